	.target	sm_90

	.elftype	@"ET_EXEC"


//--------------------- .note.nv.tkinfo           --------------------------
	.section	.note.nv.tkinfo,"",@"SHT_NOTE"
	.sectionflags	@"SHF_NOTE_NV_TKINFO"
	.tkinfo
        /*0018*/ 	.word	0x00000002
        /*0030*/ 	.string	""
        /*0030*/ 	.string	"ptxas"
        /*0030*/ 	.string	"Cuda compilation tools, release 13.0, V13.0.88"
        /*0030*/ 	.string	"Build cuda_13.0.r13.0/compiler.36424714_0"
        /*0030*/ 	.string	"-arch sm_90 -m 64 "



//--------------------- .note.nv.cuinfo           --------------------------
	.section	.note.nv.cuinfo,"",@"SHT_NOTE"
	.sectionflags	@"SHF_NOTE_NV_CUINFO"
        /*0018*/ 	.short	0x0002
        /*001a*/ 	.short	0x005a
        /*001c*/ 	.short	0x0082
	.zero		2


//--------------------- .nv.info                  --------------------------
	.section	.nv.info,"",@"SHT_CUDA_INFO"
	.align	4


	//----- nvinfo : EIATTR_REGCOUNT
	.align		4
        /*0000*/ 	.byte	0x04, 0x2f
        /*0002*/ 	.short	(.L_1 - .L_0)
	.align		4
.L_0:
        /*0004*/ 	.word	index@(_ZN13group_norm_v214gn_cuda_kernelI6__halfLi480ELi2ELi16ELi60ELi1024ELb1ELi32ELi960ELi960ELi4ELb1ELi9ELb0ELb0ENS_16CompileConditionILi900EEEEEvPT_PKS4_S7_S7_flPfS8_Pj)
        /*0008*/ 	.word	0x00000040


	//----- nvinfo : EIATTR_FRAME_SIZE
	.align		4
.L_1:
        /*000c*/ 	.byte	0x04, 0x11
        /*000e*/ 	.short	(.L_3 - .L_2)
	.align		4
.L_2:
        /*0010*/ 	.word	index@(_ZN13group_norm_v214gn_cuda_kernelI6__halfLi480ELi2ELi16ELi60ELi1024ELb1ELi32ELi960ELi960ELi4ELb1ELi9ELb0ELb0ENS_16CompileConditionILi900EEEEEvPT_PKS4_S7_S7_flPfS8_Pj)
        /*0014*/ 	.word	0x00000140


	//----- nvinfo : EIATTR_REGCOUNT
	.align		4
.L_3:
        /*0018*/ 	.byte	0x04, 0x2f
        /*001a*/ 	.short	(.L_5 - .L_4)
	.align		4
.L_4:
        /*001c*/ 	.word	index@(_ZN13group_norm_v214gn_cuda_kernelI6__halfLi480ELi2ELi16ELi60ELi1024ELb1ELi32ELi960ELi960ELi4ELb1ELi7ELb0ELb0ENS_16CompileConditionILi900EEEEEvPT_PKS4_S7_S7_flPfS8_Pj)
        /*0020*/ 	.word	0x00000040


	//----- nvinfo : EIATTR_FRAME_SIZE
	.align		4
.L_5:
        /*0024*/ 	.byte	0x04, 0x11
        /*0026*/ 	.short	(.L_7 - .L_6)
	.align		4
.L_6:
        /*0028*/ 	.word	index@(_ZN13group_norm_v214gn_cuda_kernelI6__halfLi480ELi2ELi16ELi60ELi1024ELb1ELi32ELi960ELi960ELi4ELb1ELi7ELb0ELb0ENS_16CompileConditionILi900EEEEEvPT_PKS4_S7_S7_flPfS8_Pj)
        /*002c*/ 	.word	0x00000140


	//----- nvinfo : EIATTR_REGCOUNT
	.align		4
.L_7:
        /*0030*/ 	.byte	0x04, 0x2f
        /*0032*/ 	.short	(.L_9 - .L_8)
	.align		4
.L_8:
        /*0034*/ 	.word	index@(_ZN13group_norm_v214gn_cuda_kernelI6__halfLi480ELi1ELi16ELi60ELi1024ELb1ELi64ELi960ELi960ELi4ELb1ELi9ELb0ELb0ENS_16CompileConditionILi900EEEEEvPT_PKS4_S7_S7_flPfS8_Pj)
        /*0038*/ 	.word	0x00000080


	//----- nvinfo : EIATTR_FRAME_SIZE
	.align		4
.L_9:
        /*003c*/ 	.byte	0x04, 0x11
        /*003e*/ 	.short	(.L_11 - .L_10)
	.align		4
.L_10:
        /*0040*/ 	.word	index@(_ZN13group_norm_v214gn_cuda_kernelI6__halfLi480ELi1ELi16ELi60ELi1024ELb1ELi64ELi960ELi960ELi4ELb1ELi9ELb0ELb0ENS_16CompileConditionILi900EEEEEvPT_PKS4_S7_S7_flPfS8_Pj)
        /*0044*/ 	.word	0x000002c8


	//----- nvinfo : EIATTR_REGCOUNT
	.align		4
.L_11:
        /*0048*/ 	.byte	0x04, 0x2f
        /*004a*/ 	.short	(.L_13 - .L_12)
	.align		4
.L_12:
        /*004c*/ 	.word	index@(_ZN13group_norm_v214gn_cuda_kernelI6__halfLi480ELi1ELi16ELi60ELi1024ELb1ELi32ELi960ELi960ELi4ELb1ELi4ELb0ELb0ENS_16CompileConditionILi900EEEEEvPT_PKS4_S7_S7_flPfS8_Pj)
        /*0050*/ 	.word	0x00000080


	//----- nvinfo : EIATTR_FRAME_SIZE
	.align		4
.L_13:
        /*0054*/ 	.byte	0x04, 0x11
        /*0056*/ 	.short	(.L_15 - .L_14)
	.align		4
.L_14:
        /*0058*/ 	.word	index@(_ZN13group_norm_v214gn_cuda_kernelI6__halfLi480ELi1ELi16ELi60ELi1024ELb1ELi32ELi960ELi960ELi4ELb1ELi4ELb0ELb0ENS_16CompileConditionILi900EEEEEvPT_PKS4_S7_S7_flPfS8_Pj)
        /*005c*/ 	.word	0x00000030


	//----- nvinfo : EIATTR_REGCOUNT
	.align		4
.L_15:
        /*0060*/ 	.byte	0x04, 0x2f
        /*0062*/ 	.short	(.L_17 - .L_16)
	.align		4
.L_16:
        /*0064*/ 	.word	index@(_ZN13group_norm_v214gn_cuda_kernelI6__halfLi480ELi3ELi16ELi60ELi1024ELb1ELi16ELi960ELi960ELi4ELb1ELi5ELb0ELb0ENS_16CompileConditionILi900EEEEEvPT_PKS4_S7_S7_flPfS8_Pj)
        /*0068*/ 	.word	0x00000028


	//----- nvinfo : EIATTR_FRAME_SIZE
	.align		4
.L_17:
        /*006c*/ 	.byte	0x04, 0x11
        /*006e*/ 	.short	(.L_19 - .L_18)
	.align		4
.L_18:
        /*0070*/ 	.word	index@(_ZN13group_norm_v214gn_cuda_kernelI6__halfLi480ELi3ELi16ELi60ELi1024ELb1ELi16ELi960ELi960ELi4ELb1ELi5ELb0ELb0ENS_16CompileConditionILi900EEEEEvPT_PKS4_S7_S7_flPfS8_Pj)
        /*0074*/ 	.word	0x000000b8


	//----- nvinfo : EIATTR_REGCOUNT
	.align		4
.L_19:
        /*0078*/ 	.byte	0x04, 0x2f
        /*007a*/ 	.short	(.L_21 - .L_20)
	.align		4
.L_20:
        /*007c*/ 	.word	index@(_ZN13group_norm_v214gn_cuda_kernelI6__halfLi480ELi1ELi16ELi60ELi1024ELb1ELi16ELi960ELi960ELi4ELb1ELi2ELb0ELb0ENS_16CompileConditionILi900EEEEEvPT_PKS4_S7_S7_flPfS8_Pj)
        /*0080*/ 	.word	0x0000007f


	//----- nvinfo : EIATTR_FRAME_SIZE
	.align		4
.L_21:
        /*0084*/ 	.byte	0x04, 0x11
        /*0086*/ 	.short	(.L_23 - .L_22)
	.align		4
.L_22:
        /*0088*/ 	.word	index@(_ZN13group_norm_v214gn_cuda_kernelI6__halfLi480ELi1ELi16ELi60ELi1024ELb1ELi16ELi960ELi960ELi4ELb1ELi2ELb0ELb0ENS_16CompileConditionILi900EEEEEvPT_PKS4_S7_S7_flPfS8_Pj)
        /*008c*/ 	.word	0x00000000


	//----- nvinfo : EIATTR_REGCOUNT
	.align		4
.L_23:
        /*0090*/ 	.byte	0x04, 0x2f
        /*0092*/ 	.short	(.L_25 - .L_24)
	.align		4
.L_24:
        /*0094*/ 	.word	index@(_ZN13group_norm_v214gn_cuda_kernelI6__halfLi480ELi3ELi16ELi60ELi1024ELb1ELi8ELi960ELi960ELi4ELb1ELi2ELb0ELb0ENS_16CompileConditionILi900EEEEEvPT_PKS4_S7_S7_flPfS8_Pj)
        /*0098*/ 	.word	0x00000028


	//----- nvinfo : EIATTR_FRAME_SIZE
	.align		4
.L_25:
        /*009c*/ 	.byte	0x04, 0x11
        /*009e*/ 	.short	(.L_27 - .L_26)
	.align		4
.L_26:
        /*00a0*/ 	.word	index@(_ZN13group_norm_v214gn_cuda_kernelI6__halfLi480ELi3ELi16ELi60ELi1024ELb1ELi8ELi960ELi960ELi4ELb1ELi2ELb0ELb0ENS_16CompileConditionILi900EEEEEvPT_PKS4_S7_S7_flPfS8_Pj)
        /*00a4*/ 	.word	0x00000018


	//----- nvinfo : EIATTR_REGCOUNT
	.align		4
.L_27:
        /*00a8*/ 	.byte	0x04, 0x2f
        /*00aa*/ 	.short	(.L_29 - .L_28)
	.align		4
.L_28:
        /*00ac*/ 	.word	index@(_ZN13group_norm_v214gn_cuda_kernelI6__halfLi480ELi1ELi16ELi60ELi1024ELb1ELi8ELi960ELi960ELi4ELb1ELi1ELb0ELb0ENS_16CompileConditionILi900EEEEEvPT_PKS4_S7_S7_flPfS8_Pj)
        /*00b0*/ 	.word	0x0000005c


	//----- nvinfo : EIATTR_FRAME_SIZE
	.align		4
.L_29:
        /*00b4*/ 	.byte	0x04, 0x11
        /*00b6*/ 	.short	(.L_31 - .L_30)
	.align		4
.L_30:
        /*00b8*/ 	.word	index@(_ZN13group_norm_v214gn_cuda_kernelI6__halfLi480ELi1ELi16ELi60ELi1024ELb1ELi8ELi960ELi960ELi4ELb1ELi1ELb0ELb0ENS_16CompileConditionILi900EEEEEvPT_PKS4_S7_S7_flPfS8_Pj)
        /*00bc*/ 	.word	0x00000000


	//----- nvinfo : EIATTR_REGCOUNT
	.align		4
.L_31:
        /*00c0*/ 	.byte	0x04, 0x2f
        /*00c2*/ 	.short	(.L_33 - .L_32)
	.align		4
.L_32:
        /*00c4*/ 	.word	index@(_ZN13group_norm_v214gn_cuda_kernelI6__halfLi480ELi3ELi16ELi60ELi1024ELb1ELi4ELi960ELi960ELi4ELb1ELi1ELb0ELb0ENS_16CompileConditionILi900EEEEEvPT_PKS4_S7_S7_flPfS8_Pj)
        /*00c8*/ 	.word	0x00000028


	//----- nvinfo : EIATTR_FRAME_SIZE
	.align		4
.L_33:
        /*00cc*/ 	.byte	0x04, 0x11
        /*00ce*/ 	.short	(.L_35 - .L_34)
	.align		4
.L_34:
        /*00d0*/ 	.word	index@(_ZN13group_norm_v214gn_cuda_kernelI6__halfLi480ELi3ELi16ELi60ELi1024ELb1ELi4ELi960ELi960ELi4ELb1ELi1ELb0ELb0ENS_16CompileConditionILi900EEEEEvPT_PKS4_S7_S7_flPfS8_Pj)
        /*00d4*/ 	.word	0x00000000


	//----- nvinfo : EIATTR_REGCOUNT
	.align		4
.L_35:
        /*00d8*/ 	.byte	0x04, 0x2f
        /*00da*/ 	.short	(.L_37 - .L_36)
	.align		4
.L_36:
        /*00dc*/ 	.word	index@(_ZN13group_norm_v214gn_cuda_kernelI6__halfLi480ELi2ELi32ELi30ELi1024ELb0ELi32ELi960ELi960ELi4ELb1ELi9ELb0ELb0ENS_16CompileConditionILi900EEEEEvPT_PKS4_S7_S7_flPfS8_Pj)
        /*00e0*/ 	.word	0x00000040


	//----- nvinfo : EIATTR_FRAME_SIZE
	.align		4
.L_37:
        /*00e4*/ 	.byte	0x04, 0x11
        /*00e6*/ 	.short	(.L_39 - .L_38)
	.align		4
.L_38:
        /*00e8*/ 	.word	index@(_ZN13group_norm_v214gn_cuda_kernelI6__halfLi480ELi2ELi32ELi30ELi1024ELb0ELi32ELi960ELi960ELi4ELb1ELi9ELb0ELb0ENS_16CompileConditionILi900EEEEEvPT_PKS4_S7_S7_flPfS8_Pj)
        /*00ec*/ 	.word	0x00000188


	//----- nvinfo : EIATTR_REGCOUNT
	.align		4
.L_39:
        /*00f0*/ 	.byte	0x04, 0x2f
        /*00f2*/ 	.short	(.L_41 - .L_40)
	.align		4
.L_40:
        /*00f4*/ 	.word	index@(_ZN13group_norm_v214gn_cuda_kernelI6__halfLi480ELi2ELi32ELi30ELi1024ELb0ELi32ELi960ELi960ELi4ELb1ELi7ELb0ELb0ENS_16CompileConditionILi900EEEEEvPT_PKS4_S7_S7_flPfS8_Pj)
        /*00f8*/ 	.word	0x00000040


	//----- nvinfo : EIATTR_FRAME_SIZE
	.align		4
.L_41:
        /*00fc*/ 	.byte	0x04, 0x11
        /*00fe*/ 	.short	(.L_43 - .L_42)
	.align		4
.L_42:
        /*0100*/ 	.word	index@(_ZN13group_norm_v214gn_cuda_kernelI6__halfLi480ELi2ELi32ELi30ELi1024ELb0ELi32ELi960ELi960ELi4ELb1ELi7ELb0ELb0ENS_16CompileConditionILi900EEEEEvPT_PKS4_S7_S7_flPfS8_Pj)
        /*0104*/ 	.word	0x00000188


	//----- nvinfo : EIATTR_REGCOUNT
	.align		4
.L_43:
        /*0108*/ 	.byte	0x04, 0x2f
        /*010a*/ 	.short	(.L_45 - .L_44)
	.align		4
.L_44:
        /*010c*/ 	.word	index@(_ZN13group_norm_v214gn_cuda_kernelI6__halfLi480ELi1ELi32ELi30ELi1024ELb0ELi64ELi960ELi960ELi4ELb1ELi9ELb0ELb0ENS_16CompileConditionILi900EEEEEvPT_PKS4_S7_S7_flPfS8_Pj)
        /*0110*/ 	.word	0x00000080


	//----- nvinfo : EIATTR_FRAME_SIZE
	.align		4
.L_45:
        /*0114*/ 	.byte	0x04, 0x11
        /*0116*/ 	.short	(.L_47 - .L_46)
	.align		4
.L_46:
        /*0118*/ 	.word	index@(_ZN13group_norm_v214gn_cuda_kernelI6__halfLi480ELi1ELi32ELi30ELi1024ELb0ELi64ELi960ELi960ELi4ELb1ELi9ELb0ELb0ENS_16CompileConditionILi900EEEEEvPT_PKS4_S7_S7_flPfS8_Pj)
        /*011c*/ 	.word	0x00000290


	//----- nvinfo : EIATTR_REGCOUNT
	.align		4
.L_47:
        /*0120*/ 	.byte	0x04, 0x2f
        /*0122*/ 	.short	(.L_49 - .L_48)
	.align		4
.L_48:
        /*0124*/ 	.word	index@(_ZN13group_norm_v214gn_cuda_kernelI6__halfLi480ELi1ELi32ELi30ELi1024ELb0ELi32ELi960ELi960ELi4ELb1ELi4ELb0ELb0ENS_16CompileConditionILi900EEEEEvPT_PKS4_S7_S7_flPfS8_Pj)
        /*0128*/ 	.word	0x00000080


	//----- nvinfo : EIATTR_FRAME_SIZE
	.align		4
.L_49:
        /*012c*/ 	.byte	0x04, 0x11
        /*012e*/ 	.short	(.L_51 - .L_50)
	.align		4
.L_50:
        /*0130*/ 	.word	index@(_ZN13group_norm_v214gn_cuda_kernelI6__halfLi480ELi1ELi32ELi30ELi1024ELb0ELi32ELi960ELi960ELi4ELb1ELi4ELb0ELb0ENS_16CompileConditionILi900EEEEEvPT_PKS4_S7_S7_flPfS8_Pj)
        /*0134*/ 	.word	0x00000038


	//----- nvinfo : EIATTR_REGCOUNT
	.align		4
.L_51:
        /*0138*/ 	.byte	0x04, 0x2f
        /*013a*/ 	.short	(.L_53 - .L_52)
	.align		4
.L_52:
        /*013c*/ 	.word	index@(_ZN13group_norm_v214gn_cuda_kernelI6__halfLi480ELi3ELi32ELi30ELi1024ELb0ELi16ELi960ELi960ELi4ELb1ELi5ELb0ELb0ENS_16CompileConditionILi900EEEEEvPT_PKS4_S7_S7_flPfS8_Pj)
        /*0140*/ 	.word	0x00000028


	//----- nvinfo : EIATTR_FRAME_SIZE
	.align		4
.L_53:
        /*0144*/ 	.byte	0x04, 0x11
        /*0146*/ 	.short	(.L_55 - .L_54)
	.align		4
.L_54:
        /*0148*/ 	.word	index@(_ZN13group_norm_v214gn_cuda_kernelI6__halfLi480ELi3ELi32ELi30ELi1024ELb0ELi16ELi960ELi960ELi4ELb1ELi5ELb0ELb0ENS_16CompileConditionILi900EEEEEvPT_PKS4_S7_S7_flPfS8_Pj)
        /*014c*/ 	.word	0x000000b8


	//----- nvinfo : EIATTR_REGCOUNT
	.align		4
.L_55:
        /*0150*/ 	.byte	0x04, 0x2f
        /*0152*/ 	.short	(.L_57 - .L_56)
	.align		4
.L_56:
        /*0154*/ 	.word	index@(_ZN13group_norm_v214gn_cuda_kernelI6__halfLi480ELi1ELi32ELi30ELi1024ELb0ELi16ELi960ELi960ELi4ELb1ELi2ELb0ELb0ENS_16CompileConditionILi900EEEEEvPT_PKS4_S7_S7_flPfS8_Pj)
        /*0158*/ 	.word	0x00000071


	//----- nvinfo : EIATTR_FRAME_SIZE
	.align		4
.L_57:
        /*015c*/ 	.byte	0x04, 0x11
        /*015e*/ 	.short	(.L_59 - .L_58)
	.align		4
.L_58:
        /*0160*/ 	.word	index@(_ZN13group_norm_v214gn_cuda_kernelI6__halfLi480ELi1ELi32ELi30ELi1024ELb0ELi16ELi960ELi960ELi4ELb1ELi2ELb0ELb0ENS_16CompileConditionILi900EEEEEvPT_PKS4_S7_S7_flPfS8_Pj)
        /*0164*/ 	.word	0x00000000


	//----- nvinfo : EIATTR_REGCOUNT
	.align		4
.L_59:
        /*0168*/ 	.byte	0x04, 0x2f
        /*016a*/ 	.short	(.L_61 - .L_60)
	.align		4
.L_60:
        /*016c*/ 	.word	index@(_ZN13group_norm_v214gn_cuda_kernelI6__halfLi480ELi3ELi32ELi30ELi1024ELb0ELi8ELi960ELi960ELi4ELb1ELi2ELb0ELb0ENS_16CompileConditionILi900EEEEEvPT_PKS4_S7_S7_flPfS8_Pj)
        /*0170*/ 	.word	0x00000028


	//----- nvinfo : EIATTR_FRAME_SIZE
	.align		4
.L_61:
        /*0174*/ 	.byte	0x04, 0x11
        /*0176*/ 	.short	(.L_63 - .L_62)
	.align		4
.L_62:
        /*0178*/ 	.word	index@(_ZN13group_norm_v214gn_cuda_kernelI6__halfLi480ELi3ELi32ELi30ELi1024ELb0ELi8ELi960ELi960ELi4ELb1ELi2ELb0ELb0ENS_16CompileConditionILi900EEEEEvPT_PKS4_S7_S7_flPfS8_Pj)
        /*017c*/ 	.word	0x00000028


	//----- nvinfo : EIATTR_REGCOUNT
	.align		4
.L_63:
        /*0180*/ 	.byte	0x04, 0x2f
        /*0182*/ 	.short	(.L_65 - .L_64)
	.align		4
.L_64:
        /*0184*/ 	.word	index@(_ZN13group_norm_v214gn_cuda_kernelI6__halfLi480ELi1ELi32ELi30ELi1024ELb0ELi8ELi960ELi960ELi4ELb1ELi1ELb0ELb0ENS_16CompileConditionILi900EEEEEvPT_PKS4_S7_S7_flPfS8_Pj)
        /*0188*/ 	.word	0x00000060


	//----- nvinfo : EIATTR_FRAME_SIZE
	.align		4
.L_65:
        /*018c*/ 	.byte	0x04, 0x11
        /*018e*/ 	.short	(.L_67 - .L_66)
	.align		4
.L_66:
        /*0190*/ 	.word	index@(_ZN13group_norm_v214gn_cuda_kernelI6__halfLi480ELi1ELi32ELi30ELi1024ELb0ELi8ELi960ELi960ELi4ELb1ELi1ELb0ELb0ENS_16CompileConditionILi900EEEEEvPT_PKS4_S7_S7_flPfS8_Pj)
        /*0194*/ 	.word	0x00000000


	//----- nvinfo : EIATTR_REGCOUNT
	.align		4
.L_67:
        /*0198*/ 	.byte	0x04, 0x2f
        /*019a*/ 	.short	(.L_69 - .L_68)
	.align		4
.L_68:
        /*019c*/ 	.word	index@(_ZN13group_norm_v214gn_cuda_kernelI6__halfLi480ELi3ELi32ELi30ELi1024ELb0ELi4ELi960ELi960ELi4ELb1ELi1ELb0ELb0ENS_16CompileConditionILi900EEEEEvPT_PKS4_S7_S7_flPfS8_Pj)
        /*01a0*/ 	.word	0x00000028


	//----- nvinfo : EIATTR_FRAME_SIZE
	.align		4
.L_69:
        /*01a4*/ 	.byte	0x04, 0x11
        /*01a6*/ 	.short	(.L_71 - .L_70)
	.align		4
.L_70:
        /*01a8*/ 	.word	index@(_ZN13group_norm_v214gn_cuda_kernelI6__halfLi480ELi3ELi32ELi30ELi1024ELb0ELi4ELi960ELi960ELi4ELb1ELi1ELb0ELb0ENS_16CompileConditionILi900EEEEEvPT_PKS4_S7_S7_flPfS8_Pj)
        /*01ac*/ 	.word	0x00000000


	//----- nvinfo : EIATTR_REGCOUNT
	.align		4
.L_71:
        /*01b0*/ 	.byte	0x04, 0x2f
        /*01b2*/ 	.short	(.L_73 - .L_72)
	.align		4
.L_72:
        /*01b4*/ 	.word	index@(_ZN13group_norm_v218gn_bwd_cuda_kernelI6__halfLi480ELi2ELi16ELi60ELi1024ELb1ELb1ELi16ELi960ELi960ELi4ELb1ELi4ELb0ELb0ELNS_15WgradSyncMethodE3ENS_16CompileConditionILi900EEEEEvPT_S6_S6_PKS5_S8_S8_S8_PKfflPfPj)
        /*01b8*/ 	.word	0x00000040


	//----- nvinfo : EIATTR_FRAME_SIZE
	.align		4
.L_73:
        /*01bc*/ 	.byte	0x04, 0x11
        /*01be*/ 	.short	(.L_75 - .L_74)
	.align		4
.L_74:
        /*01c0*/ 	.word	index@(_ZN13group_norm_v218gn_bwd_cuda_kernelI6__halfLi480ELi2ELi16ELi60ELi1024ELb1ELb1ELi16ELi960ELi960ELi4ELb1ELi4ELb0ELb0ELNS_15WgradSyncMethodE3ENS_16CompileConditionILi900EEEEEvPT_S6_S6_PKS5_S8_S8_S8_PKfflPfPj)
        /*01c4*/ 	.word	0x00000138


	//----- nvinfo : EIATTR_REGCOUNT
	.align		4
.L_75:
        /*01c8*/ 	.byte	0x04, 0x2f
        /*01ca*/ 	.short	(.L_77 - .L_76)
	.align		4
.L_76:
        /*01cc*/ 	.word	index@(_ZN13group_norm_v218gn_bwd_cuda_kernelI6__halfLi480ELi2ELi16ELi60ELi1024ELb1ELb1ELi16ELi960ELi960ELi4ELb1ELi3ELb0ELb0ELNS_15WgradSyncMethodE3ENS_16CompileConditionILi900EEEEEvPT_S6_S6_PKS5_S8_S8_S8_PKfflPfPj)
        /*01d0*/ 	.word	0x00000040


	//----- nvinfo : EIATTR_FRAME_SIZE
	.align		4
.L_77:
        /*01d4*/ 	.byte	0x04, 0x11
        /*01d6*/ 	.short	(.L_79 - .L_78)
	.align		4
.L_78:
        /*01d8*/ 	.word	index@(_ZN13group_norm_v218gn_bwd_cuda_kernelI6__halfLi480ELi2ELi16ELi60ELi1024ELb1ELb1ELi16ELi960ELi960ELi4ELb1ELi3ELb0ELb0ELNS_15WgradSyncMethodE3ENS_16CompileConditionILi900EEEEEvPT_S6_S6_PKS5_S8_S8_S8_PKfflPfPj)
        /*01dc*/ 	.word	0x00000138


	//----- nvinfo : EIATTR_REGCOUNT
	.align		4
.L_79:
        /*01e0*/ 	.byte	0x04, 0x2f
        /*01e2*/ 	.short	(.L_81 - .L_80)
	.align		4
.L_80:
        /*01e4*/ 	.word	index@(_ZN13group_norm_v218gn_bwd_cuda_kernelI6__halfLi480ELi1ELi16ELi60ELi1024ELb1ELb1ELi32ELi960ELi960ELi4ELb1ELi4ELb0ELb0ELNS_15WgradSyncMethodE3ENS_16CompileConditionILi900EEEEEvPT_S6_S6_PKS5_S8_S8_S8_PKfflPfPj)
        /*01e8*/ 	.word	0x00000080


	//----- nvinfo : EIATTR_FRAME_SIZE
	.align		4
.L_81:
        /*01ec*/ 	.byte	0x04, 0x11
        /*01ee*/ 	.short	(.L_83 - .L_82)
	.align		4
.L_82:
        /*01f0*/ 	.word	index@(_ZN13group_norm_v218gn_bwd_cuda_kernelI6__halfLi480ELi1ELi16ELi60ELi1024ELb1ELb1ELi32ELi960ELi960ELi4ELb1ELi4ELb0ELb0ELNS_15WgradSyncMethodE3ENS_16CompileConditionILi900EEEEEvPT_S6_S6_PKS5_S8_S8_S8_PKfflPfPj)
        /*01f4*/ 	.word	0x000001e8


	//----- nvinfo : EIATTR_REGCOUNT
	.align		4
.L_83:
        /*01f8*/ 	.byte	0x04, 0x2f
        /*01fa*/ 	.short	(.L_85 - .L_84)
	.align		4
.L_84:
        /*01fc*/ 	.word	index@(_ZN13group_norm_v218gn_bwd_cuda_kernelI6__halfLi480ELi1ELi16ELi60ELi1024ELb1ELb1ELi16ELi960ELi960ELi4ELb1ELi2ELb0ELb0ELNS_15WgradSyncMethodE3ENS_16CompileConditionILi900EEEEEvPT_S6_S6_PKS5_S8_S8_S8_PKfflPfPj)
        /*0200*/ 	.word	0x00000080


	//----- nvinfo : EIATTR_FRAME_SIZE
	.align		4
.L_85:
        /*0204*/ 	.byte	0x04, 0x11
        /*0206*/ 	.short	(.L_87 - .L_86)
	.align		4
.L_86:
        /*0208*/ 	.word	index@(_ZN13group_norm_v218gn_bwd_cuda_kernelI6__halfLi480ELi1ELi16ELi60ELi1024ELb1ELb1ELi16ELi960ELi960ELi4ELb1ELi2ELb0ELb0ELNS_15WgradSyncMethodE3ENS_16CompileConditionILi900EEEEEvPT_S6_S6_PKS5_S8_S8_S8_PKfflPfPj)
        /*020c*/ 	.word	0x00000000


	//----- nvinfo : EIATTR_REGCOUNT
	.align		4
.L_87:
        /*0210*/ 	.byte	0x04, 0x2f
        /*0212*/ 	.short	(.L_89 - .L_88)
	.align		4
.L_88:
        /*0214*/ 	.word	index@(_ZN13group_norm_v218gn_bwd_cuda_kernelI6__halfLi480ELi3ELi16ELi60ELi1024ELb1ELb1ELi8ELi960ELi960ELi4ELb1ELi2ELb0ELb0ELNS_15WgradSyncMethodE3ENS_16CompileConditionILi900EEEEEvPT_S6_S6_PKS5_S8_S8_S8_PKfflPfPj)
        /*0218*/ 	.word	0x00000028


	//----- nvinfo : EIATTR_FRAME_SIZE
	.align		4
.L_89:
        /*021c*/ 	.byte	0x04, 0x11
        /*021e*/ 	.short	(.L_91 - .L_90)
	.align		4
.L_90:
        /*0220*/ 	.word	index@(_ZN13group_norm_v218gn_bwd_cuda_kernelI6__halfLi480ELi3ELi16ELi60ELi1024ELb1ELb1ELi8ELi960ELi960ELi4ELb1ELi2ELb0ELb0ELNS_15WgradSyncMethodE3ENS_16CompileConditionILi900EEEEEvPT_S6_S6_PKS5_S8_S8_S8_PKfflPfPj)
        /*0224*/ 	.word	0x000000d8


	//----- nvinfo : EIATTR_REGCOUNT
	.align		4
.L_91:
        /*0228*/ 	.byte	0x04, 0x2f
        /*022a*/ 	.short	(.L_93 - .L_92)
	.align		4
.L_92:
        /*022c*/ 	.word	index@(_ZN13group_norm_v218gn_bwd_cuda_kernelI6__halfLi480ELi1ELi16ELi60ELi1024ELb1ELb1ELi8ELi960ELi960ELi4ELb1ELi1ELb0ELb0ELNS_15WgradSyncMethodE3ENS_16CompileConditionILi900EEEEEvPT_S6_S6_PKS5_S8_S8_S8_PKfflPfPj)
        /*0230*/ 	.word	0x0000006e


	//----- nvinfo : EIATTR_FRAME_SIZE
	.align		4
.L_93:
        /*0234*/ 	.byte	0x04, 0x11
        /*0236*/ 	.short	(.L_95 - .L_94)
	.align		4
.L_94:
        /*0238*/ 	.word	index@(_ZN13group_norm_v218gn_bwd_cuda_kernelI6__halfLi480ELi1ELi16ELi60ELi1024ELb1ELb1ELi8ELi960ELi960ELi4ELb1ELi1ELb0ELb0ELNS_15WgradSyncMethodE3ENS_16CompileConditionILi900EEEEEvPT_S6_S6_PKS5_S8_S8_S8_PKfflPfPj)
        /*023c*/ 	.word	0x00000000


	//----- nvinfo : EIATTR_REGCOUNT
	.align		4
.L_95:
        /*0240*/ 	.byte	0x04, 0x2f
        /*0242*/ 	.short	(.L_97 - .L_96)
	.align		4
.L_96:
        /*0244*/ 	.word	index@(_ZN13group_norm_v218gn_bwd_cuda_kernelI6__halfLi480ELi3ELi16ELi60ELi1024ELb1ELb1ELi4ELi960ELi960ELi4ELb1ELi1ELb0ELb0ELNS_15WgradSyncMethodE3ENS_16CompileConditionILi900EEEEEvPT_S6_S6_PKS5_S8_S8_S8_PKfflPfPj)
        /*0248*/ 	.word	0x00000028


	//----- nvinfo : EIATTR_FRAME_SIZE
	.align		4
.L_97:
        /*024c*/ 	.byte	0x04, 0x11
        /*024e*/ 	.short	(.L_99 - .L_98)
	.align		4
.L_98:
        /*0250*/ 	.word	index@(_ZN13group_norm_v218gn_bwd_cuda_kernelI6__halfLi480ELi3ELi16ELi60ELi1024ELb1ELb1ELi4ELi960ELi960ELi4ELb1ELi1ELb0ELb0ELNS_15WgradSyncMethodE3ENS_16CompileConditionILi900EEEEEvPT_S6_S6_PKS5_S8_S8_S8_PKfflPfPj)
        /*0254*/ 	.word	0x00000058


	//----- nvinfo : EIATTR_REGCOUNT
	.align		4
.L_99:
        /*0258*/ 	.byte	0x04, 0x2f
        /*025a*/ 	.short	(.L_101 - .L_100)
	.align		4
.L_100:
        /*025c*/ 	.word	index@(_ZN13group_norm_v218gn_bwd_cuda_kernelI6__halfLi480ELi2ELi32ELi30ELi1024ELb0ELb1ELi16ELi960ELi960ELi4ELb1ELi4ELb0ELb0ELNS_15WgradSyncMethodE3ENS_16CompileConditionILi900EEEEEvPT_S6_S6_PKS5_S8_S8_S8_PKfflPfPj)
        /*0260*/ 	.word	0x00000040


	//----- nvinfo : EIATTR_FRAME_SIZE
	.align		4
.L_101:
        /*0264*/ 	.byte	0x04, 0x11
        /*0266*/ 	.short	(.L_103 - .L_102)
	.align		4
.L_102:
        /*0268*/ 	.word	index@(_ZN13group_norm_v218gn_bwd_cuda_kernelI6__halfLi480ELi2ELi32ELi30ELi1024ELb0ELb1ELi16ELi960ELi960ELi4ELb1ELi4ELb0ELb0ELNS_15WgradSyncMethodE3ENS_16CompileConditionILi900EEEEEvPT_S6_S6_PKS5_S8_S8_S8_PKfflPfPj)
        /*026c*/ 	.word	0x000000f0


	//----- nvinfo : EIATTR_REGCOUNT
	.align		4
.L_103:
        /*0270*/ 	.byte	0x04, 0x2f
        /*0272*/ 	.short	(.L_105 - .L_104)
	.align		4
.L_104:
        /*0274*/ 	.word	index@(_ZN13group_norm_v218gn_bwd_cuda_kernelI6__halfLi480ELi2ELi32ELi30ELi1024ELb0ELb1ELi16ELi960ELi960ELi4ELb1ELi3ELb0ELb0ELNS_15WgradSyncMethodE3ENS_16CompileConditionILi900EEEEEvPT_S6_S6_PKS5_S8_S8_S8_PKfflPfPj)
        /*0278*/ 	.word	0x00000040


	//----- nvinfo : EIATTR_FRAME_SIZE
	.align		4
.L_105:
        /*027c*/ 	.byte	0x04, 0x11
        /*027e*/ 	.short	(.L_107 - .L_106)
	.align		4
.L_106:
        /*0280*/ 	.word	index@(_ZN13group_norm_v218gn_bwd_cuda_kernelI6__halfLi480ELi2ELi32ELi30ELi1024ELb0ELb1ELi16ELi960ELi960ELi4ELb1ELi3ELb0ELb0ELNS_15WgradSyncMethodE3ENS_16CompileConditionILi900EEEEEvPT_S6_S6_PKS5_S8_S8_S8_PKfflPfPj)
        /*0284*/ 	.word	0x000000f0


	//----- nvinfo : EIATTR_REGCOUNT
	.align		4
.L_107:
        /*0288*/ 	.byte	0x04, 0x2f
        /*028a*/ 	.short	(.L_109 - .L_108)
	.align		4
.L_108:
        /*028c*/ 	.word	index@(_ZN13group_norm_v218gn_bwd_cuda_kernelI6__halfLi480ELi1ELi32ELi30ELi1024ELb0ELb1ELi32ELi960ELi960ELi4ELb1ELi4ELb0ELb0ELNS_15WgradSyncMethodE3ENS_16CompileConditionILi900EEEEEvPT_S6_S6_PKS5_S8_S8_S8_PKfflPfPj)
        /*0290*/ 	.word	0x00000080


	//----- nvinfo : EIATTR_FRAME_SIZE
	.align		4
.L_109:
        /*0294*/ 	.byte	0x04, 0x11
        /*0296*/ 	.short	(.L_111 - .L_110)
	.align		4
.L_110:
        /*0298*/ 	.word	index@(_ZN13group_norm_v218gn_bwd_cuda_kernelI6__halfLi480ELi1ELi32ELi30ELi1024ELb0ELb1ELi32ELi960ELi960ELi4ELb1ELi4ELb0ELb0ELNS_15WgradSyncMethodE3ENS_16CompileConditionILi900EEEEEvPT_S6_S6_PKS5_S8_S8_S8_PKfflPfPj)
        /*029c*/ 	.word	0x00000180


	//----- nvinfo : EIATTR_REGCOUNT
	.align		4
.L_111:
        /*02a0*/ 	.byte	0x04, 0x2f
        /*02a2*/ 	.short	(.L_113 - .L_112)
	.align		4
.L_112:
        /*02a4*/ 	.word	index@(_ZN13group_norm_v218gn_bwd_cuda_kernelI6__halfLi480ELi1ELi32ELi30ELi1024ELb0ELb1ELi16ELi960ELi960ELi4ELb1ELi2ELb0ELb0ELNS_15WgradSyncMethodE3ENS_16CompileConditionILi900EEEEEvPT_S6_S6_PKS5_S8_S8_S8_PKfflPfPj)
        /*02a8*/ 	.word	0x00000080


	//----- nvinfo : EIATTR_FRAME_SIZE
	.align		4
.L_113:
        /*02ac*/ 	.byte	0x04, 0x11
        /*02ae*/ 	.short	(.L_115 - .L_114)
	.align		4
.L_114:
        /*02b0*/ 	.word	index@(_ZN13group_norm_v218gn_bwd_cuda_kernelI6__halfLi480ELi1ELi32ELi30ELi1024ELb0ELb1ELi16ELi960ELi960ELi4ELb1ELi2ELb0ELb0ELNS_15WgradSyncMethodE3ENS_16CompileConditionILi900EEEEEvPT_S6_S6_PKS5_S8_S8_S8_PKfflPfPj)
        /*02b4*/ 	.word	0x00000018


	//----- nvinfo : EIATTR_REGCOUNT
	.align		4
.L_115:
        /*02b8*/ 	.byte	0x04, 0x2f
        /*02ba*/ 	.short	(.L_117 - .L_116)
	.align		4
.L_116:
        /*02bc*/ 	.word	index@(_ZN13group_norm_v218gn_bwd_cuda_kernelI6__halfLi480ELi3ELi32ELi30ELi1024ELb0ELb1ELi8ELi960ELi960ELi4ELb1ELi2ELb0ELb0ELNS_15WgradSyncMethodE3ENS_16CompileConditionILi900EEEEEvPT_S6_S6_PKS5_S8_S8_S8_PKfflPfPj)
        /*02c0*/ 	.word	0x00000028


	//----- nvinfo : EIATTR_FRAME_SIZE
	.align		4
.L_117:
        /*02c4*/ 	.byte	0x04, 0x11
        /*02c6*/ 	.short	(.L_119 - .L_118)
	.align		4
.L_118:
        /*02c8*/ 	.word	index@(_ZN13group_norm_v218gn_bwd_cuda_kernelI6__halfLi480ELi3ELi32ELi30ELi1024ELb0ELb1ELi8ELi960ELi960ELi4ELb1ELi2ELb0ELb0ELNS_15WgradSyncMethodE3ENS_16CompileConditionILi900EEEEEvPT_S6_S6_PKS5_S8_S8_S8_PKfflPfPj)
        /*02cc*/ 	.word	0x000000c8


	//----- nvinfo : EIATTR_REGCOUNT
	.align		4
.L_119:
        /*02d0*/ 	.byte	0x04, 0x2f
        /*02d2*/ 	.short	(.L_121 - .L_120)
	.align		4
.L_120:
        /*02d4*/ 	.word	index@(_ZN13group_norm_v218gn_bwd_cuda_kernelI6__halfLi480ELi1ELi32ELi30ELi1024ELb0ELb1ELi8ELi960ELi960ELi4ELb1ELi1ELb0ELb0ELNS_15WgradSyncMethodE3ENS_16CompileConditionILi900EEEEEvPT_S6_S6_PKS5_S8_S8_S8_PKfflPfPj)
        /*02d8*/ 	.word	0x0000006f


	//----- nvinfo : EIATTR_FRAME_SIZE
	.align		4
.L_121:
        /*02dc*/ 	.byte	0x04, 0x11
        /*02de*/ 	.short	(.L_123 - .L_122)
	.align		4
.L_122:
        /*02e0*/ 	.word	index@(_ZN13group_norm_v218gn_bwd_cuda_kernelI6__halfLi480ELi1ELi32ELi30ELi1024ELb0ELb1ELi8ELi960ELi960ELi4ELb1ELi1ELb0ELb0ELNS_15WgradSyncMethodE3ENS_16CompileConditionILi900EEEEEvPT_S6_S6_PKS5_S8_S8_S8_PKfflPfPj)
        /*02e4*/ 	.word	0x00000000


	//----- nvinfo : EIATTR_REGCOUNT
	.align		4
.L_123:
        /*02e8*/ 	.byte	0x04, 0x2f
        /*02ea*/ 	.short	(.L_125 - .L_124)
	.align		4
.L_124:
        /*02ec*/ 	.word	index@(_ZN13group_norm_v218gn_bwd_cuda_kernelI6__halfLi480ELi3ELi32ELi30ELi1024ELb0ELb1ELi4ELi960ELi960ELi4ELb1ELi1ELb0ELb0ELNS_15WgradSyncMethodE3ENS_16CompileConditionILi900EEEEEvPT_S6_S6_PKS5_S8_S8_S8_PKfflPfPj)
        /*02f0*/ 	.word	0x00000028


	//----- nvinfo : EIATTR_FRAME_SIZE
	.align		4
.L_125:
        /*02f4*/ 	.byte	0x04, 0x11
        /*02f6*/ 	.short	(.L_127 - .L_126)
	.align		4
.L_126:
        /*02f8*/ 	.word	index@(_ZN13group_norm_v218gn_bwd_cuda_kernelI6__halfLi480ELi3ELi32ELi30ELi1024ELb0ELb1ELi4ELi960ELi960ELi4ELb1ELi1ELb0ELb0ELNS_15WgradSyncMethodE3ENS_16CompileConditionILi900EEEEEvPT_S6_S6_PKS5_S8_S8_S8_PKfflPfPj)
        /*02fc*/ 	.word	0x00000050


	//----- nvinfo : EIATTR_REGCOUNT
	.align		4
.L_127:
        /*0300*/ 	.byte	0x04, 0x2f
        /*0302*/ 	.short	(.L_129 - .L_128)
	.align		4
.L_128:
        /*0304*/ 	.word	index@(_ZN13group_norm_v214gn_cuda_kernelI13__nv_bfloat16Li480ELi2ELi16ELi60ELi1024ELb1ELi32ELi960ELi960ELi4ELb1ELi9ELb0ELb0ENS_16CompileConditionILi900EEEEEvPT_PKS4_S7_S7_flPfS8_Pj)
        /*0308*/ 	.word	0x00000040


	//----- nvinfo : EIATTR_FRAME_SIZE
	.align		4
.L_129:
        /*030c*/ 	.byte	0x04, 0x11
        /*030e*/ 	.short	(.L_131 - .L_130)
	.align		4
.L_130:
        /*0310*/ 	.word	index@(_ZN13group_norm_v214gn_cuda_kernelI13__nv_bfloat16Li480ELi2ELi16ELi60ELi1024ELb1ELi32ELi960ELi960ELi4ELb1ELi9ELb0ELb0ENS_16CompileConditionILi900EEEEEvPT_PKS4_S7_S7_flPfS8_Pj)
        /*0314*/ 	.word	0x00000148


	//----- nvinfo : EIATTR_REGCOUNT
	.align		4
.L_131:
        /*0318*/ 	.byte	0x04, 0x2f
        /*031a*/ 	.short	(.L_133 - .L_132)
	.align		4
.L_132:
        /*031c*/ 	.word	index@(_ZN13group_norm_v214gn_cuda_kernelI13__nv_bfloat16Li480ELi2ELi16ELi60ELi1024ELb1ELi32ELi960ELi960ELi4ELb1ELi7ELb0ELb0ENS_16CompileConditionILi900EEEEEvPT_PKS4_S7_S7_flPfS8_Pj)
        /*0320*/ 	.word	0x00000040


	//----- nvinfo : EIATTR_FRAME_SIZE
	.align		4
.L_133:
        /*0324*/ 	.byte	0x04, 0x11
        /*0326*/ 	.short	(.L_135 - .L_134)
	.align		4
.L_134:
        /*0328*/ 	.word	index@(_ZN13group_norm_v214gn_cuda_kernelI13__nv_bfloat16Li480ELi2ELi16ELi60ELi1024ELb1ELi32ELi960ELi960ELi4ELb1ELi7ELb0ELb0ENS_16CompileConditionILi900EEEEEvPT_PKS4_S7_S7_flPfS8_Pj)
        /*032c*/ 	.word	0x00000148


	//----- nvinfo : EIATTR_REGCOUNT
	.align		4
.L_135:
        /*0330*/ 	.byte	0x04, 0x2f
        /*0332*/ 	.short	(.L_137 - .L_136)
	.align		4
.L_136:
        /*0334*/ 	.word	index@(_ZN13group_norm_v214gn_cuda_kernelI13__nv_bfloat16Li480ELi1ELi16ELi60ELi1024ELb1ELi64ELi960ELi960ELi4ELb1ELi9ELb0ELb0ENS_16CompileConditionILi900EEEEEvPT_PKS4_S7_S7_flPfS8_Pj)
        /*0338*/ 	.word	0x00000080


	//----- nvinfo : EIATTR_FRAME_SIZE
	.align		4
.L_137:
        /*033c*/ 	.byte	0x04, 0x11
        /*033e*/ 	.short	(.L_139 - .L_138)
	.align		4
.L_138:
        /*0340*/ 	.word	index@(_ZN13group_norm_v214gn_cuda_kernelI13__nv_bfloat16Li480ELi1ELi16ELi60ELi1024ELb1ELi64ELi960ELi960ELi4ELb1ELi9ELb0ELb0ENS_16CompileConditionILi900EEEEEvPT_PKS4_S7_S7_flPfS8_Pj)
        /*0344*/ 	.word	0x000002d8


	//----- nvinfo : EIATTR_REGCOUNT
	.align		4
.L_139:
        /*0348*/ 	.byte	0x04, 0x2f
        /*034a*/ 	.short	(.L_141 - .L_140)
	.align		4
.L_140:
        /*034c*/ 	.word	index@(_ZN13group_norm_v214gn_cuda_kernelI13__nv_bfloat16Li480ELi1ELi16ELi60ELi1024ELb1ELi32ELi960ELi960ELi4ELb1ELi4ELb0ELb0ENS_16CompileConditionILi900EEEEEvPT_PKS4_S7_S7_flPfS8_Pj)
        /*0350*/ 	.word	0x00000080


	//----- nvinfo : EIATTR_FRAME_SIZE
	.align		4
.L_141:
        /*0354*/ 	.byte	0x04, 0x11
        /*0356*/ 	.short	(.L_143 - .L_142)
	.align		4
.L_142:
        /*0358*/ 	.word	index@(_ZN13group_norm_v214gn_cuda_kernelI13__nv_bfloat16Li480ELi1ELi16ELi60ELi1024ELb1ELi32ELi960ELi960ELi4ELb1ELi4ELb0ELb0ENS_16CompileConditionILi900EEEEEvPT_PKS4_S7_S7_flPfS8_Pj)
        /*035c*/ 	.word	0x00000010


	//----- nvinfo : EIATTR_REGCOUNT
	.align		4
.L_143:
        /*0360*/ 	.byte	0x04, 0x2f
        /*0362*/ 	.short	(.L_145 - .L_144)
	.align		4
.L_144:
        /*0364*/ 	.word	index@(_ZN13group_norm_v214gn_cuda_kernelI13__nv_bfloat16Li480ELi3ELi16ELi60ELi1024ELb1ELi16ELi960ELi960ELi4ELb1ELi5ELb0ELb0ENS_16CompileConditionILi900EEEEEvPT_PKS4_S7_S7_flPfS8_Pj)
        /*0368*/ 	.word	0x00000028


	//----- nvinfo : EIATTR_FRAME_SIZE
	.align		4
.L_145:
        /*036c*/ 	.byte	0x04, 0x11
        /*036e*/ 	.short	(.L_147 - .L_146)
	.align		4
.L_146:
        /*0370*/ 	.word	index@(_ZN13group_norm_v214gn_cuda_kernelI13__nv_bfloat16Li480ELi3ELi16ELi60ELi1024ELb1ELi16ELi960ELi960ELi4ELb1ELi5ELb0ELb0ENS_16CompileConditionILi900EEEEEvPT_PKS4_S7_S7_flPfS8_Pj)
        /*0374*/ 	.word	0x000000b8


	//----- nvinfo : EIATTR_REGCOUNT
	.align		4
.L_147:
        /*0378*/ 	.byte	0x04, 0x2f
        /*037a*/ 	.short	(.L_149 - .L_148)
	.align		4
.L_148:
        /*037c*/ 	.word	index@(_ZN13group_norm_v214gn_cuda_kernelI13__nv_bfloat16Li480ELi1ELi16ELi60ELi1024ELb1ELi16ELi960ELi960ELi4ELb1ELi2ELb0ELb0ENS_16CompileConditionILi900EEEEEvPT_PKS4_S7_S7_flPfS8_Pj)
        /*0380*/ 	.word	0x0000007a


	//----- nvinfo : EIATTR_FRAME_SIZE
	.align		4
.L_149:
        /*0384*/ 	.byte	0x04, 0x11
        /*0386*/ 	.short	(.L_151 - .L_150)
	.align		4
.L_150:
        /*0388*/ 	.word	index@(_ZN13group_norm_v214gn_cuda_kernelI13__nv_bfloat16Li480ELi1ELi16ELi60ELi1024ELb1ELi16ELi960ELi960ELi4ELb1ELi2ELb0ELb0ENS_16CompileConditionILi900EEEEEvPT_PKS4_S7_S7_flPfS8_Pj)
        /*038c*/ 	.word	0x00000000


	//----- nvinfo : EIATTR_REGCOUNT
	.align		4
.L_151:
        /*0390*/ 	.byte	0x04, 0x2f
        /*0392*/ 	.short	(.L_153 - .L_152)
	.align		4
.L_152:
        /*0394*/ 	.word	index@(_ZN13group_norm_v214gn_cuda_kernelI13__nv_bfloat16Li480ELi3ELi16ELi60ELi1024ELb1ELi8ELi960ELi960ELi4ELb1ELi2ELb0ELb0ENS_16CompileConditionILi900EEEEEvPT_PKS4_S7_S7_flPfS8_Pj)
        /*0398*/ 	.word	0x00000028


	//----- nvinfo : EIATTR_FRAME_SIZE
	.align		4
.L_153:
        /*039c*/ 	.byte	0x04, 0x11
        /*039e*/ 	.short	(.L_155 - .L_154)
	.align		4
.L_154:
        /*03a0*/ 	.word	index@(_ZN13group_norm_v214gn_cuda_kernelI13__nv_bfloat16Li480ELi3ELi16ELi60ELi1024ELb1ELi8ELi960ELi960ELi4ELb1ELi2ELb0ELb0ENS_16CompileConditionILi900EEEEEvPT_PKS4_S7_S7_flPfS8_Pj)
        /*03a4*/ 	.word	0x00000020


	//----- nvinfo : EIATTR_REGCOUNT
	.align		4
.L_155:
        /*03a8*/ 	.byte	0x04, 0x2f
        /*03aa*/ 	.short	(.L_157 - .L_156)
	.align		4
.L_156:
        /*03ac*/ 	.word	index@(_ZN13group_norm_v214gn_cuda_kernelI13__nv_bfloat16Li480ELi1ELi16ELi60ELi1024ELb1ELi8ELi960ELi960ELi4ELb1ELi1ELb0ELb0ENS_16CompileConditionILi900EEEEEvPT_PKS4_S7_S7_flPfS8_Pj)
        /*03b0*/ 	.word	0x00000056


	//----- nvinfo : EIATTR_FRAME_SIZE
	.align		4
.L_157:
        /*03b4*/ 	.byte	0x04, 0x11
        /*03b6*/ 	.short	(.L_159 - .L_158)
	.align		4
.L_158:
        /*03b8*/ 	.word	index@(_ZN13group_norm_v214gn_cuda_kernelI13__nv_bfloat16Li480ELi1ELi16ELi60ELi1024ELb1ELi8ELi960ELi960ELi4ELb1ELi1ELb0ELb0ENS_16CompileConditionILi900EEEEEvPT_PKS4_S7_S7_flPfS8_Pj)
        /*03bc*/ 	.word	0x00000000


	//----- nvinfo : EIATTR_REGCOUNT
	.align		4
.L_159:
        /*03c0*/ 	.byte	0x04, 0x2f
        /*03c2*/ 	.short	(.L_161 - .L_160)
	.align		4
.L_160:
        /*03c4*/ 	.word	index@(_ZN13group_norm_v214gn_cuda_kernelI13__nv_bfloat16Li480ELi3ELi16ELi60ELi1024ELb1ELi4ELi960ELi960ELi4ELb1ELi1ELb0ELb0ENS_16CompileConditionILi900EEEEEvPT_PKS4_S7_S7_flPfS8_Pj)
        /*03c8*/ 	.word	0x00000028


	//----- nvinfo : EIATTR_FRAME_SIZE
	.align		4
.L_161:
        /*03cc*/ 	.byte	0x04, 0x11
        /*03ce*/ 	.short	(.L_163 - .L_162)
	.align		4
.L_162:
        /*03d0*/ 	.word	index@(_ZN13group_norm_v214gn_cuda_kernelI13__nv_bfloat16Li480ELi3ELi16ELi60ELi1024ELb1ELi4ELi960ELi960ELi4ELb1ELi1ELb0ELb0ENS_16CompileConditionILi900EEEEEvPT_PKS4_S7_S7_flPfS8_Pj)
        /*03d4*/ 	.word	0x00000000


	//----- nvinfo : EIATTR_REGCOUNT
	.align		4
.L_163:
        /*03d8*/ 	.byte	0x04, 0x2f
        /*03da*/ 	.short	(.L_165 - .L_164)
	.align		4
.L_164:
        /*03dc*/ 	.word	index@(_ZN13group_norm_v214gn_cuda_kernelI13__nv_bfloat16Li480ELi2ELi32ELi30ELi1024ELb0ELi32ELi960ELi960ELi4ELb1ELi9ELb0ELb0ENS_16CompileConditionILi900EEEEEvPT_PKS4_S7_S7_flPfS8_Pj)
        /*03e0*/ 	.word	0x00000040


	//----- nvinfo : EIATTR_FRAME_SIZE
	.align		4
.L_165:
        /*03e4*/ 	.byte	0x04, 0x11
        /*03e6*/ 	.short	(.L_167 - .L_166)
	.align		4
.L_166:
        /*03e8*/ 	.word	index@(_ZN13group_norm_v214gn_cuda_kernelI13__nv_bfloat16Li480ELi2ELi32ELi30ELi1024ELb0ELi32ELi960ELi960ELi4ELb1ELi9ELb0ELb0ENS_16CompileConditionILi900EEEEEvPT_PKS4_S7_S7_flPfS8_Pj)
        /*03ec*/ 	.word	0x00000188


	//----- nvinfo : EIATTR_REGCOUNT
	.align		4
.L_167:
        /*03f0*/ 	.byte	0x04, 0x2f
        /*03f2*/ 	.short	(.L_169 - .L_168)
	.align		4
.L_168:
        /*03f4*/ 	.word	index@(_ZN13group_norm_v214gn_cuda_kernelI13__nv_bfloat16Li480ELi2ELi32ELi30ELi1024ELb0ELi32ELi960ELi960ELi4ELb1ELi7ELb0ELb0ENS_16CompileConditionILi900EEEEEvPT_PKS4_S7_S7_flPfS8_Pj)
        /*03f8*/ 	.word	0x00000040


	//----- nvinfo : EIATTR_FRAME_SIZE
	.align		4
.L_169:
        /*03fc*/ 	.byte	0x04, 0x11
        /*03fe*/ 	.short	(.L_171 - .L_170)
	.align		4
.L_170:
        /*0400*/ 	.word	index@(_ZN13group_norm_v214gn_cuda_kernelI13__nv_bfloat16Li480ELi2ELi32ELi30ELi1024ELb0ELi32ELi960ELi960ELi4ELb1ELi7ELb0ELb0ENS_16CompileConditionILi900EEEEEvPT_PKS4_S7_S7_flPfS8_Pj)
        /*0404*/ 	.word	0x00000188


	//----- nvinfo : EIATTR_REGCOUNT
	.align		4
.L_171:
        /*0408*/ 	.byte	0x04, 0x2f
        /*040a*/ 	.short	(.L_173 - .L_172)
	.align		4
.L_172:
        /*040c*/ 	.word	index@(_ZN13group_norm_v214gn_cuda_kernelI13__nv_bfloat16Li480ELi1ELi32ELi30ELi1024ELb0ELi64ELi960ELi960ELi4ELb1ELi9ELb0ELb0ENS_16CompileConditionILi900EEEEEvPT_PKS4_S7_S7_flPfS8_Pj)
        /*0410*/ 	.word	0x00000080


	//----- nvinfo : EIATTR_FRAME_SIZE
	.align		4
.L_173:
        /*0414*/ 	.byte	0x04, 0x11
        /*0416*/ 	.short	(.L_175 - .L_174)
	.align		4
.L_174:
        /*0418*/ 	.word	index@(_ZN13group_norm_v214gn_cuda_kernelI13__nv_bfloat16Li480ELi1ELi32ELi30ELi1024ELb0ELi64ELi960ELi960ELi4ELb1ELi9ELb0ELb0ENS_16CompileConditionILi900EEEEEvPT_PKS4_S7_S7_flPfS8_Pj)
        /*041c*/ 	.word	0x000002c8


	//----- nvinfo : EIATTR_REGCOUNT
	.align		4
.L_175:
        /*0420*/ 	.byte	0x04, 0x2f
        /*0422*/ 	.short	(.L_177 - .L_176)
	.align		4
.L_176:
        /*0424*/ 	.word	index@(_ZN13group_norm_v214gn_cuda_kernelI13__nv_bfloat16Li480ELi1ELi32ELi30ELi1024ELb0ELi32ELi960ELi960ELi4ELb1ELi4ELb0ELb0ENS_16CompileConditionILi900EEEEEvPT_PKS4_S7_S7_flPfS8_Pj)
        /*0428*/ 	.word	0x00000080


	//----- nvinfo : EIATTR_FRAME_SIZE
	.align		4
.L_177:
        /*042c*/ 	.byte	0x04, 0x11
        /*042e*/ 	.short	(.L_179 - .L_178)
	.align		4
.L_178:
        /*0430*/ 	.word	index@(_ZN13group_norm_v214gn_cuda_kernelI13__nv_bfloat16Li480ELi1ELi32ELi30ELi1024ELb0ELi32ELi960ELi960ELi4ELb1ELi4ELb0ELb0ENS_16CompileConditionILi900EEEEEvPT_PKS4_S7_S7_flPfS8_Pj)
        /*0434*/ 	.word	0x00000010


	//----- nvinfo : EIATTR_REGCOUNT
	.align		4
.L_179:
        /*0438*/ 	.byte	0x04, 0x2f
        /*043a*/ 	.short	(.L_181 - .L_180)
	.align		4
.L_180:
        /*043c*/ 	.word	index@(_ZN13group_norm_v214gn_cuda_kernelI13__nv_bfloat16Li480ELi3ELi32ELi30ELi1024ELb0ELi16ELi960ELi960ELi4ELb1ELi5ELb0ELb0ENS_16CompileConditionILi900EEEEEvPT_PKS4_S7_S7_flPfS8_Pj)
        /*0440*/ 	.word	0x00000028


	//----- nvinfo : EIATTR_FRAME_SIZE
	.align		4
.L_181:
        /*0444*/ 	.byte	0x04, 0x11
        /*0446*/ 	.short	(.L_183 - .L_182)
	.align		4
.L_182:
        /*0448*/ 	.word	index@(_ZN13group_norm_v214gn_cuda_kernelI13__nv_bfloat16Li480ELi3ELi32ELi30ELi1024ELb0ELi16ELi960ELi960ELi4ELb1ELi5ELb0ELb0ENS_16CompileConditionILi900EEEEEvPT_PKS4_S7_S7_flPfS8_Pj)
        /*044c*/ 	.word	0x000000b0


	//----- nvinfo : EIATTR_REGCOUNT
	.align		4
.L_183:
        /*0450*/ 	.byte	0x04, 0x2f
        /*0452*/ 	.short	(.L_185 - .L_184)
	.align		4
.L_184:
        /*0454*/ 	.word	index@(_ZN13group_norm_v214gn_cuda_kernelI13__nv_bfloat16Li480ELi1ELi32ELi30ELi1024ELb0ELi16ELi960ELi960ELi4ELb1ELi2ELb0ELb0ENS_16CompileConditionILi900EEEEEvPT_PKS4_S7_S7_flPfS8_Pj)
        /*0458*/ 	.word	0x00000076


	//----- nvinfo : EIATTR_FRAME_SIZE
	.align		4
.L_185:
        /*045c*/ 	.byte	0x04, 0x11
        /*045e*/ 	.short	(.L_187 - .L_186)
	.align		4
.L_186:
        /*0460*/ 	.word	index@(_ZN13group_norm_v214gn_cuda_kernelI13__nv_bfloat16Li480ELi1ELi32ELi30ELi1024ELb0ELi16ELi960ELi960ELi4ELb1ELi2ELb0ELb0ENS_16CompileConditionILi900EEEEEvPT_PKS4_S7_S7_flPfS8_Pj)
        /*0464*/ 	.word	0x00000000


	//----- nvinfo : EIATTR_REGCOUNT
	.align		4
.L_187:
        /*0468*/ 	.byte	0x04, 0x2f
        /*046a*/ 	.short	(.L_189 - .L_188)
	.align		4
.L_188:
        /*046c*/ 	.word	index@(_ZN13group_norm_v214gn_cuda_kernelI13__nv_bfloat16Li480ELi3ELi32ELi30ELi1024ELb0ELi8ELi960ELi960ELi4ELb1ELi2ELb0ELb0ENS_16CompileConditionILi900EEEEEvPT_PKS4_S7_S7_flPfS8_Pj)
        /*0470*/ 	.word	0x00000028


	//----- nvinfo : EIATTR_FRAME_SIZE
	.align		4
.L_189:
        /*0474*/ 	.byte	0x04, 0x11
        /*0476*/ 	.short	(.L_191 - .L_190)
	.align		4
.L_190:
        /*0478*/ 	.word	index@(_ZN13group_norm_v214gn_cuda_kernelI13__nv_bfloat16Li480ELi3ELi32ELi30ELi1024ELb0ELi8ELi960ELi960ELi4ELb1ELi2ELb0ELb0ENS_16CompileConditionILi900EEEEEvPT_PKS4_S7_S7_flPfS8_Pj)
        /*047c*/ 	.word	0x00000030


	//----- nvinfo : EIATTR_REGCOUNT
	.align		4
.L_191:
        /*0480*/ 	.byte	0x04, 0x2f
        /*0482*/ 	.short	(.L_193 - .L_192)
	.align		4
.L_192:
        /*0484*/ 	.word	index@(_ZN13group_norm_v214gn_cuda_kernelI13__nv_bfloat16Li480ELi1ELi32ELi30ELi1024ELb0ELi8ELi960ELi960ELi4ELb1ELi1ELb0ELb0ENS_16CompileConditionILi900EEEEEvPT_PKS4_S7_S7_flPfS8_Pj)
        /*0488*/ 	.word	0x0000005c


	//----- nvinfo : EIATTR_FRAME_SIZE
	.align		4
.L_193:
        /*048c*/ 	.byte	0x04, 0x11
        /*048e*/ 	.short	(.L_195 - .L_194)
	.align		4
.L_194:
        /*0490*/ 	.word	index@(_ZN13group_norm_v214gn_cuda_kernelI13__nv_bfloat16Li480ELi1ELi32ELi30ELi1024ELb0ELi8ELi960ELi960ELi4ELb1ELi1ELb0ELb0ENS_16CompileConditionILi900EEEEEvPT_PKS4_S7_S7_flPfS8_Pj)
        /*0494*/ 	.word	0x00000000


	//----- nvinfo : EIATTR_REGCOUNT
	.align		4
.L_195:
        /*0498*/ 	.byte	0x04, 0x2f
        /*049a*/ 	.short	(.L_197 - .L_196)
	.align		4
.L_196:
        /*049c*/ 	.word	index@(_ZN13group_norm_v214gn_cuda_kernelI13__nv_bfloat16Li480ELi3ELi32ELi30ELi1024ELb0ELi4ELi960ELi960ELi4ELb1ELi1ELb0ELb0ENS_16CompileConditionILi900EEEEEvPT_PKS4_S7_S7_flPfS8_Pj)
        /*04a0*/ 	.word	0x00000028


	//----- nvinfo : EIATTR_FRAME_SIZE
	.align		4
.L_197:
        /*04a4*/ 	.byte	0x04, 0x11
        /*04a6*/ 	.short	(.L_199 - .L_198)
	.align		4
.L_198:
        /*04a8*/ 	.word	index@(_ZN13group_norm_v214gn_cuda_kernelI13__nv_bfloat16Li480ELi3ELi32ELi30ELi1024ELb0ELi4ELi960ELi960ELi4ELb1ELi1ELb0ELb0ENS_16CompileConditionILi900EEEEEvPT_PKS4_S7_S7_flPfS8_Pj)
        /*04ac*/ 	.word	0x00000000


	//----- nvinfo : EIATTR_REGCOUNT
	.align		4
.L_199:
        /*04b0*/ 	.byte	0x04, 0x2f
        /*04b2*/ 	.short	(.L_201 - .L_200)
	.align		4
.L_200:
        /*04b4*/ 	.word	index@(_ZN13group_norm_v218gn_bwd_cuda_kernelI13__nv_bfloat16Li480ELi2ELi16ELi60ELi1024ELb1ELb1ELi16ELi960ELi960ELi4ELb1ELi4ELb0ELb0ELNS_15WgradSyncMethodE3ENS_16CompileConditionILi900EEEEEvPT_S6_S6_PKS5_S8_S8_S8_PKfflPfPj)
        /*04b8*/ 	.word	0x00000040


	//----- nvinfo : EIATTR_FRAME_SIZE
	.align		4
.L_201:
        /*04bc*/ 	.byte	0x04, 0x11
        /*04be*/ 	.short	(.L_203 - .L_202)
	.align		4
.L_202:
        /*04c0*/ 	.word	index@(_ZN13group_norm_v218gn_bwd_cuda_kernelI13__nv_bfloat16Li480ELi2ELi16ELi60ELi1024ELb1ELb1ELi16ELi960ELi960ELi4ELb1ELi4ELb0ELb0ELNS_15WgradSyncMethodE3ENS_16CompileConditionILi900EEEEEvPT_S6_S6_PKS5_S8_S8_S8_PKfflPfPj)
        /*04c4*/ 	.word	0x00000158


	//----- nvinfo : EIATTR_REGCOUNT
	.align		4
.L_203:
        /*04c8*/ 	.byte	0x04, 0x2f
        /*04ca*/ 	.short	(.L_205 - .L_204)
	.align		4
.L_204:
        /*04cc*/ 	.word	index@(_ZN13group_norm_v218gn_bwd_cuda_kernelI13__nv_bfloat16Li480ELi2ELi16ELi60ELi1024ELb1ELb1ELi16ELi960ELi960ELi4ELb1ELi3ELb0ELb0ELNS_15WgradSyncMethodE3ENS_16CompileConditionILi900EEEEEvPT_S6_S6_PKS5_S8_S8_S8_PKfflPfPj)
        /*04d0*/ 	.word	0x00000040


	//----- nvinfo : EIATTR_FRAME_SIZE
	.align		4
.L_205:
        /*04d4*/ 	.byte	0x04, 0x11
        /*04d6*/ 	.short	(.L_207 - .L_206)
	.align		4
.L_206:
        /*04d8*/ 	.word	index@(_ZN13group_norm_v218gn_bwd_cuda_kernelI13__nv_bfloat16Li480ELi2ELi16ELi60ELi1024ELb1ELb1ELi16ELi960ELi960ELi4ELb1ELi3ELb0ELb0ELNS_15WgradSyncMethodE3ENS_16CompileConditionILi900EEEEEvPT_S6_S6_PKS5_S8_S8_S8_PKfflPfPj)
        /*04dc*/ 	.word	0x00000158


	//----- nvinfo : EIATTR_REGCOUNT
	.align		4
.L_207:
        /*04e0*/ 	.byte	0x04, 0x2f
        /*04e2*/ 	.short	(.L_209 - .L_208)
	.align		4
.L_208:
        /*04e4*/ 	.word	index@(_ZN13group_norm_v218gn_bwd_cuda_kernelI13__nv_bfloat16Li480ELi1ELi16ELi60ELi1024ELb1ELb1ELi32ELi960ELi960ELi4ELb1ELi4ELb0ELb0ELNS_15WgradSyncMethodE3ENS_16CompileConditionILi900EEEEEvPT_S6_S6_PKS5_S8_S8_S8_PKfflPfPj)
        /*04e8*/ 	.word	0x00000080


	//----- nvinfo : EIATTR_FRAME_SIZE
	.align		4
.L_209:
        /*04ec*/ 	.byte	0x04, 0x11
        /*04ee*/ 	.short	(.L_211 - .L_210)
	.align		4
.L_210:
        /*04f0*/ 	.word	index@(_ZN13group_norm_v218gn_bwd_cuda_kernelI13__nv_bfloat16Li480ELi1ELi16ELi60ELi1024ELb1ELb1ELi32ELi960ELi960ELi4ELb1ELi4ELb0ELb0ELNS_15WgradSyncMethodE3ENS_16CompileConditionILi900EEEEEvPT_S6_S6_PKS5_S8_S8_S8_PKfflPfPj)
        /*04f4*/ 	.word	0x000001e0


	//----- nvinfo : EIATTR_REGCOUNT
	.align		4
.L_211:
        /*04f8*/ 	.byte	0x04, 0x2f
        /*04fa*/ 	.short	(.L_213 - .L_212)
	.align		4
.L_212:
        /*04fc*/ 	.word	index@(_ZN13group_norm_v218gn_bwd_cuda_kernelI13__nv_bfloat16Li480ELi1ELi16ELi60ELi1024ELb1ELb1ELi16ELi960ELi960ELi4ELb1ELi2ELb0ELb0ELNS_15WgradSyncMethodE3ENS_16CompileConditionILi900EEEEEvPT_S6_S6_PKS5_S8_S8_S8_PKfflPfPj)
        /*0500*/ 	.word	0x00000080


	//----- nvinfo : EIATTR_FRAME_SIZE
	.align		4
.L_213:
        /*0504*/ 	.byte	0x04, 0x11
        /*0506*/ 	.short	(.L_215 - .L_214)
	.align		4
.L_214:
        /*0508*/ 	.word	index@(_ZN13group_norm_v218gn_bwd_cuda_kernelI13__nv_bfloat16Li480ELi1ELi16ELi60ELi1024ELb1ELb1ELi16ELi960ELi960ELi4ELb1ELi2ELb0ELb0ELNS_15WgradSyncMethodE3ENS_16CompileConditionILi900EEEEEvPT_S6_S6_PKS5_S8_S8_S8_PKfflPfPj)
        /*050c*/ 	.word	0x00000010


	//----- nvinfo : EIATTR_REGCOUNT
	.align		4
.L_215:
        /*0510*/ 	.byte	0x04, 0x2f
        /*0512*/ 	.short	(.L_217 - .L_216)
	.align		4
.L_216:
        /*0514*/ 	.word	index@(_ZN13group_norm_v218gn_bwd_cuda_kernelI13__nv_bfloat16Li480ELi3ELi16ELi60ELi1024ELb1ELb1ELi8ELi960ELi960ELi4ELb1ELi2ELb0ELb0ELNS_15WgradSyncMethodE3ENS_16CompileConditionILi900EEEEEvPT_S6_S6_PKS5_S8_S8_S8_PKfflPfPj)
        /*0518*/ 	.word	0x00000028


	//----- nvinfo : EIATTR_FRAME_SIZE
	.align		4
.L_217:
        /*051c*/ 	.byte	0x04, 0x11
        /*051e*/ 	.short	(.L_219 - .L_218)
	.align		4
.L_218:
        /*0520*/ 	.word	index@(_ZN13group_norm_v218gn_bwd_cuda_kernelI13__nv_bfloat16Li480ELi3ELi16ELi60ELi1024ELb1ELb1ELi8ELi960ELi960ELi4ELb1ELi2ELb0ELb0ELNS_15WgradSyncMethodE3ENS_16CompileConditionILi900EEEEEvPT_S6_S6_PKS5_S8_S8_S8_PKfflPfPj)
        /*0524*/ 	.word	0x000000f8


	//----- nvinfo : EIATTR_REGCOUNT
	.align		4
.L_219:
        /*0528*/ 	.byte	0x04, 0x2f
        /*052a*/ 	.short	(.L_221 - .L_220)
	.align		4
.L_220:
        /*052c*/ 	.word	index@(_ZN13group_norm_v218gn_bwd_cuda_kernelI13__nv_bfloat16Li480ELi1ELi16ELi60ELi1024ELb1ELb1ELi8ELi960ELi960ELi4ELb1ELi1ELb0ELb0ELNS_15WgradSyncMethodE3ENS_16CompileConditionILi900EEEEEvPT_S6_S6_PKS5_S8_S8_S8_PKfflPfPj)
        /*0530*/ 	.word	0x0000006f


	//----- nvinfo : EIATTR_FRAME_SIZE
	.align		4
.L_221:
        /*0534*/ 	.byte	0x04, 0x11
        /*0536*/ 	.short	(.L_223 - .L_222)
	.align		4
.L_222:
        /*0538*/ 	.word	index@(_ZN13group_norm_v218gn_bwd_cuda_kernelI13__nv_bfloat16Li480ELi1ELi16ELi60ELi1024ELb1ELb1ELi8ELi960ELi960ELi4ELb1ELi1ELb0ELb0ELNS_15WgradSyncMethodE3ENS_16CompileConditionILi900EEEEEvPT_S6_S6_PKS5_S8_S8_S8_PKfflPfPj)
        /*053c*/ 	.word	0x00000000


	//----- nvinfo : EIATTR_REGCOUNT
	.align		4
.L_223:
        /*0540*/ 	.byte	0x04, 0x2f
        /*0542*/ 	.short	(.L_225 - .L_224)
	.align		4
.L_224:
        /*0544*/ 	.word	index@(_ZN13group_norm_v218gn_bwd_cuda_kernelI13__nv_bfloat16Li480ELi3ELi16ELi60ELi1024ELb1ELb1ELi4ELi960ELi960ELi4ELb1ELi1ELb0ELb0ELNS_15WgradSyncMethodE3ENS_16CompileConditionILi900EEEEEvPT_S6_S6_PKS5_S8_S8_S8_PKfflPfPj)
        /*0548*/ 	.word	0x00000028


	//----- nvinfo : EIATTR_FRAME_SIZE
	.align		4
.L_225:
        /*054c*/ 	.byte	0x04, 0x11
        /*054e*/ 	.short	(.L_227 - .L_226)
	.align		4
.L_226:
        /*0550*/ 	.word	index@(_ZN13group_norm_v218gn_bwd_cuda_kernelI13__nv_bfloat16Li480ELi3ELi16ELi60ELi1024ELb1ELb1ELi4ELi960ELi960ELi4ELb1ELi1ELb0ELb0ELNS_15WgradSyncMethodE3ENS_16CompileConditionILi900EEEEEvPT_S6_S6_PKS5_S8_S8_S8_PKfflPfPj)
        /*0554*/ 	.word	0x00000068


	//----- nvinfo : EIATTR_REGCOUNT
	.align		4
.L_227:
        /*0558*/ 	.byte	0x04, 0x2f
        /*055a*/ 	.short	(.L_229 - .L_228)
	.align		4
.L_228:
        /*055c*/ 	.word	index@(_ZN13group_norm_v218gn_bwd_cuda_kernelI13__nv_bfloat16Li480ELi2ELi32ELi30ELi1024ELb0ELb1ELi16ELi960ELi960ELi4ELb1ELi4ELb0ELb0ELNS_15WgradSyncMethodE3ENS_16CompileConditionILi900EEEEEvPT_S6_S6_PKS5_S8_S8_S8_PKfflPfPj)
        /*0560*/ 	.word	0x00000040


	//----- nvinfo : EIATTR_FRAME_SIZE
	.align		4
.L_229:
        /*0564*/ 	.byte	0x04, 0x11
        /*0566*/ 	.short	(.L_231 - .L_230)
	.align		4
.L_230:
        /*0568*/ 	.word	index@(_ZN13group_norm_v218gn_bwd_cuda_kernelI13__nv_bfloat16Li480ELi2ELi32ELi30ELi1024ELb0ELb1ELi16ELi960ELi960ELi4ELb1ELi4ELb0ELb0ELNS_15WgradSyncMethodE3ENS_16CompileConditionILi900EEEEEvPT_S6_S6_PKS5_S8_S8_S8_PKfflPfPj)
        /*056c*/ 	.word	0x00000140


	//----- nvinfo : EIATTR_REGCOUNT
	.align		4
.L_231:
        /*0570*/ 	.byte	0x04, 0x2f
        /*0572*/ 	.short	(.L_233 - .L_232)
	.align		4
.L_232:
        /*0574*/ 	.word	index@(_ZN13group_norm_v218gn_bwd_cuda_kernelI13__nv_bfloat16Li480ELi2ELi32ELi30ELi1024ELb0ELb1ELi16ELi960ELi960ELi4ELb1ELi3ELb0ELb0ELNS_15WgradSyncMethodE3ENS_16CompileConditionILi900EEEEEvPT_S6_S6_PKS5_S8_S8_S8_PKfflPfPj)
        /*0578*/ 	.word	0x00000040


	//----- nvinfo : EIATTR_FRAME_SIZE
	.align		4
.L_233:
        /*057c*/ 	.byte	0x04, 0x11
        /*057e*/ 	.short	(.L_235 - .L_234)
	.align		4
.L_234:
        /*0580*/ 	.word	index@(_ZN13group_norm_v218gn_bwd_cuda_kernelI13__nv_bfloat16Li480ELi2ELi32ELi30ELi1024ELb0ELb1ELi16ELi960ELi960ELi4ELb1ELi3ELb0ELb0ELNS_15WgradSyncMethodE3ENS_16CompileConditionILi900EEEEEvPT_S6_S6_PKS5_S8_S8_S8_PKfflPfPj)
        /*0584*/ 	.word	0x00000140


	//----- nvinfo : EIATTR_REGCOUNT
	.align		4
.L_235:
        /*0588*/ 	.byte	0x04, 0x2f
        /*058a*/ 	.short	(.L_237 - .L_236)
	.align		4
.L_236:
        /*058c*/ 	.word	index@(_ZN13group_norm_v218gn_bwd_cuda_kernelI13__nv_bfloat16Li480ELi1ELi32ELi30ELi1024ELb0ELb1ELi32ELi960ELi960ELi4ELb1ELi4ELb0ELb0ELNS_15WgradSyncMethodE3ENS_16CompileConditionILi900EEEEEvPT_S6_S6_PKS5_S8_S8_S8_PKfflPfPj)
        /*0590*/ 	.word	0x00000080


	//----- nvinfo : EIATTR_FRAME_SIZE
	.align		4
.L_237:
        /*0594*/ 	.byte	0x04, 0x11
        /*0596*/ 	.short	(.L_239 - .L_238)
	.align		4
.L_238:
        /*0598*/ 	.word	index@(_ZN13group_norm_v218gn_bwd_cuda_kernelI13__nv_bfloat16Li480ELi1ELi32ELi30ELi1024ELb0ELb1ELi32ELi960ELi960ELi4ELb1ELi4ELb0ELb0ELNS_15WgradSyncMethodE3ENS_16CompileConditionILi900EEEEEvPT_S6_S6_PKS5_S8_S8_S8_PKfflPfPj)
        /*059c*/ 	.word	0x000001c8


	//----- nvinfo : EIATTR_REGCOUNT
	.align		4
.L_239:
        /*05a0*/ 	.byte	0x04, 0x2f
        /*05a2*/ 	.short	(.L_241 - .L_240)
	.align		4
.L_240:
        /*05a4*/ 	.word	index@(_ZN13group_norm_v218gn_bwd_cuda_kernelI13__nv_bfloat16Li480ELi1ELi32ELi30ELi1024ELb0ELb1ELi16ELi960ELi960ELi4ELb1ELi2ELb0ELb0ELNS_15WgradSyncMethodE3ENS_16CompileConditionILi900EEEEEvPT_S6_S6_PKS5_S8_S8_S8_PKfflPfPj)
        /*05a8*/ 	.word	0x00000080


	//----- nvinfo : EIATTR_FRAME_SIZE
	.align		4
.L_241:
        /*05ac*/ 	.byte	0x04, 0x11
        /*05ae*/ 	.short	(.L_243 - .L_242)
	.align		4
.L_242:
        /*05b0*/ 	.word	index@(_ZN13group_norm_v218gn_bwd_cuda_kernelI13__nv_bfloat16Li480ELi1ELi32ELi30ELi1024ELb0ELb1ELi16ELi960ELi960ELi4ELb1ELi2ELb0ELb0ELNS_15WgradSyncMethodE3ENS_16CompileConditionILi900EEEEEvPT_S6_S6_PKS5_S8_S8_S8_PKfflPfPj)
        /*05b4*/ 	.word	0x00000020


	//----- nvinfo : EIATTR_REGCOUNT
	.align		4
.L_243:
        /*05b8*/ 	.byte	0x04, 0x2f
        /*05ba*/ 	.short	(.L_245 - .L_244)
	.align		4
.L_244:
        /*05bc*/ 	.word	index@(_ZN13group_norm_v218gn_bwd_cuda_kernelI13__nv_bfloat16Li480ELi3ELi32ELi30ELi1024ELb0ELb1ELi8ELi960ELi960ELi4ELb1ELi2ELb0ELb0ELNS_15WgradSyncMethodE3ENS_16CompileConditionILi900EEEEEvPT_S6_S6_PKS5_S8_S8_S8_PKfflPfPj)
        /*05c0*/ 	.word	0x00000028


	//----- nvinfo : EIATTR_FRAME_SIZE
	.align		4
.L_245:
        /*05c4*/ 	.byte	0x04, 0x11
        /*05c6*/ 	.short	(.L_247 - .L_246)
	.align		4
.L_246:
        /*05c8*/ 	.word	index@(_ZN13group_norm_v218gn_bwd_cuda_kernelI13__nv_bfloat16Li480ELi3ELi32ELi30ELi1024ELb0ELb1ELi8ELi960ELi960ELi4ELb1ELi2ELb0ELb0ELNS_15WgradSyncMethodE3ENS_16CompileConditionILi900EEEEEvPT_S6_S6_PKS5_S8_S8_S8_PKfflPfPj)
        /*05cc*/ 	.word	0x000000d8


	//----- nvinfo : EIATTR_REGCOUNT
	.align		4
.L_247:
        /*05d0*/ 	.byte	0x04, 0x2f
        /*05d2*/ 	.short	(.L_249 - .L_248)
	.align		4
.L_248:
        /*05d4*/ 	.word	index@(_ZN13group_norm_v218gn_bwd_cuda_kernelI13__nv_bfloat16Li480ELi1ELi32ELi30ELi1024ELb0ELb1ELi8ELi960ELi960ELi4ELb1ELi1ELb0ELb0ELNS_15WgradSyncMethodE3ENS_16CompileConditionILi900EEEEEvPT_S6_S6_PKS5_S8_S8_S8_PKfflPfPj)
        /*05d8*/ 	.word	0x00000072


	//----- nvinfo : EIATTR_FRAME_SIZE
	.align		4
.L_249:
        /*05dc*/ 	.byte	0x04, 0x11
        /*05de*/ 	.short	(.L_251 - .L_250)
	.align		4
.L_250:
        /*05e0*/ 	.word	index@(_ZN13group_norm_v218gn_bwd_cuda_kernelI13__nv_bfloat16Li480ELi1ELi32ELi30ELi1024ELb0ELb1ELi8ELi960ELi960ELi4ELb1ELi1ELb0ELb0ELNS_15WgradSyncMethodE3ENS_16CompileConditionILi900EEEEEvPT_S6_S6_PKS5_S8_S8_S8_PKfflPfPj)
        /*05e4*/ 	.word	0x00000000


	//----- nvinfo : EIATTR_REGCOUNT
	.align		4
.L_251:
        /*05e8*/ 	.byte	0x04, 0x2f
        /*05ea*/ 	.short	(.L_253 - .L_252)
	.align		4
.L_252:
        /*05ec*/ 	.word	index@(_ZN13group_norm_v218gn_bwd_cuda_kernelI13__nv_bfloat16Li480ELi3ELi32ELi30ELi1024ELb0ELb1ELi4ELi960ELi960ELi4ELb1ELi1ELb0ELb0ELNS_15WgradSyncMethodE3ENS_16CompileConditionILi900EEEEEvPT_S6_S6_PKS5_S8_S8_S8_PKfflPfPj)
        /*05f0*/ 	.word	0x00000028


	//----- nvinfo : EIATTR_FRAME_SIZE
	.align		4
.L_253:
        /*05f4*/ 	.byte	0x04, 0x11
        /*05f6*/ 	.short	(.L_255 - .L_254)
	.align		4
.L_254:
        /*05f8*/ 	.word	index@(_ZN13group_norm_v218gn_bwd_cuda_kernelI13__nv_bfloat16Li480ELi3ELi32ELi30ELi1024ELb0ELb1ELi4ELi960ELi960ELi4ELb1ELi1ELb0ELb0ELNS_15WgradSyncMethodE3ENS_16CompileConditionILi900EEEEEvPT_S6_S6_PKS5_S8_S8_S8_PKfflPfPj)
        /*05fc*/ 	.word	0x00000058


	//----- nvinfo : EIATTR_MIN_STACK_SIZE
	.align		4
.L_255:
        /*0600*/ 	.byte	0x04, 0x12
        /*0602*/ 	.short	(.L_257 - .L_256)
	.align		4
.L_256:
        /*0604*/ 	.word	index@(_ZN13group_norm_v218gn_bwd_cuda_kernelI13__nv_bfloat16Li480ELi3ELi32ELi30ELi1024ELb0ELb1ELi4ELi960ELi960ELi4ELb1ELi1ELb0ELb0ELNS_15WgradSyncMethodE3ENS_16CompileConditionILi900EEEEEvPT_S6_S6_PKS5_S8_S8_S8_PKfflPfPj)
        /*0608*/ 	.word	0x00000058


	//----- nvinfo : EIATTR_MIN_STACK_SIZE
	.align		4
.L_257:
        /*060c*/ 	.byte	0x04, 0x12
        /*060e*/ 	.short	(.L_259 - .L_258)
	.align		4
.L_258:
        /*0610*/ 	.word	index@(_ZN13group_norm_v218gn_bwd_cuda_kernelI13__nv_bfloat16Li480ELi1ELi32ELi30ELi1024ELb0ELb1ELi8ELi960ELi960ELi4ELb1ELi1ELb0ELb0ELNS_15WgradSyncMethodE3ENS_16CompileConditionILi900EEEEEvPT_S6_S6_PKS5_S8_S8_S8_PKfflPfPj)
        /*0614*/ 	.word	0x00000000


	//----- nvinfo : EIATTR_MIN_STACK_SIZE
	.align		4
.L_259:
        /*0618*/ 	.byte	0x04, 0x12
        /*061a*/ 	.short	(.L_261 - .L_260)
	.align		4
.L_260:
        /*061c*/ 	.word	index@(_ZN13group_norm_v218gn_bwd_cuda_kernelI13__nv_bfloat16Li480ELi3ELi32ELi30ELi1024ELb0ELb1ELi8ELi960ELi960ELi4ELb1ELi2ELb0ELb0ELNS_15WgradSyncMethodE3ENS_16CompileConditionILi900EEEEEvPT_S6_S6_PKS5_S8_S8_S8_PKfflPfPj)
        /*0620*/ 	.word	0x000000d8


	//----- nvinfo : EIATTR_MIN_STACK_SIZE
	.align		4
.L_261:
        /*0624*/ 	.byte	0x04, 0x12
        /*0626*/ 	.short	(.L_263 - .L_262)
	.align		4
.L_262:
        /*0628*/ 	.word	index@(_ZN13group_norm_v218gn_bwd_cuda_kernelI13__nv_bfloat16Li480ELi1ELi32ELi30ELi1024ELb0ELb1ELi16ELi960ELi960ELi4ELb1ELi2ELb0ELb0ELNS_15WgradSyncMethodE3ENS_16CompileConditionILi900EEEEEvPT_S6_S6_PKS5_S8_S8_S8_PKfflPfPj)
        /*062c*/ 	.word	0x00000020


	//----- nvinfo : EIATTR_MIN_STACK_SIZE
	.align		4
.L_263:
        /*0630*/ 	.byte	0x04, 0x12
        /*0632*/ 	.short	(.L_265 - .L_264)
	.align		4
.L_264:
        /*0634*/ 	.word	index@(_ZN13group_norm_v218gn_bwd_cuda_kernelI13__nv_bfloat16Li480ELi1ELi32ELi30ELi1024ELb0ELb1ELi32ELi960ELi960ELi4ELb1ELi4ELb0ELb0ELNS_15WgradSyncMethodE3ENS_16CompileConditionILi900EEEEEvPT_S6_S6_PKS5_S8_S8_S8_PKfflPfPj)
        /*0638*/ 	.word	0x000001c8


	//----- nvinfo : EIATTR_MIN_STACK_SIZE
	.align		4
.L_265:
        /*063c*/ 	.byte	0x04, 0x12
        /*063e*/ 	.short	(.L_267 - .L_266)
	.align		4
.L_266:
        /*0640*/ 	.word	index@(_ZN13group_norm_v218gn_bwd_cuda_kernelI13__nv_bfloat16Li480ELi2ELi32ELi30ELi1024ELb0ELb1ELi16ELi960ELi960ELi4ELb1ELi3ELb0ELb0ELNS_15WgradSyncMethodE3ENS_16CompileConditionILi900EEEEEvPT_S6_S6_PKS5_S8_S8_S8_PKfflPfPj)
        /*0644*/ 	.word	0x00000140


	//----- nvinfo : EIATTR_MIN_STACK_SIZE
	.align		4
.L_267:
        /*0648*/ 	.byte	0x04, 0x12
        /*064a*/ 	.short	(.L_269 - .L_268)
	.align		4
.L_268:
        /*064c*/ 	.word	index@(_ZN13group_norm_v218gn_bwd_cuda_kernelI13__nv_bfloat16Li480ELi2ELi32ELi30ELi1024ELb0ELb1ELi16ELi960ELi960ELi4ELb1ELi4ELb0ELb0ELNS_15WgradSyncMethodE3ENS_16CompileConditionILi900EEEEEvPT_S6_S6_PKS5_S8_S8_S8_PKfflPfPj)
        /*0650*/ 	.word	0x00000140


	//----- nvinfo : EIATTR_MIN_STACK_SIZE
	.align		4
.L_269:
        /*0654*/ 	.byte	0x04, 0x12
        /*0656*/ 	.short	(.L_271 - .L_270)
	.align		4
.L_270:
        /*0658*/ 	.word	index@(_ZN13group_norm_v218gn_bwd_cuda_kernelI13__nv_bfloat16Li480ELi3ELi16ELi60ELi1024ELb1ELb1ELi4ELi960ELi960ELi4ELb1ELi1ELb0ELb0ELNS_15WgradSyncMethodE3ENS_16CompileConditionILi900EEEEEvPT_S6_S6_PKS5_S8_S8_S8_PKfflPfPj)
        /*065c*/ 	.word	0x00000068


	//----- nvinfo : EIATTR_MIN_STACK_SIZE
	.align		4
.L_271:
        /*0660*/ 	.byte	0x04, 0x12
        /*0662*/ 	.short	(.L_273 - .L_272)
	.align		4
.L_272:
        /*0664*/ 	.word	index@(_ZN13group_norm_v218gn_bwd_cuda_kernelI13__nv_bfloat16Li480ELi1ELi16ELi60ELi1024ELb1ELb1ELi8ELi960ELi960ELi4ELb1ELi1ELb0ELb0ELNS_15WgradSyncMethodE3ENS_16CompileConditionILi900EEEEEvPT_S6_S6_PKS5_S8_S8_S8_PKfflPfPj)
        /*0668*/ 	.word	0x00000000


	//----- nvinfo : EIATTR_MIN_STACK_SIZE
	.align		4
.L_273:
        /*066c*/ 	.byte	0x04, 0x12
        /*066e*/ 	.short	(.L_275 - .L_274)
	.align		4
.L_274:
        /*0670*/ 	.word	index@(_ZN13group_norm_v218gn_bwd_cuda_kernelI13__nv_bfloat16Li480ELi3ELi16ELi60ELi1024ELb1ELb1ELi8ELi960ELi960ELi4ELb1ELi2ELb0ELb0ELNS_15WgradSyncMethodE3ENS_16CompileConditionILi900EEEEEvPT_S6_S6_PKS5_S8_S8_S8_PKfflPfPj)
        /*0674*/ 	.word	0x000000f8


	//----- nvinfo : EIATTR_MIN_STACK_SIZE
	.align		4
.L_275:
        /*0678*/ 	.byte	0x04, 0x12
        /*067a*/ 	.short	(.L_277 - .L_276)
	.align		4
.L_276:
        /*067c*/ 	.word	index@(_ZN13group_norm_v218gn_bwd_cuda_kernelI13__nv_bfloat16Li480ELi1ELi16ELi60ELi1024ELb1ELb1ELi16ELi960ELi960ELi4ELb1ELi2ELb0ELb0ELNS_15WgradSyncMethodE3ENS_16CompileConditionILi900EEEEEvPT_S6_S6_PKS5_S8_S8_S8_PKfflPfPj)
        /*0680*/ 	.word	0x00000010


	//----- nvinfo : EIATTR_MIN_STACK_SIZE
	.align		4
.L_277:
        /*0684*/ 	.byte	0x04, 0x12
        /*0686*/ 	.short	(.L_279 - .L_278)
	.align		4
.L_278:
        /*0688*/ 	.word	index@(_ZN13group_norm_v218gn_bwd_cuda_kernelI13__nv_bfloat16Li480ELi1ELi16ELi60ELi1024ELb1ELb1ELi32ELi960ELi960ELi4ELb1ELi4ELb0ELb0ELNS_15WgradSyncMethodE3ENS_16CompileConditionILi900EEEEEvPT_S6_S6_PKS5_S8_S8_S8_PKfflPfPj)
        /*068c*/ 	.word	0x000001e0


	//----- nvinfo : EIATTR_MIN_STACK_SIZE
	.align		4
.L_279:
        /*0690*/ 	.byte	0x04, 0x12
        /*0692*/ 	.short	(.L_281 - .L_280)
	.align		4
.L_280:
        /*0694*/ 	.word	index@(_ZN13group_norm_v218gn_bwd_cuda_kernelI13__nv_bfloat16Li480ELi2ELi16ELi60ELi1024ELb1ELb1ELi16ELi960ELi960ELi4ELb1ELi3ELb0ELb0ELNS_15WgradSyncMethodE3ENS_16CompileConditionILi900EEEEEvPT_S6_S6_PKS5_S8_S8_S8_PKfflPfPj)
        /*0698*/ 	.word	0x00000158


	//----- nvinfo : EIATTR_MIN_STACK_SIZE
	.align		4
.L_281:
        /*069c*/ 	.byte	0x04, 0x12
        /*069e*/ 	.short	(.L_283 - .L_282)
	.align		4
.L_282:
        /*06a0*/ 	.word	index@(_ZN13group_norm_v218gn_bwd_cuda_kernelI13__nv_bfloat16Li480ELi2ELi16ELi60ELi1024ELb1ELb1ELi16ELi960ELi960ELi4ELb1ELi4ELb0ELb0ELNS_15WgradSyncMethodE3ENS_16CompileConditionILi900EEEEEvPT_S6_S6_PKS5_S8_S8_S8_PKfflPfPj)
        /*06a4*/ 	.word	0x00000158


	//----- nvinfo : EIATTR_MIN_STACK_SIZE
	.align		4
.L_283:
        /*06a8*/ 	.byte	0x04, 0x12
        /*06aa*/ 	.short	(.L_285 - .L_284)
	.align		4
.L_284:
        /*06ac*/ 	.word	index@(_ZN13group_norm_v214gn_cuda_kernelI13__nv_bfloat16Li480ELi3ELi32ELi30ELi1024ELb0ELi4ELi960ELi960ELi4ELb1ELi1ELb0ELb0ENS_16CompileConditionILi900EEEEEvPT_PKS4_S7_S7_flPfS8_Pj)
        /*06b0*/ 	.word	0x00000000


	//----- nvinfo : EIATTR_MIN_STACK_SIZE
	.align		4
.L_285:
        /*06b4*/ 	.byte	0x04, 0x12
        /*06b6*/ 	.short	(.L_287 - .L_286)
	.align		4
.L_286:
        /*06b8*/ 	.word	index@(_ZN13group_norm_v214gn_cuda_kernelI13__nv_bfloat16Li480ELi1ELi32ELi30ELi1024ELb0ELi8ELi960ELi960ELi4ELb1ELi1ELb0ELb0ENS_16CompileConditionILi900EEEEEvPT_PKS4_S7_S7_flPfS8_Pj)
        /*06bc*/ 	.word	0x00000000


	//----- nvinfo : EIATTR_MIN_STACK_SIZE
	.align		4
.L_287:
        /*06c0*/ 	.byte	0x04, 0x12
        /*06c2*/ 	.short	(.L_289 - .L_288)
	.align		4
.L_288:
        /*06c4*/ 	.word	index@(_ZN13group_norm_v214gn_cuda_kernelI13__nv_bfloat16Li480ELi3ELi32ELi30ELi1024ELb0ELi8ELi960ELi960ELi4ELb1ELi2ELb0ELb0ENS_16CompileConditionILi900EEEEEvPT_PKS4_S7_S7_flPfS8_Pj)
        /*06c8*/ 	.word	0x00000030


	//----- nvinfo : EIATTR_MIN_STACK_SIZE
	.align		4
.L_289:
        /*06cc*/ 	.byte	0x04, 0x12
        /*06ce*/ 	.short	(.L_291 - .L_290)
	.align		4
.L_290:
        /*06d0*/ 	.word	index@(_ZN13group_norm_v214gn_cuda_kernelI13__nv_bfloat16Li480ELi1ELi32ELi30ELi1024ELb0ELi16ELi960ELi960ELi4ELb1ELi2ELb0ELb0ENS_16CompileConditionILi900EEEEEvPT_PKS4_S7_S7_flPfS8_Pj)
        /*06d4*/ 	.word	0x00000000


	//----- nvinfo : EIATTR_MIN_STACK_SIZE
	.align		4
.L_291:
        /*06d8*/ 	.byte	0x04, 0x12
        /*06da*/ 	.short	(.L_293 - .L_292)
	.align		4
.L_292:
        /*06dc*/ 	.word	index@(_ZN13group_norm_v214gn_cuda_kernelI13__nv_bfloat16Li480ELi3ELi32ELi30ELi1024ELb0ELi16ELi960ELi960ELi4ELb1ELi5ELb0ELb0ENS_16CompileConditionILi900EEEEEvPT_PKS4_S7_S7_flPfS8_Pj)
        /*06e0*/ 	.word	0x000000b0


	//----- nvinfo : EIATTR_MIN_STACK_SIZE
	.align		4
.L_293:
        /*06e4*/ 	.byte	0x04, 0x12
        /*06e6*/ 	.short	(.L_295 - .L_294)
	.align		4
.L_294:
        /*06e8*/ 	.word	index@(_ZN13group_norm_v214gn_cuda_kernelI13__nv_bfloat16Li480ELi1ELi32ELi30ELi1024ELb0ELi32ELi960ELi960ELi4ELb1ELi4ELb0ELb0ENS_16CompileConditionILi900EEEEEvPT_PKS4_S7_S7_flPfS8_Pj)
        /*06ec*/ 	.word	0x00000010


	//----- nvinfo : EIATTR_MIN_STACK_SIZE
	.align		4
.L_295:
        /*06f0*/ 	.byte	0x04, 0x12
        /*06f2*/ 	.short	(.L_297 - .L_296)
	.align		4
.L_296:
        /*06f4*/ 	.word	index@(_ZN13group_norm_v214gn_cuda_kernelI13__nv_bfloat16Li480ELi1ELi32ELi30ELi1024ELb0ELi64ELi960ELi960ELi4ELb1ELi9ELb0ELb0ENS_16CompileConditionILi900EEEEEvPT_PKS4_S7_S7_flPfS8_Pj)
        /*06f8*/ 	.word	0x000002c8


	//----- nvinfo : EIATTR_MIN_STACK_SIZE
	.align		4
.L_297:
        /*06fc*/ 	.byte	0x04, 0x12
        /*06fe*/ 	.short	(.L_299 - .L_298)
	.align		4
.L_298:
        /*0700*/ 	.word	index@(_ZN13group_norm_v214gn_cuda_kernelI13__nv_bfloat16Li480ELi2ELi32ELi30ELi1024ELb0ELi32ELi960ELi960ELi4ELb1ELi7ELb0ELb0ENS_16CompileConditionILi900EEEEEvPT_PKS4_S7_S7_flPfS8_Pj)
        /*0704*/ 	.word	0x00000188


	//----- nvinfo : EIATTR_MIN_STACK_SIZE
	.align		4
.L_299:
        /*0708*/ 	.byte	0x04, 0x12
        /*070a*/ 	.short	(.L_301 - .L_300)
	.align		4
.L_300:
        /*070c*/ 	.word	index@(_ZN13group_norm_v214gn_cuda_kernelI13__nv_bfloat16Li480ELi2ELi32ELi30ELi1024ELb0ELi32ELi960ELi960ELi4ELb1ELi9ELb0ELb0ENS_16CompileConditionILi900EEEEEvPT_PKS4_S7_S7_flPfS8_Pj)
        /*0710*/ 	.word	0x00000188


	//----- nvinfo : EIATTR_MIN_STACK_SIZE
	.align		4
.L_301:
        /*0714*/ 	.byte	0x04, 0x12
        /*0716*/ 	.short	(.L_303 - .L_302)
	.align		4
.L_302:
        /*0718*/ 	.word	index@(_ZN13group_norm_v214gn_cuda_kernelI13__nv_bfloat16Li480ELi3ELi16ELi60ELi1024ELb1ELi4ELi960ELi960ELi4ELb1ELi1ELb0ELb0ENS_16CompileConditionILi900EEEEEvPT_PKS4_S7_S7_flPfS8_Pj)
        /*071c*/ 	.word	0x00000000


	//----- nvinfo : EIATTR_MIN_STACK_SIZE
	.align		4
.L_303:
        /*0720*/ 	.byte	0x04, 0x12
        /*0722*/ 	.short	(.L_305 - .L_304)
	.align		4
.L_304:
        /*0724*/ 	.word	index@(_ZN13group_norm_v214gn_cuda_kernelI13__nv_bfloat16Li480ELi1ELi16ELi60ELi1024ELb1ELi8ELi960ELi960ELi4ELb1ELi1ELb0ELb0ENS_16CompileConditionILi900EEEEEvPT_PKS4_S7_S7_flPfS8_Pj)
        /*0728*/ 	.word	0x00000000


	//----- nvinfo : EIATTR_MIN_STACK_SIZE
	.align		4
.L_305:
        /*072c*/ 	.byte	0x04, 0x12
        /*072e*/ 	.short	(.L_307 - .L_306)
	.align		4
.L_306:
        /*0730*/ 	.word	index@(_ZN13group_norm_v214gn_cuda_kernelI13__nv_bfloat16Li480ELi3ELi16ELi60ELi1024ELb1ELi8ELi960ELi960ELi4ELb1ELi2ELb0ELb0ENS_16CompileConditionILi900EEEEEvPT_PKS4_S7_S7_flPfS8_Pj)
        /*0734*/ 	.word	0x00000020


	//----- nvinfo : EIATTR_MIN_STACK_SIZE
	.align		4
.L_307:
        /*0738*/ 	.byte	0x04, 0x12
        /*073a*/ 	.short	(.L_309 - .L_308)
	.align		4
.L_308:
        /*073c*/ 	.word	index@(_ZN13group_norm_v214gn_cuda_kernelI13__nv_bfloat16Li480ELi1ELi16ELi60ELi1024ELb1ELi16ELi960ELi960ELi4ELb1ELi2ELb0ELb0ENS_16CompileConditionILi900EEEEEvPT_PKS4_S7_S7_flPfS8_Pj)
        /*0740*/ 	.word	0x00000000


	//----- nvinfo : EIATTR_MIN_STACK_SIZE
	.align		4
.L_309:
        /*0744*/ 	.byte	0x04, 0x12
        /*0746*/ 	.short	(.L_311 - .L_310)
	.align		4
.L_310:
        /*0748*/ 	.word	index@(_ZN13group_norm_v214gn_cuda_kernelI13__nv_bfloat16Li480ELi3ELi16ELi60ELi1024ELb1ELi16ELi960ELi960ELi4ELb1ELi5ELb0ELb0ENS_16CompileConditionILi900EEEEEvPT_PKS4_S7_S7_flPfS8_Pj)
        /*074c*/ 	.word	0x000000b8


	//----- nvinfo : EIATTR_MIN_STACK_SIZE
	.align		4
.L_311:
        /*0750*/ 	.byte	0x04, 0x12
        /*0752*/ 	.short	(.L_313 - .L_312)
	.align		4
.L_312:
        /*0754*/ 	.word	index@(_ZN13group_norm_v214gn_cuda_kernelI13__nv_bfloat16Li480ELi1ELi16ELi60ELi1024ELb1ELi32ELi960ELi960ELi4ELb1ELi4ELb0ELb0ENS_16CompileConditionILi900EEEEEvPT_PKS4_S7_S7_flPfS8_Pj)
        /*0758*/ 	.word	0x00000010


	//----- nvinfo : EIATTR_MIN_STACK_SIZE
	.align		4
.L_313:
        /*075c*/ 	.byte	0x04, 0x12
        /*075e*/ 	.short	(.L_315 - .L_314)
	.align		4
.L_314:
        /*0760*/ 	.word	index@(_ZN13group_norm_v214gn_cuda_kernelI13__nv_bfloat16Li480ELi1ELi16ELi60ELi1024ELb1ELi64ELi960ELi960ELi4ELb1ELi9ELb0ELb0ENS_16CompileConditionILi900EEEEEvPT_PKS4_S7_S7_flPfS8_Pj)
        /*0764*/ 	.word	0x000002d8


	//----- nvinfo : EIATTR_MIN_STACK_SIZE
	.align		4
.L_315:
        /*0768*/ 	.byte	0x04, 0x12
        /*076a*/ 	.short	(.L_317 - .L_316)
	.align		4
.L_316:
        /*076c*/ 	.word	index@(_ZN13group_norm_v214gn_cuda_kernelI13__nv_bfloat16Li480ELi2ELi16ELi60ELi1024ELb1ELi32ELi960ELi960ELi4ELb1ELi7ELb0ELb0ENS_16CompileConditionILi900EEEEEvPT_PKS4_S7_S7_flPfS8_Pj)
        /*0770*/ 	.word	0x00000148


	//----- nvinfo : EIATTR_MIN_STACK_SIZE
	.align		4
.L_317:
        /*0774*/ 	.byte	0x04, 0x12
        /*0776*/ 	.short	(.L_319 - .L_318)
	.align		4
.L_318:
        /*0778*/ 	.word	index@(_ZN13group_norm_v214gn_cuda_kernelI13__nv_bfloat16Li480ELi2ELi16ELi60ELi1024ELb1ELi32ELi960ELi960ELi4ELb1ELi9ELb0ELb0ENS_16CompileConditionILi900EEEEEvPT_PKS4_S7_S7_flPfS8_Pj)
        /*077c*/ 	.word	0x00000148


	//----- nvinfo : EIATTR_MIN_STACK_SIZE
	.align		4
.L_319:
        /*0780*/ 	.byte	0x04, 0x12
        /*0782*/ 	.short	(.L_321 - .L_320)
	.align		4
.L_320:
        /*0784*/ 	.word	index@(_ZN13group_norm_v218gn_bwd_cuda_kernelI6__halfLi480ELi3ELi32ELi30ELi1024ELb0ELb1ELi4ELi960ELi960ELi4ELb1ELi1ELb0ELb0ELNS_15WgradSyncMethodE3ENS_16CompileConditionILi900EEEEEvPT_S6_S6_PKS5_S8_S8_S8_PKfflPfPj)
        /*0788*/ 	.word	0x00000050


	//----- nvinfo : EIATTR_MIN_STACK_SIZE
	.align		4
.L_321:
        /*078c*/ 	.byte	0x04, 0x12
        /*078e*/ 	.short	(.L_323 - .L_322)
	.align		4
.L_322:
        /*0790*/ 	.word	index@(_ZN13group_norm_v218gn_bwd_cuda_kernelI6__halfLi480ELi1ELi32ELi30ELi1024ELb0ELb1ELi8ELi960ELi960ELi4ELb1ELi1ELb0ELb0ELNS_15WgradSyncMethodE3ENS_16CompileConditionILi900EEEEEvPT_S6_S6_PKS5_S8_S8_S8_PKfflPfPj)
        /*0794*/ 	.word	0x00000000


	//----- nvinfo : EIATTR_MIN_STACK_SIZE
	.align		4
.L_323:
        /*0798*/ 	.byte	0x04, 0x12
        /*079a*/ 	.short	(.L_325 - .L_324)
	.align		4
.L_324:
        /*079c*/ 	.word	index@(_ZN13group_norm_v218gn_bwd_cuda_kernelI6__halfLi480ELi3ELi32ELi30ELi1024ELb0ELb1ELi8ELi960ELi960ELi4ELb1ELi2ELb0ELb0ELNS_15WgradSyncMethodE3ENS_16CompileConditionILi900EEEEEvPT_S6_S6_PKS5_S8_S8_S8_PKfflPfPj)
        /*07a0*/ 	.word	0x000000c8


	//----- nvinfo : EIATTR_MIN_STACK_SIZE
	.align		4
.L_325:
        /*07a4*/ 	.byte	0x04, 0x12
        /*07a6*/ 	.short	(.L_327 - .L_326)
	.align		4
.L_326:
        /*07a8*/ 	.word	index@(_ZN13group_norm_v218gn_bwd_cuda_kernelI6__halfLi480ELi1ELi32ELi30ELi1024ELb0ELb1ELi16ELi960ELi960ELi4ELb1ELi2ELb0ELb0ELNS_15WgradSyncMethodE3ENS_16CompileConditionILi900EEEEEvPT_S6_S6_PKS5_S8_S8_S8_PKfflPfPj)
        /*07ac*/ 	.word	0x00000018


	//----- nvinfo : EIATTR_MIN_STACK_SIZE
	.align		4
.L_327:
        /*07b0*/ 	.byte	0x04, 0x12
        /*07b2*/ 	.short	(.L_329 - .L_328)
	.align		4
.L_328:
        /*07b4*/ 	.word	index@(_ZN13group_norm_v218gn_bwd_cuda_kernelI6__halfLi480ELi1ELi32ELi30ELi1024ELb0ELb1ELi32ELi960ELi960ELi4ELb1ELi4ELb0ELb0ELNS_15WgradSyncMethodE3ENS_16CompileConditionILi900EEEEEvPT_S6_S6_PKS5_S8_S8_S8_PKfflPfPj)
        /*07b8*/ 	.word	0x00000180


	//----- nvinfo : EIATTR_MIN_STACK_SIZE
	.align		4
.L_329:
        /*07bc*/ 	.byte	0x04, 0x12
        /*07be*/ 	.short	(.L_331 - .L_330)
	.align		4
.L_330:
        /*07c0*/ 	.word	index@(_ZN13group_norm_v218gn_bwd_cuda_kernelI6__halfLi480ELi2ELi32ELi30ELi1024ELb0ELb1ELi16ELi960ELi960ELi4ELb1ELi3ELb0ELb0ELNS_15WgradSyncMethodE3ENS_16CompileConditionILi900EEEEEvPT_S6_S6_PKS5_S8_S8_S8_PKfflPfPj)
        /*07c4*/ 	.word	0x000000f0


	//----- nvinfo : EIATTR_MIN_STACK_SIZE
	.align		4
.L_331:
        /*07c8*/ 	.byte	0x04, 0x12
        /*07ca*/ 	.short	(.L_333 - .L_332)
	.align		4
.L_332:
        /*07cc*/ 	.word	index@(_ZN13group_norm_v218gn_bwd_cuda_kernelI6__halfLi480ELi2ELi32ELi30ELi1024ELb0ELb1ELi16ELi960ELi960ELi4ELb1ELi4ELb0ELb0ELNS_15WgradSyncMethodE3ENS_16CompileConditionILi900EEEEEvPT_S6_S6_PKS5_S8_S8_S8_PKfflPfPj)
        /*07d0*/ 	.word	0x000000f0


	//----- nvinfo : EIATTR_MIN_STACK_SIZE
	.align		4
.L_333:
        /*07d4*/ 	.byte	0x04, 0x12
        /*07d6*/ 	.short	(.L_335 - .L_334)
	.align		4
.L_334:
        /*07d8*/ 	.word	index@(_ZN13group_norm_v218gn_bwd_cuda_kernelI6__halfLi480ELi3ELi16ELi60ELi1024ELb1ELb1ELi4ELi960ELi960ELi4ELb1ELi1ELb0ELb0ELNS_15WgradSyncMethodE3ENS_16CompileConditionILi900EEEEEvPT_S6_S6_PKS5_S8_S8_S8_PKfflPfPj)
        /*07dc*/ 	.word	0x00000058


	//----- nvinfo : EIATTR_MIN_STACK_SIZE
	.align		4
.L_335:
        /*07e0*/ 	.byte	0x04, 0x12
        /*07e2*/ 	.short	(.L_337 - .L_336)
	.align		4
.L_336:
        /*07e4*/ 	.word	index@(_ZN13group_norm_v218gn_bwd_cuda_kernelI6__halfLi480ELi1ELi16ELi60ELi1024ELb1ELb1ELi8ELi960ELi960ELi4ELb1ELi1ELb0ELb0ELNS_15WgradSyncMethodE3ENS_16CompileConditionILi900EEEEEvPT_S6_S6_PKS5_S8_S8_S8_PKfflPfPj)
        /*07e8*/ 	.word	0x00000000


	//----- nvinfo : EIATTR_MIN_STACK_SIZE
	.align		4
.L_337:
        /*07ec*/ 	.byte	0x04, 0x12
        /*07ee*/ 	.short	(.L_339 - .L_338)
	.align		4
.L_338:
        /*07f0*/ 	.word	index@(_ZN13group_norm_v218gn_bwd_cuda_kernelI6__halfLi480ELi3ELi16ELi60ELi1024ELb1ELb1ELi8ELi960ELi960ELi4ELb1ELi2ELb0ELb0ELNS_15WgradSyncMethodE3ENS_16CompileConditionILi900EEEEEvPT_S6_S6_PKS5_S8_S8_S8_PKfflPfPj)
        /*07f4*/ 	.word	0x000000d8


	//----- nvinfo : EIATTR_MIN_STACK_SIZE
	.align		4
.L_339:
        /*07f8*/ 	.byte	0x04, 0x12
        /*07fa*/ 	.short	(.L_341 - .L_340)
	.align		4
.L_340:
        /*07fc*/ 	.word	index@(_ZN13group_norm_v218gn_bwd_cuda_kernelI6__halfLi480ELi1ELi16ELi60ELi1024ELb1ELb1ELi16ELi960ELi960ELi4ELb1ELi2ELb0ELb0ELNS_15WgradSyncMethodE3ENS_16CompileConditionILi900EEEEEvPT_S6_S6_PKS5_S8_S8_S8_PKfflPfPj)
        /*0800*/ 	.word	0x00000000


	//----- nvinfo : EIATTR_MIN_STACK_SIZE
	.align		4
.L_341:
        /*0804*/ 	.byte	0x04, 0x12
        /*0806*/ 	.short	(.L_343 - .L_342)
	.align		4
.L_342:
        /*0808*/ 	.word	index@(_ZN13group_norm_v218gn_bwd_cuda_kernelI6__halfLi480ELi1ELi16ELi60ELi1024ELb1ELb1ELi32ELi960ELi960ELi4ELb1ELi4ELb0ELb0ELNS_15WgradSyncMethodE3ENS_16CompileConditionILi900EEEEEvPT_S6_S6_PKS5_S8_S8_S8_PKfflPfPj)
        /*080c*/ 	.word	0x000001e8


	//----- nvinfo : EIATTR_MIN_STACK_SIZE
	.align		4
.L_343:
        /*0810*/ 	.byte	0x04, 0x12
        /*0812*/ 	.short	(.L_345 - .L_344)
	.align		4
.L_344:
        /*0814*/ 	.word	index@(_ZN13group_norm_v218gn_bwd_cuda_kernelI6__halfLi480ELi2ELi16ELi60ELi1024ELb1ELb1ELi16ELi960ELi960ELi4ELb1ELi3ELb0ELb0ELNS_15WgradSyncMethodE3ENS_16CompileConditionILi900EEEEEvPT_S6_S6_PKS5_S8_S8_S8_PKfflPfPj)
        /*0818*/ 	.word	0x00000138


	//----- nvinfo : EIATTR_MIN_STACK_SIZE
	.align		4
.L_345:
        /*081c*/ 	.byte	0x04, 0x12
        /*081e*/ 	.short	(.L_347 - .L_346)
	.align		4
.L_346:
        /*0820*/ 	.word	index@(_ZN13group_norm_v218gn_bwd_cuda_kernelI6__halfLi480ELi2ELi16ELi60ELi1024ELb1ELb1ELi16ELi960ELi960ELi4ELb1ELi4ELb0ELb0ELNS_15WgradSyncMethodE3ENS_16CompileConditionILi900EEEEEvPT_S6_S6_PKS5_S8_S8_S8_PKfflPfPj)
        /*0824*/ 	.word	0x00000138


	//----- nvinfo : EIATTR_MIN_STACK_SIZE
	.align		4
.L_347:
        /*0828*/ 	.byte	0x04, 0x12
        /*082a*/ 	.short	(.L_349 - .L_348)
	.align		4
.L_348:
        /*082c*/ 	.word	index@(_ZN13group_norm_v214gn_cuda_kernelI6__halfLi480ELi3ELi32ELi30ELi1024ELb0ELi4ELi960ELi960ELi4ELb1ELi1ELb0ELb0ENS_16CompileConditionILi900EEEEEvPT_PKS4_S7_S7_flPfS8_Pj)
        /*0830*/ 	.word	0x00000000


	//----- nvinfo : EIATTR_MIN_STACK_SIZE
	.align		4
.L_349:
        /*0834*/ 	.byte	0x04, 0x12
        /*0836*/ 	.short	(.L_351 - .L_350)
	.align		4
.L_350:
        /*0838*/ 	.word	index@(_ZN13group_norm_v214gn_cuda_kernelI6__halfLi480ELi1ELi32ELi30ELi1024ELb0ELi8ELi960ELi960ELi4ELb1ELi1ELb0ELb0ENS_16CompileConditionILi900EEEEEvPT_PKS4_S7_S7_flPfS8_Pj)
        /*083c*/ 	.word	0x00000000


	//----- nvinfo : EIATTR_MIN_STACK_SIZE
	.align		4
.L_351:
        /*0840*/ 	.byte	0x04, 0x12
        /*0842*/ 	.short	(.L_353 - .L_352)
	.align		4
.L_352:
        /*0844*/ 	.word	index@(_ZN13group_norm_v214gn_cuda_kernelI6__halfLi480ELi3ELi32ELi30ELi1024ELb0ELi8ELi960ELi960ELi4ELb1ELi2ELb0ELb0ENS_16CompileConditionILi900EEEEEvPT_PKS4_S7_S7_flPfS8_Pj)
        /*0848*/ 	.word	0x00000028


	//----- nvinfo : EIATTR_MIN_STACK_SIZE
	.align		4
.L_353:
        /*084c*/ 	.byte	0x04, 0x12
        /*084e*/ 	.short	(.L_355 - .L_354)
	.align		4
.L_354:
        /*0850*/ 	.word	index@(_ZN13group_norm_v214gn_cuda_kernelI6__halfLi480ELi1ELi32ELi30ELi1024ELb0ELi16ELi960ELi960ELi4ELb1ELi2ELb0ELb0ENS_16CompileConditionILi900EEEEEvPT_PKS4_S7_S7_flPfS8_Pj)
        /*0854*/ 	.word	0x00000000


	//----- nvinfo : EIATTR_MIN_STACK_SIZE
	.align		4
.L_355:
        /*0858*/ 	.byte	0x04, 0x12
        /*085a*/ 	.short	(.L_357 - .L_356)
	.align		4
.L_356:
        /*085c*/ 	.word	index@(_ZN13group_norm_v214gn_cuda_kernelI6__halfLi480ELi3ELi32ELi30ELi1024ELb0ELi16ELi960ELi960ELi4ELb1ELi5ELb0ELb0ENS_16CompileConditionILi900EEEEEvPT_PKS4_S7_S7_flPfS8_Pj)
        /*0860*/ 	.word	0x000000b8


	//----- nvinfo : EIATTR_MIN_STACK_SIZE
	.align		4
.L_357:
        /*0864*/ 	.byte	0x04, 0x12
        /*0866*/ 	.short	(.L_359 - .L_358)
	.align		4
.L_358:
        /*0868*/ 	.word	index@(_ZN13group_norm_v214gn_cuda_kernelI6__halfLi480ELi1ELi32ELi30ELi1024ELb0ELi32ELi960ELi960ELi4ELb1ELi4ELb0ELb0ENS_16CompileConditionILi900EEEEEvPT_PKS4_S7_S7_flPfS8_Pj)
        /*086c*/ 	.word	0x00000038


	//----- nvinfo : EIATTR_MIN_STACK_SIZE
	.align		4
.L_359:
        /*0870*/ 	.byte	0x04, 0x12
        /*0872*/ 	.short	(.L_361 - .L_360)
	.align		4
.L_360:
        /*0874*/ 	.word	index@(_ZN13group_norm_v214gn_cuda_kernelI6__halfLi480ELi1ELi32ELi30ELi1024ELb0ELi64ELi960ELi960ELi4ELb1ELi9ELb0ELb0ENS_16CompileConditionILi900EEEEEvPT_PKS4_S7_S7_flPfS8_Pj)
        /*0878*/ 	.word	0x00000290


	//----- nvinfo : EIATTR_MIN_STACK_SIZE
	.align		4
.L_361:
        /*087c*/ 	.byte	0x04, 0x12
        /*087e*/ 	.short	(.L_363 - .L_362)
	.align		4
.L_362:
        /*0880*/ 	.word	index@(_ZN13group_norm_v214gn_cuda_kernelI6__halfLi480ELi2ELi32ELi30ELi1024ELb0ELi32ELi960ELi960ELi4ELb1ELi7ELb0ELb0ENS_16CompileConditionILi900EEEEEvPT_PKS4_S7_S7_flPfS8_Pj)
        /*0884*/ 	.word	0x00000188


	//----- nvinfo : EIATTR_MIN_STACK_SIZE
	.align		4
.L_363:
        /*0888*/ 	.byte	0x04, 0x12
        /*088a*/ 	.short	(.L_365 - .L_364)
	.align		4
.L_364:
        /*088c*/ 	.word	index@(_ZN13group_norm_v214gn_cuda_kernelI6__halfLi480ELi2ELi32ELi30ELi1024ELb0ELi32ELi960ELi960ELi4ELb1ELi9ELb0ELb0ENS_16CompileConditionILi900EEEEEvPT_PKS4_S7_S7_flPfS8_Pj)
        /*0890*/ 	.word	0x00000188


	//----- nvinfo : EIATTR_MIN_STACK_SIZE
	.align		4
.L_365:
        /*0894*/ 	.byte	0x04, 0x12
        /*0896*/ 	.short	(.L_367 - .L_366)
	.align		4
.L_366:
        /*0898*/ 	.word	index@(_ZN13group_norm_v214gn_cuda_kernelI6__halfLi480ELi3ELi16ELi60ELi1024ELb1ELi4ELi960ELi960ELi4ELb1ELi1ELb0ELb0ENS_16CompileConditionILi900EEEEEvPT_PKS4_S7_S7_flPfS8_Pj)
        /*089c*/ 	.word	0x00000000


	//----- nvinfo : EIATTR_MIN_STACK_SIZE
	.align		4
.L_367:
        /*08a0*/ 	.byte	0x04, 0x12
        /*08a2*/ 	.short	(.L_369 - .L_368)
	.align		4
.L_368:
        /*08a4*/ 	.word	index@(_ZN13group_norm_v214gn_cuda_kernelI6__halfLi480ELi1ELi16ELi60ELi1024ELb1ELi8ELi960ELi960ELi4ELb1ELi1ELb0ELb0ENS_16CompileConditionILi900EEEEEvPT_PKS4_S7_S7_flPfS8_Pj)
        /*08a8*/ 	.word	0x00000000


	//----- nvinfo : EIATTR_MIN_STACK_SIZE
	.align		4
.L_369:
        /*08ac*/ 	.byte	0x04, 0x12
        /*08ae*/ 	.short	(.L_371 - .L_370)
	.align		4
.L_370:
        /*08b0*/ 	.word	index@(_ZN13group_norm_v214gn_cuda_kernelI6__halfLi480ELi3ELi16ELi60ELi1024ELb1ELi8ELi960ELi960ELi4ELb1ELi2ELb0ELb0ENS_16CompileConditionILi900EEEEEvPT_PKS4_S7_S7_flPfS8_Pj)
        /*08b4*/ 	.word	0x00000018


	//----- nvinfo : EIATTR_MIN_STACK_SIZE
	.align		4
.L_371:
        /*08b8*/ 	.byte	0x04, 0x12
        /*08ba*/ 	.short	(.L_373 - .L_372)
	.align		4
.L_372:
        /*08bc*/ 	.word	index@(_ZN13group_norm_v214gn_cuda_kernelI6__halfLi480ELi1ELi16ELi60ELi1024ELb1ELi16ELi960ELi960ELi4ELb1ELi2ELb0ELb0ENS_16CompileConditionILi900EEEEEvPT_PKS4_S7_S7_flPfS8_Pj)
        /*08c0*/ 	.word	0x00000000


	//----- nvinfo : EIATTR_MIN_STACK_SIZE
	.align		4
.L_373:
        /*08c4*/ 	.byte	0x04, 0x12
        /*08c6*/ 	.short	(.L_375 - .L_374)
	.align		4
.L_374:
        /*08c8*/ 	.word	index@(_ZN13group_norm_v214gn_cuda_kernelI6__halfLi480ELi3ELi16ELi60ELi1024ELb1ELi16ELi960ELi960ELi4ELb1ELi5ELb0ELb0ENS_16CompileConditionILi900EEEEEvPT_PKS4_S7_S7_flPfS8_Pj)
        /*08cc*/ 	.word	0x000000b8


	//----- nvinfo : EIATTR_MIN_STACK_SIZE
	.align		4
.L_375:
        /*08d0*/ 	.byte	0x04, 0x12
        /*08d2*/ 	.short	(.L_377 - .L_376)
	.align		4
.L_376:
        /*08d4*/ 	.word	index@(_ZN13group_norm_v214gn_cuda_kernelI6__halfLi480ELi1ELi16ELi60ELi1024ELb1ELi32ELi960ELi960ELi4ELb1ELi4ELb0ELb0ENS_16CompileConditionILi900EEEEEvPT_PKS4_S7_S7_flPfS8_Pj)
        /*08d8*/ 	.word	0x00000030


	//----- nvinfo : EIATTR_MIN_STACK_SIZE
	.align		4
.L_377:
        /*08dc*/ 	.byte	0x04, 0x12
        /*08de*/ 	.short	(.L_379 - .L_378)
	.align		4
.L_378:
        /*08e0*/ 	.word	index@(_ZN13group_norm_v214gn_cuda_kernelI6__halfLi480ELi1ELi16ELi60ELi1024ELb1ELi64ELi960ELi960ELi4ELb1ELi9ELb0ELb0ENS_16CompileConditionILi900EEEEEvPT_PKS4_S7_S7_flPfS8_Pj)
        /*08e4*/ 	.word	0x000002c8


	//----- nvinfo : EIATTR_MIN_STACK_SIZE
	.align		4
.L_379:
        /*08e8*/ 	.byte	0x04, 0x12
        /*08ea*/ 	.short	(.L_381 - .L_380)
	.align		4
.L_380:
        /*08ec*/ 	.word	index@(_ZN13group_norm_v214gn_cuda_kernelI6__halfLi480ELi2ELi16ELi60ELi1024ELb1ELi32ELi960ELi960ELi4ELb1ELi7ELb0ELb0ENS_16CompileConditionILi900EEEEEvPT_PKS4_S7_S7_flPfS8_Pj)
        /*08f0*/ 	.word	0x00000140


	//----- nvinfo : EIATTR_MIN_STACK_SIZE
	.align		4
.L_381:
        /*08f4*/ 	.byte	0x04, 0x12
        /*08f6*/ 	.short	(.L_383 - .L_382)
	.align		4
.L_382:
        /*08f8*/ 	.word	index@(_ZN13group_norm_v214gn_cuda_kernelI6__halfLi480ELi2ELi16ELi60ELi1024ELb1ELi32ELi960ELi960ELi4ELb1ELi9ELb0ELb0ENS_16CompileConditionILi900EEEEEvPT_PKS4_S7_S7_flPfS8_Pj)
        /*08fc*/ 	.word	0x00000140
.L_383:


//--------------------- .nv.compat                --------------------------
	.section	.nv.compat,"",@"SHT_CUDA_COMPAT_INFO"
	.align	4
        /*0000*/ 	.byte	0x02, 0x09, 0x00, 0x00, 0x02, 0x02, 0x01, 0x00, 0x02, 0x05, 0x05, 0x00, 0x03, 0x07, 0x01, 0x01
        /*0010*/ 	.byte	0x02, 0x03, 0x00, 0x00, 0x02, 0x06, 0x01, 0x00, 0x04, 0x0b, 0x08, 0x00, 0x00, 0x00, 0x00, 0x00
        /*0020*/ 	.byte	0x00, 0x00, 0x00, 0x00


//--------------------- .nv.info._ZN13group_norm_v218gn_bwd_cuda_kernelI13__nv_bfloat16Li480ELi3ELi32ELi30ELi1024ELb0ELb1ELi4ELi960ELi960ELi4ELb1ELi1ELb0ELb0ELNS_15WgradSyncMethodE3ENS_16CompileConditionILi900EEEEEvPT_S6_S6_PKS5_S8_S8_S8_PKfflPfPj --------------------------
	.section	.nv.info._ZN13group_norm_v218gn_bwd_cuda_kernelI13__nv_bfloat16Li480ELi3ELi32ELi30ELi1024ELb0ELb1ELi4ELi960ELi960ELi4ELb1ELi1ELb0ELb0ELNS_15WgradSyncMethodE3ENS_16CompileConditionILi900EEEEEvPT_S6_S6_PKS5_S8_S8_S8_PKfflPfPj,"",@"SHT_CUDA_INFO"
	.sectionflags	@""
	.align	4


	//----- nvinfo : EIATTR_CUDA_API_VERSION
	.align		4
        /*0000*/ 	.byte	0x04, 0x37
        /*0002*/ 	.short	(.L_385 - .L_384)
.L_384:
        /*0004*/ 	.word	0x00000082


	//----- nvinfo : EIATTR_KPARAM_INFO
	.align		4
.L_385:
        /*0008*/ 	.byte	0x04, 0x17
        /*000a*/ 	.short	(.L_387 - .L_386)
.L_386:
        /*000c*/ 	.word	0x00000000
        /*0010*/ 	.short	0x000b
        /*0012*/ 	.short	0x0058
        /*0014*/ 	.byte	0x00, 0xf0, 0x21, 0x00


	//----- nvinfo : EIATTR_KPARAM_INFO
	.align		4
.L_387:
        /*0018*/ 	.byte	0x04, 0x17
        /*001a*/ 	.short	(.L_389 - .L_388)
.L_388:
        /*001c*/ 	.word	0x00000000
        /*0020*/ 	.short	0x000a
        /*0022*/ 	.short	0x0050
        /*0024*/ 	.byte	0x00, 0xf0, 0x21, 0x00


	//----- nvinfo : EIATTR_KPARAM_INFO
	.align		4
.L_389:
        /*0028*/ 	.byte	0x04, 0x17
        /*002a*/ 	.short	(.L_391 - .L_390)
.L_390:
        /*002c*/ 	.word	0x00000000
        /*0030*/ 	.short	0x0009
        /*0032*/ 	.short	0x0048
        /*0034*/ 	.byte	0x00, 0xf0, 0x21, 0x00


	//----- nvinfo : EIATTR_KPARAM_INFO
	.align		4
.L_391:
        /*0038*/ 	.byte	0x04, 0x17
        /*003a*/ 	.short	(.L_393 - .L_392)
.L_392:
        /*003c*/ 	.word	0x00000000
        /*0040*/ 	.short	0x0008
        /*0042*/ 	.short	0x0040
        /*0044*/ 	.byte	0x00, 0xf0, 0x11, 0x00


	//----- nvinfo : EIATTR_KPARAM_INFO
	.align		4
.L_393:
        /*0048*/ 	.byte	0x04, 0x17
        /*004a*/ 	.short	(.L_395 - .L_394)
.L_394:
        /*004c*/ 	.word	0x00000000
        /*0050*/ 	.short	0x0007
        /*0052*/ 	.short	0x0038
        /*0054*/ 	.byte	0x00, 0xf0, 0x21, 0x00


	//----- nvinfo : EIATTR_KPARAM_INFO
	.align		4
.L_395:
        /*0058*/ 	.byte	0x04, 0x17
        /*005a*/ 	.short	(.L_397 - .L_396)
.L_396:
        /*005c*/ 	.word	0x00000000
        /*0060*/ 	.short	0x0006
        /*0062*/ 	.short	0x0030
        /*0064*/ 	.byte	0x00, 0xf0, 0x21, 0x00


	//----- nvinfo : EIATTR_KPARAM_INFO
	.align		4
.L_397:
        /*0068*/ 	.byte	0x04, 0x17
        /*006a*/ 	.short	(.L_399 - .L_398)
.L_398:
        /*006c*/ 	.word	0x00000000
        /*0070*/ 	.short	0x0005
        /*0072*/ 	.short	0x0028
        /*0074*/ 	.byte	0x00, 0xf0, 0x21, 0x00


	//----- nvinfo : EIATTR_KPARAM_INFO
	.align		4
.L_399:
        /*0078*/ 	.byte	0x04, 0x17
        /*007a*/ 	.short	(.L_401 - .L_400)
.L_400:
        /*007c*/ 	.word	0x00000000
        /*0080*/ 	.short	0x0004
        /*0082*/ 	.short	0x0020
        /*0084*/ 	.byte	0x00, 0xf0, 0x21, 0x00


	//----- nvinfo : EIATTR_KPARAM_INFO
	.align		4
.L_401:
        /*0088*/ 	.byte	0x04, 0x17
        /*008a*/ 	.short	(.L_403 - .L_402)
.L_402:
        /*008c*/ 	.word	0x00000000
        /*0090*/ 	.short	0x0003
        /*0092*/ 	.short	0x0018
        /*0094*/ 	.byte	0x00, 0xf0, 0x21, 0x00


	//----- nvinfo : EIATTR_KPARAM_INFO
	.align		4
.L_403:
        /*0098*/ 	.byte	0x04, 0x17
        /*009a*/ 	.short	(.L_405 - .L_404)
.L_404:
        /*009c*/ 	.word	0x00000000
        /*00a0*/ 	.short	0x0002
        /*00a2*/ 	.short	0x0010
        /*00a4*/ 	.byte	0x00, 0xf0, 0x21, 0x00


	//----- nvinfo : EIATTR_KPARAM_INFO
	.align		4
.L_405:
        /*00a8*/ 	.byte	0x04, 0x17
        /*00aa*/ 	.short	(.L_407 - .L_406)
.L_406:
        /*00ac*/ 	.word	0x00000000
        /*00b0*/ 	.short	0x0001
        /*00b2*/ 	.short	0x0008
        /*00b4*/ 	.byte	0x00, 0xf0, 0x21, 0x00


	//----- nvinfo : EIATTR_KPARAM_INFO
	.align		4
.L_407:
        /*00b8*/ 	.byte	0x04, 0x17
        /*00ba*/ 	.short	(.L_409 - .L_408)
.L_408:
        /*00bc*/ 	.word	0x00000000
        /*00c0*/ 	.short	0x0000
        /*00c2*/ 	.short	0x0000
        /*00c4*/ 	.byte	0x00, 0xf0, 0x21, 0x00


	//----- nvinfo : EIATTR_SPARSE_MMA_MASK
	.align		4
.L_409:
        /*00c8*/ 	.byte	0x03, 0x50
        /*00ca*/ 	.short	0x0000


	//----- nvinfo : EIATTR_MAXREG_COUNT
	.align		4
        /*00cc*/ 	.byte	0x03, 0x1b
        /*00ce*/ 	.short	0x0028


	//----- nvinfo : EIATTR_NUM_BARRIERS
	.align		4
        /*00d0*/ 	.byte	0x02, 0x4c
        /*00d2*/ 	.byte	0x01
	.zero		1


	//----- nvinfo : EIATTR_ANNOTATIONS
	.align		4
        /*00d4*/ 	.byte	0x04, 0x55
        /*00d6*/ 	.short	(.L_411 - .L_410)


	//   ....[0]....
.L_410:
        /*00d8*/ 	.word	0x00000001
        /*00dc*/ 	.byte	0x00, 0x04, 0x00, 0x00, 0x01, 0x00, 0x00, 0x00, 0x90, 0x04, 0x00, 0x00, 0x01, 0x00, 0x00, 0x00
        /* <DEDUP_REMOVED lines=23> */
        /*025c*/ 	.byte	0x80, 0x33, 0x00, 0x00


	//----- nvinfo : EIATTR_MERCURY_ISA_VERSION
	.align		4
.L_411:
        /*0260*/ 	.byte	0x03, 0x5f
        /*0262*/ 	.short	0x0101


	//----- nvinfo : EIATTR_COOP_GROUP_MASK_REGIDS
	.align		4
        /*0264*/ 	.byte	0x04, 0x29
        /*0266*/ 	.short	(.L_413 - .L_412)


	//   ....[0]....
.L_412:
        /*0268*/ 	.word	0xffffffff


	//   ....[1]....
        /*026c*/ 	.word	0xffffffff


	//   ....[2]....
        /*0270*/ 	.word	0xffffffff


	//   ....[3]....
        /*0274*/ 	.word	0xffffffff


	//   ....[4]....
        /*0278*/ 	.word	0xffffffff


	//   ....[5]....
        /*027c*/ 	.word	0xffffffff


	//   ....[6]....
        /*0280*/ 	.word	0xffffffff


	//   ....[7]....
        /*0284*/ 	.word	0xffffffff


	//   ....[8]....
        /*0288*/ 	.word	0x05000011


	//   ....[9]....
        /*028c*/ 	.word	0x05000013


	//   ....[10]....
        /*0290*/ 	.word	0x05000010


	//   ....[11]....
        /*0294*/ 	.word	0x05000012


	//   ....[12]....
        /*0298*/ 	.word	0x05000015


	//   ....[13]....
        /*029c*/ 	.word	0x05000017


	//   ....[14]....
        /*02a0*/ 	.word	0x0500000a


	//   ....[15]....
        /*02a4*/ 	.word	0x05000010


	//   ....[16]....
        /*02a8*/ 	.word	0x05000015


	//   ....[17]....
        /*02ac*/ 	.word	0x05000017


	//   ....[18]....
        /*02b0*/ 	.word	0x05000010


	//   ....[19]....
        /*02b4*/ 	.word	0x05000016


	//   ....[20]....
        /*02b8*/ 	.word	0x05000019


	//   ....[21]....
        /*02bc*/ 	.word	0x0500001f


	//   ....[22]....
        /*02c0*/ 	.word	0x0500000c


	//   ....[23]....
        /*02c4*/ 	.word	0x05000010


	//   ....[24]....
        /*02c8*/ 	.word	0x05000015


	//   ....[25]....
        /*02cc*/ 	.word	0x05000017


	//   ....[26]....
        /*02d0*/ 	.word	0x05000010


	//   ....[27]....
        /*02d4*/ 	.word	0x05000016


	//   ....[28]....
        /*02d8*/ 	.word	0x05000019


	//   ....[29]....
        /*02dc*/ 	.word	0x0500001f


	//   ....[30]....
        /*02e0*/ 	.word	0x0500000c


	//   ....[31]....
        /*02e4*/ 	.word	0x05000010


	//   ....[32]....
        /*02e8*/ 	.word	0x05000015


	//   ....[33]....
        /*02ec*/ 	.word	0x05000017


	//   ....[34]....
        /*02f0*/ 	.word	0x05000000


	//   ....[35]....
        /*02f4*/ 	.word	0x05000022


	//   ....[36]....
        /*02f8*/ 	.word	0x05000011


	//   ....[37]....
        /*02fc*/ 	.word	0x05000017


	//   ....[38]....
        /*0300*/ 	.word	0x05000014


	//   ....[39]....
        /*0304*/ 	.word	0x0500000f


	//   ....[40]....
        /*0308*/ 	.word	0x0500001b


	//   ....[41]....
        /*030c*/ 	.word	0x05000019


	//   ....[42]....
        /*0310*/ 	.word	0x05000022


	//   ....[43]....
        /*0314*/ 	.word	0x05000013


	//   ....[44]....
        /*0318*/ 	.word	0x05000018


	//   ....[45]....
        /*031c*/ 	.word	0x05000022


	//   ....[46]....
        /*0320*/ 	.word	0x0500000f


	//   ....[47]....
        /*0324*/ 	.word	0x05000013


	//   ....[48]....
        /*0328*/ 	.word	0x0500001b


	//   ....[49]....
        /*032c*/ 	.word	0x05000019


	//   ....[50]....
        /*0330*/ 	.word	0x05000010


	//   ....[51]....
        /*0334*/ 	.word	0x05000011


	//   ....[52]....
        /*0338*/ 	.word	0x05000015


	//   ....[53]....
        /*033c*/ 	.word	0x0500001d


	//   ....[54]....
        /*0340*/ 	.word	0x0500001b


	//   ....[55]....
        /*0344*/ 	.word	0x05000018


	//   ....[56]....
        /*0348*/ 	.word	0x05000022


	//   ....[57]....
        /*034c*/ 	.word	0x05000017


	//   ....[58]....
        /*0350*/ 	.word	0x05000015


	//   ....[59]....
        /*0354*/ 	.word	0x0500001b


	//   ....[60]....
        /*0358*/ 	.word	0x0500001f


	//   ....[61]....
        /*035c*/ 	.word	0x05000018


	//   ....[62]....
        /*0360*/ 	.word	0x0500001f


	//   ....[63]....
        /*0364*/ 	.word	0x05000018


	//   ....[64]....
        /*0368*/ 	.word	0x05000010


	//   ....[65]....
        /*036c*/ 	.word	0x05000010


	//   ....[66]....
        /*0370*/ 	.word	0x05000010


	//   ....[67]....
        /*0374*/ 	.word	0x05000010


	//   ....[68]....
        /*0378*/ 	.word	0x05000010


	//   ....[69]....
        /*037c*/ 	.word	0x05000010


	//   ....[70]....
        /*0380*/ 	.word	0x05000010


	//   ....[71]....
        /*0384*/ 	.word	0x05000010


	//   ....[72]....
        /*0388*/ 	.word	0x05000010


	//   ....[73]....
        /*038c*/ 	.word	0x05000010


	//   ....[74]....
        /*0390*/ 	.word	0x05000010


	//   ....[75]....
        /*0394*/ 	.word	0x05000010


	//   ....[76]....
        /*0398*/ 	.word	0x05000010


	//   ....[77]....
        /*039c*/ 	.word	0x05000010


	//   ....[78]....
        /*03a0*/ 	.word	0x05000010


	//   ....[79]....
        /*03a4*/ 	.word	0x05000010


	//   ....[80]....
        /*03a8*/ 	.word	0x05000010


	//   ....[81]....
        /*03ac*/ 	.word	0x05000010


	//   ....[82]....
        /*03b0*/ 	.word	0x05000010


	//   ....[83]....
        /*03b4*/ 	.word	0x05000010


	//   ....[84]....
        /*03b8*/ 	.word	0x05000010


	//   ....[85]....
        /*03bc*/ 	.word	0x05000010


	//   ....[86]....
        /*03c0*/ 	.word	0x05000010


	//   ....[87]....
        /*03c4*/ 	.word	0x05000010


	//   ....[88]....
        /*03c8*/ 	.word	0x05000010


	//   ....[89]....
        /*03cc*/ 	.word	0x05000010


	//   ....[90]....
        /*03d0*/ 	.word	0x05000010


	//   ....[91]....
        /*03d4*/ 	.word	0x05000010


	//   ....[92]....
        /*03d8*/ 	.word	0x05000010


	//   ....[93]....
        /*03dc*/ 	.word	0x05000010


	//   ....[94]....
        /*03e0*/ 	.word	0x05000010


	//   ....[95]....
        /*03e4*/ 	.word	0x05000010


	//   ....[96]....
        /*03e8*/ 	.word	0x05000010


	//   ....[97]....
        /*03ec*/ 	.word	0x05000010


	//   ....[98]....
        /*03f0*/ 	.word	0x05000010


	//   ....[99]....
        /*03f4*/ 	.word	0x05000010


	//   ....[100]....
        /*03f8*/ 	.word	0x05000010


	//   ....[101]....
        /*03fc*/ 	.word	0x05000010


	//   ....[102]....
        /*0400*/ 	.word	0x05000010


	//   ....[103]....
        /*0404*/ 	.word	0x05000010


	//   ....[104]....
        /*0408*/ 	.word	0x05000010


	//   ....[105]....
        /*040c*/ 	.word	0x05000010


	//   ....[106]....
        /*0410*/ 	.word	0x05000010


	//   ....[107]....
        /*0414*/ 	.word	0x05000010


	//   ....[108]....
        /*0418*/ 	.word	0x05000010


	//   ....[109]....
        /*041c*/ 	.word	0x05000010


	//   ....[110]....
        /*0420*/ 	.word	0x05000010


	//   ....[111]....
        /*0424*/ 	.word	0x05000010


	//   ....[112]....
        /*0428*/ 	.word	0x05000010


	//   ....[113]....
        /*042c*/ 	.word	0x05000010


	//   ....[114]....
        /*0430*/ 	.word	0x05000010


	//   ....[115]....
        /*0434*/ 	.word	0x05000010


	//   ....[116]....
        /*0438*/ 	.word	0x05000010


	//   ....[117]....
        /*043c*/ 	.word	0x05000010


	//   ....[118]....
        /*0440*/ 	.word	0x05000010


	//   ....[119]....
        /*0444*/ 	.word	0x05000010


	//----- nvinfo : EIATTR_COOP_GROUP_INSTR_OFFSETS
	.align		4
.L_413:
        /*0448*/ 	.byte	0x04, 0x28
        /*044a*/ 	.short	(.L_415 - .L_414)


	//   ....[0]....
.L_414:
        /*044c*/ 	.word	0x00001ef0


	//   ....[1]....
        /*0450*/ 	.word	0x00001f20


	//   ....[2]....
        /*0454*/ 	.word	0x00002f50


	//   ....[3]....
        /*0458*/ 	.word	0x00002f90


	//   ....[4]....
        /*045c*/ 	.word	0x00002fc0


	//   ....[5]....
        /*0460*/ 	.word	0x00002fe0


	//   ....[6]....
        /*0464*/ 	.word	0x00003000


	//   ....[7]....
        /*0468*/ 	.word	0x00003020


	//   ....[8]....
        /*046c*/ 	.word	0x000046b0


	//   ....[9]....
        /*0470*/ 	.word	0x000046d0


	//   ....[10]....
        /*0474*/ 	.word	0x00004700


	//   ....[11]....
        /*0478*/ 	.word	0x00004720


	//   ....[12]....
        /*047c*/ 	.word	0x00004750


	//   ....[13]....
        /*0480*/ 	.word	0x00004760


	//   ....[14]....
        /*0484*/ 	.word	0x00004790


	//   ....[15]....
        /*0488*/ 	.word	0x000047a0


	//   ....[16]....
        /*048c*/ 	.word	0x00004990


	//   ....[17]....
        /*0490*/ 	.word	0x000049c0


	//   ....[18]....
        /*0494*/ 	.word	0x000049f0


	//   ....[19]....
        /*0498*/ 	.word	0x00004a10


	//   ....[20]....
        /*049c*/ 	.word	0x00004a40


	//   ....[21]....
        /*04a0*/ 	.word	0x00004a50


	//   ....[22]....
        /*04a4*/ 	.word	0x00004a80


	//   ....[23]....
        /*04a8*/ 	.word	0x00004a90


	//   ....[24]....
        /*04ac*/ 	.word	0x00004c30


	//   ....[25]....
        /*04b0*/ 	.word	0x00004c50


	//   ....[26]....
        /*04b4*/ 	.word	0x00004c80


	//   ....[27]....
        /*04b8*/ 	.word	0x00004ca0


	//   ....[28]....
        /*04bc*/ 	.word	0x00004cd0


	//   ....[29]....
        /*04c0*/ 	.word	0x00004ce0


	//   ....[30]....
        /*04c4*/ 	.word	0x00004d10


	//   ....[31]....
        /*04c8*/ 	.word	0x00004d20


	//   ....[32]....
        /*04cc*/ 	.word	0x00004ee0


	//   ....[33]....
        /*04d0*/ 	.word	0x00004f60


	//   ....[34]....
        /*04d4*/ 	.word	0x00005040


	//   ....[35]....
        /*04d8*/ 	.word	0x00005080


	//   ....[36]....
        /*04dc*/ 	.word	0x000050c0


	//   ....[37]....
        /*04e0*/ 	.word	0x00005100


	//   ....[38]....
        /*04e4*/ 	.word	0x000051a0


	//   ....[39]....
        /*04e8*/ 	.word	0x000051b0


	//   ....[40]....
        /*04ec*/ 	.word	0x000051d0


	//   ....[41]....
        /*04f0*/ 	.word	0x000051f0


	//   ....[42]....
        /*04f4*/ 	.word	0x00005210


	//   ....[43]....
        /*04f8*/ 	.word	0x00005260


	//   ....[44]....
        /*04fc*/ 	.word	0x000052c0


	//   ....[45]....
        /*0500*/ 	.word	0x00005310


	//   ....[46]....
        /*0504*/ 	.word	0x00005320


	//   ....[47]....
        /*0508*/ 	.word	0x00005380


	//   ....[48]....
        /*050c*/ 	.word	0x000053b0


	//   ....[49]....
        /*0510*/ 	.word	0x000053e0


	//   ....[50]....
        /*0514*/ 	.word	0x00005420


	//   ....[51]....
        /*0518*/ 	.word	0x00005440


	//   ....[52]....
        /*051c*/ 	.word	0x00005450


	//   ....[53]....
        /*0520*/ 	.word	0x000054b0


	//   ....[54]....
        /*0524*/ 	.word	0x000054d0


	//   ....[55]....
        /*0528*/ 	.word	0x00005500


	//   ....[56]....
        /*052c*/ 	.word	0x00005540


	//   ....[57]....
        /*0530*/ 	.word	0x00005570


	//   ....[58]....
        /*0534*/ 	.word	0x00005580


	//   ....[59]....
        /*0538*/ 	.word	0x000055e0


	//   ....[60]....
        /*053c*/ 	.word	0x00005610


	//   ....[61]....
        /*0540*/ 	.word	0x00005640


	//   ....[62]....
        /*0544*/ 	.word	0x00005730


	//   ....[63]....
        /*0548*/ 	.word	0x00005780


	//   ....[64]....
        /*054c*/ 	.word	0x00005910


	//   ....[65]....
        /*0550*/ 	.word	0x00005960


	//   ....[66]....
        /*0554*/ 	.word	0x000059d0


	//   ....[67]....
        /*0558*/ 	.word	0x00005a30


	//   ....[68]....
        /*055c*/ 	.word	0x00005aa0


	//   ....[69]....
        /*0560*/ 	.word	0x00005b00


	//   ....[70]....
        /*0564*/ 	.word	0x00005b70


	//   ....[71]....
        /*0568*/ 	.word	0x00005bd0


	//   ....[72]....
        /*056c*/ 	.word	0x00005c70


	//   ....[73]....
        /*0570*/ 	.word	0x00005d00


	//   ....[74]....
        /*0574*/ 	.word	0x00005d70


	//   ....[75]....
        /*0578*/ 	.word	0x00005dd0


	//   ....[76]....
        /*057c*/ 	.word	0x00005e40


	//   ....[77]....
        /*0580*/ 	.word	0x00005ea0


	//   ....[78]....
        /*0584*/ 	.word	0x00005f10


	//   ....[79]....
        /*0588*/ 	.word	0x00005f70


	//   ....[80]....
        /*058c*/ 	.word	0x00006010


	//   ....[81]....
        /*0590*/ 	.word	0x000060a0


	//   ....[82]....
        /*0594*/ 	.word	0x00006110


	//   ....[83]....
        /*0598*/ 	.word	0x00006170


	//   ....[84]....
        /*059c*/ 	.word	0x000061e0


	//   ....[85]....
        /*05a0*/ 	.word	0x00006240


	//   ....[86]....
        /*05a4*/ 	.word	0x000062b0


	//   ....[87]....
        /*05a8*/ 	.word	0x00006310


	//   ....[88]....
        /*05ac*/ 	.word	0x000063b0


	//   ....[89]....
        /*05b0*/ 	.word	0x00006470


	//   ....[90]....
        /*05b4*/ 	.word	0x00006560


	//   ....[91]....
        /*05b8*/ 	.word	0x000065c0


	//   ....[92]....
        /*05bc*/ 	.word	0x00006660


	//   ....[93]....
        /*05c0*/ 	.word	0x000066d0


	//   ....[94]....
        /*05c4*/ 	.word	0x00006740


	//   ....[95]....
        /*05c8*/ 	.word	0x000067f0


	//   ....[96]....
        /*05cc*/ 	.word	0x00006870


	//   ....[97]....
        /*05d0*/ 	.word	0x00006900


	//   ....[98]....
        /*05d4*/ 	.word	0x00006960


	//   ....[99]....
        /*05d8*/ 	.word	0x000069e0


	//   ....[100]....
        /*05dc*/ 	.word	0x00006a40


	//   ....[101]....
        /*05e0*/ 	.word	0x00006b40


	//   ....[102]....
        /*05e4*/ 	.word	0x00006bc0


	//   ....[103]....
        /*05e8*/ 	.word	0x00006cf0


	//   ....[104]....
        /*05ec*/ 	.word	0x00006d90


	//   ....[105]....
        /*05f0*/ 	.word	0x00006e10


	//   ....[106]....
        /*05f4*/ 	.word	0x00006ec0


	//   ....[107]....
        /*05f8*/ 	.word	0x00006f10


	//   ....[108]....
        /*05fc*/ 	.word	0x00006fb0


	//   ....[109]....
        /*0600*/ 	.word	0x00007000


	//   ....[110]....
        /*0604*/ 	.word	0x000070d0


	//   ....[111]....
        /*0608*/ 	.word	0x00007120


	//   ....[112]....
        /*060c*/ 	.word	0x00007180


	//   ....[113]....
        /*0610*/ 	.word	0x00007210


	//   ....[114]....
        /*0614*/ 	.word	0x00007270


	//   ....[115]....
        /*0618*/ 	.word	0x000072f0


	//   ....[116]....
        /*061c*/ 	.word	0x00007350


	//   ....[117]....
        /*0620*/ 	.word	0x00007430


	//   ....[118]....
        /*0624*/ 	.word	0x00007490


	//   ....[119]....
        /*0628*/ 	.word	0x000074e0


	//----- nvinfo : EIATTR_EXIT_INSTR_OFFSETS
	.align		4
.L_415:
        /*062c*/ 	.byte	0x04, 0x1c
        /*062e*/ 	.short	(.L_417 - .L_416)


	//   ....[0]....
.L_416:
        /*0630*/ 	.word	0x00003690


	//   ....[1]....
        /*0634*/ 	.word	0x000058b0


	//----- nvinfo : EIATTR_MAX_THREADS
	.align		4
.L_417:
        /*0638*/ 	.byte	0x04, 0x05
        /*063a*/ 	.short	(.L_419 - .L_418)
.L_418:
        /*063c*/ 	.word	0x000001e0
        /*0640*/ 	.word	0x00000001
        /*0644*/ 	.word	0x00000001


	//----- nvinfo : EIATTR_CRS_STACK_SIZE
	.align		4
.L_419:
        /*0648*/ 	.byte	0x04, 0x1e
        /*064a*/ 	.short	(.L_421 - .L_420)
.L_420:
        /*064c*/ 	.word	0x00000000


	//----- nvinfo : EIATTR_CBANK_PARAM_SIZE
	.align		4
.L_421:
        /*0650*/ 	.byte	0x03, 0x19
        /*0652*/ 	.short	0x0060


	//----- nvinfo : EIATTR_PARAM_CBANK
	.align		4
        /*0654*/ 	.byte	0x04, 0x0a
        /*0656*/ 	.short	(.L_423 - .L_422)
	.align		4
.L_422:
        /*0658*/ 	.word	index@(.nv.constant0._ZN13group_norm_v218gn_bwd_cuda_kernelI13__nv_bfloat16Li480ELi3ELi32ELi30ELi1024ELb0ELb1ELi4ELi960ELi960ELi4ELb1ELi1ELb0ELb0ELNS_15WgradSyncMethodE3ENS_16CompileConditionILi900EEEEEvPT_S6_S6_PKS5_S8_S8_S8_PKfflPfPj)
        /*065c*/ 	.short	0x0210
        /*065e*/ 	.short	0x0060


	//----- nvinfo : EIATTR_SW_WAR
	.align		4
.L_423:
        /*0660*/ 	.byte	0x04, 0x36
        /*0662*/ 	.short	(.L_425 - .L_424)
.L_424:
        /*0664*/ 	.word	0x00000008
.L_425:


//--------------------- .nv.info._ZN13group_norm_v218gn_bwd_cuda_kernelI13__nv_bfloat16Li480ELi1ELi32ELi30ELi1024ELb0ELb1ELi8ELi960ELi960ELi4ELb1ELi1ELb0ELb0ELNS_15WgradSyncMethodE3ENS_16CompileConditionILi900EEEEEvPT_S6_S6_PKS5_S8_S8_S8_PKfflPfPj --------------------------
	.section	.nv.info._ZN13group_norm_v218gn_bwd_cuda_kernelI13__nv_bfloat16Li480ELi1ELi32ELi30ELi1024ELb0ELb1ELi8ELi960ELi960ELi4ELb1ELi1ELb0ELb0ELNS_15WgradSyncMethodE3ENS_16CompileConditionILi900EEEEEvPT_S6_S6_PKS5_S8_S8_S8_PKfflPfPj,"",@"SHT_CUDA_INFO"
	.sectionflags	@""
	.align	4


	//----- nvinfo : EIATTR_CUDA_API_VERSION
	.align		4
        /*0000*/ 	.byte	0x04, 0x37
        /*0002*/ 	.short	(.L_427 - .L_426)
.L_426:
        /*0004*/ 	.word	0x00000082


	//----- nvinfo : EIATTR_KPARAM_INFO
	.align		4
.L_427:
        /*0008*/ 	.byte	0x04, 0x17
        /*000a*/ 	.short	(.L_429 - .L_428)
.L_428:
        /*000c*/ 	.word	0x00000000
        /*0010*/ 	.short	0x000b
        /*0012*/ 	.short	0x0058
        /*0014*/ 	.byte	0x00, 0xf0, 0x21, 0x00


	//----- nvinfo : EIATTR_KPARAM_INFO
	.align		4
.L_429:
        /*0018*/ 	.byte	0x04, 0x17
        /*001a*/ 	.short	(.L_431 - .L_430)
.L_430:
        /*001c*/ 	.word	0x00000000
        /*0020*/ 	.short	0x000a
        /*0022*/ 	.short	0x0050
        /*0024*/ 	.byte	0x00, 0xf0, 0x21, 0x00


	//----- nvinfo : EIATTR_KPARAM_INFO
	.align		4
.L_431:
        /*0028*/ 	.byte	0x04, 0x17
        /*002a*/ 	.short	(.L_433 - .L_432)
.L_432:
        /*002c*/ 	.word	0x00000000
        /*0030*/ 	.short	0x0009
        /*0032*/ 	.short	0x0048
        /*0034*/ 	.byte	0x00, 0xf0, 0x21, 0x00


	//----- nvinfo : EIATTR_KPARAM_INFO
	.align		4
.L_433:
        /*0038*/ 	.byte	0x04, 0x17
        /*003a*/ 	.short	(.L_435 - .L_434)
.L_434:
        /*003c*/ 	.word	0x00000000
        /*0040*/ 	.short	0x0008
        /*0042*/ 	.short	0x0040
        /*0044*/ 	.byte	0x00, 0xf0, 0x11, 0x00


	//----- nvinfo : EIATTR_KPARAM_INFO
	.align		4
.L_435:
        /*0048*/ 	.byte	0x04, 0x17
        /*004a*/ 	.short	(.L_437 - .L_436)
.L_436:
        /*004c*/ 	.word	0x00000000
        /*0050*/ 	.short	0x0007
        /*0052*/ 	.short	0x0038
        /*0054*/ 	.byte	0x00, 0xf0, 0x21, 0x00


	//----- nvinfo : EIATTR_KPARAM_INFO
	.align		4
.L_437:
        /*0058*/ 	.byte	0x04, 0x17
        /*005a*/ 	.short	(.L_439 - .L_438)
.L_438:
        /*005c*/ 	.word	0x00000000
        /*0060*/ 	.short	0x0006
        /*0062*/ 	.short	0x0030
        /*0064*/ 	.byte	0x00, 0xf0, 0x21, 0x00


	//----- nvinfo : EIATTR_KPARAM_INFO
	.align		4
.L_439:
        /*0068*/ 	.byte	0x04, 0x17
        /*006a*/ 	.short	(.L_441 - .L_440)
.L_440:
        /*006c*/ 	.word	0x00000000
        /*0070*/ 	.short	0x0005
        /*0072*/ 	.short	0x0028
        /*0074*/ 	.byte	0x00, 0xf0, 0x21, 0x00


	//----- nvinfo : EIATTR_KPARAM_INFO
	.align		4
.L_441:
        /*0078*/ 	.byte	0x04, 0x17
        /*007a*/ 	.short	(.L_443 - .L_442)
.L_442:
        /*007c*/ 	.word	0x00000000
        /*0080*/ 	.short	0x0004
        /*0082*/ 	.short	0x0020
        /*0084*/ 	.byte	0x00, 0xf0, 0x21, 0x00


	//----- nvinfo : EIATTR_KPARAM_INFO
	.align		4
.L_443:
        /*0088*/ 	.byte	0x04, 0x17
        /*008a*/ 	.short	(.L_445 - .L_444)
.L_444:
        /*008c*/ 	.word	0x00000000
        /*0090*/ 	.short	0x0003
        /*0092*/ 	.short	0x0018
        /*0094*/ 	.byte	0x00, 0xf0, 0x21, 0x00


	//----- nvinfo : EIATTR_KPARAM_INFO
	.align		4
.L_445:
        /*0098*/ 	.byte	0x04, 0x17
        /*009a*/ 	.short	(.L_447 - .L_446)
.L_446:
        /*009c*/ 	.word	0x00000000
        /*00a0*/ 	.short	0x0002
        /*00a2*/ 	.short	0x0010
        /*00a4*/ 	.byte	0x00, 0xf0, 0x21, 0x00


	//----- nvinfo : EIATTR_KPARAM_INFO
	.align		4
.L_447:
        /*00a8*/ 	.byte	0x04, 0x17
        /*00aa*/ 	.short	(.L_449 - .L_448)
.L_448:
        /*00ac*/ 	.word	0x00000000
        /*00b0*/ 	.short	0x0001
        /*00b2*/ 	.short	0x0008
        /*00b4*/ 	.byte	0x00, 0xf0, 0x21, 0x00


	//----- nvinfo : EIATTR_KPARAM_INFO
	.align		4
.L_449:
        /*00b8*/ 	.byte	0x04, 0x17
        /*00ba*/ 	.short	(.L_451 - .L_450)
.L_450:
        /*00bc*/ 	.word	0x00000000
        /*00c0*/ 	.short	0x0000
        /*00c2*/ 	.short	0x0000
        /*00c4*/ 	.byte	0x00, 0xf0, 0x21, 0x00


	//----- nvinfo : EIATTR_SPARSE_MMA_MASK
	.align		4
.L_451:
        /*00c8*/ 	.byte	0x03, 0x50
        /*00ca*/ 	.short	0x0000


	//----- nvinfo : EIATTR_MAXREG_COUNT
	.align		4
        /*00cc*/ 	.byte	0x03, 0x1b
        /*00ce*/ 	.short	0x0080


	//----- nvinfo : EIATTR_NUM_BARRIERS
	.align		4
        /*00d0*/ 	.byte	0x02, 0x4c
        /*00d2*/ 	.byte	0x01
	.zero		1


	//----- nvinfo : EIATTR_MERCURY_ISA_VERSION
	.align		4
        /*00d4*/ 	.byte	0x03, 0x5f
        /*00d6*/ 	.short	0x0101


	//----- nvinfo : EIATTR_COOP_GROUP_MASK_REGIDS
	.align		4
        /*00d8*/ 	.byte	0x04, 0x29
        /*00da*/ 	.short	(.L_453 - .L_452)


	//   ....[0]....
.L_452:
        /*00dc*/ 	.word	0xffffffff


	//   ....[1]....
        /*00e0*/ 	.word	0xffffffff


	//   ....[2]....
        /*00e4*/ 	.word	0xffffffff


	//   ....[3]....
        /*00e8*/ 	.word	0xffffffff


	//   ....[4]....
        /*00ec*/ 	.word	0xffffffff


	//   ....[5]....
        /*00f0*/ 	.word	0xffffffff


	//   ....[6]....
        /*00f4*/ 	.word	0xffffffff


	//   ....[7]....
        /*00f8*/ 	.word	0xffffffff


	//   ....[8]....
        /*00fc*/ 	.word	0x05000019


	//   ....[9]....
        /*0100*/ 	.word	0x0500001e


	//   ....[10]....
        /*0104*/ 	.word	0x05000020


	//   ....[11]....
        /*0108*/ 	.word	0x0500001f


	//   ....[12]....
        /*010c*/ 	.word	0x05000027


	//   ....[13]....
        /*0110*/ 	.word	0x0500001a


	//   ....[14]....
        /*0114*/ 	.word	0x0500001e


	//   ....[15]....
        /*0118*/ 	.word	0x05000020


	//   ....[16]....
        /*011c*/ 	.word	0x0500001e


	//   ....[17]....
        /*0120*/ 	.word	0x05000020


	//   ....[18]....
        /*0124*/ 	.word	0x05000019


	//   ....[19]....
        /*0128*/ 	.word	0x0500001f


	//   ....[20]....
        /*012c*/ 	.word	0x05000022


	//   ....[21]....
        /*0130*/ 	.word	0x0500001e


	//   ....[22]....
        /*0134*/ 	.word	0x05000023


	//   ....[23]....
        /*0138*/ 	.word	0x05000019


	//   ....[24]....
        /*013c*/ 	.word	0x0500001e


	//   ....[25]....
        /*0140*/ 	.word	0x05000020


	//   ....[26]....
        /*0144*/ 	.word	0x05000019


	//   ....[27]....
        /*0148*/ 	.word	0x0500001f


	//   ....[28]....
        /*014c*/ 	.word	0x05000022


	//   ....[29]....
        /*0150*/ 	.word	0x0500001e


	//   ....[30]....
        /*0154*/ 	.word	0x05000023


	//   ....[31]....
        /*0158*/ 	.word	0x05000019


	//   ....[32]....
        /*015c*/ 	.word	0x05000020


	//   ....[33]....
        /*0160*/ 	.word	0x05000019


	//   ....[34]....
        /*0164*/ 	.word	0x0500001f


	//   ....[35]....
        /*0168*/ 	.word	0x0500001e


	//   ....[36]....
        /*016c*/ 	.word	0x05000022


	//   ....[37]....
        /*0170*/ 	.word	0x05000023


	//   ....[38]....
        /*0174*/ 	.word	0x05000019


	//   ....[39]....
        /*0178*/ 	.word	0x0500001e


	//   ....[40]....
        /*017c*/ 	.word	0x05000025


	//   ....[41]....
        /*0180*/ 	.word	0x05000022


	//   ....[42]....
        /*0184*/ 	.word	0x0500001f


	//   ....[43]....
        /*0188*/ 	.word	0x05000023


	//   ....[44]....
        /*018c*/ 	.word	0x05000024


	//   ....[45]....
        /*0190*/ 	.word	0x0500002b


	//   ....[46]....
        /*0194*/ 	.word	0x05000020


	//   ....[47]....
        /*0198*/ 	.word	0x0500001d


	//   ....[48]....
        /*019c*/ 	.word	0x05000019


	//   ....[49]....
        /*01a0*/ 	.word	0x0500001c


	//   ....[50]....
        /*01a4*/ 	.word	0x05000030


	//   ....[51]....
        /*01a8*/ 	.word	0x0500001f


	//   ....[52]....
        /*01ac*/ 	.word	0x0500002e


	//   ....[53]....
        /*01b0*/ 	.word	0x05000032


	//   ....[54]....
        /*01b4*/ 	.word	0x05000025


	//   ....[55]....
        /*01b8*/ 	.word	0x05000026


	//   ....[56]....
        /*01bc*/ 	.word	0x05000028


	//   ....[57]....
        /*01c0*/ 	.word	0x0500002a


	//   ....[58]....
        /*01c4*/ 	.word	0x05000027


	//   ....[59]....
        /*01c8*/ 	.word	0x0500002c


	//   ....[60]....
        /*01cc*/ 	.word	0x0500002e


	//   ....[61]....
        /*01d0*/ 	.word	0x05000037


	//   ....[62]....
        /*01d4*/ 	.word	0x05000024


	//   ....[63]....
        /*01d8*/ 	.word	0x05000019


	//   ....[64]....
        /*01dc*/ 	.word	0x05000019


	//   ....[65]....
        /*01e0*/ 	.word	0x05000019


	//   ....[66]....
        /*01e4*/ 	.word	0x05000019


	//   ....[67]....
        /*01e8*/ 	.word	0x05000019


	//   ....[68]....
        /*01ec*/ 	.word	0x05000019


	//   ....[69]....
        /*01f0*/ 	.word	0x05000019


	//   ....[70]....
        /*01f4*/ 	.word	0x05000019


	//   ....[71]....
        /*01f8*/ 	.word	0x05000019


	//   ....[72]....
        /*01fc*/ 	.word	0x05000019


	//   ....[73]....
        /*0200*/ 	.word	0x05000019


	//   ....[74]....
        /*0204*/ 	.word	0x05000019


	//   ....[75]....
        /*0208*/ 	.word	0x05000019


	//   ....[76]....
        /*020c*/ 	.word	0x05000019


	//   ....[77]....
        /*0210*/ 	.word	0x05000019


	//   ....[78]....
        /*0214*/ 	.word	0x05000019


	//   ....[79]....
        /*0218*/ 	.word	0x05000019


	//   ....[80]....
        /*021c*/ 	.word	0x05000019


	//   ....[81]....
        /*0220*/ 	.word	0x05000019


	//   ....[82]....
        /*0224*/ 	.word	0x05000019


	//   ....[83]....
        /*0228*/ 	.word	0x05000019


	//   ....[84]....
        /*022c*/ 	.word	0x05000019


	//   ....[85]....
        /*0230*/ 	.word	0x05000019


	//   ....[86]....
        /*0234*/ 	.word	0x05000019


	//   ....[87]....
        /*0238*/ 	.word	0x05000019


	//   ....[88]....
        /*023c*/ 	.word	0x05000019


	//   ....[89]....
        /*0240*/ 	.word	0x05000019


	//   ....[90]....
        /*0244*/ 	.word	0x05000019


	//   ....[91]....
        /*0248*/ 	.word	0x05000019


	//   ....[92]....
        /*024c*/ 	.word	0x05000019


	//   ....[93]....
        /*0250*/ 	.word	0x05000019


	//   ....[94]....
        /*0254*/ 	.word	0x05000019


	//   ....[95]....
        /*0258*/ 	.word	0x05000019


	//   ....[96]....
        /*025c*/ 	.word	0x05000019


	//   ....[97]....
        /*0260*/ 	.word	0x05000019


	//   ....[98]....
        /*0264*/ 	.word	0x05000019


	//   ....[99]....
        /*0268*/ 	.word	0x05000019


	//   ....[100]....
        /*026c*/ 	.word	0x05000019


	//   ....[101]....
        /*0270*/ 	.word	0x05000019


	//   ....[102]....
        /*0274*/ 	.word	0x05000019


	//   ....[103]....
        /*0278*/ 	.word	0x05000019


	//   ....[104]....
        /*027c*/ 	.word	0x05000019


	//   ....[105]....
        /*0280*/ 	.word	0x05000019


	//   ....[106]....
        /*0284*/ 	.word	0x05000019


	//   ....[107]....
        /*0288*/ 	.word	0x05000019


	//   ....[108]....
        /*028c*/ 	.word	0x05000019


	//   ....[109]....
        /*0290*/ 	.word	0x05000019


	//   ....[110]....
        /*0294*/ 	.word	0x05000019


	//   ....[111]....
        /*0298*/ 	.word	0x05000019


	//   ....[112]....
        /*029c*/ 	.word	0x05000019


	//   ....[113]....
        /*02a0*/ 	.word	0x05000019


	//   ....[114]....
        /*02a4*/ 	.word	0x05000019


	//   ....[115]....
        /*02a8*/ 	.word	0x05000019


	//   ....[116]....
        /*02ac*/ 	.word	0x05000019


	//   ....[117]....
        /*02b0*/ 	.word	0x05000019


	//   ....[118]....
        /*02b4*/ 	.word	0x05000019


	//   ....[119]....
        /*02b8*/ 	.word	0x05000019


	//----- nvinfo : EIATTR_COOP_GROUP_INSTR_OFFSETS
	.align		4
.L_453:
        /*02bc*/ 	.byte	0x04, 0x28
        /*02be*/ 	.short	(.L_455 - .L_454)


	//   ....[0]....
.L_454:
        /*02c0*/ 	.word	0x000021c0


	//   ....[1]....
        /*02c4*/ 	.word	0x00002200


	//   ....[2]....
        /*02c8*/ 	.word	0x00002cb0


	//   ....[3]....
        /*02cc*/ 	.word	0x00002ce0


	//   ....[4]....
        /*02d0*/ 	.word	0x00002d10


	//   ....[5]....
        /*02d4*/ 	.word	0x00002d20


	//   ....[6]....
        /*02d8*/ 	.word	0x00002d50


	//   ....[7]....
        /*02dc*/ 	.word	0x00002d60


	//   ....[8]....
        /*02e0*/ 	.word	0x000046d0


	//   ....[9]....
        /*02e4*/ 	.word	0x000046f0


	//   ....[10]....
        /*02e8*/ 	.word	0x00004730


	//   ....[11]....
        /*02ec*/ 	.word	0x00004740


	//   ....[12]....
        /*02f0*/ 	.word	0x00004770


	//   ....[13]....
        /*02f4*/ 	.word	0x00004780


	//   ....[14]....
        /*02f8*/ 	.word	0x000047b0


	//   ....[15]....
        /*02fc*/ 	.word	0x000047c0


	//   ....[16]....
        /*0300*/ 	.word	0x00004970


	//   ....[17]....
        /*0304*/ 	.word	0x00004980


	//   ....[18]....
        /*0308*/ 	.word	0x000049b0


	//   ....[19]....
        /*030c*/ 	.word	0x000049d0


	//   ....[20]....
        /*0310*/ 	.word	0x00004a00


	//   ....[21]....
        /*0314*/ 	.word	0x00004a10


	//   ....[22]....
        /*0318*/ 	.word	0x00004a40


	//   ....[23]....
        /*031c*/ 	.word	0x00004a50


	//   ....[24]....
        /*0320*/ 	.word	0x00004ba0


	//   ....[25]....
        /*0324*/ 	.word	0x00004bb0


	//   ....[26]....
        /*0328*/ 	.word	0x00004be0


	//   ....[27]....
        /*032c*/ 	.word	0x00004c00


	//   ....[28]....
        /*0330*/ 	.word	0x00004c30


	//   ....[29]....
        /*0334*/ 	.word	0x00004c40


	//   ....[30]....
        /*0338*/ 	.word	0x00004c70


	//   ....[31]....
        /*033c*/ 	.word	0x00004c80


	//   ....[32]....
        /*0340*/ 	.word	0x00004f80


	//   ....[33]....
        /*0344*/ 	.word	0x00004fa0


	//   ....[34]....
        /*0348*/ 	.word	0x00004fe0


	//   ....[35]....
        /*034c*/ 	.word	0x00005020


	//   ....[36]....
        /*0350*/ 	.word	0x00005060


	//   ....[37]....
        /*0354*/ 	.word	0x00005080


	//   ....[38]....
        /*0358*/ 	.word	0x00005090


	//   ....[39]....
        /*035c*/ 	.word	0x000050b0


	//   ....[40]....
        /*0360*/ 	.word	0x000050e0


	//   ....[41]....
        /*0364*/ 	.word	0x00005100


	//   ....[42]....
        /*0368*/ 	.word	0x00005120


	//   ....[43]....
        /*036c*/ 	.word	0x00005140


	//   ....[44]....
        /*0370*/ 	.word	0x00005160


	//   ....[45]....
        /*0374*/ 	.word	0x000051a0


	//   ....[46]....
        /*0378*/ 	.word	0x000051d0


	//   ....[47]....
        /*037c*/ 	.word	0x00005200


	//   ....[48]....
        /*0380*/ 	.word	0x00005220


	//   ....[49]....
        /*0384*/ 	.word	0x00005260


	//   ....[50]....
        /*0388*/ 	.word	0x00005280


	//   ....[51]....
        /*038c*/ 	.word	0x000052c0


	//   ....[52]....
        /*0390*/ 	.word	0x000052e0


	//   ....[53]....
        /*0394*/ 	.word	0x00005300


	//   ....[54]....
        /*0398*/ 	.word	0x00005330


	//   ....[55]....
        /*039c*/ 	.word	0x00005360


	//   ....[56]....
        /*03a0*/ 	.word	0x000053a0


	//   ....[57]....
        /*03a4*/ 	.word	0x000053e0


	//   ....[58]....
        /*03a8*/ 	.word	0x00005410


	//   ....[59]....
        /*03ac*/ 	.word	0x00005440


	//   ....[60]....
        /*03b0*/ 	.word	0x00005460


	//   ....[61]....
        /*03b4*/ 	.word	0x00005480


	//   ....[62]....
        /*03b8*/ 	.word	0x00005560


	//   ....[63]....
        /*03bc*/ 	.word	0x00005610


	//   ....[64]....
        /*03c0*/ 	.word	0x00005730


	//   ....[65]....
        /*03c4*/ 	.word	0x00005780


	//   ....[66]....
        /*03c8*/ 	.word	0x000057f0


	//   ....[67]....
        /*03cc*/ 	.word	0x00005850


	//   ....[68]....
        /*03d0*/ 	.word	0x000058c0


	//   ....[69]....
        /*03d4*/ 	.word	0x00005920


	//   ....[70]....
        /*03d8*/ 	.word	0x00005990


	//   ....[71]....
        /*03dc*/ 	.word	0x000059f0


	//   ....[72]....
        /*03e0*/ 	.word	0x00005a90


	//   ....[73]....
        /*03e4*/ 	.word	0x00005b20


	//   ....[74]....
        /*03e8*/ 	.word	0x00005b90


	//   ....[75]....
        /*03ec*/ 	.word	0x00005bf0


	//   ....[76]....
        /*03f0*/ 	.word	0x00005c60


	//   ....[77]....
        /*03f4*/ 	.word	0x00005cc0


	//   ....[78]....
        /*03f8*/ 	.word	0x00005d30


	//   ....[79]....
        /*03fc*/ 	.word	0x00005d90


	//   ....[80]....
        /*0400*/ 	.word	0x00005e30


	//   ....[81]....
        /*0404*/ 	.word	0x00005ec0


	//   ....[82]....
        /*0408*/ 	.word	0x00005f30


	//   ....[83]....
        /*040c*/ 	.word	0x00005f90


	//   ....[84]....
        /*0410*/ 	.word	0x00006000


	//   ....[85]....
        /*0414*/ 	.word	0x00006060


	//   ....[86]....
        /*0418*/ 	.word	0x000060d0


	//   ....[87]....
        /*041c*/ 	.word	0x00006130


	//   ....[88]....
        /*0420*/ 	.word	0x000061d0


	//   ....[89]....
        /*0424*/ 	.word	0x00006290


	//   ....[90]....
        /*0428*/ 	.word	0x00006370


	//   ....[91]....
        /*042c*/ 	.word	0x000063c0


	//   ....[92]....
        /*0430*/ 	.word	0x00006460


	//   ....[93]....
        /*0434*/ 	.word	0x000064b0


	//   ....[94]....
        /*0438*/ 	.word	0x00006570


	//   ....[95]....
        /*043c*/ 	.word	0x000065d0


	//   ....[96]....
        /*0440*/ 	.word	0x00006670


	//   ....[97]....
        /*0444*/ 	.word	0x000066f0


	//   ....[98]....
        /*0448*/ 	.word	0x00006760


	//   ....[99]....
        /*044c*/ 	.word	0x000067c0


	//   ....[100]....
        /*0450*/ 	.word	0x00006830


	//   ....[101]....
        /*0454*/ 	.word	0x00006890


	//   ....[102]....
        /*0458*/ 	.word	0x00006960


	//   ....[103]....
        /*045c*/ 	.word	0x000069d0


	//   ....[104]....
        /*0460*/ 	.word	0x00006a90


	//   ....[105]....
        /*0464*/ 	.word	0x00006af0


	//   ....[106]....
        /*0468*/ 	.word	0x00006b60


	//   ....[107]....
        /*046c*/ 	.word	0x00006bc0


	//   ....[108]....
        /*0470*/ 	.word	0x00006c30


	//   ....[109]....
        /*0474*/ 	.word	0x00006c90


	//   ....[110]....
        /*0478*/ 	.word	0x00006d00


	//   ....[111]....
        /*047c*/ 	.word	0x00006d60


	//   ....[112]....
        /*0480*/ 	.word	0x00006dc0


	//   ....[113]....
        /*0484*/ 	.word	0x00006e10


	//   ....[114]....
        /*0488*/ 	.word	0x00006e80


	//   ....[115]....
        /*048c*/ 	.word	0x00006ee0


	//   ....[116]....
        /*0490*/ 	.word	0x00006f50


	//   ....[117]....
        /*0494*/ 	.word	0x00006fb0


	//   ....[118]....
        /*0498*/ 	.word	0x00007100


	//   ....[119]....
        /*049c*/ 	.word	0x000071b0


	//----- nvinfo : EIATTR_EXIT_INSTR_OFFSETS
	.align		4
.L_455:
        /*04a0*/ 	.byte	0x04, 0x1c
        /*04a2*/ 	.short	(.L_457 - .L_456)


	//   ....[0]....
.L_456:
        /*04a4*/ 	.word	0x000036b0


	//   ....[1]....
        /*04a8*/ 	.word	0x000056d0


	//----- nvinfo : EIATTR_MAX_THREADS
	.align		4
.L_457:
        /*04ac*/ 	.byte	0x04, 0x05
        /*04ae*/ 	.short	(.L_459 - .L_458)
.L_458:
        /*04b0*/ 	.word	0x000001e0
        /*04b4*/ 	.word	0x00000001
        /*04b8*/ 	.word	0x00000001


	//----- nvinfo : EIATTR_CRS_STACK_SIZE
	.align		4
.L_459:
        /*04bc*/ 	.byte	0x04, 0x1e
        /*04be*/ 	.short	(.L_461 - .L_460)
.L_460:
        /*04c0*/ 	.word	0x00000000


	//----- nvinfo : EIATTR_CBANK_PARAM_SIZE
	.align		4
.L_461:
        /*04c4*/ 	.byte	0x03, 0x19
        /*04c6*/ 	.short	0x0060


	//----- nvinfo : EIATTR_PARAM_CBANK
	.align		4
        /*04c8*/ 	.byte	0x04, 0x0a
        /*04ca*/ 	.short	(.L_463 - .L_462)
	.align		4
.L_462:
        /*04cc*/ 	.word	index@(.nv.constant0._ZN13group_norm_v218gn_bwd_cuda_kernelI13__nv_bfloat16Li480ELi1ELi32ELi30ELi1024ELb0ELb1ELi8ELi960ELi960ELi4ELb1ELi1ELb0ELb0ELNS_15WgradSyncMethodE3ENS_16CompileConditionILi900EEEEEvPT_S6_S6_PKS5_S8_S8_S8_PKfflPfPj)
        /*04d0*/ 	.short	0x0210
        /*04d2*/ 	.short	0x0060


	//----- nvinfo : EIATTR_SW_WAR
	.align		4
.L_463:
        /*04d4*/ 	.byte	0x04, 0x36
        /*04d6*/ 	.short	(.L_465 - .L_464)
.L_464:
        /*04d8*/ 	.word	0x00000008
.L_465:


//--------------------- .nv.info._ZN13group_norm_v218gn_bwd_cuda_kernelI13__nv_bfloat16Li480ELi3ELi32ELi30ELi1024ELb0ELb1ELi8ELi960ELi960ELi4ELb1ELi2ELb0ELb0ELNS_15WgradSyncMethodE3ENS_16CompileConditionILi900EEEEEvPT_S6_S6_PKS5_S8_S8_S8_PKfflPfPj --------------------------
	.section	.nv.info._ZN13group_norm_v218gn_bwd_cuda_kernelI13__nv_bfloat16Li480ELi3ELi32ELi30ELi1024ELb0ELb1ELi8ELi960ELi960ELi4ELb1ELi2ELb0ELb0ELNS_15WgradSyncMethodE3ENS_16CompileConditionILi900EEEEEvPT_S6_S6_PKS5_S8_S8_S8_PKfflPfPj,"",@"SHT_CUDA_INFO"
	.sectionflags	@""
	.align	4


	//----- nvinfo : EIATTR_CUDA_API_VERSION
	.align		4
        /*0000*/ 	.byte	0x04, 0x37
        /*0002*/ 	.short	(.L_467 - .L_466)
.L_466:
        /*0004*/ 	.word	0x00000082


	//----- nvinfo : EIATTR_KPARAM_INFO
	.align		4
.L_467:
        /*0008*/ 	.byte	0x04, 0x17
        /*000a*/ 	.short	(.L_469 - .L_468)
.L_468:
        /*000c*/ 	.word	0x00000000
        /*0010*/ 	.short	0x000b
        /*0012*/ 	.short	0x0058
        /*0014*/ 	.byte	0x00, 0xf0, 0x21, 0x00


	//----- nvinfo : EIATTR_KPARAM_INFO
	.align		4
.L_469:
        /*0018*/ 	.byte	0x04, 0x17
        /*001a*/ 	.short	(.L_471 - .L_470)
.L_470:
        /*001c*/ 	.word	0x00000000
        /*0020*/ 	.short	0x000a
        /*0022*/ 	.short	0x0050
        /*0024*/ 	.byte	0x00, 0xf0, 0x21, 0x00


	//----- nvinfo : EIATTR_KPARAM_INFO
	.align		4
.L_471:
        /*0028*/ 	.byte	0x04, 0x17
        /*002a*/ 	.short	(.L_473 - .L_472)
.L_472:
        /*002c*/ 	.word	0x00000000
        /*0030*/ 	.short	0x0009
        /*0032*/ 	.short	0x0048
        /*0034*/ 	.byte	0x00, 0xf0, 0x21, 0x00


	//----- nvinfo : EIATTR_KPARAM_INFO
	.align		4
.L_473:
        /*0038*/ 	.byte	0x04, 0x17
        /*003a*/ 	.short	(.L_475 - .L_474)
.L_474:
        /*003c*/ 	.word	0x00000000
        /*0040*/ 	.short	0x0008
        /*0042*/ 	.short	0x0040
        /*0044*/ 	.byte	0x00, 0xf0, 0x11, 0x00


	//----- nvinfo : EIATTR_KPARAM_INFO
	.align		4
.L_475:
        /*0048*/ 	.byte	0x04, 0x17
        /*004a*/ 	.short	(.L_477 - .L_476)
.L_476:
        /*004c*/ 	.word	0x00000000
        /*0050*/ 	.short	0x0007
        /*0052*/ 	.short	0x0038
        /*0054*/ 	.byte	0x00, 0xf0, 0x21, 0x00


	//----- nvinfo : EIATTR_KPARAM_INFO
	.align		4
.L_477:
        /*0058*/ 	.byte	0x04, 0x17
        /*005a*/ 	.short	(.L_479 - .L_478)
.L_478:
        /*005c*/ 	.word	0x00000000
        /*0060*/ 	.short	0x0006
        /*0062*/ 	.short	0x0030
        /*0064*/ 	.byte	0x00, 0xf0, 0x21, 0x00


	//----- nvinfo : EIATTR_KPARAM_INFO
	.align		4
.L_479:
        /*0068*/ 	.byte	0x04, 0x17
        /*006a*/ 	.short	(.L_481 - .L_480)
.L_480:
        /*006c*/ 	.word	0x00000000
        /*0070*/ 	.short	0x0005
        /*0072*/ 	.short	0x0028
        /*0074*/ 	.byte	0x00, 0xf0, 0x21, 0x00


	//----- nvinfo : EIATTR_KPARAM_INFO
	.align		4
.L_481:
        /*0078*/ 	.byte	0x04, 0x17
        /*007a*/ 	.short	(.L_483 - .L_482)
.L_482:
        /*007c*/ 	.word	0x00000000
        /*0080*/ 	.short	0x0004
        /*0082*/ 	.short	0x0020
        /*0084*/ 	.byte	0x00, 0xf0, 0x21, 0x00


	//----- nvinfo : EIATTR_KPARAM_INFO
	.align		4
.L_483:
        /*0088*/ 	.byte	0x04, 0x17
        /*008a*/ 	.short	(.L_485 - .L_484)
.L_484:
        /*008c*/ 	.word	0x00000000
        /*0090*/ 	.short	0x0003
        /*0092*/ 	.short	0x0018
        /*0094*/ 	.byte	0x00, 0xf0, 0x21, 0x00


	//----- nvinfo : EIATTR_KPARAM_INFO
	.align		4
.L_485:
        /*0098*/ 	.byte	0x04, 0x17
        /*009a*/ 	.short	(.L_487 - .L_486)
.L_486:
        /*009c*/ 	.word	0x00000000
        /*00a0*/ 	.short	0x0002
        /*00a2*/ 	.short	0x0010
        /*00a4*/ 	.byte	0x00, 0xf0, 0x21, 0x00


	//----- nvinfo : EIATTR_KPARAM_INFO
	.align		4
.L_487:
        /*00a8*/ 	.byte	0x04, 0x17
        /*00aa*/ 	.short	(.L_489 - .L_488)
.L_488:
        /*00ac*/ 	.word	0x00000000
        /*00b0*/ 	.short	0x0001
        /*00b2*/ 	.short	0x0008
        /*00b4*/ 	.byte	0x00, 0xf0, 0x21, 0x00


	//----- nvinfo : EIATTR_KPARAM_INFO
	.align		4
.L_489:
        /*00b8*/ 	.byte	0x04, 0x17
        /*00ba*/ 	.short	(.L_491 - .L_490)
.L_490:
        /*00bc*/ 	.word	0x00000000
        /*00c0*/ 	.short	0x0000
        /*00c2*/ 	.short	0x0000
        /*00c4*/ 	.byte	0x00, 0xf0, 0x21, 0x00


	//----- nvinfo : EIATTR_SPARSE_MMA_MASK
	.align		4
.L_491:
        /*00c8*/ 	.byte	0x03, 0x50
        /*00ca*/ 	.short	0x0000


	//----- nvinfo : EIATTR_MAXREG_COUNT
	.align		4
        /*00cc*/ 	.byte	0x03, 0x1b
        /*00ce*/ 	.short	0x0028


	//----- nvinfo : EIATTR_NUM_BARRIERS
	.align		4
        /*00d0*/ 	.byte	0x02, 0x4c
        /*00d2*/ 	.byte	0x01
	.zero		1


	//----- nvinfo : EIATTR_ANNOTATIONS
	.align		4
        /*00d4*/ 	.byte	0x04, 0x55
        /*00d6*/ 	.short	(.L_493 - .L_492)


	//   ....[0]....
.L_492:
        /* <DEDUP_REMOVED lines=66> */


	//----- nvinfo : EIATTR_MERCURY_ISA_VERSION
	.align		4
.L_493:
        /*04e0*/ 	.byte	0x03, 0x5f
        /*04e2*/ 	.short	0x0101


	//----- nvinfo : EIATTR_COOP_GROUP_MASK_REGIDS
	.align		4
        /*04e4*/ 	.byte	0x04, 0x29
        /*04e6*/ 	.short	(.L_495 - .L_494)


	//   ....[0]....
.L_494:
        /*04e8*/ 	.word	0xffffffff


	//   ....[1]....
        /*04ec*/ 	.word	0xffffffff


	//   ....[2]....
        /*04f0*/ 	.word	0xffffffff


	//   ....[3]....
        /*04f4*/ 	.word	0xffffffff


	//   ....[4]....
        /*04f8*/ 	.word	0xffffffff


	//   ....[5]....
        /*04fc*/ 	.word	0xffffffff


	//   ....[6]....
        /*0500*/ 	.word	0xffffffff


	//   ....[7]....
        /*0504*/ 	.word	0xffffffff


	//   ....[8]....
        /*0508*/ 	.word	0x05000011


	//   ....[9]....
        /*050c*/ 	.word	0x05000013


	//   ....[10]....
        /*0510*/ 	.word	0x05000010


	//   ....[11]....
        /*0514*/ 	.word	0x05000012


	//   ....[12]....
        /*0518*/ 	.word	0x05000015


	//   ....[13]....
        /*051c*/ 	.word	0x05000017


	//   ....[14]....
        /*0520*/ 	.word	0x0500000a


	//   ....[15]....
        /*0524*/ 	.word	0x05000010


	//   ....[16]....
        /*0528*/ 	.word	0x05000015


	//   ....[17]....
        /*052c*/ 	.word	0x05000017


	//   ....[18]....
        /*0530*/ 	.word	0x05000010


	//   ....[19]....
        /*0534*/ 	.word	0x05000016


	//   ....[20]....
        /*0538*/ 	.word	0x05000019


	//   ....[21]....
        /*053c*/ 	.word	0x0500001f


	//   ....[22]....
        /*0540*/ 	.word	0x0500000c


	//   ....[23]....
        /*0544*/ 	.word	0x05000010


	//   ....[24]....
        /*0548*/ 	.word	0x05000015


	//   ....[25]....
        /*054c*/ 	.word	0x05000017


	//   ....[26]....
        /*0550*/ 	.word	0x05000010


	//   ....[27]....
        /*0554*/ 	.word	0x05000016


	//   ....[28]....
        /*0558*/ 	.word	0x05000019


	//   ....[29]....
        /*055c*/ 	.word	0x0500001f


	//   ....[30]....
        /*0560*/ 	.word	0x0500000c


	//   ....[31]....
        /*0564*/ 	.word	0x05000010


	//   ....[32]....
        /*0568*/ 	.word	0x05000015


	//   ....[33]....
        /*056c*/ 	.word	0x05000017


	//   ....[34]....
        /*0570*/ 	.word	0x05000000


	//   ....[35]....
        /*0574*/ 	.word	0x05000022


	//   ....[36]....
        /*0578*/ 	.word	0x05000011


	//   ....[37]....
        /*057c*/ 	.word	0x05000017


	//   ....[38]....
        /*0580*/ 	.word	0x05000014


	//   ....[39]....
        /*0584*/ 	.word	0x0500000f


	//   ....[40]....
        /*0588*/ 	.word	0x0500001b


	//   ....[41]....
        /*058c*/ 	.word	0x05000019


	//   ....[42]....
        /*0590*/ 	.word	0x05000022


	//   ....[43]....
        /*0594*/ 	.word	0x05000013


	//   ....[44]....
        /*0598*/ 	.word	0x05000018


	//   ....[45]....
        /*059c*/ 	.word	0x05000022


	//   ....[46]....
        /*05a0*/ 	.word	0x0500000f


	//   ....[47]....
        /*05a4*/ 	.word	0x05000013


	//   ....[48]....
        /*05a8*/ 	.word	0x05000019


	//   ....[49]....
        /*05ac*/ 	.word	0x05000010


	//   ....[50]....
        /*05b0*/ 	.word	0x0500001b


	//   ....[51]....
        /*05b4*/ 	.word	0x05000011


	//   ....[52]....
        /*05b8*/ 	.word	0x05000015


	//   ....[53]....
        /*05bc*/ 	.word	0x0500001b


	//   ....[54]....
        /*05c0*/ 	.word	0x05000018


	//   ....[55]....
        /*05c4*/ 	.word	0x0500001d


	//   ....[56]....
        /*05c8*/ 	.word	0x05000022


	//   ....[57]....
        /*05cc*/ 	.word	0x05000017


	//   ....[58]....
        /*05d0*/ 	.word	0x05000015


	//   ....[59]....
        /*05d4*/ 	.word	0x0500001f


	//   ....[60]....
        /*05d8*/ 	.word	0x05000018


	//   ....[61]....
        /*05dc*/ 	.word	0x0500001b


	//   ....[62]....
        /*05e0*/ 	.word	0x0500001f


	//   ....[63]....
        /*05e4*/ 	.word	0x05000018


	//   ....[64]....
        /*05e8*/ 	.word	0x05000010


	//   ....[65]....
        /*05ec*/ 	.word	0x05000010


	//   ....[66]....
        /*05f0*/ 	.word	0x05000010


	//   ....[67]....
        /*05f4*/ 	.word	0x05000010


	//   ....[68]....
        /*05f8*/ 	.word	0x05000010


	//   ....[69]....
        /*05fc*/ 	.word	0x05000010


	//   ....[70]....
        /*0600*/ 	.word	0x05000010


	//   ....[71]....
        /*0604*/ 	.word	0x05000010


	//   ....[72]....
        /*0608*/ 	.word	0x05000010


	//   ....[73]....
        /*060c*/ 	.word	0x05000010


	//   ....[74]....
        /*0610*/ 	.word	0x05000010


	//   ....[75]....
        /*0614*/ 	.word	0x05000010


	//   ....[76]....
        /*0618*/ 	.word	0x05000010


	//   ....[77]....
        /*061c*/ 	.word	0x05000010


	//   ....[78]....
        /*0620*/ 	.word	0x05000010


	//   ....[79]....
        /*0624*/ 	.word	0x05000010


	//   ....[80]....
        /*0628*/ 	.word	0x05000010


	//   ....[81]....
        /*062c*/ 	.word	0x05000010


	//   ....[82]....
        /*0630*/ 	.word	0x05000010


	//   ....[83]....
        /*0634*/ 	.word	0x05000010


	//   ....[84]....
        /*0638*/ 	.word	0x05000010


	//   ....[85]....
        /*063c*/ 	.word	0x05000010


	//   ....[86]....
        /*0640*/ 	.word	0x05000010


	//   ....[87]....
        /*0644*/ 	.word	0x05000010


	//   ....[88]....
        /*0648*/ 	.word	0x05000010


	//   ....[89]....
        /*064c*/ 	.word	0x05000010


	//   ....[90]....
        /*0650*/ 	.word	0x05000010


	//   ....[91]....
        /*0654*/ 	.word	0x05000010


	//   ....[92]....
        /*0658*/ 	.word	0x05000010


	//   ....[93]....
        /*065c*/ 	.word	0x05000010


	//   ....[94]....
        /*0660*/ 	.word	0x05000010


	//   ....[95]....
        /*0664*/ 	.word	0x05000010


	//   ....[96]....
        /*0668*/ 	.word	0x05000010


	//   ....[97]....
        /*066c*/ 	.word	0x05000010


	//   ....[98]....
        /*0670*/ 	.word	0x05000010


	//   ....[99]....
        /*0674*/ 	.word	0x05000010


	//   ....[100]....
        /*0678*/ 	.word	0x05000010


	//   ....[101]....
        /*067c*/ 	.word	0x05000010


	//   ....[102]....
        /*0680*/ 	.word	0x05000010


	//   ....[103]....
        /*0684*/ 	.word	0x05000010


	//   ....[104]....
        /*0688*/ 	.word	0x05000010


	//   ....[105]....
        /*068c*/ 	.word	0x05000010


	//   ....[106]....
        /*0690*/ 	.word	0x05000010


	//   ....[107]....
        /*0694*/ 	.word	0x05000010


	//   ....[108]....
        /*0698*/ 	.word	0x05000010


	//   ....[109]....
        /*069c*/ 	.word	0x05000010


	//   ....[110]....
        /*06a0*/ 	.word	0x05000010


	//   ....[111]....
        /*06a4*/ 	.word	0x05000010


	//   ....[112]....
        /*06a8*/ 	.word	0x05000010


	//   ....[113]....
        /*06ac*/ 	.word	0x05000010


	//   ....[114]....
        /*06b0*/ 	.word	0x05000010


	//   ....[115]....
        /*06b4*/ 	.word	0x05000010


	//   ....[116]....
        /*06b8*/ 	.word	0x05000010


	//   ....[117]....
        /*06bc*/ 	.word	0x05000010


	//   ....[118]....
        /*06c0*/ 	.word	0x05000010


	//   ....[119]....
        /*06c4*/ 	.word	0x05000010


	//----- nvinfo : EIATTR_COOP_GROUP_INSTR_OFFSETS
	.align		4
.L_495:
        /*06c8*/ 	.byte	0x04, 0x28
        /*06ca*/ 	.short	(.L_497 - .L_496)


	//   ....[0]....
.L_496:
        /*06cc*/ 	.word	0x00002960


	//   ....[1]....
        /*06d0*/ 	.word	0x000029a0


	//   ....[2]....
        /*06d4*/ 	.word	0x00003580


	//   ....[3]....
        /*06d8*/ 	.word	0x000035c0


	//   ....[4]....
        /*06dc*/ 	.word	0x000035f0


	//   ....[5]....
        /*06e0*/ 	.word	0x00003610


	//   ....[6]....
        /*06e4*/ 	.word	0x00003630


	//   ....[7]....
        /*06e8*/ 	.word	0x00003650


	//   ....[8]....
        /*06ec*/ 	.word	0x000051a0


	//   ....[9]....
        /*06f0*/ 	.word	0x000051d0


	//   ....[10]....
        /*06f4*/ 	.word	0x00005200


	//   ....[11]....
        /*06f8*/ 	.word	0x00005220


	//   ....[12]....
        /*06fc*/ 	.word	0x00005250


	//   ....[13]....
        /*0700*/ 	.word	0x00005260


	//   ....[14]....
        /*0704*/ 	.word	0x00005290


	//   ....[15]....
        /*0708*/ 	.word	0x000052a0


	//   ....[16]....
        /*070c*/ 	.word	0x000054a0


	//   ....[17]....
        /*0710*/ 	.word	0x000054c0


	//   ....[18]....
        /*0714*/ 	.word	0x000054f0


	//   ....[19]....
        /*0718*/ 	.word	0x00005510


	//   ....[20]....
        /*071c*/ 	.word	0x00005540


	//   ....[21]....
        /*0720*/ 	.word	0x00005550


	//   ....[22]....
        /*0724*/ 	.word	0x00005580


	//   ....[23]....
        /*0728*/ 	.word	0x00005590


	//   ....[24]....
        /*072c*/ 	.word	0x00005730


	//   ....[25]....
        /*0730*/ 	.word	0x00005750


	//   ....[26]....
        /*0734*/ 	.word	0x00005780


	//   ....[27]....
        /*0738*/ 	.word	0x000057a0


	//   ....[28]....
        /*073c*/ 	.word	0x000057d0


	//   ....[29]....
        /*0740*/ 	.word	0x000057e0


	//   ....[30]....
        /*0744*/ 	.word	0x00005810


	//   ....[31]....
        /*0748*/ 	.word	0x00005820


	//   ....[32]....
        /*074c*/ 	.word	0x000059d0


	//   ....[33]....
        /*0750*/ 	.word	0x00005af0


	//   ....[34]....
        /*0754*/ 	.word	0x00005b20


	//   ....[35]....
        /*0758*/ 	.word	0x00005ba0


	//   ....[36]....
        /*075c*/ 	.word	0x00005bc0


	//   ....[37]....
        /*0760*/ 	.word	0x00005bf0


	//   ....[38]....
        /*0764*/ 	.word	0x00005c70


	//   ....[39]....
        /*0768*/ 	.word	0x00005ca0


	//   ....[40]....
        /*076c*/ 	.word	0x00005cd0


	//   ....[41]....
        /*0770*/ 	.word	0x00005cf0


	//   ....[42]....
        /*0774*/ 	.word	0x00005d10


	//   ....[43]....
        /*0778*/ 	.word	0x00005d60


	//   ....[44]....
        /*077c*/ 	.word	0x00005dc0


	//   ....[45]....
        /*0780*/ 	.word	0x00005e10


	//   ....[46]....
        /*0784*/ 	.word	0x00005e20


	//   ....[47]....
        /*0788*/ 	.word	0x00005e80


	//   ....[48]....
        /*078c*/ 	.word	0x00005ee0


	//   ....[49]....
        /*0790*/ 	.word	0x00005f10


	//   ....[50]....
        /*0794*/ 	.word	0x00005f30


	//   ....[51]....
        /*0798*/ 	.word	0x00005f40


	//   ....[52]....
        /*079c*/ 	.word	0x00005f60


	//   ....[53]....
        /*07a0*/ 	.word	0x00005fa0


	//   ....[54]....
        /*07a4*/ 	.word	0x00005fc0


	//   ....[55]....
        /*07a8*/ 	.word	0x00006010


	//   ....[56]....
        /*07ac*/ 	.word	0x00006050


	//   ....[57]....
        /*07b0*/ 	.word	0x00006070


	//   ....[58]....
        /*07b4*/ 	.word	0x00006080


	//   ....[59]....
        /*07b8*/ 	.word	0x000060e0


	//   ....[60]....
        /*07bc*/ 	.word	0x00006100


	//   ....[61]....
        /*07c0*/ 	.word	0x00006150


	//   ....[62]....
        /*07c4*/ 	.word	0x00006220


	//   ....[63]....
        /*07c8*/ 	.word	0x00006260


	//   ....[64]....
        /*07cc*/ 	.word	0x00006410


	//   ....[65]....
        /*07d0*/ 	.word	0x00006460


	//   ....[66]....
        /*07d4*/ 	.word	0x000064d0


	//   ....[67]....
        /*07d8*/ 	.word	0x00006530


	//   ....[68]....
        /*07dc*/ 	.word	0x000065a0


	//   ....[69]....
        /*07e0*/ 	.word	0x00006600


	//   ....[70]....
        /*07e4*/ 	.word	0x00006670


	//   ....[71]....
        /*07e8*/ 	.word	0x000066d0


	//   ....[72]....
        /*07ec*/ 	.word	0x00006770


	//   ....[73]....
        /*07f0*/ 	.word	0x00006800


	//   ....[74]....
        /*07f4*/ 	.word	0x00006870


	//   ....[75]....
        /*07f8*/ 	.word	0x000068d0


	//   ....[76]....
        /*07fc*/ 	.word	0x00006940


	//   ....[77]....
        /*0800*/ 	.word	0x000069a0


	//   ....[78]....
        /*0804*/ 	.word	0x00006a10


	//   ....[79]....
        /*0808*/ 	.word	0x00006a70


	//   ....[80]....
        /*080c*/ 	.word	0x00006b10


	//   ....[81]....
        /*0810*/ 	.word	0x00006ba0


	//   ....[82]....
        /*0814*/ 	.word	0x00006c10


	//   ....[83]....
        /*0818*/ 	.word	0x00006c70


	//   ....[84]....
        /*081c*/ 	.word	0x00006ce0


	//   ....[85]....
        /*0820*/ 	.word	0x00006d40


	//   ....[86]....
        /*0824*/ 	.word	0x00006db0


	//   ....[87]....
        /*0828*/ 	.word	0x00006e10


	//   ....[88]....
        /*082c*/ 	.word	0x00006eb0


	//   ....[89]....
        /*0830*/ 	.word	0x00006f70


	//   ....[90]....
        /*0834*/ 	.word	0x00007060


	//   ....[91]....
        /*0838*/ 	.word	0x000070c0


	//   ....[92]....
        /*083c*/ 	.word	0x00007160


	//   ....[93]....
        /*0840*/ 	.word	0x000071d0


	//   ....[94]....
        /*0844*/ 	.word	0x00007240


	//   ....[95]....
        /*0848*/ 	.word	0x000072f0


	//   ....[96]....
        /*084c*/ 	.word	0x00007370


	//   ....[97]....
        /*0850*/ 	.word	0x00007400


	//   ....[98]....
        /*0854*/ 	.word	0x00007460


	//   ....[99]....
        /*0858*/ 	.word	0x000074e0


	//   ....[100]....
        /*085c*/ 	.word	0x00007540


	//   ....[101]....
        /*0860*/ 	.word	0x00007640


	//   ....[102]....
        /*0864*/ 	.word	0x000076c0


	//   ....[103]....
        /*0868*/ 	.word	0x000077f0


	//   ....[104]....
        /*086c*/ 	.word	0x00007890


	//   ....[105]....
        /*0870*/ 	.word	0x00007910


	//   ....[106]....
        /*0874*/ 	.word	0x000079c0


	//   ....[107]....
        /*0878*/ 	.word	0x00007a10


	//   ....[108]....
        /*087c*/ 	.word	0x00007ab0


	//   ....[109]....
        /*0880*/ 	.word	0x00007b00


	//   ....[110]....
        /*0884*/ 	.word	0x00007bd0


	//   ....[111]....
        /*0888*/ 	.word	0x00007c20


	//   ....[112]....
        /*088c*/ 	.word	0x00007c80


	//   ....[113]....
        /*0890*/ 	.word	0x00007d10


	//   ....[114]....
        /*0894*/ 	.word	0x00007d70


	//   ....[115]....
        /*0898*/ 	.word	0x00007df0


	//   ....[116]....
        /*089c*/ 	.word	0x00007e50


	//   ....[117]....
        /*08a0*/ 	.word	0x00007f30


	//   ....[118]....
        /*08a4*/ 	.word	0x00007f90


	//   ....[119]....
        /*08a8*/ 	.word	0x00007fe0


	//----- nvinfo : EIATTR_EXIT_INSTR_OFFSETS
	.align		4
.L_497:
        /*08ac*/ 	.byte	0x04, 0x1c
        /*08ae*/ 	.short	(.L_499 - .L_498)


	//   ....[0]....
.L_498:
        /*08b0*/ 	.word	0x00004190


	//   ....[1]....
        /*08b4*/ 	.word	0x000063b0


	//----- nvinfo : EIATTR_MAX_THREADS
	.align		4
.L_499:
        /*08b8*/ 	.byte	0x04, 0x05
        /*08ba*/ 	.short	(.L_501 - .L_500)
.L_500:
        /*08bc*/ 	.word	0x000001e0
        /*08c0*/ 	.word	0x00000001
        /*08c4*/ 	.word	0x00000001


	//----- nvinfo : EIATTR_CRS_STACK_SIZE
	.align		4
.L_501:
        /*08c8*/ 	.byte	0x04, 0x1e
        /*08ca*/ 	.short	(.L_503 - .L_502)
.L_502:
        /*08cc*/ 	.word	0x00000000


	//----- nvinfo : EIATTR_CBANK_PARAM_SIZE
	.align		4
.L_503:
        /*08d0*/ 	.byte	0x03, 0x19
        /*08d2*/ 	.short	0x0060


	//----- nvinfo : EIATTR_PARAM_CBANK
	.align		4
        /*08d4*/ 	.byte	0x04, 0x0a
        /*08d6*/ 	.short	(.L_505 - .L_504)
	.align		4
.L_504:
        /*08d8*/ 	.word	index@(.nv.constant0._ZN13group_norm_v218gn_bwd_cuda_kernelI13__nv_bfloat16Li480ELi3ELi32ELi30ELi1024ELb0ELb1ELi8ELi960ELi960ELi4ELb1ELi2ELb0ELb0ELNS_15WgradSyncMethodE3ENS_16CompileConditionILi900EEEEEvPT_S6_S6_PKS5_S8_S8_S8_PKfflPfPj)
        /*08dc*/ 	.short	0x0210
        /*08de*/ 	.short	0x0060


	//----- nvinfo : EIATTR_SW_WAR
	.align		4
.L_505:
        /*08e0*/ 	.byte	0x04, 0x36
        /*08e2*/ 	.short	(.L_507 - .L_506)
.L_506:
        /*08e4*/ 	.word	0x00000008
.L_507:


//--------------------- .nv.info._ZN13group_norm_v218gn_bwd_cuda_kernelI13__nv_bfloat16Li480ELi1ELi32ELi30ELi1024ELb0ELb1ELi16ELi960ELi960ELi4ELb1ELi2ELb0ELb0ELNS_15WgradSyncMethodE3ENS_16CompileConditionILi900EEEEEvPT_S6_S6_PKS5_S8_S8_S8_PKfflPfPj --------------------------
	.section	.nv.info._ZN13group_norm_v218gn_bwd_cuda_kernelI13__nv_bfloat16Li480ELi1ELi32ELi30ELi1024ELb0ELb1ELi16ELi960ELi960ELi4ELb1ELi2ELb0ELb0ELNS_15WgradSyncMethodE3ENS_16CompileConditionILi900EEEEEvPT_S6_S6_PKS5_S8_S8_S8_PKfflPfPj,"",@"SHT_CUDA_INFO"
	.sectionflags	@""
	.align	4


	//----- nvinfo : EIATTR_CUDA_API_VERSION
	.align		4
        /*0000*/ 	.byte	0x04, 0x37
        /*0002*/ 	.short	(.L_509 - .L_508)
.L_508:
        /*0004*/ 	.word	0x00000082


	//----- nvinfo : EIATTR_KPARAM_INFO
	.align		4
.L_509:
        /*0008*/ 	.byte	0x04, 0x17
        /*000a*/ 	.short	(.L_511 - .L_510)
.L_510:
        /*000c*/ 	.word	0x00000000
        /*0010*/ 	.short	0x000b
        /*0012*/ 	.short	0x0058
        /*0014*/ 	.byte	0x00, 0xf0, 0x21, 0x00


	//----- nvinfo : EIATTR_KPARAM_INFO
	.align		4
.L_511:
        /*0018*/ 	.byte	0x04, 0x17
        /*001a*/ 	.short	(.L_513 - .L_512)
.L_512:
        /*001c*/ 	.word	0x00000000
        /*0020*/ 	.short	0x000a
        /*0022*/ 	.short	0x0050
        /*0024*/ 	.byte	0x00, 0xf0, 0x21, 0x00


	//----- nvinfo : EIATTR_KPARAM_INFO
	.align		4
.L_513:
        /*0028*/ 	.byte	0x04, 0x17
        /*002a*/ 	.short	(.L_515 - .L_514)
.L_514:
        /*002c*/ 	.word	0x00000000
        /*0030*/ 	.short	0x0009
        /*0032*/ 	.short	0x0048
        /*0034*/ 	.byte	0x00, 0xf0, 0x21, 0x00


	//----- nvinfo : EIATTR_KPARAM_INFO
	.align		4
.L_515:
        /*0038*/ 	.byte	0x04, 0x17
        /*003a*/ 	.short	(.L_517 - .L_516)
.L_516:
        /*003c*/ 	.word	0x00000000
        /*0040*/ 	.short	0x0008
        /*0042*/ 	.short	0x0040
        /*0044*/ 	.byte	0x00, 0xf0, 0x11, 0x00


	//----- nvinfo : EIATTR_KPARAM_INFO
	.align		4
.L_517:
        /*0048*/ 	.byte	0x04, 0x17
        /*004a*/ 	.short	(.L_519 - .L_518)
.L_518:
        /*004c*/ 	.word	0x00000000
        /*0050*/ 	.short	0x0007
        /*0052*/ 	.short	0x0038
        /*0054*/ 	.byte	0x00, 0xf0, 0x21, 0x00


	//----- nvinfo : EIATTR_KPARAM_INFO
	.align		4
.L_519:
        /*0058*/ 	.byte	0x04, 0x17
        /*005a*/ 	.short	(.L_521 - .L_520)
.L_520:
        /*005c*/ 	.word	0x00000000
        /*0060*/ 	.short	0x0006
        /*0062*/ 	.short	0x0030
        /*0064*/ 	.byte	0x00, 0xf0, 0x21, 0x00


	//----- nvinfo : EIATTR_KPARAM_INFO
	.align		4
.L_521:
        /*0068*/ 	.byte	0x04, 0x17
        /*006a*/ 	.short	(.L_523 - .L_522)
.L_522:
        /*006c*/ 	.word	0x00000000
        /*0070*/ 	.short	0x0005
        /*0072*/ 	.short	0x0028
        /*0074*/ 	.byte	0x00, 0xf0, 0x21, 0x00


	//----- nvinfo : EIATTR_KPARAM_INFO
	.align		4
.L_523:
        /*0078*/ 	.byte	0x04, 0x17
        /*007a*/ 	.short	(.L_525 - .L_524)
.L_524:
        /*007c*/ 	.word	0x00000000
        /*0080*/ 	.short	0x0004
        /*0082*/ 	.short	0x0020
        /*0084*/ 	.byte	0x00, 0xf0, 0x21, 0x00


	//----- nvinfo : EIATTR_KPARAM_INFO
	.align		4
.L_525:
        /*0088*/ 	.byte	0x04, 0x17
        /*008a*/ 	.short	(.L_527 - .L_526)
.L_526:
        /*008c*/ 	.word	0x00000000
        /*0090*/ 	.short	0x0003
        /*0092*/ 	.short	0x0018
        /*0094*/ 	.byte	0x00, 0xf0, 0x21, 0x00


	//----- nvinfo : EIATTR_KPARAM_INFO
	.align		4
.L_527:
        /*0098*/ 	.byte	0x04, 0x17
        /*009a*/ 	.short	(.L_529 - .L_528)
.L_528:
        /*009c*/ 	.word	0x00000000
        /*00a0*/ 	.short	0x0002
        /*00a2*/ 	.short	0x0010
        /*00a4*/ 	.byte	0x00, 0xf0, 0x21, 0x00


	//----- nvinfo : EIATTR_KPARAM_INFO
	.align		4
.L_529:
        /*00a8*/ 	.byte	0x04, 0x17
        /*00aa*/ 	.short	(.L_531 - .L_530)
.L_530:
        /*00ac*/ 	.word	0x00000000
        /*00b0*/ 	.short	0x0001
        /*00b2*/ 	.short	0x0008
        /*00b4*/ 	.byte	0x00, 0xf0, 0x21, 0x00


	//----- nvinfo : EIATTR_KPARAM_INFO
	.align		4
.L_531:
        /*00b8*/ 	.byte	0x04, 0x17
        /*00ba*/ 	.short	(.L_533 - .L_532)
.L_532:
        /*00bc*/ 	.word	0x00000000
        /*00c0*/ 	.short	0x0000
        /*00c2*/ 	.short	0x0000
        /*00c4*/ 	.byte	0x00, 0xf0, 0x21, 0x00


	//----- nvinfo : EIATTR_SPARSE_MMA_MASK
	.align		4
.L_533:
        /*00c8*/ 	.byte	0x03, 0x50
        /*00ca*/ 	.short	0x0000


	//----- nvinfo : EIATTR_MAXREG_COUNT
	.align		4
        /*00cc*/ 	.byte	0x03, 0x1b
        /*00ce*/ 	.short	0x0080


	//----- nvinfo : EIATTR_NUM_BARRIERS
	.align		4
        /*00d0*/ 	.byte	0x02, 0x4c
        /*00d2*/ 	.byte	0x01
	.zero		1


	//----- nvinfo : EIATTR_ANNOTATIONS
	.align		4
        /*00d4*/ 	.byte	0x04, 0x55
        /*00d6*/ 	.short	(.L_535 - .L_534)


	//   ....[0]....
.L_534:
        /* <DEDUP_REMOVED lines=8> */
        /*014c*/ 	.byte	0x90, 0x2b, 0x00, 0x00, 0x01, 0x00, 0x00, 0x00, 0xd0, 0x2b, 0x00, 0x00


	//----- nvinfo : EIATTR_MERCURY_ISA_VERSION
	.align		4
.L_535:
        /*0158*/ 	.byte	0x03, 0x5f
        /*015a*/ 	.short	0x0101


	//----- nvinfo : EIATTR_COOP_GROUP_MASK_REGIDS
	.align		4
        /*015c*/ 	.byte	0x04, 0x29
        /*015e*/ 	.short	(.L_537 - .L_536)


	//   ....[0]....
.L_536:
        /*0160*/ 	.word	0xffffffff


	//   ....[1]....
        /*0164*/ 	.word	0xffffffff


	//   ....[2]....
        /*0168*/ 	.word	0xffffffff


	//   ....[3]....
        /*016c*/ 	.word	0xffffffff


	//   ....[4]....
        /*0170*/ 	.word	0xffffffff


	//   ....[5]....
        /*0174*/ 	.word	0xffffffff


	//   ....[6]....
        /*0178*/ 	.word	0xffffffff


	//   ....[7]....
        /*017c*/ 	.word	0xffffffff


	//   ....[8]....
        /*0180*/ 	.word	0x05000017


	//   ....[9]....
        /*0184*/ 	.word	0x0500001c


	//   ....[10]....
        /*0188*/ 	.word	0x0500001e


	//   ....[11]....
        /*018c*/ 	.word	0x0500001d


	//   ....[12]....
        /*0190*/ 	.word	0x05000025


	//   ....[13]....
        /*0194*/ 	.word	0x05000018


	//   ....[14]....
        /*0198*/ 	.word	0x0500001c


	//   ....[15]....
        /*019c*/ 	.word	0x0500001e


	//   ....[16]....
        /*01a0*/ 	.word	0x0500001c


	//   ....[17]....
        /*01a4*/ 	.word	0x0500001e


	//   ....[18]....
        /*01a8*/ 	.word	0x05000017


	//   ....[19]....
        /*01ac*/ 	.word	0x0500001d


	//   ....[20]....
        /*01b0*/ 	.word	0x05000020


	//   ....[21]....
        /*01b4*/ 	.word	0x0500001c


	//   ....[22]....
        /*01b8*/ 	.word	0x05000021


	//   ....[23]....
        /*01bc*/ 	.word	0x05000017


	//   ....[24]....
        /*01c0*/ 	.word	0x0500001c


	//   ....[25]....
        /*01c4*/ 	.word	0x0500001e


	//   ....[26]....
        /*01c8*/ 	.word	0x05000017


	//   ....[27]....
        /*01cc*/ 	.word	0x0500001d


	//   ....[28]....
        /*01d0*/ 	.word	0x05000020


	//   ....[29]....
        /*01d4*/ 	.word	0x0500001c


	//   ....[30]....
        /*01d8*/ 	.word	0x05000021


	//   ....[31]....
        /*01dc*/ 	.word	0x05000017


	//   ....[32]....
        /*01e0*/ 	.word	0x0500001e


	//   ....[33]....
        /*01e4*/ 	.word	0x05000017


	//   ....[34]....
        /*01e8*/ 	.word	0x0500001d


	//   ....[35]....
        /*01ec*/ 	.word	0x0500001c


	//   ....[36]....
        /*01f0*/ 	.word	0x05000020


	//   ....[37]....
        /*01f4*/ 	.word	0x05000021


	//   ....[38]....
        /*01f8*/ 	.word	0x05000017


	//   ....[39]....
        /*01fc*/ 	.word	0x0500001c


	//   ....[40]....
        /*0200*/ 	.word	0x05000023


	//   ....[41]....
        /*0204*/ 	.word	0x05000020


	//   ....[42]....
        /*0208*/ 	.word	0x0500001d


	//   ....[43]....
        /*020c*/ 	.word	0x05000021


	//   ....[44]....
        /*0210*/ 	.word	0x05000022


	//   ....[45]....
        /*0214*/ 	.word	0x05000029


	//   ....[46]....
        /*0218*/ 	.word	0x0500001e


	//   ....[47]....
        /*021c*/ 	.word	0x0500001b


	//   ....[48]....
        /*0220*/ 	.word	0x05000017


	//   ....[49]....
        /*0224*/ 	.word	0x0500001a


	//   ....[50]....
        /*0228*/ 	.word	0x0500002e


	//   ....[51]....
        /*022c*/ 	.word	0x0500001d


	//   ....[52]....
        /*0230*/ 	.word	0x0500002c


	//   ....[53]....
        /*0234*/ 	.word	0x05000032


	//   ....[54]....
        /*0238*/ 	.word	0x05000023


	//   ....[55]....
        /*023c*/ 	.word	0x05000024


	//   ....[56]....
        /*0240*/ 	.word	0x05000026


	//   ....[57]....
        /*0244*/ 	.word	0x05000028


	//   ....[58]....
        /*0248*/ 	.word	0x05000025


	//   ....[59]....
        /*024c*/ 	.word	0x0500002a


	//   ....[60]....
        /*0250*/ 	.word	0x0500002c


	//   ....[61]....
        /*0254*/ 	.word	0x05000033


	//   ....[62]....
        /*0258*/ 	.word	0x05000022


	//   ....[63]....
        /*025c*/ 	.word	0x05000017


	//   ....[64]....
        /*0260*/ 	.word	0x05000017


	//   ....[65]....
        /*0264*/ 	.word	0x05000017


	//   ....[66]....
        /*0268*/ 	.word	0x05000017


	//   ....[67]....
        /*026c*/ 	.word	0x05000017


	//   ....[68]....
        /*0270*/ 	.word	0x05000017


	//   ....[69]....
        /*0274*/ 	.word	0x05000017


	//   ....[70]....
        /*0278*/ 	.word	0x05000017


	//   ....[71]....
        /*027c*/ 	.word	0x05000017


	//   ....[72]....
        /*0280*/ 	.word	0x05000017


	//   ....[73]....
        /*0284*/ 	.word	0x05000017


	//   ....[74]....
        /*0288*/ 	.word	0x05000017


	//   ....[75]....
        /*028c*/ 	.word	0x05000017


	//   ....[76]....
        /*0290*/ 	.word	0x05000017


	//   ....[77]....
        /*0294*/ 	.word	0x05000017


	//   ....[78]....
        /*0298*/ 	.word	0x05000017


	//   ....[79]....
        /*029c*/ 	.word	0x05000017


	//   ....[80]....
        /*02a0*/ 	.word	0x05000017


	//   ....[81]....
        /*02a4*/ 	.word	0x05000017


	//   ....[82]....
        /*02a8*/ 	.word	0x05000017


	//   ....[83]....
        /*02ac*/ 	.word	0x05000017


	//   ....[84]....
        /*02b0*/ 	.word	0x05000017


	//   ....[85]....
        /*02b4*/ 	.word	0x05000017


	//   ....[86]....
        /*02b8*/ 	.word	0x05000017


	//   ....[87]....
        /*02bc*/ 	.word	0x05000017


	//   ....[88]....
        /*02c0*/ 	.word	0x05000017


	//   ....[89]....
        /*02c4*/ 	.word	0x05000017


	//   ....[90]....
        /*02c8*/ 	.word	0x05000017


	//   ....[91]....
        /*02cc*/ 	.word	0x05000017


	//   ....[92]....
        /*02d0*/ 	.word	0x05000017


	//   ....[93]....
        /*02d4*/ 	.word	0x05000017


	//   ....[94]....
        /*02d8*/ 	.word	0x05000017


	//   ....[95]....
        /*02dc*/ 	.word	0x05000017


	//   ....[96]....
        /*02e0*/ 	.word	0x05000017


	//   ....[97]....
        /*02e4*/ 	.word	0x05000017


	//   ....[98]....
        /*02e8*/ 	.word	0x05000017


	//   ....[99]....
        /*02ec*/ 	.word	0x05000017


	//   ....[100]....
        /*02f0*/ 	.word	0x05000017


	//   ....[101]....
        /*02f4*/ 	.word	0x05000017


	//   ....[102]....
        /*02f8*/ 	.word	0x05000017


	//   ....[103]....
        /*02fc*/ 	.word	0x05000017


	//   ....[104]....
        /*0300*/ 	.word	0x05000017


	//   ....[105]....
        /*0304*/ 	.word	0x05000017


	//   ....[106]....
        /*0308*/ 	.word	0x05000017


	//   ....[107]....
        /*030c*/ 	.word	0x05000017


	//   ....[108]....
        /*0310*/ 	.word	0x05000017


	//   ....[109]....
        /*0314*/ 	.word	0x05000017


	//   ....[110]....
        /*0318*/ 	.word	0x05000017


	//   ....[111]....
        /*031c*/ 	.word	0x05000017


	//   ....[112]....
        /*0320*/ 	.word	0x05000017


	//   ....[113]....
        /*0324*/ 	.word	0x05000017


	//   ....[114]....
        /*0328*/ 	.word	0x05000017


	//   ....[115]....
        /*032c*/ 	.word	0x05000017


	//   ....[116]....
        /*0330*/ 	.word	0x05000017


	//   ....[117]....
        /*0334*/ 	.word	0x05000017


	//   ....[118]....
        /*0338*/ 	.word	0x05000017


	//   ....[119]....
        /*033c*/ 	.word	0x05000017


	//----- nvinfo : EIATTR_COOP_GROUP_INSTR_OFFSETS
	.align		4
.L_537:
        /*0340*/ 	.byte	0x04, 0x28
        /*0342*/ 	.short	(.L_539 - .L_538)


	//   ....[0]....
.L_538:
        /*0344*/ 	.word	0x00003140


	//   ....[1]....
        /*0348*/ 	.word	0x00003240


	//   ....[2]....
        /*034c*/ 	.word	0x00003ab0


	//   ....[3]....
        /*0350*/ 	.word	0x00003af0


	//   ....[4]....
        /*0354*/ 	.word	0x00003b10


	//   ....[5]....
        /*0358*/ 	.word	0x00003b30


	//   ....[6]....
        /*035c*/ 	.word	0x00003b50


	//   ....[7]....
        /*0360*/ 	.word	0x00003b70


	//   ....[8]....
        /*0364*/ 	.word	0x00005cc0


	//   ....[9]....
        /*0368*/ 	.word	0x00005ce0


	//   ....[10]....
        /*036c*/ 	.word	0x00005d20


	//   ....[11]....
        /*0370*/ 	.word	0x00005d30


	//   ....[12]....
        /*0374*/ 	.word	0x00005d60


	//   ....[13]....
        /*0378*/ 	.word	0x00005d70


	//   ....[14]....
        /*037c*/ 	.word	0x00005da0


	//   ....[15]....
        /*0380*/ 	.word	0x00005db0


	//   ....[16]....
        /*0384*/ 	.word	0x00005f50


	//   ....[17]....
        /*0388*/ 	.word	0x00005f70


	//   ....[18]....
        /*038c*/ 	.word	0x00005fa0


	//   ....[19]....
        /*0390*/ 	.word	0x00005fc0


	//   ....[20]....
        /*0394*/ 	.word	0x00005ff0


	//   ....[21]....
        /*0398*/ 	.word	0x00006000


	//   ....[22]....
        /*039c*/ 	.word	0x00006030


	//   ....[23]....
        /*03a0*/ 	.word	0x00006040


	//   ....[24]....
        /*03a4*/ 	.word	0x00006180


	//   ....[25]....
        /*03a8*/ 	.word	0x000061a0


	//   ....[26]....
        /*03ac*/ 	.word	0x000061d0


	//   ....[27]....
        /*03b0*/ 	.word	0x000061f0


	//   ....[28]....
        /*03b4*/ 	.word	0x00006220


	//   ....[29]....
        /*03b8*/ 	.word	0x00006230


	//   ....[30]....
        /*03bc*/ 	.word	0x00006260


	//   ....[31]....
        /*03c0*/ 	.word	0x00006270


	//   ....[32]....
        /*03c4*/ 	.word	0x00006590


	//   ....[33]....
        /*03c8*/ 	.word	0x000065b0


	//   ....[34]....
        /*03cc*/ 	.word	0x000065f0


	//   ....[35]....
        /*03d0*/ 	.word	0x00006630


	//   ....[36]....
        /*03d4*/ 	.word	0x00006660


	//   ....[37]....
        /*03d8*/ 	.word	0x00006680


	//   ....[38]....
        /*03dc*/ 	.word	0x00006690


	//   ....[39]....
        /*03e0*/ 	.word	0x000066b0


	//   ....[40]....
        /*03e4*/ 	.word	0x000066e0


	//   ....[41]....
        /*03e8*/ 	.word	0x00006700


	//   ....[42]....
        /*03ec*/ 	.word	0x00006720


	//   ....[43]....
        /*03f0*/ 	.word	0x00006740


	//   ....[44]....
        /*03f4*/ 	.word	0x00006760


	//   ....[45]....
        /*03f8*/ 	.word	0x000067a0


	//   ....[46]....
        /*03fc*/ 	.word	0x000067d0


	//   ....[47]....
        /*0400*/ 	.word	0x00006800


	//   ....[48]....
        /*0404*/ 	.word	0x00006820


	//   ....[49]....
        /*0408*/ 	.word	0x00006860


	//   ....[50]....
        /*040c*/ 	.word	0x00006880


	//   ....[51]....
        /*0410*/ 	.word	0x000068c0


	//   ....[52]....
        /*0414*/ 	.word	0x000068e0


	//   ....[53]....
        /*0418*/ 	.word	0x00006900


	//   ....[54]....
        /*041c*/ 	.word	0x00006930


	//   ....[55]....
        /*0420*/ 	.word	0x00006960


	//   ....[56]....
        /*0424*/ 	.word	0x000069a0


	//   ....[57]....
        /*0428*/ 	.word	0x000069e0


	//   ....[58]....
        /*042c*/ 	.word	0x00006a10


	//   ....[59]....
        /*0430*/ 	.word	0x00006a40


	//   ....[60]....
        /*0434*/ 	.word	0x00006a60


	//   ....[61]....
        /*0438*/ 	.word	0x00006a80


	//   ....[62]....
        /*043c*/ 	.word	0x00006b60


	//   ....[63]....
        /*0440*/ 	.word	0x00006c10


	//   ....[64]....
        /*0444*/ 	.word	0x00006d30


	//   ....[65]....
        /*0448*/ 	.word	0x00006d80


	//   ....[66]....
        /*044c*/ 	.word	0x00006df0


	//   ....[67]....
        /*0450*/ 	.word	0x00006e50


	//   ....[68]....
        /*0454*/ 	.word	0x00006ec0


	//   ....[69]....
        /*0458*/ 	.word	0x00006f20


	//   ....[70]....
        /*045c*/ 	.word	0x00006f90


	//   ....[71]....
        /*0460*/ 	.word	0x00006ff0


	//   ....[72]....
        /*0464*/ 	.word	0x00007090


	//   ....[73]....
        /*0468*/ 	.word	0x00007120


	//   ....[74]....
        /*046c*/ 	.word	0x00007190


	//   ....[75]....
        /*0470*/ 	.word	0x000071f0


	//   ....[76]....
        /*0474*/ 	.word	0x00007260


	//   ....[77]....
        /*0478*/ 	.word	0x000072c0


	//   ....[78]....
        /*047c*/ 	.word	0x00007330


	//   ....[79]....
        /*0480*/ 	.word	0x00007390


	//   ....[80]....
        /*0484*/ 	.word	0x00007430


	//   ....[81]....
        /*0488*/ 	.word	0x000074c0


	//   ....[82]....
        /*048c*/ 	.word	0x00007530


	//   ....[83]....
        /*0490*/ 	.word	0x00007590


	//   ....[84]....
        /*0494*/ 	.word	0x00007600


	//   ....[85]....
        /*0498*/ 	.word	0x00007660


	//   ....[86]....
        /*049c*/ 	.word	0x000076d0


	//   ....[87]....
        /*04a0*/ 	.word	0x00007730


	//   ....[88]....
        /*04a4*/ 	.word	0x000077d0


	//   ....[89]....
        /*04a8*/ 	.word	0x00007890


	//   ....[90]....
        /*04ac*/ 	.word	0x00007980


	//   ....[91]....
        /*04b0*/ 	.word	0x000079d0


	//   ....[92]....
        /*04b4*/ 	.word	0x00007a70


	//   ....[93]....
        /*04b8*/ 	.word	0x00007ad0


	//   ....[94]....
        /*04bc*/ 	.word	0x00007b80


	//   ....[95]....
        /*04c0*/ 	.word	0x00007be0


	//   ....[96]....
        /*04c4*/ 	.word	0x00007c70


	//   ....[97]....
        /*04c8*/ 	.word	0x00007cf0


	//   ....[98]....
        /*04cc*/ 	.word	0x00007d60


	//   ....[99]....
        /*04d0*/ 	.word	0x00007dc0


	//   ....[100]....
        /*04d4*/ 	.word	0x00007e30


	//   ....[101]....
        /*04d8*/ 	.word	0x00007e90


	//   ....[102]....
        /*04dc*/ 	.word	0x00007f60


	//   ....[103]....
        /*04e0*/ 	.word	0x00007fd0


	//   ....[104]....
        /*04e4*/ 	.word	0x00008090


	//   ....[105]....
        /*04e8*/ 	.word	0x000080f0


	//   ....[106]....
        /*04ec*/ 	.word	0x00008160


	//   ....[107]....
        /*04f0*/ 	.word	0x000081c0


	//   ....[108]....
        /*04f4*/ 	.word	0x00008230


	//   ....[109]....
        /*04f8*/ 	.word	0x00008290


	//   ....[110]....
        /*04fc*/ 	.word	0x00008300


	//   ....[111]....
        /*0500*/ 	.word	0x00008360


	//   ....[112]....
        /*0504*/ 	.word	0x000083c0


	//   ....[113]....
        /*0508*/ 	.word	0x00008410


	//   ....[114]....
        /*050c*/ 	.word	0x00008480


	//   ....[115]....
        /*0510*/ 	.word	0x000084e0


	//   ....[116]....
        /*0514*/ 	.word	0x00008550


	//   ....[117]....
        /*0518*/ 	.word	0x000085b0


	//   ....[118]....
        /*051c*/ 	.word	0x00008700


	//   ....[119]....
        /*0520*/ 	.word	0x000087b0


	//----- nvinfo : EIATTR_EXIT_INSTR_OFFSETS
	.align		4
.L_539:
        /*0524*/ 	.byte	0x04, 0x1c
        /*0526*/ 	.short	(.L_541 - .L_540)


	//   ....[0]....
.L_540:
        /*0528*/ 	.word	0x00004c70


	//   ....[1]....
        /*052c*/ 	.word	0x00006cd0


	//----- nvinfo : EIATTR_MAX_THREADS
	.align		4
.L_541:
        /*0530*/ 	.byte	0x04, 0x05
        /*0532*/ 	.short	(.L_543 - .L_542)
.L_542:
        /*0534*/ 	.word	0x000001e0
        /*0538*/ 	.word	0x00000001
        /*053c*/ 	.word	0x00000001


	//----- nvinfo : EIATTR_CRS_STACK_SIZE
	.align		4
.L_543:
        /*0540*/ 	.byte	0x04, 0x1e
        /*0542*/ 	.short	(.L_545 - .L_544)
.L_544:
        /*0544*/ 	.word	0x00000000


	//----- nvinfo : EIATTR_CBANK_PARAM_SIZE
	.align		4
.L_545:
        /*0548*/ 	.byte	0x03, 0x19
        /*054a*/ 	.short	0x0060


	//----- nvinfo : EIATTR_PARAM_CBANK
	.align		4
        /*054c*/ 	.byte	0x04, 0x0a
        /*054e*/ 	.short	(.L_547 - .L_546)
	.align		4
.L_546:
        /*0550*/ 	.word	index@(.nv.constant0._ZN13group_norm_v218gn_bwd_cuda_kernelI13__nv_bfloat16Li480ELi1ELi32ELi30ELi1024ELb0ELb1ELi16ELi960ELi960ELi4ELb1ELi2ELb0ELb0ELNS_15WgradSyncMethodE3ENS_16CompileConditionILi900EEEEEvPT_S6_S6_PKS5_S8_S8_S8_PKfflPfPj)
        /*0554*/ 	.short	0x0210
        /*0556*/ 	.short	0x0060


	//----- nvinfo : EIATTR_SW_WAR
	.align		4
.L_547:
        /*0558*/ 	.byte	0x04, 0x36
        /*055a*/ 	.short	(.L_549 - .L_548)
.L_548:
        /*055c*/ 	.word	0x00000008
.L_549:


//--------------------- .nv.info._ZN13group_norm_v218gn_bwd_cuda_kernelI13__nv_bfloat16Li480ELi1ELi32ELi30ELi1024ELb0ELb1ELi32ELi960ELi960ELi4ELb1ELi4ELb0ELb0ELNS_15WgradSyncMethodE3ENS_16CompileConditionILi900EEEEEvPT_S6_S6_PKS5_S8_S8_S8_PKfflPfPj --------------------------
	.section	.nv.info._ZN13group_norm_v218gn_bwd_cuda_kernelI13__nv_bfloat16Li480ELi1ELi32ELi30ELi1024ELb0ELb1ELi32ELi960ELi960ELi4ELb1ELi4ELb0ELb0ELNS_15WgradSyncMethodE3ENS_16CompileConditionILi900EEEEEvPT_S6_S6_PKS5_S8_S8_S8_PKfflPfPj,"",@"SHT_CUDA_INFO"
	.sectionflags	@""
	.align	4


	//----- nvinfo : EIATTR_CUDA_API_VERSION
	.align		4
        /*0000*/ 	.byte	0x04, 0x37
        /*0002*/ 	.short	(.L_551 - .L_550)
.L_550:
        /*0004*/ 	.word	0x00000082


	//----- nvinfo : EIATTR_KPARAM_INFO
	.align		4
.L_551:
        /*0008*/ 	.byte	0x04, 0x17
        /*000a*/ 	.short	(.L_553 - .L_552)
.L_552:
        /*000c*/ 	.word	0x00000000
        /*0010*/ 	.short	0x000b
        /*0012*/ 	.short	0x0058
        /*0014*/ 	.byte	0x00, 0xf0, 0x21, 0x00


	//----- nvinfo : EIATTR_KPARAM_INFO
	.align		4
.L_553:
        /*0018*/ 	.byte	0x04, 0x17
        /*001a*/ 	.short	(.L_555 - .L_554)
.L_554:
        /*001c*/ 	.word	0x00000000
        /*0020*/ 	.short	0x000a
        /*0022*/ 	.short	0x0050
        /*0024*/ 	.byte	0x00, 0xf0, 0x21, 0x00


	//----- nvinfo : EIATTR_KPARAM_INFO
	.align		4
.L_555:
        /*0028*/ 	.byte	0x04, 0x17
        /*002a*/ 	.short	(.L_557 - .L_556)
.L_556:
        /*002c*/ 	.word	0x00000000
        /*0030*/ 	.short	0x0009
        /*0032*/ 	.short	0x0048
        /*0034*/ 	.byte	0x00, 0xf0, 0x21, 0x00


	//----- nvinfo : EIATTR_KPARAM_INFO
	.align		4
.L_557:
        /*0038*/ 	.byte	0x04, 0x17
        /*003a*/ 	.short	(.L_559 - .L_558)
.L_558:
        /*003c*/ 	.word	0x00000000
        /*0040*/ 	.short	0x0008
        /*0042*/ 	.short	0x0040
        /*0044*/ 	.byte	0x00, 0xf0, 0x11, 0x00


	//----- nvinfo : EIATTR_KPARAM_INFO
	.align		4
.L_559:
        /*0048*/ 	.byte	0x04, 0x17
        /*004a*/ 	.short	(.L_561 - .L_560)
.L_560:
        /*004c*/ 	.word	0x00000000
        /*0050*/ 	.short	0x0007
        /*0052*/ 	.short	0x0038
        /*0054*/ 	.byte	0x00, 0xf0, 0x21, 0x00


	//----- nvinfo : EIATTR_KPARAM_INFO
	.align		4
.L_561:
        /*0058*/ 	.byte	0x04, 0x17
        /*005a*/ 	.short	(.L_563 - .L_562)
.L_562:
        /*005c*/ 	.word	0x00000000
        /*0060*/ 	.short	0x0006
        /*0062*/ 	.short	0x0030
        /*0064*/ 	.byte	0x00, 0xf0, 0x21, 0x00


	//----- nvinfo : EIATTR_KPARAM_INFO
	.align		4
.L_563:
        /*0068*/ 	.byte	0x04, 0x17
        /*006a*/ 	.short	(.L_565 - .L_564)
.L_564:
        /*006c*/ 	.word	0x00000000
        /*0070*/ 	.short	0x0005
        /*0072*/ 	.short	0x0028
        /*0074*/ 	.byte	0x00, 0xf0, 0x21, 0x00


	//----- nvinfo : EIATTR_KPARAM_INFO
	.align		4
.L_565:
        /*0078*/ 	.byte	0x04, 0x17
        /*007a*/ 	.short	(.L_567 - .L_566)
.L_566:
        /*007c*/ 	.word	0x00000000
        /*0080*/ 	.short	0x0004
        /*0082*/ 	.short	0x0020
        /*0084*/ 	.byte	0x00, 0xf0, 0x21, 0x00


	//----- nvinfo : EIATTR_KPARAM_INFO
	.align		4
.L_567:
        /*0088*/ 	.byte	0x04, 0x17
        /*008a*/ 	.short	(.L_569 - .L_568)
.L_568:
        /*008c*/ 	.word	0x00000000
        /*0090*/ 	.short	0x0003
        /*0092*/ 	.short	0x0018
        /*0094*/ 	.byte	0x00, 0xf0, 0x21, 0x00


	//----- nvinfo : EIATTR_KPARAM_INFO
	.align		4
.L_569:
        /*0098*/ 	.byte	0x04, 0x17
        /*009a*/ 	.short	(.L_571 - .L_570)
.L_570:
        /*009c*/ 	.word	0x00000000
        /*00a0*/ 	.short	0x0002
        /*00a2*/ 	.short	0x0010
        /*00a4*/ 	.byte	0x00, 0xf0, 0x21, 0x00


	//----- nvinfo : EIATTR_KPARAM_INFO
	.align		4
.L_571:
        /*00a8*/ 	.byte	0x04, 0x17
        /*00aa*/ 	.short	(.L_573 - .L_572)
.L_572:
        /*00ac*/ 	.word	0x00000000
        /*00b0*/ 	.short	0x0001
        /*00b2*/ 	.short	0x0008
        /*00b4*/ 	.byte	0x00, 0xf0, 0x21, 0x00


	//----- nvinfo : EIATTR_KPARAM_INFO
	.align		4
.L_573:
        /*00b8*/ 	.byte	0x04, 0x17
        /*00ba*/ 	.short	(.L_575 - .L_574)
.L_574:
        /*00bc*/ 	.word	0x00000000
        /*00c0*/ 	.short	0x0000
        /*00c2*/ 	.short	0x0000
        /*00c4*/ 	.byte	0x00, 0xf0, 0x21, 0x00


	//----- nvinfo : EIATTR_SPARSE_MMA_MASK
	.align		4
.L_575:
        /*00c8*/ 	.byte	0x03, 0x50
        /*00ca*/ 	.short	0x0000


	//----- nvinfo : EIATTR_MAXREG_COUNT
	.align		4
        /*00cc*/ 	.byte	0x03, 0x1b
        /*00ce*/ 	.short	0x0080


	//----- nvinfo : EIATTR_NUM_BARRIERS
	.align		4
        /*00d0*/ 	.byte	0x02, 0x4c
        /*00d2*/ 	.byte	0x01
	.zero		1


	//----- nvinfo : EIATTR_ANNOTATIONS
	.align		4
        /*00d4*/ 	.byte	0x04, 0x55
        /*00d6*/ 	.short	(.L_577 - .L_576)


	//   ....[0]....
.L_576:
        /* <DEDUP_REMOVED lines=119> */


	//----- nvinfo : EIATTR_MERCURY_ISA_VERSION
	.align		4
.L_577:
        /*0830*/ 	.byte	0x03, 0x5f
        /*0832*/ 	.short	0x0101


	//----- nvinfo : EIATTR_COOP_GROUP_MASK_REGIDS
	.align		4
        /*0834*/ 	.byte	0x04, 0x29
        /*0836*/ 	.short	(.L_579 - .L_578)


	//   ....[0]....
.L_578:
        /*0838*/ 	.word	0xffffffff


	//   ....[1]....
        /*083c*/ 	.word	0xffffffff


	//   ....[2]....
        /*0840*/ 	.word	0xffffffff


	//   ....[3]....
        /*0844*/ 	.word	0xffffffff


	//   ....[4]....
        /*0848*/ 	.word	0xffffffff


	//   ....[5]....
        /*084c*/ 	.word	0xffffffff


	//   ....[6]....
        /*0850*/ 	.word	0xffffffff


	//   ....[7]....
        /*0854*/ 	.word	0xffffffff


	//   ....[8]....
        /*0858*/ 	.word	0x05000017


	//   ....[9]....
        /*085c*/ 	.word	0x0500001c


	//   ....[10]....
        /*0860*/ 	.word	0x0500001e


	//   ....[11]....
        /*0864*/ 	.word	0x0500001d


	//   ....[12]....
        /*0868*/ 	.word	0x05000025


	//   ....[13]....
        /*086c*/ 	.word	0x05000018


	//   ....[14]....
        /*0870*/ 	.word	0x0500001c


	//   ....[15]....
        /*0874*/ 	.word	0x0500001e


	//   ....[16]....
        /*0878*/ 	.word	0x0500001c


	//   ....[17]....
        /*087c*/ 	.word	0x0500001e


	//   ....[18]....
        /*0880*/ 	.word	0x05000017


	//   ....[19]....
        /*0884*/ 	.word	0x0500001d


	//   ....[20]....
        /*0888*/ 	.word	0x05000020


	//   ....[21]....
        /*088c*/ 	.word	0x0500001c


	//   ....[22]....
        /*0890*/ 	.word	0x05000021


	//   ....[23]....
        /*0894*/ 	.word	0x05000017


	//   ....[24]....
        /*0898*/ 	.word	0x0500001c


	//   ....[25]....
        /*089c*/ 	.word	0x0500001e


	//   ....[26]....
        /*08a0*/ 	.word	0x05000017


	//   ....[27]....
        /*08a4*/ 	.word	0x0500001d


	//   ....[28]....
        /*08a8*/ 	.word	0x05000020


	//   ....[29]....
        /*08ac*/ 	.word	0x0500001c


	//   ....[30]....
        /*08b0*/ 	.word	0x05000021


	//   ....[31]....
        /*08b4*/ 	.word	0x05000017


	//   ....[32]....
        /*08b8*/ 	.word	0x0500001e


	//   ....[33]....
        /*08bc*/ 	.word	0x05000017


	//   ....[34]....
        /*08c0*/ 	.word	0x0500001d


	//   ....[35]....
        /*08c4*/ 	.word	0x0500001c


	//   ....[36]....
        /*08c8*/ 	.word	0x05000020


	//   ....[37]....
        /*08cc*/ 	.word	0x05000021


	//   ....[38]....
        /*08d0*/ 	.word	0x05000017


	//   ....[39]....
        /*08d4*/ 	.word	0x0500001c


	//   ....[40]....
        /*08d8*/ 	.word	0x05000023


	//   ....[41]....
        /*08dc*/ 	.word	0x05000020


	//   ....[42]....
        /*08e0*/ 	.word	0x0500001d


	//   ....[43]....
        /*08e4*/ 	.word	0x05000021


	//   ....[44]....
        /*08e8*/ 	.word	0x05000022


	//   ....[45]....
        /*08ec*/ 	.word	0x05000029


	//   ....[46]....
        /*08f0*/ 	.word	0x0500001e


	//   ....[47]....
        /*08f4*/ 	.word	0x0500001b


	//   ....[48]....
        /*08f8*/ 	.word	0x05000017


	//   ....[49]....
        /*08fc*/ 	.word	0x0500001a


	//   ....[50]....
        /*0900*/ 	.word	0x0500002e


	//   ....[51]....
        /*0904*/ 	.word	0x0500001d


	//   ....[52]....
        /*0908*/ 	.word	0x0500002c


	//   ....[53]....
        /*090c*/ 	.word	0x05000032


	//   ....[54]....
        /*0910*/ 	.word	0x05000023


	//   ....[55]....
        /*0914*/ 	.word	0x05000024


	//   ....[56]....
        /*0918*/ 	.word	0x05000026


	//   ....[57]....
        /*091c*/ 	.word	0x05000028


	//   ....[58]....
        /*0920*/ 	.word	0x05000025


	//   ....[59]....
        /*0924*/ 	.word	0x0500002a


	//   ....[60]....
        /*0928*/ 	.word	0x0500002c


	//   ....[61]....
        /*092c*/ 	.word	0x05000033


	//   ....[62]....
        /*0930*/ 	.word	0x05000022


	//   ....[63]....
        /*0934*/ 	.word	0x05000017


	//   ....[64]....
        /*0938*/ 	.word	0x05000017


	//   ....[65]....
        /*093c*/ 	.word	0x05000017


	//   ....[66]....
        /*0940*/ 	.word	0x05000017


	//   ....[67]....
        /*0944*/ 	.word	0x05000017


	//   ....[68]....
        /*0948*/ 	.word	0x05000017


	//   ....[69]....
        /*094c*/ 	.word	0x05000017


	//   ....[70]....
        /*0950*/ 	.word	0x05000017


	//   ....[71]....
        /*0954*/ 	.word	0x05000017


	//   ....[72]....
        /*0958*/ 	.word	0x05000017


	//   ....[73]....
        /*095c*/ 	.word	0x05000017


	//   ....[74]....
        /*0960*/ 	.word	0x05000017


	//   ....[75]....
        /*0964*/ 	.word	0x05000017


	//   ....[76]....
        /*0968*/ 	.word	0x05000017


	//   ....[77]....
        /*096c*/ 	.word	0x05000017


	//   ....[78]....
        /*0970*/ 	.word	0x05000017


	//   ....[79]....
        /*0974*/ 	.word	0x05000017


	//   ....[80]....
        /*0978*/ 	.word	0x05000017


	//   ....[81]....
        /*097c*/ 	.word	0x05000017


	//   ....[82]....
        /*0980*/ 	.word	0x05000017


	//   ....[83]....
        /*0984*/ 	.word	0x05000017


	//   ....[84]....
        /*0988*/ 	.word	0x05000017


	//   ....[85]....
        /*098c*/ 	.word	0x05000017


	//   ....[86]....
        /*0990*/ 	.word	0x05000017


	//   ....[87]....
        /*0994*/ 	.word	0x05000017


	//   ....[88]....
        /*0998*/ 	.word	0x05000017


	//   ....[89]....
        /*099c*/ 	.word	0x05000017


	//   ....[90]....
        /*09a0*/ 	.word	0x05000017


	//   ....[91]....
        /*09a4*/ 	.word	0x05000017


	//   ....[92]....
        /*09a8*/ 	.word	0x05000017


	//   ....[93]....
        /*09ac*/ 	.word	0x05000017


	//   ....[94]....
        /*09b0*/ 	.word	0x05000017


	//   ....[95]....
        /*09b4*/ 	.word	0x05000017


	//   ....[96]....
        /*09b8*/ 	.word	0x05000017


	//   ....[97]....
        /*09bc*/ 	.word	0x05000017


	//   ....[98]....
        /*09c0*/ 	.word	0x05000017


	//   ....[99]....
        /*09c4*/ 	.word	0x05000017


	//   ....[100]....
        /*09c8*/ 	.word	0x05000017


	//   ....[101]....
        /*09cc*/ 	.word	0x05000017


	//   ....[102]....
        /*09d0*/ 	.word	0x05000017


	//   ....[103]....
        /*09d4*/ 	.word	0x05000017


	//   ....[104]....
        /*09d8*/ 	.word	0x05000017


	//   ....[105]....
        /*09dc*/ 	.word	0x05000017


	//   ....[106]....
        /*09e0*/ 	.word	0x05000017


	//   ....[107]....
        /*09e4*/ 	.word	0x05000017


	//   ....[108]....
        /*09e8*/ 	.word	0x05000017


	//   ....[109]....
        /*09ec*/ 	.word	0x05000017


	//   ....[110]....
        /*09f0*/ 	.word	0x05000017


	//   ....[111]....
        /*09f4*/ 	.word	0x05000017


	//   ....[112]....
        /*09f8*/ 	.word	0x05000017


	//   ....[113]....
        /*09fc*/ 	.word	0x05000017


	//   ....[114]....
        /*0a00*/ 	.word	0x05000017


	//   ....[115]....
        /*0a04*/ 	.word	0x05000017


	//   ....[116]....
        /*0a08*/ 	.word	0x05000017


	//   ....[117]....
        /*0a0c*/ 	.word	0x05000017


	//   ....[118]....
        /*0a10*/ 	.word	0x05000017


	//   ....[119]....
        /*0a14*/ 	.word	0x05000017


	//----- nvinfo : EIATTR_COOP_GROUP_INSTR_OFFSETS
	.align		4
.L_579:
        /*0a18*/ 	.byte	0x04, 0x28
        /*0a1a*/ 	.short	(.L_581 - .L_580)


	//   ....[0]....
.L_580:
        /*0a1c*/ 	.word	0x00005530


	//   ....[1]....
        /*0a20*/ 	.word	0x00005540


	//   ....[2]....
        /*0a24*/ 	.word	0x00005f50


	//   ....[3]....
        /*0a28*/ 	.word	0x00005f90


	//   ....[4]....
        /*0a2c*/ 	.word	0x00005fc0


	//   ....[5]....
        /*0a30*/ 	.word	0x00005fe0


	//   ....[6]....
        /*0a34*/ 	.word	0x00006000


	//   ....[7]....
        /*0a38*/ 	.word	0x00006010


	//   ....[8]....
        /*0a3c*/ 	.word	0x00009400


	//   ....[9]....
        /*0a40*/ 	.word	0x00009420


	//   ....[10]....
        /*0a44*/ 	.word	0x00009460


	//   ....[11]....
        /*0a48*/ 	.word	0x00009470


	//   ....[12]....
        /*0a4c*/ 	.word	0x000094a0


	//   ....[13]....
        /*0a50*/ 	.word	0x000094b0


	//   ....[14]....
        /*0a54*/ 	.word	0x000094e0


	//   ....[15]....
        /*0a58*/ 	.word	0x000094f0


	//   ....[16]....
        /*0a5c*/ 	.word	0x00009690


	//   ....[17]....
        /*0a60*/ 	.word	0x000096b0


	//   ....[18]....
        /*0a64*/ 	.word	0x000096e0


	//   ....[19]....
        /*0a68*/ 	.word	0x00009700


	//   ....[20]....
        /*0a6c*/ 	.word	0x00009730


	//   ....[21]....
        /*0a70*/ 	.word	0x00009740


	//   ....[22]....
        /*0a74*/ 	.word	0x00009770


	//   ....[23]....
        /*0a78*/ 	.word	0x00009780


	//   ....[24]....
        /*0a7c*/ 	.word	0x000098c0


	//   ....[25]....
        /*0a80*/ 	.word	0x000098e0


	//   ....[26]....
        /*0a84*/ 	.word	0x00009910


	//   ....[27]....
        /*0a88*/ 	.word	0x00009930


	//   ....[28]....
        /*0a8c*/ 	.word	0x00009960


	//   ....[29]....
        /*0a90*/ 	.word	0x00009970


	//   ....[30]....
        /*0a94*/ 	.word	0x000099a0


	//   ....[31]....
        /*0a98*/ 	.word	0x000099b0


	//   ....[32]....
        /*0a9c*/ 	.word	0x00009c60


	//   ....[33]....
        /*0aa0*/ 	.word	0x00009cf0


	//   ....[34]....
        /*0aa4*/ 	.word	0x00009d40


	//   ....[35]....
        /*0aa8*/ 	.word	0x00009d70


	//   ....[36]....
        /*0aac*/ 	.word	0x00009da0


	//   ....[37]....
        /*0ab0*/ 	.word	0x00009db0


	//   ....[38]....
        /*0ab4*/ 	.word	0x00009dd0


	//   ....[39]....
        /*0ab8*/ 	.word	0x00009df0


	//   ....[40]....
        /*0abc*/ 	.word	0x00009e20


	//   ....[41]....
        /*0ac0*/ 	.word	0x00009e40


	//   ....[42]....
        /*0ac4*/ 	.word	0x00009e60


	//   ....[43]....
        /*0ac8*/ 	.word	0x00009e80


	//   ....[44]....
        /*0acc*/ 	.word	0x00009ea0


	//   ....[45]....
        /*0ad0*/ 	.word	0x00009ed0


	//   ....[46]....
        /*0ad4*/ 	.word	0x00009f00


	//   ....[47]....
        /*0ad8*/ 	.word	0x00009f40


	//   ....[48]....
        /*0adc*/ 	.word	0x00009f60


	//   ....[49]....
        /*0ae0*/ 	.word	0x00009fa0


	//   ....[50]....
        /*0ae4*/ 	.word	0x00009fc0


	//   ....[51]....
        /*0ae8*/ 	.word	0x0000a000


	//   ....[52]....
        /*0aec*/ 	.word	0x0000a020


	//   ....[53]....
        /*0af0*/ 	.word	0x0000a040


	//   ....[54]....
        /*0af4*/ 	.word	0x0000a070


	//   ....[55]....
        /*0af8*/ 	.word	0x0000a0a0


	//   ....[56]....
        /*0afc*/ 	.word	0x0000a0e0


	//   ....[57]....
        /*0b00*/ 	.word	0x0000a120


	//   ....[58]....
        /*0b04*/ 	.word	0x0000a150


	//   ....[59]....
        /*0b08*/ 	.word	0x0000a180


	//   ....[60]....
        /*0b0c*/ 	.word	0x0000a1a0


	//   ....[61]....
        /*0b10*/ 	.word	0x0000a1c0


	//   ....[62]....
        /*0b14*/ 	.word	0x0000a2a0


	//   ....[63]....
        /*0b18*/ 	.word	0x0000a350


	//   ....[64]....
        /*0b1c*/ 	.word	0x0000a470


	//   ....[65]....
        /*0b20*/ 	.word	0x0000a4c0


	//   ....[66]....
        /*0b24*/ 	.word	0x0000a530


	//   ....[67]....
        /*0b28*/ 	.word	0x0000a590


	//   ....[68]....
        /*0b2c*/ 	.word	0x0000a600


	//   ....[69]....
        /*0b30*/ 	.word	0x0000a660


	//   ....[70]....
        /*0b34*/ 	.word	0x0000a6d0


	//   ....[71]....
        /*0b38*/ 	.word	0x0000a730


	//   ....[72]....
        /*0b3c*/ 	.word	0x0000a7d0


	//   ....[73]....
        /*0b40*/ 	.word	0x0000a860


	//   ....[74]....
        /*0b44*/ 	.word	0x0000a8d0


	//   ....[75]....
        /*0b48*/ 	.word	0x0000a930


	//   ....[76]....
        /*0b4c*/ 	.word	0x0000a9a0


	//   ....[77]....
        /*0b50*/ 	.word	0x0000aa00


	//   ....[78]....
        /*0b54*/ 	.word	0x0000aa70


	//   ....[79]....
        /*0b58*/ 	.word	0x0000aad0


	//   ....[80]....
        /*0b5c*/ 	.word	0x0000ab70


	//   ....[81]....
        /*0b60*/ 	.word	0x0000ac00


	//   ....[82]....
        /*0b64*/ 	.word	0x0000ac70


	//   ....[83]....
        /*0b68*/ 	.word	0x0000acd0


	//   ....[84]....
        /*0b6c*/ 	.word	0x0000ad40


	//   ....[85]....
        /*0b70*/ 	.word	0x0000ada0


	//   ....[86]....
        /*0b74*/ 	.word	0x0000ae10


	//   ....[87]....
        /*0b78*/ 	.word	0x0000ae70


	//   ....[88]....
        /*0b7c*/ 	.word	0x0000af10


	//   ....[89]....
        /*0b80*/ 	.word	0x0000aff0


	//   ....[90]....
        /*0b84*/ 	.word	0x0000b0c0


	//   ....[91]....
        /*0b88*/ 	.word	0x0000b110


	//   ....[92]....
        /*0b8c*/ 	.word	0x0000b1b0


	//   ....[93]....
        /*0b90*/ 	.word	0x0000b210


	//   ....[94]....
        /*0b94*/ 	.word	0x0000b2c0


	//   ....[95]....
        /*0b98*/ 	.word	0x0000b320


	//   ....[96]....
        /*0b9c*/ 	.word	0x0000b3b0


	//   ....[97]....
        /*0ba0*/ 	.word	0x0000b430


	//   ....[98]....
        /*0ba4*/ 	.word	0x0000b4a0


	//   ....[99]....
        /*0ba8*/ 	.word	0x0000b500


	//   ....[100]....
        /*0bac*/ 	.word	0x0000b570


	//   ....[101]....
        /*0bb0*/ 	.word	0x0000b5d0


	//   ....[102]....
        /*0bb4*/ 	.word	0x0000b6a0


	//   ....[103]....
        /*0bb8*/ 	.word	0x0000b710


	//   ....[104]....
        /*0bbc*/ 	.word	0x0000b7d0


	//   ....[105]....
        /*0bc0*/ 	.word	0x0000b830


	//   ....[106]....
        /*0bc4*/ 	.word	0x0000b8a0


	//   ....[107]....
        /*0bc8*/ 	.word	0x0000b900


	//   ....[108]....
        /*0bcc*/ 	.word	0x0000b970


	//   ....[109]....
        /*0bd0*/ 	.word	0x0000b9d0


	//   ....[110]....
        /*0bd4*/ 	.word	0x0000ba40


	//   ....[111]....
        /*0bd8*/ 	.word	0x0000baa0


	//   ....[112]....
        /*0bdc*/ 	.word	0x0000bb00


	//   ....[113]....
        /*0be0*/ 	.word	0x0000bb50


	//   ....[114]....
        /*0be4*/ 	.word	0x0000bbc0


	//   ....[115]....
        /*0be8*/ 	.word	0x0000bc20


	//   ....[116]....
        /*0bec*/ 	.word	0x0000bc90


	//   ....[117]....
        /*0bf0*/ 	.word	0x0000bcf0


	//   ....[118]....
        /*0bf4*/ 	.word	0x0000be40


	//   ....[119]....
        /*0bf8*/ 	.word	0x0000bef0


	//----- nvinfo : EIATTR_EXIT_INSTR_OFFSETS
	.align		4
.L_581:
        /*0bfc*/ 	.byte	0x04, 0x1c
        /*0bfe*/ 	.short	(.L_583 - .L_582)


	//   ....[0]....
.L_582:
        /*0c00*/ 	.word	0x000083c0


	//   ....[1]....
        /*0c04*/ 	.word	0x0000a410


	//----- nvinfo : EIATTR_MAX_THREADS
	.align		4
.L_583:
        /*0c08*/ 	.byte	0x04, 0x05
        /*0c0a*/ 	.short	(.L_585 - .L_584)
.L_584:
        /*0c0c*/ 	.word	0x000001e0
        /*0c10*/ 	.word	0x00000001
        /*0c14*/ 	.word	0x00000001


	//----- nvinfo : EIATTR_CRS_STACK_SIZE
	.align		4
.L_585:
        /*0c18*/ 	.byte	0x04, 0x1e
        /*0c1a*/ 	.short	(.L_587 - .L_586)
.L_586:
        /*0c1c*/ 	.word	0x00000000


	//----- nvinfo : EIATTR_CBANK_PARAM_SIZE
	.align		4
.L_587:
        /*0c20*/ 	.byte	0x03, 0x19
        /*0c22*/ 	.short	0x0060


	//----- nvinfo : EIATTR_PARAM_CBANK
	.align		4
        /*0c24*/ 	.byte	0x04, 0x0a
        /*0c26*/ 	.short	(.L_589 - .L_588)
	.align		4
.L_588:
        /*0c28*/ 	.word	index@(.nv.constant0._ZN13group_norm_v218gn_bwd_cuda_kernelI13__nv_bfloat16Li480ELi1ELi32ELi30ELi1024ELb0ELb1ELi32ELi960ELi960ELi4ELb1ELi4ELb0ELb0ELNS_15WgradSyncMethodE3ENS_16CompileConditionILi900EEEEEvPT_S6_S6_PKS5_S8_S8_S8_PKfflPfPj)
        /*0c2c*/ 	.short	0x0210
        /*0c2e*/ 	.short	0x0060


	//----- nvinfo : EIATTR_SW_WAR
	.align		4
.L_589:
        /*0c30*/ 	.byte	0x04, 0x36
        /*0c32*/ 	.short	(.L_591 - .L_590)
.L_590:
        /*0c34*/ 	.word	0x00000008
.L_591:


//--------------------- .nv.info._ZN13group_norm_v218gn_bwd_cuda_kernelI13__nv_bfloat16Li480ELi2ELi32ELi30ELi1024ELb0ELb1ELi16ELi960ELi960ELi4ELb1ELi3ELb0ELb0ELNS_15WgradSyncMethodE3ENS_16CompileConditionILi900EEEEEvPT_S6_S6_PKS5_S8_S8_S8_PKfflPfPj --------------------------
	.section	.nv.info._ZN13group_norm_v218gn_bwd_cuda_kernelI13__nv_bfloat16Li480ELi2ELi32ELi30ELi1024ELb0ELb1ELi16ELi960ELi960ELi4ELb1ELi3ELb0ELb0ELNS_15WgradSyncMethodE3ENS_16CompileConditionILi900EEEEEvPT_S6_S6_PKS5_S8_S8_S8_PKfflPfPj,"",@"SHT_CUDA_INFO"
	.sectionflags	@""
	.align	4


	//----- nvinfo : EIATTR_CUDA_API_VERSION
	.align		4
        /*0000*/ 	.byte	0x04, 0x37
        /*0002*/ 	.short	(.L_593 - .L_592)
.L_592:
        /*0004*/ 	.word	0x00000082


	//----- nvinfo : EIATTR_KPARAM_INFO
	.align		4
.L_593:
        /*0008*/ 	.byte	0x04, 0x17
        /*000a*/ 	.short	(.L_595 - .L_594)
.L_594:
        /*000c*/ 	.word	0x00000000
        /*0010*/ 	.short	0x000b
        /*0012*/ 	.short	0x0058
        /*0014*/ 	.byte	0x00, 0xf0, 0x21, 0x00


	//----- nvinfo : EIATTR_KPARAM_INFO
	.align		4
.L_595:
        /*0018*/ 	.byte	0x04, 0x17
        /*001a*/ 	.short	(.L_597 - .L_596)
.L_596:
        /*001c*/ 	.word	0x00000000
        /*0020*/ 	.short	0x000a
        /*0022*/ 	.short	0x0050
        /*0024*/ 	.byte	0x00, 0xf0, 0x21, 0x00


	//----- nvinfo : EIATTR_KPARAM_INFO
	.align		4
.L_597:
        /*0028*/ 	.byte	0x04, 0x17
        /*002a*/ 	.short	(.L_599 - .L_598)
.L_598:
        /*002c*/ 	.word	0x00000000
        /*0030*/ 	.short	0x0009
        /*0032*/ 	.short	0x0048
        /*0034*/ 	.byte	0x00, 0xf0, 0x21, 0x00


	//----- nvinfo : EIATTR_KPARAM_INFO
	.align		4
.L_599:
        /*0038*/ 	.byte	0x04, 0x17
        /*003a*/ 	.short	(.L_601 - .L_600)
.L_600:
        /*003c*/ 	.word	0x00000000
        /*0040*/ 	.short	0x0008
        /*0042*/ 	.short	0x0040
        /*0044*/ 	.byte	0x00, 0xf0, 0x11, 0x00


	//----- nvinfo : EIATTR_KPARAM_INFO
	.align		4
.L_601:
        /*0048*/ 	.byte	0x04, 0x17
        /*004a*/ 	.short	(.L_603 - .L_602)
.L_602:
        /*004c*/ 	.word	0x00000000
        /*0050*/ 	.short	0x0007
        /*0052*/ 	.short	0x0038
        /*0054*/ 	.byte	0x00, 0xf0, 0x21, 0x00


	//----- nvinfo : EIATTR_KPARAM_INFO
	.align		4
.L_603:
        /*0058*/ 	.byte	0x04, 0x17
        /*005a*/ 	.short	(.L_605 - .L_604)
.L_604:
        /*005c*/ 	.word	0x00000000
        /*0060*/ 	.short	0x0006
        /*0062*/ 	.short	0x0030
        /*0064*/ 	.byte	0x00, 0xf0, 0x21, 0x00


	//----- nvinfo : EIATTR_KPARAM_INFO
	.align		4
.L_605:
        /*0068*/ 	.byte	0x04, 0x17
        /*006a*/ 	.short	(.L_607 - .L_606)
.L_606:
        /*006c*/ 	.word	0x00000000
        /*0070*/ 	.short	0x0005
        /*0072*/ 	.short	0x0028
        /*0074*/ 	.byte	0x00, 0xf0, 0x21, 0x00


	//----- nvinfo : EIATTR_KPARAM_INFO
	.align		4
.L_607:
        /*0078*/ 	.byte	0x04, 0x17
        /*007a*/ 	.short	(.L_609 - .L_608)
.L_608:
        /*007c*/ 	.word	0x00000000
        /*0080*/ 	.short	0x0004
        /*0082*/ 	.short	0x0020
        /*0084*/ 	.byte	0x00, 0xf0, 0x21, 0x00


	//----- nvinfo : EIATTR_KPARAM_INFO
	.align		4
.L_609:
        /*0088*/ 	.byte	0x04, 0x17
        /*008a*/ 	.short	(.L_611 - .L_610)
.L_610:
        /*008c*/ 	.word	0x00000000
        /*0090*/ 	.short	0x0003
        /*0092*/ 	.short	0x0018
        /*0094*/ 	.byte	0x00, 0xf0, 0x21, 0x00


	//----- nvinfo : EIATTR_KPARAM_INFO
	.align		4
.L_611:
        /*0098*/ 	.byte	0x04, 0x17
        /*009a*/ 	.short	(.L_613 - .L_612)
.L_612:
        /*009c*/ 	.word	0x00000000
        /*00a0*/ 	.short	0x0002
        /*00a2*/ 	.short	0x0010
        /*00a4*/ 	.byte	0x00, 0xf0, 0x21, 0x00


	//----- nvinfo : EIATTR_KPARAM_INFO
	.align		4
.L_613:
        /*00a8*/ 	.byte	0x04, 0x17
        /*00aa*/ 	.short	(.L_615 - .L_614)
.L_614:
        /*00ac*/ 	.word	0x00000000
        /*00b0*/ 	.short	0x0001
        /*00b2*/ 	.short	0x0008
        /*00b4*/ 	.byte	0x00, 0xf0, 0x21, 0x00


	//----- nvinfo : EIATTR_KPARAM_INFO
	.align		4
.L_615:
        /*00b8*/ 	.byte	0x04, 0x17
        /*00ba*/ 	.short	(.L_617 - .L_616)
.L_616:
        /*00bc*/ 	.word	0x00000000
        /*00c0*/ 	.short	0x0000
        /*00c2*/ 	.short	0x0000
        /*00c4*/ 	.byte	0x00, 0xf0, 0x21, 0x00


	//----- nvinfo : EIATTR_SPARSE_MMA_MASK
	.align		4
.L_617:
        /*00c8*/ 	.byte	0x03, 0x50
        /*00ca*/ 	.short	0x0000


	//----- nvinfo : EIATTR_MAXREG_COUNT
	.align		4
        /*00cc*/ 	.byte	0x03, 0x1b
        /*00ce*/ 	.short	0x0040


	//----- nvinfo : EIATTR_NUM_BARRIERS
	.align		4
        /*00d0*/ 	.byte	0x02, 0x4c
        /*00d2*/ 	.byte	0x01
	.zero		1


	//----- nvinfo : EIATTR_ANNOTATIONS
	.align		4
        /*00d4*/ 	.byte	0x04, 0x55
        /*00d6*/ 	.short	(.L_619 - .L_618)


	//   ....[0]....
.L_618:
        /* <DEDUP_REMOVED lines=94> */


	//----- nvinfo : EIATTR_MERCURY_ISA_VERSION
	.align		4
.L_619:
        /*06a0*/ 	.byte	0x03, 0x5f
        /*06a2*/ 	.short	0x0101


	//----- nvinfo : EIATTR_COOP_GROUP_MASK_REGIDS
	.align		4
        /*06a4*/ 	.byte	0x04, 0x29
        /*06a6*/ 	.short	(.L_621 - .L_620)


	//   ....[0]....
.L_620:
        /*06a8*/ 	.word	0xffffffff


	//   ....[1]....
        /*06ac*/ 	.word	0xffffffff


	//   ....[2]....
        /*06b0*/ 	.word	0xffffffff


	//   ....[3]....
        /*06b4*/ 	.word	0xffffffff


	//   ....[4]....
        /*06b8*/ 	.word	0xffffffff


	//   ....[5]....
        /*06bc*/ 	.word	0xffffffff


	//   ....[6]....
        /*06c0*/ 	.word	0xffffffff


	//   ....[7]....
        /*06c4*/ 	.word	0xffffffff


	//   ....[8]....
        /*06c8*/ 	.word	0x05000019


	//   ....[9]....
        /*06cc*/ 	.word	0x05000018


	//   ....[10]....
        /*06d0*/ 	.word	0x0500001a


	//   ....[11]....
        /*06d4*/ 	.word	0x0500001b


	//   ....[12]....
        /*06d8*/ 	.word	0x0500001d


	//   ....[13]....
        /*06dc*/ 	.word	0x05000012


	//   ....[14]....
        /*06e0*/ 	.word	0x0500001c


	//   ....[15]....
        /*06e4*/ 	.word	0x05000013


	//   ....[16]....
        /*06e8*/ 	.word	0x0500001d


	//   ....[17]....
        /*06ec*/ 	.word	0x0500001c


	//   ....[18]....
        /*06f0*/ 	.word	0x0500001e


	//   ....[19]....
        /*06f4*/ 	.word	0x0500001f


	//   ....[20]....
        /*06f8*/ 	.word	0x05000021


	//   ....[21]....
        /*06fc*/ 	.word	0x05000020


	//   ....[22]....
        /*0700*/ 	.word	0x05000022


	//   ....[23]....
        /*0704*/ 	.word	0x05000017


	//   ....[24]....
        /*0708*/ 	.word	0x0500001d


	//   ....[25]....
        /*070c*/ 	.word	0x0500001c


	//   ....[26]....
        /*0710*/ 	.word	0x0500001e


	//   ....[27]....
        /*0714*/ 	.word	0x0500001f


	//   ....[28]....
        /*0718*/ 	.word	0x05000021


	//   ....[29]....
        /*071c*/ 	.word	0x05000020


	//   ....[30]....
        /*0720*/ 	.word	0x05000022


	//   ....[31]....
        /*0724*/ 	.word	0x05000017


	//   ....[32]....
        /*0728*/ 	.word	0x0500001e


	//   ....[33]....
        /*072c*/ 	.word	0x05000026


	//   ....[34]....
        /*0730*/ 	.word	0x05000021


	//   ....[35]....
        /*0734*/ 	.word	0x05000020


	//   ....[36]....
        /*0738*/ 	.word	0x05000024


	//   ....[37]....
        /*073c*/ 	.word	0x05000029


	//   ....[38]....
        /*0740*/ 	.word	0x05000025


	//   ....[39]....
        /*0744*/ 	.word	0x05000027


	//   ....[40]....
        /*0748*/ 	.word	0x05000028


	//   ....[41]....
        /*074c*/ 	.word	0x05000021


	//   ....[42]....
        /*0750*/ 	.word	0x05000023


	//   ....[43]....
        /*0754*/ 	.word	0x05000014


	//   ....[44]....
        /*0758*/ 	.word	0x05000029


	//   ....[45]....
        /*075c*/ 	.word	0x05000026


	//   ....[46]....
        /*0760*/ 	.word	0x05000012


	//   ....[47]....
        /*0764*/ 	.word	0x05000021


	//   ....[48]....
        /*0768*/ 	.word	0x05000014


	//   ....[49]....
        /*076c*/ 	.word	0x05000013


	//   ....[50]....
        /*0770*/ 	.word	0x0500001f


	//   ....[51]....
        /*0774*/ 	.word	0x0500001c


	//   ....[52]....
        /*0778*/ 	.word	0x05000026


	//   ....[53]....
        /*077c*/ 	.word	0x05000029


	//   ....[54]....
        /*0780*/ 	.word	0x05000018


	//   ....[55]....
        /*0784*/ 	.word	0x05000019


	//   ....[56]....
        /*0788*/ 	.word	0x05000024


	//   ....[57]....
        /*078c*/ 	.word	0x0500001f


	//   ....[58]....
        /*0790*/ 	.word	0x05000022


	//   ....[59]....
        /*0794*/ 	.word	0x0500001c


	//   ....[60]....
        /*0798*/ 	.word	0x0500002a


	//   ....[61]....
        /*079c*/ 	.word	0x05000028


	//   ....[62]....
        /*07a0*/ 	.word	0x0500001b


	//   ....[63]....
        /*07a4*/ 	.word	0x05000017


	//   ....[64]....
        /*07a8*/ 	.word	0x0500001e


	//   ....[65]....
        /*07ac*/ 	.word	0x0500001e


	//   ....[66]....
        /*07b0*/ 	.word	0x0500001e


	//   ....[67]....
        /*07b4*/ 	.word	0x0500001e


	//   ....[68]....
        /*07b8*/ 	.word	0x0500001e


	//   ....[69]....
        /*07bc*/ 	.word	0x0500001e


	//   ....[70]....
        /*07c0*/ 	.word	0x0500001e


	//   ....[71]....
        /*07c4*/ 	.word	0x0500001e


	//   ....[72]....
        /*07c8*/ 	.word	0x0500001e


	//   ....[73]....
        /*07cc*/ 	.word	0x0500001e


	//   ....[74]....
        /*07d0*/ 	.word	0x0500001e


	//   ....[75]....
        /*07d4*/ 	.word	0x0500001e


	//   ....[76]....
        /*07d8*/ 	.word	0x0500001e


	//   ....[77]....
        /*07dc*/ 	.word	0x0500001e


	//   ....[78]....
        /*07e0*/ 	.word	0x0500001e


	//   ....[79]....
        /*07e4*/ 	.word	0x0500001e


	//   ....[80]....
        /*07e8*/ 	.word	0x0500001e


	//   ....[81]....
        /*07ec*/ 	.word	0x0500001e


	//   ....[82]....
        /*07f0*/ 	.word	0x0500001e


	//   ....[83]....
        /*07f4*/ 	.word	0x0500001e


	//   ....[84]....
        /*07f8*/ 	.word	0x0500001e


	//   ....[85]....
        /*07fc*/ 	.word	0x0500001e


	//   ....[86]....
        /*0800*/ 	.word	0x0500001e


	//   ....[87]....
        /*0804*/ 	.word	0x0500001e


	//   ....[88]....
        /*0808*/ 	.word	0x0500001e


	//   ....[89]....
        /*080c*/ 	.word	0x0500001e


	//   ....[90]....
        /*0810*/ 	.word	0x0500001e


	//   ....[91]....
        /*0814*/ 	.word	0x0500001e


	//   ....[92]....
        /*0818*/ 	.word	0x0500001e


	//   ....[93]....
        /*081c*/ 	.word	0x0500001e


	//   ....[94]....
        /*0820*/ 	.word	0x0500001e


	//   ....[95]....
        /*0824*/ 	.word	0x0500001e


	//   ....[96]....
        /*0828*/ 	.word	0x0500001e


	//   ....[97]....
        /*082c*/ 	.word	0x0500001e


	//   ....[98]....
        /*0830*/ 	.word	0x0500001e


	//   ....[99]....
        /*0834*/ 	.word	0x0500001e


	//   ....[100]....
        /*0838*/ 	.word	0x0500001e


	//   ....[101]....
        /*083c*/ 	.word	0x0500001e


	//   ....[102]....
        /*0840*/ 	.word	0x0500001e


	//   ....[103]....
        /*0844*/ 	.word	0x0500001e


	//   ....[104]....
        /*0848*/ 	.word	0x0500001e


	//   ....[105]....
        /*084c*/ 	.word	0x0500001e


	//   ....[106]....
        /*0850*/ 	.word	0x0500001e


	//   ....[107]....
        /*0854*/ 	.word	0x0500001e


	//   ....[108]....
        /*0858*/ 	.word	0x0500001e


	//   ....[109]....
        /*085c*/ 	.word	0x0500001e


	//   ....[110]....
        /*0860*/ 	.word	0x0500001e


	//   ....[111]....
        /*0864*/ 	.word	0x0500001e


	//   ....[112]....
        /*0868*/ 	.word	0x0500001e


	//   ....[113]....
        /*086c*/ 	.word	0x0500001e


	//   ....[114]....
        /*0870*/ 	.word	0x0500001e


	//   ....[115]....
        /*0874*/ 	.word	0x0500001e


	//   ....[116]....
        /*0878*/ 	.word	0x0500001e


	//   ....[117]....
        /*087c*/ 	.word	0x0500001e


	//   ....[118]....
        /*0880*/ 	.word	0x0500001e


	//   ....[119]....
        /*0884*/ 	.word	0x0500001e


	//----- nvinfo : EIATTR_COOP_GROUP_INSTR_OFFSETS
	.align		4
.L_621:
        /*0888*/ 	.byte	0x04, 0x28
        /*088a*/ 	.short	(.L_623 - .L_622)


	//   ....[0]....
.L_622:
        /*088c*/ 	.word	0x000038f0


	//   ....[1]....
        /*0890*/ 	.word	0x00003900


	//   ....[2]....
        /*0894*/ 	.word	0x00004330


	//   ....[3]....
        /*0898*/ 	.word	0x00004370


	//   ....[4]....
        /*089c*/ 	.word	0x000043a0


	//   ....[5]....
        /*08a0*/ 	.word	0x000043c0


	//   ....[6]....
        /*08a4*/ 	.word	0x000043e0


	//   ....[7]....
        /*08a8*/ 	.word	0x00004400


	//   ....[8]....
        /*08ac*/ 	.word	0x000067e0


	//   ....[9]....
        /*08b0*/ 	.word	0x00006800


	//   ....[10]....
        /*08b4*/ 	.word	0x00006840


	//   ....[11]....
        /*08b8*/ 	.word	0x00006860


	//   ....[12]....
        /*08bc*/ 	.word	0x00006890


	//   ....[13]....
        /*08c0*/ 	.word	0x000068a0


	//   ....[14]....
        /*08c4*/ 	.word	0x000068d0


	//   ....[15]....
        /*08c8*/ 	.word	0x000068e0


	//   ....[16]....
        /*08cc*/ 	.word	0x00006a70


	//   ....[17]....
        /*08d0*/ 	.word	0x00006aa0


	//   ....[18]....
        /*08d4*/ 	.word	0x00006ae0


	//   ....[19]....
        /*08d8*/ 	.word	0x00006b00


	//   ....[20]....
        /*08dc*/ 	.word	0x00006b30


	//   ....[21]....
        /*08e0*/ 	.word	0x00006b40


	//   ....[22]....
        /*08e4*/ 	.word	0x00006b70


	//   ....[23]....
        /*08e8*/ 	.word	0x00006b80


	//   ....[24]....
        /*08ec*/ 	.word	0x00006cb0


	//   ....[25]....
        /*08f0*/ 	.word	0x00006ce0


	//   ....[26]....
        /*08f4*/ 	.word	0x00006d20


	//   ....[27]....
        /*08f8*/ 	.word	0x00006d40


	//   ....[28]....
        /*08fc*/ 	.word	0x00006d70


	//   ....[29]....
        /*0900*/ 	.word	0x00006d80


	//   ....[30]....
        /*0904*/ 	.word	0x00006db0


	//   ....[31]....
        /*0908*/ 	.word	0x00006dc0


	//   ....[32]....
        /*090c*/ 	.word	0x00007080


	//   ....[33]....
        /*0910*/ 	.word	0x000070e0


	//   ....[34]....
        /*0914*/ 	.word	0x00007140


	//   ....[35]....
        /*0918*/ 	.word	0x00007170


	//   ....[36]....
        /*091c*/ 	.word	0x000071b0


	//   ....[37]....
        /*0920*/ 	.word	0x000071d0


	//   ....[38]....
        /*0924*/ 	.word	0x000071f0


	//   ....[39]....
        /*0928*/ 	.word	0x00007200


	//   ....[40]....
        /*092c*/ 	.word	0x00007240


	//   ....[41]....
        /*0930*/ 	.word	0x00007260


	//   ....[42]....
        /*0934*/ 	.word	0x000072b0


	//   ....[43]....
        /*0938*/ 	.word	0x000072d0


	//   ....[44]....
        /*093c*/ 	.word	0x00007300


	//   ....[45]....
        /*0940*/ 	.word	0x00007310


	//   ....[46]....
        /*0944*/ 	.word	0x00007320


	//   ....[47]....
        /*0948*/ 	.word	0x00007380


	//   ....[48]....
        /*094c*/ 	.word	0x000073e0


	//   ....[49]....
        /*0950*/ 	.word	0x00007430


	//   ....[50]....
        /*0954*/ 	.word	0x00007440


	//   ....[51]....
        /*0958*/ 	.word	0x00007450


	//   ....[52]....
        /*095c*/ 	.word	0x00007480


	//   ....[53]....
        /*0960*/ 	.word	0x00007490


	//   ....[54]....
        /*0964*/ 	.word	0x000074c0


	//   ....[55]....
        /*0968*/ 	.word	0x000074d0


	//   ....[56]....
        /*096c*/ 	.word	0x00007510


	//   ....[57]....
        /*0970*/ 	.word	0x00007560


	//   ....[58]....
        /*0974*/ 	.word	0x000075a0


	//   ....[59]....
        /*0978*/ 	.word	0x000075d0


	//   ....[60]....
        /*097c*/ 	.word	0x000075f0


	//   ....[61]....
        /*0980*/ 	.word	0x00007610


	//   ....[62]....
        /*0984*/ 	.word	0x00007750


	//   ....[63]....
        /*0988*/ 	.word	0x00007790


	//   ....[64]....
        /*098c*/ 	.word	0x000078c0


	//   ....[65]....
        /*0990*/ 	.word	0x00007910


	//   ....[66]....
        /*0994*/ 	.word	0x00007980


	//   ....[67]....
        /*0998*/ 	.word	0x000079e0


	//   ....[68]....
        /*099c*/ 	.word	0x00007a50


	//   ....[69]....
        /*09a0*/ 	.word	0x00007ab0


	//   ....[70]....
        /*09a4*/ 	.word	0x00007b20


	//   ....[71]....
        /*09a8*/ 	.word	0x00007b80


	//   ....[72]....
        /*09ac*/ 	.word	0x00007c20


	//   ....[73]....
        /*09b0*/ 	.word	0x00007cb0


	//   ....[74]....
        /*09b4*/ 	.word	0x00007d20


	//   ....[75]....
        /*09b8*/ 	.word	0x00007d80


	//   ....[76]....
        /*09bc*/ 	.word	0x00007df0


	//   ....[77]....
        /*09c0*/ 	.word	0x00007e50


	//   ....[78]....
        /*09c4*/ 	.word	0x00007ec0


	//   ....[79]....
        /*09c8*/ 	.word	0x00007f20


	//   ....[80]....
        /*09cc*/ 	.word	0x00007fc0


	//   ....[81]....
        /*09d0*/ 	.word	0x00008050


	//   ....[82]....
        /*09d4*/ 	.word	0x000080c0


	//   ....[83]....
        /*09d8*/ 	.word	0x00008120


	//   ....[84]....
        /*09dc*/ 	.word	0x00008190


	//   ....[85]....
        /*09e0*/ 	.word	0x000081f0


	//   ....[86]....
        /*09e4*/ 	.word	0x00008260


	//   ....[87]....
        /*09e8*/ 	.word	0x000082c0


	//   ....[88]....
        /*09ec*/ 	.word	0x00008360


	//   ....[89]....
        /*09f0*/ 	.word	0x00008420


	//   ....[90]....
        /*09f4*/ 	.word	0x00008500


	//   ....[91]....
        /*09f8*/ 	.word	0x00008560


	//   ....[92]....
        /*09fc*/ 	.word	0x000085f0


	//   ....[93]....
        /*0a00*/ 	.word	0x00008650


	//   ....[94]....
        /*0a04*/ 	.word	0x000086d0


	//   ....[95]....
        /*0a08*/ 	.word	0x00008770


	//   ....[96]....
        /*0a0c*/ 	.word	0x000087e0


	//   ....[97]....
        /*0a10*/ 	.word	0x00008860


	//   ....[98]....
        /*0a14*/ 	.word	0x000088d0


	//   ....[99]....
        /*0a18*/ 	.word	0x00008930


	//   ....[100]....
        /*0a1c*/ 	.word	0x000089a0


	//   ....[101]....
        /*0a20*/ 	.word	0x00008a00


	//   ....[102]....
        /*0a24*/ 	.word	0x00008a70


	//   ....[103]....
        /*0a28*/ 	.word	0x00008ad0


	//   ....[104]....
        /*0a2c*/ 	.word	0x00008b40


	//   ....[105]....
        /*0a30*/ 	.word	0x00008ba0


	//   ....[106]....
        /*0a34*/ 	.word	0x00008c70


	//   ....[107]....
        /*0a38*/ 	.word	0x00008cd0


	//   ....[108]....
        /*0a3c*/ 	.word	0x00008d50


	//   ....[109]....
        /*0a40*/ 	.word	0x00008da0


	//   ....[110]....
        /*0a44*/ 	.word	0x00008e60


	//   ....[111]....
        /*0a48*/ 	.word	0x00008ec0


	//   ....[112]....
        /*0a4c*/ 	.word	0x00008f50


	//   ....[113]....
        /*0a50*/ 	.word	0x00008fe0


	//   ....[114]....
        /*0a54*/ 	.word	0x00009050


	//   ....[115]....
        /*0a58*/ 	.word	0x000090b0


	//   ....[116]....
        /*0a5c*/ 	.word	0x00009140


	//   ....[117]....
        /*0a60*/ 	.word	0x00009210


	//   ....[118]....
        /*0a64*/ 	.word	0x00009290


	//   ....[119]....
        /*0a68*/ 	.word	0x000092f0


	//----- nvinfo : EIATTR_EXIT_INSTR_OFFSETS
	.align		4
.L_623:
        /*0a6c*/ 	.byte	0x04, 0x1c
        /*0a6e*/ 	.short	(.L_625 - .L_624)


	//   ....[0]....
.L_624:
        /*0a70*/ 	.word	0x000057a0


	//   ....[1]....
        /*0a74*/ 	.word	0x00007860


	//----- nvinfo : EIATTR_MAX_THREADS
	.align		4
.L_625:
        /*0a78*/ 	.byte	0x04, 0x05
        /*0a7a*/ 	.short	(.L_627 - .L_626)
.L_626:
        /*0a7c*/ 	.word	0x000001e0
        /*0a80*/ 	.word	0x00000001
        /*0a84*/ 	.word	0x00000001


	//----- nvinfo : EIATTR_CRS_STACK_SIZE
	.align		4
.L_627:
        /*0a88*/ 	.byte	0x04, 0x1e
        /*0a8a*/ 	.short	(.L_629 - .L_628)
.L_628:
        /*0a8c*/ 	.word	0x00000000


	//----- nvinfo : EIATTR_CBANK_PARAM_SIZE
	.align		4
.L_629:
        /*0a90*/ 	.byte	0x03, 0x19
        /*0a92*/ 	.short	0x0060


	//----- nvinfo : EIATTR_PARAM_CBANK
	.align		4
        /*0a94*/ 	.byte	0x04, 0x0a
        /*0a96*/ 	.short	(.L_631 - .L_630)
	.align		4
.L_630:
        /*0a98*/ 	.word	index@(.nv.constant0._ZN13group_norm_v218gn_bwd_cuda_kernelI13__nv_bfloat16Li480ELi2ELi32ELi30ELi1024ELb0ELb1ELi16ELi960ELi960ELi4ELb1ELi3ELb0ELb0ELNS_15WgradSyncMethodE3ENS_16CompileConditionILi900EEEEEvPT_S6_S6_PKS5_S8_S8_S8_PKfflPfPj)
        /*0a9c*/ 	.short	0x0210
        /*0a9e*/ 	.short	0x0060


	//----- nvinfo : EIATTR_SW_WAR
	.align		4
.L_631:
        /*0aa0*/ 	.byte	0x04, 0x36
        /*0aa2*/ 	.short	(.L_633 - .L_632)
.L_632:
        /*0aa4*/ 	.word	0x00000008
.L_633:


//--------------------- .nv.info._ZN13group_norm_v218gn_bwd_cuda_kernelI13__nv_bfloat16Li480ELi2ELi32ELi30ELi1024ELb0ELb1ELi16ELi960ELi960ELi4ELb1ELi4ELb0ELb0ELNS_15WgradSyncMethodE3ENS_16CompileConditionILi900EEEEEvPT_S6_S6_PKS5_S8_S8_S8_PKfflPfPj --------------------------
	.section	.nv.info._ZN13group_norm_v218gn_bwd_cuda_kernelI13__nv_bfloat16Li480ELi2ELi32ELi30ELi1024ELb0ELb1ELi16ELi960ELi960ELi4ELb1ELi4ELb0ELb0ELNS_15WgradSyncMethodE3ENS_16CompileConditionILi900EEEEEvPT_S6_S6_PKS5_S8_S8_S8_PKfflPfPj,"",@"SHT_CUDA_INFO"
	.sectionflags	@""
	.align	4


	//----- nvinfo : EIATTR_CUDA_API_VERSION
	.align		4
        /*0000*/ 	.byte	0x04, 0x37
        /*0002*/ 	.short	(.L_635 - .L_634)
.L_634:
        /*0004*/ 	.word	0x00000082


	//----- nvinfo : EIATTR_KPARAM_INFO
	.align		4
.L_635:
        /*0008*/ 	.byte	0x04, 0x17
        /*000a*/ 	.short	(.L_637 - .L_636)
.L_636:
        /*000c*/ 	.word	0x00000000
        /*0010*/ 	.short	0x000b
        /*0012*/ 	.short	0x0058
        /*0014*/ 	.byte	0x00, 0xf0, 0x21, 0x00


	//----- nvinfo : EIATTR_KPARAM_INFO
	.align		4
.L_637:
        /*0018*/ 	.byte	0x04, 0x17
        /*001a*/ 	.short	(.L_639 - .L_638)
.L_638:
        /*001c*/ 	.word	0x00000000
        /*0020*/ 	.short	0x000a
        /*0022*/ 	.short	0x0050
        /*0024*/ 	.byte	0x00, 0xf0, 0x21, 0x00


	//----- nvinfo : EIATTR_KPARAM_INFO
	.align		4
.L_639:
        /*0028*/ 	.byte	0x04, 0x17
        /*002a*/ 	.short	(.L_641 - .L_640)
.L_640:
        /*002c*/ 	.word	0x00000000
        /*0030*/ 	.short	0x0009
        /*0032*/ 	.short	0x0048
        /*0034*/ 	.byte	0x00, 0xf0, 0x21, 0x00


	//----- nvinfo : EIATTR_KPARAM_INFO
	.align		4
.L_641:
        /*0038*/ 	.byte	0x04, 0x17
        /*003a*/ 	.short	(.L_643 - .L_642)
.L_642:
        /*003c*/ 	.word	0x00000000
        /*0040*/ 	.short	0x0008
        /*0042*/ 	.short	0x0040
        /*0044*/ 	.byte	0x00, 0xf0, 0x11, 0x00


	//----- nvinfo : EIATTR_KPARAM_INFO
	.align		4
.L_643:
        /*0048*/ 	.byte	0x04, 0x17
        /*004a*/ 	.short	(.L_645 - .L_644)
.L_644:
        /*004c*/ 	.word	0x00000000
        /*0050*/ 	.short	0x0007
        /*0052*/ 	.short	0x0038
        /*0054*/ 	.byte	0x00, 0xf0, 0x21, 0x00


	//----- nvinfo : EIATTR_KPARAM_INFO
	.align		4
.L_645:
        /*0058*/ 	.byte	0x04, 0x17
        /*005a*/ 	.short	(.L_647 - .L_646)
.L_646:
        /*005c*/ 	.word	0x00000000
        /*0060*/ 	.short	0x0006
        /*0062*/ 	.short	0x0030
        /*0064*/ 	.byte	0x00, 0xf0, 0x21, 0x00


	//----- nvinfo : EIATTR_KPARAM_INFO
	.align		4
.L_647:
        /*0068*/ 	.byte	0x04, 0x17
        /*006a*/ 	.short	(.L_649 - .L_648)
.L_648:
        /*006c*/ 	.word	0x00000000
        /*0070*/ 	.short	0x0005
        /*0072*/ 	.short	0x0028
        /*0074*/ 	.byte	0x00, 0xf0, 0x21, 0x00


	//----- nvinfo : EIATTR_KPARAM_INFO
	.align		4
.L_649:
        /*0078*/ 	.byte	0x04, 0x17
        /*007a*/ 	.short	(.L_651 - .L_650)
.L_650:
        /*007c*/ 	.word	0x00000000
        /*0080*/ 	.short	0x0004
        /*0082*/ 	.short	0x0020
        /*0084*/ 	.byte	0x00, 0xf0, 0x21, 0x00


	//----- nvinfo : EIATTR_KPARAM_INFO
	.align		4
.L_651:
        /*0088*/ 	.byte	0x04, 0x17
        /*008a*/ 	.short	(.L_653 - .L_652)
.L_652:
        /*008c*/ 	.word	0x00000000
        /*0090*/ 	.short	0x0003
        /*0092*/ 	.short	0x0018
        /*0094*/ 	.byte	0x00, 0xf0, 0x21, 0x00


	//----- nvinfo : EIATTR_KPARAM_INFO
	.align		4
.L_653:
        /*0098*/ 	.byte	0x04, 0x17
        /*009a*/ 	.short	(.L_655 - .L_654)
.L_654:
        /*009c*/ 	.word	0x00000000
        /*00a0*/ 	.short	0x0002
        /*00a2*/ 	.short	0x0010
        /*00a4*/ 	.byte	0x00, 0xf0, 0x21, 0x00


	//----- nvinfo : EIATTR_KPARAM_INFO
	.align		4
.L_655:
        /*00a8*/ 	.byte	0x04, 0x17
        /*00aa*/ 	.short	(.L_657 - .L_656)
.L_656:
        /*00ac*/ 	.word	0x00000000
        /*00b0*/ 	.short	0x0001
        /*00b2*/ 	.short	0x0008
        /*00b4*/ 	.byte	0x00, 0xf0, 0x21, 0x00


	//----- nvinfo : EIATTR_KPARAM_INFO
	.align		4
.L_657:
        /*00b8*/ 	.byte	0x04, 0x17
        /*00ba*/ 	.short	(.L_659 - .L_658)
.L_658:
        /*00bc*/ 	.word	0x00000000
        /*00c0*/ 	.short	0x0000
        /*00c2*/ 	.short	0x0000
        /*00c4*/ 	.byte	0x00, 0xf0, 0x21, 0x00


	//----- nvinfo : EIATTR_SPARSE_MMA_MASK
	.align		4
.L_659:
        /*00c8*/ 	.byte	0x03, 0x50
        /*00ca*/ 	.short	0x0000


	//----- nvinfo : EIATTR_MAXREG_COUNT
	.align		4
        /*00cc*/ 	.byte	0x03, 0x1b
        /*00ce*/ 	.short	0x0040


	//----- nvinfo : EIATTR_NUM_BARRIERS
	.align		4
        /*00d0*/ 	.byte	0x02, 0x4c
        /*00d2*/ 	.byte	0x01
	.zero		1


	//----- nvinfo : EIATTR_ANNOTATIONS
	.align		4
        /*00d4*/ 	.byte	0x04, 0x55
        /*00d6*/ 	.short	(.L_661 - .L_660)


	//   ....[0]....
.L_660:
        /* <DEDUP_REMOVED lines=94> */


	//----- nvinfo : EIATTR_MERCURY_ISA_VERSION
	.align		4
.L_661:
        /*06a0*/ 	.byte	0x03, 0x5f
        /*06a2*/ 	.short	0x0101


	//----- nvinfo : EIATTR_COOP_GROUP_MASK_REGIDS
	.align		4
        /*06a4*/ 	.byte	0x04, 0x29
        /*06a6*/ 	.short	(.L_663 - .L_662)


	//   ....[0]....
.L_662:
        /*06a8*/ 	.word	0xffffffff


	//   ....[1]....
        /*06ac*/ 	.word	0xffffffff


	//   ....[2]....
        /*06b0*/ 	.word	0xffffffff


	//   ....[3]....
        /*06b4*/ 	.word	0xffffffff


	//   ....[4]....
        /*06b8*/ 	.word	0xffffffff


	//   ....[5]....
        /*06bc*/ 	.word	0xffffffff


	//   ....[6]....
        /*06c0*/ 	.word	0xffffffff


	//   ....[7]....
        /*06c4*/ 	.word	0xffffffff


	//   ....[8]....
        /*06c8*/ 	.word	0x05000019


	//   ....[9]....
        /*06cc*/ 	.word	0x05000018


	//   ....[10]....
        /*06d0*/ 	.word	0x0500001a


	//   ....[11]....
        /*06d4*/ 	.word	0x0500001b


	//   ....[12]....
        /*06d8*/ 	.word	0x0500001d


	//   ....[13]....
        /*06dc*/ 	.word	0x05000012


	//   ....[14]....
        /*06e0*/ 	.word	0x0500001c


	//   ....[15]....
        /*06e4*/ 	.word	0x05000013


	//   ....[16]....
        /*06e8*/ 	.word	0x0500001d


	//   ....[17]....
        /*06ec*/ 	.word	0x0500001c


	//   ....[18]....
        /*06f0*/ 	.word	0x0500001e


	//   ....[19]....
        /*06f4*/ 	.word	0x0500001f


	//   ....[20]....
        /*06f8*/ 	.word	0x05000021


	//   ....[21]....
        /*06fc*/ 	.word	0x05000020


	//   ....[22]....
        /*0700*/ 	.word	0x05000022


	//   ....[23]....
        /*0704*/ 	.word	0x05000017


	//   ....[24]....
        /*0708*/ 	.word	0x0500001d


	//   ....[25]....
        /*070c*/ 	.word	0x0500001c


	//   ....[26]....
        /*0710*/ 	.word	0x0500001e


	//   ....[27]....
        /*0714*/ 	.word	0x0500001f


	//   ....[28]....
        /*0718*/ 	.word	0x05000021


	//   ....[29]....
        /*071c*/ 	.word	0x05000020


	//   ....[30]....
        /*0720*/ 	.word	0x05000022


	//   ....[31]....
        /*0724*/ 	.word	0x05000017


	//   ....[32]....
        /*0728*/ 	.word	0x0500001e


	//   ....[33]....
        /*072c*/ 	.word	0x05000026


	//   ....[34]....
        /*0730*/ 	.word	0x05000021


	//   ....[35]....
        /*0734*/ 	.word	0x05000020


	//   ....[36]....
        /*0738*/ 	.word	0x05000024


	//   ....[37]....
        /*073c*/ 	.word	0x05000029


	//   ....[38]....
        /*0740*/ 	.word	0x05000025


	//   ....[39]....
        /*0744*/ 	.word	0x05000027


	//   ....[40]....
        /*0748*/ 	.word	0x05000028


	//   ....[41]....
        /*074c*/ 	.word	0x05000021


	//   ....[42]....
        /*0750*/ 	.word	0x05000023


	//   ....[43]....
        /*0754*/ 	.word	0x05000014


	//   ....[44]....
        /*0758*/ 	.word	0x05000029


	//   ....[45]....
        /*075c*/ 	.word	0x05000026


	//   ....[46]....
        /*0760*/ 	.word	0x05000012


	//   ....[47]....
        /*0764*/ 	.word	0x05000021


	//   ....[48]....
        /*0768*/ 	.word	0x05000014


	//   ....[49]....
        /*076c*/ 	.word	0x05000013


	//   ....[50]....
        /*0770*/ 	.word	0x0500001f


	//   ....[51]....
        /*0774*/ 	.word	0x0500001c


	//   ....[52]....
        /*0778*/ 	.word	0x05000026


	//   ....[53]....
        /*077c*/ 	.word	0x05000029


	//   ....[54]....
        /*0780*/ 	.word	0x05000018


	//   ....[55]....
        /*0784*/ 	.word	0x05000019


	//   ....[56]....
        /*0788*/ 	.word	0x05000024


	//   ....[57]....
        /*078c*/ 	.word	0x0500001f


	//   ....[58]....
        /*0790*/ 	.word	0x05000022


	//   ....[59]....
        /*0794*/ 	.word	0x0500001c


	//   ....[60]....
        /*0798*/ 	.word	0x0500002a


	//   ....[61]....
        /*079c*/ 	.word	0x05000028


	//   ....[62]....
        /*07a0*/ 	.word	0x0500001b


	//   ....[63]....
        /*07a4*/ 	.word	0x05000017


	//   ....[64]....
        /*07a8*/ 	.word	0x0500001e


	//   ....[65]....
        /*07ac*/ 	.word	0x0500001e


	//   ....[66]....
        /*07b0*/ 	.word	0x0500001e


	//   ....[67]....
        /*07b4*/ 	.word	0x0500001e


	//   ....[68]....
        /*07b8*/ 	.word	0x0500001e


	//   ....[69]....
        /*07bc*/ 	.word	0x0500001e


	//   ....[70]....
        /*07c0*/ 	.word	0x0500001e


	//   ....[71]....
        /*07c4*/ 	.word	0x0500001e


	//   ....[72]....
        /*07c8*/ 	.word	0x0500001e


	//   ....[73]....
        /*07cc*/ 	.word	0x0500001e


	//   ....[74]....
        /*07d0*/ 	.word	0x0500001e


	//   ....[75]....
        /*07d4*/ 	.word	0x0500001e


	//   ....[76]....
        /*07d8*/ 	.word	0x0500001e


	//   ....[77]....
        /*07dc*/ 	.word	0x0500001e


	//   ....[78]....
        /*07e0*/ 	.word	0x0500001e


	//   ....[79]....
        /*07e4*/ 	.word	0x0500001e


	//   ....[80]....
        /*07e8*/ 	.word	0x0500001e


	//   ....[81]....
        /*07ec*/ 	.word	0x0500001e


	//   ....[82]....
        /*07f0*/ 	.word	0x0500001e


	//   ....[83]....
        /*07f4*/ 	.word	0x0500001e


	//   ....[84]....
        /*07f8*/ 	.word	0x0500001e


	//   ....[85]....
        /*07fc*/ 	.word	0x0500001e


	//   ....[86]....
        /*0800*/ 	.word	0x0500001e


	//   ....[87]....
        /*0804*/ 	.word	0x0500001e


	//   ....[88]....
        /*0808*/ 	.word	0x0500001e


	//   ....[89]....
        /*080c*/ 	.word	0x0500001e


	//   ....[90]....
        /*0810*/ 	.word	0x0500001e


	//   ....[91]....
        /*0814*/ 	.word	0x0500001e


	//   ....[92]....
        /*0818*/ 	.word	0x0500001e


	//   ....[93]....
        /*081c*/ 	.word	0x0500001e


	//   ....[94]....
        /*0820*/ 	.word	0x0500001e


	//   ....[95]....
        /*0824*/ 	.word	0x0500001e


	//   ....[96]....
        /*0828*/ 	.word	0x0500001e


	//   ....[97]....
        /*082c*/ 	.word	0x0500001e


	//   ....[98]....
        /*0830*/ 	.word	0x0500001e


	//   ....[99]....
        /*0834*/ 	.word	0x0500001e


	//   ....[100]....
        /*0838*/ 	.word	0x0500001e


	//   ....[101]....
        /*083c*/ 	.word	0x0500001e


	//   ....[102]....
        /*0840*/ 	.word	0x0500001e


	//   ....[103]....
        /*0844*/ 	.word	0x0500001e


	//   ....[104]....
        /*0848*/ 	.word	0x0500001e


	//   ....[105]....
        /*084c*/ 	.word	0x0500001e


	//   ....[106]....
        /*0850*/ 	.word	0x0500001e


	//   ....[107]....
        /*0854*/ 	.word	0x0500001e


	//   ....[108]....
        /*0858*/ 	.word	0x0500001e


	//   ....[109]....
        /*085c*/ 	.word	0x0500001e


	//   ....[110]....
        /*0860*/ 	.word	0x0500001e


	//   ....[111]....
        /*0864*/ 	.word	0x0500001e


	//   ....[112]....
        /*0868*/ 	.word	0x0500001e


	//   ....[113]....
        /*086c*/ 	.word	0x0500001e


	//   ....[114]....
        /*0870*/ 	.word	0x0500001e


	//   ....[115]....
        /*0874*/ 	.word	0x0500001e


	//   ....[116]....
        /*0878*/ 	.word	0x0500001e


	//   ....[117]....
        /*087c*/ 	.word	0x0500001e


	//   ....[118]....
        /*0880*/ 	.word	0x0500001e


	//   ....[119]....
        /*0884*/ 	.word	0x0500001e


	//----- nvinfo : EIATTR_COOP_GROUP_INSTR_OFFSETS
	.align		4
.L_663:
        /*0888*/ 	.byte	0x04, 0x28
        /*088a*/ 	.short	(.L_665 - .L_664)


	//   ....[0]....
.L_664:
        /*088c*/ 	.word	0x000038f0


	//   ....[1]....
        /*0890*/ 	.word	0x00003900


	//   ....[2]....
        /*0894*/ 	.word	0x00004330


	//   ....[3]....
        /*0898*/ 	.word	0x00004370


	//   ....[4]....
        /*089c*/ 	.word	0x000043a0


	//   ....[5]....
        /*08a0*/ 	.word	0x000043c0


	//   ....[6]....
        /*08a4*/ 	.word	0x000043e0


	//   ....[7]....
        /*08a8*/ 	.word	0x00004400


	//   ....[8]....
        /*08ac*/ 	.word	0x000067e0


	//   ....[9]....
        /*08b0*/ 	.word	0x00006800


	//   ....[10]....
        /*08b4*/ 	.word	0x00006840


	//   ....[11]....
        /*08b8*/ 	.word	0x00006860


	//   ....[12]....
        /*08bc*/ 	.word	0x00006890


	//   ....[13]....
        /*08c0*/ 	.word	0x000068a0


	//   ....[14]....
        /*08c4*/ 	.word	0x000068d0


	//   ....[15]....
        /*08c8*/ 	.word	0x000068e0


	//   ....[16]....
        /*08cc*/ 	.word	0x00006a70


	//   ....[17]....
        /*08d0*/ 	.word	0x00006aa0


	//   ....[18]....
        /*08d4*/ 	.word	0x00006ae0


	//   ....[19]....
        /*08d8*/ 	.word	0x00006b00


	//   ....[20]....
        /*08dc*/ 	.word	0x00006b30


	//   ....[21]....
        /*08e0*/ 	.word	0x00006b40


	//   ....[22]....
        /*08e4*/ 	.word	0x00006b70


	//   ....[23]....
        /*08e8*/ 	.word	0x00006b80


	//   ....[24]....
        /*08ec*/ 	.word	0x00006cb0


	//   ....[25]....
        /*08f0*/ 	.word	0x00006ce0


	//   ....[26]....
        /*08f4*/ 	.word	0x00006d20


	//   ....[27]....
        /*08f8*/ 	.word	0x00006d40


	//   ....[28]....
        /*08fc*/ 	.word	0x00006d70


	//   ....[29]....
        /*0900*/ 	.word	0x00006d80


	//   ....[30]....
        /*0904*/ 	.word	0x00006db0


	//   ....[31]....
        /*0908*/ 	.word	0x00006dc0


	//   ....[32]....
        /*090c*/ 	.word	0x00007080


	//   ....[33]....
        /*0910*/ 	.word	0x000070e0


	//   ....[34]....
        /*0914*/ 	.word	0x00007140


	//   ....[35]....
        /*0918*/ 	.word	0x00007170


	//   ....[36]....
        /*091c*/ 	.word	0x000071b0


	//   ....[37]....
        /*0920*/ 	.word	0x000071d0


	//   ....[38]....
        /*0924*/ 	.word	0x000071f0


	//   ....[39]....
        /*0928*/ 	.word	0x00007200


	//   ....[40]....
        /*092c*/ 	.word	0x00007240


	//   ....[41]....
        /*0930*/ 	.word	0x00007260


	//   ....[42]....
        /*0934*/ 	.word	0x000072b0


	//   ....[43]....
        /*0938*/ 	.word	0x000072d0


	//   ....[44]....
        /*093c*/ 	.word	0x00007300


	//   ....[45]....
        /*0940*/ 	.word	0x00007310


	//   ....[46]....
        /*0944*/ 	.word	0x00007320


	//   ....[47]....
        /*0948*/ 	.word	0x00007380


	//   ....[48]....
        /*094c*/ 	.word	0x000073e0


	//   ....[49]....
        /*0950*/ 	.word	0x00007430


	//   ....[50]....
        /*0954*/ 	.word	0x00007440


	//   ....[51]....
        /*0958*/ 	.word	0x00007450


	//   ....[52]....
        /*095c*/ 	.word	0x00007480


	//   ....[53]....
        /*0960*/ 	.word	0x00007490


	//   ....[54]....
        /*0964*/ 	.word	0x000074c0


	//   ....[55]....
        /*0968*/ 	.word	0x000074d0


	//   ....[56]....
        /*096c*/ 	.word	0x00007510


	//   ....[57]....
        /*0970*/ 	.word	0x00007560


	//   ....[58]....
        /*0974*/ 	.word	0x000075a0


	//   ....[59]....
        /*0978*/ 	.word	0x000075d0


	//   ....[60]....
        /*097c*/ 	.word	0x000075f0


	//   ....[61]....
        /*0980*/ 	.word	0x00007610


	//   ....[62]....
        /*0984*/ 	.word	0x00007750


	//   ....[63]....
        /*0988*/ 	.word	0x00007790


	//   ....[64]....
        /*098c*/ 	.word	0x000078c0


	//   ....[65]....
        /*0990*/ 	.word	0x00007910


	//   ....[66]....
        /*0994*/ 	.word	0x00007980


	//   ....[67]....
        /*0998*/ 	.word	0x000079e0


	//   ....[68]....
        /*099c*/ 	.word	0x00007a50


	//   ....[69]....
        /*09a0*/ 	.word	0x00007ab0


	//   ....[70]....
        /*09a4*/ 	.word	0x00007b20


	//   ....[71]....
        /*09a8*/ 	.word	0x00007b80


	//   ....[72]....
        /*09ac*/ 	.word	0x00007c20


	//   ....[73]....
        /*09b0*/ 	.word	0x00007cb0


	//   ....[74]....
        /*09b4*/ 	.word	0x00007d20


	//   ....[75]....
        /*09b8*/ 	.word	0x00007d80


	//   ....[76]....
        /*09bc*/ 	.word	0x00007df0


	//   ....[77]....
        /*09c0*/ 	.word	0x00007e50


	//   ....[78]....
        /*09c4*/ 	.word	0x00007ec0


	//   ....[79]....
        /*09c8*/ 	.word	0x00007f20


	//   ....[80]....
        /*09cc*/ 	.word	0x00007fc0


	//   ....[81]....
        /*09d0*/ 	.word	0x00008050


	//   ....[82]....
        /*09d4*/ 	.word	0x000080c0


	//   ....[83]....
        /*09d8*/ 	.word	0x00008120


	//   ....[84]....
        /*09dc*/ 	.word	0x00008190


	//   ....[85]....
        /*09e0*/ 	.word	0x000081f0


	//   ....[86]....
        /*09e4*/ 	.word	0x00008260


	//   ....[87]....
        /*09e8*/ 	.word	0x000082c0


	//   ....[88]....
        /*09ec*/ 	.word	0x00008360


	//   ....[89]....
        /*09f0*/ 	.word	0x00008420


	//   ....[90]....
        /*09f4*/ 	.word	0x00008500


	//   ....[91]....
        /*09f8*/ 	.word	0x00008560


	//   ....[92]....
        /*09fc*/ 	.word	0x000085f0


	//   ....[93]....
        /*0a00*/ 	.word	0x00008650


	//   ....[94]....
        /*0a04*/ 	.word	0x000086d0


	//   ....[95]....
        /*0a08*/ 	.word	0x00008770


	//   ....[96]....
        /*0a0c*/ 	.word	0x000087e0


	//   ....[97]....
        /*0a10*/ 	.word	0x00008860


	//   ....[98]....
        /*0a14*/ 	.word	0x000088d0


	//   ....[99]....
        /*0a18*/ 	.word	0x00008930


	//   ....[100]....
        /*0a1c*/ 	.word	0x000089a0


	//   ....[101]....
        /*0a20*/ 	.word	0x00008a00


	//   ....[102]....
        /*0a24*/ 	.word	0x00008a70


	//   ....[103]....
        /*0a28*/ 	.word	0x00008ad0


	//   ....[104]....
        /*0a2c*/ 	.word	0x00008b40


	//   ....[105]....
        /*0a30*/ 	.word	0x00008ba0


	//   ....[106]....
        /*0a34*/ 	.word	0x00008c70


	//   ....[107]....
        /*0a38*/ 	.word	0x00008cd0


	//   ....[108]....
        /*0a3c*/ 	.word	0x00008d50


	//   ....[109]....
        /*0a40*/ 	.word	0x00008da0


	//   ....[110]....
        /*0a44*/ 	.word	0x00008e60


	//   ....[111]....
        /*0a48*/ 	.word	0x00008ec0


	//   ....[112]....
        /*0a4c*/ 	.word	0x00008f50


	//   ....[113]....
        /*0a50*/ 	.word	0x00008fe0


	//   ....[114]....
        /*0a54*/ 	.word	0x00009050


	//   ....[115]....
        /*0a58*/ 	.word	0x000090b0


	//   ....[116]....
        /*0a5c*/ 	.word	0x00009140


	//   ....[117]....
        /*0a60*/ 	.word	0x00009210


	//   ....[118]....
        /*0a64*/ 	.word	0x00009290


	//   ....[119]....
        /*0a68*/ 	.word	0x000092f0


	//----- nvinfo : EIATTR_EXIT_INSTR_OFFSETS
	.align		4
.L_665:
        /*0a6c*/ 	.byte	0x04, 0x1c
        /*0a6e*/ 	.short	(.L_667 - .L_666)


	//   ....[0]....
.L_666:
        /*0a70*/ 	.word	0x000057a0


	//   ....[1]....
        /*0a74*/ 	.word	0x00007860


	//----- nvinfo : EIATTR_MAX_THREADS
	.align		4
.L_667:
        /*0a78*/ 	.byte	0x04, 0x05
        /*0a7a*/ 	.short	(.L_669 - .L_668)
.L_668:
        /*0a7c*/ 	.word	0x000001e0
        /*0a80*/ 	.word	0x00000001
        /*0a84*/ 	.word	0x00000001


	//----- nvinfo : EIATTR_CRS_STACK_SIZE
	.align		4
.L_669:
        /*0a88*/ 	.byte	0x04, 0x1e
        /*0a8a*/ 	.short	(.L_671 - .L_670)
.L_670:
        /*0a8c*/ 	.word	0x00000000


	//----- nvinfo : EIATTR_CBANK_PARAM_SIZE
	.align		4
.L_671:
        /*0a90*/ 	.byte	0x03, 0x19
        /*0a92*/ 	.short	0x0060


	//----- nvinfo : EIATTR_PARAM_CBANK
	.align		4
        /*0a94*/ 	.byte	0x04, 0x0a
        /*0a96*/ 	.short	(.L_673 - .L_672)
	.align		4
.L_672:
        /*0a98*/ 	.word	index@(.nv.constant0._ZN13group_norm_v218gn_bwd_cuda_kernelI13__nv_bfloat16Li480ELi2ELi32ELi30ELi1024ELb0ELb1ELi16ELi960ELi960ELi4ELb1ELi4ELb0ELb0ELNS_15WgradSyncMethodE3ENS_16CompileConditionILi900EEEEEvPT_S6_S6_PKS5_S8_S8_S8_PKfflPfPj)
        /*0a9c*/ 	.short	0x0210
        /*0a9e*/ 	.short	0x0060


	//----- nvinfo : EIATTR_SW_WAR
	.align		4
.L_673:
        /*0aa0*/ 	.byte	0x04, 0x36
        /*0aa2*/ 	.short	(.L_675 - .L_674)
.L_674:
        /*0aa4*/ 	.word	0x00000008
.L_675:


//--------------------- .nv.info._ZN13group_norm_v218gn_bwd_cuda_kernelI13__nv_bfloat16Li480ELi3ELi16ELi60ELi1024ELb1ELb1ELi4ELi960ELi960ELi4ELb1ELi1ELb0ELb0ELNS_15WgradSyncMethodE3ENS_16CompileConditionILi900EEEEEvPT_S6_S6_PKS5_S8_S8_S8_PKfflPfPj --------------------------
	.section	.nv.info._ZN13group_norm_v218gn_bwd_cuda_kernelI13__nv_bfloat16Li480ELi3ELi16ELi60ELi1024ELb1ELb1ELi4ELi960ELi960ELi4ELb1ELi1ELb0ELb0ELNS_15WgradSyncMethodE3ENS_16CompileConditionILi900EEEEEvPT_S6_S6_PKS5_S8_S8_S8_PKfflPfPj,"",@"SHT_CUDA_INFO"
	.sectionflags	@""
	.align	4


	//----- nvinfo : EIATTR_CUDA_API_VERSION
	.align		4
        /*0000*/ 	.byte	0x04, 0x37
        /*0002*/ 	.short	(.L_677 - .L_676)
.L_676:
        /*0004*/ 	.word	0x00000082


	//----- nvinfo : EIATTR_KPARAM_INFO
	.align		4
.L_677:
        /*0008*/ 	.byte	0x04, 0x17
        /*000a*/ 	.short	(.L_679 - .L_678)
.L_678:
        /*000c*/ 	.word	0x00000000
        /*0010*/ 	.short	0x000b
        /*0012*/ 	.short	0x0058
        /*0014*/ 	.byte	0x00, 0xf0, 0x21, 0x00


	//----- nvinfo : EIATTR_KPARAM_INFO
	.align		4
.L_679:
        /*0018*/ 	.byte	0x04, 0x17
        /*001a*/ 	.short	(.L_681 - .L_680)
.L_680:
        /*001c*/ 	.word	0x00000000
        /*0020*/ 	.short	0x000a
        /*0022*/ 	.short	0x0050
        /*0024*/ 	.byte	0x00, 0xf0, 0x21, 0x00


	//----- nvinfo : EIATTR_KPARAM_INFO
	.align		4
.L_681:
        /*0028*/ 	.byte	0x04, 0x17
        /*002a*/ 	.short	(.L_683 - .L_682)
.L_682:
        /*002c*/ 	.word	0x00000000
        /*0030*/ 	.short	0x0009
        /*0032*/ 	.short	0x0048
        /*0034*/ 	.byte	0x00, 0xf0, 0x21, 0x00


	//----- nvinfo : EIATTR_KPARAM_INFO
	.align		4
.L_683:
        /*0038*/ 	.byte	0x04, 0x17
        /*003a*/ 	.short	(.L_685 - .L_684)
.L_684:
        /*003c*/ 	.word	0x00000000
        /*0040*/ 	.short	0x0008
        /*0042*/ 	.short	0x0040
        /*0044*/ 	.byte	0x00, 0xf0, 0x11, 0x00


	//----- nvinfo : EIATTR_KPARAM_INFO
	.align		4
.L_685:
        /*0048*/ 	.byte	0x04, 0x17
        /*004a*/ 	.short	(.L_687 - .L_686)
.L_686:
        /*004c*/ 	.word	0x00000000
        /*0050*/ 	.short	0x0007
        /*0052*/ 	.short	0x0038
        /*0054*/ 	.byte	0x00, 0xf0, 0x21, 0x00


	//----- nvinfo : EIATTR_KPARAM_INFO
	.align		4
.L_687:
        /*0058*/ 	.byte	0x04, 0x17
        /*005a*/ 	.short	(.L_689 - .L_688)
.L_688:
        /*005c*/ 	.word	0x00000000
        /*0060*/ 	.short	0x0006
        /*0062*/ 	.short	0x0030
        /*0064*/ 	.byte	0x00, 0xf0, 0x21, 0x00


	//----- nvinfo : EIATTR_KPARAM_INFO
	.align		4
.L_689:
        /*0068*/ 	.byte	0x04, 0x17
        /*006a*/ 	.short	(.L_691 - .L_690)
.L_690:
        /*006c*/ 	.word	0x00000000
        /*0070*/ 	.short	0x0005
        /*0072*/ 	.short	0x0028
        /*0074*/ 	.byte	0x00, 0xf0, 0x21, 0x00


	//----- nvinfo : EIATTR_KPARAM_INFO
	.align		4
.L_691:
        /*0078*/ 	.byte	0x04, 0x17
        /*007a*/ 	.short	(.L_693 - .L_692)
.L_692:
        /*007c*/ 	.word	0x00000000
        /*0080*/ 	.short	0x0004
        /*0082*/ 	.short	0x0020
        /*0084*/ 	.byte	0x00, 0xf0, 0x21, 0x00


	//----- nvinfo : EIATTR_KPARAM_INFO
	.align		4
.L_693:
        /*0088*/ 	.byte	0x04, 0x17
        /*008a*/ 	.short	(.L_695 - .L_694)
.L_694:
        /*008c*/ 	.word	0x00000000
        /*0090*/ 	.short	0x0003
        /*0092*/ 	.short	0x0018
        /*0094*/ 	.byte	0x00, 0xf0, 0x21, 0x00


	//----- nvinfo : EIATTR_KPARAM_INFO
	.align		4
.L_695:
        /*0098*/ 	.byte	0x04, 0x17
        /*009a*/ 	.short	(.L_697 - .L_696)
.L_696:
        /*009c*/ 	.word	0x00000000
        /*00a0*/ 	.short	0x0002
        /*00a2*/ 	.short	0x0010
        /*00a4*/ 	.byte	0x00, 0xf0, 0x21, 0x00


	//----- nvinfo : EIATTR_KPARAM_INFO
	.align		4
.L_697:
        /*00a8*/ 	.byte	0x04, 0x17
        /*00aa*/ 	.short	(.L_699 - .L_698)
.L_698:
        /*00ac*/ 	.word	0x00000000
        /*00b0*/ 	.short	0x0001
        /*00b2*/ 	.short	0x0008
        /*00b4*/ 	.byte	0x00, 0xf0, 0x21, 0x00


	//----- nvinfo : EIATTR_KPARAM_INFO
	.align		4
.L_699:
        /*00b8*/ 	.byte	0x04, 0x17
        /*00ba*/ 	.short	(.L_701 - .L_700)
.L_700:
        /*00bc*/ 	.word	0x00000000
        /*00c0*/ 	.short	0x0000
        /*00c2*/ 	.short	0x0000
        /*00c4*/ 	.byte	0x00, 0xf0, 0x21, 0x00


	//----- nvinfo : EIATTR_SPARSE_MMA_MASK
	.align		4
.L_701:
        /*00c8*/ 	.byte	0x03, 0x50
        /*00ca*/ 	.short	0x0000


	//----- nvinfo : EIATTR_MAXREG_COUNT
	.align		4
        /*00cc*/ 	.byte	0x03, 0x1b
        /*00ce*/ 	.short	0x0028


	//----- nvinfo : EIATTR_NUM_BARRIERS
	.align		4
        /*00d0*/ 	.byte	0x02, 0x4c
        /*00d2*/ 	.byte	0x01
	.zero		1


	//----- nvinfo : EIATTR_ANNOTATIONS
	.align		4
        /*00d4*/ 	.byte	0x04, 0x55
        /*00d6*/ 	.short	(.L_703 - .L_702)


	//   ....[0]....
.L_702:
        /* <DEDUP_REMOVED lines=30> */


	//----- nvinfo : EIATTR_MERCURY_ISA_VERSION
	.align		4
.L_703:
        /*02a8*/ 	.byte	0x03, 0x5f
        /*02aa*/ 	.short	0x0101


	//----- nvinfo : EIATTR_COOP_GROUP_MASK_REGIDS
	.align		4
        /*02ac*/ 	.byte	0x04, 0x29
        /*02ae*/ 	.short	(.L_705 - .L_704)


	//   ....[0]....
.L_704:
        /*02b0*/ 	.word	0xffffffff


	//   ....[1]....
        /*02b4*/ 	.word	0xffffffff


	//   ....[2]....
        /*02b8*/ 	.word	0xffffffff


	//   ....[3]....
        /*02bc*/ 	.word	0xffffffff


	//   ....[4]....
        /*02c0*/ 	.word	0xffffffff


	//   ....[5]....
        /*02c4*/ 	.word	0xffffffff


	//   ....[6]....
        /*02c8*/ 	.word	0xffffffff


	//   ....[7]....
        /*02cc*/ 	.word	0xffffffff


	//   ....[8]....
        /*02d0*/ 	.word	0xffffffff


	//   ....[9]....
        /*02d4*/ 	.word	0xffffffff


	//   ....[10]....
        /*02d8*/ 	.word	0x05000011


	//   ....[11]....
        /*02dc*/ 	.word	0x05000013


	//   ....[12]....
        /*02e0*/ 	.word	0x05000010


	//   ....[13]....
        /*02e4*/ 	.word	0x05000012


	//   ....[14]....
        /*02e8*/ 	.word	0x05000015


	//   ....[15]....
        /*02ec*/ 	.word	0x05000017


	//   ....[16]....
        /*02f0*/ 	.word	0x0500000a


	//   ....[17]....
        /*02f4*/ 	.word	0x05000010


	//   ....[18]....
        /*02f8*/ 	.word	0x05000015


	//   ....[19]....
        /*02fc*/ 	.word	0x05000017


	//   ....[20]....
        /*0300*/ 	.word	0x05000010


	//   ....[21]....
        /*0304*/ 	.word	0x05000016


	//   ....[22]....
        /*0308*/ 	.word	0x05000019


	//   ....[23]....
        /*030c*/ 	.word	0x0500001f


	//   ....[24]....
        /*0310*/ 	.word	0x0500000c


	//   ....[25]....
        /*0314*/ 	.word	0x05000010


	//   ....[26]....
        /*0318*/ 	.word	0x05000015


	//   ....[27]....
        /*031c*/ 	.word	0x05000017


	//   ....[28]....
        /*0320*/ 	.word	0x05000010


	//   ....[29]....
        /*0324*/ 	.word	0x05000016


	//   ....[30]....
        /*0328*/ 	.word	0x05000019


	//   ....[31]....
        /*032c*/ 	.word	0x0500001f


	//   ....[32]....
        /*0330*/ 	.word	0x0500000c


	//   ....[33]....
        /*0334*/ 	.word	0x05000010


	//   ....[34]....
        /*0338*/ 	.word	0x05000015


	//   ....[35]....
        /*033c*/ 	.word	0x05000017


	//   ....[36]....
        /*0340*/ 	.word	0x05000000


	//   ....[37]....
        /*0344*/ 	.word	0x05000022


	//   ....[38]....
        /*0348*/ 	.word	0x05000011


	//   ....[39]....
        /*034c*/ 	.word	0x05000017


	//   ....[40]....
        /*0350*/ 	.word	0x05000014


	//   ....[41]....
        /*0354*/ 	.word	0x0500000f


	//   ....[42]....
        /*0358*/ 	.word	0x0500001b


	//   ....[43]....
        /*035c*/ 	.word	0x05000019


	//   ....[44]....
        /*0360*/ 	.word	0x05000022


	//   ....[45]....
        /*0364*/ 	.word	0x05000013


	//   ....[46]....
        /*0368*/ 	.word	0x05000018


	//   ....[47]....
        /*036c*/ 	.word	0x05000022


	//   ....[48]....
        /*0370*/ 	.word	0x0500000f


	//   ....[49]....
        /*0374*/ 	.word	0x05000013


	//   ....[50]....
        /*0378*/ 	.word	0x05000019


	//   ....[51]....
        /*037c*/ 	.word	0x05000010


	//   ....[52]....
        /*0380*/ 	.word	0x0500001b


	//   ....[53]....
        /*0384*/ 	.word	0x05000011


	//   ....[54]....
        /*0388*/ 	.word	0x05000015


	//   ....[55]....
        /*038c*/ 	.word	0x0500001b


	//   ....[56]....
        /*0390*/ 	.word	0x05000018


	//   ....[57]....
        /*0394*/ 	.word	0x0500001d


	//   ....[58]....
        /*0398*/ 	.word	0x05000022


	//   ....[59]....
        /*039c*/ 	.word	0x05000017


	//   ....[60]....
        /*03a0*/ 	.word	0x05000015


	//   ....[61]....
        /*03a4*/ 	.word	0x0500001f


	//   ....[62]....
        /*03a8*/ 	.word	0x05000018


	//   ....[63]....
        /*03ac*/ 	.word	0x0500001b


	//   ....[64]....
        /*03b0*/ 	.word	0x0500001f


	//   ....[65]....
        /*03b4*/ 	.word	0x05000018


	//   ....[66]....
        /*03b8*/ 	.word	0x05000010


	//   ....[67]....
        /*03bc*/ 	.word	0x05000010


	//   ....[68]....
        /*03c0*/ 	.word	0x05000010


	//   ....[69]....
        /*03c4*/ 	.word	0x05000010


	//   ....[70]....
        /*03c8*/ 	.word	0x05000010


	//   ....[71]....
        /*03cc*/ 	.word	0x05000010


	//   ....[72]....
        /*03d0*/ 	.word	0x05000010


	//   ....[73]....
        /*03d4*/ 	.word	0x05000010


	//   ....[74]....
        /*03d8*/ 	.word	0x05000010


	//   ....[75]....
        /*03dc*/ 	.word	0x05000010


	//   ....[76]....
        /*03e0*/ 	.word	0x05000010


	//   ....[77]....
        /*03e4*/ 	.word	0x05000010


	//   ....[78]....
        /*03e8*/ 	.word	0x05000010


	//   ....[79]....
        /*03ec*/ 	.word	0x05000010


	//   ....[80]....
        /*03f0*/ 	.word	0x05000010


	//   ....[81]....
        /*03f4*/ 	.word	0x05000010


	//   ....[82]....
        /*03f8*/ 	.word	0x05000010


	//   ....[83]....
        /*03fc*/ 	.word	0x05000010


	//   ....[84]....
        /*0400*/ 	.word	0x05000010


	//   ....[85]....
        /*0404*/ 	.word	0x05000010


	//   ....[86]....
        /*0408*/ 	.word	0x05000010


	//   ....[87]....
        /*040c*/ 	.word	0x05000010


	//   ....[88]....
        /*0410*/ 	.word	0x05000010


	//   ....[89]....
        /*0414*/ 	.word	0x05000010


	//   ....[90]....
        /*0418*/ 	.word	0x05000010


	//   ....[91]....
        /*041c*/ 	.word	0x05000010


	//   ....[92]....
        /*0420*/ 	.word	0x05000010


	//   ....[93]....
        /*0424*/ 	.word	0x05000010


	//   ....[94]....
        /*0428*/ 	.word	0x05000010


	//   ....[95]....
        /*042c*/ 	.word	0x05000010


	//   ....[96]....
        /*0430*/ 	.word	0x05000010


	//   ....[97]....
        /*0434*/ 	.word	0x05000010


	//   ....[98]....
        /*0438*/ 	.word	0x05000010


	//   ....[99]....
        /*043c*/ 	.word	0x05000010


	//   ....[100]....
        /*0440*/ 	.word	0x05000010


	//   ....[101]....
        /*0444*/ 	.word	0x05000010


	//   ....[102]....
        /*0448*/ 	.word	0x05000010


	//   ....[103]....
        /*044c*/ 	.word	0x05000010


	//   ....[104]....
        /*0450*/ 	.word	0x05000010


	//   ....[105]....
        /*0454*/ 	.word	0x05000010


	//   ....[106]....
        /*0458*/ 	.word	0x05000010


	//   ....[107]....
        /*045c*/ 	.word	0x05000010


	//   ....[108]....
        /*0460*/ 	.word	0x05000010


	//   ....[109]....
        /*0464*/ 	.word	0x05000010


	//   ....[110]....
        /*0468*/ 	.word	0x05000010


	//   ....[111]....
        /*046c*/ 	.word	0x05000010


	//   ....[112]....
        /*0470*/ 	.word	0x05000010


	//   ....[113]....
        /*0474*/ 	.word	0x05000010


	//   ....[114]....
        /*0478*/ 	.word	0x05000010


	//   ....[115]....
        /*047c*/ 	.word	0x05000010


	//   ....[116]....
        /*0480*/ 	.word	0x05000010


	//   ....[117]....
        /*0484*/ 	.word	0x05000010


	//   ....[118]....
        /*0488*/ 	.word	0x05000010


	//   ....[119]....
        /*048c*/ 	.word	0x05000010


	//   ....[120]....
        /*0490*/ 	.word	0x05000010


	//   ....[121]....
        /*0494*/ 	.word	0x05000010


	//----- nvinfo : EIATTR_COOP_GROUP_INSTR_OFFSETS
	.align		4
.L_705:
        /*0498*/ 	.byte	0x04, 0x28
        /*049a*/ 	.short	(.L_707 - .L_706)


	//   ....[0]....
.L_706:
        /*049c*/ 	.word	0x00002100


	//   ....[1]....
        /*04a0*/ 	.word	0x00002110


	//   ....[2]....
        /*04a4*/ 	.word	0x00002c70


	//   ....[3]....
        /*04a8*/ 	.word	0x00002cb0


	//   ....[4]....
        /*04ac*/ 	.word	0x00002ce0


	//   ....[5]....
        /*04b0*/ 	.word	0x00002d00


	//   ....[6]....
        /*04b4*/ 	.word	0x00002d20


	//   ....[7]....
        /*04b8*/ 	.word	0x00002d40


	//   ....[8]....
        /*04bc*/ 	.word	0x00002d60


	//   ....[9]....
        /*04c0*/ 	.word	0x00002d80


	//   ....[10]....
        /*04c4*/ 	.word	0x00004630


	//   ....[11]....
        /*04c8*/ 	.word	0x00004660


	//   ....[12]....
        /*04cc*/ 	.word	0x00004690


	//   ....[13]....
        /*04d0*/ 	.word	0x000046b0


	//   ....[14]....
        /*04d4*/ 	.word	0x000046e0


	//   ....[15]....
        /*04d8*/ 	.word	0x000046f0


	//   ....[16]....
        /*04dc*/ 	.word	0x00004720


	//   ....[17]....
        /*04e0*/ 	.word	0x00004730


	//   ....[18]....
        /*04e4*/ 	.word	0x00004920


	//   ....[19]....
        /*04e8*/ 	.word	0x00004950


	//   ....[20]....
        /*04ec*/ 	.word	0x00004980


	//   ....[21]....
        /*04f0*/ 	.word	0x000049a0


	//   ....[22]....
        /*04f4*/ 	.word	0x000049d0


	//   ....[23]....
        /*04f8*/ 	.word	0x000049e0


	//   ....[24]....
        /*04fc*/ 	.word	0x00004a10


	//   ....[25]....
        /*0500*/ 	.word	0x00004a20


	//   ....[26]....
        /*0504*/ 	.word	0x00004bc0


	//   ....[27]....
        /*0508*/ 	.word	0x00004be0


	//   ....[28]....
        /*050c*/ 	.word	0x00004c10


	//   ....[29]....
        /*0510*/ 	.word	0x00004c30


	//   ....[30]....
        /*0514*/ 	.word	0x00004c60


	//   ....[31]....
        /*0518*/ 	.word	0x00004c70


	//   ....[32]....
        /*051c*/ 	.word	0x00004ca0


	//   ....[33]....
        /*0520*/ 	.word	0x00004cb0


	//   ....[34]....
        /*0524*/ 	.word	0x00004e60


	//   ....[35]....
        /*0528*/ 	.word	0x00004f60


	//   ....[36]....
        /*052c*/ 	.word	0x00004f90


	//   ....[37]....
        /*0530*/ 	.word	0x00005030


	//   ....[38]....
        /*0534*/ 	.word	0x00005060


	//   ....[39]....
        /*0538*/ 	.word	0x00005090


	//   ....[40]....
        /*053c*/ 	.word	0x00005100


	//   ....[41]....
        /*0540*/ 	.word	0x00005120


	//   ....[42]....
        /*0544*/ 	.word	0x00005160


	//   ....[43]....
        /*0548*/ 	.word	0x00005180


	//   ....[44]....
        /*054c*/ 	.word	0x000051a0


	//   ....[45]....
        /*0550*/ 	.word	0x000051f0


	//   ....[46]....
        /*0554*/ 	.word	0x00005250


	//   ....[47]....
        /*0558*/ 	.word	0x000052a0


	//   ....[48]....
        /*055c*/ 	.word	0x000052b0


	//   ....[49]....
        /*0560*/ 	.word	0x00005310


	//   ....[50]....
        /*0564*/ 	.word	0x00005370


	//   ....[51]....
        /*0568*/ 	.word	0x000053b0


	//   ....[52]....
        /*056c*/ 	.word	0x000053c0


	//   ....[53]....
        /*0570*/ 	.word	0x000053d0


	//   ....[54]....
        /*0574*/ 	.word	0x000053e0


	//   ....[55]....
        /*0578*/ 	.word	0x00005430


	//   ....[56]....
        /*057c*/ 	.word	0x00005450


	//   ....[57]....
        /*0580*/ 	.word	0x000054a0


	//   ....[58]....
        /*0584*/ 	.word	0x000054e0


	//   ....[59]....
        /*0588*/ 	.word	0x00005500


	//   ....[60]....
        /*058c*/ 	.word	0x00005510


	//   ....[61]....
        /*0590*/ 	.word	0x00005570


	//   ....[62]....
        /*0594*/ 	.word	0x00005590


	//   ....[63]....
        /*0598*/ 	.word	0x000055e0


	//   ....[64]....
        /*059c*/ 	.word	0x000056b0


	//   ....[65]....
        /*05a0*/ 	.word	0x000056f0


	//   ....[66]....
        /*05a4*/ 	.word	0x000058a0


	//   ....[67]....
        /*05a8*/ 	.word	0x000058f0


	//   ....[68]....
        /*05ac*/ 	.word	0x00005960


	//   ....[69]....
        /*05b0*/ 	.word	0x000059c0


	//   ....[70]....
        /*05b4*/ 	.word	0x00005a30


	//   ....[71]....
        /*05b8*/ 	.word	0x00005a90


	//   ....[72]....
        /*05bc*/ 	.word	0x00005b00


	//   ....[73]....
        /*05c0*/ 	.word	0x00005b60


	//   ....[74]....
        /*05c4*/ 	.word	0x00005c00


	//   ....[75]....
        /*05c8*/ 	.word	0x00005c90


	//   ....[76]....
        /*05cc*/ 	.word	0x00005d00


	//   ....[77]....
        /*05d0*/ 	.word	0x00005d60


	//   ....[78]....
        /*05d4*/ 	.word	0x00005dd0


	//   ....[79]....
        /*05d8*/ 	.word	0x00005e30


	//   ....[80]....
        /*05dc*/ 	.word	0x00005ea0


	//   ....[81]....
        /*05e0*/ 	.word	0x00005f00


	//   ....[82]....
        /*05e4*/ 	.word	0x00005fa0


	//   ....[83]....
        /*05e8*/ 	.word	0x00006030


	//   ....[84]....
        /*05ec*/ 	.word	0x000060a0


	//   ....[85]....
        /*05f0*/ 	.word	0x00006100


	//   ....[86]....
        /*05f4*/ 	.word	0x00006170


	//   ....[87]....
        /*05f8*/ 	.word	0x000061d0


	//   ....[88]....
        /*05fc*/ 	.word	0x00006240


	//   ....[89]....
        /*0600*/ 	.word	0x000062a0


	//   ....[90]....
        /*0604*/ 	.word	0x00006340


	//   ....[91]....
        /*0608*/ 	.word	0x000063f0


	//   ....[92]....
        /*060c*/ 	.word	0x000064e0


	//   ....[93]....
        /*0610*/ 	.word	0x00006550


	//   ....[94]....
        /*0614*/ 	.word	0x000065f0


	//   ....[95]....
        /*0618*/ 	.word	0x00006660


	//   ....[96]....
        /*061c*/ 	.word	0x000066d0


	//   ....[97]....
        /*0620*/ 	.word	0x00006780


	//   ....[98]....
        /*0624*/ 	.word	0x00006800


	//   ....[99]....
        /*0628*/ 	.word	0x00006890


	//   ....[100]....
        /*062c*/ 	.word	0x000068f0


	//   ....[101]....
        /*0630*/ 	.word	0x00006970


	//   ....[102]....
        /*0634*/ 	.word	0x000069d0


	//   ....[103]....
        /*0638*/ 	.word	0x00006af0


	//   ....[104]....
        /*063c*/ 	.word	0x00006b50


	//   ....[105]....
        /*0640*/ 	.word	0x00006c80


	//   ....[106]....
        /*0644*/ 	.word	0x00006d20


	//   ....[107]....
        /*0648*/ 	.word	0x00006da0


	//   ....[108]....
        /*064c*/ 	.word	0x00006e50


	//   ....[109]....
        /*0650*/ 	.word	0x00006ea0


	//   ....[110]....
        /*0654*/ 	.word	0x00006f40


	//   ....[111]....
        /*0658*/ 	.word	0x00006f90


	//   ....[112]....
        /*065c*/ 	.word	0x00007060


	//   ....[113]....
        /*0660*/ 	.word	0x000070b0


	//   ....[114]....
        /*0664*/ 	.word	0x00007110


	//   ....[115]....
        /*0668*/ 	.word	0x000071a0


	//   ....[116]....
        /*066c*/ 	.word	0x00007200


	//   ....[117]....
        /*0670*/ 	.word	0x00007280


	//   ....[118]....
        /*0674*/ 	.word	0x000072e0


	//   ....[119]....
        /*0678*/ 	.word	0x000073b0


	//   ....[120]....
        /*067c*/ 	.word	0x00007420


	//   ....[121]....
        /*0680*/ 	.word	0x00007470


	//----- nvinfo : EIATTR_EXIT_INSTR_OFFSETS
	.align		4
.L_707:
        /*0684*/ 	.byte	0x04, 0x1c
        /*0686*/ 	.short	(.L_709 - .L_708)


	//   ....[0]....
.L_708:
        /*0688*/ 	.word	0x00003620


	//   ....[1]....
        /*068c*/ 	.word	0x00005840


	//----- nvinfo : EIATTR_MAX_THREADS
	.align		4
.L_709:
        /*0690*/ 	.byte	0x04, 0x05
        /*0692*/ 	.short	(.L_711 - .L_710)
.L_710:
        /*0694*/ 	.word	0x000001e0
        /*0698*/ 	.word	0x00000001
        /*069c*/ 	.word	0x00000001


	//----- nvinfo : EIATTR_CRS_STACK_SIZE
	.align		4
.L_711:
        /*06a0*/ 	.byte	0x04, 0x1e
        /*06a2*/ 	.short	(.L_713 - .L_712)
.L_712:
        /*06a4*/ 	.word	0x00000000


	//----- nvinfo : EIATTR_CBANK_PARAM_SIZE
	.align		4
.L_713:
        /*06a8*/ 	.byte	0x03, 0x19
        /*06aa*/ 	.short	0x0060


	//----- nvinfo : EIATTR_PARAM_CBANK
	.align		4
        /*06ac*/ 	.byte	0x04, 0x0a
        /*06ae*/ 	.short	(.L_715 - .L_714)
	.align		4
.L_714:
        /*06b0*/ 	.word	index@(.nv.constant0._ZN13group_norm_v218gn_bwd_cuda_kernelI13__nv_bfloat16Li480ELi3ELi16ELi60ELi1024ELb1ELb1ELi4ELi960ELi960ELi4ELb1ELi1ELb0ELb0ELNS_15WgradSyncMethodE3ENS_16CompileConditionILi900EEEEEvPT_S6_S6_PKS5_S8_S8_S8_PKfflPfPj)
        /*06b4*/ 	.short	0x0210
        /*06b6*/ 	.short	0x0060


	//----- nvinfo : EIATTR_SW_WAR
	.align		4
.L_715:
        /*06b8*/ 	.byte	0x04, 0x36
        /*06ba*/ 	.short	(.L_717 - .L_716)
.L_716:
        /*06bc*/ 	.word	0x00000008
.L_717:


//--------------------- .nv.info._ZN13group_norm_v218gn_bwd_cuda_kernelI13__nv_bfloat16Li480ELi1ELi16ELi60ELi1024ELb1ELb1ELi8ELi960ELi960ELi4ELb1ELi1ELb0ELb0ELNS_15WgradSyncMethodE3ENS_16CompileConditionILi900EEEEEvPT_S6_S6_PKS5_S8_S8_S8_PKfflPfPj --------------------------
	.section	.nv.info._ZN13group_norm_v218gn_bwd_cuda_kernelI13__nv_bfloat16Li480ELi1ELi16ELi60ELi1024ELb1ELb1ELi8ELi960ELi960ELi4ELb1ELi1ELb0ELb0ELNS_15WgradSyncMethodE3ENS_16CompileConditionILi900EEEEEvPT_S6_S6_PKS5_S8_S8_S8_PKfflPfPj,"",@"SHT_CUDA_INFO"
	.sectionflags	@""
	.align	4


	//----- nvinfo : EIATTR_CUDA_API_VERSION
	.align		4
        /*0000*/ 	.byte	0x04, 0x37
        /*0002*/ 	.short	(.L_719 - .L_718)
.L_718:
        /*0004*/ 	.word	0x00000082


	//----- nvinfo : EIATTR_KPARAM_INFO
	.align		4
.L_719:
        /*0008*/ 	.byte	0x04, 0x17
        /*000a*/ 	.short	(.L_721 - .L_720)
.L_720:
        /*000c*/ 	.word	0x00000000
        /*0010*/ 	.short	0x000b
        /*0012*/ 	.short	0x0058
        /*0014*/ 	.byte	0x00, 0xf0, 0x21, 0x00


	//----- nvinfo : EIATTR_KPARAM_INFO
	.align		4
.L_721:
        /*0018*/ 	.byte	0x04, 0x17
        /*001a*/ 	.short	(.L_723 - .L_722)
.L_722:
        /*001c*/ 	.word	0x00000000
        /*0020*/ 	.short	0x000a
        /*0022*/ 	.short	0x0050
        /*0024*/ 	.byte	0x00, 0xf0, 0x21, 0x00


	//----- nvinfo : EIATTR_KPARAM_INFO
	.align		4
.L_723:
        /*0028*/ 	.byte	0x04, 0x17
        /*002a*/ 	.short	(.L_725 - .L_724)
.L_724:
        /*002c*/ 	.word	0x00000000
        /*0030*/ 	.short	0x0009
        /*0032*/ 	.short	0x0048
        /*0034*/ 	.byte	0x00, 0xf0, 0x21, 0x00


	//----- nvinfo : EIATTR_KPARAM_INFO
	.align		4
.L_725:
        /*0038*/ 	.byte	0x04, 0x17
        /*003a*/ 	.short	(.L_727 - .L_726)
.L_726:
        /*003c*/ 	.word	0x00000000
        /*0040*/ 	.short	0x0008
        /*0042*/ 	.short	0x0040
        /*0044*/ 	.byte	0x00, 0xf0, 0x11, 0x00


	//----- nvinfo : EIATTR_KPARAM_INFO
	.align		4
.L_727:
        /*0048*/ 	.byte	0x04, 0x17
        /*004a*/ 	.short	(.L_729 - .L_728)
.L_728:
        /*004c*/ 	.word	0x00000000
        /*0050*/ 	.short	0x0007
        /*0052*/ 	.short	0x0038
        /*0054*/ 	.byte	0x00, 0xf0, 0x21, 0x00


	//----- nvinfo : EIATTR_KPARAM_INFO
	.align		4
.L_729:
        /*0058*/ 	.byte	0x04, 0x17
        /*005a*/ 	.short	(.L_731 - .L_730)
.L_730:
        /*005c*/ 	.word	0x00000000
        /*0060*/ 	.short	0x0006
        /*0062*/ 	.short	0x0030
        /*0064*/ 	.byte	0x00, 0xf0, 0x21, 0x00


	//----- nvinfo : EIATTR_KPARAM_INFO
	.align		4
.L_731:
        /*0068*/ 	.byte	0x04, 0x17
        /*006a*/ 	.short	(.L_733 - .L_732)
.L_732:
        /*006c*/ 	.word	0x00000000
        /*0070*/ 	.short	0x0005
        /*0072*/ 	.short	0x0028
        /*0074*/ 	.byte	0x00, 0xf0, 0x21, 0x00


	//----- nvinfo : EIATTR_KPARAM_INFO
	.align		4
.L_733:
        /*0078*/ 	.byte	0x04, 0x17
        /*007a*/ 	.short	(.L_735 - .L_734)
.L_734:
        /*007c*/ 	.word	0x00000000
        /*0080*/ 	.short	0x0004
        /*0082*/ 	.short	0x0020
        /*0084*/ 	.byte	0x00, 0xf0, 0x21, 0x00


	//----- nvinfo : EIATTR_KPARAM_INFO
	.align		4
.L_735:
        /*0088*/ 	.byte	0x04, 0x17
        /*008a*/ 	.short	(.L_737 - .L_736)
.L_736:
        /*008c*/ 	.word	0x00000000
        /*0090*/ 	.short	0x0003
        /*0092*/ 	.short	0x0018
        /*0094*/ 	.byte	0x00, 0xf0, 0x21, 0x00


	//----- nvinfo : EIATTR_KPARAM_INFO
	.align		4
.L_737:
        /*0098*/ 	.byte	0x04, 0x17
        /*009a*/ 	.short	(.L_739 - .L_738)
.L_738:
        /*009c*/ 	.word	0x00000000
        /*00a0*/ 	.short	0x0002
        /*00a2*/ 	.short	0x0010
        /*00a4*/ 	.byte	0x00, 0xf0, 0x21, 0x00


	//----- nvinfo : EIATTR_KPARAM_INFO
	.align		4
.L_739:
        /*00a8*/ 	.byte	0x04, 0x17
        /*00aa*/ 	.short	(.L_741 - .L_740)
.L_740:
        /*00ac*/ 	.word	0x00000000
        /*00b0*/ 	.short	0x0001
        /*00b2*/ 	.short	0x0008
        /*00b4*/ 	.byte	0x00, 0xf0, 0x21, 0x00


	//----- nvinfo : EIATTR_KPARAM_INFO
	.align		4
.L_741:
        /*00b8*/ 	.byte	0x04, 0x17
        /*00ba*/ 	.short	(.L_743 - .L_742)
.L_742:
        /*00bc*/ 	.word	0x00000000
        /*00c0*/ 	.short	0x0000
        /*00c2*/ 	.short	0x0000
        /*00c4*/ 	.byte	0x00, 0xf0, 0x21, 0x00


	//----- nvinfo : EIATTR_SPARSE_MMA_MASK
	.align		4
.L_743:
        /*00c8*/ 	.byte	0x03, 0x50
        /*00ca*/ 	.short	0x0000


	//----- nvinfo : EIATTR_MAXREG_COUNT
	.align		4
        /*00cc*/ 	.byte	0x03, 0x1b
        /*00ce*/ 	.short	0x0080


	//----- nvinfo : EIATTR_NUM_BARRIERS
	.align		4
        /*00d0*/ 	.byte	0x02, 0x4c
        /*00d2*/ 	.byte	0x01
	.zero		1


	//----- nvinfo : EIATTR_MERCURY_ISA_VERSION
	.align		4
        /*00d4*/ 	.byte	0x03, 0x5f
        /*00d6*/ 	.short	0x0101


	//----- nvinfo : EIATTR_COOP_GROUP_MASK_REGIDS
	.align		4
        /*00d8*/ 	.byte	0x04, 0x29
        /*00da*/ 	.short	(.L_745 - .L_744)


	//   ....[0]....
.L_744:
        /*00dc*/ 	.word	0xffffffff


	//   ....[1]....
        /*00e0*/ 	.word	0xffffffff


	//   ....[2]....
        /*00e4*/ 	.word	0xffffffff


	//   ....[3]....
        /*00e8*/ 	.word	0xffffffff


	//   ....[4]....
        /*00ec*/ 	.word	0xffffffff


	//   ....[5]....
        /*00f0*/ 	.word	0xffffffff


	//   ....[6]....
        /*00f4*/ 	.word	0xffffffff


	//   ....[7]....
        /*00f8*/ 	.word	0xffffffff


	//   ....[8]....
        /*00fc*/ 	.word	0xffffffff


	//   ....[9]....
        /*0100*/ 	.word	0xffffffff


	//   ....[10]....
        /*0104*/ 	.word	0x05000019


	//   ....[11]....
        /*0108*/ 	.word	0x0500001e


	//   ....[12]....
        /*010c*/ 	.word	0x05000020


	//   ....[13]....
        /*0110*/ 	.word	0x0500001f


	//   ....[14]....
        /*0114*/ 	.word	0x05000027


	//   ....[15]....
        /*0118*/ 	.word	0x0500001a


	//   ....[16]....
        /*011c*/ 	.word	0x0500001e


	//   ....[17]....
        /*0120*/ 	.word	0x05000020


	//   ....[18]....
        /*0124*/ 	.word	0x0500001e


	//   ....[19]....
        /*0128*/ 	.word	0x05000020


	//   ....[20]....
        /*012c*/ 	.word	0x05000019


	//   ....[21]....
        /*0130*/ 	.word	0x0500001f


	//   ....[22]....
        /*0134*/ 	.word	0x05000022


	//   ....[23]....
        /*0138*/ 	.word	0x0500001e


	//   ....[24]....
        /*013c*/ 	.word	0x05000023


	//   ....[25]....
        /*0140*/ 	.word	0x05000019


	//   ....[26]....
        /*0144*/ 	.word	0x0500001e


	//   ....[27]....
        /*0148*/ 	.word	0x05000020


	//   ....[28]....
        /*014c*/ 	.word	0x05000019


	//   ....[29]....
        /*0150*/ 	.word	0x0500001f


	//   ....[30]....
        /*0154*/ 	.word	0x05000022


	//   ....[31]....
        /*0158*/ 	.word	0x0500001e


	//   ....[32]....
        /*015c*/ 	.word	0x05000023


	//   ....[33]....
        /*0160*/ 	.word	0x05000019


	//   ....[34]....
        /*0164*/ 	.word	0x05000020


	//   ....[35]....
        /*0168*/ 	.word	0x05000019


	//   ....[36]....
        /*016c*/ 	.word	0x0500001f


	//   ....[37]....
        /*0170*/ 	.word	0x0500001e


	//   ....[38]....
        /*0174*/ 	.word	0x05000022


	//   ....[39]....
        /*0178*/ 	.word	0x05000023


	//   ....[40]....
        /*017c*/ 	.word	0x05000019


	//   ....[41]....
        /*0180*/ 	.word	0x0500001e


	//   ....[42]....
        /*0184*/ 	.word	0x05000025


	//   ....[43]....
        /*0188*/ 	.word	0x05000022


	//   ....[44]....
        /*018c*/ 	.word	0x0500001f


	//   ....[45]....
        /*0190*/ 	.word	0x05000023


	//   ....[46]....
        /*0194*/ 	.word	0x05000024


	//   ....[47]....
        /*0198*/ 	.word	0x0500002b


	//   ....[48]....
        /*019c*/ 	.word	0x05000020


	//   ....[49]....
        /*01a0*/ 	.word	0x0500001d


	//   ....[50]....
        /*01a4*/ 	.word	0x05000019


	//   ....[51]....
        /*01a8*/ 	.word	0x0500001c


	//   ....[52]....
        /*01ac*/ 	.word	0x05000030


	//   ....[53]....
        /*01b0*/ 	.word	0x0500001f


	//   ....[54]....
        /*01b4*/ 	.word	0x0500002e


	//   ....[55]....
        /*01b8*/ 	.word	0x05000032


	//   ....[56]....
        /*01bc*/ 	.word	0x05000025


	//   ....[57]....
        /*01c0*/ 	.word	0x05000026


	//   ....[58]....
        /*01c4*/ 	.word	0x05000028


	//   ....[59]....
        /*01c8*/ 	.word	0x0500002a


	//   ....[60]....
        /*01cc*/ 	.word	0x05000027


	//   ....[61]....
        /*01d0*/ 	.word	0x0500002c


	//   ....[62]....
        /*01d4*/ 	.word	0x0500002e


	//   ....[63]....
        /*01d8*/ 	.word	0x05000037


	//   ....[64]....
        /*01dc*/ 	.word	0x05000024


	//   ....[65]....
        /*01e0*/ 	.word	0x05000019


	//   ....[66]....
        /*01e4*/ 	.word	0x05000019


	//   ....[67]....
        /*01e8*/ 	.word	0x05000019


	//   ....[68]....
        /*01ec*/ 	.word	0x05000019


	//   ....[69]....
        /*01f0*/ 	.word	0x05000019


	//   ....[70]....
        /*01f4*/ 	.word	0x05000019


	//   ....[71]....
        /*01f8*/ 	.word	0x05000019


	//   ....[72]....
        /*01fc*/ 	.word	0x05000019


	//   ....[73]....
        /*0200*/ 	.word	0x05000019


	//   ....[74]....
        /*0204*/ 	.word	0x05000019


	//   ....[75]....
        /*0208*/ 	.word	0x05000019


	//   ....[76]....
        /*020c*/ 	.word	0x05000019


	//   ....[77]....
        /*0210*/ 	.word	0x05000019


	//   ....[78]....
        /*0214*/ 	.word	0x05000019


	//   ....[79]....
        /*0218*/ 	.word	0x05000019


	//   ....[80]....
        /*021c*/ 	.word	0x05000019


	//   ....[81]....
        /*0220*/ 	.word	0x05000019


	//   ....[82]....
        /*0224*/ 	.word	0x05000019


	//   ....[83]....
        /*0228*/ 	.word	0x05000019


	//   ....[84]....
        /*022c*/ 	.word	0x05000019


	//   ....[85]....
        /*0230*/ 	.word	0x05000019


	//   ....[86]....
        /*0234*/ 	.word	0x05000019


	//   ....[87]....
        /*0238*/ 	.word	0x05000019


	//   ....[88]....
        /*023c*/ 	.word	0x05000019


	//   ....[89]....
        /*0240*/ 	.word	0x05000019


	//   ....[90]....
        /*0244*/ 	.word	0x05000019


	//   ....[91]....
        /*0248*/ 	.word	0x05000019


	//   ....[92]....
        /*024c*/ 	.word	0x05000019


	//   ....[93]....
        /*0250*/ 	.word	0x05000019


	//   ....[94]....
        /*0254*/ 	.word	0x05000019


	//   ....[95]....
        /*0258*/ 	.word	0x05000019


	//   ....[96]....
        /*025c*/ 	.word	0x05000019


	//   ....[97]....
        /*0260*/ 	.word	0x05000019


	//   ....[98]....
        /*0264*/ 	.word	0x05000019


	//   ....[99]....
        /*0268*/ 	.word	0x05000019


	//   ....[100]....
        /*026c*/ 	.word	0x05000019


	//   ....[101]....
        /*0270*/ 	.word	0x05000019


	//   ....[102]....
        /*0274*/ 	.word	0x05000019


	//   ....[103]....
        /*0278*/ 	.word	0x05000019


	//   ....[104]....
        /*027c*/ 	.word	0x05000019


	//   ....[105]....
        /*0280*/ 	.word	0x05000019


	//   ....[106]....
        /*0284*/ 	.word	0x05000019


	//   ....[107]....
        /*0288*/ 	.word	0x05000019


	//   ....[108]....
        /*028c*/ 	.word	0x05000019


	//   ....[109]....
        /*0290*/ 	.word	0x05000019


	//   ....[110]....
        /*0294*/ 	.word	0x05000019


	//   ....[111]....
        /*0298*/ 	.word	0x05000019


	//   ....[112]....
        /*029c*/ 	.word	0x05000019


	//   ....[113]....
        /*02a0*/ 	.word	0x05000019


	//   ....[114]....
        /*02a4*/ 	.word	0x05000019


	//   ....[115]....
        /*02a8*/ 	.word	0x05000019


	//   ....[116]....
        /*02ac*/ 	.word	0x05000019


	//   ....[117]....
        /*02b0*/ 	.word	0x05000019


	//   ....[118]....
        /*02b4*/ 	.word	0x05000019


	//   ....[119]....
        /*02b8*/ 	.word	0x05000019


	//   ....[120]....
        /*02bc*/ 	.word	0x05000019


	//   ....[121]....
        /*02c0*/ 	.word	0x05000019


	//----- nvinfo : EIATTR_COOP_GROUP_INSTR_OFFSETS
	.align		4
.L_745:
        /*02c4*/ 	.byte	0x04, 0x28
        /*02c6*/ 	.short	(.L_747 - .L_746)


	//   ....[0]....
.L_746:
        /*02c8*/ 	.word	0x000027b0


	//   ....[1]....
        /*02cc*/ 	.word	0x000027f0


	//   ....[2]....
        /*02d0*/ 	.word	0x00003020


	//   ....[3]....
        /*02d4*/ 	.word	0x00003050


	//   ....[4]....
        /*02d8*/ 	.word	0x00003080


	//   ....[5]....
        /*02dc*/ 	.word	0x00003090


	//   ....[6]....
        /*02e0*/ 	.word	0x000030c0


	//   ....[7]....
        /*02e4*/ 	.word	0x000030d0


	//   ....[8]....
        /*02e8*/ 	.word	0x00003100


	//   ....[9]....
        /*02ec*/ 	.word	0x00003110


	//   ....[10]....
        /*02f0*/ 	.word	0x00004ef0


	//   ....[11]....
        /*02f4*/ 	.word	0x00004f10


	//   ....[12]....
        /*02f8*/ 	.word	0x00004f50


	//   ....[13]....
        /*02fc*/ 	.word	0x00004f60


	//   ....[14]....
        /*0300*/ 	.word	0x00004f90


	//   ....[15]....
        /*0304*/ 	.word	0x00004fa0


	//   ....[16]....
        /*0308*/ 	.word	0x00004fd0


	//   ....[17]....
        /*030c*/ 	.word	0x00004fe0


	//   ....[18]....
        /*0310*/ 	.word	0x00005170


	//   ....[19]....
        /*0314*/ 	.word	0x000051a0


	//   ....[20]....
        /*0318*/ 	.word	0x000051d0


	//   ....[21]....
        /*031c*/ 	.word	0x000051f0


	//   ....[22]....
        /*0320*/ 	.word	0x00005220


	//   ....[23]....
        /*0324*/ 	.word	0x00005230


	//   ....[24]....
        /*0328*/ 	.word	0x00005260


	//   ....[25]....
        /*032c*/ 	.word	0x00005270


	//   ....[26]....
        /*0330*/ 	.word	0x000053a0


	//   ....[27]....
        /*0334*/ 	.word	0x000053d0


	//   ....[28]....
        /*0338*/ 	.word	0x00005400


	//   ....[29]....
        /*033c*/ 	.word	0x00005420


	//   ....[30]....
        /*0340*/ 	.word	0x00005450


	//   ....[31]....
        /*0344*/ 	.word	0x00005460


	//   ....[32]....
        /*0348*/ 	.word	0x00005490


	//   ....[33]....
        /*034c*/ 	.word	0x000054a0


	//   ....[34]....
        /*0350*/ 	.word	0x00005780


	//   ....[35]....
        /*0354*/ 	.word	0x000057c0


	//   ....[36]....
        /*0358*/ 	.word	0x00005800


	//   ....[37]....
        /*035c*/ 	.word	0x00005840


	//   ....[38]....
        /*0360*/ 	.word	0x00005880


	//   ....[39]....
        /*0364*/ 	.word	0x000058a0


	//   ....[40]....
        /*0368*/ 	.word	0x000058b0


	//   ....[41]....
        /*036c*/ 	.word	0x000058d0


	//   ....[42]....
        /*0370*/ 	.word	0x00005900


	//   ....[43]....
        /*0374*/ 	.word	0x00005920


	//   ....[44]....
        /*0378*/ 	.word	0x00005940


	//   ....[45]....
        /*037c*/ 	.word	0x00005960


	//   ....[46]....
        /*0380*/ 	.word	0x00005980


	//   ....[47]....
        /*0384*/ 	.word	0x000059b0


	//   ....[48]....
        /*0388*/ 	.word	0x000059e0


	//   ....[49]....
        /*038c*/ 	.word	0x00005a20


	//   ....[50]....
        /*0390*/ 	.word	0x00005a40


	//   ....[51]....
        /*0394*/ 	.word	0x00005a80


	//   ....[52]....
        /*0398*/ 	.word	0x00005aa0


	//   ....[53]....
        /*039c*/ 	.word	0x00005ae0


	//   ....[54]....
        /*03a0*/ 	.word	0x00005b00


	//   ....[55]....
        /*03a4*/ 	.word	0x00005b20


	//   ....[56]....
        /*03a8*/ 	.word	0x00005b50


	//   ....[57]....
        /*03ac*/ 	.word	0x00005b80


	//   ....[58]....
        /*03b0*/ 	.word	0x00005bc0


	//   ....[59]....
        /*03b4*/ 	.word	0x00005c00


	//   ....[60]....
        /*03b8*/ 	.word	0x00005c30


	//   ....[61]....
        /*03bc*/ 	.word	0x00005c60


	//   ....[62]....
        /*03c0*/ 	.word	0x00005c80


	//   ....[63]....
        /*03c4*/ 	.word	0x00005ca0


	//   ....[64]....
        /*03c8*/ 	.word	0x00005d80


	//   ....[65]....
        /*03cc*/ 	.word	0x00005e30


	//   ....[66]....
        /*03d0*/ 	.word	0x00005f50


	//   ....[67]....
        /*03d4*/ 	.word	0x00005fa0


	//   ....[68]....
        /*03d8*/ 	.word	0x00006010


	//   ....[69]....
        /*03dc*/ 	.word	0x00006070


	//   ....[70]....
        /*03e0*/ 	.word	0x000060e0


	//   ....[71]....
        /*03e4*/ 	.word	0x00006140


	//   ....[72]....
        /*03e8*/ 	.word	0x000061b0


	//   ....[73]....
        /*03ec*/ 	.word	0x00006210


	//   ....[74]....
        /*03f0*/ 	.word	0x000062b0


	//   ....[75]....
        /*03f4*/ 	.word	0x00006340


	//   ....[76]....
        /*03f8*/ 	.word	0x000063b0


	//   ....[77]....
        /*03fc*/ 	.word	0x00006410


	//   ....[78]....
        /*0400*/ 	.word	0x00006480


	//   ....[79]....
        /*0404*/ 	.word	0x000064e0


	//   ....[80]....
        /*0408*/ 	.word	0x00006550


	//   ....[81]....
        /*040c*/ 	.word	0x000065b0


	//   ....[82]....
        /*0410*/ 	.word	0x00006650


	//   ....[83]....
        /*0414*/ 	.word	0x000066e0


	//   ....[84]....
        /*0418*/ 	.word	0x00006750


	//   ....[85]....
        /*041c*/ 	.word	0x000067b0


	//   ....[86]....
        /*0420*/ 	.word	0x00006820


	//   ....[87]....
        /*0424*/ 	.word	0x00006880


	//   ....[88]....
        /*0428*/ 	.word	0x000068f0


	//   ....[89]....
        /*042c*/ 	.word	0x00006950


	//   ....[90]....
        /*0430*/ 	.word	0x000069f0


	//   ....[91]....
        /*0434*/ 	.word	0x00006ab0


	//   ....[92]....
        /*0438*/ 	.word	0x00006b90


	//   ....[93]....
        /*043c*/ 	.word	0x00006be0


	//   ....[94]....
        /*0440*/ 	.word	0x00006c80


	//   ....[95]....
        /*0444*/ 	.word	0x00006cd0


	//   ....[96]....
        /*0448*/ 	.word	0x00006d90


	//   ....[97]....
        /*044c*/ 	.word	0x00006df0


	//   ....[98]....
        /*0450*/ 	.word	0x00006e90


	//   ....[99]....
        /*0454*/ 	.word	0x00006f10


	//   ....[100]....
        /*0458*/ 	.word	0x00006f80


	//   ....[101]....
        /*045c*/ 	.word	0x00006fe0


	//   ....[102]....
        /*0460*/ 	.word	0x00007050


	//   ....[103]....
        /*0464*/ 	.word	0x000070b0


	//   ....[104]....
        /*0468*/ 	.word	0x00007180


	//   ....[105]....
        /*046c*/ 	.word	0x000071f0


	//   ....[106]....
        /*0470*/ 	.word	0x000072a0


	//   ....[107]....
        /*0474*/ 	.word	0x00007310


	//   ....[108]....
        /*0478*/ 	.word	0x00007380


	//   ....[109]....
        /*047c*/ 	.word	0x000073e0


	//   ....[110]....
        /*0480*/ 	.word	0x00007450


	//   ....[111]....
        /*0484*/ 	.word	0x000074b0


	//   ....[112]....
        /*0488*/ 	.word	0x00007520


	//   ....[113]....
        /*048c*/ 	.word	0x00007580


	//   ....[114]....
        /*0490*/ 	.word	0x000075e0


	//   ....[115]....
        /*0494*/ 	.word	0x00007630


	//   ....[116]....
        /*0498*/ 	.word	0x000076a0


	//   ....[117]....
        /*049c*/ 	.word	0x00007700


	//   ....[118]....
        /*04a0*/ 	.word	0x00007770


	//   ....[119]....
        /*04a4*/ 	.word	0x000077d0


	//   ....[120]....
        /*04a8*/ 	.word	0x00007920


	//   ....[121]....
        /*04ac*/ 	.word	0x000079d0


	//----- nvinfo : EIATTR_EXIT_INSTR_OFFSETS
	.align		4
.L_747:
        /*04b0*/ 	.byte	0x04, 0x1c
        /*04b2*/ 	.short	(.L_749 - .L_748)


	//   ....[0]....
.L_748:
        /*04b4*/ 	.word	0x00003ed0


	//   ....[1]....
        /*04b8*/ 	.word	0x00005ef0


	//----- nvinfo : EIATTR_MAX_THREADS
	.align		4
.L_749:
        /*04bc*/ 	.byte	0x04, 0x05
        /*04be*/ 	.short	(.L_751 - .L_750)
.L_750:
        /*04c0*/ 	.word	0x000001e0
        /*04c4*/ 	.word	0x00000001
        /*04c8*/ 	.word	0x00000001


	//----- nvinfo : EIATTR_CRS_STACK_SIZE
	.align		4
.L_751:
        /*04cc*/ 	.byte	0x04, 0x1e
        /*04ce*/ 	.short	(.L_753 - .L_752)
.L_752:
        /*04d0*/ 	.word	0x00000000


	//----- nvinfo : EIATTR_CBANK_PARAM_SIZE
	.align		4
.L_753:
        /*04d4*/ 	.byte	0x03, 0x19
        /*04d6*/ 	.short	0x0060


	//----- nvinfo : EIATTR_PARAM_CBANK
	.align		4
        /*04d8*/ 	.byte	0x04, 0x0a
        /*04da*/ 	.short	(.L_755 - .L_754)
	.align		4
.L_754:
        /*04dc*/ 	.word	index@(.nv.constant0._ZN13group_norm_v218gn_bwd_cuda_kernelI13__nv_bfloat16Li480ELi1ELi16ELi60ELi1024ELb1ELb1ELi8ELi960ELi960ELi4ELb1ELi1ELb0ELb0ELNS_15WgradSyncMethodE3ENS_16CompileConditionILi900EEEEEvPT_S6_S6_PKS5_S8_S8_S8_PKfflPfPj)
        /*04e0*/ 	.short	0x0210
        /*04e2*/ 	.short	0x0060


	//----- nvinfo : EIATTR_SW_WAR
	.align		4
.L_755:
        /*04e4*/ 	.byte	0x04, 0x36
        /*04e6*/ 	.short	(.L_757 - .L_756)
.L_756:
        /*04e8*/ 	.word	0x00000008
.L_757:


//--------------------- .nv.info._ZN13group_norm_v218gn_bwd_cuda_kernelI13__nv_bfloat16Li480ELi3ELi16ELi60ELi1024ELb1ELb1ELi8ELi960ELi960ELi4ELb1ELi2ELb0ELb0ELNS_15WgradSyncMethodE3ENS_16CompileConditionILi900EEEEEvPT_S6_S6_PKS5_S8_S8_S8_PKfflPfPj --------------------------
	.section	.nv.info._ZN13group_norm_v218gn_bwd_cuda_kernelI13__nv_bfloat16Li480ELi3ELi16ELi60ELi1024ELb1ELb1ELi8ELi960ELi960ELi4ELb1ELi2ELb0ELb0ELNS_15WgradSyncMethodE3ENS_16CompileConditionILi900EEEEEvPT_S6_S6_PKS5_S8_S8_S8_PKfflPfPj,"",@"SHT_CUDA_INFO"
	.sectionflags	@""
	.align	4


	//----- nvinfo : EIATTR_CUDA_API_VERSION
	.align		4
        /*0000*/ 	.byte	0x04, 0x37
        /*0002*/ 	.short	(.L_759 - .L_758)
.L_758:
        /*0004*/ 	.word	0x00000082


	//----- nvinfo : EIATTR_KPARAM_INFO
	.align		4
.L_759:
        /*0008*/ 	.byte	0x04, 0x17
        /*000a*/ 	.short	(.L_761 - .L_760)
.L_760:
        /*000c*/ 	.word	0x00000000
        /*0010*/ 	.short	0x000b
        /*0012*/ 	.short	0x0058
        /*0014*/ 	.byte	0x00, 0xf0, 0x21, 0x00


	//----- nvinfo : EIATTR_KPARAM_INFO
	.align		4
.L_761:
        /*0018*/ 	.byte	0x04, 0x17
        /*001a*/ 	.short	(.L_763 - .L_762)
.L_762:
        /*001c*/ 	.word	0x00000000
        /*0020*/ 	.short	0x000a
        /*0022*/ 	.short	0x0050
        /*0024*/ 	.byte	0x00, 0xf0, 0x21, 0x00


	//----- nvinfo : EIATTR_KPARAM_INFO
	.align		4
.L_763:
        /*0028*/ 	.byte	0x04, 0x17
        /*002a*/ 	.short	(.L_765 - .L_764)
.L_764:
        /*002c*/ 	.word	0x00000000
        /*0030*/ 	.short	0x0009
        /*0032*/ 	.short	0x0048
        /*0034*/ 	.byte	0x00, 0xf0, 0x21, 0x00


	//----- nvinfo : EIATTR_KPARAM_INFO
	.align		4
.L_765:
        /*0038*/ 	.byte	0x04, 0x17
        /*003a*/ 	.short	(.L_767 - .L_766)
.L_766:
        /*003c*/ 	.word	0x00000000
        /*0040*/ 	.short	0x0008
        /*0042*/ 	.short	0x0040
        /*0044*/ 	.byte	0x00, 0xf0, 0x11, 0x00


	//----- nvinfo : EIATTR_KPARAM_INFO
	.align		4
.L_767:
        /*0048*/ 	.byte	0x04, 0x17
        /*004a*/ 	.short	(.L_769 - .L_768)
.L_768:
        /*004c*/ 	.word	0x00000000
        /*0050*/ 	.short	0x0007
        /*0052*/ 	.short	0x0038
        /*0054*/ 	.byte	0x00, 0xf0, 0x21, 0x00


	//----- nvinfo : EIATTR_KPARAM_INFO
	.align		4
.L_769:
        /*0058*/ 	.byte	0x04, 0x17
        /*005a*/ 	.short	(.L_771 - .L_770)
.L_770:
        /*005c*/ 	.word	0x00000000
        /*0060*/ 	.short	0x0006
        /*0062*/ 	.short	0x0030
        /*0064*/ 	.byte	0x00, 0xf0, 0x21, 0x00


	//----- nvinfo : EIATTR_KPARAM_INFO
	.align		4
.L_771:
        /*0068*/ 	.byte	0x04, 0x17
        /*006a*/ 	.short	(.L_773 - .L_772)
.L_772:
        /*006c*/ 	.word	0x00000000
        /*0070*/ 	.short	0x0005
        /*0072*/ 	.short	0x0028
        /*0074*/ 	.byte	0x00, 0xf0, 0x21, 0x00


	//----- nvinfo : EIATTR_KPARAM_INFO
	.align		4
.L_773:
        /*0078*/ 	.byte	0x04, 0x17
        /*007a*/ 	.short	(.L_775 - .L_774)
.L_774:
        /*007c*/ 	.word	0x00000000
        /*0080*/ 	.short	0x0004
        /*0082*/ 	.short	0x0020
        /*0084*/ 	.byte	0x00, 0xf0, 0x21, 0x00


	//----- nvinfo : EIATTR_KPARAM_INFO
	.align		4
.L_775:
        /*0088*/ 	.byte	0x04, 0x17
        /*008a*/ 	.short	(.L_777 - .L_776)
.L_776:
        /*008c*/ 	.word	0x00000000
        /*0090*/ 	.short	0x0003
        /*0092*/ 	.short	0x0018
        /*0094*/ 	.byte	0x00, 0xf0, 0x21, 0x00


	//----- nvinfo : EIATTR_KPARAM_INFO
	.align		4
.L_777:
        /*0098*/ 	.byte	0x04, 0x17
        /*009a*/ 	.short	(.L_779 - .L_778)
.L_778:
        /*009c*/ 	.word	0x00000000
        /*00a0*/ 	.short	0x0002
        /*00a2*/ 	.short	0x0010
        /*00a4*/ 	.byte	0x00, 0xf0, 0x21, 0x00


	//----- nvinfo : EIATTR_KPARAM_INFO
	.align		4
.L_779:
        /*00a8*/ 	.byte	0x04, 0x17
        /*00aa*/ 	.short	(.L_781 - .L_780)
.L_780:
        /*00ac*/ 	.word	0x00000000
        /*00b0*/ 	.short	0x0001
        /*00b2*/ 	.short	0x0008
        /*00b4*/ 	.byte	0x00, 0xf0, 0x21, 0x00


	//----- nvinfo : EIATTR_KPARAM_INFO
	.align		4
.L_781:
        /*00b8*/ 	.byte	0x04, 0x17
        /*00ba*/ 	.short	(.L_783 - .L_782)
.L_782:
        /*00bc*/ 	.word	0x00000000
        /*00c0*/ 	.short	0x0000
        /*00c2*/ 	.short	0x0000
        /*00c4*/ 	.byte	0x00, 0xf0, 0x21, 0x00


	//----- nvinfo : EIATTR_SPARSE_MMA_MASK
	.align		4
.L_783:
        /*00c8*/ 	.byte	0x03, 0x50
        /*00ca*/ 	.short	0x0000


	//----- nvinfo : EIATTR_MAXREG_COUNT
	.align		4
        /*00cc*/ 	.byte	0x03, 0x1b
        /*00ce*/ 	.short	0x0028


	//----- nvinfo : EIATTR_NUM_BARRIERS
	.align		4
        /*00d0*/ 	.byte	0x02, 0x4c
        /*00d2*/ 	.byte	0x01
	.zero		1


	//----- nvinfo : EIATTR_ANNOTATIONS
	.align		4
        /*00d4*/ 	.byte	0x04, 0x55
        /*00d6*/ 	.short	(.L_785 - .L_784)


	//   ....[0]....
.L_784:
        /* <DEDUP_REMOVED lines=77> */


	//----- nvinfo : EIATTR_MERCURY_ISA_VERSION
	.align		4
.L_785:
        /*0598*/ 	.byte	0x03, 0x5f
        /*059a*/ 	.short	0x0101


	//----- nvinfo : EIATTR_COOP_GROUP_MASK_REGIDS
	.align		4
        /*059c*/ 	.byte	0x04, 0x29
        /*059e*/ 	.short	(.L_787 - .L_786)


	//   ....[0]....
.L_786:
        /*05a0*/ 	.word	0xffffffff


	//   ....[1]....
        /*05a4*/ 	.word	0xffffffff


	//   ....[2]....
        /*05a8*/ 	.word	0xffffffff


	//   ....[3]....
        /*05ac*/ 	.word	0xffffffff


	//   ....[4]....
        /*05b0*/ 	.word	0xffffffff


	//   ....[5]....
        /*05b4*/ 	.word	0xffffffff


	//   ....[6]....
        /*05b8*/ 	.word	0xffffffff


	//   ....[7]....
        /*05bc*/ 	.word	0xffffffff


	//   ....[8]....
        /*05c0*/ 	.word	0xffffffff


	//   ....[9]....
        /*05c4*/ 	.word	0xffffffff


	//   ....[10]....
        /*05c8*/ 	.word	0x05000011


	//   ....[11]....
        /*05cc*/ 	.word	0x05000013


	//   ....[12]....
        /*05d0*/ 	.word	0x05000010


	//   ....[13]....
        /*05d4*/ 	.word	0x05000012


	//   ....[14]....
        /*05d8*/ 	.word	0x05000015


	//   ....[15]....
        /*05dc*/ 	.word	0x05000017


	//   ....[16]....
        /*05e0*/ 	.word	0x0500000a


	//   ....[17]....
        /*05e4*/ 	.word	0x05000010


	//   ....[18]....
        /*05e8*/ 	.word	0x05000015


	//   ....[19]....
        /*05ec*/ 	.word	0x05000017


	//   ....[20]....
        /*05f0*/ 	.word	0x05000010


	//   ....[21]....
        /*05f4*/ 	.word	0x05000016


	//   ....[22]....
        /*05f8*/ 	.word	0x05000019


	//   ....[23]....
        /*05fc*/ 	.word	0x0500001f


	//   ....[24]....
        /*0600*/ 	.word	0x0500000c


	//   ....[25]....
        /*0604*/ 	.word	0x05000010


	//   ....[26]....
        /*0608*/ 	.word	0x05000015


	//   ....[27]....
        /*060c*/ 	.word	0x05000017


	//   ....[28]....
        /*0610*/ 	.word	0x05000010


	//   ....[29]....
        /*0614*/ 	.word	0x05000016


	//   ....[30]....
        /*0618*/ 	.word	0x05000019


	//   ....[31]....
        /*061c*/ 	.word	0x0500001f


	//   ....[32]....
        /*0620*/ 	.word	0x0500000c


	//   ....[33]....
        /*0624*/ 	.word	0x05000010


	//   ....[34]....
        /*0628*/ 	.word	0x05000015


	//   ....[35]....
        /*062c*/ 	.word	0x05000017


	//   ....[36]....
        /*0630*/ 	.word	0x05000000


	//   ....[37]....
        /*0634*/ 	.word	0x05000022


	//   ....[38]....
        /*0638*/ 	.word	0x05000011


	//   ....[39]....
        /*063c*/ 	.word	0x05000017


	//   ....[40]....
        /*0640*/ 	.word	0x0500000f


	//   ....[41]....
        /*0644*/ 	.word	0x05000014


	//   ....[42]....
        /*0648*/ 	.word	0x0500001b


	//   ....[43]....
        /*064c*/ 	.word	0x05000019


	//   ....[44]....
        /*0650*/ 	.word	0x05000022


	//   ....[45]....
        /*0654*/ 	.word	0x05000013


	//   ....[46]....
        /*0658*/ 	.word	0x05000018


	//   ....[47]....
        /*065c*/ 	.word	0x05000022


	//   ....[48]....
        /*0660*/ 	.word	0x0500000f


	//   ....[49]....
        /*0664*/ 	.word	0x05000013


	//   ....[50]....
        /*0668*/ 	.word	0x0500001b


	//   ....[51]....
        /*066c*/ 	.word	0x05000019


	//   ....[52]....
        /*0670*/ 	.word	0x05000010


	//   ....[53]....
        /*0674*/ 	.word	0x05000011


	//   ....[54]....
        /*0678*/ 	.word	0x05000015


	//   ....[55]....
        /*067c*/ 	.word	0x0500001d


	//   ....[56]....
        /*0680*/ 	.word	0x0500001b


	//   ....[57]....
        /*0684*/ 	.word	0x05000018


	//   ....[58]....
        /*0688*/ 	.word	0x05000022


	//   ....[59]....
        /*068c*/ 	.word	0x05000017


	//   ....[60]....
        /*0690*/ 	.word	0x05000015


	//   ....[61]....
        /*0694*/ 	.word	0x0500001b


	//   ....[62]....
        /*0698*/ 	.word	0x0500001f


	//   ....[63]....
        /*069c*/ 	.word	0x05000018


	//   ....[64]....
        /*06a0*/ 	.word	0x0500001f


	//   ....[65]....
        /*06a4*/ 	.word	0x05000018


	//   ....[66]....
        /*06a8*/ 	.word	0x05000010


	//   ....[67]....
        /*06ac*/ 	.word	0x05000010


	//   ....[68]....
        /*06b0*/ 	.word	0x05000010


	//   ....[69]....
        /*06b4*/ 	.word	0x05000010


	//   ....[70]....
        /*06b8*/ 	.word	0x05000010


	//   ....[71]....
        /*06bc*/ 	.word	0x05000010


	//   ....[72]....
        /*06c0*/ 	.word	0x05000010


	//   ....[73]....
        /*06c4*/ 	.word	0x05000010


	//   ....[74]....
        /*06c8*/ 	.word	0x05000010


	//   ....[75]....
        /*06cc*/ 	.word	0x05000010


	//   ....[76]....
        /*06d0*/ 	.word	0x05000010


	//   ....[77]....
        /*06d4*/ 	.word	0x05000010


	//   ....[78]....
        /*06d8*/ 	.word	0x05000010


	//   ....[79]....
        /*06dc*/ 	.word	0x05000010


	//   ....[80]....
        /*06e0*/ 	.word	0x05000010


	//   ....[81]....
        /*06e4*/ 	.word	0x05000010


	//   ....[82]....
        /*06e8*/ 	.word	0x05000010


	//   ....[83]....
        /*06ec*/ 	.word	0x05000010


	//   ....[84]....
        /*06f0*/ 	.word	0x05000010


	//   ....[85]....
        /*06f4*/ 	.word	0x05000010


	//   ....[86]....
        /*06f8*/ 	.word	0x05000010


	//   ....[87]....
        /*06fc*/ 	.word	0x05000010


	//   ....[88]....
        /*0700*/ 	.word	0x05000010


	//   ....[89]....
        /*0704*/ 	.word	0x05000010


	//   ....[90]....
        /*0708*/ 	.word	0x05000010


	//   ....[91]....
        /*070c*/ 	.word	0x05000010


	//   ....[92]....
        /*0710*/ 	.word	0x05000010


	//   ....[93]....
        /*0714*/ 	.word	0x05000010


	//   ....[94]....
        /*0718*/ 	.word	0x05000010


	//   ....[95]....
        /*071c*/ 	.word	0x05000010


	//   ....[96]....
        /*0720*/ 	.word	0x05000010


	//   ....[97]....
        /*0724*/ 	.word	0x05000010


	//   ....[98]....
        /*0728*/ 	.word	0x05000010


	//   ....[99]....
        /*072c*/ 	.word	0x05000010


	//   ....[100]....
        /*0730*/ 	.word	0x05000010


	//   ....[101]....
        /*0734*/ 	.word	0x05000010


	//   ....[102]....
        /*0738*/ 	.word	0x05000010


	//   ....[103]....
        /*073c*/ 	.word	0x05000010


	//   ....[104]....
        /*0740*/ 	.word	0x05000010


	//   ....[105]....
        /*0744*/ 	.word	0x05000010


	//   ....[106]....
        /*0748*/ 	.word	0x05000010


	//   ....[107]....
        /*074c*/ 	.word	0x05000010


	//   ....[108]....
        /*0750*/ 	.word	0x05000010


	//   ....[109]....
        /*0754*/ 	.word	0x05000010


	//   ....[110]....
        /*0758*/ 	.word	0x05000010


	//   ....[111]....
        /*075c*/ 	.word	0x05000010


	//   ....[112]....
        /*0760*/ 	.word	0x05000010


	//   ....[113]....
        /*0764*/ 	.word	0x05000010


	//   ....[114]....
        /*0768*/ 	.word	0x05000010


	//   ....[115]....
        /*076c*/ 	.word	0x05000010


	//   ....[116]....
        /*0770*/ 	.word	0x05000010


	//   ....[117]....
        /*0774*/ 	.word	0x05000010


	//   ....[118]....
        /*0778*/ 	.word	0x05000010


	//   ....[119]....
        /*077c*/ 	.word	0x05000010


	//   ....[120]....
        /*0780*/ 	.word	0x05000010


	//   ....[121]....
        /*0784*/ 	.word	0x05000010


	//----- nvinfo : EIATTR_COOP_GROUP_INSTR_OFFSETS
	.align		4
.L_787:
        /*0788*/ 	.byte	0x04, 0x28
        /*078a*/ 	.short	(.L_789 - .L_788)


	//   ....[0]....
.L_788:
        /*078c*/ 	.word	0x00003120


	//   ....[1]....
        /*0790*/ 	.word	0x00003160


	//   ....[2]....
        /*0794*/ 	.word	0x00003a90


	//   ....[3]....
        /*0798*/ 	.word	0x00003ad0


	//   ....[4]....
        /*079c*/ 	.word	0x00003b00


	//   ....[5]....
        /*07a0*/ 	.word	0x00003b20


	//   ....[6]....
        /*07a4*/ 	.word	0x00003b40


	//   ....[7]....
        /*07a8*/ 	.word	0x00003b60


	//   ....[8]....
        /*07ac*/ 	.word	0x00003b80


	//   ....[9]....
        /*07b0*/ 	.word	0x00003ba0


	//   ....[10]....
        /*07b4*/ 	.word	0x00005b00


	//   ....[11]....
        /*07b8*/ 	.word	0x00005b30


	//   ....[12]....
        /*07bc*/ 	.word	0x00005b70


	//   ....[13]....
        /*07c0*/ 	.word	0x00005b90


	//   ....[14]....
        /*07c4*/ 	.word	0x00005bc0


	//   ....[15]....
        /*07c8*/ 	.word	0x00005bd0


	//   ....[16]....
        /*07cc*/ 	.word	0x00005c00


	//   ....[17]....
        /*07d0*/ 	.word	0x00005c10


	//   ....[18]....
        /*07d4*/ 	.word	0x00005e00


	//   ....[19]....
        /*07d8*/ 	.word	0x00005e30


	//   ....[20]....
        /*07dc*/ 	.word	0x00005e60


	//   ....[21]....
        /*07e0*/ 	.word	0x00005e80


	//   ....[22]....
        /*07e4*/ 	.word	0x00005eb0


	//   ....[23]....
        /*07e8*/ 	.word	0x00005ec0


	//   ....[24]....
        /*07ec*/ 	.word	0x00005ef0


	//   ....[25]....
        /*07f0*/ 	.word	0x00005f00


	//   ....[26]....
        /*07f4*/ 	.word	0x00006090


	//   ....[27]....
        /*07f8*/ 	.word	0x000060c0


	//   ....[28]....
        /*07fc*/ 	.word	0x000060f0


	//   ....[29]....
        /*0800*/ 	.word	0x00006110


	//   ....[30]....
        /*0804*/ 	.word	0x00006140


	//   ....[31]....
        /*0808*/ 	.word	0x00006150


	//   ....[32]....
        /*080c*/ 	.word	0x00006180


	//   ....[33]....
        /*0810*/ 	.word	0x00006190


	//   ....[34]....
        /*0814*/ 	.word	0x00006350


	//   ....[35]....
        /*0818*/ 	.word	0x00006380


	//   ....[36]....
        /*081c*/ 	.word	0x000064b0


	//   ....[37]....
        /*0820*/ 	.word	0x000064f0


	//   ....[38]....
        /*0824*/ 	.word	0x00006530


	//   ....[39]....
        /*0828*/ 	.word	0x00006570


	//   ....[40]....
        /*082c*/ 	.word	0x000065f0


	//   ....[41]....
        /*0830*/ 	.word	0x00006620


	//   ....[42]....
        /*0834*/ 	.word	0x00006640


	//   ....[43]....
        /*0838*/ 	.word	0x00006660


	//   ....[44]....
        /*083c*/ 	.word	0x00006680


	//   ....[45]....
        /*0840*/ 	.word	0x000066d0


	//   ....[46]....
        /*0844*/ 	.word	0x00006720


	//   ....[47]....
        /*0848*/ 	.word	0x00006780


	//   ....[48]....
        /*084c*/ 	.word	0x00006790


	//   ....[49]....
        /*0850*/ 	.word	0x000067f0


	//   ....[50]....
        /*0854*/ 	.word	0x00006820


	//   ....[51]....
        /*0858*/ 	.word	0x00006850


	//   ....[52]....
        /*085c*/ 	.word	0x00006890


	//   ....[53]....
        /*0860*/ 	.word	0x000068b0


	//   ....[54]....
        /*0864*/ 	.word	0x000068c0


	//   ....[55]....
        /*0868*/ 	.word	0x00006920


	//   ....[56]....
        /*086c*/ 	.word	0x00006940


	//   ....[57]....
        /*0870*/ 	.word	0x00006970


	//   ....[58]....
        /*0874*/ 	.word	0x000069b0


	//   ....[59]....
        /*0878*/ 	.word	0x000069e0


	//   ....[60]....
        /*087c*/ 	.word	0x000069f0


	//   ....[61]....
        /*0880*/ 	.word	0x00006a50


	//   ....[62]....
        /*0884*/ 	.word	0x00006a80


	//   ....[63]....
        /*0888*/ 	.word	0x00006ab0


	//   ....[64]....
        /*088c*/ 	.word	0x00006ba0


	//   ....[65]....
        /*0890*/ 	.word	0x00006bf0


	//   ....[66]....
        /*0894*/ 	.word	0x00006d80


	//   ....[67]....
        /*0898*/ 	.word	0x00006dd0


	//   ....[68]....
        /*089c*/ 	.word	0x00006e40


	//   ....[69]....
        /*08a0*/ 	.word	0x00006ea0


	//   ....[70]....
        /*08a4*/ 	.word	0x00006f10


	//   ....[71]....
        /*08a8*/ 	.word	0x00006f70


	//   ....[72]....
        /*08ac*/ 	.word	0x00006fe0


	//   ....[73]....
        /*08b0*/ 	.word	0x00007040


	//   ....[74]....
        /*08b4*/ 	.word	0x000070e0


	//   ....[75]....
        /*08b8*/ 	.word	0x00007170


	//   ....[76]....
        /*08bc*/ 	.word	0x000071e0


	//   ....[77]....
        /*08c0*/ 	.word	0x00007240


	//   ....[78]....
        /*08c4*/ 	.word	0x000072b0


	//   ....[79]....
        /*08c8*/ 	.word	0x00007310


	//   ....[80]....
        /*08cc*/ 	.word	0x00007380


	//   ....[81]....
        /*08d0*/ 	.word	0x000073e0


	//   ....[82]....
        /*08d4*/ 	.word	0x00007480


	//   ....[83]....
        /*08d8*/ 	.word	0x00007510


	//   ....[84]....
        /*08dc*/ 	.word	0x00007580


	//   ....[85]....
        /*08e0*/ 	.word	0x000075e0


	//   ....[86]....
        /*08e4*/ 	.word	0x00007650


	//   ....[87]....
        /*08e8*/ 	.word	0x000076b0


	//   ....[88]....
        /*08ec*/ 	.word	0x00007720


	//   ....[89]....
        /*08f0*/ 	.word	0x00007780


	//   ....[90]....
        /*08f4*/ 	.word	0x00007820


	//   ....[91]....
        /*08f8*/ 	.word	0x000078e0


	//   ....[92]....
        /*08fc*/ 	.word	0x000079d0


	//   ....[93]....
        /*0900*/ 	.word	0x00007a30


	//   ....[94]....
        /*0904*/ 	.word	0x00007ad0


	//   ....[95]....
        /*0908*/ 	.word	0x00007b40


	//   ....[96]....
        /*090c*/ 	.word	0x00007bb0


	//   ....[97]....
        /*0910*/ 	.word	0x00007c60


	//   ....[98]....
        /*0914*/ 	.word	0x00007ce0


	//   ....[99]....
        /*0918*/ 	.word	0x00007d70


	//   ....[100]....
        /*091c*/ 	.word	0x00007dd0


	//   ....[101]....
        /*0920*/ 	.word	0x00007e50


	//   ....[102]....
        /*0924*/ 	.word	0x00007eb0


	//   ....[103]....
        /*0928*/ 	.word	0x00007fb0


	//   ....[104]....
        /*092c*/ 	.word	0x00008030


	//   ....[105]....
        /*0930*/ 	.word	0x00008160


	//   ....[106]....
        /*0934*/ 	.word	0x00008200


	//   ....[107]....
        /*0938*/ 	.word	0x00008280


	//   ....[108]....
        /*093c*/ 	.word	0x00008330


	//   ....[109]....
        /*0940*/ 	.word	0x00008380


	//   ....[110]....
        /*0944*/ 	.word	0x00008420


	//   ....[111]....
        /*0948*/ 	.word	0x00008470


	//   ....[112]....
        /*094c*/ 	.word	0x00008540


	//   ....[113]....
        /*0950*/ 	.word	0x00008590


	//   ....[114]....
        /*0954*/ 	.word	0x000085f0


	//   ....[115]....
        /*0958*/ 	.word	0x00008680


	//   ....[116]....
        /*095c*/ 	.word	0x000086e0


	//   ....[117]....
        /*0960*/ 	.word	0x00008760


	//   ....[118]....
        /*0964*/ 	.word	0x000087c0


	//   ....[119]....
        /*0968*/ 	.word	0x000088a0


	//   ....[120]....
        /*096c*/ 	.word	0x00008900


	//   ....[121]....
        /*0970*/ 	.word	0x00008950


	//----- nvinfo : EIATTR_EXIT_INSTR_OFFSETS
	.align		4
.L_789:
        /*0974*/ 	.byte	0x04, 0x1c
        /*0976*/ 	.short	(.L_791 - .L_790)


	//   ....[0]....
.L_790:
        /*0978*/ 	.word	0x00004b00


	//   ....[1]....
        /*097c*/ 	.word	0x00006d20


	//----- nvinfo : EIATTR_MAX_THREADS
	.align		4
.L_791:
        /*0980*/ 	.byte	0x04, 0x05
        /*0982*/ 	.short	(.L_793 - .L_792)
.L_792:
        /*0984*/ 	.word	0x000001e0
        /*0988*/ 	.word	0x00000001
        /*098c*/ 	.word	0x00000001


	//----- nvinfo : EIATTR_CRS_STACK_SIZE
	.align		4
.L_793:
        /*0990*/ 	.byte	0x04, 0x1e
        /*0992*/ 	.short	(.L_795 - .L_794)
.L_794:
        /*0994*/ 	.word	0x00000000


	//----- nvinfo : EIATTR_CBANK_PARAM_SIZE
	.align		4
.L_795:
        /*0998*/ 	.byte	0x03, 0x19
        /*099a*/ 	.short	0x0060


	//----- nvinfo : EIATTR_PARAM_CBANK
	.align		4
        /*099c*/ 	.byte	0x04, 0x0a
        /*099e*/ 	.short	(.L_797 - .L_796)
	.align		4
.L_796:
        /*09a0*/ 	.word	index@(.nv.constant0._ZN13group_norm_v218gn_bwd_cuda_kernelI13__nv_bfloat16Li480ELi3ELi16ELi60ELi1024ELb1ELb1ELi8ELi960ELi960ELi4ELb1ELi2ELb0ELb0ELNS_15WgradSyncMethodE3ENS_16CompileConditionILi900EEEEEvPT_S6_S6_PKS5_S8_S8_S8_PKfflPfPj)
        /*09a4*/ 	.short	0x0210
        /*09a6*/ 	.short	0x0060


	//----- nvinfo : EIATTR_SW_WAR
	.align		4
.L_797:
        /*09a8*/ 	.byte	0x04, 0x36
        /*09aa*/ 	.short	(.L_799 - .L_798)
.L_798:
        /*09ac*/ 	.word	0x00000008
.L_799:


//--------------------- .nv.info._ZN13group_norm_v218gn_bwd_cuda_kernelI13__nv_bfloat16Li480ELi1ELi16ELi60ELi1024ELb1ELb1ELi16ELi960ELi960ELi4ELb1ELi2ELb0ELb0ELNS_15WgradSyncMethodE3ENS_16CompileConditionILi900EEEEEvPT_S6_S6_PKS5_S8_S8_S8_PKfflPfPj --------------------------
	.section	.nv.info._ZN13group_norm_v218gn_bwd_cuda_kernelI13__nv_bfloat16Li480ELi1ELi16ELi60ELi1024ELb1ELb1ELi16ELi960ELi960ELi4ELb1ELi2ELb0ELb0ELNS_15WgradSyncMethodE3ENS_16CompileConditionILi900EEEEEvPT_S6_S6_PKS5_S8_S8_S8_PKfflPfPj,"",@"SHT_CUDA_INFO"
	.sectionflags	@""
	.align	4


	//----- nvinfo : EIATTR_CUDA_API_VERSION
	.align		4
        /*0000*/ 	.byte	0x04, 0x37
        /*0002*/ 	.short	(.L_801 - .L_800)
.L_800:
        /*0004*/ 	.word	0x00000082


	//----- nvinfo : EIATTR_KPARAM_INFO
	.align		4
.L_801:
        /*0008*/ 	.byte	0x04, 0x17
        /*000a*/ 	.short	(.L_803 - .L_802)
.L_802:
        /*000c*/ 	.word	0x00000000
        /*0010*/ 	.short	0x000b
        /*0012*/ 	.short	0x0058
        /*0014*/ 	.byte	0x00, 0xf0, 0x21, 0x00


	//----- nvinfo : EIATTR_KPARAM_INFO
	.align		4
.L_803:
        /*0018*/ 	.byte	0x04, 0x17
        /*001a*/ 	.short	(.L_805 - .L_804)
.L_804:
        /*001c*/ 	.word	0x00000000
        /*0020*/ 	.short	0x000a
        /*0022*/ 	.short	0x0050
        /*0024*/ 	.byte	0x00, 0xf0, 0x21, 0x00


	//----- nvinfo : EIATTR_KPARAM_INFO
	.align		4
.L_805:
        /*0028*/ 	.byte	0x04, 0x17
        /*002a*/ 	.short	(.L_807 - .L_806)
.L_806:
        /*002c*/ 	.word	0x00000000
        /*0030*/ 	.short	0x0009
        /*0032*/ 	.short	0x0048
        /*0034*/ 	.byte	0x00, 0xf0, 0x21, 0x00


	//----- nvinfo : EIATTR_KPARAM_INFO
	.align		4
.L_807:
        /*0038*/ 	.byte	0x04, 0x17
        /*003a*/ 	.short	(.L_809 - .L_808)
.L_808:
        /*003c*/ 	.word	0x00000000
        /*0040*/ 	.short	0x0008
        /*0042*/ 	.short	0x0040
        /*0044*/ 	.byte	0x00, 0xf0, 0x11, 0x00


	//----- nvinfo : EIATTR_KPARAM_INFO
	.align		4
.L_809:
        /*0048*/ 	.byte	0x04, 0x17
        /*004a*/ 	.short	(.L_811 - .L_810)
.L_810:
        /*004c*/ 	.word	0x00000000
        /*0050*/ 	.short	0x0007
        /*0052*/ 	.short	0x0038
        /*0054*/ 	.byte	0x00, 0xf0, 0x21, 0x00


	//----- nvinfo : EIATTR_KPARAM_INFO
	.align		4
.L_811:
        /*0058*/ 	.byte	0x04, 0x17
        /*005a*/ 	.short	(.L_813 - .L_812)
.L_812:
        /*005c*/ 	.word	0x00000000
        /*0060*/ 	.short	0x0006
        /*0062*/ 	.short	0x0030
        /*0064*/ 	.byte	0x00, 0xf0, 0x21, 0x00


	//----- nvinfo : EIATTR_KPARAM_INFO
	.align		4
.L_813:
        /*0068*/ 	.byte	0x04, 0x17
        /*006a*/ 	.short	(.L_815 - .L_814)
.L_814:
        /*006c*/ 	.word	0x00000000
        /*0070*/ 	.short	0x0005
        /*0072*/ 	.short	0x0028
        /*0074*/ 	.byte	0x00, 0xf0, 0x21, 0x00


	//----- nvinfo : EIATTR_KPARAM_INFO
	.align		4
.L_815:
        /*0078*/ 	.byte	0x04, 0x17
        /*007a*/ 	.short	(.L_817 - .L_816)
.L_816:
        /*007c*/ 	.word	0x00000000
        /*0080*/ 	.short	0x0004
        /*0082*/ 	.short	0x0020
        /*0084*/ 	.byte	0x00, 0xf0, 0x21, 0x00


	//----- nvinfo : EIATTR_KPARAM_INFO
	.align		4
.L_817:
        /*0088*/ 	.byte	0x04, 0x17
        /*008a*/ 	.short	(.L_819 - .L_818)
.L_818:
        /*008c*/ 	.word	0x00000000
        /*0090*/ 	.short	0x0003
        /*0092*/ 	.short	0x0018
        /*0094*/ 	.byte	0x00, 0xf0, 0x21, 0x00


	//----- nvinfo : EIATTR_KPARAM_INFO
	.align		4
.L_819:
        /*0098*/ 	.byte	0x04, 0x17
        /*009a*/ 	.short	(.L_821 - .L_820)
.L_820:
        /*009c*/ 	.word	0x00000000
        /*00a0*/ 	.short	0x0002
        /*00a2*/ 	.short	0x0010
        /*00a4*/ 	.byte	0x00, 0xf0, 0x21, 0x00


	//----- nvinfo : EIATTR_KPARAM_INFO
	.align		4
.L_821:
        /*00a8*/ 	.byte	0x04, 0x17
        /*00aa*/ 	.short	(.L_823 - .L_822)
.L_822:
        /*00ac*/ 	.word	0x00000000
        /*00b0*/ 	.short	0x0001
        /*00b2*/ 	.short	0x0008
        /*00b4*/ 	.byte	0x00, 0xf0, 0x21, 0x00


	//----- nvinfo : EIATTR_KPARAM_INFO
	.align		4
.L_823:
        /*00b8*/ 	.byte	0x04, 0x17
        /*00ba*/ 	.short	(.L_825 - .L_824)
.L_824:
        /*00bc*/ 	.word	0x00000000
        /*00c0*/ 	.short	0x0000
        /*00c2*/ 	.short	0x0000
        /*00c4*/ 	.byte	0x00, 0xf0, 0x21, 0x00


	//----- nvinfo : EIATTR_SPARSE_MMA_MASK
	.align		4
.L_825:
        /*00c8*/ 	.byte	0x03, 0x50
        /*00ca*/ 	.short	0x0000


	//----- nvinfo : EIATTR_MAXREG_COUNT
	.align		4
        /*00cc*/ 	.byte	0x03, 0x1b
        /*00ce*/ 	.short	0x0080


	//----- nvinfo : EIATTR_NUM_BARRIERS
	.align		4
        /*00d0*/ 	.byte	0x02, 0x4c
        /*00d2*/ 	.byte	0x01
	.zero		1


	//----- nvinfo : EIATTR_ANNOTATIONS
	.align		4
        /*00d4*/ 	.byte	0x04, 0x55
        /*00d6*/ 	.short	(.L_827 - .L_826)


	//   ....[0]....
.L_826:
        /*00d8*/ 	.word	0x00000001
        /*00dc*/ 	.byte	0xf0, 0x05, 0x00, 0x00, 0x01, 0x00, 0x00, 0x00, 0x30, 0x06, 0x00, 0x00, 0x01, 0x00, 0x00, 0x00
        /*00ec*/ 	.byte	0x80, 0x06, 0x00, 0x00, 0x01, 0x00, 0x00, 0x00, 0x00, 0x07, 0x00, 0x00, 0x01, 0x00, 0x00, 0x00
        /*00fc*/ 	.byte	0x40, 0x38, 0x00, 0x00, 0x01, 0x00, 0x00, 0x00, 0x50, 0x38, 0x00, 0x00, 0x01, 0x00, 0x00, 0x00
        /*010c*/ 	.byte	0x60, 0x38, 0x00, 0x00, 0x01, 0x00, 0x00, 0x00, 0x70, 0x38, 0x00, 0x00


	//----- nvinfo : EIATTR_MERCURY_ISA_VERSION
	.align		4
.L_827:
        /*0118*/ 	.byte	0x03, 0x5f
        /*011a*/ 	.short	0x0101


	//----- nvinfo : EIATTR_COOP_GROUP_MASK_REGIDS
	.align		4
        /*011c*/ 	.byte	0x04, 0x29
        /*011e*/ 	.short	(.L_829 - .L_828)


	//   ....[0]....
.L_828:
        /*0120*/ 	.word	0xffffffff


	//   ....[1]....
        /*0124*/ 	.word	0xffffffff


	//   ....[2]....
        /*0128*/ 	.word	0xffffffff


	//   ....[3]....
        /*012c*/ 	.word	0xffffffff


	//   ....[4]....
        /*0130*/ 	.word	0xffffffff


	//   ....[5]....
        /*0134*/ 	.word	0xffffffff


	//   ....[6]....
        /*0138*/ 	.word	0xffffffff


	//   ....[7]....
        /*013c*/ 	.word	0xffffffff


	//   ....[8]....
        /*0140*/ 	.word	0xffffffff


	//   ....[9]....
        /*0144*/ 	.word	0xffffffff


	//   ....[10]....
        /*0148*/ 	.word	0x05000017


	//   ....[11]....
        /*014c*/ 	.word	0x0500001c


	//   ....[12]....
        /*0150*/ 	.word	0x0500001e


	//   ....[13]....
        /*0154*/ 	.word	0x0500001d


	//   ....[14]....
        /*0158*/ 	.word	0x05000025


	//   ....[15]....
        /*015c*/ 	.word	0x05000018


	//   ....[16]....
        /*0160*/ 	.word	0x0500001c


	//   ....[17]....
        /*0164*/ 	.word	0x0500001e


	//   ....[18]....
        /*0168*/ 	.word	0x0500001c


	//   ....[19]....
        /*016c*/ 	.word	0x0500001e


	//   ....[20]....
        /*0170*/ 	.word	0x05000017


	//   ....[21]....
        /*0174*/ 	.word	0x0500001d


	//   ....[22]....
        /*0178*/ 	.word	0x05000020


	//   ....[23]....
        /*017c*/ 	.word	0x0500001c


	//   ....[24]....
        /*0180*/ 	.word	0x05000021


	//   ....[25]....
        /*0184*/ 	.word	0x05000017


	//   ....[26]....
        /*0188*/ 	.word	0x0500001c


	//   ....[27]....
        /*018c*/ 	.word	0x0500001e


	//   ....[28]....
        /*0190*/ 	.word	0x05000017


	//   ....[29]....
        /*0194*/ 	.word	0x0500001d


	//   ....[30]....
        /*0198*/ 	.word	0x05000020


	//   ....[31]....
        /*019c*/ 	.word	0x0500001c


	//   ....[32]....
        /*01a0*/ 	.word	0x05000021


	//   ....[33]....
        /*01a4*/ 	.word	0x05000017


	//   ....[34]....
        /*01a8*/ 	.word	0x0500001e


	//   ....[35]....
        /*01ac*/ 	.word	0x05000017


	//   ....[36]....
        /*01b0*/ 	.word	0x0500001d


	//   ....[37]....
        /*01b4*/ 	.word	0x0500001c


	//   ....[38]....
        /*01b8*/ 	.word	0x05000020


	//   ....[39]....
        /*01bc*/ 	.word	0x05000021


	//   ....[40]....
        /*01c0*/ 	.word	0x05000017


	//   ....[41]....
        /*01c4*/ 	.word	0x0500001c


	//   ....[42]....
        /*01c8*/ 	.word	0x05000023


	//   ....[43]....
        /*01cc*/ 	.word	0x05000020


	//   ....[44]....
        /*01d0*/ 	.word	0x0500001d


	//   ....[45]....
        /*01d4*/ 	.word	0x05000021


	//   ....[46]....
        /*01d8*/ 	.word	0x05000022


	//   ....[47]....
        /*01dc*/ 	.word	0x05000029


	//   ....[48]....
        /*01e0*/ 	.word	0x0500001e


	//   ....[49]....
        /*01e4*/ 	.word	0x0500001b


	//   ....[50]....
        /*01e8*/ 	.word	0x05000017


	//   ....[51]....
        /*01ec*/ 	.word	0x0500001a


	//   ....[52]....
        /*01f0*/ 	.word	0x0500002e


	//   ....[53]....
        /*01f4*/ 	.word	0x0500001d


	//   ....[54]....
        /*01f8*/ 	.word	0x0500002c


	//   ....[55]....
        /*01fc*/ 	.word	0x05000032


	//   ....[56]....
        /*0200*/ 	.word	0x05000023


	//   ....[57]....
        /*0204*/ 	.word	0x05000024


	//   ....[58]....
        /*0208*/ 	.word	0x05000026


	//   ....[59]....
        /*020c*/ 	.word	0x05000028


	//   ....[60]....
        /*0210*/ 	.word	0x05000025


	//   ....[61]....
        /*0214*/ 	.word	0x0500002a


	//   ....[62]....
        /*0218*/ 	.word	0x0500002c


	//   ....[63]....
        /*021c*/ 	.word	0x05000033


	//   ....[64]....
        /*0220*/ 	.word	0x05000022


	//   ....[65]....
        /*0224*/ 	.word	0x05000017


	//   ....[66]....
        /*0228*/ 	.word	0x05000017


	//   ....[67]....
        /*022c*/ 	.word	0x05000017


	//   ....[68]....
        /*0230*/ 	.word	0x05000017


	//   ....[69]....
        /*0234*/ 	.word	0x05000017


	//   ....[70]....
        /*0238*/ 	.word	0x05000017


	//   ....[71]....
        /*023c*/ 	.word	0x05000017


	//   ....[72]....
        /*0240*/ 	.word	0x05000017


	//   ....[73]....
        /*0244*/ 	.word	0x05000017


	//   ....[74]....
        /*0248*/ 	.word	0x05000017


	//   ....[75]....
        /*024c*/ 	.word	0x05000017


	//   ....[76]....
        /*0250*/ 	.word	0x05000017


	//   ....[77]....
        /*0254*/ 	.word	0x05000017


	//   ....[78]....
        /*0258*/ 	.word	0x05000017


	//   ....[79]....
        /*025c*/ 	.word	0x05000017


	//   ....[80]....
        /*0260*/ 	.word	0x05000017


	//   ....[81]....
        /*0264*/ 	.word	0x05000017


	//   ....[82]....
        /*0268*/ 	.word	0x05000017


	//   ....[83]....
        /*026c*/ 	.word	0x05000017


	//   ....[84]....
        /*0270*/ 	.word	0x05000017


	//   ....[85]....
        /*0274*/ 	.word	0x05000017


	//   ....[86]....
        /*0278*/ 	.word	0x05000017


	//   ....[87]....
        /*027c*/ 	.word	0x05000017


	//   ....[88]....
        /*0280*/ 	.word	0x05000017


	//   ....[89]....
        /*0284*/ 	.word	0x05000017


	//   ....[90]....
        /*0288*/ 	.word	0x05000017


	//   ....[91]....
        /*028c*/ 	.word	0x05000017


	//   ....[92]....
        /*0290*/ 	.word	0x05000017


	//   ....[93]....
        /*0294*/ 	.word	0x05000017


	//   ....[94]....
        /*0298*/ 	.word	0x05000017


	//   ....[95]....
        /*029c*/ 	.word	0x05000017


	//   ....[96]....
        /*02a0*/ 	.word	0x05000017


	//   ....[97]....
        /*02a4*/ 	.word	0x05000017


	//   ....[98]....
        /*02a8*/ 	.word	0x05000017


	//   ....[99]....
        /*02ac*/ 	.word	0x05000017


	//   ....[100]....
        /*02b0*/ 	.word	0x05000017


	//   ....[101]....
        /*02b4*/ 	.word	0x05000017


	//   ....[102]....
        /*02b8*/ 	.word	0x05000017


	//   ....[103]....
        /*02bc*/ 	.word	0x05000017


	//   ....[104]....
        /*02c0*/ 	.word	0x05000017


	//   ....[105]....
        /*02c4*/ 	.word	0x05000017


	//   ....[106]....
        /*02c8*/ 	.word	0x05000017


	//   ....[107]....
        /*02cc*/ 	.word	0x05000017


	//   ....[108]....
        /*02d0*/ 	.word	0x05000017


	//   ....[109]....
        /*02d4*/ 	.word	0x05000017


	//   ....[110]....
        /*02d8*/ 	.word	0x05000017


	//   ....[111]....
        /*02dc*/ 	.word	0x05000017


	//   ....[112]....
        /*02e0*/ 	.word	0x05000017


	//   ....[113]....
        /*02e4*/ 	.word	0x05000017


	//   ....[114]....
        /*02e8*/ 	.word	0x05000017


	//   ....[115]....
        /*02ec*/ 	.word	0x05000017


	//   ....[116]....
        /*02f0*/ 	.word	0x05000017


	//   ....[117]....
        /*02f4*/ 	.word	0x05000017


	//   ....[118]....
        /*02f8*/ 	.word	0x05000017


	//   ....[119]....
        /*02fc*/ 	.word	0x05000017


	//   ....[120]....
        /*0300*/ 	.word	0x05000017


	//   ....[121]....
        /*0304*/ 	.word	0x05000017


	//----- nvinfo : EIATTR_COOP_GROUP_INSTR_OFFSETS
	.align		4
.L_829:
        /*0308*/ 	.byte	0x04, 0x28
        /*030a*/ 	.short	(.L_831 - .L_830)


	//   ....[0]....
.L_830:
        /*030c*/ 	.word	0x00004210


	//   ....[1]....
        /*0310*/ 	.word	0x00004310


	//   ....[2]....
        /*0314*/ 	.word	0x000049c0


	//   ....[3]....
        /*0318*/ 	.word	0x00004a00


	//   ....[4]....
        /*031c*/ 	.word	0x00004a20


	//   ....[5]....
        /*0320*/ 	.word	0x00004a40


	//   ....[6]....
        /*0324*/ 	.word	0x00004a60


	//   ....[7]....
        /*0328*/ 	.word	0x00004a80


	//   ....[8]....
        /*032c*/ 	.word	0x00004aa0


	//   ....[9]....
        /*0330*/ 	.word	0x00004ac0


	//   ....[10]....
        /*0334*/ 	.word	0x000074d0


	//   ....[11]....
        /*0338*/ 	.word	0x00007500


	//   ....[12]....
        /*033c*/ 	.word	0x00007540


	//   ....[13]....
        /*0340*/ 	.word	0x00007550


	//   ....[14]....
        /*0344*/ 	.word	0x00007580


	//   ....[15]....
        /*0348*/ 	.word	0x00007590


	//   ....[16]....
        /*034c*/ 	.word	0x000075c0


	//   ....[17]....
        /*0350*/ 	.word	0x000075d0


	//   ....[18]....
        /*0354*/ 	.word	0x00007760


	//   ....[19]....
        /*0358*/ 	.word	0x00007790


	//   ....[20]....
        /*035c*/ 	.word	0x000077c0


	//   ....[21]....
        /*0360*/ 	.word	0x000077e0


	//   ....[22]....
        /*0364*/ 	.word	0x00007810


	//   ....[23]....
        /*0368*/ 	.word	0x00007820


	//   ....[24]....
        /*036c*/ 	.word	0x00007850


	//   ....[25]....
        /*0370*/ 	.word	0x00007860


	//   ....[26]....
        /*0374*/ 	.word	0x00007990


	//   ....[27]....
        /*0378*/ 	.word	0x000079c0


	//   ....[28]....
        /*037c*/ 	.word	0x000079f0


	//   ....[29]....
        /*0380*/ 	.word	0x00007a10


	//   ....[30]....
        /*0384*/ 	.word	0x00007a40


	//   ....[31]....
        /*0388*/ 	.word	0x00007a50


	//   ....[32]....
        /*038c*/ 	.word	0x00007a80


	//   ....[33]....
        /*0390*/ 	.word	0x00007a90


	//   ....[34]....
        /*0394*/ 	.word	0x00007d30


	//   ....[35]....
        /*0398*/ 	.word	0x00007dc0


	//   ....[36]....
        /*039c*/ 	.word	0x00007e20


	//   ....[37]....
        /*03a0*/ 	.word	0x00007e50


	//   ....[38]....
        /*03a4*/ 	.word	0x00007e80


	//   ....[39]....
        /*03a8*/ 	.word	0x00007e90


	//   ....[40]....
        /*03ac*/ 	.word	0x00007eb0


	//   ....[41]....
        /*03b0*/ 	.word	0x00007ed0


	//   ....[42]....
        /*03b4*/ 	.word	0x00007f00


	//   ....[43]....
        /*03b8*/ 	.word	0x00007f20


	//   ....[44]....
        /*03bc*/ 	.word	0x00007f40


	//   ....[45]....
        /*03c0*/ 	.word	0x00007f60


	//   ....[46]....
        /*03c4*/ 	.word	0x00007f80


	//   ....[47]....
        /*03c8*/ 	.word	0x00007fb0


	//   ....[48]....
        /*03cc*/ 	.word	0x00007fe0


	//   ....[49]....
        /*03d0*/ 	.word	0x00008020


	//   ....[50]....
        /*03d4*/ 	.word	0x00008040


	//   ....[51]....
        /*03d8*/ 	.word	0x00008080


	//   ....[52]....
        /*03dc*/ 	.word	0x000080a0


	//   ....[53]....
        /*03e0*/ 	.word	0x000080e0


	//   ....[54]....
        /*03e4*/ 	.word	0x00008100


	//   ....[55]....
        /*03e8*/ 	.word	0x00008120


	//   ....[56]....
        /*03ec*/ 	.word	0x00008150


	//   ....[57]....
        /*03f0*/ 	.word	0x00008180


	//   ....[58]....
        /*03f4*/ 	.word	0x000081c0


	//   ....[59]....
        /*03f8*/ 	.word	0x00008200


	//   ....[60]....
        /*03fc*/ 	.word	0x00008230


	//   ....[61]....
        /*0400*/ 	.word	0x00008260


	//   ....[62]....
        /*0404*/ 	.word	0x00008280


	//   ....[63]....
        /*0408*/ 	.word	0x000082a0


	//   ....[64]....
        /*040c*/ 	.word	0x00008380


	//   ....[65]....
        /*0410*/ 	.word	0x00008430


	//   ....[66]....
        /*0414*/ 	.word	0x00008550


	//   ....[67]....
        /*0418*/ 	.word	0x000085a0


	//   ....[68]....
        /*041c*/ 	.word	0x00008610


	//   ....[69]....
        /*0420*/ 	.word	0x00008670


	//   ....[70]....
        /*0424*/ 	.word	0x000086e0


	//   ....[71]....
        /*0428*/ 	.word	0x00008740


	//   ....[72]....
        /*042c*/ 	.word	0x000087b0


	//   ....[73]....
        /*0430*/ 	.word	0x00008810


	//   ....[74]....
        /*0434*/ 	.word	0x000088b0


	//   ....[75]....
        /*0438*/ 	.word	0x00008940


	//   ....[76]....
        /*043c*/ 	.word	0x000089b0


	//   ....[77]....
        /*0440*/ 	.word	0x00008a10


	//   ....[78]....
        /*0444*/ 	.word	0x00008a80


	//   ....[79]....
        /*0448*/ 	.word	0x00008ae0


	//   ....[80]....
        /*044c*/ 	.word	0x00008b50


	//   ....[81]....
        /*0450*/ 	.word	0x00008bb0


	//   ....[82]....
        /*0454*/ 	.word	0x00008c50


	//   ....[83]....
        /*0458*/ 	.word	0x00008ce0


	//   ....[84]....
        /*045c*/ 	.word	0x00008d50


	//   ....[85]....
        /*0460*/ 	.word	0x00008db0


	//   ....[86]....
        /*0464*/ 	.word	0x00008e20


	//   ....[87]....
        /*0468*/ 	.word	0x00008e80


	//   ....[88]....
        /*046c*/ 	.word	0x00008ef0


	//   ....[89]....
        /*0470*/ 	.word	0x00008f50


	//   ....[90]....
        /*0474*/ 	.word	0x00008ff0


	//   ....[91]....
        /*0478*/ 	.word	0x000090d0


	//   ....[92]....
        /*047c*/ 	.word	0x000091a0


	//   ....[93]....
        /*0480*/ 	.word	0x000091f0


	//   ....[94]....
        /*0484*/ 	.word	0x00009290


	//   ....[95]....
        /*0488*/ 	.word	0x000092f0


	//   ....[96]....
        /*048c*/ 	.word	0x000093a0


	//   ....[97]....
        /*0490*/ 	.word	0x00009400


	//   ....[98]....
        /*0494*/ 	.word	0x00009490


	//   ....[99]....
        /*0498*/ 	.word	0x00009510


	//   ....[100]....
        /*049c*/ 	.word	0x00009580


	//   ....[101]....
        /*04a0*/ 	.word	0x000095e0


	//   ....[102]....
        /*04a4*/ 	.word	0x00009650


	//   ....[103]....
        /*04a8*/ 	.word	0x000096b0


	//   ....[104]....
        /*04ac*/ 	.word	0x00009780


	//   ....[105]....
        /*04b0*/ 	.word	0x000097f0


	//   ....[106]....
        /*04b4*/ 	.word	0x000098a0


	//   ....[107]....
        /*04b8*/ 	.word	0x00009910


	//   ....[108]....
        /*04bc*/ 	.word	0x00009980


	//   ....[109]....
        /*04c0*/ 	.word	0x000099e0


	//   ....[110]....
        /*04c4*/ 	.word	0x00009a50


	//   ....[111]....
        /*04c8*/ 	.word	0x00009ab0


	//   ....[112]....
        /*04cc*/ 	.word	0x00009b20


	//   ....[113]....
        /*04d0*/ 	.word	0x00009b80


	//   ....[114]....
        /*04d4*/ 	.word	0x00009be0


	//   ....[115]....
        /*04d8*/ 	.word	0x00009c30


	//   ....[116]....
        /*04dc*/ 	.word	0x00009ca0


	//   ....[117]....
        /*04e0*/ 	.word	0x00009d00


	//   ....[118]....
        /*04e4*/ 	.word	0x00009d70


	//   ....[119]....
        /*04e8*/ 	.word	0x00009dd0


	//   ....[120]....
        /*04ec*/ 	.word	0x00009f20


	//   ....[121]....
        /*04f0*/ 	.word	0x00009fd0


	//----- nvinfo : EIATTR_EXIT_INSTR_OFFSETS
	.align		4
.L_831:
        /*04f4*/ 	.byte	0x04, 0x1c
        /*04f6*/ 	.short	(.L_833 - .L_832)


	//   ....[0]....
.L_832:
        /*04f8*/ 	.word	0x00006490


	//   ....[1]....
        /*04fc*/ 	.word	0x000084f0


	//----- nvinfo : EIATTR_MAX_THREADS
	.align		4
.L_833:
        /*0500*/ 	.byte	0x04, 0x05
        /*0502*/ 	.short	(.L_835 - .L_834)
.L_834:
        /*0504*/ 	.word	0x000001e0
        /*0508*/ 	.word	0x00000001
        /*050c*/ 	.word	0x00000001


	//----- nvinfo : EIATTR_CRS_STACK_SIZE
	.align		4
.L_835:
        /*0510*/ 	.byte	0x04, 0x1e
        /*0512*/ 	.short	(.L_837 - .L_836)
.L_836:
        /*0514*/ 	.word	0x00000000


	//----- nvinfo : EIATTR_CBANK_PARAM_SIZE
	.align		4
.L_837:
        /*0518*/ 	.byte	0x03, 0x19
        /*051a*/ 	.short	0x0060


	//----- nvinfo : EIATTR_PARAM_CBANK
	.align		4
        /*051c*/ 	.byte	0x04, 0x0a
        /*051e*/ 	.short	(.L_839 - .L_838)
	.align		4
.L_838:
        /*0520*/ 	.word	index@(.nv.constant0._ZN13group_norm_v218gn_bwd_cuda_kernelI13__nv_bfloat16Li480ELi1ELi16ELi60ELi1024ELb1ELb1ELi16ELi960ELi960ELi4ELb1ELi2ELb0ELb0ELNS_15WgradSyncMethodE3ENS_16CompileConditionILi900EEEEEvPT_S6_S6_PKS5_S8_S8_S8_PKfflPfPj)
        /*0524*/ 	.short	0x0210
        /*0526*/ 	.short	0x0060


	//----- nvinfo : EIATTR_SW_WAR
	.align		4
.L_839:
        /*0528*/ 	.byte	0x04, 0x36
        /*052a*/ 	.short	(.L_841 - .L_840)
.L_840:
        /*052c*/ 	.word	0x00000008
.L_841:


//--------------------- .nv.info._ZN13group_norm_v218gn_bwd_cuda_kernelI13__nv_bfloat16Li480ELi1ELi16ELi60ELi1024ELb1ELb1ELi32ELi960ELi960ELi4ELb1ELi4ELb0ELb0ELNS_15WgradSyncMethodE3ENS_16CompileConditionILi900EEEEEvPT_S6_S6_PKS5_S8_S8_S8_PKfflPfPj --------------------------
	.section	.nv.info._ZN13group_norm_v218gn_bwd_cuda_kernelI13__nv_bfloat16Li480ELi1ELi16ELi60ELi1024ELb1ELb1ELi32ELi960ELi960ELi4ELb1ELi4ELb0ELb0ELNS_15WgradSyncMethodE3ENS_16CompileConditionILi900EEEEEvPT_S6_S6_PKS5_S8_S8_S8_PKfflPfPj,"",@"SHT_CUDA_INFO"
	.sectionflags	@""
	.align	4


	//----- nvinfo : EIATTR_CUDA_API_VERSION
	.align		4
        /*0000*/ 	.byte	0x04, 0x37
        /*0002*/ 	.short	(.L_843 - .L_842)
.L_842:
        /*0004*/ 	.word	0x00000082


	//----- nvinfo : EIATTR_KPARAM_INFO
	.align		4
.L_843:
        /*0008*/ 	.byte	0x04, 0x17
        /*000a*/ 	.short	(.L_845 - .L_844)
.L_844:
        /*000c*/ 	.word	0x00000000
        /*0010*/ 	.short	0x000b
        /*0012*/ 	.short	0x0058
        /*0014*/ 	.byte	0x00, 0xf0, 0x21, 0x00


	//----- nvinfo : EIATTR_KPARAM_INFO
	.align		4
.L_845:
        /*0018*/ 	.byte	0x04, 0x17
        /*001a*/ 	.short	(.L_847 - .L_846)
.L_846:
        /*001c*/ 	.word	0x00000000
        /*0020*/ 	.short	0x000a
        /*0022*/ 	.short	0x0050
        /*0024*/ 	.byte	0x00, 0xf0, 0x21, 0x00


	//----- nvinfo : EIATTR_KPARAM_INFO
	.align		4
.L_847:
        /*0028*/ 	.byte	0x04, 0x17
        /*002a*/ 	.short	(.L_849 - .L_848)
.L_848:
        /*002c*/ 	.word	0x00000000
        /*0030*/ 	.short	0x0009
        /*0032*/ 	.short	0x0048
        /*0034*/ 	.byte	0x00, 0xf0, 0x21, 0x00


	//----- nvinfo : EIATTR_KPARAM_INFO
	.align		4
.L_849:
        /*0038*/ 	.byte	0x04, 0x17
        /*003a*/ 	.short	(.L_851 - .L_850)
.L_850:
        /*003c*/ 	.word	0x00000000
        /*0040*/ 	.short	0x0008
        /*0042*/ 	.short	0x0040
        /*0044*/ 	.byte	0x00, 0xf0, 0x11, 0x00


	//----- nvinfo : EIATTR_KPARAM_INFO
	.align		4
.L_851:
        /*0048*/ 	.byte	0x04, 0x17
        /*004a*/ 	.short	(.L_853 - .L_852)
.L_852:
        /*004c*/ 	.word	0x00000000
        /*0050*/ 	.short	0x0007
        /*0052*/ 	.short	0x0038
        /*0054*/ 	.byte	0x00, 0xf0, 0x21, 0x00


	//----- nvinfo : EIATTR_KPARAM_INFO
	.align		4
.L_853:
        /*0058*/ 	.byte	0x04, 0x17
        /*005a*/ 	.short	(.L_855 - .L_854)
.L_854:
        /*005c*/ 	.word	0x00000000
        /*0060*/ 	.short	0x0006
        /*0062*/ 	.short	0x0030
        /*0064*/ 	.byte	0x00, 0xf0, 0x21, 0x00


	//----- nvinfo : EIATTR_KPARAM_INFO
	.align		4
.L_855:
        /*0068*/ 	.byte	0x04, 0x17
        /*006a*/ 	.short	(.L_857 - .L_856)
.L_856:
        /*006c*/ 	.word	0x00000000
        /*0070*/ 	.short	0x0005
        /*0072*/ 	.short	0x0028
        /*0074*/ 	.byte	0x00, 0xf0, 0x21, 0x00


	//----- nvinfo : EIATTR_KPARAM_INFO
	.align		4
.L_857:
        /*0078*/ 	.byte	0x04, 0x17
        /*007a*/ 	.short	(.L_859 - .L_858)
.L_858:
        /*007c*/ 	.word	0x00000000
        /*0080*/ 	.short	0x0004
        /*0082*/ 	.short	0x0020
        /*0084*/ 	.byte	0x00, 0xf0, 0x21, 0x00


	//----- nvinfo : EIATTR_KPARAM_INFO
	.align		4
.L_859:
        /*0088*/ 	.byte	0x04, 0x17
        /*008a*/ 	.short	(.L_861 - .L_860)
.L_860:
        /*008c*/ 	.word	0x00000000
        /*0090*/ 	.short	0x0003
        /*0092*/ 	.short	0x0018
        /*0094*/ 	.byte	0x00, 0xf0, 0x21, 0x00


	//----- nvinfo : EIATTR_KPARAM_INFO
	.align		4
.L_861:
        /*0098*/ 	.byte	0x04, 0x17
        /*009a*/ 	.short	(.L_863 - .L_862)
.L_862:
        /*009c*/ 	.word	0x00000000
        /*00a0*/ 	.short	0x0002
        /*00a2*/ 	.short	0x0010
        /*00a4*/ 	.byte	0x00, 0xf0, 0x21, 0x00


	//----- nvinfo : EIATTR_KPARAM_INFO
	.align		4
.L_863:
        /*00a8*/ 	.byte	0x04, 0x17
        /*00aa*/ 	.short	(.L_865 - .L_864)
.L_864:
        /*00ac*/ 	.word	0x00000000
        /*00b0*/ 	.short	0x0001
        /*00b2*/ 	.short	0x0008
        /*00b4*/ 	.byte	0x00, 0xf0, 0x21, 0x00


	//----- nvinfo : EIATTR_KPARAM_INFO
	.align		4
.L_865:
        /*00b8*/ 	.byte	0x04, 0x17
        /*00ba*/ 	.short	(.L_867 - .L_866)
.L_866:
        /*00bc*/ 	.word	0x00000000
        /*00c0*/ 	.short	0x0000
        /*00c2*/ 	.short	0x0000
        /*00c4*/ 	.byte	0x00, 0xf0, 0x21, 0x00


	//----- nvinfo : EIATTR_SPARSE_MMA_MASK
	.align		4
.L_867:
        /*00c8*/ 	.byte	0x03, 0x50
        /*00ca*/ 	.short	0x0000


	//----- nvinfo : EIATTR_MAXREG_COUNT
	.align		4
        /*00cc*/ 	.byte	0x03, 0x1b
        /*00ce*/ 	.short	0x0080


	//----- nvinfo : EIATTR_NUM_BARRIERS
	.align		4
        /*00d0*/ 	.byte	0x02, 0x4c
        /*00d2*/ 	.byte	0x01
	.zero		1


	//----- nvinfo : EIATTR_ANNOTATIONS
	.align		4
        /*00d4*/ 	.byte	0x04, 0x55
        /*00d6*/ 	.short	(.L_869 - .L_868)


	//   ....[0]....
.L_868:
        /* <DEDUP_REMOVED lines=136> */


	//----- nvinfo : EIATTR_MERCURY_ISA_VERSION
	.align		4
.L_869:
        /*0948*/ 	.byte	0x03, 0x5f
        /*094a*/ 	.short	0x0101


	//----- nvinfo : EIATTR_INT_WARP_WIDE_INSTR_OFFSETS
	.align		4
        /*094c*/ 	.byte	0x04, 0x31
        /*094e*/ 	.short	(.L_871 - .L_870)


	//   ....[0]....
.L_870:
        /*0950*/ 	.word	0x000080c0


	//----- nvinfo : EIATTR_COOP_GROUP_MASK_REGIDS
	.align		4
.L_871:
        /*0954*/ 	.byte	0x04, 0x29
        /*0956*/ 	.short	(.L_873 - .L_872)


	//   ....[0]....
.L_872:
        /*0958*/ 	.word	0xffffffff


	//   ....[1]....
        /*095c*/ 	.word	0xffffffff


	//   ....[2]....
        /*0960*/ 	.word	0xffffffff


	//   ....[3]....
        /*0964*/ 	.word	0xffffffff


	//   ....[4]....
        /*0968*/ 	.word	0xffffffff


	//   ....[5]....
        /*096c*/ 	.word	0xffffffff


	//   ....[6]....
        /*0970*/ 	.word	0xffffffff


	//   ....[7]....
        /*0974*/ 	.word	0xffffffff


	//   ....[8]....
        /*0978*/ 	.word	0xffffffff


	//   ....[9]....
        /*097c*/ 	.word	0xffffffff


	//   ....[10]....
        /*0980*/ 	.word	0x05000017


	//   ....[11]....
        /*0984*/ 	.word	0x0500001c


	//   ....[12]....
        /*0988*/ 	.word	0x0500001e


	//   ....[13]....
        /*098c*/ 	.word	0x0500001d


	//   ....[14]....
        /*0990*/ 	.word	0x05000025


	//   ....[15]....
        /*0994*/ 	.word	0x05000018


	//   ....[16]....
        /*0998*/ 	.word	0x0500001c


	//   ....[17]....
        /*099c*/ 	.word	0x0500001e


	//   ....[18]....
        /*09a0*/ 	.word	0x0500001c


	//   ....[19]....
        /*09a4*/ 	.word	0x0500001e


	//   ....[20]....
        /*09a8*/ 	.word	0x05000017


	//   ....[21]....
        /*09ac*/ 	.word	0x0500001d


	//   ....[22]....
        /*09b0*/ 	.word	0x05000020


	//   ....[23]....
        /*09b4*/ 	.word	0x0500001c


	//   ....[24]....
        /*09b8*/ 	.word	0x05000021


	//   ....[25]....
        /*09bc*/ 	.word	0x05000017


	//   ....[26]....
        /*09c0*/ 	.word	0x0500001c


	//   ....[27]....
        /*09c4*/ 	.word	0x0500001e


	//   ....[28]....
        /*09c8*/ 	.word	0x05000017


	//   ....[29]....
        /*09cc*/ 	.word	0x0500001d


	//   ....[30]....
        /*09d0*/ 	.word	0x05000020


	//   ....[31]....
        /*09d4*/ 	.word	0x0500001c


	//   ....[32]....
        /*09d8*/ 	.word	0x05000021


	//   ....[33]....
        /*09dc*/ 	.word	0x05000017


	//   ....[34]....
        /*09e0*/ 	.word	0x0500001e


	//   ....[35]....
        /*09e4*/ 	.word	0x05000017


	//   ....[36]....
        /*09e8*/ 	.word	0x0500001d


	//   ....[37]....
        /*09ec*/ 	.word	0x0500001c


	//   ....[38]....
        /*09f0*/ 	.word	0x05000020


	//   ....[39]....
        /*09f4*/ 	.word	0x05000021


	//   ....[40]....
        /*09f8*/ 	.word	0x05000017


	//   ....[41]....
        /*09fc*/ 	.word	0x0500001c


	//   ....[42]....
        /*0a00*/ 	.word	0x05000023


	//   ....[43]....
        /*0a04*/ 	.word	0x05000020


	//   ....[44]....
        /*0a08*/ 	.word	0x0500001d


	//   ....[45]....
        /*0a0c*/ 	.word	0x05000021


	//   ....[46]....
        /*0a10*/ 	.word	0x05000022


	//   ....[47]....
        /*0a14*/ 	.word	0x05000029


	//   ....[48]....
        /*0a18*/ 	.word	0x0500001e


	//   ....[49]....
        /*0a1c*/ 	.word	0x0500001b


	//   ....[50]....
        /*0a20*/ 	.word	0x05000017


	//   ....[51]....
        /*0a24*/ 	.word	0x0500001a


	//   ....[52]....
        /*0a28*/ 	.word	0x0500002e


	//   ....[53]....
        /*0a2c*/ 	.word	0x0500001d


	//   ....[54]....
        /*0a30*/ 	.word	0x0500002c


	//   ....[55]....
        /*0a34*/ 	.word	0x05000032


	//   ....[56]....
        /*0a38*/ 	.word	0x05000023


	//   ....[57]....
        /*0a3c*/ 	.word	0x05000024


	//   ....[58]....
        /*0a40*/ 	.word	0x05000026


	//   ....[59]....
        /*0a44*/ 	.word	0x05000028


	//   ....[60]....
        /*0a48*/ 	.word	0x05000025


	//   ....[61]....
        /*0a4c*/ 	.word	0x0500002a


	//   ....[62]....
        /*0a50*/ 	.word	0x0500002c


	//   ....[63]....
        /*0a54*/ 	.word	0x05000033


	//   ....[64]....
        /*0a58*/ 	.word	0x05000022


	//   ....[65]....
        /*0a5c*/ 	.word	0x05000017


	//   ....[66]....
        /*0a60*/ 	.word	0x05000017


	//   ....[67]....
        /*0a64*/ 	.word	0x05000017


	//   ....[68]....
        /*0a68*/ 	.word	0x05000017


	//   ....[69]....
        /*0a6c*/ 	.word	0x05000017


	//   ....[70]....
        /*0a70*/ 	.word	0x05000017


	//   ....[71]....
        /*0a74*/ 	.word	0x05000017


	//   ....[72]....
        /*0a78*/ 	.word	0x05000017


	//   ....[73]....
        /*0a7c*/ 	.word	0x05000017


	//   ....[74]....
        /*0a80*/ 	.word	0x05000017


	//   ....[75]....
        /*0a84*/ 	.word	0x05000017


	//   ....[76]....
        /*0a88*/ 	.word	0x05000017


	//   ....[77]....
        /*0a8c*/ 	.word	0x05000017


	//   ....[78]....
        /*0a90*/ 	.word	0x05000017


	//   ....[79]....
        /*0a94*/ 	.word	0x05000017


	//   ....[80]....
        /*0a98*/ 	.word	0x05000017


	//   ....[81]....
        /*0a9c*/ 	.word	0x05000017


	//   ....[82]....
        /*0aa0*/ 	.word	0x05000017


	//   ....[83]....
        /*0aa4*/ 	.word	0x05000017


	//   ....[84]....
        /*0aa8*/ 	.word	0x05000017


	//   ....[85]....
        /*0aac*/ 	.word	0x05000017


	//   ....[86]....
        /*0ab0*/ 	.word	0x05000017


	//   ....[87]....
        /*0ab4*/ 	.word	0x05000017


	//   ....[88]....
        /*0ab8*/ 	.word	0x05000017


	//   ....[89]....
        /*0abc*/ 	.word	0x05000017


	//   ....[90]....
        /*0ac0*/ 	.word	0x05000017


	//   ....[91]....
        /*0ac4*/ 	.word	0x05000017


	//   ....[92]....
        /*0ac8*/ 	.word	0x05000017


	//   ....[93]....
        /*0acc*/ 	.word	0x05000017


	//   ....[94]....
        /*0ad0*/ 	.word	0x05000017


	//   ....[95]....
        /*0ad4*/ 	.word	0x05000017


	//   ....[96]....
        /*0ad8*/ 	.word	0x05000017


	//   ....[97]....
        /*0adc*/ 	.word	0x05000017


	//   ....[98]....
        /*0ae0*/ 	.word	0x05000017


	//   ....[99]....
        /*0ae4*/ 	.word	0x05000017


	//   ....[100]....
        /*0ae8*/ 	.word	0x05000017


	//   ....[101]....
        /*0aec*/ 	.word	0x05000017


	//   ....[102]....
        /*0af0*/ 	.word	0x05000017


	//   ....[103]....
        /*0af4*/ 	.word	0x05000017


	//   ....[104]....
        /*0af8*/ 	.word	0x05000017


	//   ....[105]....
        /*0afc*/ 	.word	0x05000017


	//   ....[106]....
        /*0b00*/ 	.word	0x05000017


	//   ....[107]....
        /*0b04*/ 	.word	0x05000017


	//   ....[108]....
        /*0b08*/ 	.word	0x05000017


	//   ....[109]....
        /*0b0c*/ 	.word	0x05000017


	//   ....[110]....
        /*0b10*/ 	.word	0x05000017


	//   ....[111]....
        /*0b14*/ 	.word	0x05000017


	//   ....[112]....
        /*0b18*/ 	.word	0x05000017


	//   ....[113]....
        /*0b1c*/ 	.word	0x05000017


	//   ....[114]....
        /*0b20*/ 	.word	0x05000017


	//   ....[115]....
        /*0b24*/ 	.word	0x05000017


	//   ....[116]....
        /*0b28*/ 	.word	0x05000017


	//   ....[117]....
        /*0b2c*/ 	.word	0x05000017


	//   ....[118]....
        /*0b30*/ 	.word	0x05000017


	//   ....[119]....
        /*0b34*/ 	.word	0x05000017


	//   ....[120]....
        /*0b38*/ 	.word	0x05000017


	//   ....[121]....
        /*0b3c*/ 	.word	0x05000017


	//----- nvinfo : EIATTR_COOP_GROUP_INSTR_OFFSETS
	.align		4
.L_873:
        /*0b40*/ 	.byte	0x04, 0x28
        /*0b42*/ 	.short	(.L_875 - .L_874)


	//   ....[0]....
.L_874:
        /*0b44*/ 	.word	0x00007820


	//   ....[1]....
        /*0b48*/ 	.word	0x00007850


	//   ....[2]....
        /*0b4c*/ 	.word	0x00008280


	//   ....[3]....
        /*0b50*/ 	.word	0x00008290


	//   ....[4]....
        /*0b54*/ 	.word	0x000082c0


	//   ....[5]....
        /*0b58*/ 	.word	0x000082d0


	//   ....[6]....
        /*0b5c*/ 	.word	0x00008300


	//   ....[7]....
        /*0b60*/ 	.word	0x00008310


	//   ....[8]....
        /*0b64*/ 	.word	0x00008350


	//   ....[9]....
        /*0b68*/ 	.word	0x00008360


	//   ....[10]....
        /*0b6c*/ 	.word	0x0000c7f0


	//   ....[11]....
        /*0b70*/ 	.word	0x0000c820


	//   ....[12]....
        /*0b74*/ 	.word	0x0000c860


	//   ....[13]....
        /*0b78*/ 	.word	0x0000c870


	//   ....[14]....
        /*0b7c*/ 	.word	0x0000c8a0


	//   ....[15]....
        /*0b80*/ 	.word	0x0000c8b0


	//   ....[16]....
        /*0b84*/ 	.word	0x0000c8e0


	//   ....[17]....
        /*0b88*/ 	.word	0x0000c8f0


	//   ....[18]....
        /*0b8c*/ 	.word	0x0000ca80


	//   ....[19]....
        /*0b90*/ 	.word	0x0000cab0


	//   ....[20]....
        /*0b94*/ 	.word	0x0000cae0


	//   ....[21]....
        /*0b98*/ 	.word	0x0000cb00


	//   ....[22]....
        /*0b9c*/ 	.word	0x0000cb30


	//   ....[23]....
        /*0ba0*/ 	.word	0x0000cb40


	//   ....[24]....
        /*0ba4*/ 	.word	0x0000cb70


	//   ....[25]....
        /*0ba8*/ 	.word	0x0000cb80


	//   ....[26]....
        /*0bac*/ 	.word	0x0000ccb0


	//   ....[27]....
        /*0bb0*/ 	.word	0x0000cce0


	//   ....[28]....
        /*0bb4*/ 	.word	0x0000cd10


	//   ....[29]....
        /*0bb8*/ 	.word	0x0000cd30


	//   ....[30]....
        /*0bbc*/ 	.word	0x0000cd60


	//   ....[31]....
        /*0bc0*/ 	.word	0x0000cd70


	//   ....[32]....
        /*0bc4*/ 	.word	0x0000cda0


	//   ....[33]....
        /*0bc8*/ 	.word	0x0000cdb0


	//   ....[34]....
        /*0bcc*/ 	.word	0x0000d050


	//   ....[35]....
        /*0bd0*/ 	.word	0x0000d0e0


	//   ....[36]....
        /*0bd4*/ 	.word	0x0000d140


	//   ....[37]....
        /*0bd8*/ 	.word	0x0000d170


	//   ....[38]....
        /*0bdc*/ 	.word	0x0000d1a0


	//   ....[39]....
        /*0be0*/ 	.word	0x0000d1b0


	//   ....[40]....
        /*0be4*/ 	.word	0x0000d1d0


	//   ....[41]....
        /*0be8*/ 	.word	0x0000d1f0


	//   ....[42]....
        /*0bec*/ 	.word	0x0000d220


	//   ....[43]....
        /*0bf0*/ 	.word	0x0000d240


	//   ....[44]....
        /*0bf4*/ 	.word	0x0000d260


	//   ....[45]....
        /*0bf8*/ 	.word	0x0000d280


	//   ....[46]....
        /*0bfc*/ 	.word	0x0000d2a0


	//   ....[47]....
        /*0c00*/ 	.word	0x0000d2d0


	//   ....[48]....
        /*0c04*/ 	.word	0x0000d300


	//   ....[49]....
        /*0c08*/ 	.word	0x0000d340


	//   ....[50]....
        /*0c0c*/ 	.word	0x0000d360


	//   ....[51]....
        /*0c10*/ 	.word	0x0000d3a0


	//   ....[52]....
        /*0c14*/ 	.word	0x0000d3c0


	//   ....[53]....
        /*0c18*/ 	.word	0x0000d400


	//   ....[54]....
        /*0c1c*/ 	.word	0x0000d420


	//   ....[55]....
        /*0c20*/ 	.word	0x0000d440


	//   ....[56]....
        /*0c24*/ 	.word	0x0000d470


	//   ....[57]....
        /*0c28*/ 	.word	0x0000d4a0


	//   ....[58]....
        /*0c2c*/ 	.word	0x0000d4e0


	//   ....[59]....
        /*0c30*/ 	.word	0x0000d520


	//   ....[60]....
        /*0c34*/ 	.word	0x0000d550


	//   ....[61]....
        /*0c38*/ 	.word	0x0000d580


	//   ....[62]....
        /*0c3c*/ 	.word	0x0000d5a0


	//   ....[63]....
        /*0c40*/ 	.word	0x0000d5c0


	//   ....[64]....
        /*0c44*/ 	.word	0x0000d6a0


	//   ....[65]....
        /*0c48*/ 	.word	0x0000d750


	//   ....[66]....
        /*0c4c*/ 	.word	0x0000d870


	//   ....[67]....
        /*0c50*/ 	.word	0x0000d8c0


	//   ....[68]....
        /*0c54*/ 	.word	0x0000d930


	//   ....[69]....
        /*0c58*/ 	.word	0x0000d990


	//   ....[70]....
        /*0c5c*/ 	.word	0x0000da00


	//   ....[71]....
        /*0c60*/ 	.word	0x0000da60


	//   ....[72]....
        /*0c64*/ 	.word	0x0000dad0


	//   ....[73]....
        /*0c68*/ 	.word	0x0000db30


	//   ....[74]....
        /*0c6c*/ 	.word	0x0000dbd0


	//   ....[75]....
        /*0c70*/ 	.word	0x0000dc60


	//   ....[76]....
        /*0c74*/ 	.word	0x0000dcd0


	//   ....[77]....
        /*0c78*/ 	.word	0x0000dd30


	//   ....[78]....
        /*0c7c*/ 	.word	0x0000dda0


	//   ....[79]....
        /*0c80*/ 	.word	0x0000de00


	//   ....[80]....
        /*0c84*/ 	.word	0x0000de70


	//   ....[81]....
        /*0c88*/ 	.word	0x0000ded0


	//   ....[82]....
        /*0c8c*/ 	.word	0x0000df70


	//   ....[83]....
        /*0c90*/ 	.word	0x0000e000


	//   ....[84]....
        /*0c94*/ 	.word	0x0000e070


	//   ....[85]....
        /*0c98*/ 	.word	0x0000e0d0


	//   ....[86]....
        /*0c9c*/ 	.word	0x0000e140


	//   ....[87]....
        /*0ca0*/ 	.word	0x0000e1a0


	//   ....[88]....
        /*0ca4*/ 	.word	0x0000e210


	//   ....[89]....
        /*0ca8*/ 	.word	0x0000e270


	//   ....[90]....
        /*0cac*/ 	.word	0x0000e310


	//   ....[91]....
        /*0cb0*/ 	.word	0x0000e3f0


	//   ....[92]....
        /*0cb4*/ 	.word	0x0000e4c0


	//   ....[93]....
        /*0cb8*/ 	.word	0x0000e510


	//   ....[94]....
        /*0cbc*/ 	.word	0x0000e5b0


	//   ....[95]....
        /*0cc0*/ 	.word	0x0000e610


	//   ....[96]....
        /*0cc4*/ 	.word	0x0000e6c0


	//   ....[97]....
        /*0cc8*/ 	.word	0x0000e720


	//   ....[98]....
        /*0ccc*/ 	.word	0x0000e7b0


	//   ....[99]....
        /*0cd0*/ 	.word	0x0000e830


	//   ....[100]....
        /*0cd4*/ 	.word	0x0000e8a0


	//   ....[101]....
        /*0cd8*/ 	.word	0x0000e900


	//   ....[102]....
        /*0cdc*/ 	.word	0x0000e970


	//   ....[103]....
        /*0ce0*/ 	.word	0x0000e9d0


	//   ....[104]....
        /*0ce4*/ 	.word	0x0000eaa0


	//   ....[105]....
        /*0ce8*/ 	.word	0x0000eb10


	//   ....[106]....
        /*0cec*/ 	.word	0x0000ebc0


	//   ....[107]....
        /*0cf0*/ 	.word	0x0000ec30


	//   ....[108]....
        /*0cf4*/ 	.word	0x0000eca0


	//   ....[109]....
        /*0cf8*/ 	.word	0x0000ed00


	//   ....[110]....
        /*0cfc*/ 	.word	0x0000ed70


	//   ....[111]....
        /*0d00*/ 	.word	0x0000edd0


	//   ....[112]....
        /*0d04*/ 	.word	0x0000ee40


	//   ....[113]....
        /*0d08*/ 	.word	0x0000eea0


	//   ....[114]....
        /*0d0c*/ 	.word	0x0000ef00


	//   ....[115]....
        /*0d10*/ 	.word	0x0000ef50


	//   ....[116]....
        /*0d14*/ 	.word	0x0000efc0


	//   ....[117]....
        /*0d18*/ 	.word	0x0000f020


	//   ....[118]....
        /*0d1c*/ 	.word	0x0000f090


	//   ....[119]....
        /*0d20*/ 	.word	0x0000f0f0


	//   ....[120]....
        /*0d24*/ 	.word	0x0000f240


	//   ....[121]....
        /*0d28*/ 	.word	0x0000f2f0


	//----- nvinfo : EIATTR_EXIT_INSTR_OFFSETS
	.align		4
.L_875:
        /*0d2c*/ 	.byte	0x04, 0x1c
        /*0d2e*/ 	.short	(.L_877 - .L_876)


	//   ....[0]....
.L_876:
        /*0d30*/ 	.word	0x0000b7c0


	//   ....[1]....
        /*0d34*/ 	.word	0x0000d810


	//----- nvinfo : EIATTR_MAX_THREADS
	.align		4
.L_877:
        /*0d38*/ 	.byte	0x04, 0x05
        /*0d3a*/ 	.short	(.L_879 - .L_878)
.L_878:
        /*0d3c*/ 	.word	0x000001e0
        /*0d40*/ 	.word	0x00000001
        /*0d44*/ 	.word	0x00000001


	//----- nvinfo : EIATTR_CRS_STACK_SIZE
	.align		4
.L_879:
        /*0d48*/ 	.byte	0x04, 0x1e
        /*0d4a*/ 	.short	(.L_881 - .L_880)
.L_880:
        /*0d4c*/ 	.word	0x00000000


	//----- nvinfo : EIATTR_CBANK_PARAM_SIZE
	.align		4
.L_881:
        /*0d50*/ 	.byte	0x03, 0x19
        /*0d52*/ 	.short	0x0060


	//----- nvinfo : EIATTR_PARAM_CBANK
	.align		4
        /*0d54*/ 	.byte	0x04, 0x0a
        /*0d56*/ 	.short	(.L_883 - .L_882)
	.align		4
.L_882:
        /*0d58*/ 	.word	index@(.nv.constant0._ZN13group_norm_v218gn_bwd_cuda_kernelI13__nv_bfloat16Li480ELi1ELi16ELi60ELi1024ELb1ELb1ELi32ELi960ELi960ELi4ELb1ELi4ELb0ELb0ELNS_15WgradSyncMethodE3ENS_16CompileConditionILi900EEEEEvPT_S6_S6_PKS5_S8_S8_S8_PKfflPfPj)
        /*0d5c*/ 	.short	0x0210
        /*0d5e*/ 	.short	0x0060


	//----- nvinfo : EIATTR_SW_WAR
	.align		4
.L_883:
        /*0d60*/ 	.byte	0x04, 0x36
        /*0d62*/ 	.short	(.L_885 - .L_884)
.L_884:
        /*0d64*/ 	.word	0x00000008
.L_885:


//--------------------- .nv.info._ZN13group_norm_v218gn_bwd_cuda_kernelI13__nv_bfloat16Li480ELi2ELi16ELi60ELi1024ELb1ELb1ELi16ELi960ELi960ELi4ELb1ELi3ELb0ELb0ELNS_15WgradSyncMethodE3ENS_16CompileConditionILi900EEEEEvPT_S6_S6_PKS5_S8_S8_S8_PKfflPfPj --------------------------
	.section	.nv.info._ZN13group_norm_v218gn_bwd_cuda_kernelI13__nv_bfloat16Li480ELi2ELi16ELi60ELi1024ELb1ELb1ELi16ELi960ELi960ELi4ELb1ELi3ELb0ELb0ELNS_15WgradSyncMethodE3ENS_16CompileConditionILi900EEEEEvPT_S6_S6_PKS5_S8_S8_S8_PKfflPfPj,"",@"SHT_CUDA_INFO"
	.sectionflags	@""
	.align	4


	//----- nvinfo : EIATTR_CUDA_API_VERSION
	.align		4
        /*0000*/ 	.byte	0x04, 0x37
        /*0002*/ 	.short	(.L_887 - .L_886)
.L_886:
        /*0004*/ 	.word	0x00000082


	//----- nvinfo : EIATTR_KPARAM_INFO
	.align		4
.L_887:
        /*0008*/ 	.byte	0x04, 0x17
        /*000a*/ 	.short	(.L_889 - .L_888)
.L_888:
        /*000c*/ 	.word	0x00000000
        /*0010*/ 	.short	0x000b
        /*0012*/ 	.short	0x0058
        /*0014*/ 	.byte	0x00, 0xf0, 0x21, 0x00


	//----- nvinfo : EIATTR_KPARAM_INFO
	.align		4
.L_889:
        /*0018*/ 	.byte	0x04, 0x17
        /*001a*/ 	.short	(.L_891 - .L_890)
.L_890:
        /*001c*/ 	.word	0x00000000
        /*0020*/ 	.short	0x000a
        /*0022*/ 	.short	0x0050
        /*0024*/ 	.byte	0x00, 0xf0, 0x21, 0x00


	//----- nvinfo : EIATTR_KPARAM_INFO
	.align		4
.L_891:
        /*0028*/ 	.byte	0x04, 0x17
        /*002a*/ 	.short	(.L_893 - .L_892)
.L_892:
        /*002c*/ 	.word	0x00000000
        /*0030*/ 	.short	0x0009
        /*0032*/ 	.short	0x0048
        /*0034*/ 	.byte	0x00, 0xf0, 0x21, 0x00


	//----- nvinfo : EIATTR_KPARAM_INFO
	.align		4
.L_893:
        /*0038*/ 	.byte	0x04, 0x17
        /*003a*/ 	.short	(.L_895 - .L_894)
.L_894:
        /*003c*/ 	.word	0x00000000
        /*0040*/ 	.short	0x0008
        /*0042*/ 	.short	0x0040
        /*0044*/ 	.byte	0x00, 0xf0, 0x11, 0x00


	//----- nvinfo : EIATTR_KPARAM_INFO
	.align		4
.L_895:
        /*0048*/ 	.byte	0x04, 0x17
        /*004a*/ 	.short	(.L_897 - .L_896)
.L_896:
        /*004c*/ 	.word	0x00000000
        /*0050*/ 	.short	0x0007
        /*0052*/ 	.short	0x0038
        /*0054*/ 	.byte	0x00, 0xf0, 0x21, 0x00


	//----- nvinfo : EIATTR_KPARAM_INFO
	.align		4
.L_897:
        /*0058*/ 	.byte	0x04, 0x17
        /*005a*/ 	.short	(.L_899 - .L_898)
.L_898:
        /*005c*/ 	.word	0x00000000
        /*0060*/ 	.short	0x0006
        /*0062*/ 	.short	0x0030
        /*0064*/ 	.byte	0x00, 0xf0, 0x21, 0x00


	//----- nvinfo : EIATTR_KPARAM_INFO
	.align		4
.L_899:
        /*0068*/ 	.byte	0x04, 0x17
        /*006a*/ 	.short	(.L_901 - .L_900)
.L_900:
        /*006c*/ 	.word	0x00000000
        /*0070*/ 	.short	0x0005
        /*0072*/ 	.short	0x0028
        /*0074*/ 	.byte	0x00, 0xf0, 0x21, 0x00


	//----- nvinfo : EIATTR_KPARAM_INFO
	.align		4
.L_901:
        /*0078*/ 	.byte	0x04, 0x17
        /*007a*/ 	.short	(.L_903 - .L_902)
.L_902:
        /*007c*/ 	.word	0x00000000
        /*0080*/ 	.short	0x0004
        /*0082*/ 	.short	0x0020
        /*0084*/ 	.byte	0x00, 0xf0, 0x21, 0x00


	//----- nvinfo : EIATTR_KPARAM_INFO
	.align		4
.L_903:
        /*0088*/ 	.byte	0x04, 0x17
        /*008a*/ 	.short	(.L_905 - .L_904)
.L_904:
        /*008c*/ 	.word	0x00000000
        /*0090*/ 	.short	0x0003
        /*0092*/ 	.short	0x0018
        /*0094*/ 	.byte	0x00, 0xf0, 0x21, 0x00


	//----- nvinfo : EIATTR_KPARAM_INFO
	.align		4
.L_905:
        /*0098*/ 	.byte	0x04, 0x17
        /*009a*/ 	.short	(.L_907 - .L_906)
.L_906:
        /*009c*/ 	.word	0x00000000
        /*00a0*/ 	.short	0x0002
        /*00a2*/ 	.short	0x0010
        /*00a4*/ 	.byte	0x00, 0xf0, 0x21, 0x00


	//----- nvinfo : EIATTR_KPARAM_INFO
	.align		4
.L_907:
        /*00a8*/ 	.byte	0x04, 0x17
        /*00aa*/ 	.short	(.L_909 - .L_908)
.L_908:
        /*00ac*/ 	.word	0x00000000
        /*00b0*/ 	.short	0x0001
        /*00b2*/ 	.short	0x0008
        /*00b4*/ 	.byte	0x00, 0xf0, 0x21, 0x00


	//----- nvinfo : EIATTR_KPARAM_INFO
	.align		4
.L_909:
        /*00b8*/ 	.byte	0x04, 0x17
        /*00ba*/ 	.short	(.L_911 - .L_910)
.L_910:
        /*00bc*/ 	.word	0x00000000
        /*00c0*/ 	.short	0x0000
        /*00c2*/ 	.short	0x0000
        /*00c4*/ 	.byte	0x00, 0xf0, 0x21, 0x00


	//----- nvinfo : EIATTR_SPARSE_MMA_MASK
	.align		4
.L_911:
        /*00c8*/ 	.byte	0x03, 0x50
        /*00ca*/ 	.short	0x0000


	//----- nvinfo : EIATTR_MAXREG_COUNT
	.align		4
        /*00cc*/ 	.byte	0x03, 0x1b
        /*00ce*/ 	.short	0x0040


	//----- nvinfo : EIATTR_NUM_BARRIERS
	.align		4
        /*00d0*/ 	.byte	0x02, 0x4c
        /*00d2*/ 	.byte	0x01
	.zero		1


	//----- nvinfo : EIATTR_ANNOTATIONS
	.align		4
        /*00d4*/ 	.byte	0x04, 0x55
        /*00d6*/ 	.short	(.L_913 - .L_912)


	//   ....[0]....
.L_912:
        /* <DEDUP_REMOVED lines=106> */


	//----- nvinfo : EIATTR_MERCURY_ISA_VERSION
	.align		4
.L_913:
        /*0760*/ 	.byte	0x03, 0x5f
        /*0762*/ 	.short	0x0101


	//----- nvinfo : EIATTR_COOP_GROUP_MASK_REGIDS
	.align		4
        /*0764*/ 	.byte	0x04, 0x29
        /*0766*/ 	.short	(.L_915 - .L_914)


	//   ....[0]....
.L_914:
        /*0768*/ 	.word	0xffffffff


	//   ....[1]....
        /*076c*/ 	.word	0xffffffff


	//   ....[2]....
        /*0770*/ 	.word	0xffffffff


	//   ....[3]....
        /*0774*/ 	.word	0xffffffff


	//   ....[4]....
        /*0778*/ 	.word	0xffffffff


	//   ....[5]....
        /*077c*/ 	.word	0xffffffff


	//   ....[6]....
        /*0780*/ 	.word	0xffffffff


	//   ....[7]....
        /*0784*/ 	.word	0xffffffff


	//   ....[8]....
        /*0788*/ 	.word	0xffffffff


	//   ....[9]....
        /*078c*/ 	.word	0xffffffff


	//   ....[10]....
        /*0790*/ 	.word	0x05000019


	//   ....[11]....
        /*0794*/ 	.word	0x05000018


	//   ....[12]....
        /*0798*/ 	.word	0x0500001a


	//   ....[13]....
        /*079c*/ 	.word	0x0500001b


	//   ....[14]....
        /*07a0*/ 	.word	0x0500001d


	//   ....[15]....
        /*07a4*/ 	.word	0x05000012


	//   ....[16]....
        /*07a8*/ 	.word	0x0500001c


	//   ....[17]....
        /*07ac*/ 	.word	0x05000013


	//   ....[18]....
        /*07b0*/ 	.word	0x0500001d


	//   ....[19]....
        /*07b4*/ 	.word	0x0500001c


	//   ....[20]....
        /*07b8*/ 	.word	0x0500001e


	//   ....[21]....
        /*07bc*/ 	.word	0x0500001f


	//   ....[22]....
        /*07c0*/ 	.word	0x05000021


	//   ....[23]....
        /*07c4*/ 	.word	0x05000020


	//   ....[24]....
        /*07c8*/ 	.word	0x05000022


	//   ....[25]....
        /*07cc*/ 	.word	0x05000017


	//   ....[26]....
        /*07d0*/ 	.word	0x0500001d


	//   ....[27]....
        /*07d4*/ 	.word	0x0500001c


	//   ....[28]....
        /*07d8*/ 	.word	0x0500001e


	//   ....[29]....
        /*07dc*/ 	.word	0x0500001f


	//   ....[30]....
        /*07e0*/ 	.word	0x05000021


	//   ....[31]....
        /*07e4*/ 	.word	0x05000020


	//   ....[32]....
        /*07e8*/ 	.word	0x05000022


	//   ....[33]....
        /*07ec*/ 	.word	0x05000017


	//   ....[34]....
        /*07f0*/ 	.word	0x0500001e


	//   ....[35]....
        /*07f4*/ 	.word	0x05000026


	//   ....[36]....
        /*07f8*/ 	.word	0x05000021


	//   ....[37]....
        /*07fc*/ 	.word	0x05000020


	//   ....[38]....
        /*0800*/ 	.word	0x05000024


	//   ....[39]....
        /*0804*/ 	.word	0x05000029


	//   ....[40]....
        /*0808*/ 	.word	0x05000025


	//   ....[41]....
        /*080c*/ 	.word	0x05000027


	//   ....[42]....
        /*0810*/ 	.word	0x05000028


	//   ....[43]....
        /*0814*/ 	.word	0x05000021


	//   ....[44]....
        /*0818*/ 	.word	0x05000023


	//   ....[45]....
        /*081c*/ 	.word	0x05000026


	//   ....[46]....
        /*0820*/ 	.word	0x05000014


	//   ....[47]....
        /*0824*/ 	.word	0x05000029


	//   ....[48]....
        /*0828*/ 	.word	0x05000012


	//   ....[49]....
        /*082c*/ 	.word	0x05000021


	//   ....[50]....
        /*0830*/ 	.word	0x0500001f


	//   ....[51]....
        /*0834*/ 	.word	0x05000014


	//   ....[52]....
        /*0838*/ 	.word	0x05000026


	//   ....[53]....
        /*083c*/ 	.word	0x0500001c


	//   ....[54]....
        /*0840*/ 	.word	0x05000013


	//   ....[55]....
        /*0844*/ 	.word	0x05000029


	//   ....[56]....
        /*0848*/ 	.word	0x05000018


	//   ....[57]....
        /*084c*/ 	.word	0x05000024


	//   ....[58]....
        /*0850*/ 	.word	0x05000019


	//   ....[59]....
        /*0854*/ 	.word	0x05000022


	//   ....[60]....
        /*0858*/ 	.word	0x0500001f


	//   ....[61]....
        /*085c*/ 	.word	0x0500001c


	//   ....[62]....
        /*0860*/ 	.word	0x0500002a


	//   ....[63]....
        /*0864*/ 	.word	0x05000028


	//   ....[64]....
        /*0868*/ 	.word	0x0500001b


	//   ....[65]....
        /*086c*/ 	.word	0x05000017


	//   ....[66]....
        /*0870*/ 	.word	0x0500001e


	//   ....[67]....
        /*0874*/ 	.word	0x0500001e


	//   ....[68]....
        /*0878*/ 	.word	0x0500001e


	//   ....[69]....
        /*087c*/ 	.word	0x0500001e


	//   ....[70]....
        /*0880*/ 	.word	0x0500001e


	//   ....[71]....
        /*0884*/ 	.word	0x0500001e


	//   ....[72]....
        /*0888*/ 	.word	0x0500001e


	//   ....[73]....
        /*088c*/ 	.word	0x0500001e


	//   ....[74]....
        /*0890*/ 	.word	0x0500001e


	//   ....[75]....
        /*0894*/ 	.word	0x0500001e


	//   ....[76]....
        /*0898*/ 	.word	0x0500001e


	//   ....[77]....
        /*089c*/ 	.word	0x0500001e


	//   ....[78]....
        /*08a0*/ 	.word	0x0500001e


	//   ....[79]....
        /*08a4*/ 	.word	0x0500001e


	//   ....[80]....
        /*08a8*/ 	.word	0x0500001e


	//   ....[81]....
        /*08ac*/ 	.word	0x0500001e


	//   ....[82]....
        /*08b0*/ 	.word	0x0500001e


	//   ....[83]....
        /*08b4*/ 	.word	0x0500001e


	//   ....[84]....
        /*08b8*/ 	.word	0x0500001e


	//   ....[85]....
        /*08bc*/ 	.word	0x0500001e


	//   ....[86]....
        /*08c0*/ 	.word	0x0500001e


	//   ....[87]....
        /*08c4*/ 	.word	0x0500001e


	//   ....[88]....
        /*08c8*/ 	.word	0x0500001e


	//   ....[89]....
        /*08cc*/ 	.word	0x0500001e


	//   ....[90]....
        /*08d0*/ 	.word	0x0500001e


	//   ....[91]....
        /*08d4*/ 	.word	0x0500001e


	//   ....[92]....
        /*08d8*/ 	.word	0x0500001e


	//   ....[93]....
        /*08dc*/ 	.word	0x0500001e


	//   ....[94]....
        /*08e0*/ 	.word	0x0500001e


	//   ....[95]....
        /*08e4*/ 	.word	0x0500001e


	//   ....[96]....
        /*08e8*/ 	.word	0x0500001e


	//   ....[97]....
        /*08ec*/ 	.word	0x0500001e


	//   ....[98]....
        /*08f0*/ 	.word	0x0500001e


	//   ....[99]....
        /*08f4*/ 	.word	0x0500001e


	//   ....[100]....
        /*08f8*/ 	.word	0x0500001e


	//   ....[101]....
        /*08fc*/ 	.word	0x0500001e


	//   ....[102]....
        /*0900*/ 	.word	0x0500001e


	//   ....[103]....
        /*0904*/ 	.word	0x0500001e


	//   ....[104]....
        /*0908*/ 	.word	0x0500001e


	//   ....[105]....
        /*090c*/ 	.word	0x0500001e


	//   ....[106]....
        /*0910*/ 	.word	0x0500001e


	//   ....[107]....
        /*0914*/ 	.word	0x0500001e


	//   ....[108]....
        /*0918*/ 	.word	0x0500001e


	//   ....[109]....
        /*091c*/ 	.word	0x0500001e


	//   ....[110]....
        /*0920*/ 	.word	0x0500001e


	//   ....[111]....
        /*0924*/ 	.word	0x0500001e


	//   ....[112]....
        /*0928*/ 	.word	0x0500001e


	//   ....[113]....
        /*092c*/ 	.word	0x0500001e


	//   ....[114]....
        /*0930*/ 	.word	0x0500001e


	//   ....[115]....
        /*0934*/ 	.word	0x0500001e


	//   ....[116]....
        /*0938*/ 	.word	0x0500001e


	//   ....[117]....
        /*093c*/ 	.word	0x0500001e


	//   ....[118]....
        /*0940*/ 	.word	0x0500001e


	//   ....[119]....
        /*0944*/ 	.word	0x0500001e


	//   ....[120]....
        /*0948*/ 	.word	0x0500001e


	//   ....[121]....
        /*094c*/ 	.word	0x0500001e


	//----- nvinfo : EIATTR_COOP_GROUP_INSTR_OFFSETS
	.align		4
.L_915:
        /*0950*/ 	.byte	0x04, 0x28
        /*0952*/ 	.short	(.L_917 - .L_916)


	//   ....[0]....
.L_916:
        /*0954*/ 	.word	0x000048e0


	//   ....[1]....
        /*0958*/ 	.word	0x00004920


	//   ....[2]....
        /*095c*/ 	.word	0x000051c0


	//   ....[3]....
        /*0960*/ 	.word	0x00005200


	//   ....[4]....
        /*0964*/ 	.word	0x00005220


	//   ....[5]....
        /*0968*/ 	.word	0x00005240


	//   ....[6]....
        /*096c*/ 	.word	0x00005260


	//   ....[7]....
        /*0970*/ 	.word	0x00005280


	//   ....[8]....
        /*0974*/ 	.word	0x000052a0


	//   ....[9]....
        /*0978*/ 	.word	0x000052c0


	//   ....[10]....
        /*097c*/ 	.word	0x00008040


	//   ....[11]....
        /*0980*/ 	.word	0x00008070


	//   ....[12]....
        /*0984*/ 	.word	0x000080c0


	//   ....[13]....
        /*0988*/ 	.word	0x000080e0


	//   ....[14]....
        /*098c*/ 	.word	0x00008110


	//   ....[15]....
        /*0990*/ 	.word	0x00008120


	//   ....[16]....
        /*0994*/ 	.word	0x00008150


	//   ....[17]....
        /*0998*/ 	.word	0x00008160


	//   ....[18]....
        /*099c*/ 	.word	0x000082e0


	//   ....[19]....
        /*09a0*/ 	.word	0x00008310


	//   ....[20]....
        /*09a4*/ 	.word	0x00008360


	//   ....[21]....
        /*09a8*/ 	.word	0x00008380


	//   ....[22]....
        /*09ac*/ 	.word	0x000083b0


	//   ....[23]....
        /*09b0*/ 	.word	0x000083c0


	//   ....[24]....
        /*09b4*/ 	.word	0x000083f0


	//   ....[25]....
        /*09b8*/ 	.word	0x00008400


	//   ....[26]....
        /*09bc*/ 	.word	0x00008520


	//   ....[27]....
        /*09c0*/ 	.word	0x00008550


	//   ....[28]....
        /*09c4*/ 	.word	0x000085a0


	//   ....[29]....
        /*09c8*/ 	.word	0x000085c0


	//   ....[30]....
        /*09cc*/ 	.word	0x000085f0


	//   ....[31]....
        /*09d0*/ 	.word	0x00008600


	//   ....[32]....
        /*09d4*/ 	.word	0x00008630


	//   ....[33]....
        /*09d8*/ 	.word	0x00008640


	//   ....[34]....
        /*09dc*/ 	.word	0x000088d0


	//   ....[35]....
        /*09e0*/ 	.word	0x00008930


	//   ....[36]....
        /*09e4*/ 	.word	0x000089d0


	//   ....[37]....
        /*09e8*/ 	.word	0x00008a10


	//   ....[38]....
        /*09ec*/ 	.word	0x00008a40


	//   ....[39]....
        /*09f0*/ 	.word	0x00008a50


	//   ....[40]....
        /*09f4*/ 	.word	0x00008a70


	//   ....[41]....
        /*09f8*/ 	.word	0x00008a80


	//   ....[42]....
        /*09fc*/ 	.word	0x00008ac0


	//   ....[43]....
        /*0a00*/ 	.word	0x00008ae0


	//   ....[44]....
        /*0a04*/ 	.word	0x00008b20


	//   ....[45]....
        /*0a08*/ 	.word	0x00008b50


	//   ....[46]....
        /*0a0c*/ 	.word	0x00008b80


	//   ....[47]....
        /*0a10*/ 	.word	0x00008b90


	//   ....[48]....
        /*0a14*/ 	.word	0x00008ba0


	//   ....[49]....
        /*0a18*/ 	.word	0x00008c00


	//   ....[50]....
        /*0a1c*/ 	.word	0x00008c60


	//   ....[51]....
        /*0a20*/ 	.word	0x00008ca0


	//   ....[52]....
        /*0a24*/ 	.word	0x00008cc0


	//   ....[53]....
        /*0a28*/ 	.word	0x00008cd0


	//   ....[54]....
        /*0a2c*/ 	.word	0x00008ce0


	//   ....[55]....
        /*0a30*/ 	.word	0x00008d10


	//   ....[56]....
        /*0a34*/ 	.word	0x00008d30


	//   ....[57]....
        /*0a38*/ 	.word	0x00008d60


	//   ....[58]....
        /*0a3c*/ 	.word	0x00008d80


	//   ....[59]....
        /*0a40*/ 	.word	0x00008dc0


	//   ....[60]....
        /*0a44*/ 	.word	0x00008e00


	//   ....[61]....
        /*0a48*/ 	.word	0x00008e30


	//   ....[62]....
        /*0a4c*/ 	.word	0x00008e60


	//   ....[63]....
        /*0a50*/ 	.word	0x00008e90


	//   ....[64]....
        /*0a54*/ 	.word	0x00008fd0


	//   ....[65]....
        /*0a58*/ 	.word	0x00009010


	//   ....[66]....
        /*0a5c*/ 	.word	0x00009140


	//   ....[67]....
        /*0a60*/ 	.word	0x00009190


	//   ....[68]....
        /*0a64*/ 	.word	0x00009200


	//   ....[69]....
        /*0a68*/ 	.word	0x00009260


	//   ....[70]....
        /*0a6c*/ 	.word	0x000092d0


	//   ....[71]....
        /*0a70*/ 	.word	0x00009330


	//   ....[72]....
        /*0a74*/ 	.word	0x000093a0


	//   ....[73]....
        /*0a78*/ 	.word	0x00009400


	//   ....[74]....
        /*0a7c*/ 	.word	0x000094a0


	//   ....[75]....
        /*0a80*/ 	.word	0x00009530


	//   ....[76]....
        /*0a84*/ 	.word	0x000095a0


	//   ....[77]....
        /*0a88*/ 	.word	0x00009600


	//   ....[78]....
        /*0a8c*/ 	.word	0x00009670


	//   ....[79]....
        /*0a90*/ 	.word	0x000096d0


	//   ....[80]....
        /*0a94*/ 	.word	0x00009740


	//   ....[81]....
        /*0a98*/ 	.word	0x000097a0


	//   ....[82]....
        /*0a9c*/ 	.word	0x00009840


	//   ....[83]....
        /*0aa0*/ 	.word	0x000098d0


	//   ....[84]....
        /*0aa4*/ 	.word	0x00009940


	//   ....[85]....
        /*0aa8*/ 	.word	0x000099a0


	//   ....[86]....
        /*0aac*/ 	.word	0x00009a10


	//   ....[87]....
        /*0ab0*/ 	.word	0x00009a70


	//   ....[88]....
        /*0ab4*/ 	.word	0x00009ae0


	//   ....[89]....
        /*0ab8*/ 	.word	0x00009b40


	//   ....[90]....
        /*0abc*/ 	.word	0x00009be0


	//   ....[91]....
        /*0ac0*/ 	.word	0x00009c90


	//   ....[92]....
        /*0ac4*/ 	.word	0x00009d80


	//   ....[93]....
        /*0ac8*/ 	.word	0x00009dd0


	//   ....[94]....
        /*0acc*/ 	.word	0x00009e70


	//   ....[95]....
        /*0ad0*/ 	.word	0x00009ed0


	//   ....[96]....
        /*0ad4*/ 	.word	0x00009f50


	//   ....[97]....
        /*0ad8*/ 	.word	0x00009ff0


	//   ....[98]....
        /*0adc*/ 	.word	0x0000a060


	//   ....[99]....
        /*0ae0*/ 	.word	0x0000a0e0


	//   ....[100]....
        /*0ae4*/ 	.word	0x0000a150


	//   ....[101]....
        /*0ae8*/ 	.word	0x0000a1b0


	//   ....[102]....
        /*0aec*/ 	.word	0x0000a220


	//   ....[103]....
        /*0af0*/ 	.word	0x0000a280


	//   ....[104]....
        /*0af4*/ 	.word	0x0000a2f0


	//   ....[105]....
        /*0af8*/ 	.word	0x0000a350


	//   ....[106]....
        /*0afc*/ 	.word	0x0000a3c0


	//   ....[107]....
        /*0b00*/ 	.word	0x0000a420


	//   ....[108]....
        /*0b04*/ 	.word	0x0000a4f0


	//   ....[109]....
        /*0b08*/ 	.word	0x0000a550


	//   ....[110]....
        /*0b0c*/ 	.word	0x0000a5d0


	//   ....[111]....
        /*0b10*/ 	.word	0x0000a620


	//   ....[112]....
        /*0b14*/ 	.word	0x0000a6c0


	//   ....[113]....
        /*0b18*/ 	.word	0x0000a740


	//   ....[114]....
        /*0b1c*/ 	.word	0x0000a7d0


	//   ....[115]....
        /*0b20*/ 	.word	0x0000a860


	//   ....[116]....
        /*0b24*/ 	.word	0x0000a8d0


	//   ....[117]....
        /*0b28*/ 	.word	0x0000a930


	//   ....[118]....
        /*0b2c*/ 	.word	0x0000a9c0


	//   ....[119]....
        /*0b30*/ 	.word	0x0000aa80


	//   ....[120]....
        /*0b34*/ 	.word	0x0000ab10


	//   ....[121]....
        /*0b38*/ 	.word	0x0000ab70


	//----- nvinfo : EIATTR_EXIT_INSTR_OFFSETS
	.align		4
.L_917:
        /*0b3c*/ 	.byte	0x04, 0x1c
        /*0b3e*/ 	.short	(.L_919 - .L_918)


	//   ....[0]....
.L_918:
        /*0b40*/ 	.word	0x00007020


	//   ....[1]....
        /*0b44*/ 	.word	0x000090e0


	//----- nvinfo : EIATTR_MAX_THREADS
	.align		4
.L_919:
        /*0b48*/ 	.byte	0x04, 0x05
        /*0b4a*/ 	.short	(.L_921 - .L_920)
.L_920:
        /*0b4c*/ 	.word	0x000001e0
        /*0b50*/ 	.word	0x00000001
        /*0b54*/ 	.word	0x00000001


	//----- nvinfo : EIATTR_CRS_STACK_SIZE
	.align		4
.L_921:
        /*0b58*/ 	.byte	0x04, 0x1e
        /*0b5a*/ 	.short	(.L_923 - .L_922)
.L_922:
        /*0b5c*/ 	.word	0x00000000


	//----- nvinfo : EIATTR_CBANK_PARAM_SIZE
	.align		4
.L_923:
        /*0b60*/ 	.byte	0x03, 0x19
        /*0b62*/ 	.short	0x0060


	//----- nvinfo : EIATTR_PARAM_CBANK
	.align		4
        /*0b64*/ 	.byte	0x04, 0x0a
        /*0b66*/ 	.short	(.L_925 - .L_924)
	.align		4
.L_924:
        /*0b68*/ 	.word	index@(.nv.constant0._ZN13group_norm_v218gn_bwd_cuda_kernelI13__nv_bfloat16Li480ELi2ELi16ELi60ELi1024ELb1ELb1ELi16ELi960ELi960ELi4ELb1ELi3ELb0ELb0ELNS_15WgradSyncMethodE3ENS_16CompileConditionILi900EEEEEvPT_S6_S6_PKS5_S8_S8_S8_PKfflPfPj)
        /*0b6c*/ 	.short	0x0210
        /*0b6e*/ 	.short	0x0060


	//----- nvinfo : EIATTR_SW_WAR
	.align		4
.L_925:
        /*0b70*/ 	.byte	0x04, 0x36
        /*0b72*/ 	.short	(.L_927 - .L_926)
.L_926:
        /*0b74*/ 	.word	0x00000008
.L_927:


//--------------------- .nv.info._ZN13group_norm_v218gn_bwd_cuda_kernelI13__nv_bfloat16Li480ELi2ELi16ELi60ELi1024ELb1ELb1ELi16ELi960ELi960ELi4ELb1ELi4ELb0ELb0ELNS_15WgradSyncMethodE3ENS_16CompileConditionILi900EEEEEvPT_S6_S6_PKS5_S8_S8_S8_PKfflPfPj --------------------------
	.section	.nv.info._ZN13group_norm_v218gn_bwd_cuda_kernelI13__nv_bfloat16Li480ELi2ELi16ELi60ELi1024ELb1ELb1ELi16ELi960ELi960ELi4ELb1ELi4ELb0ELb0ELNS_15WgradSyncMethodE3ENS_16CompileConditionILi900EEEEEvPT_S6_S6_PKS5_S8_S8_S8_PKfflPfPj,"",@"SHT_CUDA_INFO"
	.sectionflags	@""
	.align	4


	//----- nvinfo : EIATTR_CUDA_API_VERSION
	.align		4
        /*0000*/ 	.byte	0x04, 0x37
        /*0002*/ 	.short	(.L_929 - .L_928)
.L_928:
        /*0004*/ 	.word	0x00000082


	//----- nvinfo : EIATTR_KPARAM_INFO
	.align		4
.L_929:
        /*0008*/ 	.byte	0x04, 0x17
        /*000a*/ 	.short	(.L_931 - .L_930)
.L_930:
        /*000c*/ 	.word	0x00000000
        /*0010*/ 	.short	0x000b
        /*0012*/ 	.short	0x0058
        /*0014*/ 	.byte	0x00, 0xf0, 0x21, 0x00


	//----- nvinfo : EIATTR_KPARAM_INFO
	.align		4
.L_931:
        /*0018*/ 	.byte	0x04, 0x17
        /*001a*/ 	.short	(.L_933 - .L_932)
.L_932:
        /*001c*/ 	.word	0x00000000
        /*0020*/ 	.short	0x000a
        /*0022*/ 	.short	0x0050
        /*0024*/ 	.byte	0x00, 0xf0, 0x21, 0x00


	//----- nvinfo : EIATTR_KPARAM_INFO
	.align		4
.L_933:
        /*0028*/ 	.byte	0x04, 0x17
        /*002a*/ 	.short	(.L_935 - .L_934)
.L_934:
        /*002c*/ 	.word	0x00000000
        /*0030*/ 	.short	0x0009
        /*0032*/ 	.short	0x0048
        /*0034*/ 	.byte	0x00, 0xf0, 0x21, 0x00


	//----- nvinfo : EIATTR_KPARAM_INFO
	.align		4
.L_935:
        /*0038*/ 	.byte	0x04, 0x17
        /*003a*/ 	.short	(.L_937 - .L_936)
.L_936:
        /*003c*/ 	.word	0x00000000
        /*0040*/ 	.short	0x0008
        /*0042*/ 	.short	0x0040
        /*0044*/ 	.byte	0x00, 0xf0, 0x11, 0x00


	//----- nvinfo : EIATTR_KPARAM_INFO
	.align		4
.L_937:
        /*0048*/ 	.byte	0x04, 0x17
        /*004a*/ 	.short	(.L_939 - .L_938)
.L_938:
        /*004c*/ 	.word	0x00000000
        /*0050*/ 	.short	0x0007
        /*0052*/ 	.short	0x0038
        /*0054*/ 	.byte	0x00, 0xf0, 0x21, 0x00


	//----- nvinfo : EIATTR_KPARAM_INFO
	.align		4
.L_939:
        /*0058*/ 	.byte	0x04, 0x17
        /*005a*/ 	.short	(.L_941 - .L_940)
.L_940:
        /*005c*/ 	.word	0x00000000
        /*0060*/ 	.short	0x0006
        /*0062*/ 	.short	0x0030
        /*0064*/ 	.byte	0x00, 0xf0, 0x21, 0x00


	//----- nvinfo : EIATTR_KPARAM_INFO
	.align		4
.L_941:
        /*0068*/ 	.byte	0x04, 0x17
        /*006a*/ 	.short	(.L_943 - .L_942)
.L_942:
        /*006c*/ 	.word	0x00000000
        /*0070*/ 	.short	0x0005
        /*0072*/ 	.short	0x0028
        /*0074*/ 	.byte	0x00, 0xf0, 0x21, 0x00


	//----- nvinfo : EIATTR_KPARAM_INFO
	.align		4
.L_943:
        /*0078*/ 	.byte	0x04, 0x17
        /*007a*/ 	.short	(.L_945 - .L_944)
.L_944:
        /*007c*/ 	.word	0x00000000
        /*0080*/ 	.short	0x0004
        /*0082*/ 	.short	0x0020
        /*0084*/ 	.byte	0x00, 0xf0, 0x21, 0x00


	//----- nvinfo : EIATTR_KPARAM_INFO
	.align		4
.L_945:
        /*0088*/ 	.byte	0x04, 0x17
        /*008a*/ 	.short	(.L_947 - .L_946)
.L_946:
        /*008c*/ 	.word	0x00000000
        /*0090*/ 	.short	0x0003
        /*0092*/ 	.short	0x0018
        /*0094*/ 	.byte	0x00, 0xf0, 0x21, 0x00


	//----- nvinfo : EIATTR_KPARAM_INFO
	.align		4
.L_947:
        /*0098*/ 	.byte	0x04, 0x17
        /*009a*/ 	.short	(.L_949 - .L_948)
.L_948:
        /*009c*/ 	.word	0x00000000
        /*00a0*/ 	.short	0x0002
        /*00a2*/ 	.short	0x0010
        /*00a4*/ 	.byte	0x00, 0xf0, 0x21, 0x00


	//----- nvinfo : EIATTR_KPARAM_INFO
	.align		4
.L_949:
        /*00a8*/ 	.byte	0x04, 0x17
        /*00aa*/ 	.short	(.L_951 - .L_950)
.L_950:
        /*00ac*/ 	.word	0x00000000
        /*00b0*/ 	.short	0x0001
        /*00b2*/ 	.short	0x0008
        /*00b4*/ 	.byte	0x00, 0xf0, 0x21, 0x00


	//----- nvinfo : EIATTR_KPARAM_INFO
	.align		4
.L_951:
        /*00b8*/ 	.byte	0x04, 0x17
        /*00ba*/ 	.short	(.L_953 - .L_952)
.L_952:
        /*00bc*/ 	.word	0x00000000
        /*00c0*/ 	.short	0x0000
        /*00c2*/ 	.short	0x0000
        /*00c4*/ 	.byte	0x00, 0xf0, 0x21, 0x00


	//----- nvinfo : EIATTR_SPARSE_MMA_MASK
	.align		4
.L_953:
        /*00c8*/ 	.byte	0x03, 0x50
        /*00ca*/ 	.short	0x0000


	//----- nvinfo : EIATTR_MAXREG_COUNT
	.align		4
        /*00cc*/ 	.byte	0x03, 0x1b
        /*00ce*/ 	.short	0x0040


	//----- nvinfo : EIATTR_NUM_BARRIERS
	.align		4
        /*00d0*/ 	.byte	0x02, 0x4c
        /*00d2*/ 	.byte	0x01
	.zero		1


	//----- nvinfo : EIATTR_ANNOTATIONS
	.align		4
        /*00d4*/ 	.byte	0x04, 0x55
        /*00d6*/ 	.short	(.L_955 - .L_954)


	//   ....[0]....
.L_954:
        /* <DEDUP_REMOVED lines=106> */


	//----- nvinfo : EIATTR_MERCURY_ISA_VERSION
	.align		4
.L_955:
        /*0760*/ 	.byte	0x03, 0x5f
        /*0762*/ 	.short	0x0101


	//----- nvinfo : EIATTR_COOP_GROUP_MASK_REGIDS
	.align		4
        /*0764*/ 	.byte	0x04, 0x29
        /*0766*/ 	.short	(.L_957 - .L_956)


	//   ....[0]....
.L_956:
        /*0768*/ 	.word	0xffffffff


	//   ....[1]....
        /*076c*/ 	.word	0xffffffff


	//   ....[2]....
        /*0770*/ 	.word	0xffffffff


	//   ....[3]....
        /*0774*/ 	.word	0xffffffff


	//   ....[4]....
        /*0778*/ 	.word	0xffffffff


	//   ....[5]....
        /*077c*/ 	.word	0xffffffff


	//   ....[6]....
        /*0780*/ 	.word	0xffffffff


	//   ....[7]....
        /*0784*/ 	.word	0xffffffff


	//   ....[8]....
        /*0788*/ 	.word	0xffffffff


	//   ....[9]....
        /*078c*/ 	.word	0xffffffff


	//   ....[10]....
        /*0790*/ 	.word	0x05000019


	//   ....[11]....
        /*0794*/ 	.word	0x05000018


	//   ....[12]....
        /*0798*/ 	.word	0x0500001a


	//   ....[13]....
        /*079c*/ 	.word	0x0500001b


	//   ....[14]....
        /*07a0*/ 	.word	0x0500001d


	//   ....[15]....
        /*07a4*/ 	.word	0x05000012


	//   ....[16]....
        /*07a8*/ 	.word	0x0500001c


	//   ....[17]....
        /*07ac*/ 	.word	0x05000013


	//   ....[18]....
        /*07b0*/ 	.word	0x0500001d


	//   ....[19]....
        /*07b4*/ 	.word	0x0500001c


	//   ....[20]....
        /*07b8*/ 	.word	0x0500001e


	//   ....[21]....
        /*07bc*/ 	.word	0x0500001f


	//   ....[22]....
        /*07c0*/ 	.word	0x05000021


	//   ....[23]....
        /*07c4*/ 	.word	0x05000020


	//   ....[24]....
        /*07c8*/ 	.word	0x05000022


	//   ....[25]....
        /*07cc*/ 	.word	0x05000017


	//   ....[26]....
        /*07d0*/ 	.word	0x0500001d


	//   ....[27]....
        /*07d4*/ 	.word	0x0500001c


	//   ....[28]....
        /*07d8*/ 	.word	0x0500001e


	//   ....[29]....
        /*07dc*/ 	.word	0x0500001f


	//   ....[30]....
        /*07e0*/ 	.word	0x05000021


	//   ....[31]....
        /*07e4*/ 	.word	0x05000020


	//   ....[32]....
        /*07e8*/ 	.word	0x05000022


	//   ....[33]....
        /*07ec*/ 	.word	0x05000017


	//   ....[34]....
        /*07f0*/ 	.word	0x0500001e


	//   ....[35]....
        /*07f4*/ 	.word	0x05000026


	//   ....[36]....
        /*07f8*/ 	.word	0x05000021


	//   ....[37]....
        /*07fc*/ 	.word	0x05000020


	//   ....[38]....
        /*0800*/ 	.word	0x05000024


	//   ....[39]....
        /*0804*/ 	.word	0x05000029


	//   ....[40]....
        /*0808*/ 	.word	0x05000025


	//   ....[41]....
        /*080c*/ 	.word	0x05000027


	//   ....[42]....
        /*0810*/ 	.word	0x05000028


	//   ....[43]....
        /*0814*/ 	.word	0x05000021


	//   ....[44]....
        /*0818*/ 	.word	0x05000023


	//   ....[45]....
        /*081c*/ 	.word	0x05000026


	//   ....[46]....
        /*0820*/ 	.word	0x05000014


	//   ....[47]....
        /*0824*/ 	.word	0x05000029


	//   ....[48]....
        /*0828*/ 	.word	0x05000012


	//   ....[49]....
        /*082c*/ 	.word	0x05000021


	//   ....[50]....
        /*0830*/ 	.word	0x0500001f


	//   ....[51]....
        /*0834*/ 	.word	0x05000014


	//   ....[52]....
        /*0838*/ 	.word	0x05000026


	//   ....[53]....
        /*083c*/ 	.word	0x0500001c


	//   ....[54]....
        /*0840*/ 	.word	0x05000013


	//   ....[55]....
        /*0844*/ 	.word	0x05000029


	//   ....[56]....
        /*0848*/ 	.word	0x05000018


	//   ....[57]....
        /*084c*/ 	.word	0x05000024


	//   ....[58]....
        /*0850*/ 	.word	0x05000019


	//   ....[59]....
        /*0854*/ 	.word	0x05000022


	//   ....[60]....
        /*0858*/ 	.word	0x0500001f


	//   ....[61]....
        /*085c*/ 	.word	0x0500001c


	//   ....[62]....
        /*0860*/ 	.word	0x0500002a


	//   ....[63]....
        /*0864*/ 	.word	0x05000028


	//   ....[64]....
        /*0868*/ 	.word	0x0500001b


	//   ....[65]....
        /*086c*/ 	.word	0x05000017


	//   ....[66]....
        /*0870*/ 	.word	0x0500001e


	//   ....[67]....
        /*0874*/ 	.word	0x0500001e


	//   ....[68]....
        /*0878*/ 	.word	0x0500001e


	//   ....[69]....
        /*087c*/ 	.word	0x0500001e


	//   ....[70]....
        /*0880*/ 	.word	0x0500001e


	//   ....[71]....
        /*0884*/ 	.word	0x0500001e


	//   ....[72]....
        /*0888*/ 	.word	0x0500001e


	//   ....[73]....
        /*088c*/ 	.word	0x0500001e


	//   ....[74]....
        /*0890*/ 	.word	0x0500001e


	//   ....[75]....
        /*0894*/ 	.word	0x0500001e


	//   ....[76]....
        /*0898*/ 	.word	0x0500001e


	//   ....[77]....
        /*089c*/ 	.word	0x0500001e


	//   ....[78]....
        /*08a0*/ 	.word	0x0500001e


	//   ....[79]....
        /*08a4*/ 	.word	0x0500001e


	//   ....[80]....
        /*08a8*/ 	.word	0x0500001e


	//   ....[81]....
        /*08ac*/ 	.word	0x0500001e


	//   ....[82]....
        /*08b0*/ 	.word	0x0500001e


	//   ....[83]....
        /*08b4*/ 	.word	0x0500001e


	//   ....[84]....
        /*08b8*/ 	.word	0x0500001e


	//   ....[85]....
        /*08bc*/ 	.word	0x0500001e


	//   ....[86]....
        /*08c0*/ 	.word	0x0500001e


	//   ....[87]....
        /*08c4*/ 	.word	0x0500001e


	//   ....[88]....
        /*08c8*/ 	.word	0x0500001e


	//   ....[89]....
        /*08cc*/ 	.word	0x0500001e


	//   ....[90]....
        /*08d0*/ 	.word	0x0500001e


	//   ....[91]....
        /*08d4*/ 	.word	0x0500001e


	//   ....[92]....
        /*08d8*/ 	.word	0x0500001e


	//   ....[93]....
        /*08dc*/ 	.word	0x0500001e


	//   ....[94]....
        /*08e0*/ 	.word	0x0500001e


	//   ....[95]....
        /*08e4*/ 	.word	0x0500001e


	//   ....[96]....
        /*08e8*/ 	.word	0x0500001e


	//   ....[97]....
        /*08ec*/ 	.word	0x0500001e


	//   ....[98]....
        /*08f0*/ 	.word	0x0500001e


	//   ....[99]....
        /*08f4*/ 	.word	0x0500001e


	//   ....[100]....
        /*08f8*/ 	.word	0x0500001e


	//   ....[101]....
        /*08fc*/ 	.word	0x0500001e


	//   ....[102]....
        /*0900*/ 	.word	0x0500001e


	//   ....[103]....
        /*0904*/ 	.word	0x0500001e


	//   ....[104]....
        /*0908*/ 	.word	0x0500001e


	//   ....[105]....
        /*090c*/ 	.word	0x0500001e


	//   ....[106]....
        /*0910*/ 	.word	0x0500001e


	//   ....[107]....
        /*0914*/ 	.word	0x0500001e


	//   ....[108]....
        /*0918*/ 	.word	0x0500001e


	//   ....[109]....
        /*091c*/ 	.word	0x0500001e


	//   ....[110]....
        /*0920*/ 	.word	0x0500001e


	//   ....[111]....
        /*0924*/ 	.word	0x0500001e


	//   ....[112]....
        /*0928*/ 	.word	0x0500001e


	//   ....[113]....
        /*092c*/ 	.word	0x0500001e


	//   ....[114]....
        /*0930*/ 	.word	0x0500001e


	//   ....[115]....
        /*0934*/ 	.word	0x0500001e


	//   ....[116]....
        /*0938*/ 	.word	0x0500001e


	//   ....[117]....
        /*093c*/ 	.word	0x0500001e


	//   ....[118]....
        /*0940*/ 	.word	0x0500001e


	//   ....[119]....
        /*0944*/ 	.word	0x0500001e


	//   ....[120]....
        /*0948*/ 	.word	0x0500001e


	//   ....[121]....
        /*094c*/ 	.word	0x0500001e


	//----- nvinfo : EIATTR_COOP_GROUP_INSTR_OFFSETS
	.align		4
.L_957:
        /*0950*/ 	.byte	0x04, 0x28
        /*0952*/ 	.short	(.L_959 - .L_958)


	//   ....[0]....
.L_958:
        /*0954*/ 	.word	0x000048e0


	//   ....[1]....
        /*0958*/ 	.word	0x00004920


	//   ....[2]....
        /*095c*/ 	.word	0x000051c0


	//   ....[3]....
        /*0960*/ 	.word	0x00005200


	//   ....[4]....
        /*0964*/ 	.word	0x00005220


	//   ....[5]....
        /*0968*/ 	.word	0x00005240


	//   ....[6]....
        /*096c*/ 	.word	0x00005260


	//   ....[7]....
        /*0970*/ 	.word	0x00005280


	//   ....[8]....
        /*0974*/ 	.word	0x000052a0


	//   ....[9]....
        /*0978*/ 	.word	0x000052c0


	//   ....[10]....
        /*097c*/ 	.word	0x00008040


	//   ....[11]....
        /*0980*/ 	.word	0x00008070


	//   ....[12]....
        /*0984*/ 	.word	0x000080c0


	//   ....[13]....
        /*0988*/ 	.word	0x000080e0


	//   ....[14]....
        /*098c*/ 	.word	0x00008110


	//   ....[15]....
        /*0990*/ 	.word	0x00008120


	//   ....[16]....
        /*0994*/ 	.word	0x00008150


	//   ....[17]....
        /*0998*/ 	.word	0x00008160


	//   ....[18]....
        /*099c*/ 	.word	0x000082e0


	//   ....[19]....
        /*09a0*/ 	.word	0x00008310


	//   ....[20]....
        /*09a4*/ 	.word	0x00008360


	//   ....[21]....
        /*09a8*/ 	.word	0x00008380


	//   ....[22]....
        /*09ac*/ 	.word	0x000083b0


	//   ....[23]....
        /*09b0*/ 	.word	0x000083c0


	//   ....[24]....
        /*09b4*/ 	.word	0x000083f0


	//   ....[25]....
        /*09b8*/ 	.word	0x00008400


	//   ....[26]....
        /*09bc*/ 	.word	0x00008520


	//   ....[27]....
        /*09c0*/ 	.word	0x00008550


	//   ....[28]....
        /*09c4*/ 	.word	0x000085a0


	//   ....[29]....
        /*09c8*/ 	.word	0x000085c0


	//   ....[30]....
        /*09cc*/ 	.word	0x000085f0


	//   ....[31]....
        /*09d0*/ 	.word	0x00008600


	//   ....[32]....
        /*09d4*/ 	.word	0x00008630


	//   ....[33]....
        /*09d8*/ 	.word	0x00008640


	//   ....[34]....
        /*09dc*/ 	.word	0x000088d0


	//   ....[35]....
        /*09e0*/ 	.word	0x00008930


	//   ....[36]....
        /*09e4*/ 	.word	0x000089d0


	//   ....[37]....
        /*09e8*/ 	.word	0x00008a10


	//   ....[38]....
        /*09ec*/ 	.word	0x00008a40


	//   ....[39]....
        /*09f0*/ 	.word	0x00008a50


	//   ....[40]....
        /*09f4*/ 	.word	0x00008a70


	//   ....[41]....
        /*09f8*/ 	.word	0x00008a80


	//   ....[42]....
        /*09fc*/ 	.word	0x00008ac0


	//   ....[43]....
        /*0a00*/ 	.word	0x00008ae0


	//   ....[44]....
        /*0a04*/ 	.word	0x00008b20


	//   ....[45]....
        /*0a08*/ 	.word	0x00008b50


	//   ....[46]....
        /*0a0c*/ 	.word	0x00008b80


	//   ....[47]....
        /*0a10*/ 	.word	0x00008b90


	//   ....[48]....
        /*0a14*/ 	.word	0x00008ba0


	//   ....[49]....
        /*0a18*/ 	.word	0x00008c00


	//   ....[50]....
        /*0a1c*/ 	.word	0x00008c60


	//   ....[51]....
        /*0a20*/ 	.word	0x00008ca0


	//   ....[52]....
        /*0a24*/ 	.word	0x00008cc0


	//   ....[53]....
        /*0a28*/ 	.word	0x00008cd0


	//   ....[54]....
        /*0a2c*/ 	.word	0x00008ce0


	//   ....[55]....
        /*0a30*/ 	.word	0x00008d10


	//   ....[56]....
        /*0a34*/ 	.word	0x00008d30


	//   ....[57]....
        /*0a38*/ 	.word	0x00008d60


	//   ....[58]....
        /*0a3c*/ 	.word	0x00008d80


	//   ....[59]....
        /*0a40*/ 	.word	0x00008dc0


	//   ....[60]....
        /*0a44*/ 	.word	0x00008e00


	//   ....[61]....
        /*0a48*/ 	.word	0x00008e30


	//   ....[62]....
        /*0a4c*/ 	.word	0x00008e60


	//   ....[63]....
        /*0a50*/ 	.word	0x00008e90


	//   ....[64]....
        /*0a54*/ 	.word	0x00008fd0


	//   ....[65]....
        /*0a58*/ 	.word	0x00009010


	//   ....[66]....
        /*0a5c*/ 	.word	0x00009140


	//   ....[67]....
        /*0a60*/ 	.word	0x00009190


	//   ....[68]....
        /*0a64*/ 	.word	0x00009200


	//   ....[69]....
        /*0a68*/ 	.word	0x00009260


	//   ....[70]....
        /*0a6c*/ 	.word	0x000092d0


	//   ....[71]....
        /*0a70*/ 	.word	0x00009330


	//   ....[72]....
        /*0a74*/ 	.word	0x000093a0


	//   ....[73]....
        /*0a78*/ 	.word	0x00009400


	//   ....[74]....
        /*0a7c*/ 	.word	0x000094a0


	//   ....[75]....
        /*0a80*/ 	.word	0x00009530


	//   ....[76]....
        /*0a84*/ 	.word	0x000095a0


	//   ....[77]....
        /*0a88*/ 	.word	0x00009600


	//   ....[78]....
        /*0a8c*/ 	.word	0x00009670


	//   ....[79]....
        /*0a90*/ 	.word	0x000096d0


	//   ....[80]....
        /*0a94*/ 	.word	0x00009740


	//   ....[81]....
        /*0a98*/ 	.word	0x000097a0


	//   ....[82]....
        /*0a9c*/ 	.word	0x00009840


	//   ....[83]....
        /*0aa0*/ 	.word	0x000098d0


	//   ....[84]....
        /*0aa4*/ 	.word	0x00009940


	//   ....[85]....
        /*0aa8*/ 	.word	0x000099a0


	//   ....[86]....
        /*0aac*/ 	.word	0x00009a10


	//   ....[87]....
        /*0ab0*/ 	.word	0x00009a70


	//   ....[88]....
        /*0ab4*/ 	.word	0x00009ae0


	//   ....[89]....
        /*0ab8*/ 	.word	0x00009b40


	//   ....[90]....
        /*0abc*/ 	.word	0x00009be0


	//   ....[91]....
        /*0ac0*/ 	.word	0x00009c90


	//   ....[92]....
        /*0ac4*/ 	.word	0x00009d80


	//   ....[93]....
        /*0ac8*/ 	.word	0x00009dd0


	//   ....[94]....
        /*0acc*/ 	.word	0x00009e70


	//   ....[95]....
        /*0ad0*/ 	.word	0x00009ed0


	//   ....[96]....
        /*0ad4*/ 	.word	0x00009f50


	//   ....[97]....
        /*0ad8*/ 	.word	0x00009ff0


	//   ....[98]....
        /*0adc*/ 	.word	0x0000a060


	//   ....[99]....
        /*0ae0*/ 	.word	0x0000a0e0


	//   ....[100]....
        /*0ae4*/ 	.word	0x0000a150


	//   ....[101]....
        /*0ae8*/ 	.word	0x0000a1b0


	//   ....[102]....
        /*0aec*/ 	.word	0x0000a220


	//   ....[103]....
        /*0af0*/ 	.word	0x0000a280


	//   ....[104]....
        /*0af4*/ 	.word	0x0000a2f0


	//   ....[105]....
        /*0af8*/ 	.word	0x0000a350


	//   ....[106]....
        /*0afc*/ 	.word	0x0000a3c0


	//   ....[107]....
        /*0b00*/ 	.word	0x0000a420


	//   ....[108]....
        /*0b04*/ 	.word	0x0000a4f0


	//   ....[109]....
        /*0b08*/ 	.word	0x0000a550


	//   ....[110]....
        /*0b0c*/ 	.word	0x0000a5d0


	//   ....[111]....
        /*0b10*/ 	.word	0x0000a620


	//   ....[112]....
        /*0b14*/ 	.word	0x0000a6c0


	//   ....[113]....
        /*0b18*/ 	.word	0x0000a740


	//   ....[114]....
        /*0b1c*/ 	.word	0x0000a7d0


	//   ....[115]....
        /*0b20*/ 	.word	0x0000a860


	//   ....[116]....
        /*0b24*/ 	.word	0x0000a8d0


	//   ....[117]....
        /*0b28*/ 	.word	0x0000a930


	//   ....[118]....
        /*0b2c*/ 	.word	0x0000a9c0


	//   ....[119]....
        /*0b30*/ 	.word	0x0000aa80


	//   ....[120]....
        /*0b34*/ 	.word	0x0000ab10


	//   ....[121]....
        /*0b38*/ 	.word	0x0000ab70


	//----- nvinfo : EIATTR_EXIT_INSTR_OFFSETS
	.align		4
.L_959:
        /*0b3c*/ 	.byte	0x04, 0x1c
        /*0b3e*/ 	.short	(.L_961 - .L_960)


	//   ....[0]....
.L_960:
        /*0b40*/ 	.word	0x00007020


	//   ....[1]....
        /*0b44*/ 	.word	0x000090e0


	//----- nvinfo : EIATTR_MAX_THREADS
	.align		4
.L_961:
        /*0b48*/ 	.byte	0x04, 0x05
        /*0b4a*/ 	.short	(.L_963 - .L_962)
.L_962:
        /*0b4c*/ 	.word	0x000001e0
        /*0b50*/ 	.word	0x00000001
        /*0b54*/ 	.word	0x00000001


	//----- nvinfo : EIATTR_CRS_STACK_SIZE
	.align		4
.L_963:
        /*0b58*/ 	.byte	0x04, 0x1e
        /*0b5a*/ 	.short	(.L_965 - .L_964)
.L_964:
        /*0b5c*/ 	.word	0x00000000


	//----- nvinfo : EIATTR_CBANK_PARAM_SIZE
	.align		4
.L_965:
        /*0b60*/ 	.byte	0x03, 0x19
        /*0b62*/ 	.short	0x0060


	//----- nvinfo : EIATTR_PARAM_CBANK
	.align		4
        /*0b64*/ 	.byte	0x04, 0x0a
        /*0b66*/ 	.short	(.L_967 - .L_966)
	.align		4
.L_966:
        /*0b68*/ 	.word	index@(.nv.constant0._ZN13group_norm_v218gn_bwd_cuda_kernelI13__nv_bfloat16Li480ELi2ELi16ELi60ELi1024ELb1ELb1ELi16ELi960ELi960ELi4ELb1ELi4ELb0ELb0ELNS_15WgradSyncMethodE3ENS_16CompileConditionILi900EEEEEvPT_S6_S6_PKS5_S8_S8_S8_PKfflPfPj)
        /*0b6c*/ 	.short	0x0210
        /*0b6e*/ 	.short	0x0060


	//----- nvinfo : EIATTR_SW_WAR
	.align		4
.L_967:
        /*0b70*/ 	.byte	0x04, 0x36
        /*0b72*/ 	.short	(.L_969 - .L_968)
.L_968:
        /*0b74*/ 	.word	0x00000008
.L_969:


//--------------------- .nv.info._ZN13group_norm_v214gn_cuda_kernelI13__nv_bfloat16Li480ELi3ELi32ELi30ELi1024ELb0ELi4ELi960ELi960ELi4ELb1ELi1ELb0ELb0ENS_16CompileConditionILi900EEEEEvPT_PKS4_S7_S7_flPfS8_Pj --------------------------
	.section	.nv.info._ZN13group_norm_v214gn_cuda_kernelI13__nv_bfloat16Li480ELi3ELi32ELi30ELi1024ELb0ELi4ELi960ELi960ELi4ELb1ELi1ELb0ELb0ENS_16CompileConditionILi900EEEEEvPT_PKS4_S7_S7_flPfS8_Pj,"",@"SHT_CUDA_INFO"
	.sectionflags	@""
	.align	4


	//----- nvinfo : EIATTR_CUDA_API_VERSION
	.align		4
        /*0000*/ 	.byte	0x04, 0x37
        /*0002*/ 	.short	(.L_971 - .L_970)
.L_970:
        /*0004*/ 	.word	0x00000082


	//----- nvinfo : EIATTR_KPARAM_INFO
	.align		4
.L_971:
        /*0008*/ 	.byte	0x04, 0x17
        /*000a*/ 	.short	(.L_973 - .L_972)
.L_972:
        /*000c*/ 	.word	0x00000000
        /*0010*/ 	.short	0x0008
        /*0012*/ 	.short	0x0040
        /*0014*/ 	.byte	0x00, 0xf0, 0x21, 0x00


	//----- nvinfo : EIATTR_KPARAM_INFO
	.align		4
.L_973:
        /*0018*/ 	.byte	0x04, 0x17
        /*001a*/ 	.short	(.L_975 - .L_974)
.L_974:
        /*001c*/ 	.word	0x00000000
        /*0020*/ 	.short	0x0007
        /*0022*/ 	.short	0x0038
        /*0024*/ 	.byte	0x00, 0xf0, 0x21, 0x00


	//----- nvinfo : EIATTR_KPARAM_INFO
	.align		4
.L_975:
        /*0028*/ 	.byte	0x04, 0x17
        /*002a*/ 	.short	(.L_977 - .L_976)
.L_976:
        /*002c*/ 	.word	0x00000000
        /*0030*/ 	.short	0x0006
        /*0032*/ 	.short	0x0030
        /*0034*/ 	.byte	0x00, 0xf0, 0x21, 0x00


	//----- nvinfo : EIATTR_KPARAM_INFO
	.align		4
.L_977:
        /*0038*/ 	.byte	0x04, 0x17
        /*003a*/ 	.short	(.L_979 - .L_978)
.L_978:
        /*003c*/ 	.word	0x00000000
        /*0040*/ 	.short	0x0005
        /*0042*/ 	.short	0x0028
        /*0044*/ 	.byte	0x00, 0xf0, 0x21, 0x00


	//----- nvinfo : EIATTR_KPARAM_INFO
	.align		4
.L_979:
        /*0048*/ 	.byte	0x04, 0x17
        /*004a*/ 	.short	(.L_981 - .L_980)
.L_980:
        /*004c*/ 	.word	0x00000000
        /*0050*/ 	.short	0x0004
        /*0052*/ 	.short	0x0020
        /*0054*/ 	.byte	0x00, 0xf0, 0x11, 0x00


	//----- nvinfo : EIATTR_KPARAM_INFO
	.align		4
.L_981:
        /*0058*/ 	.byte	0x04, 0x17
        /*005a*/ 	.short	(.L_983 - .L_982)
.L_982:
        /*005c*/ 	.word	0x00000000
        /*0060*/ 	.short	0x0003
        /*0062*/ 	.short	0x0018
        /*0064*/ 	.byte	0x00, 0xf0, 0x21, 0x00


	//----- nvinfo : EIATTR_KPARAM_INFO
	.align		4
.L_983:
        /*0068*/ 	.byte	0x04, 0x17
        /*006a*/ 	.short	(.L_985 - .L_984)
.L_984:
        /*006c*/ 	.word	0x00000000
        /*0070*/ 	.short	0x0002
        /*0072*/ 	.short	0x0010
        /*0074*/ 	.byte	0x00, 0xf0, 0x21, 0x00


	//----- nvinfo : EIATTR_KPARAM_INFO
	.align		4
.L_985:
        /*0078*/ 	.byte	0x04, 0x17
        /*007a*/ 	.short	(.L_987 - .L_986)
.L_986:
        /*007c*/ 	.word	0x00000000
        /*0080*/ 	.short	0x0001
        /*0082*/ 	.short	0x0008
        /*0084*/ 	.byte	0x00, 0xf0, 0x21, 0x00


	//----- nvinfo : EIATTR_KPARAM_INFO
	.align		4
.L_987:
        /*0088*/ 	.byte	0x04, 0x17
        /*008a*/ 	.short	(.L_989 - .L_988)
.L_988:
        /*008c*/ 	.word	0x00000000
        /*0090*/ 	.short	0x0000
        /*0092*/ 	.short	0x0000
        /*0094*/ 	.byte	0x00, 0xf0, 0x21, 0x00


	//----- nvinfo : EIATTR_SPARSE_MMA_MASK
	.align		4
.L_989:
        /*0098*/ 	.byte	0x03, 0x50
        /*009a*/ 	.short	0x0000


	//----- nvinfo : EIATTR_MAXREG_COUNT
	.align		4
        /*009c*/ 	.byte	0x03, 0x1b
        /*009e*/ 	.short	0x0028


	//----- nvinfo : EIATTR_NUM_BARRIERS
	.align		4
        /*00a0*/ 	.byte	0x02, 0x4c
        /*00a2*/ 	.byte	0x01
	.zero		1


	//----- nvinfo : EIATTR_MERCURY_ISA_VERSION
	.align		4
        /*00a4*/ 	.byte	0x03, 0x5f
        /*00a6*/ 	.short	0x0101


	//----- nvinfo : EIATTR_COOP_GROUP_MASK_REGIDS
	.align		4
        /*00a8*/ 	.byte	0x04, 0x29
        /*00aa*/ 	.short	(.L_991 - .L_990)


	//   ....[0]....
.L_990:
        /*00ac*/ 	.word	0xffffffff


	//   ....[1]....
        /*00b0*/ 	.word	0xffffffff


	//   ....[2]....
        /*00b4*/ 	.word	0xffffffff


	//   ....[3]....
        /*00b8*/ 	.word	0xffffffff


	//   ....[4]....
        /*00bc*/ 	.word	0xffffffff


	//   ....[5]....
        /*00c0*/ 	.word	0xffffffff


	//   ....[6]....
        /*00c4*/ 	.word	0xffffffff


	//   ....[7]....
        /*00c8*/ 	.word	0xffffffff


	//----- nvinfo : EIATTR_COOP_GROUP_INSTR_OFFSETS
	.align		4
.L_991:
        /*00cc*/ 	.byte	0x04, 0x28
        /*00ce*/ 	.short	(.L_993 - .L_992)


	//   ....[0]....
.L_992:
        /*00d0*/ 	.word	0x00000f40


	//   ....[1]....
        /*00d4*/ 	.word	0x00000f80


	//   ....[2]....
        /*00d8*/ 	.word	0x00001c70


	//   ....[3]....
        /*00dc*/ 	.word	0x00001cb0


	//   ....[4]....
        /*00e0*/ 	.word	0x00001d10


	//   ....[5]....
        /*00e4*/ 	.word	0x00001d40


	//   ....[6]....
        /*00e8*/ 	.word	0x00001d70


	//   ....[7]....
        /*00ec*/ 	.word	0x00001d90


	//----- nvinfo : EIATTR_EXIT_INSTR_OFFSETS
	.align		4
.L_993:
        /*00f0*/ 	.byte	0x04, 0x1c
        /*00f2*/ 	.short	(.L_995 - .L_994)


	//   ....[0]....
.L_994:
        /*00f4*/ 	.word	0x00000050


	//   ....[1]....
        /*00f8*/ 	.word	0x000025a0


	//----- nvinfo : EIATTR_MAX_THREADS
	.align		4
.L_995:
        /*00fc*/ 	.byte	0x04, 0x05
        /*00fe*/ 	.short	(.L_997 - .L_996)
.L_996:
        /*0100*/ 	.word	0x000001e0
        /*0104*/ 	.word	0x00000001
        /*0108*/ 	.word	0x00000001


	//----- nvinfo : EIATTR_CRS_STACK_SIZE
	.align		4
.L_997:
        /*010c*/ 	.byte	0x04, 0x1e
        /*010e*/ 	.short	(.L_999 - .L_998)
.L_998:
        /*0110*/ 	.word	0x00000000


	//----- nvinfo : EIATTR_CBANK_PARAM_SIZE
	.align		4
.L_999:
        /*0114*/ 	.byte	0x03, 0x19
        /*0116*/ 	.short	0x0048


	//----- nvinfo : EIATTR_PARAM_CBANK
	.align		4
        /*0118*/ 	.byte	0x04, 0x0a
        /*011a*/ 	.short	(.L_1001 - .L_1000)
	.align		4
.L_1000:
        /*011c*/ 	.word	index@(.nv.constant0._ZN13group_norm_v214gn_cuda_kernelI13__nv_bfloat16Li480ELi3ELi32ELi30ELi1024ELb0ELi4ELi960ELi960ELi4ELb1ELi1ELb0ELb0ENS_16CompileConditionILi900EEEEEvPT_PKS4_S7_S7_flPfS8_Pj)
        /*0120*/ 	.short	0x0210
        /*0122*/ 	.short	0x0048


	//----- nvinfo : EIATTR_SW_WAR
	.align		4
.L_1001:
        /*0124*/ 	.byte	0x04, 0x36
        /*0126*/ 	.short	(.L_1003 - .L_1002)
.L_1002:
        /*0128*/ 	.word	0x00000008
.L_1003:


//--------------------- .nv.info._ZN13group_norm_v214gn_cuda_kernelI13__nv_bfloat16Li480ELi1ELi32ELi30ELi1024ELb0ELi8ELi960ELi960ELi4ELb1ELi1ELb0ELb0ENS_16CompileConditionILi900EEEEEvPT_PKS4_S7_S7_flPfS8_Pj --------------------------
	.section	.nv.info._ZN13group_norm_v214gn_cuda_kernelI13__nv_bfloat16Li480ELi1ELi32ELi30ELi1024ELb0ELi8ELi960ELi960ELi4ELb1ELi1ELb0ELb0ENS_16CompileConditionILi900EEEEEvPT_PKS4_S7_S7_flPfS8_Pj,"",@"SHT_CUDA_INFO"
	.sectionflags	@""
	.align	4


	//----- nvinfo : EIATTR_CUDA_API_VERSION
	.align		4
        /*0000*/ 	.byte	0x04, 0x37
        /*0002*/ 	.short	(.L_1005 - .L_1004)
.L_1004:
        /*0004*/ 	.word	0x00000082


	//----- nvinfo : EIATTR_KPARAM_INFO
	.align		4
.L_1005:
        /*0008*/ 	.byte	0x04, 0x17
        /*000a*/ 	.short	(.L_1007 - .L_1006)
.L_1006:
        /*000c*/ 	.word	0x00000000
        /*0010*/ 	.short	0x0008
        /*0012*/ 	.short	0x0040
        /*0014*/ 	.byte	0x00, 0xf0, 0x21, 0x00


	//----- nvinfo : EIATTR_KPARAM_INFO
	.align		4
.L_1007:
        /*0018*/ 	.byte	0x04, 0x17
        /*001a*/ 	.short	(.L_1009 - .L_1008)
.L_1008:
        /*001c*/ 	.word	0x00000000
        /*0020*/ 	.short	0x0007
        /*0022*/ 	.short	0x0038
        /*0024*/ 	.byte	0x00, 0xf0, 0x21, 0x00


	//----- nvinfo : EIATTR_KPARAM_INFO
	.align		4
.L_1009:
        /*0028*/ 	.byte	0x04, 0x17
        /*002a*/ 	.short	(.L_1011 - .L_1010)
.L_1010:
        /*002c*/ 	.word	0x00000000
        /*0030*/ 	.short	0x0006
        /*0032*/ 	.short	0x0030
        /*0034*/ 	.byte	0x00, 0xf0, 0x21, 0x00


	//----- nvinfo : EIATTR_KPARAM_INFO
	.align		4
.L_1011:
        /*0038*/ 	.byte	0x04, 0x17
        /*003a*/ 	.short	(.L_1013 - .L_1012)
.L_1012:
        /*003c*/ 	.word	0x00000000
        /*0040*/ 	.short	0x0005
        /*0042*/ 	.short	0x0028
        /*0044*/ 	.byte	0x00, 0xf0, 0x21, 0x00


	//----- nvinfo : EIATTR_KPARAM_INFO
	.align		4
.L_1013:
        /*0048*/ 	.byte	0x04, 0x17
        /*004a*/ 	.short	(.L_1015 - .L_1014)
.L_1014:
        /*004c*/ 	.word	0x00000000
        /*0050*/ 	.short	0x0004
        /*0052*/ 	.short	0x0020
        /*0054*/ 	.byte	0x00, 0xf0, 0x11, 0x00


	//----- nvinfo : EIATTR_KPARAM_INFO
	.align		4
.L_1015:
        /*0058*/ 	.byte	0x04, 0x17
        /*005a*/ 	.short	(.L_1017 - .L_1016)
.L_1016:
        /*005c*/ 	.word	0x00000000
        /*0060*/ 	.short	0x0003
        /*0062*/ 	.short	0x0018
        /*0064*/ 	.byte	0x00, 0xf0, 0x21, 0x00


	//----- nvinfo : EIATTR_KPARAM_INFO
	.align		4
.L_1017:
        /*0068*/ 	.byte	0x04, 0x17
        /*006a*/ 	.short	(.L_1019 - .L_1018)
.L_1018:
        /*006c*/ 	.word	0x00000000
        /*0070*/ 	.short	0x0002
        /*0072*/ 	.short	0x0010
        /*0074*/ 	.byte	0x00, 0xf0, 0x21, 0x00


	//----- nvinfo : EIATTR_KPARAM_INFO
	.align		4
.L_1019:
        /*0078*/ 	.byte	0x04, 0x17
        /*007a*/ 	.short	(.L_1021 - .L_1020)
.L_1020:
        /*007c*/ 	.word	0x00000000
        /*0080*/ 	.short	0x0001
        /*0082*/ 	.short	0x0008
        /*0084*/ 	.byte	0x00, 0xf0, 0x21, 0x00


	//----- nvinfo : EIATTR_KPARAM_INFO
	.align		4
.L_1021:
        /*0088*/ 	.byte	0x04, 0x17
        /*008a*/ 	.short	(.L_1023 - .L_1022)
.L_1022:
        /*008c*/ 	.word	0x00000000
        /*0090*/ 	.short	0x0000
        /*0092*/ 	.short	0x0000
        /*0094*/ 	.byte	0x00, 0xf0, 0x21, 0x00


	//----- nvinfo : EIATTR_SPARSE_MMA_MASK
	.align		4
.L_1023:
        /*0098*/ 	.byte	0x03, 0x50
        /*009a*/ 	.short	0x0000


	//----- nvinfo : EIATTR_MAXREG_COUNT
	.align		4
        /*009c*/ 	.byte	0x03, 0x1b
        /*009e*/ 	.short	0x0080


	//----- nvinfo : EIATTR_NUM_BARRIERS
	.align		4
        /*00a0*/ 	.byte	0x02, 0x4c
        /*00a2*/ 	.byte	0x01
	.zero		1


	//----- nvinfo : EIATTR_MERCURY_ISA_VERSION
	.align		4
        /*00a4*/ 	.byte	0x03, 0x5f
        /*00a6*/ 	.short	0x0101


	//----- nvinfo : EIATTR_INT_WARP_WIDE_INSTR_OFFSETS
	.align		4
        /*00a8*/ 	.byte	0x04, 0x31
        /*00aa*/ 	.short	(.L_1025 - .L_1024)


	//   ....[0]....
.L_1024:
        /*00ac*/ 	.word	0x00001480


	//   ....[1]....
        /*00b0*/ 	.word	0x00001570


	//----- nvinfo : EIATTR_COOP_GROUP_MASK_REGIDS
	.align		4
.L_1025:
        /*00b4*/ 	.byte	0x04, 0x29
        /*00b6*/ 	.short	(.L_1027 - .L_1026)


	//   ....[0]....
.L_1026:
        /*00b8*/ 	.word	0xffffffff


	//   ....[1]....
        /*00bc*/ 	.word	0xffffffff


	//   ....[2]....
        /*00c0*/ 	.word	0xffffffff


	//   ....[3]....
        /*00c4*/ 	.word	0xffffffff


	//   ....[4]....
        /*00c8*/ 	.word	0xffffffff


	//   ....[5]....
        /*00cc*/ 	.word	0xffffffff


	//   ....[6]....
        /*00d0*/ 	.word	0xffffffff


	//   ....[7]....
        /*00d4*/ 	.word	0xffffffff


	//----- nvinfo : EIATTR_COOP_GROUP_INSTR_OFFSETS
	.align		4
.L_1027:
        /*00d8*/ 	.byte	0x04, 0x28
        /*00da*/ 	.short	(.L_1029 - .L_1028)


	//   ....[0]....
.L_1028:
        /*00dc*/ 	.word	0x00001390


	//   ....[1]....
        /*00e0*/ 	.word	0x000013d0


	//   ....[2]....
        /*00e4*/ 	.word	0x00001bc0


	//   ....[3]....
        /*00e8*/ 	.word	0x00001c00


	//   ....[4]....
        /*00ec*/ 	.word	0x00001c90


	//   ....[5]....
        /*00f0*/ 	.word	0x00001ca0


	//   ....[6]....
        /*00f4*/ 	.word	0x00001cd0


	//   ....[7]....
        /*00f8*/ 	.word	0x00001cf0


	//----- nvinfo : EIATTR_EXIT_INSTR_OFFSETS
	.align		4
.L_1029:
        /*00fc*/ 	.byte	0x04, 0x1c
        /*00fe*/ 	.short	(.L_1031 - .L_1030)


	//   ....[0]....
.L_1030:
        /*0100*/ 	.word	0x00000050


	//   ....[1]....
        /*0104*/ 	.word	0x000025f0


	//----- nvinfo : EIATTR_MAX_THREADS
	.align		4
.L_1031:
        /*0108*/ 	.byte	0x04, 0x05
        /*010a*/ 	.short	(.L_1033 - .L_1032)
.L_1032:
        /*010c*/ 	.word	0x000001e0
        /*0110*/ 	.word	0x00000001
        /*0114*/ 	.word	0x00000001


	//----- nvinfo : EIATTR_CRS_STACK_SIZE
	.align		4
.L_1033:
        /*0118*/ 	.byte	0x04, 0x1e
        /*011a*/ 	.short	(.L_1035 - .L_1034)
.L_1034:
        /*011c*/ 	.word	0x00000000


	//----- nvinfo : EIATTR_CBANK_PARAM_SIZE
	.align		4
.L_1035:
        /*0120*/ 	.byte	0x03, 0x19
        /*0122*/ 	.short	0x0048


	//----- nvinfo : EIATTR_PARAM_CBANK
	.align		4
        /*0124*/ 	.byte	0x04, 0x0a
        /*0126*/ 	.short	(.L_1037 - .L_1036)
	.align		4
.L_1036:
        /*0128*/ 	.word	index@(.nv.constant0._ZN13group_norm_v214gn_cuda_kernelI13__nv_bfloat16Li480ELi1ELi32ELi30ELi1024ELb0ELi8ELi960ELi960ELi4ELb1ELi1ELb0ELb0ENS_16CompileConditionILi900EEEEEvPT_PKS4_S7_S7_flPfS8_Pj)
        /*012c*/ 	.short	0x0210
        /*012e*/ 	.short	0x0048


	//----- nvinfo : EIATTR_SW_WAR
	.align		4
.L_1037:
        /*0130*/ 	.byte	0x04, 0x36
        /*0132*/ 	.short	(.L_1039 - .L_1038)
.L_1038:
        /*0134*/ 	.word	0x00000008
.L_1039:


//--------------------- .nv.info._ZN13group_norm_v214gn_cuda_kernelI13__nv_bfloat16Li480ELi3ELi32ELi30ELi1024ELb0ELi8ELi960ELi960ELi4ELb1ELi2ELb0ELb0ENS_16CompileConditionILi900EEEEEvPT_PKS4_S7_S7_flPfS8_Pj --------------------------
	.section	.nv.info._ZN13group_norm_v214gn_cuda_kernelI13__nv_bfloat16Li480ELi3ELi32ELi30ELi1024ELb0ELi8ELi960ELi960ELi4ELb1ELi2ELb0ELb0ENS_16CompileConditionILi900EEEEEvPT_PKS4_S7_S7_flPfS8_Pj,"",@"SHT_CUDA_INFO"
	.sectionflags	@""
	.align	4


	//----- nvinfo : EIATTR_CUDA_API_VERSION
	.align		4
        /*0000*/ 	.byte	0x04, 0x37
        /*0002*/ 	.short	(.L_1041 - .L_1040)
.L_1040:
        /*0004*/ 	.word	0x00000082


	//----- nvinfo : EIATTR_KPARAM_INFO
	.align		4
.L_1041:
        /*0008*/ 	.byte	0x04, 0x17
        /*000a*/ 	.short	(.L_1043 - .L_1042)
.L_1042:
        /*000c*/ 	.word	0x00000000
        /*0010*/ 	.short	0x0008
        /*0012*/ 	.short	0x0040
        /*0014*/ 	.byte	0x00, 0xf0, 0x21, 0x00


	//----- nvinfo : EIATTR_KPARAM_INFO
	.align		4
.L_1043:
        /*0018*/ 	.byte	0x04, 0x17
        /*001a*/ 	.short	(.L_1045 - .L_1044)
.L_1044:
        /*001c*/ 	.word	0x00000000
        /*0020*/ 	.short	0x0007
        /*0022*/ 	.short	0x0038
        /*0024*/ 	.byte	0x00, 0xf0, 0x21, 0x00


	//----- nvinfo : EIATTR_KPARAM_INFO
	.align		4
.L_1045:
        /*0028*/ 	.byte	0x04, 0x17
        /*002a*/ 	.short	(.L_1047 - .L_1046)
.L_1046:
        /*002c*/ 	.word	0x00000000
        /*0030*/ 	.short	0x0006
        /*0032*/ 	.short	0x0030
        /*0034*/ 	.byte	0x00, 0xf0, 0x21, 0x00


	//----- nvinfo : EIATTR_KPARAM_INFO
	.align		4
.L_1047:
        /*0038*/ 	.byte	0x04, 0x17
        /*003a*/ 	.short	(.L_1049 - .L_1048)
.L_1048:
        /*003c*/ 	.word	0x00000000
        /*0040*/ 	.short	0x0005
        /*0042*/ 	.short	0x0028
        /*0044*/ 	.byte	0x00, 0xf0, 0x21, 0x00


	//----- nvinfo : EIATTR_KPARAM_INFO
	.align		4
.L_1049:
        /*0048*/ 	.byte	0x04, 0x17
        /*004a*/ 	.short	(.L_1051 - .L_1050)
.L_1050:
        /*004c*/ 	.word	0x00000000
        /*0050*/ 	.short	0x0004
        /*0052*/ 	.short	0x0020
        /*0054*/ 	.byte	0x00, 0xf0, 0x11, 0x00


	//----- nvinfo : EIATTR_KPARAM_INFO
	.align		4
.L_1051:
        /*0058*/ 	.byte	0x04, 0x17
        /*005a*/ 	.short	(.L_1053 - .L_1052)
.L_1052:
        /*005c*/ 	.word	0x00000000
        /*0060*/ 	.short	0x0003
        /*0062*/ 	.short	0x0018
        /*0064*/ 	.byte	0x00, 0xf0, 0x21, 0x00


	//----- nvinfo : EIATTR_KPARAM_INFO
	.align		4
.L_1053:
        /*0068*/ 	.byte	0x04, 0x17
        /*006a*/ 	.short	(.L_1055 - .L_1054)
.L_1054:
        /*006c*/ 	.word	0x00000000
        /*0070*/ 	.short	0x0002
        /*0072*/ 	.short	0x0010
        /*0074*/ 	.byte	0x00, 0xf0, 0x21, 0x00


	//----- nvinfo : EIATTR_KPARAM_INFO
	.align		4
.L_1055:
        /*0078*/ 	.byte	0x04, 0x17
        /*007a*/ 	.short	(.L_1057 - .L_1056)
.L_1056:
        /*007c*/ 	.word	0x00000000
        /*0080*/ 	.short	0x0001
        /*0082*/ 	.short	0x0008
        /*0084*/ 	.byte	0x00, 0xf0, 0x21, 0x00


	//----- nvinfo : EIATTR_KPARAM_INFO
	.align		4
.L_1057:
        /*0088*/ 	.byte	0x04, 0x17
        /*008a*/ 	.short	(.L_1059 - .L_1058)
.L_1058:
        /*008c*/ 	.word	0x00000000
        /*0090*/ 	.short	0x0000
        /*0092*/ 	.short	0x0000
        /*0094*/ 	.byte	0x00, 0xf0, 0x21, 0x00


	//----- nvinfo : EIATTR_SPARSE_MMA_MASK
	.align		4
.L_1059:
        /*0098*/ 	.byte	0x03, 0x50
        /*009a*/ 	.short	0x0000


	//----- nvinfo : EIATTR_MAXREG_COUNT
	.align		4
        /*009c*/ 	.byte	0x03, 0x1b
        /*009e*/ 	.short	0x0028


	//----- nvinfo : EIATTR_NUM_BARRIERS
	.align		4
        /*00a0*/ 	.byte	0x02, 0x4c
        /*00a2*/ 	.byte	0x01
	.zero		1


	//----- nvinfo : EIATTR_ANNOTATIONS
	.align		4
        /*00a4*/ 	.byte	0x04, 0x55
        /*00a6*/ 	.short	(.L_1061 - .L_1060)


	//   ....[0]....
.L_1060:
        /* <DEDUP_REMOVED lines=12> */


	//----- nvinfo : EIATTR_MERCURY_ISA_VERSION
	.align		4
.L_1061:
        /*0158*/ 	.byte	0x03, 0x5f
        /*015a*/ 	.short	0x0101


	//----- nvinfo : EIATTR_COOP_GROUP_MASK_REGIDS
	.align		4
        /*015c*/ 	.byte	0x04, 0x29
        /*015e*/ 	.short	(.L_1063 - .L_1062)


	//   ....[0]....
.L_1062:
        /*0160*/ 	.word	0xffffffff


	//   ....[1]....
        /*0164*/ 	.word	0xffffffff


	//   ....[2]....
        /*0168*/ 	.word	0xffffffff


	//   ....[3]....
        /*016c*/ 	.word	0xffffffff


	//   ....[4]....
        /*0170*/ 	.word	0xffffffff


	//   ....[5]....
        /*0174*/ 	.word	0xffffffff


	//   ....[6]....
        /*0178*/ 	.word	0xffffffff


	//   ....[7]....
        /*017c*/ 	.word	0xffffffff


	//----- nvinfo : EIATTR_COOP_GROUP_INSTR_OFFSETS
	.align		4
.L_1063:
        /*0180*/ 	.byte	0x04, 0x28
        /*0182*/ 	.short	(.L_1065 - .L_1064)


	//   ....[0]....
.L_1064:
        /*0184*/ 	.word	0x00001370


	//   ....[1]....
        /*0188*/ 	.word	0x000013b0


	//   ....[2]....
        /*018c*/ 	.word	0x00001bf0


	//   ....[3]....
        /*0190*/ 	.word	0x00001c30


	//   ....[4]....
        /*0194*/ 	.word	0x00001d20


	//   ....[5]....
        /*0198*/ 	.word	0x00001d30


	//   ....[6]....
        /*019c*/ 	.word	0x00001d70


	//   ....[7]....
        /*01a0*/ 	.word	0x00001d80


	//----- nvinfo : EIATTR_EXIT_INSTR_OFFSETS
	.align		4
.L_1065:
        /*01a4*/ 	.byte	0x04, 0x1c
        /*01a6*/ 	.short	(.L_1067 - .L_1066)


	//   ....[0]....
.L_1066:
        /*01a8*/ 	.word	0x00000060


	//   ....[1]....
        /*01ac*/ 	.word	0x00002710


	//----- nvinfo : EIATTR_MAX_THREADS
	.align		4
.L_1067:
        /*01b0*/ 	.byte	0x04, 0x05
        /*01b2*/ 	.short	(.L_1069 - .L_1068)
.L_1068:
        /*01b4*/ 	.word	0x000001e0
        /*01b8*/ 	.word	0x00000001
        /*01bc*/ 	.word	0x00000001


	//----- nvinfo : EIATTR_CRS_STACK_SIZE
	.align		4
.L_1069:
        /*01c0*/ 	.byte	0x04, 0x1e
        /*01c2*/ 	.short	(.L_1071 - .L_1070)
.L_1070:
        /*01c4*/ 	.word	0x00000000


	//----- nvinfo : EIATTR_CBANK_PARAM_SIZE
	.align		4
.L_1071:
        /*01c8*/ 	.byte	0x03, 0x19
        /*01ca*/ 	.short	0x0048


	//----- nvinfo : EIATTR_PARAM_CBANK
	.align		4
        /*01cc*/ 	.byte	0x04, 0x0a
        /*01ce*/ 	.short	(.L_1073 - .L_1072)
	.align		4
.L_1072:
        /*01d0*/ 	.word	index@(.nv.constant0._ZN13group_norm_v214gn_cuda_kernelI13__nv_bfloat16Li480ELi3ELi32ELi30ELi1024ELb0ELi8ELi960ELi960ELi4ELb1ELi2ELb0ELb0ENS_16CompileConditionILi900EEEEEvPT_PKS4_S7_S7_flPfS8_Pj)
        /*01d4*/ 	.short	0x0210
        /*01d6*/ 	.short	0x0048


	//----- nvinfo : EIATTR_SW_WAR
	.align		4
.L_1073:
        /*01d8*/ 	.byte	0x04, 0x36
        /*01da*/ 	.short	(.L_1075 - .L_1074)
.L_1074:
        /*01dc*/ 	.word	0x00000008
.L_1075:


//--------------------- .nv.info._ZN13group_norm_v214gn_cuda_kernelI13__nv_bfloat16Li480ELi1ELi32ELi30ELi1024ELb0ELi16ELi960ELi960ELi4ELb1ELi2ELb0ELb0ENS_16CompileConditionILi900EEEEEvPT_PKS4_S7_S7_flPfS8_Pj --------------------------
	.section	.nv.info._ZN13group_norm_v214gn_cuda_kernelI13__nv_bfloat16Li480ELi1ELi32ELi30ELi1024ELb0ELi16ELi960ELi960ELi4ELb1ELi2ELb0ELb0ENS_16CompileConditionILi900EEEEEvPT_PKS4_S7_S7_flPfS8_Pj,"",@"SHT_CUDA_INFO"
	.sectionflags	@""
	.align	4


	//----- nvinfo : EIATTR_CUDA_API_VERSION
	.align		4
        /*0000*/ 	.byte	0x04, 0x37
        /*0002*/ 	.short	(.L_1077 - .L_1076)
.L_1076:
        /*0004*/ 	.word	0x00000082


	//----- nvinfo : EIATTR_KPARAM_INFO
	.align		4
.L_1077:
        /*0008*/ 	.byte	0x04, 0x17
        /*000a*/ 	.short	(.L_1079 - .L_1078)
.L_1078:
        /*000c*/ 	.word	0x00000000
        /*0010*/ 	.short	0x0008
        /*0012*/ 	.short	0x0040
        /*0014*/ 	.byte	0x00, 0xf0, 0x21, 0x00


	//----- nvinfo : EIATTR_KPARAM_INFO
	.align		4
.L_1079:
        /*0018*/ 	.byte	0x04, 0x17
        /*001a*/ 	.short	(.L_1081 - .L_1080)
.L_1080:
        /*001c*/ 	.word	0x00000000
        /*0020*/ 	.short	0x0007
        /*0022*/ 	.short	0x0038
        /*0024*/ 	.byte	0x00, 0xf0, 0x21, 0x00


	//----- nvinfo : EIATTR_KPARAM_INFO
	.align		4
.L_1081:
        /*0028*/ 	.byte	0x04, 0x17
        /*002a*/ 	.short	(.L_1083 - .L_1082)
.L_1082:
        /*002c*/ 	.word	0x00000000
        /*0030*/ 	.short	0x0006
        /*0032*/ 	.short	0x0030
        /*0034*/ 	.byte	0x00, 0xf0, 0x21, 0x00


	//----- nvinfo : EIATTR_KPARAM_INFO
	.align		4
.L_1083:
        /*0038*/ 	.byte	0x04, 0x17
        /*003a*/ 	.short	(.L_1085 - .L_1084)
.L_1084:
        /*003c*/ 	.word	0x00000000
        /*0040*/ 	.short	0x0005
        /*0042*/ 	.short	0x0028
        /*0044*/ 	.byte	0x00, 0xf0, 0x21, 0x00


	//----- nvinfo : EIATTR_KPARAM_INFO
	.align		4
.L_1085:
        /*0048*/ 	.byte	0x04, 0x17
        /*004a*/ 	.short	(.L_1087 - .L_1086)
.L_1086:
        /*004c*/ 	.word	0x00000000
        /*0050*/ 	.short	0x0004
        /*0052*/ 	.short	0x0020
        /*0054*/ 	.byte	0x00, 0xf0, 0x11, 0x00


	//----- nvinfo : EIATTR_KPARAM_INFO
	.align		4
.L_1087:
        /*0058*/ 	.byte	0x04, 0x17
        /*005a*/ 	.short	(.L_1089 - .L_1088)
.L_1088:
        /*005c*/ 	.word	0x00000000
        /*0060*/ 	.short	0x0003
        /*0062*/ 	.short	0x0018
        /*0064*/ 	.byte	0x00, 0xf0, 0x21, 0x00


	//----- nvinfo : EIATTR_KPARAM_INFO
	.align		4
.L_1089:
        /*0068*/ 	.byte	0x04, 0x17
        /*006a*/ 	.short	(.L_1091 - .L_1090)
.L_1090:
        /*006c*/ 	.word	0x00000000
        /*0070*/ 	.short	0x0002
        /*0072*/ 	.short	0x0010
        /*0074*/ 	.byte	0x00, 0xf0, 0x21, 0x00


	//----- nvinfo : EIATTR_KPARAM_INFO
	.align		4
.L_1091:
        /*0078*/ 	.byte	0x04, 0x17
        /*007a*/ 	.short	(.L_1093 - .L_1092)
.L_1092:
        /*007c*/ 	.word	0x00000000
        /*0080*/ 	.short	0x0001
        /*0082*/ 	.short	0x0008
        /*0084*/ 	.byte	0x00, 0xf0, 0x21, 0x00


	//----- nvinfo : EIATTR_KPARAM_INFO
	.align		4
.L_1093:
        /*0088*/ 	.byte	0x04, 0x17
        /*008a*/ 	.short	(.L_1095 - .L_1094)
.L_1094:
        /*008c*/ 	.word	0x00000000
        /*0090*/ 	.short	0x0000
        /*0092*/ 	.short	0x0000
        /*0094*/ 	.byte	0x00, 0xf0, 0x21, 0x00


	//----- nvinfo : EIATTR_SPARSE_MMA_MASK
	.align		4
.L_1095:
        /*0098*/ 	.byte	0x03, 0x50
        /*009a*/ 	.short	0x0000


	//----- nvinfo : EIATTR_MAXREG_COUNT
	.align		4
        /*009c*/ 	.byte	0x03, 0x1b
        /*009e*/ 	.short	0x0080


	//----- nvinfo : EIATTR_NUM_BARRIERS
	.align		4
        /*00a0*/ 	.byte	0x02, 0x4c
        /*00a2*/ 	.byte	0x01
	.zero		1


	//----- nvinfo : EIATTR_MERCURY_ISA_VERSION
	.align		4
        /*00a4*/ 	.byte	0x03, 0x5f
        /*00a6*/ 	.short	0x0101


	//----- nvinfo : EIATTR_INT_WARP_WIDE_INSTR_OFFSETS
	.align		4
        /*00a8*/ 	.byte	0x04, 0x31
        /*00aa*/ 	.short	(.L_1097 - .L_1096)


	//   ....[0]....
.L_1096:
        /*00ac*/ 	.word	0x000019b0


	//   ....[1]....
        /*00b0*/ 	.word	0x00001a70


	//----- nvinfo : EIATTR_COOP_GROUP_MASK_REGIDS
	.align		4
.L_1097:
        /*00b4*/ 	.byte	0x04, 0x29
        /*00b6*/ 	.short	(.L_1099 - .L_1098)


	//   ....[0]....
.L_1098:
        /*00b8*/ 	.word	0xffffffff


	//   ....[1]....
        /*00bc*/ 	.word	0xffffffff


	//   ....[2]....
        /*00c0*/ 	.word	0xffffffff


	//   ....[3]....
        /*00c4*/ 	.word	0xffffffff


	//   ....[4]....
        /*00c8*/ 	.word	0xffffffff


	//   ....[5]....
        /*00cc*/ 	.word	0xffffffff


	//   ....[6]....
        /*00d0*/ 	.word	0xffffffff


	//   ....[7]....
        /*00d4*/ 	.word	0xffffffff


	//----- nvinfo : EIATTR_COOP_GROUP_INSTR_OFFSETS
	.align		4
.L_1099:
        /*00d8*/ 	.byte	0x04, 0x28
        /*00da*/ 	.short	(.L_1101 - .L_1100)


	//   ....[0]....
.L_1100:
        /*00dc*/ 	.word	0x000018c0


	//   ....[1]....
        /*00e0*/ 	.word	0x00001900


	//   ....[2]....
        /*00e4*/ 	.word	0x00001e20


	//   ....[3]....
        /*00e8*/ 	.word	0x00001e60


	//   ....[4]....
        /*00ec*/ 	.word	0x00001f50


	//   ....[5]....
        /*00f0*/ 	.word	0x00001f80


	//   ....[6]....
        /*00f4*/ 	.word	0x00001fb0


	//   ....[7]....
        /*00f8*/ 	.word	0x00001fd0


	//----- nvinfo : EIATTR_EXIT_INSTR_OFFSETS
	.align		4
.L_1101:
        /*00fc*/ 	.byte	0x04, 0x1c
        /*00fe*/ 	.short	(.L_1103 - .L_1102)


	//   ....[0]....
.L_1102:
        /*0100*/ 	.word	0x00000050


	//   ....[1]....
        /*0104*/ 	.word	0x00002ed0


	//----- nvinfo : EIATTR_MAX_THREADS
	.align		4
.L_1103:
        /*0108*/ 	.byte	0x04, 0x05
        /*010a*/ 	.short	(.L_1105 - .L_1104)
.L_1104:
        /*010c*/ 	.word	0x000001e0
        /*0110*/ 	.word	0x00000001
        /*0114*/ 	.word	0x00000001


	//----- nvinfo : EIATTR_CRS_STACK_SIZE
	.align		4
.L_1105:
        /*0118*/ 	.byte	0x04, 0x1e
        /*011a*/ 	.short	(.L_1107 - .L_1106)
.L_1106:
        /*011c*/ 	.word	0x00000000


	//----- nvinfo : EIATTR_CBANK_PARAM_SIZE
	.align		4
.L_1107:
        /*0120*/ 	.byte	0x03, 0x19
        /*0122*/ 	.short	0x0048


	//----- nvinfo : EIATTR_PARAM_CBANK
	.align		4
        /*0124*/ 	.byte	0x04, 0x0a
        /*0126*/ 	.short	(.L_1109 - .L_1108)
	.align		4
.L_1108:
        /*0128*/ 	.word	index@(.nv.constant0._ZN13group_norm_v214gn_cuda_kernelI13__nv_bfloat16Li480ELi1ELi32ELi30ELi1024ELb0ELi16ELi960ELi960ELi4ELb1ELi2ELb0ELb0ENS_16CompileConditionILi900EEEEEvPT_PKS4_S7_S7_flPfS8_Pj)
        /*012c*/ 	.short	0x0210
        /*012e*/ 	.short	0x0048


	//----- nvinfo : EIATTR_SW_WAR
	.align		4
.L_1109:
        /*0130*/ 	.byte	0x04, 0x36
        /*0132*/ 	.short	(.L_1111 - .L_1110)
.L_1110:
        /*0134*/ 	.word	0x00000008
.L_1111:


//--------------------- .nv.info._ZN13group_norm_v214gn_cuda_kernelI13__nv_bfloat16Li480ELi3ELi32ELi30ELi1024ELb0ELi16ELi960ELi960ELi4ELb1ELi5ELb0ELb0ENS_16CompileConditionILi900EEEEEvPT_PKS4_S7_S7_flPfS8_Pj --------------------------
	.section	.nv.info._ZN13group_norm_v214gn_cuda_kernelI13__nv_bfloat16Li480ELi3ELi32ELi30ELi1024ELb0ELi16ELi960ELi960ELi4ELb1ELi5ELb0ELb0ENS_16CompileConditionILi900EEEEEvPT_PKS4_S7_S7_flPfS8_Pj,"",@"SHT_CUDA_INFO"
	.sectionflags	@""
	.align	4


	//----- nvinfo : EIATTR_CUDA_API_VERSION
	.align		4
        /*0000*/ 	.byte	0x04, 0x37
        /*0002*/ 	.short	(.L_1113 - .L_1112)
.L_1112:
        /*0004*/ 	.word	0x00000082


	//----- nvinfo : EIATTR_KPARAM_INFO
	.align		4
.L_1113:
        /*0008*/ 	.byte	0x04, 0x17
        /*000a*/ 	.short	(.L_1115 - .L_1114)
.L_1114:
        /*000c*/ 	.word	0x00000000
        /*0010*/ 	.short	0x0008
        /*0012*/ 	.short	0x0040
        /*0014*/ 	.byte	0x00, 0xf0, 0x21, 0x00


	//----- nvinfo : EIATTR_KPARAM_INFO
	.align		4
.L_1115:
        /*0018*/ 	.byte	0x04, 0x17
        /*001a*/ 	.short	(.L_1117 - .L_1116)
.L_1116:
        /*001c*/ 	.word	0x00000000
        /*0020*/ 	.short	0x0007
        /*0022*/ 	.short	0x0038
        /*0024*/ 	.byte	0x00, 0xf0, 0x21, 0x00


	//----- nvinfo : EIATTR_KPARAM_INFO
	.align		4
.L_1117:
        /*0028*/ 	.byte	0x04, 0x17
        /*002a*/ 	.short	(.L_1119 - .L_1118)
.L_1118:
        /*002c*/ 	.word	0x00000000
        /*0030*/ 	.short	0x0006
        /*0032*/ 	.short	0x0030
        /*0034*/ 	.byte	0x00, 0xf0, 0x21, 0x00


	//----- nvinfo : EIATTR_KPARAM_INFO
	.align		4
.L_1119:
        /*0038*/ 	.byte	0x04, 0x17
        /*003a*/ 	.short	(.L_1121 - .L_1120)
.L_1120:
        /*003c*/ 	.word	0x00000000
        /*0040*/ 	.short	0x0005
        /*0042*/ 	.short	0x0028
        /*0044*/ 	.byte	0x00, 0xf0, 0x21, 0x00


	//----- nvinfo : EIATTR_KPARAM_INFO
	.align		4
.L_1121:
        /*0048*/ 	.byte	0x04, 0x17
        /*004a*/ 	.short	(.L_1123 - .L_1122)
.L_1122:
        /*004c*/ 	.word	0x00000000
        /*0050*/ 	.short	0x0004
        /*0052*/ 	.short	0x0020
        /*0054*/ 	.byte	0x00, 0xf0, 0x11, 0x00


	//----- nvinfo : EIATTR_KPARAM_INFO
	.align		4
.L_1123:
        /*0058*/ 	.byte	0x04, 0x17
        /*005a*/ 	.short	(.L_1125 - .L_1124)
.L_1124:
        /*005c*/ 	.word	0x00000000
        /*0060*/ 	.short	0x0003
        /*0062*/ 	.short	0x0018
        /*0064*/ 	.byte	0x00, 0xf0, 0x21, 0x00


	//----- nvinfo : EIATTR_KPARAM_INFO
	.align		4
.L_1125:
        /*0068*/ 	.byte	0x04, 0x17
        /*006a*/ 	.short	(.L_1127 - .L_1126)
.L_1126:
        /*006c*/ 	.word	0x00000000
        /*0070*/ 	.short	0x0002
        /*0072*/ 	.short	0x0010
        /*0074*/ 	.byte	0x00, 0xf0, 0x21, 0x00


	//----- nvinfo : EIATTR_KPARAM_INFO
	.align		4
.L_1127:
        /*0078*/ 	.byte	0x04, 0x17
        /*007a*/ 	.short	(.L_1129 - .L_1128)
.L_1128:
        /*007c*/ 	.word	0x00000000
        /*0080*/ 	.short	0x0001
        /*0082*/ 	.short	0x0008
        /*0084*/ 	.byte	0x00, 0xf0, 0x21, 0x00


	//----- nvinfo : EIATTR_KPARAM_INFO
	.align		4
.L_1129:
        /*0088*/ 	.byte	0x04, 0x17
        /*008a*/ 	.short	(.L_1131 - .L_1130)
.L_1130:
        /*008c*/ 	.word	0x00000000
        /*0090*/ 	.short	0x0000
        /*0092*/ 	.short	0x0000
        /*0094*/ 	.byte	0x00, 0xf0, 0x21, 0x00


	//----- nvinfo : EIATTR_SPARSE_MMA_MASK
	.align		4
.L_1131:
        /*0098*/ 	.byte	0x03, 0x50
        /*009a*/ 	.short	0x0000


	//----- nvinfo : EIATTR_MAXREG_COUNT
	.align		4
        /*009c*/ 	.byte	0x03, 0x1b
        /*009e*/ 	.short	0x0028


	//----- nvinfo : EIATTR_NUM_BARRIERS
	.align		4
        /*00a0*/ 	.byte	0x02, 0x4c
        /*00a2*/ 	.byte	0x01
	.zero		1


	//----- nvinfo : EIATTR_ANNOTATIONS
	.align		4
        /*00a4*/ 	.byte	0x04, 0x55
        /*00a6*/ 	.short	(.L_1133 - .L_1132)


	//   ....[0]....
.L_1132:
        /* <DEDUP_REMOVED lines=54> */


	//----- nvinfo : EIATTR_MERCURY_ISA_VERSION
	.align		4
.L_1133:
        /*03f0*/ 	.byte	0x03, 0x5f
        /*03f2*/ 	.short	0x0101


	//----- nvinfo : EIATTR_COOP_GROUP_MASK_REGIDS
	.align		4
        /*03f4*/ 	.byte	0x04, 0x29
        /*03f6*/ 	.short	(.L_1135 - .L_1134)


	//   ....[0]....
.L_1134:
        /*03f8*/ 	.word	0xffffffff


	//   ....[1]....
        /*03fc*/ 	.word	0xffffffff


	//   ....[2]....
        /*0400*/ 	.word	0xffffffff


	//   ....[3]....
        /*0404*/ 	.word	0xffffffff


	//   ....[4]....
        /*0408*/ 	.word	0xffffffff


	//   ....[5]....
        /*040c*/ 	.word	0xffffffff


	//   ....[6]....
        /*0410*/ 	.word	0xffffffff


	//   ....[7]....
        /*0414*/ 	.word	0xffffffff


	//----- nvinfo : EIATTR_COOP_GROUP_INSTR_OFFSETS
	.align		4
.L_1135:
        /*0418*/ 	.byte	0x04, 0x28
        /*041a*/ 	.short	(.L_1137 - .L_1136)


	//   ....[0]....
.L_1136:
        /*041c*/ 	.word	0x000019e0


	//   ....[1]....
        /*0420*/ 	.word	0x000019f0


	//   ....[2]....
        /*0424*/ 	.word	0x00002000


	//   ....[3]....
        /*0428*/ 	.word	0x00002040


	//   ....[4]....
        /*042c*/ 	.word	0x00002180


	//   ....[5]....
        /*0430*/ 	.word	0x000021b0


	//   ....[6]....
        /*0434*/ 	.word	0x00002200


	//   ....[7]....
        /*0438*/ 	.word	0x00002210


	//----- nvinfo : EIATTR_EXIT_INSTR_OFFSETS
	.align		4
.L_1137:
        /*043c*/ 	.byte	0x04, 0x1c
        /*043e*/ 	.short	(.L_1139 - .L_1138)


	//   ....[0]....
.L_1138:
        /*0440*/ 	.word	0x00000060


	//   ....[1]....
        /*0444*/ 	.word	0x00003540


	//----- nvinfo : EIATTR_MAX_THREADS
	.align		4
.L_1139:
        /*0448*/ 	.byte	0x04, 0x05
        /*044a*/ 	.short	(.L_1141 - .L_1140)
.L_1140:
        /*044c*/ 	.word	0x000001e0
        /*0450*/ 	.word	0x00000001
        /*0454*/ 	.word	0x00000001


	//----- nvinfo : EIATTR_CRS_STACK_SIZE
	.align		4
.L_1141:
        /*0458*/ 	.byte	0x04, 0x1e
        /*045a*/ 	.short	(.L_1143 - .L_1142)
.L_1142:
        /*045c*/ 	.word	0x00000000


	//----- nvinfo : EIATTR_CBANK_PARAM_SIZE
	.align		4
.L_1143:
        /*0460*/ 	.byte	0x03, 0x19
        /*0462*/ 	.short	0x0048


	//----- nvinfo : EIATTR_PARAM_CBANK
	.align		4
        /*0464*/ 	.byte	0x04, 0x0a
        /*0466*/ 	.short	(.L_1145 - .L_1144)
	.align		4
.L_1144:
        /*0468*/ 	.word	index@(.nv.constant0._ZN13group_norm_v214gn_cuda_kernelI13__nv_bfloat16Li480ELi3ELi32ELi30ELi1024ELb0ELi16ELi960ELi960ELi4ELb1ELi5ELb0ELb0ENS_16CompileConditionILi900EEEEEvPT_PKS4_S7_S7_flPfS8_Pj)
        /*046c*/ 	.short	0x0210
        /*046e*/ 	.short	0x0048


	//----- nvinfo : EIATTR_SW_WAR
	.align		4
.L_1145:
        /*0470*/ 	.byte	0x04, 0x36
        /*0472*/ 	.short	(.L_1147 - .L_1146)
.L_1146:
        /*0474*/ 	.word	0x00000008
.L_1147:


//--------------------- .nv.info._ZN13group_norm_v214gn_cuda_kernelI13__nv_bfloat16Li480ELi1ELi32ELi30ELi1024ELb0ELi32ELi960ELi960ELi4ELb1ELi4ELb0ELb0ENS_16CompileConditionILi900EEEEEvPT_PKS4_S7_S7_flPfS8_Pj --------------------------
	.section	.nv.info._ZN13group_norm_v214gn_cuda_kernelI13__nv_bfloat16Li480ELi1ELi32ELi30ELi1024ELb0ELi32ELi960ELi960ELi4ELb1ELi4ELb0ELb0ENS_16CompileConditionILi900EEEEEvPT_PKS4_S7_S7_flPfS8_Pj,"",@"SHT_CUDA_INFO"
	.sectionflags	@""
	.align	4


	//----- nvinfo : EIATTR_CUDA_API_VERSION
	.align		4
        /*0000*/ 	.byte	0x04, 0x37
        /*0002*/ 	.short	(.L_1149 - .L_1148)
.L_1148:
        /*0004*/ 	.word	0x00000082


	//----- nvinfo : EIATTR_KPARAM_INFO
	.align		4
.L_1149:
        /*0008*/ 	.byte	0x04, 0x17
        /*000a*/ 	.short	(.L_1151 - .L_1150)
.L_1150:
        /*000c*/ 	.word	0x00000000
        /*0010*/ 	.short	0x0008
        /*0012*/ 	.short	0x0040
        /*0014*/ 	.byte	0x00, 0xf0, 0x21, 0x00


	//----- nvinfo : EIATTR_KPARAM_INFO
	.align		4
.L_1151:
        /*0018*/ 	.byte	0x04, 0x17
        /*001a*/ 	.short	(.L_1153 - .L_1152)
.L_1152:
        /*001c*/ 	.word	0x00000000
        /*0020*/ 	.short	0x0007
        /*0022*/ 	.short	0x0038
        /*0024*/ 	.byte	0x00, 0xf0, 0x21, 0x00


	//----- nvinfo : EIATTR_KPARAM_INFO
	.align		4
.L_1153:
        /*0028*/ 	.byte	0x04, 0x17
        /*002a*/ 	.short	(.L_1155 - .L_1154)
.L_1154:
        /*002c*/ 	.word	0x00000000
        /*0030*/ 	.short	0x0006
        /*0032*/ 	.short	0x0030
        /*0034*/ 	.byte	0x00, 0xf0, 0x21, 0x00


	//----- nvinfo : EIATTR_KPARAM_INFO
	.align		4
.L_1155:
        /*0038*/ 	.byte	0x04, 0x17
        /*003a*/ 	.short	(.L_1157 - .L_1156)
.L_1156:
        /*003c*/ 	.word	0x00000000
        /*0040*/ 	.short	0x0005
        /*0042*/ 	.short	0x0028
        /*0044*/ 	.byte	0x00, 0xf0, 0x21, 0x00


	//----- nvinfo : EIATTR_KPARAM_INFO
	.align		4
.L_1157:
        /*0048*/ 	.byte	0x04, 0x17
        /*004a*/ 	.short	(.L_1159 - .L_1158)
.L_1158:
        /*004c*/ 	.word	0x00000000
        /*0050*/ 	.short	0x0004
        /*0052*/ 	.short	0x0020
        /*0054*/ 	.byte	0x00, 0xf0, 0x11, 0x00


	//----- nvinfo : EIATTR_KPARAM_INFO
	.align		4
.L_1159:
        /*0058*/ 	.byte	0x04, 0x17
        /*005a*/ 	.short	(.L_1161 - .L_1160)
.L_1160:
        /*005c*/ 	.word	0x00000000
        /*0060*/ 	.short	0x0003
        /*0062*/ 	.short	0x0018
        /*0064*/ 	.byte	0x00, 0xf0, 0x21, 0x00


	//----- nvinfo : EIATTR_KPARAM_INFO
	.align		4
.L_1161:
        /*0068*/ 	.byte	0x04, 0x17
        /*006a*/ 	.short	(.L_1163 - .L_1162)
.L_1162:
        /*006c*/ 	.word	0x00000000
        /*0070*/ 	.short	0x0002
        /*0072*/ 	.short	0x0010
        /*0074*/ 	.byte	0x00, 0xf0, 0x21, 0x00


	//----- nvinfo : EIATTR_KPARAM_INFO
	.align		4
.L_1163:
        /*0078*/ 	.byte	0x04, 0x17
        /*007a*/ 	.short	(.L_1165 - .L_1164)
.L_1164:
        /*007c*/ 	.word	0x00000000
        /*0080*/ 	.short	0x0001
        /*0082*/ 	.short	0x0008
        /*0084*/ 	.byte	0x00, 0xf0, 0x21, 0x00


	//----- nvinfo : EIATTR_KPARAM_INFO
	.align		4
.L_1165:
        /*0088*/ 	.byte	0x04, 0x17
        /*008a*/ 	.short	(.L_1167 - .L_1166)
.L_1166:
        /*008c*/ 	.word	0x00000000
        /*0090*/ 	.short	0x0000
        /*0092*/ 	.short	0x0000
        /*0094*/ 	.byte	0x00, 0xf0, 0x21, 0x00


	//----- nvinfo : EIATTR_SPARSE_MMA_MASK
	.align		4
.L_1167:
        /*0098*/ 	.byte	0x03, 0x50
        /*009a*/ 	.short	0x0000


	//----- nvinfo : EIATTR_MAXREG_COUNT
	.align		4
        /*009c*/ 	.byte	0x03, 0x1b
        /*009e*/ 	.short	0x0080


	//----- nvinfo : EIATTR_NUM_BARRIERS
	.align		4
        /*00a0*/ 	.byte	0x02, 0x4c
        /*00a2*/ 	.byte	0x01
	.zero		1


	//----- nvinfo : EIATTR_ANNOTATIONS
	.align		4
        /*00a4*/ 	.byte	0x04, 0x55
        /*00a6*/ 	.short	(.L_1169 - .L_1168)


	//   ....[0]....
.L_1168:
        /*00a8*/ 	.word	0x00000001
        /*00ac*/ 	.byte	0xe0, 0x07, 0x00, 0x00, 0x01, 0x00, 0x00, 0x00, 0x20, 0x08, 0x00, 0x00, 0x01, 0x00, 0x00, 0x00
        /*00bc*/ 	.byte	0x60, 0x08, 0x00, 0x00, 0x01, 0x00, 0x00, 0x00, 0xd0, 0x08, 0x00, 0x00, 0x01, 0x00, 0x00, 0x00
        /*00cc*/ 	.byte	0xc0, 0x1f, 0x00, 0x00, 0x01, 0x00, 0x00, 0x00, 0xd0, 0x1f, 0x00, 0x00, 0x01, 0x00, 0x00, 0x00
        /*00dc*/ 	.byte	0xe0, 0x1f, 0x00, 0x00, 0x01, 0x00, 0x00, 0x00, 0xf0, 0x1f, 0x00, 0x00


	//----- nvinfo : EIATTR_MERCURY_ISA_VERSION
	.align		4
.L_1169:
        /*00e8*/ 	.byte	0x03, 0x5f
        /*00ea*/ 	.short	0x0101


	//----- nvinfo : EIATTR_INT_WARP_WIDE_INSTR_OFFSETS
	.align		4
        /*00ec*/ 	.byte	0x04, 0x31
        /*00ee*/ 	.short	(.L_1171 - .L_1170)


	//   ....[0]....
.L_1170:
        /*00f0*/ 	.word	0x00002450


	//   ....[1]....
        /*00f4*/ 	.word	0x00002560


	//----- nvinfo : EIATTR_COOP_GROUP_MASK_REGIDS
	.align		4
.L_1171:
        /*00f8*/ 	.byte	0x04, 0x29
        /*00fa*/ 	.short	(.L_1173 - .L_1172)


	//   ....[0]....
.L_1172:
        /*00fc*/ 	.word	0xffffffff


	//   ....[1]....
        /*0100*/ 	.word	0xffffffff


	//   ....[2]....
        /*0104*/ 	.word	0xffffffff


	//   ....[3]....
        /*0108*/ 	.word	0xffffffff


	//   ....[4]....
        /*010c*/ 	.word	0xffffffff


	//   ....[5]....
        /*0110*/ 	.word	0xffffffff


	//   ....[6]....
        /*0114*/ 	.word	0xffffffff


	//   ....[7]....
        /*0118*/ 	.word	0xffffffff


	//----- nvinfo : EIATTR_COOP_GROUP_INSTR_OFFSETS
	.align		4
.L_1173:
        /*011c*/ 	.byte	0x04, 0x28
        /*011e*/ 	.short	(.L_1175 - .L_1174)


	//   ....[0]....
.L_1174:
        /*0120*/ 	.word	0x00002340


	//   ....[1]....
        /*0124*/ 	.word	0x00002360


	//   ....[2]....
        /*0128*/ 	.word	0x00002850


	//   ....[3]....
        /*012c*/ 	.word	0x00002890


	//   ....[4]....
        /*0130*/ 	.word	0x00002960


	//   ....[5]....
        /*0134*/ 	.word	0x00002970


	//   ....[6]....
        /*0138*/ 	.word	0x000029b0


	//   ....[7]....
        /*013c*/ 	.word	0x000029d0


	//----- nvinfo : EIATTR_EXIT_INSTR_OFFSETS
	.align		4
.L_1175:
        /*0140*/ 	.byte	0x04, 0x1c
        /*0142*/ 	.short	(.L_1177 - .L_1176)


	//   ....[0]....
.L_1176:
        /*0144*/ 	.word	0x00000060


	//   ....[1]....
        /*0148*/ 	.word	0x00004660


	//----- nvinfo : EIATTR_MAX_THREADS
	.align		4
.L_1177:
        /*014c*/ 	.byte	0x04, 0x05
        /*014e*/ 	.short	(.L_1179 - .L_1178)
.L_1178:
        /*0150*/ 	.word	0x000001e0
        /*0154*/ 	.word	0x00000001
        /*0158*/ 	.word	0x00000001


	//----- nvinfo : EIATTR_CRS_STACK_SIZE
	.align		4
.L_1179:
        /*015c*/ 	.byte	0x04, 0x1e
        /*015e*/ 	.short	(.L_1181 - .L_1180)
.L_1180:
        /*0160*/ 	.word	0x00000000


	//----- nvinfo : EIATTR_CBANK_PARAM_SIZE
	.align		4
.L_1181:
        /*0164*/ 	.byte	0x03, 0x19
        /*0166*/ 	.short	0x0048


	//----- nvinfo : EIATTR_PARAM_CBANK
	.align		4
        /*0168*/ 	.byte	0x04, 0x0a
        /*016a*/ 	.short	(.L_1183 - .L_1182)
	.align		4
.L_1182:
        /*016c*/ 	.word	index@(.nv.constant0._ZN13group_norm_v214gn_cuda_kernelI13__nv_bfloat16Li480ELi1ELi32ELi30ELi1024ELb0ELi32ELi960ELi960ELi4ELb1ELi4ELb0ELb0ENS_16CompileConditionILi900EEEEEvPT_PKS4_S7_S7_flPfS8_Pj)
        /*0170*/ 	.short	0x0210
        /*0172*/ 	.short	0x0048


	//----- nvinfo : EIATTR_SW_WAR
	.align		4
.L_1183:
        /*0174*/ 	.byte	0x04, 0x36
        /*0176*/ 	.short	(.L_1185 - .L_1184)
.L_1184:
        /*0178*/ 	.word	0x00000008
.L_1185:


//--------------------- .nv.info._ZN13group_norm_v214gn_cuda_kernelI13__nv_bfloat16Li480ELi1ELi32ELi30ELi1024ELb0ELi64ELi960ELi960ELi4ELb1ELi9ELb0ELb0ENS_16CompileConditionILi900EEEEEvPT_PKS4_S7_S7_flPfS8_Pj --------------------------
	.section	.nv.info._ZN13group_norm_v214gn_cuda_kernelI13__nv_bfloat16Li480ELi1ELi32ELi30ELi1024ELb0ELi64ELi960ELi960ELi4ELb1ELi9ELb0ELb0ENS_16CompileConditionILi900EEEEEvPT_PKS4_S7_S7_flPfS8_Pj,"",@"SHT_CUDA_INFO"
	.sectionflags	@""
	.align	4


	//----- nvinfo : EIATTR_CUDA_API_VERSION
	.align		4
        /*0000*/ 	.byte	0x04, 0x37
        /*0002*/ 	.short	(.L_1187 - .L_1186)
.L_1186:
        /*0004*/ 	.word	0x00000082


	//----- nvinfo : EIATTR_KPARAM_INFO
	.align		4
.L_1187:
        /*0008*/ 	.byte	0x04, 0x17
        /*000a*/ 	.short	(.L_1189 - .L_1188)
.L_1188:
        /*000c*/ 	.word	0x00000000
        /*0010*/ 	.short	0x0008
        /*0012*/ 	.short	0x0040
        /*0014*/ 	.byte	0x00, 0xf0, 0x21, 0x00


	//----- nvinfo : EIATTR_KPARAM_INFO
	.align		4
.L_1189:
        /*0018*/ 	.byte	0x04, 0x17
        /*001a*/ 	.short	(.L_1191 - .L_1190)
.L_1190:
        /*001c*/ 	.word	0x00000000
        /*0020*/ 	.short	0x0007
        /*0022*/ 	.short	0x0038
        /*0024*/ 	.byte	0x00, 0xf0, 0x21, 0x00


	//----- nvinfo : EIATTR_KPARAM_INFO
	.align		4
.L_1191:
        /*0028*/ 	.byte	0x04, 0x17
        /*002a*/ 	.short	(.L_1193 - .L_1192)
.L_1192:
        /*002c*/ 	.word	0x00000000
        /*0030*/ 	.short	0x0006
        /*0032*/ 	.short	0x0030
        /*0034*/ 	.byte	0x00, 0xf0, 0x21, 0x00


	//----- nvinfo : EIATTR_KPARAM_INFO
	.align		4
.L_1193:
        /*0038*/ 	.byte	0x04, 0x17
        /*003a*/ 	.short	(.L_1195 - .L_1194)
.L_1194:
        /*003c*/ 	.word	0x00000000
        /*0040*/ 	.short	0x0005
        /*0042*/ 	.short	0x0028
        /*0044*/ 	.byte	0x00, 0xf0, 0x21, 0x00


	//----- nvinfo : EIATTR_KPARAM_INFO
	.align		4
.L_1195:
        /*0048*/ 	.byte	0x04, 0x17
        /*004a*/ 	.short	(.L_1197 - .L_1196)
.L_1196:
        /*004c*/ 	.word	0x00000000
        /*0050*/ 	.short	0x0004
        /*0052*/ 	.short	0x0020
        /*0054*/ 	.byte	0x00, 0xf0, 0x11, 0x00


	//----- nvinfo : EIATTR_KPARAM_INFO
	.align		4
.L_1197:
        /*0058*/ 	.byte	0x04, 0x17
        /*005a*/ 	.short	(.L_1199 - .L_1198)
.L_1198:
        /*005c*/ 	.word	0x00000000
        /*0060*/ 	.short	0x0003
        /*0062*/ 	.short	0x0018
        /*0064*/ 	.byte	0x00, 0xf0, 0x21, 0x00


	//----- nvinfo : EIATTR_KPARAM_INFO
	.align		4
.L_1199:
        /*0068*/ 	.byte	0x04, 0x17
        /*006a*/ 	.short	(.L_1201 - .L_1200)
.L_1200:
        /*006c*/ 	.word	0x00000000
        /*0070*/ 	.short	0x0002
        /*0072*/ 	.short	0x0010
        /*0074*/ 	.byte	0x00, 0xf0, 0x21, 0x00


	//----- nvinfo : EIATTR_KPARAM_INFO
	.align		4
.L_1201:
        /*0078*/ 	.byte	0x04, 0x17
        /*007a*/ 	.short	(.L_1203 - .L_1202)
.L_1202:
        /*007c*/ 	.word	0x00000000
        /*0080*/ 	.short	0x0001
        /*0082*/ 	.short	0x0008
        /*0084*/ 	.byte	0x00, 0xf0, 0x21, 0x00


	//----- nvinfo : EIATTR_KPARAM_INFO
	.align		4
.L_1203:
        /*0088*/ 	.byte	0x04, 0x17
        /*008a*/ 	.short	(.L_1205 - .L_1204)
.L_1204:
        /*008c*/ 	.word	0x00000000
        /*0090*/ 	.short	0x0000
        /*0092*/ 	.short	0x0000
        /*0094*/ 	.byte	0x00, 0xf0, 0x21, 0x00


	//----- nvinfo : EIATTR_SPARSE_MMA_MASK
	.align		4
.L_1205:
        /*0098*/ 	.byte	0x03, 0x50
        /*009a*/ 	.short	0x0000


	//----- nvinfo : EIATTR_MAXREG_COUNT
	.align		4
        /*009c*/ 	.byte	0x03, 0x1b
        /*009e*/ 	.short	0x0080


	//----- nvinfo : EIATTR_NUM_BARRIERS
	.align		4
        /*00a0*/ 	.byte	0x02, 0x4c
        /*00a2*/ 	.byte	0x01
	.zero		1


	//----- nvinfo : EIATTR_ANNOTATIONS
	.align		4
        /*00a4*/ 	.byte	0x04, 0x55
        /*00a6*/ 	.short	(.L_1207 - .L_1206)


	//   ....[0]....
.L_1206:
        /* <DEDUP_REMOVED lines=195> */


	//----- nvinfo : EIATTR_MERCURY_ISA_VERSION
	.align		4
.L_1207:
        /*0cc8*/ 	.byte	0x03, 0x5f
        /*0cca*/ 	.short	0x0101


	//----- nvinfo : EIATTR_INT_WARP_WIDE_INSTR_OFFSETS
	.align		4
        /*0ccc*/ 	.byte	0x04, 0x31
        /*0cce*/ 	.short	(.L_1209 - .L_1208)


	//   ....[0]....
.L_1208:
        /*0cd0*/ 	.word	0x00004050


	//   ....[1]....
        /*0cd4*/ 	.word	0x00004110


	//----- nvinfo : EIATTR_COOP_GROUP_MASK_REGIDS
	.align		4
.L_1209:
        /*0cd8*/ 	.byte	0x04, 0x29
        /*0cda*/ 	.short	(.L_1211 - .L_1210)


	//   ....[0]....
.L_1210:
        /*0cdc*/ 	.word	0xffffffff


	//   ....[1]....
        /*0ce0*/ 	.word	0xffffffff


	//   ....[2]....
        /*0ce4*/ 	.word	0xffffffff


	//   ....[3]....
        /*0ce8*/ 	.word	0xffffffff


	//   ....[4]....
        /*0cec*/ 	.word	0xffffffff


	//   ....[5]....
        /*0cf0*/ 	.word	0xffffffff


	//   ....[6]....
        /*0cf4*/ 	.word	0xffffffff


	//   ....[7]....
        /*0cf8*/ 	.word	0xffffffff


	//----- nvinfo : EIATTR_COOP_GROUP_INSTR_OFFSETS
	.align		4
.L_1211:
        /*0cfc*/ 	.byte	0x04, 0x28
        /*0cfe*/ 	.short	(.L_1213 - .L_1212)


	//   ....[0]....
.L_1212:
        /*0d00*/ 	.word	0x00003e40


	//   ....[1]....
        /*0d04*/ 	.word	0x00003e50


	//   ....[2]....
        /*0d08*/ 	.word	0x000046b0


	//   ....[3]....
        /*0d0c*/ 	.word	0x000046c0


	//   ....[4]....
        /*0d10*/ 	.word	0x000046e0


	//   ....[5]....
        /*0d14*/ 	.word	0x00004700


	//   ....[6]....
        /*0d18*/ 	.word	0x00004730


	//   ....[7]....
        /*0d1c*/ 	.word	0x00004750


	//----- nvinfo : EIATTR_EXIT_INSTR_OFFSETS
	.align		4
.L_1213:
        /*0d20*/ 	.byte	0x04, 0x1c
        /*0d22*/ 	.short	(.L_1215 - .L_1214)


	//   ....[0]....
.L_1214:
        /*0d24*/ 	.word	0x00000060


	//   ....[1]....
        /*0d28*/ 	.word	0x00008ba0


	//----- nvinfo : EIATTR_MAX_THREADS
	.align		4
.L_1215:
        /*0d2c*/ 	.byte	0x04, 0x05
        /*0d2e*/ 	.short	(.L_1217 - .L_1216)
.L_1216:
        /*0d30*/ 	.word	0x000001e0
        /*0d34*/ 	.word	0x00000001
        /*0d38*/ 	.word	0x00000001


	//----- nvinfo : EIATTR_CRS_STACK_SIZE
	.align		4
.L_1217:
        /*0d3c*/ 	.byte	0x04, 0x1e
        /*0d3e*/ 	.short	(.L_1219 - .L_1218)
.L_1218:
        /*0d40*/ 	.word	0x00000000


	//----- nvinfo : EIATTR_CBANK_PARAM_SIZE
	.align		4
.L_1219:
        /*0d44*/ 	.byte	0x03, 0x19
        /*0d46*/ 	.short	0x0048


	//----- nvinfo : EIATTR_PARAM_CBANK
	.align		4
        /*0d48*/ 	.byte	0x04, 0x0a
        /*0d4a*/ 	.short	(.L_1221 - .L_1220)
	.align		4
.L_1220:
        /*0d4c*/ 	.word	index@(.nv.constant0._ZN13group_norm_v214gn_cuda_kernelI13__nv_bfloat16Li480ELi1ELi32ELi30ELi1024ELb0ELi64ELi960ELi960ELi4ELb1ELi9ELb0ELb0ENS_16CompileConditionILi900EEEEEvPT_PKS4_S7_S7_flPfS8_Pj)
        /*0d50*/ 	.short	0x0210
        /*0d52*/ 	.short	0x0048


	//----- nvinfo : EIATTR_SW_WAR
	.align		4
.L_1221:
        /*0d54*/ 	.byte	0x04, 0x36
        /*0d56*/ 	.short	(.L_1223 - .L_1222)
.L_1222:
        /*0d58*/ 	.word	0x00000008
.L_1223:


//--------------------- .nv.info._ZN13group_norm_v214gn_cuda_kernelI13__nv_bfloat16Li480ELi2ELi32ELi30ELi1024ELb0ELi32ELi960ELi960ELi4ELb1ELi7ELb0ELb0ENS_16CompileConditionILi900EEEEEvPT_PKS4_S7_S7_flPfS8_Pj --------------------------
	.section	.nv.info._ZN13group_norm_v214gn_cuda_kernelI13__nv_bfloat16Li480ELi2ELi32ELi30ELi1024ELb0ELi32ELi960ELi960ELi4ELb1ELi7ELb0ELb0ENS_16CompileConditionILi900EEEEEvPT_PKS4_S7_S7_flPfS8_Pj,"",@"SHT_CUDA_INFO"
	.sectionflags	@""
	.align	4


	//----- nvinfo : EIATTR_CUDA_API_VERSION
	.align		4
        /*0000*/ 	.byte	0x04, 0x37
        /*0002*/ 	.short	(.L_1225 - .L_1224)
.L_1224:
        /*0004*/ 	.word	0x00000082


	//----- nvinfo : EIATTR_KPARAM_INFO
	.align		4
.L_1225:
        /*0008*/ 	.byte	0x04, 0x17
        /*000a*/ 	.short	(.L_1227 - .L_1226)
.L_1226:
        /*000c*/ 	.word	0x00000000
        /*0010*/ 	.short	0x0008
        /*0012*/ 	.short	0x0040
        /*0014*/ 	.byte	0x00, 0xf0, 0x21, 0x00


	//----- nvinfo : EIATTR_KPARAM_INFO
	.align		4
.L_1227:
        /*0018*/ 	.byte	0x04, 0x17
        /*001a*/ 	.short	(.L_1229 - .L_1228)
.L_1228:
        /*001c*/ 	.word	0x00000000
        /*0020*/ 	.short	0x0007
        /*0022*/ 	.short	0x0038
        /*0024*/ 	.byte	0x00, 0xf0, 0x21, 0x00


	//----- nvinfo : EIATTR_KPARAM_INFO
	.align		4
.L_1229:
        /*0028*/ 	.byte	0x04, 0x17
        /*002a*/ 	.short	(.L_1231 - .L_1230)
.L_1230:
        /*002c*/ 	.word	0x00000000
        /*0030*/ 	.short	0x0006
        /*0032*/ 	.short	0x0030
        /*0034*/ 	.byte	0x00, 0xf0, 0x21, 0x00


	//----- nvinfo : EIATTR_KPARAM_INFO
	.align		4
.L_1231:
        /*0038*/ 	.byte	0x04, 0x17
        /*003a*/ 	.short	(.L_1233 - .L_1232)
.L_1232:
        /*003c*/ 	.word	0x00000000
        /*0040*/ 	.short	0x0005
        /*0042*/ 	.short	0x0028
        /*0044*/ 	.byte	0x00, 0xf0, 0x21, 0x00


	//----- nvinfo : EIATTR_KPARAM_INFO
	.align		4
.L_1233:
        /*0048*/ 	.byte	0x04, 0x17
        /*004a*/ 	.short	(.L_1235 - .L_1234)
.L_1234:
        /*004c*/ 	.word	0x00000000
        /*0050*/ 	.short	0x0004
        /*0052*/ 	.short	0x0020
        /*0054*/ 	.byte	0x00, 0xf0, 0x11, 0x00


	//----- nvinfo : EIATTR_KPARAM_INFO
	.align		4
.L_1235:
        /*0058*/ 	.byte	0x04, 0x17
        /*005a*/ 	.short	(.L_1237 - .L_1236)
.L_1236:
        /*005c*/ 	.word	0x00000000
        /*0060*/ 	.short	0x0003
        /*0062*/ 	.short	0x0018
        /*0064*/ 	.byte	0x00, 0xf0, 0x21, 0x00


	//----- nvinfo : EIATTR_KPARAM_INFO
	.align		4
.L_1237:
        /*0068*/ 	.byte	0x04, 0x17
        /*006a*/ 	.short	(.L_1239 - .L_1238)
.L_1238:
        /*006c*/ 	.word	0x00000000
        /*0070*/ 	.short	0x0002
        /*0072*/ 	.short	0x0010
        /*0074*/ 	.byte	0x00, 0xf0, 0x21, 0x00


	//----- nvinfo : EIATTR_KPARAM_INFO
	.align		4
.L_1239:
        /*0078*/ 	.byte	0x04, 0x17
        /*007a*/ 	.short	(.L_1241 - .L_1240)
.L_1240:
        /*007c*/ 	.word	0x00000000
        /*0080*/ 	.short	0x0001
        /*0082*/ 	.short	0x0008
        /*0084*/ 	.byte	0x00, 0xf0, 0x21, 0x00


	//----- nvinfo : EIATTR_KPARAM_INFO
	.align		4
.L_1241:
        /*0088*/ 	.byte	0x04, 0x17
        /*008a*/ 	.short	(.L_1243 - .L_1242)
.L_1242:
        /*008c*/ 	.word	0x00000000
        /*0090*/ 	.short	0x0000
        /*0092*/ 	.short	0x0000
        /*0094*/ 	.byte	0x00, 0xf0, 0x21, 0x00


	//----- nvinfo : EIATTR_SPARSE_MMA_MASK
	.align		4
.L_1243:
        /*0098*/ 	.byte	0x03, 0x50
        /*009a*/ 	.short	0x0000


	//----- nvinfo : EIATTR_MAXREG_COUNT
	.align		4
        /*009c*/ 	.byte	0x03, 0x1b
        /*009e*/ 	.short	0x0040


	//----- nvinfo : EIATTR_NUM_BARRIERS
	.align		4
        /*00a0*/ 	.byte	0x02, 0x4c
        /*00a2*/ 	.byte	0x01
	.zero		1


	//----- nvinfo : EIATTR_ANNOTATIONS
	.align		4
        /*00a4*/ 	.byte	0x04, 0x55
        /*00a6*/ 	.short	(.L_1245 - .L_1244)


	//   ....[0]....
.L_1244:
        /* <DEDUP_REMOVED lines=105> */


	//----- nvinfo : EIATTR_MERCURY_ISA_VERSION
	.align		4
.L_1245:
        /*0720*/ 	.byte	0x03, 0x5f
        /*0722*/ 	.short	0x0101


	//----- nvinfo : EIATTR_COOP_GROUP_MASK_REGIDS
	.align		4
        /*0724*/ 	.byte	0x04, 0x29
        /*0726*/ 	.short	(.L_1247 - .L_1246)


	//   ....[0]....
.L_1246:
        /*0728*/ 	.word	0xffffffff


	//   ....[1]....
        /*072c*/ 	.word	0xffffffff


	//   ....[2]....
        /*0730*/ 	.word	0xffffffff


	//   ....[3]....
        /*0734*/ 	.word	0xffffffff


	//   ....[4]....
        /*0738*/ 	.word	0xffffffff


	//   ....[5]....
        /*073c*/ 	.word	0xffffffff


	//   ....[6]....
        /*0740*/ 	.word	0xffffffff


	//   ....[7]....
        /*0744*/ 	.word	0xffffffff


	//----- nvinfo : EIATTR_COOP_GROUP_INSTR_OFFSETS
	.align		4
.L_1247:
        /*0748*/ 	.byte	0x04, 0x28
        /*074a*/ 	.short	(.L_1249 - .L_1248)


	//   ....[0]....
.L_1248:
        /*074c*/ 	.word	0x00002540


	//   ....[1]....
        /*0750*/ 	.word	0x00002550


	//   ....[2]....
        /*0754*/ 	.word	0x00002a00


	//   ....[3]....
        /*0758*/ 	.word	0x00002a10


	//   ....[4]....
        /*075c*/ 	.word	0x00002a70


	//   ....[5]....
        /*0760*/ 	.word	0x00002a80


	//   ....[6]....
        /*0764*/ 	.word	0x00002ad0


	//   ....[7]....
        /*0768*/ 	.word	0x00002ae0


	//----- nvinfo : EIATTR_EXIT_INSTR_OFFSETS
	.align		4
.L_1249:
        /*076c*/ 	.byte	0x04, 0x1c
        /*076e*/ 	.short	(.L_1251 - .L_1250)


	//   ....[0]....
.L_1250:
        /*0770*/ 	.word	0x00000060


	//   ....[1]....
        /*0774*/ 	.word	0x000053a0


	//----- nvinfo : EIATTR_MAX_THREADS
	.align		4
.L_1251:
        /*0778*/ 	.byte	0x04, 0x05
        /*077a*/ 	.short	(.L_1253 - .L_1252)
.L_1252:
        /*077c*/ 	.word	0x000001e0
        /*0780*/ 	.word	0x00000001
        /*0784*/ 	.word	0x00000001


	//----- nvinfo : EIATTR_CRS_STACK_SIZE
	.align		4
.L_1253:
        /*0788*/ 	.byte	0x04, 0x1e
        /*078a*/ 	.short	(.L_1255 - .L_1254)
.L_1254:
        /*078c*/ 	.word	0x00000000


	//----- nvinfo : EIATTR_CBANK_PARAM_SIZE
	.align		4
.L_1255:
        /*0790*/ 	.byte	0x03, 0x19
        /*0792*/ 	.short	0x0048


	//----- nvinfo : EIATTR_PARAM_CBANK
	.align		4
        /*0794*/ 	.byte	0x04, 0x0a
        /*0796*/ 	.short	(.L_1257 - .L_1256)
	.align		4
.L_1256:
        /*0798*/ 	.word	index@(.nv.constant0._ZN13group_norm_v214gn_cuda_kernelI13__nv_bfloat16Li480ELi2ELi32ELi30ELi1024ELb0ELi32ELi960ELi960ELi4ELb1ELi7ELb0ELb0ENS_16CompileConditionILi900EEEEEvPT_PKS4_S7_S7_flPfS8_Pj)
        /*079c*/ 	.short	0x0210
        /*079e*/ 	.short	0x0048


	//----- nvinfo : EIATTR_SW_WAR
	.align		4
.L_1257:
        /*07a0*/ 	.byte	0x04, 0x36
        /*07a2*/ 	.short	(.L_1259 - .L_1258)
.L_1258:
        /*07a4*/ 	.word	0x00000008
.L_1259:


//--------------------- .nv.info._ZN13group_norm_v214gn_cuda_kernelI13__nv_bfloat16Li480ELi2ELi32ELi30ELi1024ELb0ELi32ELi960ELi960ELi4ELb1ELi9ELb0ELb0ENS_16CompileConditionILi900EEEEEvPT_PKS4_S7_S7_flPfS8_Pj --------------------------
	.section	.nv.info._ZN13group_norm_v214gn_cuda_kernelI13__nv_bfloat16Li480ELi2ELi32ELi30ELi1024ELb0ELi32ELi960ELi960ELi4ELb1ELi9ELb0ELb0ENS_16CompileConditionILi900EEEEEvPT_PKS4_S7_S7_flPfS8_Pj,"",@"SHT_CUDA_INFO"
	.sectionflags	@""
	.align	4


	//----- nvinfo : EIATTR_CUDA_API_VERSION
	.align		4
        /*0000*/ 	.byte	0x04, 0x37
        /*0002*/ 	.short	(.L_1261 - .L_1260)
.L_1260:
        /*0004*/ 	.word	0x00000082


	//----- nvinfo : EIATTR_KPARAM_INFO
	.align		4
.L_1261:
        /*0008*/ 	.byte	0x04, 0x17
        /*000a*/ 	.short	(.L_1263 - .L_1262)
.L_1262:
        /*000c*/ 	.word	0x00000000
        /*0010*/ 	.short	0x0008
        /*0012*/ 	.short	0x0040
        /*0014*/ 	.byte	0x00, 0xf0, 0x21, 0x00


	//----- nvinfo : EIATTR_KPARAM_INFO
	.align		4
.L_1263:
        /*0018*/ 	.byte	0x04, 0x17
        /*001a*/ 	.short	(.L_1265 - .L_1264)
.L_1264:
        /*001c*/ 	.word	0x00000000
        /*0020*/ 	.short	0x0007
        /*0022*/ 	.short	0x0038
        /*0024*/ 	.byte	0x00, 0xf0, 0x21, 0x00


	//----- nvinfo : EIATTR_KPARAM_INFO
	.align		4
.L_1265:
        /*0028*/ 	.byte	0x04, 0x17
        /*002a*/ 	.short	(.L_1267 - .L_1266)
.L_1266:
        /*002c*/ 	.word	0x00000000
        /*0030*/ 	.short	0x0006
        /*0032*/ 	.short	0x0030
        /*0034*/ 	.byte	0x00, 0xf0, 0x21, 0x00


	//----- nvinfo : EIATTR_KPARAM_INFO
	.align		4
.L_1267:
        /*0038*/ 	.byte	0x04, 0x17
        /*003a*/ 	.short	(.L_1269 - .L_1268)
.L_1268:
        /*003c*/ 	.word	0x00000000
        /*0040*/ 	.short	0x0005
        /*0042*/ 	.short	0x0028
        /*0044*/ 	.byte	0x00, 0xf0, 0x21, 0x00


	//----- nvinfo : EIATTR_KPARAM_INFO
	.align		4
.L_1269:
        /*0048*/ 	.byte	0x04, 0x17
        /*004a*/ 	.short	(.L_1271 - .L_1270)
.L_1270:
        /*004c*/ 	.word	0x00000000
        /*0050*/ 	.short	0x0004
        /*0052*/ 	.short	0x0020
        /*0054*/ 	.byte	0x00, 0xf0, 0x11, 0x00


	//----- nvinfo : EIATTR_KPARAM_INFO
	.align		4
.L_1271:
        /*0058*/ 	.byte	0x04, 0x17
        /*005a*/ 	.short	(.L_1273 - .L_1272)
.L_1272:
        /*005c*/ 	.word	0x00000000
        /*0060*/ 	.short	0x0003
        /*0062*/ 	.short	0x0018
        /*0064*/ 	.byte	0x00, 0xf0, 0x21, 0x00


	//----- nvinfo : EIATTR_KPARAM_INFO
	.align		4
.L_1273:
        /*0068*/ 	.byte	0x04, 0x17
        /*006a*/ 	.short	(.L_1275 - .L_1274)
.L_1274:
        /*006c*/ 	.word	0x00000000
        /*0070*/ 	.short	0x0002
        /*0072*/ 	.short	0x0010
        /*0074*/ 	.byte	0x00, 0xf0, 0x21, 0x00


	//----- nvinfo : EIATTR_KPARAM_INFO
	.align		4
.L_1275:
        /*0078*/ 	.byte	0x04, 0x17
        /*007a*/ 	.short	(.L_1277 - .L_1276)
.L_1276:
        /*007c*/ 	.word	0x00000000
        /*0080*/ 	.short	0x0001
        /*0082*/ 	.short	0x0008
        /*0084*/ 	.byte	0x00, 0xf0, 0x21, 0x00


	//----- nvinfo : EIATTR_KPARAM_INFO
	.align		4
.L_1277:
        /*0088*/ 	.byte	0x04, 0x17
        /*008a*/ 	.short	(.L_1279 - .L_1278)
.L_1278:
        /*008c*/ 	.word	0x00000000
        /*0090*/ 	.short	0x0000
        /*0092*/ 	.short	0x0000
        /*0094*/ 	.byte	0x00, 0xf0, 0x21, 0x00


	//----- nvinfo : EIATTR_SPARSE_MMA_MASK
	.align		4
.L_1279:
        /*0098*/ 	.byte	0x03, 0x50
        /*009a*/ 	.short	0x0000


	//----- nvinfo : EIATTR_MAXREG_COUNT
	.align		4
        /*009c*/ 	.byte	0x03, 0x1b
        /*009e*/ 	.short	0x0040


	//----- nvinfo : EIATTR_NUM_BARRIERS
	.align		4
        /*00a0*/ 	.byte	0x02, 0x4c
        /*00a2*/ 	.byte	0x01
	.zero		1


	//----- nvinfo : EIATTR_ANNOTATIONS
	.align		4
        /*00a4*/ 	.byte	0x04, 0x55
        /*00a6*/ 	.short	(.L_1281 - .L_1280)


	//   ....[0]....
.L_1280:
        /* <DEDUP_REMOVED lines=105> */


	//----- nvinfo : EIATTR_MERCURY_ISA_VERSION
	.align		4
.L_1281:
        /*0720*/ 	.byte	0x03, 0x5f
        /*0722*/ 	.short	0x0101


	//----- nvinfo : EIATTR_COOP_GROUP_MASK_REGIDS
	.align		4
        /*0724*/ 	.byte	0x04, 0x29
        /*0726*/ 	.short	(.L_1283 - .L_1282)


	//   ....[0]....
.L_1282:
        /*0728*/ 	.word	0xffffffff


	//   ....[1]....
        /*072c*/ 	.word	0xffffffff


	//   ....[2]....
        /*0730*/ 	.word	0xffffffff


	//   ....[3]....
        /*0734*/ 	.word	0xffffffff


	//   ....[4]....
        /*0738*/ 	.word	0xffffffff


	//   ....[5]....
        /*073c*/ 	.word	0xffffffff


	//   ....[6]....
        /*0740*/ 	.word	0xffffffff


	//   ....[7]....
        /*0744*/ 	.word	0xffffffff


	//----- nvinfo : EIATTR_COOP_GROUP_INSTR_OFFSETS
	.align		4
.L_1283:
        /*0748*/ 	.byte	0x04, 0x28
        /*074a*/ 	.short	(.L_1285 - .L_1284)


	//   ....[0]....
.L_1284:
        /*074c*/ 	.word	0x00002540


	//   ....[1]....
        /*0750*/ 	.word	0x00002550


	//   ....[2]....
        /*0754*/ 	.word	0x00002a00


	//   ....[3]....
        /*0758*/ 	.word	0x00002a10


	//   ....[4]....
        /*075c*/ 	.word	0x00002a70


	//   ....[5]....
        /*0760*/ 	.word	0x00002a80


	//   ....[6]....
        /*0764*/ 	.word	0x00002ad0


	//   ....[7]....
        /*0768*/ 	.word	0x00002ae0


	//----- nvinfo : EIATTR_EXIT_INSTR_OFFSETS
	.align		4
.L_1285:
        /*076c*/ 	.byte	0x04, 0x1c
        /*076e*/ 	.short	(.L_1287 - .L_1286)


	//   ....[0]....
.L_1286:
        /*0770*/ 	.word	0x00000060


	//   ....[1]....
        /*0774*/ 	.word	0x000053a0


	//----- nvinfo : EIATTR_MAX_THREADS
	.align		4
.L_1287:
        /*0778*/ 	.byte	0x04, 0x05
        /*077a*/ 	.short	(.L_1289 - .L_1288)
.L_1288:
        /*077c*/ 	.word	0x000001e0
        /*0780*/ 	.word	0x00000001
        /*0784*/ 	.word	0x00000001


	//----- nvinfo : EIATTR_CRS_STACK_SIZE
	.align		4
.L_1289:
        /*0788*/ 	.byte	0x04, 0x1e
        /*078a*/ 	.short	(.L_1291 - .L_1290)
.L_1290:
        /*078c*/ 	.word	0x00000000


	//----- nvinfo : EIATTR_CBANK_PARAM_SIZE
	.align		4
.L_1291:
        /*0790*/ 	.byte	0x03, 0x19
        /*0792*/ 	.short	0x0048


	//----- nvinfo : EIATTR_PARAM_CBANK
	.align		4
        /*0794*/ 	.byte	0x04, 0x0a
        /*0796*/ 	.short	(.L_1293 - .L_1292)
	.align		4
.L_1292:
        /*0798*/ 	.word	index@(.nv.constant0._ZN13group_norm_v214gn_cuda_kernelI13__nv_bfloat16Li480ELi2ELi32ELi30ELi1024ELb0ELi32ELi960ELi960ELi4ELb1ELi9ELb0ELb0ENS_16CompileConditionILi900EEEEEvPT_PKS4_S7_S7_flPfS8_Pj)
        /*079c*/ 	.short	0x0210
        /*079e*/ 	.short	0x0048


	//----- nvinfo : EIATTR_SW_WAR
	.align		4
.L_1293:
        /*07a0*/ 	.byte	0x04, 0x36
        /*07a2*/ 	.short	(.L_1295 - .L_1294)
.L_1294:
        /*07a4*/ 	.word	0x00000008
.L_1295:


//--------------------- .nv.info._ZN13group_norm_v214gn_cuda_kernelI13__nv_bfloat16Li480ELi3ELi16ELi60ELi1024ELb1ELi4ELi960ELi960ELi4ELb1ELi1ELb0ELb0ENS_16CompileConditionILi900EEEEEvPT_PKS4_S7_S7_flPfS8_Pj --------------------------
	.section	.nv.info._ZN13group_norm_v214gn_cuda_kernelI13__nv_bfloat16Li480ELi3ELi16ELi60ELi1024ELb1ELi4ELi960ELi960ELi4ELb1ELi1ELb0ELb0ENS_16CompileConditionILi900EEEEEvPT_PKS4_S7_S7_flPfS8_Pj,"",@"SHT_CUDA_INFO"
	.sectionflags	@""
	.align	4


	//----- nvinfo : EIATTR_CUDA_API_VERSION
	.align		4
        /*0000*/ 	.byte	0x04, 0x37
        /*0002*/ 	.short	(.L_1297 - .L_1296)
.L_1296:
        /*0004*/ 	.word	0x00000082


	//----- nvinfo : EIATTR_KPARAM_INFO
	.align		4
.L_1297:
        /*0008*/ 	.byte	0x04, 0x17
        /*000a*/ 	.short	(.L_1299 - .L_1298)
.L_1298:
        /*000c*/ 	.word	0x00000000
        /*0010*/ 	.short	0x0008
        /*0012*/ 	.short	0x0040
        /*0014*/ 	.byte	0x00, 0xf0, 0x21, 0x00


	//----- nvinfo : EIATTR_KPARAM_INFO
	.align		4
.L_1299:
        /*0018*/ 	.byte	0x04, 0x17
        /*001a*/ 	.short	(.L_1301 - .L_1300)
.L_1300:
        /*001c*/ 	.word	0x00000000
        /*0020*/ 	.short	0x0007
        /*0022*/ 	.short	0x0038
        /*0024*/ 	.byte	0x00, 0xf0, 0x21, 0x00


	//----- nvinfo : EIATTR_KPARAM_INFO
	.align		4
.L_1301:
        /*0028*/ 	.byte	0x04, 0x17
        /*002a*/ 	.short	(.L_1303 - .L_1302)
.L_1302:
        /*002c*/ 	.word	0x00000000
        /*0030*/ 	.short	0x0006
        /*0032*/ 	.short	0x0030
        /*0034*/ 	.byte	0x00, 0xf0, 0x21, 0x00


	//----- nvinfo : EIATTR_KPARAM_INFO
	.align		4
.L_1303:
        /*0038*/ 	.byte	0x04, 0x17
        /*003a*/ 	.short	(.L_1305 - .L_1304)
.L_1304:
        /*003c*/ 	.word	0x00000000
        /*0040*/ 	.short	0x0005
        /*0042*/ 	.short	0x0028
        /*0044*/ 	.byte	0x00, 0xf0, 0x21, 0x00


	//----- nvinfo : EIATTR_KPARAM_INFO
	.align		4
.L_1305:
        /*0048*/ 	.byte	0x04, 0x17
        /*004a*/ 	.short	(.L_1307 - .L_1306)
.L_1306:
        /*004c*/ 	.word	0x00000000
        /*0050*/ 	.short	0x0004
        /*0052*/ 	.short	0x0020
        /*0054*/ 	.byte	0x00, 0xf0, 0x11, 0x00


	//----- nvinfo : EIATTR_KPARAM_INFO
	.align		4
.L_1307:
        /*0058*/ 	.byte	0x04, 0x17
        /*005a*/ 	.short	(.L_1309 - .L_1308)
.L_1308:
        /*005c*/ 	.word	0x00000000
        /*0060*/ 	.short	0x0003
        /*0062*/ 	.short	0x0018
        /*0064*/ 	.byte	0x00, 0xf0, 0x21, 0x00


	//----- nvinfo : EIATTR_KPARAM_INFO
	.align		4
.L_1309:
        /*0068*/ 	.byte	0x04, 0x17
        /*006a*/ 	.short	(.L_1311 - .L_1310)
.L_1310:
        /*006c*/ 	.word	0x00000000
        /*0070*/ 	.short	0x0002
        /*0072*/ 	.short	0x0010
        /*0074*/ 	.byte	0x00, 0xf0, 0x21, 0x00


	//----- nvinfo : EIATTR_KPARAM_INFO
	.align		4
.L_1311:
        /*0078*/ 	.byte	0x04, 0x17
        /*007a*/ 	.short	(.L_1313 - .L_1312)
.L_1312:
        /*007c*/ 	.word	0x00000000
        /*0080*/ 	.short	0x0001
        /*0082*/ 	.short	0x0008
        /*0084*/ 	.byte	0x00, 0xf0, 0x21, 0x00


	//----- nvinfo : EIATTR_KPARAM_INFO
	.align		4
.L_1313:
        /*0088*/ 	.byte	0x04, 0x17
        /*008a*/ 	.short	(.L_1315 - .L_1314)
.L_1314:
        /*008c*/ 	.word	0x00000000
        /*0090*/ 	.short	0x0000
        /*0092*/ 	.short	0x0000
        /*0094*/ 	.byte	0x00, 0xf0, 0x21, 0x00


	//----- nvinfo : EIATTR_SPARSE_MMA_MASK
	.align		4
.L_1315:
        /*0098*/ 	.byte	0x03, 0x50
        /*009a*/ 	.short	0x0000


	//----- nvinfo : EIATTR_MAXREG_COUNT
	.align		4
        /*009c*/ 	.byte	0x03, 0x1b
        /*009e*/ 	.short	0x0028


	//----- nvinfo : EIATTR_NUM_BARRIERS
	.align		4
        /*00a0*/ 	.byte	0x02, 0x4c
        /*00a2*/ 	.byte	0x01
	.zero		1


	//----- nvinfo : EIATTR_MERCURY_ISA_VERSION
	.align		4
        /*00a4*/ 	.byte	0x03, 0x5f
        /*00a6*/ 	.short	0x0101


	//----- nvinfo : EIATTR_COOP_GROUP_MASK_REGIDS
	.align		4
        /*00a8*/ 	.byte	0x04, 0x29
        /*00aa*/ 	.short	(.L_1317 - .L_1316)


	//   ....[0]....
.L_1316:
        /*00ac*/ 	.word	0xffffffff


	//   ....[1]....
        /*00b0*/ 	.word	0xffffffff


	//   ....[2]....
        /*00b4*/ 	.word	0xffffffff


	//   ....[3]....
        /*00b8*/ 	.word	0xffffffff


	//   ....[4]....
        /*00bc*/ 	.word	0xffffffff


	//   ....[5]....
        /*00c0*/ 	.word	0xffffffff


	//   ....[6]....
        /*00c4*/ 	.word	0xffffffff


	//   ....[7]....
        /*00c8*/ 	.word	0xffffffff


	//   ....[8]....
        /*00cc*/ 	.word	0xffffffff


	//   ....[9]....
        /*00d0*/ 	.word	0xffffffff


	//----- nvinfo : EIATTR_COOP_GROUP_INSTR_OFFSETS
	.align		4
.L_1317:
        /*00d4*/ 	.byte	0x04, 0x28
        /*00d6*/ 	.short	(.L_1319 - .L_1318)


	//   ....[0]....
.L_1318:
        /*00d8*/ 	.word	0x00000cf0


	//   ....[1]....
        /*00dc*/ 	.word	0x00000d30


	//   ....[2]....
        /*00e0*/ 	.word	0x00001520


	//   ....[3]....
        /*00e4*/ 	.word	0x00001560


	//   ....[4]....
        /*00e8*/ 	.word	0x000015a0


	//   ....[5]....
        /*00ec*/ 	.word	0x000015b0


	//   ....[6]....
        /*00f0*/ 	.word	0x000015f0


	//   ....[7]....
        /*00f4*/ 	.word	0x00001600


	//   ....[8]....
        /*00f8*/ 	.word	0x00001640


	//   ....[9]....
        /*00fc*/ 	.word	0x00001660


	//----- nvinfo : EIATTR_EXIT_INSTR_OFFSETS
	.align		4
.L_1319:
        /*0100*/ 	.byte	0x04, 0x1c
        /*0102*/ 	.short	(.L_1321 - .L_1320)


	//   ....[0]....
.L_1320:
        /*0104*/ 	.word	0x00000050


	//   ....[1]....
        /*0108*/ 	.word	0x00002040


	//----- nvinfo : EIATTR_MAX_THREADS
	.align		4
.L_1321:
        /*010c*/ 	.byte	0x04, 0x05
        /*010e*/ 	.short	(.L_1323 - .L_1322)
.L_1322:
        /*0110*/ 	.word	0x000001e0
        /*0114*/ 	.word	0x00000001
        /*0118*/ 	.word	0x00000001


	//----- nvinfo : EIATTR_CRS_STACK_SIZE
	.align		4
.L_1323:
        /*011c*/ 	.byte	0x04, 0x1e
        /*011e*/ 	.short	(.L_1325 - .L_1324)
.L_1324:
        /*0120*/ 	.word	0x00000000


	//----- nvinfo : EIATTR_CBANK_PARAM_SIZE
	.align		4
.L_1325:
        /*0124*/ 	.byte	0x03, 0x19
        /*0126*/ 	.short	0x0048


	//----- nvinfo : EIATTR_PARAM_CBANK
	.align		4
        /*0128*/ 	.byte	0x04, 0x0a
        /*012a*/ 	.short	(.L_1327 - .L_1326)
	.align		4
.L_1326:
        /*012c*/ 	.word	index@(.nv.constant0._ZN13group_norm_v214gn_cuda_kernelI13__nv_bfloat16Li480ELi3ELi16ELi60ELi1024ELb1ELi4ELi960ELi960ELi4ELb1ELi1ELb0ELb0ENS_16CompileConditionILi900EEEEEvPT_PKS4_S7_S7_flPfS8_Pj)
        /*0130*/ 	.short	0x0210
        /*0132*/ 	.short	0x0048


	//----- nvinfo : EIATTR_SW_WAR
	.align		4
.L_1327:
        /*0134*/ 	.byte	0x04, 0x36
        /*0136*/ 	.short	(.L_1329 - .L_1328)
.L_1328:
        /*0138*/ 	.word	0x00000008
.L_1329:


//--------------------- .nv.info._ZN13group_norm_v214gn_cuda_kernelI13__nv_bfloat16Li480ELi1ELi16ELi60ELi1024ELb1ELi8ELi960ELi960ELi4ELb1ELi1ELb0ELb0ENS_16CompileConditionILi900EEEEEvPT_PKS4_S7_S7_flPfS8_Pj --------------------------
	.section	.nv.info._ZN13group_norm_v214gn_cuda_kernelI13__nv_bfloat16Li480ELi1ELi16ELi60ELi1024ELb1ELi8ELi960ELi960ELi4ELb1ELi1ELb0ELb0ENS_16CompileConditionILi900EEEEEvPT_PKS4_S7_S7_flPfS8_Pj,"",@"SHT_CUDA_INFO"
	.sectionflags	@""
	.align	4


	//----- nvinfo : EIATTR_CUDA_API_VERSION
	.align		4
        /*0000*/ 	.byte	0x04, 0x37
        /*0002*/ 	.short	(.L_1331 - .L_1330)
.L_1330:
        /*0004*/ 	.word	0x00000082


	//----- nvinfo : EIATTR_KPARAM_INFO
	.align		4
.L_1331:
        /*0008*/ 	.byte	0x04, 0x17
        /*000a*/ 	.short	(.L_1333 - .L_1332)
.L_1332:
        /*000c*/ 	.word	0x00000000
        /*0010*/ 	.short	0x0008
        /*0012*/ 	.short	0x0040
        /*0014*/ 	.byte	0x00, 0xf0, 0x21, 0x00


	//----- nvinfo : EIATTR_KPARAM_INFO
	.align		4
.L_1333:
        /*0018*/ 	.byte	0x04, 0x17
        /*001a*/ 	.short	(.L_1335 - .L_1334)
.L_1334:
        /*001c*/ 	.word	0x00000000
        /*0020*/ 	.short	0x0007
        /*0022*/ 	.short	0x0038
        /*0024*/ 	.byte	0x00, 0xf0, 0x21, 0x00


	//----- nvinfo : EIATTR_KPARAM_INFO
	.align		4
.L_1335:
        /*0028*/ 	.byte	0x04, 0x17
        /*002a*/ 	.short	(.L_1337 - .L_1336)
.L_1336:
        /*002c*/ 	.word	0x00000000
        /*0030*/ 	.short	0x0006
        /*0032*/ 	.short	0x0030
        /*0034*/ 	.byte	0x00, 0xf0, 0x21, 0x00


	//----- nvinfo : EIATTR_KPARAM_INFO
	.align		4
.L_1337:
        /*0038*/ 	.byte	0x04, 0x17
        /*003a*/ 	.short	(.L_1339 - .L_1338)
.L_1338:
        /*003c*/ 	.word	0x00000000
        /*0040*/ 	.short	0x0005
        /*0042*/ 	.short	0x0028
        /*0044*/ 	.byte	0x00, 0xf0, 0x21, 0x00


	//----- nvinfo : EIATTR_KPARAM_INFO
	.align		4
.L_1339:
        /*0048*/ 	.byte	0x04, 0x17
        /*004a*/ 	.short	(.L_1341 - .L_1340)
.L_1340:
        /*004c*/ 	.word	0x00000000
        /*0050*/ 	.short	0x0004
        /*0052*/ 	.short	0x0020
        /*0054*/ 	.byte	0x00, 0xf0, 0x11, 0x00


	//----- nvinfo : EIATTR_KPARAM_INFO
	.align		4
.L_1341:
        /*0058*/ 	.byte	0x04, 0x17
        /*005a*/ 	.short	(.L_1343 - .L_1342)
.L_1342:
        /*005c*/ 	.word	0x00000000
        /*0060*/ 	.short	0x0003
        /*0062*/ 	.short	0x0018
        /*0064*/ 	.byte	0x00, 0xf0, 0x21, 0x00


	//----- nvinfo : EIATTR_KPARAM_INFO
	.align		4
.L_1343:
        /*0068*/ 	.byte	0x04, 0x17
        /*006a*/ 	.short	(.L_1345 - .L_1344)
.L_1344:
        /*006c*/ 	.word	0x00000000
        /*0070*/ 	.short	0x0002
        /*0072*/ 	.short	0x0010
        /*0074*/ 	.byte	0x00, 0xf0, 0x21, 0x00


	//----- nvinfo : EIATTR_KPARAM_INFO
	.align		4
.L_1345:
        /*0078*/ 	.byte	0x04, 0x17
        /*007a*/ 	.short	(.L_1347 - .L_1346)
.L_1346:
        /*007c*/ 	.word	0x00000000
        /*0080*/ 	.short	0x0001
        /*0082*/ 	.short	0x0008
        /*0084*/ 	.byte	0x00, 0xf0, 0x21, 0x00


	//----- nvinfo : EIATTR_KPARAM_INFO
	.align		4
.L_1347:
        /*0088*/ 	.byte	0x04, 0x17
        /*008a*/ 	.short	(.L_1349 - .L_1348)
.L_1348:
        /*008c*/ 	.word	0x00000000
        /*0090*/ 	.short	0x0000
        /*0092*/ 	.short	0x0000
        /*0094*/ 	.byte	0x00, 0xf0, 0x21, 0x00


	//----- nvinfo : EIATTR_SPARSE_MMA_MASK
	.align		4
.L_1349:
        /*0098*/ 	.byte	0x03, 0x50
        /*009a*/ 	.short	0x0000


	//----- nvinfo : EIATTR_MAXREG_COUNT
	.align		4
        /*009c*/ 	.byte	0x03, 0x1b
        /*009e*/ 	.short	0x0080


	//----- nvinfo : EIATTR_NUM_BARRIERS
	.align		4
        /*00a0*/ 	.byte	0x02, 0x4c
        /*00a2*/ 	.byte	0x01
	.zero		1


	//----- nvinfo : EIATTR_MERCURY_ISA_VERSION
	.align		4
        /*00a4*/ 	.byte	0x03, 0x5f
        /*00a6*/ 	.short	0x0101


	//----- nvinfo : EIATTR_INT_WARP_WIDE_INSTR_OFFSETS
	.align		4
        /*00a8*/ 	.byte	0x04, 0x31
        /*00aa*/ 	.short	(.L_1351 - .L_1350)


	//   ....[0]....
.L_1350:
        /*00ac*/ 	.word	0x00001140


	//   ....[1]....
        /*00b0*/ 	.word	0x00001230


	//----- nvinfo : EIATTR_COOP_GROUP_MASK_REGIDS
	.align		4
.L_1351:
        /*00b4*/ 	.byte	0x04, 0x29
        /*00b6*/ 	.short	(.L_1353 - .L_1352)


	//   ....[0]....
.L_1352:
        /*00b8*/ 	.word	0xffffffff


	//   ....[1]....
        /*00bc*/ 	.word	0xffffffff


	//   ....[2]....
        /*00c0*/ 	.word	0xffffffff


	//   ....[3]....
        /*00c4*/ 	.word	0xffffffff


	//   ....[4]....
        /*00c8*/ 	.word	0xffffffff


	//   ....[5]....
        /*00cc*/ 	.word	0xffffffff


	//   ....[6]....
        /*00d0*/ 	.word	0xffffffff


	//   ....[7]....
        /*00d4*/ 	.word	0xffffffff


	//   ....[8]....
        /*00d8*/ 	.word	0xffffffff


	//   ....[9]....
        /*00dc*/ 	.word	0xffffffff


	//----- nvinfo : EIATTR_COOP_GROUP_INSTR_OFFSETS
	.align		4
.L_1353:
        /*00e0*/ 	.byte	0x04, 0x28
        /*00e2*/ 	.short	(.L_1355 - .L_1354)


	//   ....[0]....
.L_1354:
        /*00e4*/ 	.word	0x00001050


	//   ....[1]....
        /*00e8*/ 	.word	0x00001090


	//   ....[2]....
        /*00ec*/ 	.word	0x000015f0


	//   ....[3]....
        /*00f0*/ 	.word	0x00001630


	//   ....[4]....
        /*00f4*/ 	.word	0x000016b0


	//   ....[5]....
        /*00f8*/ 	.word	0x000016d0


	//   ....[6]....
        /*00fc*/ 	.word	0x00001700


	//   ....[7]....
        /*0100*/ 	.word	0x00001710


	//   ....[8]....
        /*0104*/ 	.word	0x00001750


	//   ....[9]....
        /*0108*/ 	.word	0x00001780


	//----- nvinfo : EIATTR_EXIT_INSTR_OFFSETS
	.align		4
.L_1355:
        /*010c*/ 	.byte	0x04, 0x1c
        /*010e*/ 	.short	(.L_1357 - .L_1356)


	//   ....[0]....
.L_1356:
        /*0110*/ 	.word	0x00000050


	//   ....[1]....
        /*0114*/ 	.word	0x00002510


	//----- nvinfo : EIATTR_MAX_THREADS
	.align		4
.L_1357:
        /*0118*/ 	.byte	0x04, 0x05
        /*011a*/ 	.short	(.L_1359 - .L_1358)
.L_1358:
        /*011c*/ 	.word	0x000001e0
        /*0120*/ 	.word	0x00000001
        /*0124*/ 	.word	0x00000001


	//----- nvinfo : EIATTR_CRS_STACK_SIZE
	.align		4
.L_1359:
        /*0128*/ 	.byte	0x04, 0x1e
        /*012a*/ 	.short	(.L_1361 - .L_1360)
.L_1360:
        /*012c*/ 	.word	0x00000000


	//----- nvinfo : EIATTR_CBANK_PARAM_SIZE
	.align		4
.L_1361:
        /*0130*/ 	.byte	0x03, 0x19
        /*0132*/ 	.short	0x0048


	//----- nvinfo : EIATTR_PARAM_CBANK
	.align		4
        /*0134*/ 	.byte	0x04, 0x0a
        /*0136*/ 	.short	(.L_1363 - .L_1362)
	.align		4
.L_1362:
        /*0138*/ 	.word	index@(.nv.constant0._ZN13group_norm_v214gn_cuda_kernelI13__nv_bfloat16Li480ELi1ELi16ELi60ELi1024ELb1ELi8ELi960ELi960ELi4ELb1ELi1ELb0ELb0ENS_16CompileConditionILi900EEEEEvPT_PKS4_S7_S7_flPfS8_Pj)
        /*013c*/ 	.short	0x0210
        /*013e*/ 	.short	0x0048


	//----- nvinfo : EIATTR_SW_WAR
	.align		4
.L_1363:
        /*0140*/ 	.byte	0x04, 0x36
        /*0142*/ 	.short	(.L_1365 - .L_1364)
.L_1364:
        /*0144*/ 	.word	0x00000008
.L_1365:


//--------------------- .nv.info._ZN13group_norm_v214gn_cuda_kernelI13__nv_bfloat16Li480ELi3ELi16ELi60ELi1024ELb1ELi8ELi960ELi960ELi4ELb1ELi2ELb0ELb0ENS_16CompileConditionILi900EEEEEvPT_PKS4_S7_S7_flPfS8_Pj --------------------------
	.section	.nv.info._ZN13group_norm_v214gn_cuda_kernelI13__nv_bfloat16Li480ELi3ELi16ELi60ELi1024ELb1ELi8ELi960ELi960ELi4ELb1ELi2ELb0ELb0ENS_16CompileConditionILi900EEEEEvPT_PKS4_S7_S7_flPfS8_Pj,"",@"SHT_CUDA_INFO"
	.sectionflags	@""
	.align	4


	//----- nvinfo : EIATTR_CUDA_API_VERSION
	.align		4
        /*0000*/ 	.byte	0x04, 0x37
        /*0002*/ 	.short	(.L_1367 - .L_1366)
.L_1366:
        /*0004*/ 	.word	0x00000082


	//----- nvinfo : EIATTR_KPARAM_INFO
	.align		4
.L_1367:
        /*0008*/ 	.byte	0x04, 0x17
        /*000a*/ 	.short	(.L_1369 - .L_1368)
.L_1368:
        /*000c*/ 	.word	0x00000000
        /*0010*/ 	.short	0x0008
        /*0012*/ 	.short	0x0040
        /*0014*/ 	.byte	0x00, 0xf0, 0x21, 0x00


	//----- nvinfo : EIATTR_KPARAM_INFO
	.align		4
.L_1369:
        /*0018*/ 	.byte	0x04, 0x17
        /*001a*/ 	.short	(.L_1371 - .L_1370)
.L_1370:
        /*001c*/ 	.word	0x00000000
        /*0020*/ 	.short	0x0007
        /*0022*/ 	.short	0x0038
        /*0024*/ 	.byte	0x00, 0xf0, 0x21, 0x00


	//----- nvinfo : EIATTR_KPARAM_INFO
	.align		4
.L_1371:
        /*0028*/ 	.byte	0x04, 0x17
        /*002a*/ 	.short	(.L_1373 - .L_1372)
.L_1372:
        /*002c*/ 	.word	0x00000000
        /*0030*/ 	.short	0x0006
        /*0032*/ 	.short	0x0030
        /*0034*/ 	.byte	0x00, 0xf0, 0x21, 0x00


	//----- nvinfo : EIATTR_KPARAM_INFO
	.align		4
.L_1373:
        /*0038*/ 	.byte	0x04, 0x17
        /*003a*/ 	.short	(.L_1375 - .L_1374)
.L_1374:
        /*003c*/ 	.word	0x00000000
        /*0040*/ 	.short	0x0005
        /*0042*/ 	.short	0x0028
        /*0044*/ 	.byte	0x00, 0xf0, 0x21, 0x00


	//----- nvinfo : EIATTR_KPARAM_INFO
	.align		4
.L_1375:
        /*0048*/ 	.byte	0x04, 0x17
        /*004a*/ 	.short	(.L_1377 - .L_1376)
.L_1376:
        /*004c*/ 	.word	0x00000000
        /*0050*/ 	.short	0x0004
        /*0052*/ 	.short	0x0020
        /*0054*/ 	.byte	0x00, 0xf0, 0x11, 0x00


	//----- nvinfo : EIATTR_KPARAM_INFO
	.align		4
.L_1377:
        /*0058*/ 	.byte	0x04, 0x17
        /*005a*/ 	.short	(.L_1379 - .L_1378)
.L_1378:
        /*005c*/ 	.word	0x00000000
        /*0060*/ 	.short	0x0003
        /*0062*/ 	.short	0x0018
        /*0064*/ 	.byte	0x00, 0xf0, 0x21, 0x00


	//----- nvinfo : EIATTR_KPARAM_INFO
	.align		4
.L_1379:
        /*0068*/ 	.byte	0x04, 0x17
        /*006a*/ 	.short	(.L_1381 - .L_1380)
.L_1380:
        /*006c*/ 	.word	0x00000000
        /*0070*/ 	.short	0x0002
        /*0072*/ 	.short	0x0010
        /*0074*/ 	.byte	0x00, 0xf0, 0x21, 0x00


	//----- nvinfo : EIATTR_KPARAM_INFO
	.align		4
.L_1381:
        /*0078*/ 	.byte	0x04, 0x17
        /*007a*/ 	.short	(.L_1383 - .L_1382)
.L_1382:
        /*007c*/ 	.word	0x00000000
        /*0080*/ 	.short	0x0001
        /*0082*/ 	.short	0x0008
        /*0084*/ 	.byte	0x00, 0xf0, 0x21, 0x00


	//----- nvinfo : EIATTR_KPARAM_INFO
	.align		4
.L_1383:
        /*0088*/ 	.byte	0x04, 0x17
        /*008a*/ 	.short	(.L_1385 - .L_1384)
.L_1384:
        /*008c*/ 	.word	0x00000000
        /*0090*/ 	.short	0x0000
        /*0092*/ 	.short	0x0000
        /*0094*/ 	.byte	0x00, 0xf0, 0x21, 0x00


	//----- nvinfo : EIATTR_SPARSE_MMA_MASK
	.align		4
.L_1385:
        /*0098*/ 	.byte	0x03, 0x50
        /*009a*/ 	.short	0x0000


	//----- nvinfo : EIATTR_MAXREG_COUNT
	.align		4
        /*009c*/ 	.byte	0x03, 0x1b
        /*009e*/ 	.short	0x0028


	//----- nvinfo : EIATTR_NUM_BARRIERS
	.align		4
        /*00a0*/ 	.byte	0x02, 0x4c
        /*00a2*/ 	.byte	0x01
	.zero		1


	//----- nvinfo : EIATTR_ANNOTATIONS
	.align		4
        /*00a4*/ 	.byte	0x04, 0x55
        /*00a6*/ 	.short	(.L_1387 - .L_1386)


	//   ....[0]....
.L_1386:
        /*00a8*/ 	.word	0x00000001
        /*00ac*/ 	.byte	0x90, 0x01, 0x00, 0x00, 0x01, 0x00, 0x00, 0x00, 0xa0, 0x01, 0x00, 0x00, 0x01, 0x00, 0x00, 0x00
        /*00bc*/ 	.byte	0xf0, 0x02, 0x00, 0x00, 0x01, 0x00, 0x00, 0x00, 0x60, 0x03, 0x00, 0x00, 0x01, 0x00, 0x00, 0x00
        /*00cc*/ 	.byte	0xd0, 0x03, 0x00, 0x00, 0x01, 0x00, 0x00, 0x00, 0x40, 0x04, 0x00, 0x00, 0x01, 0x00, 0x00, 0x00
        /*00dc*/ 	.byte	0x70, 0x04, 0x00, 0x00, 0x01, 0x00, 0x00, 0x00, 0xc0, 0x12, 0x00, 0x00, 0x01, 0x00, 0x00, 0x00
        /*00ec*/ 	.byte	0x30, 0x15, 0x00, 0x00, 0x01, 0x00, 0x00, 0x00, 0x50, 0x19, 0x00, 0x00, 0x01, 0x00, 0x00, 0x00
        /*00fc*/ 	.byte	0x70, 0x19, 0x00, 0x00, 0x01, 0x00, 0x00, 0x00, 0xa0, 0x19, 0x00, 0x00, 0x01, 0x00, 0x00, 0x00
        /*010c*/ 	.byte	0xc0, 0x1b, 0x00, 0x00, 0x01, 0x00, 0x00, 0x00, 0x10, 0x1d, 0x00, 0x00


	//----- nvinfo : EIATTR_MERCURY_ISA_VERSION
	.align		4
.L_1387:
        /*0118*/ 	.byte	0x03, 0x5f
        /*011a*/ 	.short	0x0101


	//----- nvinfo : EIATTR_COOP_GROUP_MASK_REGIDS
	.align		4
        /*011c*/ 	.byte	0x04, 0x29
        /*011e*/ 	.short	(.L_1389 - .L_1388)


	//   ....[0]....
.L_1388:
        /*0120*/ 	.word	0xffffffff


	//   ....[1]....
        /*0124*/ 	.word	0xffffffff


	//   ....[2]....
        /*0128*/ 	.word	0xffffffff


	//   ....[3]....
        /*012c*/ 	.word	0xffffffff


	//   ....[4]....
        /*0130*/ 	.word	0xffffffff


	//   ....[5]....
        /*0134*/ 	.word	0xffffffff


	//   ....[6]....
        /*0138*/ 	.word	0xffffffff


	//   ....[7]....
        /*013c*/ 	.word	0xffffffff


	//   ....[8]....
        /*0140*/ 	.word	0xffffffff


	//   ....[9]....
        /*0144*/ 	.word	0xffffffff


	//----- nvinfo : EIATTR_COOP_GROUP_INSTR_OFFSETS
	.align		4
.L_1389:
        /*0148*/ 	.byte	0x04, 0x28
        /*014a*/ 	.short	(.L_1391 - .L_1390)


	//   ....[0]....
.L_1390:
        /*014c*/ 	.word	0x00000fe0


	//   ....[1]....
        /*0150*/ 	.word	0x00001020


	//   ....[2]....
        /*0154*/ 	.word	0x000015e0


	//   ....[3]....
        /*0158*/ 	.word	0x00001620


	//   ....[4]....
        /*015c*/ 	.word	0x000016f0


	//   ....[5]....
        /*0160*/ 	.word	0x00001700


	//   ....[6]....
        /*0164*/ 	.word	0x00001740


	//   ....[7]....
        /*0168*/ 	.word	0x00001750


	//   ....[8]....
        /*016c*/ 	.word	0x00001780


	//   ....[9]....
        /*0170*/ 	.word	0x00001790


	//----- nvinfo : EIATTR_EXIT_INSTR_OFFSETS
	.align		4
.L_1391:
        /*0174*/ 	.byte	0x04, 0x1c
        /*0176*/ 	.short	(.L_1393 - .L_1392)


	//   ....[0]....
.L_1392:
        /*0178*/ 	.word	0x00000060


	//   ....[1]....
        /*017c*/ 	.word	0x000025f0


	//----- nvinfo : EIATTR_MAX_THREADS
	.align		4
.L_1393:
        /*0180*/ 	.byte	0x04, 0x05
        /*0182*/ 	.short	(.L_1395 - .L_1394)
.L_1394:
        /*0184*/ 	.word	0x000001e0
        /*0188*/ 	.word	0x00000001
        /*018c*/ 	.word	0x00000001


	//----- nvinfo : EIATTR_CRS_STACK_SIZE
	.align		4
.L_1395:
        /*0190*/ 	.byte	0x04, 0x1e
        /*0192*/ 	.short	(.L_1397 - .L_1396)
.L_1396:
        /*0194*/ 	.word	0x00000000


	//----- nvinfo : EIATTR_CBANK_PARAM_SIZE
	.align		4
.L_1397:
        /*0198*/ 	.byte	0x03, 0x19
        /*019a*/ 	.short	0x0048


	//----- nvinfo : EIATTR_PARAM_CBANK
	.align		4
        /*019c*/ 	.byte	0x04, 0x0a
        /*019e*/ 	.short	(.L_1399 - .L_1398)
	.align		4
.L_1398:
        /*01a0*/ 	.word	index@(.nv.constant0._ZN13group_norm_v214gn_cuda_kernelI13__nv_bfloat16Li480ELi3ELi16ELi60ELi1024ELb1ELi8ELi960ELi960ELi4ELb1ELi2ELb0ELb0ENS_16CompileConditionILi900EEEEEvPT_PKS4_S7_S7_flPfS8_Pj)
        /*01a4*/ 	.short	0x0210
        /*01a6*/ 	.short	0x0048


	//----- nvinfo : EIATTR_SW_WAR
	.align		4
.L_1399:
        /*01a8*/ 	.byte	0x04, 0x36
        /*01aa*/ 	.short	(.L_1401 - .L_1400)
.L_1400:
        /*01ac*/ 	.word	0x00000008
.L_1401:


//--------------------- .nv.info._ZN13group_norm_v214gn_cuda_kernelI13__nv_bfloat16Li480ELi1ELi16ELi60ELi1024ELb1ELi16ELi960ELi960ELi4ELb1ELi2ELb0ELb0ENS_16CompileConditionILi900EEEEEvPT_PKS4_S7_S7_flPfS8_Pj --------------------------
	.section	.nv.info._ZN13group_norm_v214gn_cuda_kernelI13__nv_bfloat16Li480ELi1ELi16ELi60ELi1024ELb1ELi16ELi960ELi960ELi4ELb1ELi2ELb0ELb0ENS_16CompileConditionILi900EEEEEvPT_PKS4_S7_S7_flPfS8_Pj,"",@"SHT_CUDA_INFO"
	.sectionflags	@""
	.align	4


	//----- nvinfo : EIATTR_CUDA_API_VERSION
	.align		4
        /*0000*/ 	.byte	0x04, 0x37
        /*0002*/ 	.short	(.L_1403 - .L_1402)
.L_1402:
        /*0004*/ 	.word	0x00000082


	//----- nvinfo : EIATTR_KPARAM_INFO
	.align		4
.L_1403:
        /*0008*/ 	.byte	0x04, 0x17
        /*000a*/ 	.short	(.L_1405 - .L_1404)
.L_1404:
        /*000c*/ 	.word	0x00000000
        /*0010*/ 	.short	0x0008
        /*0012*/ 	.short	0x0040
        /*0014*/ 	.byte	0x00, 0xf0, 0x21, 0x00


	//----- nvinfo : EIATTR_KPARAM_INFO
	.align		4
.L_1405:
        /*0018*/ 	.byte	0x04, 0x17
        /*001a*/ 	.short	(.L_1407 - .L_1406)
.L_1406:
        /*001c*/ 	.word	0x00000000
        /*0020*/ 	.short	0x0007
        /*0022*/ 	.short	0x0038
        /*0024*/ 	.byte	0x00, 0xf0, 0x21, 0x00


	//----- nvinfo : EIATTR_KPARAM_INFO
	.align		4
.L_1407:
        /*0028*/ 	.byte	0x04, 0x17
        /*002a*/ 	.short	(.L_1409 - .L_1408)
.L_1408:
        /*002c*/ 	.word	0x00000000
        /*0030*/ 	.short	0x0006
        /*0032*/ 	.short	0x0030
        /*0034*/ 	.byte	0x00, 0xf0, 0x21, 0x00


	//----- nvinfo : EIATTR_KPARAM_INFO
	.align		4
.L_1409:
        /*0038*/ 	.byte	0x04, 0x17
        /*003a*/ 	.short	(.L_1411 - .L_1410)
.L_1410:
        /*003c*/ 	.word	0x00000000
        /*0040*/ 	.short	0x0005
        /*0042*/ 	.short	0x0028
        /*0044*/ 	.byte	0x00, 0xf0, 0x21, 0x00


	//----- nvinfo : EIATTR_KPARAM_INFO
	.align		4
.L_1411:
        /*0048*/ 	.byte	0x04, 0x17
        /*004a*/ 	.short	(.L_1413 - .L_1412)
.L_1412:
        /*004c*/ 	.word	0x00000000
        /*0050*/ 	.short	0x0004
        /*0052*/ 	.short	0x0020
        /*0054*/ 	.byte	0x00, 0xf0, 0x11, 0x00


	//----- nvinfo : EIATTR_KPARAM_INFO
	.align		4
.L_1413:
        /*0058*/ 	.byte	0x04, 0x17
        /*005a*/ 	.short	(.L_1415 - .L_1414)
.L_1414:
        /*005c*/ 	.word	0x00000000
        /*0060*/ 	.short	0x0003
        /*0062*/ 	.short	0x0018
        /*0064*/ 	.byte	0x00, 0xf0, 0x21, 0x00


	//----- nvinfo : EIATTR_KPARAM_INFO
	.align		4
.L_1415:
        /*0068*/ 	.byte	0x04, 0x17
        /*006a*/ 	.short	(.L_1417 - .L_1416)
.L_1416:
        /*006c*/ 	.word	0x00000000
        /*0070*/ 	.short	0x0002
        /*0072*/ 	.short	0x0010
        /*0074*/ 	.byte	0x00, 0xf0, 0x21, 0x00


	//----- nvinfo : EIATTR_KPARAM_INFO
	.align		4
.L_1417:
        /*0078*/ 	.byte	0x04, 0x17
        /*007a*/ 	.short	(.L_1419 - .L_1418)
.L_1418:
        /*007c*/ 	.word	0x00000000
        /*0080*/ 	.short	0x0001
        /*0082*/ 	.short	0x0008
        /*0084*/ 	.byte	0x00, 0xf0, 0x21, 0x00


	//----- nvinfo : EIATTR_KPARAM_INFO
	.align		4
.L_1419:
        /*0088*/ 	.byte	0x04, 0x17
        /*008a*/ 	.short	(.L_1421 - .L_1420)
.L_1420:
        /*008c*/ 	.word	0x00000000
        /*0090*/ 	.short	0x0000
        /*0092*/ 	.short	0x0000
        /*0094*/ 	.byte	0x00, 0xf0, 0x21, 0x00


	//----- nvinfo : EIATTR_SPARSE_MMA_MASK
	.align		4
.L_1421:
        /*0098*/ 	.byte	0x03, 0x50
        /*009a*/ 	.short	0x0000


	//----- nvinfo : EIATTR_MAXREG_COUNT
	.align		4
        /*009c*/ 	.byte	0x03, 0x1b
        /*009e*/ 	.short	0x0080


	//----- nvinfo : EIATTR_NUM_BARRIERS
	.align		4
        /*00a0*/ 	.byte	0x02, 0x4c
        /*00a2*/ 	.byte	0x01
	.zero		1


	//----- nvinfo : EIATTR_MERCURY_ISA_VERSION
	.align		4
        /*00a4*/ 	.byte	0x03, 0x5f
        /*00a6*/ 	.short	0x0101


	//----- nvinfo : EIATTR_INT_WARP_WIDE_INSTR_OFFSETS
	.align		4
        /*00a8*/ 	.byte	0x04, 0x31
        /*00aa*/ 	.short	(.L_1423 - .L_1422)


	//   ....[0]....
.L_1422:
        /*00ac*/ 	.word	0x00001670


	//   ....[1]....
        /*00b0*/ 	.word	0x00001730


	//----- nvinfo : EIATTR_COOP_GROUP_MASK_REGIDS
	.align		4
.L_1423:
        /*00b4*/ 	.byte	0x04, 0x29
        /*00b6*/ 	.short	(.L_1425 - .L_1424)


	//   ....[0]....
.L_1424:
        /*00b8*/ 	.word	0xffffffff


	//   ....[1]....
        /*00bc*/ 	.word	0xffffffff


	//   ....[2]....
        /*00c0*/ 	.word	0xffffffff


	//   ....[3]....
        /*00c4*/ 	.word	0xffffffff


	//   ....[4]....
        /*00c8*/ 	.word	0xffffffff


	//   ....[5]....
        /*00cc*/ 	.word	0xffffffff


	//   ....[6]....
        /*00d0*/ 	.word	0xffffffff


	//   ....[7]....
        /*00d4*/ 	.word	0xffffffff


	//   ....[8]....
        /*00d8*/ 	.word	0xffffffff


	//   ....[9]....
        /*00dc*/ 	.word	0xffffffff


	//----- nvinfo : EIATTR_COOP_GROUP_INSTR_OFFSETS
	.align		4
.L_1425:
        /*00e0*/ 	.byte	0x04, 0x28
        /*00e2*/ 	.short	(.L_1427 - .L_1426)


	//   ....[0]....
.L_1426:
        /*00e4*/ 	.word	0x00001580


	//   ....[1]....
        /*00e8*/ 	.word	0x000015c0


	//   ....[2]....
        /*00ec*/ 	.word	0x000019c0


	//   ....[3]....
        /*00f0*/ 	.word	0x00001a00


	//   ....[4]....
        /*00f4*/ 	.word	0x00001af0


	//   ....[5]....
        /*00f8*/ 	.word	0x00001b10


	//   ....[6]....
        /*00fc*/ 	.word	0x00001b40


	//   ....[7]....
        /*0100*/ 	.word	0x00001b50


	//   ....[8]....
        /*0104*/ 	.word	0x00001b90


	//   ....[9]....
        /*0108*/ 	.word	0x00001bb0


	//----- nvinfo : EIATTR_EXIT_INSTR_OFFSETS
	.align		4
.L_1427:
        /*010c*/ 	.byte	0x04, 0x1c
        /*010e*/ 	.short	(.L_1429 - .L_1428)


	//   ....[0]....
.L_1428:
        /*0110*/ 	.word	0x00000050


	//   ....[1]....
        /*0114*/ 	.word	0x00003480


	//----- nvinfo : EIATTR_MAX_THREADS
	.align		4
.L_1429:
        /*0118*/ 	.byte	0x04, 0x05
        /*011a*/ 	.short	(.L_1431 - .L_1430)
.L_1430:
        /*011c*/ 	.word	0x000001e0
        /*0120*/ 	.word	0x00000001
        /*0124*/ 	.word	0x00000001


	//----- nvinfo : EIATTR_CRS_STACK_SIZE
	.align		4
.L_1431:
        /*0128*/ 	.byte	0x04, 0x1e
        /*012a*/ 	.short	(.L_1433 - .L_1432)
.L_1432:
        /*012c*/ 	.word	0x00000000


	//----- nvinfo : EIATTR_CBANK_PARAM_SIZE
	.align		4
.L_1433:
        /*0130*/ 	.byte	0x03, 0x19
        /*0132*/ 	.short	0x0048


	//----- nvinfo : EIATTR_PARAM_CBANK
	.align		4
        /*0134*/ 	.byte	0x04, 0x0a
        /*0136*/ 	.short	(.L_1435 - .L_1434)
	.align		4
.L_1434:
        /*0138*/ 	.word	index@(.nv.constant0._ZN13group_norm_v214gn_cuda_kernelI13__nv_bfloat16Li480ELi1ELi16ELi60ELi1024ELb1ELi16ELi960ELi960ELi4ELb1ELi2ELb0ELb0ENS_16CompileConditionILi900EEEEEvPT_PKS4_S7_S7_flPfS8_Pj)
        /*013c*/ 	.short	0x0210
        /*013e*/ 	.short	0x0048


	//----- nvinfo : EIATTR_SW_WAR
	.align		4
.L_1435:
        /*0140*/ 	.byte	0x04, 0x36
        /*0142*/ 	.short	(.L_1437 - .L_1436)
.L_1436:
        /*0144*/ 	.word	0x00000008
.L_1437:


//--------------------- .nv.info._ZN13group_norm_v214gn_cuda_kernelI13__nv_bfloat16Li480ELi3ELi16ELi60ELi1024ELb1ELi16ELi960ELi960ELi4ELb1ELi5ELb0ELb0ENS_16CompileConditionILi900EEEEEvPT_PKS4_S7_S7_flPfS8_Pj --------------------------
	.section	.nv.info._ZN13group_norm_v214gn_cuda_kernelI13__nv_bfloat16Li480ELi3ELi16ELi60ELi1024ELb1ELi16ELi960ELi960ELi4ELb1ELi5ELb0ELb0ENS_16CompileConditionILi900EEEEEvPT_PKS4_S7_S7_flPfS8_Pj,"",@"SHT_CUDA_INFO"
	.sectionflags	@""
	.align	4


	//----- nvinfo : EIATTR_CUDA_API_VERSION
	.align		4
        /*0000*/ 	.byte	0x04, 0x37
        /*0002*/ 	.short	(.L_1439 - .L_1438)
.L_1438:
        /*0004*/ 	.word	0x00000082


	//----- nvinfo : EIATTR_KPARAM_INFO
	.align		4
.L_1439:
        /*0008*/ 	.byte	0x04, 0x17
        /*000a*/ 	.short	(.L_1441 - .L_1440)
.L_1440:
        /*000c*/ 	.word	0x00000000
        /*0010*/ 	.short	0x0008
        /*0012*/ 	.short	0x0040
        /*0014*/ 	.byte	0x00, 0xf0, 0x21, 0x00


	//----- nvinfo : EIATTR_KPARAM_INFO
	.align		4
.L_1441:
        /*0018*/ 	.byte	0x04, 0x17
        /*001a*/ 	.short	(.L_1443 - .L_1442)
.L_1442:
        /*001c*/ 	.word	0x00000000
        /*0020*/ 	.short	0x0007
        /*0022*/ 	.short	0x0038
        /*0024*/ 	.byte	0x00, 0xf0, 0x21, 0x00


	//----- nvinfo : EIATTR_KPARAM_INFO
	.align		4
.L_1443:
        /*0028*/ 	.byte	0x04, 0x17
        /*002a*/ 	.short	(.L_1445 - .L_1444)
.L_1444:
        /*002c*/ 	.word	0x00000000
        /*0030*/ 	.short	0x0006
        /*0032*/ 	.short	0x0030
        /*0034*/ 	.byte	0x00, 0xf0, 0x21, 0x00


	//----- nvinfo : EIATTR_KPARAM_INFO
	.align		4
.L_1445:
        /*0038*/ 	.byte	0x04, 0x17
        /*003a*/ 	.short	(.L_1447 - .L_1446)
.L_1446:
        /*003c*/ 	.word	0x00000000
        /*0040*/ 	.short	0x0005
        /*0042*/ 	.short	0x0028
        /*0044*/ 	.byte	0x00, 0xf0, 0x21, 0x00


	//----- nvinfo : EIATTR_KPARAM_INFO
	.align		4
.L_1447:
        /*0048*/ 	.byte	0x04, 0x17
        /*004a*/ 	.short	(.L_1449 - .L_1448)
.L_1448:
        /*004c*/ 	.word	0x00000000
        /*0050*/ 	.short	0x0004
        /*0052*/ 	.short	0x0020
        /*0054*/ 	.byte	0x00, 0xf0, 0x11, 0x00


	//----- nvinfo : EIATTR_KPARAM_INFO
	.align		4
.L_1449:
        /*0058*/ 	.byte	0x04, 0x17
        /*005a*/ 	.short	(.L_1451 - .L_1450)
.L_1450:
        /*005c*/ 	.word	0x00000000
        /*0060*/ 	.short	0x0003
        /*0062*/ 	.short	0x0018
        /*0064*/ 	.byte	0x00, 0xf0, 0x21, 0x00


	//----- nvinfo : EIATTR_KPARAM_INFO
	.align		4
.L_1451:
        /*0068*/ 	.byte	0x04, 0x17
        /*006a*/ 	.short	(.L_1453 - .L_1452)
.L_1452:
        /*006c*/ 	.word	0x00000000
        /*0070*/ 	.short	0x0002
        /*0072*/ 	.short	0x0010
        /*0074*/ 	.byte	0x00, 0xf0, 0x21, 0x00


	//----- nvinfo : EIATTR_KPARAM_INFO
	.align		4
.L_1453:
        /*0078*/ 	.byte	0x04, 0x17
        /*007a*/ 	.short	(.L_1455 - .L_1454)
.L_1454:
        /*007c*/ 	.word	0x00000000
        /*0080*/ 	.short	0x0001
        /*0082*/ 	.short	0x0008
        /*0084*/ 	.byte	0x00, 0xf0, 0x21, 0x00


	//----- nvinfo : EIATTR_KPARAM_INFO
	.align		4
.L_1455:
        /*0088*/ 	.byte	0x04, 0x17
        /*008a*/ 	.short	(.L_1457 - .L_1456)
.L_1456:
        /*008c*/ 	.word	0x00000000
        /*0090*/ 	.short	0x0000
        /*0092*/ 	.short	0x0000
        /*0094*/ 	.byte	0x00, 0xf0, 0x21, 0x00


	//----- nvinfo : EIATTR_SPARSE_MMA_MASK
	.align		4
.L_1457:
        /*0098*/ 	.byte	0x03, 0x50
        /*009a*/ 	.short	0x0000


	//----- nvinfo : EIATTR_MAXREG_COUNT
	.align		4
        /*009c*/ 	.byte	0x03, 0x1b
        /*009e*/ 	.short	0x0028


	//----- nvinfo : EIATTR_NUM_BARRIERS
	.align		4
        /*00a0*/ 	.byte	0x02, 0x4c
        /*00a2*/ 	.byte	0x01
	.zero		1


	//----- nvinfo : EIATTR_ANNOTATIONS
	.align		4
        /*00a4*/ 	.byte	0x04, 0x55
        /*00a6*/ 	.short	(.L_1459 - .L_1458)


	//   ....[0]....
.L_1458:
        /* <DEDUP_REMOVED lines=56> */


	//----- nvinfo : EIATTR_MERCURY_ISA_VERSION
	.align		4
.L_1459:
        /*0410*/ 	.byte	0x03, 0x5f
        /*0412*/ 	.short	0x0101


	//----- nvinfo : EIATTR_COOP_GROUP_MASK_REGIDS
	.align		4
        /*0414*/ 	.byte	0x04, 0x29
        /*0416*/ 	.short	(.L_1461 - .L_1460)


	//   ....[0]....
.L_1460:
        /*0418*/ 	.word	0xffffffff


	//   ....[1]....
        /*041c*/ 	.word	0xffffffff


	//   ....[2]....
        /*0420*/ 	.word	0xffffffff


	//   ....[3]....
        /*0424*/ 	.word	0xffffffff


	//   ....[4]....
        /*0428*/ 	.word	0xffffffff


	//   ....[5]....
        /*042c*/ 	.word	0xffffffff


	//   ....[6]....
        /*0430*/ 	.word	0xffffffff


	//   ....[7]....
        /*0434*/ 	.word	0xffffffff


	//   ....[8]....
        /*0438*/ 	.word	0xffffffff


	//   ....[9]....
        /*043c*/ 	.word	0xffffffff


	//----- nvinfo : EIATTR_COOP_GROUP_INSTR_OFFSETS
	.align		4
.L_1461:
        /*0440*/ 	.byte	0x04, 0x28
        /*0442*/ 	.short	(.L_1463 - .L_1462)


	//   ....[0]....
.L_1462:
        /*0444*/ 	.word	0x00001650


	//   ....[1]....
        /*0448*/ 	.word	0x00001660


	//   ....[2]....
        /*044c*/ 	.word	0x00001b10


	//   ....[3]....
        /*0450*/ 	.word	0x00001b50


	//   ....[4]....
        /*0454*/ 	.word	0x00001c90


	//   ....[5]....
        /*0458*/ 	.word	0x00001cc0


	//   ....[6]....
        /*045c*/ 	.word	0x00001d40


	//   ....[7]....
        /*0460*/ 	.word	0x00001d50


	//   ....[8]....
        /*0464*/ 	.word	0x00001d80


	//   ....[9]....
        /*0468*/ 	.word	0x00001d90


	//----- nvinfo : EIATTR_EXIT_INSTR_OFFSETS
	.align		4
.L_1463:
        /*046c*/ 	.byte	0x04, 0x1c
        /*046e*/ 	.short	(.L_1465 - .L_1464)


	//   ....[0]....
.L_1464:
        /*0470*/ 	.word	0x00000060


	//   ....[1]....
        /*0474*/ 	.word	0x00003b40


	//----- nvinfo : EIATTR_MAX_THREADS
	.align		4
.L_1465:
        /*0478*/ 	.byte	0x04, 0x05
        /*047a*/ 	.short	(.L_1467 - .L_1466)
.L_1466:
        /*047c*/ 	.word	0x000001e0
        /*0480*/ 	.word	0x00000001
        /*0484*/ 	.word	0x00000001


	//----- nvinfo : EIATTR_CRS_STACK_SIZE
	.align		4
.L_1467:
        /*0488*/ 	.byte	0x04, 0x1e
        /*048a*/ 	.short	(.L_1469 - .L_1468)
.L_1468:
        /*048c*/ 	.word	0x00000000


	//----- nvinfo : EIATTR_CBANK_PARAM_SIZE
	.align		4
.L_1469:
        /*0490*/ 	.byte	0x03, 0x19
        /*0492*/ 	.short	0x0048


	//----- nvinfo : EIATTR_PARAM_CBANK
	.align		4
        /*0494*/ 	.byte	0x04, 0x0a
        /*0496*/ 	.short	(.L_1471 - .L_1470)
	.align		4
.L_1470:
        /*0498*/ 	.word	index@(.nv.constant0._ZN13group_norm_v214gn_cuda_kernelI13__nv_bfloat16Li480ELi3ELi16ELi60ELi1024ELb1ELi16ELi960ELi960ELi4ELb1ELi5ELb0ELb0ENS_16CompileConditionILi900EEEEEvPT_PKS4_S7_S7_flPfS8_Pj)
        /*049c*/ 	.short	0x0210
        /*049e*/ 	.short	0x0048


	//----- nvinfo : EIATTR_SW_WAR
	.align		4
.L_1471:
        /*04a0*/ 	.byte	0x04, 0x36
        /*04a2*/ 	.short	(.L_1473 - .L_1472)
.L_1472:
        /*04a4*/ 	.word	0x00000008
.L_1473:


//--------------------- .nv.info._ZN13group_norm_v214gn_cuda_kernelI13__nv_bfloat16Li480ELi1ELi16ELi60ELi1024ELb1ELi32ELi960ELi960ELi4ELb1ELi4ELb0ELb0ENS_16CompileConditionILi900EEEEEvPT_PKS4_S7_S7_flPfS8_Pj --------------------------
	.section	.nv.info._ZN13group_norm_v214gn_cuda_kernelI13__nv_bfloat16Li480ELi1ELi16ELi60ELi1024ELb1ELi32ELi960ELi960ELi4ELb1ELi4ELb0ELb0ENS_16CompileConditionILi900EEEEEvPT_PKS4_S7_S7_flPfS8_Pj,"",@"SHT_CUDA_INFO"
	.sectionflags	@""
	.align	4


	//----- nvinfo : EIATTR_CUDA_API_VERSION
	.align		4
        /*0000*/ 	.byte	0x04, 0x37
        /*0002*/ 	.short	(.L_1475 - .L_1474)
.L_1474:
        /*0004*/ 	.word	0x00000082


	//----- nvinfo : EIATTR_KPARAM_INFO
	.align		4
.L_1475:
        /*0008*/ 	.byte	0x04, 0x17
        /*000a*/ 	.short	(.L_1477 - .L_1476)
.L_1476:
        /*000c*/ 	.word	0x00000000
        /*0010*/ 	.short	0x0008
        /*0012*/ 	.short	0x0040
        /*0014*/ 	.byte	0x00, 0xf0, 0x21, 0x00


	//----- nvinfo : EIATTR_KPARAM_INFO
	.align		4
.L_1477:
        /*0018*/ 	.byte	0x04, 0x17
        /*001a*/ 	.short	(.L_1479 - .L_1478)
.L_1478:
        /*001c*/ 	.word	0x00000000
        /*0020*/ 	.short	0x0007
        /*0022*/ 	.short	0x0038
        /*0024*/ 	.byte	0x00, 0xf0, 0x21, 0x00


	//----- nvinfo : EIATTR_KPARAM_INFO
	.align		4
.L_1479:
        /*0028*/ 	.byte	0x04, 0x17
        /*002a*/ 	.short	(.L_1481 - .L_1480)
.L_1480:
        /*002c*/ 	.word	0x00000000
        /*0030*/ 	.short	0x0006
        /*0032*/ 	.short	0x0030
        /*0034*/ 	.byte	0x00, 0xf0, 0x21, 0x00


	//----- nvinfo : EIATTR_KPARAM_INFO
	.align		4
.L_1481:
        /*0038*/ 	.byte	0x04, 0x17
        /*003a*/ 	.short	(.L_1483 - .L_1482)
.L_1482:
        /*003c*/ 	.word	0x00000000
        /*0040*/ 	.short	0x0005
        /*0042*/ 	.short	0x0028
        /*0044*/ 	.byte	0x00, 0xf0, 0x21, 0x00


	//----- nvinfo : EIATTR_KPARAM_INFO
	.align		4
.L_1483:
        /*0048*/ 	.byte	0x04, 0x17
        /*004a*/ 	.short	(.L_1485 - .L_1484)
.L_1484:
        /*004c*/ 	.word	0x00000000
        /*0050*/ 	.short	0x0004
        /*0052*/ 	.short	0x0020
        /*0054*/ 	.byte	0x00, 0xf0, 0x11, 0x00


	//----- nvinfo : EIATTR_KPARAM_INFO
	.align		4
.L_1485:
        /*0058*/ 	.byte	0x04, 0x17
        /*005a*/ 	.short	(.L_1487 - .L_1486)
.L_1486:
        /*005c*/ 	.word	0x00000000
        /*0060*/ 	.short	0x0003
        /*0062*/ 	.short	0x0018
        /*0064*/ 	.byte	0x00, 0xf0, 0x21, 0x00


	//----- nvinfo : EIATTR_KPARAM_INFO
	.align		4
.L_1487:
        /*0068*/ 	.byte	0x04, 0x17
        /*006a*/ 	.short	(.L_1489 - .L_1488)
.L_1488:
        /*006c*/ 	.word	0x00000000
        /*0070*/ 	.short	0x0002
        /*0072*/ 	.short	0x0010
        /*0074*/ 	.byte	0x00, 0xf0, 0x21, 0x00


	//----- nvinfo : EIATTR_KPARAM_INFO
	.align		4
.L_1489:
        /*0078*/ 	.byte	0x04, 0x17
        /*007a*/ 	.short	(.L_1491 - .L_1490)
.L_1490:
        /*007c*/ 	.word	0x00000000
        /*0080*/ 	.short	0x0001
        /*0082*/ 	.short	0x0008
        /*0084*/ 	.byte	0x00, 0xf0, 0x21, 0x00


	//----- nvinfo : EIATTR_KPARAM_INFO
	.align		4
.L_1491:
        /*0088*/ 	.byte	0x04, 0x17
        /*008a*/ 	.short	(.L_1493 - .L_1492)
.L_1492:
        /*008c*/ 	.word	0x00000000
        /*0090*/ 	.short	0x0000
        /*0092*/ 	.short	0x0000
        /*0094*/ 	.byte	0x00, 0xf0, 0x21, 0x00


	//----- nvinfo : EIATTR_SPARSE_MMA_MASK
	.align		4
.L_1493:
        /*0098*/ 	.byte	0x03, 0x50
        /*009a*/ 	.short	0x0000


	//----- nvinfo : EIATTR_MAXREG_COUNT
	.align		4
        /*009c*/ 	.byte	0x03, 0x1b
        /*009e*/ 	.short	0x0080


	//----- nvinfo : EIATTR_NUM_BARRIERS
	.align		4
        /*00a0*/ 	.byte	0x02, 0x4c
        /*00a2*/ 	.byte	0x01
	.zero		1


	//----- nvinfo : EIATTR_ANNOTATIONS
	.align		4
        /*00a4*/ 	.byte	0x04, 0x55
        /*00a6*/ 	.short	(.L_1495 - .L_1494)


	//   ....[0]....
.L_1494:
        /*00a8*/ 	.word	0x00000001
        /*00ac*/ 	.byte	0x80, 0x02, 0x00, 0x00, 0x01, 0x00, 0x00, 0x00, 0xb0, 0x02, 0x00, 0x00, 0x01, 0x00, 0x00, 0x00
        /*00bc*/ 	.byte	0xb0, 0x06, 0x00, 0x00, 0x01, 0x00, 0x00, 0x00, 0x80, 0x1f, 0x00, 0x00, 0x01, 0x00, 0x00, 0x00
        /*00cc*/ 	.byte	0x30, 0x20, 0x00, 0x00, 0x01, 0x00, 0x00, 0x00, 0x90, 0x28, 0x00, 0x00


	//----- nvinfo : EIATTR_MERCURY_ISA_VERSION
	.align		4
.L_1495:
        /*00d8*/ 	.byte	0x03, 0x5f
        /*00da*/ 	.short	0x0101


	//----- nvinfo : EIATTR_INT_WARP_WIDE_INSTR_OFFSETS
	.align		4
        /*00dc*/ 	.byte	0x04, 0x31
        /*00de*/ 	.short	(.L_1497 - .L_1496)


	//   ....[0]....
.L_1496:
        /*00e0*/ 	.word	0x00002130


	//   ....[1]....
        /*00e4*/ 	.word	0x00002240


	//----- nvinfo : EIATTR_COOP_GROUP_MASK_REGIDS
	.align		4
.L_1497:
        /*00e8*/ 	.byte	0x04, 0x29
        /*00ea*/ 	.short	(.L_1499 - .L_1498)


	//   ....[0]....
.L_1498:
        /*00ec*/ 	.word	0xffffffff


	//   ....[1]....
        /*00f0*/ 	.word	0xffffffff


	//   ....[2]....
        /*00f4*/ 	.word	0xffffffff


	//   ....[3]....
        /*00f8*/ 	.word	0xffffffff


	//   ....[4]....
        /*00fc*/ 	.word	0xffffffff


	//   ....[5]....
        /*0100*/ 	.word	0xffffffff


	//   ....[6]....
        /*0104*/ 	.word	0xffffffff


	//   ....[7]....
        /*0108*/ 	.word	0xffffffff


	//   ....[8]....
        /*010c*/ 	.word	0xffffffff


	//   ....[9]....
        /*0110*/ 	.word	0xffffffff


	//----- nvinfo : EIATTR_COOP_GROUP_INSTR_OFFSETS
	.align		4
.L_1499:
        /*0114*/ 	.byte	0x04, 0x28
        /*0116*/ 	.short	(.L_1501 - .L_1500)


	//   ....[0]....
.L_1500:
        /*0118*/ 	.word	0x00001f90


	//   ....[1]....
        /*011c*/ 	.word	0x00001fa0


	//   ....[2]....
        /*0120*/ 	.word	0x00002520


	//   ....[3]....
        /*0124*/ 	.word	0x00002530


	//   ....[4]....
        /*0128*/ 	.word	0x00002550


	//   ....[5]....
        /*012c*/ 	.word	0x00002570


	//   ....[6]....
        /*0130*/ 	.word	0x00002590


	//   ....[7]....
        /*0134*/ 	.word	0x000025b0


	//   ....[8]....
        /*0138*/ 	.word	0x000025d0


	//   ....[9]....
        /*013c*/ 	.word	0x000025f0


	//----- nvinfo : EIATTR_EXIT_INSTR_OFFSETS
	.align		4
.L_1501:
        /*0140*/ 	.byte	0x04, 0x1c
        /*0142*/ 	.short	(.L_1503 - .L_1502)


	//   ....[0]....
.L_1502:
        /*0144*/ 	.word	0x00000060


	//   ....[1]....
        /*0148*/ 	.word	0x000055f0


	//----- nvinfo : EIATTR_MAX_THREADS
	.align		4
.L_1503:
        /*014c*/ 	.byte	0x04, 0x05
        /*014e*/ 	.short	(.L_1505 - .L_1504)
.L_1504:
        /*0150*/ 	.word	0x000001e0
        /*0154*/ 	.word	0x00000001
        /*0158*/ 	.word	0x00000001


	//----- nvinfo : EIATTR_CRS_STACK_SIZE
	.align		4
.L_1505:
        /*015c*/ 	.byte	0x04, 0x1e
        /*015e*/ 	.short	(.L_1507 - .L_1506)
.L_1506:
        /*0160*/ 	.word	0x00000000


	//----- nvinfo : EIATTR_CBANK_PARAM_SIZE
	.align		4
.L_1507:
        /*0164*/ 	.byte	0x03, 0x19
        /*0166*/ 	.short	0x0048


	//----- nvinfo : EIATTR_PARAM_CBANK
	.align		4
        /*0168*/ 	.byte	0x04, 0x0a
        /*016a*/ 	.short	(.L_1509 - .L_1508)
	.align		4
.L_1508:
        /*016c*/ 	.word	index@(.nv.constant0._ZN13group_norm_v214gn_cuda_kernelI13__nv_bfloat16Li480ELi1ELi16ELi60ELi1024ELb1ELi32ELi960ELi960ELi4ELb1ELi4ELb0ELb0ENS_16CompileConditionILi900EEEEEvPT_PKS4_S7_S7_flPfS8_Pj)
        /*0170*/ 	.short	0x0210
        /*0172*/ 	.short	0x0048


	//----- nvinfo : EIATTR_SW_WAR
	.align		4
.L_1509:
        /*0174*/ 	.byte	0x04, 0x36
        /*0176*/ 	.short	(.L_1511 - .L_1510)
.L_1510:
        /*0178*/ 	.word	0x00000008
.L_1511:


//--------------------- .nv.info._ZN13group_norm_v214gn_cuda_kernelI13__nv_bfloat16Li480ELi1ELi16ELi60ELi1024ELb1ELi64ELi960ELi960ELi4ELb1ELi9ELb0ELb0ENS_16CompileConditionILi900EEEEEvPT_PKS4_S7_S7_flPfS8_Pj --------------------------
	.section	.nv.info._ZN13group_norm_v214gn_cuda_kernelI13__nv_bfloat16Li480ELi1ELi16ELi60ELi1024ELb1ELi64ELi960ELi960ELi4ELb1ELi9ELb0ELb0ENS_16CompileConditionILi900EEEEEvPT_PKS4_S7_S7_flPfS8_Pj,"",@"SHT_CUDA_INFO"
	.sectionflags	@""
	.align	4


	//----- nvinfo : EIATTR_CUDA_API_VERSION
	.align		4
        /*0000*/ 	.byte	0x04, 0x37
        /*0002*/ 	.short	(.L_1513 - .L_1512)
.L_1512:
        /*0004*/ 	.word	0x00000082


	//----- nvinfo : EIATTR_KPARAM_INFO
	.align		4
.L_1513:
        /*0008*/ 	.byte	0x04, 0x17
        /*000a*/ 	.short	(.L_1515 - .L_1514)
.L_1514:
        /*000c*/ 	.word	0x00000000
        /*0010*/ 	.short	0x0008
        /*0012*/ 	.short	0x0040
        /*0014*/ 	.byte	0x00, 0xf0, 0x21, 0x00


	//----- nvinfo : EIATTR_KPARAM_INFO
	.align		4
.L_1515:
        /*0018*/ 	.byte	0x04, 0x17
        /*001a*/ 	.short	(.L_1517 - .L_1516)
.L_1516:
        /*001c*/ 	.word	0x00000000
        /*0020*/ 	.short	0x0007
        /*0022*/ 	.short	0x0038
        /*0024*/ 	.byte	0x00, 0xf0, 0x21, 0x00


	//----- nvinfo : EIATTR_KPARAM_INFO
	.align		4
.L_1517:
        /*0028*/ 	.byte	0x04, 0x17
        /*002a*/ 	.short	(.L_1519 - .L_1518)
.L_1518:
        /*002c*/ 	.word	0x00000000
        /*0030*/ 	.short	0x0006
        /*0032*/ 	.short	0x0030
        /*0034*/ 	.byte	0x00, 0xf0, 0x21, 0x00


	//----- nvinfo : EIATTR_KPARAM_INFO
	.align		4
.L_1519:
        /*0038*/ 	.byte	0x04, 0x17
        /*003a*/ 	.short	(.L_1521 - .L_1520)
.L_1520:
        /*003c*/ 	.word	0x00000000
        /*0040*/ 	.short	0x0005
        /*0042*/ 	.short	0x0028
        /*0044*/ 	.byte	0x00, 0xf0, 0x21, 0x00


	//----- nvinfo : EIATTR_KPARAM_INFO
	.align		4
.L_1521:
        /*0048*/ 	.byte	0x04, 0x17
        /*004a*/ 	.short	(.L_1523 - .L_1522)
.L_1522:
        /*004c*/ 	.word	0x00000000
        /*0050*/ 	.short	0x0004
        /*0052*/ 	.short	0x0020
        /*0054*/ 	.byte	0x00, 0xf0, 0x11, 0x00


	//----- nvinfo : EIATTR_KPARAM_INFO
	.align		4
.L_1523:
        /*0058*/ 	.byte	0x04, 0x17
        /*005a*/ 	.short	(.L_1525 - .L_1524)
.L_1524:
        /*005c*/ 	.word	0x00000000
        /*0060*/ 	.short	0x0003
        /*0062*/ 	.short	0x0018
        /*0064*/ 	.byte	0x00, 0xf0, 0x21, 0x00


	//----- nvinfo : EIATTR_KPARAM_INFO
	.align		4
.L_1525:
        /*0068*/ 	.byte	0x04, 0x17
        /*006a*/ 	.short	(.L_1527 - .L_1526)
.L_1526:
        /*006c*/ 	.word	0x00000000
        /*0070*/ 	.short	0x0002
        /*0072*/ 	.short	0x0010
        /*0074*/ 	.byte	0x00, 0xf0, 0x21, 0x00


	//----- nvinfo : EIATTR_KPARAM_INFO
	.align		4
.L_1527:
        /*0078*/ 	.byte	0x04, 0x17
        /*007a*/ 	.short	(.L_1529 - .L_1528)
.L_1528:
        /*007c*/ 	.word	0x00000000
        /*0080*/ 	.short	0x0001
        /*0082*/ 	.short	0x0008
        /*0084*/ 	.byte	0x00, 0xf0, 0x21, 0x00


	//----- nvinfo : EIATTR_KPARAM_INFO
	.align		4
.L_1529:
        /*0088*/ 	.byte	0x04, 0x17
        /*008a*/ 	.short	(.L_1531 - .L_1530)
.L_1530:
        /*008c*/ 	.word	0x00000000
        /*0090*/ 	.short	0x0000
        /*0092*/ 	.short	0x0000
        /*0094*/ 	.byte	0x00, 0xf0, 0x21, 0x00


	//----- nvinfo : EIATTR_SPARSE_MMA_MASK
	.align		4
.L_1531:
        /*0098*/ 	.byte	0x03, 0x50
        /*009a*/ 	.short	0x0000


	//----- nvinfo : EIATTR_MAXREG_COUNT
	.align		4
        /*009c*/ 	.byte	0x03, 0x1b
        /*009e*/ 	.short	0x0080


	//----- nvinfo : EIATTR_NUM_BARRIERS
	.align		4
        /*00a0*/ 	.byte	0x02, 0x4c
        /*00a2*/ 	.byte	0x01
	.zero		1


	//----- nvinfo : EIATTR_ANNOTATIONS
	.align		4
        /*00a4*/ 	.byte	0x04, 0x55
        /*00a6*/ 	.short	(.L_1533 - .L_1532)


	//   ....[0]....
.L_1532:
        /* <DEDUP_REMOVED lines=217> */


	//----- nvinfo : EIATTR_MERCURY_ISA_VERSION
	.align		4
.L_1533:
        /*0e20*/ 	.byte	0x03, 0x5f
        /*0e22*/ 	.short	0x0101


	//----- nvinfo : EIATTR_INT_WARP_WIDE_INSTR_OFFSETS
	.align		4
        /*0e24*/ 	.byte	0x04, 0x31
        /*0e26*/ 	.short	(.L_1535 - .L_1534)


	//   ....[0]....
.L_1534:
        /*0e28*/ 	.word	0x00003ca0


	//   ....[1]....
        /*0e2c*/ 	.word	0x00003d60


	//----- nvinfo : EIATTR_COOP_GROUP_MASK_REGIDS
	.align		4
.L_1535:
        /*0e30*/ 	.byte	0x04, 0x29
        /*0e32*/ 	.short	(.L_1537 - .L_1536)


	//   ....[0]....
.L_1536:
        /*0e34*/ 	.word	0xffffffff


	//   ....[1]....
        /*0e38*/ 	.word	0xffffffff


	//   ....[2]....
        /*0e3c*/ 	.word	0xffffffff


	//   ....[3]....
        /*0e40*/ 	.word	0xffffffff


	//   ....[4]....
        /*0e44*/ 	.word	0xffffffff


	//   ....[5]....
        /*0e48*/ 	.word	0xffffffff


	//   ....[6]....
        /*0e4c*/ 	.word	0xffffffff


	//   ....[7]....
        /*0e50*/ 	.word	0xffffffff


	//   ....[8]....
        /*0e54*/ 	.word	0xffffffff


	//   ....[9]....
        /*0e58*/ 	.word	0xffffffff


	//----- nvinfo : EIATTR_COOP_GROUP_INSTR_OFFSETS
	.align		4
.L_1537:
        /*0e5c*/ 	.byte	0x04, 0x28
        /*0e5e*/ 	.short	(.L_1539 - .L_1538)


	//   ....[0]....
.L_1538:
        /*0e60*/ 	.word	0x00003ab0


	//   ....[1]....
        /*0e64*/ 	.word	0x00003ac0


	//   ....[2]....
        /*0e68*/ 	.word	0x00004040


	//   ....[3]....
        /*0e6c*/ 	.word	0x00004050


	//   ....[4]....
        /*0e70*/ 	.word	0x00004080


	//   ....[5]....
        /*0e74*/ 	.word	0x00004090


	//   ....[6]....
        /*0e78*/ 	.word	0x000040c0


	//   ....[7]....
        /*0e7c*/ 	.word	0x000040d0


	//   ....[8]....
        /*0e80*/ 	.word	0x00004100


	//   ....[9]....
        /*0e84*/ 	.word	0x00004110


	//----- nvinfo : EIATTR_EXIT_INSTR_OFFSETS
	.align		4
.L_1539:
        /*0e88*/ 	.byte	0x04, 0x1c
        /*0e8a*/ 	.short	(.L_1541 - .L_1540)


	//   ....[0]....
.L_1540:
        /*0e8c*/ 	.word	0x00000060


	//   ....[1]....
        /*0e90*/ 	.word	0x0000b1a0


	//----- nvinfo : EIATTR_MAX_THREADS
	.align		4
.L_1541:
        /*0e94*/ 	.byte	0x04, 0x05
        /*0e96*/ 	.short	(.L_1543 - .L_1542)
.L_1542:
        /*0e98*/ 	.word	0x000001e0
        /*0e9c*/ 	.word	0x00000001
        /*0ea0*/ 	.word	0x00000001


	//----- nvinfo : EIATTR_CRS_STACK_SIZE
	.align		4
.L_1543:
        /*0ea4*/ 	.byte	0x04, 0x1e
        /*0ea6*/ 	.short	(.L_1545 - .L_1544)
.L_1544:
        /*0ea8*/ 	.word	0x00000000


	//----- nvinfo : EIATTR_CBANK_PARAM_SIZE
	.align		4
.L_1545:
        /*0eac*/ 	.byte	0x03, 0x19
        /*0eae*/ 	.short	0x0048


	//----- nvinfo : EIATTR_PARAM_CBANK
	.align		4
        /*0eb0*/ 	.byte	0x04, 0x0a
        /*0eb2*/ 	.short	(.L_1547 - .L_1546)
	.align		4
.L_1546:
        /*0eb4*/ 	.word	index@(.nv.constant0._ZN13group_norm_v214gn_cuda_kernelI13__nv_bfloat16Li480ELi1ELi16ELi60ELi1024ELb1ELi64ELi960ELi960ELi4ELb1ELi9ELb0ELb0ENS_16CompileConditionILi900EEEEEvPT_PKS4_S7_S7_flPfS8_Pj)
        /*0eb8*/ 	.short	0x0210
        /*0eba*/ 	.short	0x0048


	//----- nvinfo : EIATTR_SW_WAR
	.align		4
.L_1547:
        /*0ebc*/ 	.byte	0x04, 0x36
        /*0ebe*/ 	.short	(.L_1549 - .L_1548)
.L_1548:
        /*0ec0*/ 	.word	0x00000008
.L_1549:


//--------------------- .nv.info._ZN13group_norm_v214gn_cuda_kernelI13__nv_bfloat16Li480ELi2ELi16ELi60ELi1024ELb1ELi32ELi960ELi960ELi4ELb1ELi7ELb0ELb0ENS_16CompileConditionILi900EEEEEvPT_PKS4_S7_S7_flPfS8_Pj --------------------------
	.section	.nv.info._ZN13group_norm_v214gn_cuda_kernelI13__nv_bfloat16Li480ELi2ELi16ELi60ELi1024ELb1ELi32ELi960ELi960ELi4ELb1ELi7ELb0ELb0ENS_16CompileConditionILi900EEEEEvPT_PKS4_S7_S7_flPfS8_Pj,"",@"SHT_CUDA_INFO"
	.sectionflags	@""
	.align	4


	//----- nvinfo : EIATTR_CUDA_API_VERSION
	.align		4
        /*0000*/ 	.byte	0x04, 0x37
        /*0002*/ 	.short	(.L_1551 - .L_1550)
.L_1550:
        /*0004*/ 	.word	0x00000082


	//----- nvinfo : EIATTR_KPARAM_INFO
	.align		4
.L_1551:
        /*0008*/ 	.byte	0x04, 0x17
        /*000a*/ 	.short	(.L_1553 - .L_1552)
.L_1552:
        /*000c*/ 	.word	0x00000000
        /*0010*/ 	.short	0x0008
        /*0012*/ 	.short	0x0040
        /*0014*/ 	.byte	0x00, 0xf0, 0x21, 0x00


	//----- nvinfo : EIATTR_KPARAM_INFO
	.align		4
.L_1553:
        /*0018*/ 	.byte	0x04, 0x17
        /*001a*/ 	.short	(.L_1555 - .L_1554)
.L_1554:
        /*001c*/ 	.word	0x00000000
        /*0020*/ 	.short	0x0007
        /*0022*/ 	.short	0x0038
        /*0024*/ 	.byte	0x00, 0xf0, 0x21, 0x00


	//----- nvinfo : EIATTR_KPARAM_INFO
	.align		4
.L_1555:
        /*0028*/ 	.byte	0x04, 0x17
        /*002a*/ 	.short	(.L_1557 - .L_1556)
.L_1556:
        /*002c*/ 	.word	0x00000000
        /*0030*/ 	.short	0x0006
        /*0032*/ 	.short	0x0030
        /*0034*/ 	.byte	0x00, 0xf0, 0x21, 0x00


	//----- nvinfo : EIATTR_KPARAM_INFO
	.align		4
.L_1557:
        /*0038*/ 	.byte	0x04, 0x17
        /*003a*/ 	.short	(.L_1559 - .L_1558)
.L_1558:
        /*003c*/ 	.word	0x00000000
        /*0040*/ 	.short	0x0005
        /*0042*/ 	.short	0x0028
        /*0044*/ 	.byte	0x00, 0xf0, 0x21, 0x00


	//----- nvinfo : EIATTR_KPARAM_INFO
	.align		4
.L_1559:
        /*0048*/ 	.byte	0x04, 0x17
        /*004a*/ 	.short	(.L_1561 - .L_1560)
.L_1560:
        /*004c*/ 	.word	0x00000000
        /*0050*/ 	.short	0x0004
        /*0052*/ 	.short	0x0020
        /*0054*/ 	.byte	0x00, 0xf0, 0x11, 0x00


	//----- nvinfo : EIATTR_KPARAM_INFO
	.align		4
.L_1561:
        /*0058*/ 	.byte	0x04, 0x17
        /*005a*/ 	.short	(.L_1563 - .L_1562)
.L_1562:
        /*005c*/ 	.word	0x00000000
        /*0060*/ 	.short	0x0003
        /*0062*/ 	.short	0x0018
        /*0064*/ 	.byte	0x00, 0xf0, 0x21, 0x00


	//----- nvinfo : EIATTR_KPARAM_INFO
	.align		4
.L_1563:
        /*0068*/ 	.byte	0x04, 0x17
        /*006a*/ 	.short	(.L_1565 - .L_1564)
.L_1564:
        /*006c*/ 	.word	0x00000000
        /*0070*/ 	.short	0x0002
        /*0072*/ 	.short	0x0010
        /*0074*/ 	.byte	0x00, 0xf0, 0x21, 0x00


	//----- nvinfo : EIATTR_KPARAM_INFO
	.align		4
.L_1565:
        /*0078*/ 	.byte	0x04, 0x17
        /*007a*/ 	.short	(.L_1567 - .L_1566)
.L_1566:
        /*007c*/ 	.word	0x00000000
        /*0080*/ 	.short	0x0001
        /*0082*/ 	.short	0x0008
        /*0084*/ 	.byte	0x00, 0xf0, 0x21, 0x00


	//----- nvinfo : EIATTR_KPARAM_INFO
	.align		4
.L_1567:
        /*0088*/ 	.byte	0x04, 0x17
        /*008a*/ 	.short	(.L_1569 - .L_1568)
.L_1568:
        /*008c*/ 	.word	0x00000000
        /*0090*/ 	.short	0x0000
        /*0092*/ 	.short	0x0000
        /*0094*/ 	.byte	0x00, 0xf0, 0x21, 0x00


	//----- nvinfo : EIATTR_SPARSE_MMA_MASK
	.align		4
.L_1569:
        /*0098*/ 	.byte	0x03, 0x50
        /*009a*/ 	.short	0x0000


	//----- nvinfo : EIATTR_MAXREG_COUNT
	.align		4
        /*009c*/ 	.byte	0x03, 0x1b
        /*009e*/ 	.short	0x0040


	//----- nvinfo : EIATTR_NUM_BARRIERS
	.align		4
        /*00a0*/ 	.byte	0x02, 0x4c
        /*00a2*/ 	.byte	0x01
	.zero		1


	//----- nvinfo : EIATTR_ANNOTATIONS
	.align		4
        /*00a4*/ 	.byte	0x04, 0x55
        /*00a6*/ 	.short	(.L_1571 - .L_1570)


	//   ....[0]....
.L_1570:
        /* <DEDUP_REMOVED lines=105> */


	//----- nvinfo : EIATTR_MERCURY_ISA_VERSION
	.align		4
.L_1571:
        /*0720*/ 	.byte	0x03, 0x5f
        /*0722*/ 	.short	0x0101


	//----- nvinfo : EIATTR_COOP_GROUP_MASK_REGIDS
	.align		4
        /*0724*/ 	.byte	0x04, 0x29
        /*0726*/ 	.short	(.L_1573 - .L_1572)


	//   ....[0]....
.L_1572:
        /*0728*/ 	.word	0xffffffff


	//   ....[1]....
        /*072c*/ 	.word	0xffffffff


	//   ....[2]....
        /*0730*/ 	.word	0xffffffff


	//   ....[3]....
        /*0734*/ 	.word	0xffffffff


	//   ....[4]....
        /*0738*/ 	.word	0xffffffff


	//   ....[5]....
        /*073c*/ 	.word	0xffffffff


	//   ....[6]....
        /*0740*/ 	.word	0xffffffff


	//   ....[7]....
        /*0744*/ 	.word	0xffffffff


	//   ....[8]....
        /*0748*/ 	.word	0xffffffff


	//   ....[9]....
        /*074c*/ 	.word	0xffffffff


	//----- nvinfo : EIATTR_COOP_GROUP_INSTR_OFFSETS
	.align		4
.L_1573:
        /*0750*/ 	.byte	0x04, 0x28
        /*0752*/ 	.short	(.L_1575 - .L_1574)


	//   ....[0]....
.L_1574:
        /*0754*/ 	.word	0x00002410


	//   ....[1]....
        /*0758*/ 	.word	0x00002420


	//   ....[2]....
        /*075c*/ 	.word	0x00002b30


	//   ....[3]....
        /*0760*/ 	.word	0x00002b40


	//   ....[4]....
        /*0764*/ 	.word	0x00002b70


	//   ....[5]....
        /*0768*/ 	.word	0x00002b80


	//   ....[6]....
        /*076c*/ 	.word	0x00002bb0


	//   ....[7]....
        /*0770*/ 	.word	0x00002bc0


	//   ....[8]....
        /*0774*/ 	.word	0x00002bf0


	//   ....[9]....
        /*0778*/ 	.word	0x00002c00


	//----- nvinfo : EIATTR_EXIT_INSTR_OFFSETS
	.align		4
.L_1575:
        /*077c*/ 	.byte	0x04, 0x1c
        /*077e*/ 	.short	(.L_1577 - .L_1576)


	//   ....[0]....
.L_1576:
        /*0780*/ 	.word	0x00000060


	//   ....[1]....
        /*0784*/ 	.word	0x00006450


	//----- nvinfo : EIATTR_MAX_THREADS
	.align		4
.L_1577:
        /*0788*/ 	.byte	0x04, 0x05
        /*078a*/ 	.short	(.L_1579 - .L_1578)
.L_1578:
        /*078c*/ 	.word	0x000001e0
        /*0790*/ 	.word	0x00000001
        /*0794*/ 	.word	0x00000001


	//----- nvinfo : EIATTR_CRS_STACK_SIZE
	.align		4
.L_1579:
        /*0798*/ 	.byte	0x04, 0x1e
        /*079a*/ 	.short	(.L_1581 - .L_1580)
.L_1580:
        /*079c*/ 	.word	0x00000000


	//----- nvinfo : EIATTR_CBANK_PARAM_SIZE
	.align		4
.L_1581:
        /*07a0*/ 	.byte	0x03, 0x19
        /*07a2*/ 	.short	0x0048


	//----- nvinfo : EIATTR_PARAM_CBANK
	.align		4
        /*07a4*/ 	.byte	0x04, 0x0a
        /*07a6*/ 	.short	(.L_1583 - .L_1582)
	.align		4
.L_1582:
        /*07a8*/ 	.word	index@(.nv.constant0._ZN13group_norm_v214gn_cuda_kernelI13__nv_bfloat16Li480ELi2ELi16ELi60ELi1024ELb1ELi32ELi960ELi960ELi4ELb1ELi7ELb0ELb0ENS_16CompileConditionILi900EEEEEvPT_PKS4_S7_S7_flPfS8_Pj)
        /*07ac*/ 	.short	0x0210
        /*07ae*/ 	.short	0x0048


	//----- nvinfo : EIATTR_SW_WAR
	.align		4
.L_1583:
        /*07b0*/ 	.byte	0x04, 0x36
        /*07b2*/ 	.short	(.L_1585 - .L_1584)
.L_1584:
        /*07b4*/ 	.word	0x00000008
.L_1585:


//--------------------- .nv.info._ZN13group_norm_v214gn_cuda_kernelI13__nv_bfloat16Li480ELi2ELi16ELi60ELi1024ELb1ELi32ELi960ELi960ELi4ELb1ELi9ELb0ELb0ENS_16CompileConditionILi900EEEEEvPT_PKS4_S7_S7_flPfS8_Pj --------------------------
	.section	.nv.info._ZN13group_norm_v214gn_cuda_kernelI13__nv_bfloat16Li480ELi2ELi16ELi60ELi1024ELb1ELi32ELi960ELi960ELi4ELb1ELi9ELb0ELb0ENS_16CompileConditionILi900EEEEEvPT_PKS4_S7_S7_flPfS8_Pj,"",@"SHT_CUDA_INFO"
	.sectionflags	@""
	.align	4


	//----- nvinfo : EIATTR_CUDA_API_VERSION
	.align		4
        /*0000*/ 	.byte	0x04, 0x37
        /*0002*/ 	.short	(.L_1587 - .L_1586)
.L_1586:
        /*0004*/ 	.word	0x00000082


	//----- nvinfo : EIATTR_KPARAM_INFO
	.align		4
.L_1587:
        /*0008*/ 	.byte	0x04, 0x17
        /*000a*/ 	.short	(.L_1589 - .L_1588)
.L_1588:
        /*000c*/ 	.word	0x00000000
        /*0010*/ 	.short	0x0008
        /*0012*/ 	.short	0x0040
        /*0014*/ 	.byte	0x00, 0xf0, 0x21, 0x00


	//----- nvinfo : EIATTR_KPARAM_INFO
	.align		4
.L_1589:
        /*0018*/ 	.byte	0x04, 0x17
        /*001a*/ 	.short	(.L_1591 - .L_1590)
.L_1590:
        /*001c*/ 	.word	0x00000000
        /*0020*/ 	.short	0x0007
        /*0022*/ 	.short	0x0038
        /*0024*/ 	.byte	0x00, 0xf0, 0x21, 0x00


	//----- nvinfo : EIATTR_KPARAM_INFO
	.align		4
.L_1591:
        /*0028*/ 	.byte	0x04, 0x17
        /*002a*/ 	.short	(.L_1593 - .L_1592)
.L_1592:
        /*002c*/ 	.word	0x00000000
        /*0030*/ 	.short	0x0006
        /*0032*/ 	.short	0x0030
        /*0034*/ 	.byte	0x00, 0xf0, 0x21, 0x00


	//----- nvinfo : EIATTR_KPARAM_INFO
	.align		4
.L_1593:
        /*0038*/ 	.byte	0x04, 0x17
        /*003a*/ 	.short	(.L_1595 - .L_1594)
.L_1594:
        /*003c*/ 	.word	0x00000000
        /*0040*/ 	.short	0x0005
        /*0042*/ 	.short	0x0028
        /*0044*/ 	.byte	0x00, 0xf0, 0x21, 0x00


	//----- nvinfo : EIATTR_KPARAM_INFO
	.align		4
.L_1595:
        /*0048*/ 	.byte	0x04, 0x17
        /*004a*/ 	.short	(.L_1597 - .L_1596)
.L_1596:
        /*004c*/ 	.word	0x00000000
        /*0050*/ 	.short	0x0004
        /*0052*/ 	.short	0x0020
        /*0054*/ 	.byte	0x00, 0xf0, 0x11, 0x00


	//----- nvinfo : EIATTR_KPARAM_INFO
	.align		4
.L_1597:
        /*0058*/ 	.byte	0x04, 0x17
        /*005a*/ 	.short	(.L_1599 - .L_1598)
.L_1598:
        /*005c*/ 	.word	0x00000000
        /*0060*/ 	.short	0x0003
        /*0062*/ 	.short	0x0018
        /*0064*/ 	.byte	0x00, 0xf0, 0x21, 0x00


	//----- nvinfo : EIATTR_KPARAM_INFO
	.align		4
.L_1599:
        /*0068*/ 	.byte	0x04, 0x17
        /*006a*/ 	.short	(.L_1601 - .L_1600)
.L_1600:
        /*006c*/ 	.word	0x00000000
        /*0070*/ 	.short	0x0002
        /*0072*/ 	.short	0x0010
        /*0074*/ 	.byte	0x00, 0xf0, 0x21, 0x00


	//----- nvinfo : EIATTR_KPARAM_INFO
	.align		4
.L_1601:
        /*0078*/ 	.byte	0x04, 0x17
        /*007a*/ 	.short	(.L_1603 - .L_1602)
.L_1602:
        /*007c*/ 	.word	0x00000000
        /*0080*/ 	.short	0x0001
        /*0082*/ 	.short	0x0008
        /*0084*/ 	.byte	0x00, 0xf0, 0x21, 0x00


	//----- nvinfo : EIATTR_KPARAM_INFO
	.align		4
.L_1603:
        /*0088*/ 	.byte	0x04, 0x17
        /*008a*/ 	.short	(.L_1605 - .L_1604)
.L_1604:
        /*008c*/ 	.word	0x00000000
        /*0090*/ 	.short	0x0000
        /*0092*/ 	.short	0x0000
        /*0094*/ 	.byte	0x00, 0xf0, 0x21, 0x00


	//----- nvinfo : EIATTR_SPARSE_MMA_MASK
	.align		4
.L_1605:
        /*0098*/ 	.byte	0x03, 0x50
        /*009a*/ 	.short	0x0000


	//----- nvinfo : EIATTR_MAXREG_COUNT
	.align		4
        /*009c*/ 	.byte	0x03, 0x1b
        /*009e*/ 	.short	0x0040


	//----- nvinfo : EIATTR_NUM_BARRIERS
	.align		4
        /*00a0*/ 	.byte	0x02, 0x4c
        /*00a2*/ 	.byte	0x01
	.zero		1


	//----- nvinfo : EIATTR_ANNOTATIONS
	.align		4
        /*00a4*/ 	.byte	0x04, 0x55
        /*00a6*/ 	.short	(.L_1607 - .L_1606)


	//   ....[0]....
.L_1606:
        /* <DEDUP_REMOVED lines=105> */


	//----- nvinfo : EIATTR_MERCURY_ISA_VERSION
	.align		4
.L_1607:
        /*0720*/ 	.byte	0x03, 0x5f
        /*0722*/ 	.short	0x0101


	//----- nvinfo : EIATTR_COOP_GROUP_MASK_REGIDS
	.align		4
        /*0724*/ 	.byte	0x04, 0x29
        /*0726*/ 	.short	(.L_1609 - .L_1608)


	//   ....[0]....
.L_1608:
        /*0728*/ 	.word	0xffffffff


	//   ....[1]....
        /*072c*/ 	.word	0xffffffff


	//   ....[2]....
        /*0730*/ 	.word	0xffffffff


	//   ....[3]....
        /*0734*/ 	.word	0xffffffff


	//   ....[4]....
        /*0738*/ 	.word	0xffffffff


	//   ....[5]....
        /*073c*/ 	.word	0xffffffff


	//   ....[6]....
        /*0740*/ 	.word	0xffffffff


	//   ....[7]....
        /*0744*/ 	.word	0xffffffff


	//   ....[8]....
        /*0748*/ 	.word	0xffffffff


	//   ....[9]....
        /*074c*/ 	.word	0xffffffff


	//----- nvinfo : EIATTR_COOP_GROUP_INSTR_OFFSETS
	.align		4
.L_1609:
        /*0750*/ 	.byte	0x04, 0x28
        /*0752*/ 	.short	(.L_1611 - .L_1610)


	//   ....[0]....
.L_1610:
        /*0754*/ 	.word	0x00002410


	//   ....[1]....
        /*0758*/ 	.word	0x00002420


	//   ....[2]....
        /*075c*/ 	.word	0x00002b30


	//   ....[3]....
        /*0760*/ 	.word	0x00002b40


	//   ....[4]....
        /*0764*/ 	.word	0x00002b70


	//   ....[5]....
        /*0768*/ 	.word	0x00002b80


	//   ....[6]....
        /*076c*/ 	.word	0x00002bb0


	//   ....[7]....
        /*0770*/ 	.word	0x00002bc0


	//   ....[8]....
        /*0774*/ 	.word	0x00002bf0


	//   ....[9]....
        /*0778*/ 	.word	0x00002c00


	//----- nvinfo : EIATTR_EXIT_INSTR_OFFSETS
	.align		4
.L_1611:
        /*077c*/ 	.byte	0x04, 0x1c
        /*077e*/ 	.short	(.L_1613 - .L_1612)


	//   ....[0]....
.L_1612:
        /*0780*/ 	.word	0x00000060


	//   ....[1]....
        /*0784*/ 	.word	0x00006450


	//----- nvinfo : EIATTR_MAX_THREADS
	.align		4
.L_1613:
        /*0788*/ 	.byte	0x04, 0x05
        /*078a*/ 	.short	(.L_1615 - .L_1614)
.L_1614:
        /*078c*/ 	.word	0x000001e0
        /*0790*/ 	.word	0x00000001
        /*0794*/ 	.word	0x00000001


	//----- nvinfo : EIATTR_CRS_STACK_SIZE
	.align		4
.L_1615:
        /*0798*/ 	.byte	0x04, 0x1e
        /*079a*/ 	.short	(.L_1617 - .L_1616)
.L_1616:
        /*079c*/ 	.word	0x00000000


	//----- nvinfo : EIATTR_CBANK_PARAM_SIZE
	.align		4
.L_1617:
        /*07a0*/ 	.byte	0x03, 0x19
        /*07a2*/ 	.short	0x0048


	//----- nvinfo : EIATTR_PARAM_CBANK
	.align		4
        /*07a4*/ 	.byte	0x04, 0x0a
        /*07a6*/ 	.short	(.L_1619 - .L_1618)
	.align		4
.L_1618:
        /*07a8*/ 	.word	index@(.nv.constant0._ZN13group_norm_v214gn_cuda_kernelI13__nv_bfloat16Li480ELi2ELi16ELi60ELi1024ELb1ELi32ELi960ELi960ELi4ELb1ELi9ELb0ELb0ENS_16CompileConditionILi900EEEEEvPT_PKS4_S7_S7_flPfS8_Pj)
        /*07ac*/ 	.short	0x0210
        /*07ae*/ 	.short	0x0048


	//----- nvinfo : EIATTR_SW_WAR
	.align		4
.L_1619:
        /*07b0*/ 	.byte	0x04, 0x36
        /*07b2*/ 	.short	(.L_1621 - .L_1620)
.L_1620:
        /*07b4*/ 	.word	0x00000008
.L_1621:


//--------------------- .nv.info._ZN13group_norm_v218gn_bwd_cuda_kernelI6__halfLi480ELi3ELi32ELi30ELi1024ELb0ELb1ELi4ELi960ELi960ELi4ELb1ELi1ELb0ELb0ELNS_15WgradSyncMethodE3ENS_16CompileConditionILi900EEEEEvPT_S6_S6_PKS5_S8_S8_S8_PKfflPfPj --------------------------
	.section	.nv.info._ZN13group_norm_v218gn_bwd_cuda_kernelI6__halfLi480ELi3ELi32ELi30ELi1024ELb0ELb1ELi4ELi960ELi960ELi4ELb1ELi1ELb0ELb0ELNS_15WgradSyncMethodE3ENS_16CompileConditionILi900EEEEEvPT_S6_S6_PKS5_S8_S8_S8_PKfflPfPj,"",@"SHT_CUDA_INFO"
	.sectionflags	@""
	.align	4


	//----- nvinfo : EIATTR_CUDA_API_VERSION
	.align		4
        /*0000*/ 	.byte	0x04, 0x37
        /*0002*/ 	.short	(.L_1623 - .L_1622)
.L_1622:
        /*0004*/ 	.word	0x00000082


	//----- nvinfo : EIATTR_KPARAM_INFO
	.align		4
.L_1623:
        /*0008*/ 	.byte	0x04, 0x17
        /*000a*/ 	.short	(.L_1625 - .L_1624)
.L_1624:
        /*000c*/ 	.word	0x00000000
        /*0010*/ 	.short	0x000b
        /*0012*/ 	.short	0x0058
        /*0014*/ 	.byte	0x00, 0xf0, 0x21, 0x00


	//----- nvinfo : EIATTR_KPARAM_INFO
	.align		4
.L_1625:
        /*0018*/ 	.byte	0x04, 0x17
        /*001a*/ 	.short	(.L_1627 - .L_1626)
.L_1626:
        /*001c*/ 	.word	0x00000000
        /*0020*/ 	.short	0x000a
        /*0022*/ 	.short	0x0050
        /*0024*/ 	.byte	0x00, 0xf0, 0x21, 0x00


	//----- nvinfo : EIATTR_KPARAM_INFO
	.align		4
.L_1627:
        /*0028*/ 	.byte	0x04, 0x17
        /*002a*/ 	.short	(.L_1629 - .L_1628)
.L_1628:
        /*002c*/ 	.word	0x00000000
        /*0030*/ 	.short	0x0009
        /*0032*/ 	.short	0x0048
        /*0034*/ 	.byte	0x00, 0xf0, 0x21, 0x00


	//----- nvinfo : EIATTR_KPARAM_INFO
	.align		4
.L_1629:
        /*0038*/ 	.byte	0x04, 0x17
        /*003a*/ 	.short	(.L_1631 - .L_1630)
.L_1630:
        /*003c*/ 	.word	0x00000000
        /*0040*/ 	.short	0x0008
        /*0042*/ 	.short	0x0040
        /*0044*/ 	.byte	0x00, 0xf0, 0x11, 0x00


	//----- nvinfo : EIATTR_KPARAM_INFO
	.align		4
.L_1631:
        /*0048*/ 	.byte	0x04, 0x17
        /*004a*/ 	.short	(.L_1633 - .L_1632)
.L_1632:
        /*004c*/ 	.word	0x00000000
        /*0050*/ 	.short	0x0007
        /*0052*/ 	.short	0x0038
        /*0054*/ 	.byte	0x00, 0xf0, 0x21, 0x00


	//----- nvinfo : EIATTR_KPARAM_INFO
	.align		4
.L_1633:
        /*0058*/ 	.byte	0x04, 0x17
        /*005a*/ 	.short	(.L_1635 - .L_1634)
.L_1634:
        /*005c*/ 	.word	0x00000000
        /*0060*/ 	.short	0x0006
        /*0062*/ 	.short	0x0030
        /*0064*/ 	.byte	0x00, 0xf0, 0x21, 0x00


	//----- nvinfo : EIATTR_KPARAM_INFO
	.align		4
.L_1635:
        /*0068*/ 	.byte	0x04, 0x17
        /*006a*/ 	.short	(.L_1637 - .L_1636)
.L_1636:
        /*006c*/ 	.word	0x00000000
        /*0070*/ 	.short	0x0005
        /*0072*/ 	.short	0x0028
        /*0074*/ 	.byte	0x00, 0xf0, 0x21, 0x00


	//----- nvinfo : EIATTR_KPARAM_INFO
	.align		4
.L_1637:
        /*0078*/ 	.byte	0x04, 0x17
        /*007a*/ 	.short	(.L_1639 - .L_1638)
.L_1638:
        /*007c*/ 	.word	0x00000000
        /*0080*/ 	.short	0x0004
        /*0082*/ 	.short	0x0020
        /*0084*/ 	.byte	0x00, 0xf0, 0x21, 0x00


	//----- nvinfo : EIATTR_KPARAM_INFO
	.align		4
.L_1639:
        /*0088*/ 	.byte	0x04, 0x17
        /*008a*/ 	.short	(.L_1641 - .L_1640)
.L_1640:
        /*008c*/ 	.word	0x00000000
        /*0090*/ 	.short	0x0003
        /*0092*/ 	.short	0x0018
        /*0094*/ 	.byte	0x00, 0xf0, 0x21, 0x00


	//----- nvinfo : EIATTR_KPARAM_INFO
	.align		4
.L_1641:
        /*0098*/ 	.byte	0x04, 0x17
        /*009a*/ 	.short	(.L_1643 - .L_1642)
.L_1642:
        /*009c*/ 	.word	0x00000000
        /*00a0*/ 	.short	0x0002
        /*00a2*/ 	.short	0x0010
        /*00a4*/ 	.byte	0x00, 0xf0, 0x21, 0x00


	//----- nvinfo : EIATTR_KPARAM_INFO
	.align		4
.L_1643:
        /*00a8*/ 	.byte	0x04, 0x17
        /*00aa*/ 	.short	(.L_1645 - .L_1644)
.L_1644:
        /*00ac*/ 	.word	0x00000000
        /*00b0*/ 	.short	0x0001
        /*00b2*/ 	.short	0x0008
        /*00b4*/ 	.byte	0x00, 0xf0, 0x21, 0x00


	//----- nvinfo : EIATTR_KPARAM_INFO
	.align		4
.L_1645:
        /*00b8*/ 	.byte	0x04, 0x17
        /*00ba*/ 	.short	(.L_1647 - .L_1646)
.L_1646:
        /*00bc*/ 	.word	0x00000000
        /*00c0*/ 	.short	0x0000
        /*00c2*/ 	.short	0x0000
        /*00c4*/ 	.byte	0x00, 0xf0, 0x21, 0x00


	//----- nvinfo : EIATTR_SPARSE_MMA_MASK
	.align		4
.L_1647:
        /*00c8*/ 	.byte	0x03, 0x50
        /*00ca*/ 	.short	0x0000


	//----- nvinfo : EIATTR_MAXREG_COUNT
	.align		4
        /*00cc*/ 	.byte	0x03, 0x1b
        /*00ce*/ 	.short	0x0028


	//----- nvinfo : EIATTR_NUM_BARRIERS
	.align		4
        /*00d0*/ 	.byte	0x02, 0x4c
        /*00d2*/ 	.byte	0x01
	.zero		1


	//----- nvinfo : EIATTR_ANNOTATIONS
	.align		4
        /*00d4*/ 	.byte	0x04, 0x55
        /*00d6*/ 	.short	(.L_1649 - .L_1648)


	//   ....[0]....
.L_1648:
        /* <DEDUP_REMOVED lines=21> */


	//----- nvinfo : EIATTR_MERCURY_ISA_VERSION
	.align		4
.L_1649:
        /*0218*/ 	.byte	0x03, 0x5f
        /*021a*/ 	.short	0x0101


	//----- nvinfo : EIATTR_COOP_GROUP_MASK_REGIDS
	.align		4
        /*021c*/ 	.byte	0x04, 0x29
        /*021e*/ 	.short	(.L_1651 - .L_1650)


	//   ....[0]....
.L_1650:
        /*0220*/ 	.word	0xffffffff


	//   ....[1]....
        /*0224*/ 	.word	0xffffffff


	//   ....[2]....
        /*0228*/ 	.word	0xffffffff


	//   ....[3]....
        /*022c*/ 	.word	0xffffffff


	//   ....[4]....
        /*0230*/ 	.word	0xffffffff


	//   ....[5]....
        /*0234*/ 	.word	0xffffffff


	//   ....[6]....
        /*0238*/ 	.word	0xffffffff


	//   ....[7]....
        /*023c*/ 	.word	0xffffffff


	//   ....[8]....
        /*0240*/ 	.word	0x05000011


	//   ....[9]....
        /*0244*/ 	.word	0x05000013


	//   ....[10]....
        /*0248*/ 	.word	0x05000010


	//   ....[11]....
        /*024c*/ 	.word	0x05000012


	//   ....[12]....
        /*0250*/ 	.word	0x05000015


	//   ....[13]....
        /*0254*/ 	.word	0x05000017


	//   ....[14]....
        /*0258*/ 	.word	0x0500000a


	//   ....[15]....
        /*025c*/ 	.word	0x05000010


	//   ....[16]....
        /*0260*/ 	.word	0x05000015


	//   ....[17]....
        /*0264*/ 	.word	0x05000017


	//   ....[18]....
        /*0268*/ 	.word	0x05000010


	//   ....[19]....
        /*026c*/ 	.word	0x05000016


	//   ....[20]....
        /*0270*/ 	.word	0x05000019


	//   ....[21]....
        /*0274*/ 	.word	0x0500001f


	//   ....[22]....
        /*0278*/ 	.word	0x0500000c


	//   ....[23]....
        /*027c*/ 	.word	0x05000010


	//   ....[24]....
        /*0280*/ 	.word	0x05000015


	//   ....[25]....
        /*0284*/ 	.word	0x05000017


	//   ....[26]....
        /*0288*/ 	.word	0x05000010


	//   ....[27]....
        /*028c*/ 	.word	0x05000016


	//   ....[28]....
        /*0290*/ 	.word	0x05000019


	//   ....[29]....
        /*0294*/ 	.word	0x0500001f


	//   ....[30]....
        /*0298*/ 	.word	0x0500000c


	//   ....[31]....
        /*029c*/ 	.word	0x05000010


	//   ....[32]....
        /*02a0*/ 	.word	0x05000015


	//   ....[33]....
        /*02a4*/ 	.word	0x05000017


	//   ....[34]....
        /*02a8*/ 	.word	0x05000000


	//   ....[35]....
        /*02ac*/ 	.word	0x05000022


	//   ....[36]....
        /*02b0*/ 	.word	0x05000011


	//   ....[37]....
        /*02b4*/ 	.word	0x05000017


	//   ....[38]....
        /*02b8*/ 	.word	0x0500000f


	//   ....[39]....
        /*02bc*/ 	.word	0x05000014


	//   ....[40]....
        /*02c0*/ 	.word	0x0500001b


	//   ....[41]....
        /*02c4*/ 	.word	0x05000019


	//   ....[42]....
        /*02c8*/ 	.word	0x05000022


	//   ....[43]....
        /*02cc*/ 	.word	0x05000013


	//   ....[44]....
        /*02d0*/ 	.word	0x05000018


	//   ....[45]....
        /*02d4*/ 	.word	0x05000022


	//   ....[46]....
        /*02d8*/ 	.word	0x0500000f


	//   ....[47]....
        /*02dc*/ 	.word	0x05000013


	//   ....[48]....
        /*02e0*/ 	.word	0x0500001b


	//   ....[49]....
        /*02e4*/ 	.word	0x05000019


	//   ....[50]....
        /*02e8*/ 	.word	0x05000010


	//   ....[51]....
        /*02ec*/ 	.word	0x05000011


	//   ....[52]....
        /*02f0*/ 	.word	0x05000015


	//   ....[53]....
        /*02f4*/ 	.word	0x0500001d


	//   ....[54]....
        /*02f8*/ 	.word	0x0500001b


	//   ....[55]....
        /*02fc*/ 	.word	0x05000018


	//   ....[56]....
        /*0300*/ 	.word	0x05000022


	//   ....[57]....
        /*0304*/ 	.word	0x05000017


	//   ....[58]....
        /*0308*/ 	.word	0x05000015


	//   ....[59]....
        /*030c*/ 	.word	0x0500001b


	//   ....[60]....
        /*0310*/ 	.word	0x0500001f


	//   ....[61]....
        /*0314*/ 	.word	0x05000018


	//   ....[62]....
        /*0318*/ 	.word	0x0500001f


	//   ....[63]....
        /*031c*/ 	.word	0x05000018


	//   ....[64]....
        /*0320*/ 	.word	0x05000010


	//   ....[65]....
        /*0324*/ 	.word	0x05000010


	//   ....[66]....
        /*0328*/ 	.word	0x05000010


	//   ....[67]....
        /*032c*/ 	.word	0x05000010


	//   ....[68]....
        /*0330*/ 	.word	0x05000010


	//   ....[69]....
        /*0334*/ 	.word	0x05000010


	//   ....[70]....
        /*0338*/ 	.word	0x05000010


	//   ....[71]....
        /*033c*/ 	.word	0x05000010


	//   ....[72]....
        /*0340*/ 	.word	0x05000010


	//   ....[73]....
        /*0344*/ 	.word	0x05000010


	//   ....[74]....
        /*0348*/ 	.word	0x05000010


	//   ....[75]....
        /*034c*/ 	.word	0x05000010


	//   ....[76]....
        /*0350*/ 	.word	0x05000010


	//   ....[77]....
        /*0354*/ 	.word	0x05000010


	//   ....[78]....
        /*0358*/ 	.word	0x05000010


	//   ....[79]....
        /*035c*/ 	.word	0x05000010


	//   ....[80]....
        /*0360*/ 	.word	0x05000010


	//   ....[81]....
        /*0364*/ 	.word	0x05000010


	//   ....[82]....
        /*0368*/ 	.word	0x05000010


	//   ....[83]....
        /*036c*/ 	.word	0x05000010


	//   ....[84]....
        /*0370*/ 	.word	0x05000010


	//   ....[85]....
        /*0374*/ 	.word	0x05000010


	//   ....[86]....
        /*0378*/ 	.word	0x05000010


	//   ....[87]....
        /*037c*/ 	.word	0x05000010


	//   ....[88]....
        /*0380*/ 	.word	0x05000010


	//   ....[89]....
        /*0384*/ 	.word	0x05000010


	//   ....[90]....
        /*0388*/ 	.word	0x05000010


	//   ....[91]....
        /*038c*/ 	.word	0x05000010


	//   ....[92]....
        /*0390*/ 	.word	0x05000010


	//   ....[93]....
        /*0394*/ 	.word	0x05000010


	//   ....[94]....
        /*0398*/ 	.word	0x05000010


	//   ....[95]....
        /*039c*/ 	.word	0x05000010


	//   ....[96]....
        /*03a0*/ 	.word	0x05000010


	//   ....[97]....
        /*03a4*/ 	.word	0x05000010


	//   ....[98]....
        /*03a8*/ 	.word	0x05000010


	//   ....[99]....
        /*03ac*/ 	.word	0x05000010


	//   ....[100]....
        /*03b0*/ 	.word	0x05000010


	//   ....[101]....
        /*03b4*/ 	.word	0x05000010


	//   ....[102]....
        /*03b8*/ 	.word	0x05000010


	//   ....[103]....
        /*03bc*/ 	.word	0x05000010


	//   ....[104]....
        /*03c0*/ 	.word	0x05000010


	//   ....[105]....
        /*03c4*/ 	.word	0x05000010


	//   ....[106]....
        /*03c8*/ 	.word	0x05000010


	//   ....[107]....
        /*03cc*/ 	.word	0x05000010


	//   ....[108]....
        /*03d0*/ 	.word	0x05000010


	//   ....[109]....
        /*03d4*/ 	.word	0x05000010


	//   ....[110]....
        /*03d8*/ 	.word	0x05000010


	//   ....[111]....
        /*03dc*/ 	.word	0x05000010


	//   ....[112]....
        /*03e0*/ 	.word	0x05000010


	//   ....[113]....
        /*03e4*/ 	.word	0x05000010


	//   ....[114]....
        /*03e8*/ 	.word	0x05000010


	//   ....[115]....
        /*03ec*/ 	.word	0x05000010


	//   ....[116]....
        /*03f0*/ 	.word	0x05000010


	//   ....[117]....
        /*03f4*/ 	.word	0x05000010


	//   ....[118]....
        /*03f8*/ 	.word	0x05000010


	//   ....[119]....
        /*03fc*/ 	.word	0x05000010


	//----- nvinfo : EIATTR_COOP_GROUP_INSTR_OFFSETS
	.align		4
.L_1651:
        /*0400*/ 	.byte	0x04, 0x28
        /*0402*/ 	.short	(.L_1653 - .L_1652)


	//   ....[0]....
.L_1652:
        /*0404*/ 	.word	0x00001e50


	//   ....[1]....
        /*0408*/ 	.word	0x00001e80


	//   ....[2]....
        /*040c*/ 	.word	0x00002de0


	//   ....[3]....
        /*0410*/ 	.word	0x00002e20


	//   ....[4]....
        /*0414*/ 	.word	0x00002e50


	//   ....[5]....
        /*0418*/ 	.word	0x00002e70


	//   ....[6]....
        /*041c*/ 	.word	0x00002e90


	//   ....[7]....
        /*0420*/ 	.word	0x00002eb0


	//   ....[8]....
        /*0424*/ 	.word	0x00004430


	//   ....[9]....
        /*0428*/ 	.word	0x00004450


	//   ....[10]....
        /*042c*/ 	.word	0x00004480


	//   ....[11]....
        /*0430*/ 	.word	0x000044a0


	//   ....[12]....
        /*0434*/ 	.word	0x000044d0


	//   ....[13]....
        /*0438*/ 	.word	0x000044e0


	//   ....[14]....
        /*043c*/ 	.word	0x00004510


	//   ....[15]....
        /*0440*/ 	.word	0x00004520


	//   ....[16]....
        /*0444*/ 	.word	0x00004710


	//   ....[17]....
        /*0448*/ 	.word	0x00004740


	//   ....[18]....
        /*044c*/ 	.word	0x00004770


	//   ....[19]....
        /*0450*/ 	.word	0x00004790


	//   ....[20]....
        /*0454*/ 	.word	0x000047c0


	//   ....[21]....
        /*0458*/ 	.word	0x000047d0


	//   ....[22]....
        /*045c*/ 	.word	0x00004800


	//   ....[23]....
        /*0460*/ 	.word	0x00004810


	//   ....[24]....
        /*0464*/ 	.word	0x000049a0


	//   ....[25]....
        /*0468*/ 	.word	0x000049d0


	//   ....[26]....
        /*046c*/ 	.word	0x00004a00


	//   ....[27]....
        /*0470*/ 	.word	0x00004a20


	//   ....[28]....
        /*0474*/ 	.word	0x00004a50


	//   ....[29]....
        /*0478*/ 	.word	0x00004a60


	//   ....[30]....
        /*047c*/ 	.word	0x00004a90


	//   ....[31]....
        /*0480*/ 	.word	0x00004aa0


	//   ....[32]....
        /*0484*/ 	.word	0x00004c60


	//   ....[33]....
        /*0488*/ 	.word	0x00004ca0


	//   ....[34]....
        /*048c*/ 	.word	0x00004dc0


	//   ....[35]....
        /*0490*/ 	.word	0x00004e00


	//   ....[36]....
        /*0494*/ 	.word	0x00004e40


	//   ....[37]....
        /*0498*/ 	.word	0x00004e70


	//   ....[38]....
        /*049c*/ 	.word	0x00004ed0


	//   ....[39]....
        /*04a0*/ 	.word	0x00004f00


	//   ....[40]....
        /*04a4*/ 	.word	0x00004f50


	//   ....[41]....
        /*04a8*/ 	.word	0x00004f70


	//   ....[42]....
        /*04ac*/ 	.word	0x00004fa0


	//   ....[43]....
        /*04b0*/ 	.word	0x00004fe0


	//   ....[44]....
        /*04b4*/ 	.word	0x00005040


	//   ....[45]....
        /*04b8*/ 	.word	0x00005090


	//   ....[46]....
        /*04bc*/ 	.word	0x000050a0


	//   ....[47]....
        /*04c0*/ 	.word	0x00005100


	//   ....[48]....
        /*04c4*/ 	.word	0x00005130


	//   ....[49]....
        /*04c8*/ 	.word	0x00005160


	//   ....[50]....
        /*04cc*/ 	.word	0x000051a0


	//   ....[51]....
        /*04d0*/ 	.word	0x000051c0


	//   ....[52]....
        /*04d4*/ 	.word	0x000051d0


	//   ....[53]....
        /*04d8*/ 	.word	0x00005230


	//   ....[54]....
        /*04dc*/ 	.word	0x00005250


	//   ....[55]....
        /*04e0*/ 	.word	0x00005280


	//   ....[56]....
        /*04e4*/ 	.word	0x000052c0


	//   ....[57]....
        /*04e8*/ 	.word	0x000052f0


	//   ....[58]....
        /*04ec*/ 	.word	0x00005300


	//   ....[59]....
        /*04f0*/ 	.word	0x00005360


	//   ....[60]....
        /*04f4*/ 	.word	0x00005390


	//   ....[61]....
        /*04f8*/ 	.word	0x000053c0


	//   ....[62]....
        /*04fc*/ 	.word	0x000054b0


	//   ....[63]....
        /*0500*/ 	.word	0x00005500


	//   ....[64]....
        /*0504*/ 	.word	0x00005690


	//   ....[65]....
        /*0508*/ 	.word	0x000056e0


	//   ....[66]....
        /*050c*/ 	.word	0x00005750


	//   ....[67]....
        /*0510*/ 	.word	0x000057b0


	//   ....[68]....
        /*0514*/ 	.word	0x00005820


	//   ....[69]....
        /*0518*/ 	.word	0x00005880


	//   ....[70]....
        /*051c*/ 	.word	0x000058f0


	//   ....[71]....
        /*0520*/ 	.word	0x00005950


	//   ....[72]....
        /*0524*/ 	.word	0x000059f0


	//   ....[73]....
        /*0528*/ 	.word	0x00005a80


	//   ....[74]....
        /*052c*/ 	.word	0x00005af0


	//   ....[75]....
        /*0530*/ 	.word	0x00005b50


	//   ....[76]....
        /*0534*/ 	.word	0x00005bc0


	//   ....[77]....
        /*0538*/ 	.word	0x00005c20


	//   ....[78]....
        /*053c*/ 	.word	0x00005c90


	//   ....[79]....
        /*0540*/ 	.word	0x00005cf0


	//   ....[80]....
        /*0544*/ 	.word	0x00005d90


	//   ....[81]....
        /*0548*/ 	.word	0x00005e20


	//   ....[82]....
        /*054c*/ 	.word	0x00005e90


	//   ....[83]....
        /*0550*/ 	.word	0x00005ef0


	//   ....[84]....
        /*0554*/ 	.word	0x00005f60


	//   ....[85]....
        /*0558*/ 	.word	0x00005fc0


	//   ....[86]....
        /*055c*/ 	.word	0x00006030


	//   ....[87]....
        /*0560*/ 	.word	0x00006090


	//   ....[88]....
        /*0564*/ 	.word	0x00006130


	//   ....[89]....
        /*0568*/ 	.word	0x000061f0


	//   ....[90]....
        /*056c*/ 	.word	0x000062e0


	//   ....[91]....
        /*0570*/ 	.word	0x00006340


	//   ....[92]....
        /*0574*/ 	.word	0x000063e0


	//   ....[93]....
        /*0578*/ 	.word	0x00006450


	//   ....[94]....
        /*057c*/ 	.word	0x000064c0


	//   ....[95]....
        /*0580*/ 	.word	0x00006570


	//   ....[96]....
        /*0584*/ 	.word	0x000065f0


	//   ....[97]....
        /*0588*/ 	.word	0x00006680


	//   ....[98]....
        /*058c*/ 	.word	0x000066e0


	//   ....[99]....
        /*0590*/ 	.word	0x00006760


	//   ....[100]....
        /*0594*/ 	.word	0x000067c0


	//   ....[101]....
        /*0598*/ 	.word	0x000068c0


	//   ....[102]....
        /*059c*/ 	.word	0x00006940


	//   ....[103]....
        /*05a0*/ 	.word	0x00006a70


	//   ....[104]....
        /*05a4*/ 	.word	0x00006b10


	//   ....[105]....
        /*05a8*/ 	.word	0x00006b90


	//   ....[106]....
        /*05ac*/ 	.word	0x00006c40


	//   ....[107]....
        /*05b0*/ 	.word	0x00006c90


	//   ....[108]....
        /*05b4*/ 	.word	0x00006d30


	//   ....[109]....
        /*05b8*/ 	.word	0x00006d80


	//   ....[110]....
        /*05bc*/ 	.word	0x00006e50


	//   ....[111]....
        /*05c0*/ 	.word	0x00006ea0


	//   ....[112]....
        /*05c4*/ 	.word	0x00006f00


	//   ....[113]....
        /*05c8*/ 	.word	0x00006f90


	//   ....[114]....
        /*05cc*/ 	.word	0x00006ff0


	//   ....[115]....
        /*05d0*/ 	.word	0x00007070


	//   ....[116]....
        /*05d4*/ 	.word	0x000070d0


	//   ....[117]....
        /*05d8*/ 	.word	0x000071b0


	//   ....[118]....
        /*05dc*/ 	.word	0x00007210


	//   ....[119]....
        /*05e0*/ 	.word	0x00007260


	//----- nvinfo : EIATTR_EXIT_INSTR_OFFSETS
	.align		4
.L_1653:
        /*05e4*/ 	.byte	0x04, 0x1c
        /*05e6*/ 	.short	(.L_1655 - .L_1654)


	//   ....[0]....
.L_1654:
        /*05e8*/ 	.word	0x00003410


	//   ....[1]....
        /*05ec*/ 	.word	0x00005630


	//----- nvinfo : EIATTR_MAX_THREADS
	.align		4
.L_1655:
        /*05f0*/ 	.byte	0x04, 0x05
        /*05f2*/ 	.short	(.L_1657 - .L_1656)
.L_1656:
        /*05f4*/ 	.word	0x000001e0
        /*05f8*/ 	.word	0x00000001
        /*05fc*/ 	.word	0x00000001


	//----- nvinfo : EIATTR_CRS_STACK_SIZE
	.align		4
.L_1657:
        /*0600*/ 	.byte	0x04, 0x1e
        /*0602*/ 	.short	(.L_1659 - .L_1658)
.L_1658:
        /*0604*/ 	.word	0x00000000


	//----- nvinfo : EIATTR_CBANK_PARAM_SIZE
	.align		4
.L_1659:
        /*0608*/ 	.byte	0x03, 0x19
        /*060a*/ 	.short	0x0060


	//----- nvinfo : EIATTR_PARAM_CBANK
	.align		4
        /*060c*/ 	.byte	0x04, 0x0a
        /*060e*/ 	.short	(.L_1661 - .L_1660)
	.align		4
.L_1660:
        /*0610*/ 	.word	index@(.nv.constant0._ZN13group_norm_v218gn_bwd_cuda_kernelI6__halfLi480ELi3ELi32ELi30ELi1024ELb0ELb1ELi4ELi960ELi960ELi4ELb1ELi1ELb0ELb0ELNS_15WgradSyncMethodE3ENS_16CompileConditionILi900EEEEEvPT_S6_S6_PKS5_S8_S8_S8_PKfflPfPj)
        /*0614*/ 	.short	0x0210
        /*0616*/ 	.short	0x0060


	//----- nvinfo : EIATTR_SW_WAR
	.align		4
.L_1661:
        /*0618*/ 	.byte	0x04, 0x36
        /*061a*/ 	.short	(.L_1663 - .L_1662)
.L_1662:
        /*061c*/ 	.word	0x00000008
.L_1663:


//--------------------- .nv.info._ZN13group_norm_v218gn_bwd_cuda_kernelI6__halfLi480ELi1ELi32ELi30ELi1024ELb0ELb1ELi8ELi960ELi960ELi4ELb1ELi1ELb0ELb0ELNS_15WgradSyncMethodE3ENS_16CompileConditionILi900EEEEEvPT_S6_S6_PKS5_S8_S8_S8_PKfflPfPj --------------------------
	.section	.nv.info._ZN13group_norm_v218gn_bwd_cuda_kernelI6__halfLi480ELi1ELi32ELi30ELi1024ELb0ELb1ELi8ELi960ELi960ELi4ELb1ELi1ELb0ELb0ELNS_15WgradSyncMethodE3ENS_16CompileConditionILi900EEEEEvPT_S6_S6_PKS5_S8_S8_S8_PKfflPfPj,"",@"SHT_CUDA_INFO"
	.sectionflags	@""
	.align	4


	//----- nvinfo : EIATTR_CUDA_API_VERSION
	.align		4
        /*0000*/ 	.byte	0x04, 0x37
        /*0002*/ 	.short	(.L_1665 - .L_1664)
.L_1664:
        /*0004*/ 	.word	0x00000082


	//----- nvinfo : EIATTR_KPARAM_INFO
	.align		4
.L_1665:
        /*0008*/ 	.byte	0x04, 0x17
        /*000a*/ 	.short	(.L_1667 - .L_1666)
.L_1666:
        /*000c*/ 	.word	0x00000000
        /*0010*/ 	.short	0x000b
        /*0012*/ 	.short	0x0058
        /*0014*/ 	.byte	0x00, 0xf0, 0x21, 0x00


	//----- nvinfo : EIATTR_KPARAM_INFO
	.align		4
.L_1667:
        /*0018*/ 	.byte	0x04, 0x17
        /*001a*/ 	.short	(.L_1669 - .L_1668)
.L_1668:
        /*001c*/ 	.word	0x00000000
        /*0020*/ 	.short	0x000a
        /*0022*/ 	.short	0x0050
        /*0024*/ 	.byte	0x00, 0xf0, 0x21, 0x00


	//----- nvinfo : EIATTR_KPARAM_INFO
	.align		4
.L_1669:
        /*0028*/ 	.byte	0x04, 0x17
        /*002a*/ 	.short	(.L_1671 - .L_1670)
.L_1670:
        /*002c*/ 	.word	0x00000000
        /*0030*/ 	.short	0x0009
        /*0032*/ 	.short	0x0048
        /*0034*/ 	.byte	0x00, 0xf0, 0x21, 0x00


	//----- nvinfo : EIATTR_KPARAM_INFO
	.align		4
.L_1671:
        /*0038*/ 	.byte	0x04, 0x17
        /*003a*/ 	.short	(.L_1673 - .L_1672)
.L_1672:
        /*003c*/ 	.word	0x00000000
        /*0040*/ 	.short	0x0008
        /*0042*/ 	.short	0x0040
        /*0044*/ 	.byte	0x00, 0xf0, 0x11, 0x00


	//----- nvinfo : EIATTR_KPARAM_INFO
	.align		4
.L_1673:
        /*0048*/ 	.byte	0x04, 0x17
        /*004a*/ 	.short	(.L_1675 - .L_1674)
.L_1674:
        /*004c*/ 	.word	0x00000000
        /*0050*/ 	.short	0x0007
        /*0052*/ 	.short	0x0038
        /*0054*/ 	.byte	0x00, 0xf0, 0x21, 0x00


	//----- nvinfo : EIATTR_KPARAM_INFO
	.align		4
.L_1675:
        /*0058*/ 	.byte	0x04, 0x17
        /*005a*/ 	.short	(.L_1677 - .L_1676)
.L_1676:
        /*005c*/ 	.word	0x00000000
        /*0060*/ 	.short	0x0006
        /*0062*/ 	.short	0x0030
        /*0064*/ 	.byte	0x00, 0xf0, 0x21, 0x00


	//----- nvinfo : EIATTR_KPARAM_INFO
	.align		4
.L_1677:
        /*0068*/ 	.byte	0x04, 0x17
        /*006a*/ 	.short	(.L_1679 - .L_1678)
.L_1678:
        /*006c*/ 	.word	0x00000000
        /*0070*/ 	.short	0x0005
        /*0072*/ 	.short	0x0028
        /*0074*/ 	.byte	0x00, 0xf0, 0x21, 0x00


	//----- nvinfo : EIATTR_KPARAM_INFO
	.align		4
.L_1679:
        /*0078*/ 	.byte	0x04, 0x17
        /*007a*/ 	.short	(.L_1681 - .L_1680)
.L_1680:
        /*007c*/ 	.word	0x00000000
        /*0080*/ 	.short	0x0004
        /*0082*/ 	.short	0x0020
        /*0084*/ 	.byte	0x00, 0xf0, 0x21, 0x00


	//----- nvinfo : EIATTR_KPARAM_INFO
	.align		4
.L_1681:
        /*0088*/ 	.byte	0x04, 0x17
        /*008a*/ 	.short	(.L_1683 - .L_1682)
.L_1682:
        /*008c*/ 	.word	0x00000000
        /*0090*/ 	.short	0x0003
        /*0092*/ 	.short	0x0018
        /*0094*/ 	.byte	0x00, 0xf0, 0x21, 0x00


	//----- nvinfo : EIATTR_KPARAM_INFO
	.align		4
.L_1683:
        /*0098*/ 	.byte	0x04, 0x17
        /*009a*/ 	.short	(.L_1685 - .L_1684)
.L_1684:
        /*009c*/ 	.word	0x00000000
        /*00a0*/ 	.short	0x0002
        /*00a2*/ 	.short	0x0010
        /*00a4*/ 	.byte	0x00, 0xf0, 0x21, 0x00


	//----- nvinfo : EIATTR_KPARAM_INFO
	.align		4
.L_1685:
        /*00a8*/ 	.byte	0x04, 0x17
        /*00aa*/ 	.short	(.L_1687 - .L_1686)
.L_1686:
        /*00ac*/ 	.word	0x00000000
        /*00b0*/ 	.short	0x0001
        /*00b2*/ 	.short	0x0008
        /*00b4*/ 	.byte	0x00, 0xf0, 0x21, 0x00


	//----- nvinfo : EIATTR_KPARAM_INFO
	.align		4
.L_1687:
        /*00b8*/ 	.byte	0x04, 0x17
        /*00ba*/ 	.short	(.L_1689 - .L_1688)
.L_1688:
        /*00bc*/ 	.word	0x00000000
        /*00c0*/ 	.short	0x0000
        /*00c2*/ 	.short	0x0000
        /*00c4*/ 	.byte	0x00, 0xf0, 0x21, 0x00


	//----- nvinfo : EIATTR_SPARSE_MMA_MASK
	.align		4
.L_1689:
        /*00c8*/ 	.byte	0x03, 0x50
        /*00ca*/ 	.short	0x0000


	//----- nvinfo : EIATTR_MAXREG_COUNT
	.align		4
        /*00cc*/ 	.byte	0x03, 0x1b
        /*00ce*/ 	.short	0x0080


	//----- nvinfo : EIATTR_NUM_BARRIERS
	.align		4
        /*00d0*/ 	.byte	0x02, 0x4c
        /*00d2*/ 	.byte	0x01
	.zero		1


	//----- nvinfo : EIATTR_MERCURY_ISA_VERSION
	.align		4
        /*00d4*/ 	.byte	0x03, 0x5f
        /*00d6*/ 	.short	0x0101


	//----- nvinfo : EIATTR_COOP_GROUP_MASK_REGIDS
	.align		4
        /*00d8*/ 	.byte	0x04, 0x29
        /*00da*/ 	.short	(.L_1691 - .L_1690)


	//   ....[0]....
.L_1690:
        /*00dc*/ 	.word	0xffffffff


	//   ....[1]....
        /*00e0*/ 	.word	0xffffffff


	//   ....[2]....
        /*00e4*/ 	.word	0xffffffff


	//   ....[3]....
        /*00e8*/ 	.word	0xffffffff


	//   ....[4]....
        /*00ec*/ 	.word	0xffffffff


	//   ....[5]....
        /*00f0*/ 	.word	0xffffffff


	//   ....[6]....
        /*00f4*/ 	.word	0xffffffff


	//   ....[7]....
        /*00f8*/ 	.word	0xffffffff


	//   ....[8]....
        /*00fc*/ 	.word	0x05000019


	//   ....[9]....
        /*0100*/ 	.word	0x0500001e


	//   ....[10]....
        /*0104*/ 	.word	0x05000020


	//   ....[11]....
        /*0108*/ 	.word	0x0500001f


	//   ....[12]....
        /*010c*/ 	.word	0x05000027


	//   ....[13]....
        /*0110*/ 	.word	0x0500001a


	//   ....[14]....
        /*0114*/ 	.word	0x0500001e


	//   ....[15]....
        /*0118*/ 	.word	0x05000020


	//   ....[16]....
        /*011c*/ 	.word	0x0500001e


	//   ....[17]....
        /*0120*/ 	.word	0x05000020


	//   ....[18]....
        /*0124*/ 	.word	0x05000019


	//   ....[19]....
        /*0128*/ 	.word	0x0500001f


	//   ....[20]....
        /*012c*/ 	.word	0x05000022


	//   ....[21]....
        /*0130*/ 	.word	0x0500001e


	//   ....[22]....
        /*0134*/ 	.word	0x05000023


	//   ....[23]....
        /*0138*/ 	.word	0x05000019


	//   ....[24]....
        /*013c*/ 	.word	0x0500001e


	//   ....[25]....
        /*0140*/ 	.word	0x05000020


	//   ....[26]....
        /*0144*/ 	.word	0x05000019


	//   ....[27]....
        /*0148*/ 	.word	0x0500001f


	//   ....[28]....
        /*014c*/ 	.word	0x05000022


	//   ....[29]....
        /*0150*/ 	.word	0x0500001e


	//   ....[30]....
        /*0154*/ 	.word	0x05000023


	//   ....[31]....
        /*0158*/ 	.word	0x05000019


	//   ....[32]....
        /*015c*/ 	.word	0x05000020


	//   ....[33]....
        /*0160*/ 	.word	0x05000019


	//   ....[34]....
        /*0164*/ 	.word	0x0500001f


	//   ....[35]....
        /*0168*/ 	.word	0x0500001e


	//   ....[36]....
        /*016c*/ 	.word	0x05000022


	//   ....[37]....
        /*0170*/ 	.word	0x05000023


	//   ....[38]....
        /*0174*/ 	.word	0x05000019


	//   ....[39]....
        /*0178*/ 	.word	0x0500001e


	//   ....[40]....
        /*017c*/ 	.word	0x05000025


	//   ....[41]....
        /*0180*/ 	.word	0x05000022


	//   ....[42]....
        /*0184*/ 	.word	0x0500001f


	//   ....[43]....
        /*0188*/ 	.word	0x05000023


	//   ....[44]....
        /*018c*/ 	.word	0x05000024


	//   ....[45]....
        /*0190*/ 	.word	0x0500002b


	//   ....[46]....
        /*0194*/ 	.word	0x05000020


	//   ....[47]....
        /*0198*/ 	.word	0x0500001d


	//   ....[48]....
        /*019c*/ 	.word	0x05000019


	//   ....[49]....
        /*01a0*/ 	.word	0x0500001c


	//   ....[50]....
        /*01a4*/ 	.word	0x05000030


	//   ....[51]....
        /*01a8*/ 	.word	0x0500001f


	//   ....[52]....
        /*01ac*/ 	.word	0x0500002e


	//   ....[53]....
        /*01b0*/ 	.word	0x05000032


	//   ....[54]....
        /*01b4*/ 	.word	0x05000025


	//   ....[55]....
        /*01b8*/ 	.word	0x05000026


	//   ....[56]....
        /*01bc*/ 	.word	0x05000028


	//   ....[57]....
        /*01c0*/ 	.word	0x0500002a


	//   ....[58]....
        /*01c4*/ 	.word	0x05000027


	//   ....[59]....
        /*01c8*/ 	.word	0x0500002c


	//   ....[60]....
        /*01cc*/ 	.word	0x0500002e


	//   ....[61]....
        /*01d0*/ 	.word	0x05000037


	//   ....[62]....
        /*01d4*/ 	.word	0x05000024


	//   ....[63]....
        /*01d8*/ 	.word	0x05000019


	//   ....[64]....
        /*01dc*/ 	.word	0x05000019


	//   ....[65]....
        /*01e0*/ 	.word	0x05000019


	//   ....[66]....
        /*01e4*/ 	.word	0x05000019


	//   ....[67]....
        /*01e8*/ 	.word	0x05000019


	//   ....[68]....
        /*01ec*/ 	.word	0x05000019


	//   ....[69]....
        /*01f0*/ 	.word	0x05000019


	//   ....[70]....
        /*01f4*/ 	.word	0x05000019


	//   ....[71]....
        /*01f8*/ 	.word	0x05000019


	//   ....[72]....
        /*01fc*/ 	.word	0x05000019


	//   ....[73]....
        /*0200*/ 	.word	0x05000019


	//   ....[74]....
        /*0204*/ 	.word	0x05000019


	//   ....[75]....
        /*0208*/ 	.word	0x05000019


	//   ....[76]....
        /*020c*/ 	.word	0x05000019


	//   ....[77]....
        /*0210*/ 	.word	0x05000019


	//   ....[78]....
        /*0214*/ 	.word	0x05000019


	//   ....[79]....
        /*0218*/ 	.word	0x05000019


	//   ....[80]....
        /*021c*/ 	.word	0x05000019


	//   ....[81]....
        /*0220*/ 	.word	0x05000019


	//   ....[82]....
        /*0224*/ 	.word	0x05000019


	//   ....[83]....
        /*0228*/ 	.word	0x05000019


	//   ....[84]....
        /*022c*/ 	.word	0x05000019


	//   ....[85]....
        /*0230*/ 	.word	0x05000019


	//   ....[86]....
        /*0234*/ 	.word	0x05000019


	//   ....[87]....
        /*0238*/ 	.word	0x05000019


	//   ....[88]....
        /*023c*/ 	.word	0x05000019


	//   ....[89]....
        /*0240*/ 	.word	0x05000019


	//   ....[90]....
        /*0244*/ 	.word	0x05000019


	//   ....[91]....
        /*0248*/ 	.word	0x05000019


	//   ....[92]....
        /*024c*/ 	.word	0x05000019


	//   ....[93]....
        /*0250*/ 	.word	0x05000019


	//   ....[94]....
        /*0254*/ 	.word	0x05000019


	//   ....[95]....
        /*0258*/ 	.word	0x05000019


	//   ....[96]....
        /*025c*/ 	.word	0x05000019


	//   ....[97]....
        /*0260*/ 	.word	0x05000019


	//   ....[98]....
        /*0264*/ 	.word	0x05000019


	//   ....[99]....
        /*0268*/ 	.word	0x05000019


	//   ....[100]....
        /*026c*/ 	.word	0x05000019


	//   ....[101]....
        /*0270*/ 	.word	0x05000019


	//   ....[102]....
        /*0274*/ 	.word	0x05000019


	//   ....[103]....
        /*0278*/ 	.word	0x05000019


	//   ....[104]....
        /*027c*/ 	.word	0x05000019


	//   ....[105]....
        /*0280*/ 	.word	0x05000019


	//   ....[106]....
        /*0284*/ 	.word	0x05000019


	//   ....[107]....
        /*0288*/ 	.word	0x05000019


	//   ....[108]....
        /*028c*/ 	.word	0x05000019


	//   ....[109]....
        /*0290*/ 	.word	0x05000019


	//   ....[110]....
        /*0294*/ 	.word	0x05000019


	//   ....[111]....
        /*0298*/ 	.word	0x05000019


	//   ....[112]....
        /*029c*/ 	.word	0x05000019


	//   ....[113]....
        /*02a0*/ 	.word	0x05000019


	//   ....[114]....
        /*02a4*/ 	.word	0x05000019


	//   ....[115]....
        /*02a8*/ 	.word	0x05000019


	//   ....[116]....
        /*02ac*/ 	.word	0x05000019


	//   ....[117]....
        /*02b0*/ 	.word	0x05000019


	//   ....[118]....
        /*02b4*/ 	.word	0x05000019


	//   ....[119]....
        /*02b8*/ 	.word	0x05000019


	//----- nvinfo : EIATTR_COOP_GROUP_INSTR_OFFSETS
	.align		4
.L_1691:
        /*02bc*/ 	.byte	0x04, 0x28
        /*02be*/ 	.short	(.L_1693 - .L_1692)


	//   ....[0]....
.L_1692:
        /*02c0*/ 	.word	0x00002090


	//   ....[1]....
        /*02c4*/ 	.word	0x000020d0


	//   ....[2]....
        /*02c8*/ 	.word	0x00002a80


	//   ....[3]....
        /*02cc*/ 	.word	0x00002ab0


	//   ....[4]....
        /*02d0*/ 	.word	0x00002ae0


	//   ....[5]....
        /*02d4*/ 	.word	0x00002af0


	//   ....[6]....
        /*02d8*/ 	.word	0x00002b20


	//   ....[7]....
        /*02dc*/ 	.word	0x00002b30


	//   ....[8]....
        /*02e0*/ 	.word	0x00004290


	//   ....[9]....
        /*02e4*/ 	.word	0x000042b0


	//   ....[10]....
        /*02e8*/ 	.word	0x000042f0


	//   ....[11]....
        /*02ec*/ 	.word	0x00004300


	//   ....[12]....
        /*02f0*/ 	.word	0x00004330


	//   ....[13]....
        /*02f4*/ 	.word	0x00004340


	//   ....[14]....
        /*02f8*/ 	.word	0x00004370


	//   ....[15]....
        /*02fc*/ 	.word	0x00004380


	//   ....[16]....
        /*0300*/ 	.word	0x00004520


	//   ....[17]....
        /*0304*/ 	.word	0x00004540


	//   ....[18]....
        /*0308*/ 	.word	0x00004570


	//   ....[19]....
        /*030c*/ 	.word	0x00004590


	//   ....[20]....
        /*0310*/ 	.word	0x000045c0


	//   ....[21]....
        /*0314*/ 	.word	0x000045d0


	//   ....[22]....
        /*0318*/ 	.word	0x00004600


	//   ....[23]....
        /*031c*/ 	.word	0x00004610


	//   ....[24]....
        /*0320*/ 	.word	0x00004750


	//   ....[25]....
        /*0324*/ 	.word	0x00004770


	//   ....[26]....
        /*0328*/ 	.word	0x000047a0


	//   ....[27]....
        /*032c*/ 	.word	0x000047c0


	//   ....[28]....
        /*0330*/ 	.word	0x000047f0


	//   ....[29]....
        /*0334*/ 	.word	0x00004800


	//   ....[30]....
        /*0338*/ 	.word	0x00004830


	//   ....[31]....
        /*033c*/ 	.word	0x00004840


	//   ....[32]....
        /*0340*/ 	.word	0x00004b30


	//   ....[33]....
        /*0344*/ 	.word	0x00004b60


	//   ....[34]....
        /*0348*/ 	.word	0x00004ba0


	//   ....[35]....
        /*034c*/ 	.word	0x00004be0


	//   ....[36]....
        /*0350*/ 	.word	0x00004c20


	//   ....[37]....
        /*0354*/ 	.word	0x00004c40


	//   ....[38]....
        /*0358*/ 	.word	0x00004c50


	//   ....[39]....
        /*035c*/ 	.word	0x00004c80


	//   ....[40]....
        /*0360*/ 	.word	0x00004ca0


	//   ....[41]....
        /*0364*/ 	.word	0x00004cc0


	//   ....[42]....
        /*0368*/ 	.word	0x00004ce0


	//   ....[43]....
        /*036c*/ 	.word	0x00004d00


	//   ....[44]....
        /*0370*/ 	.word	0x00004d20


	//   ....[45]....
        /*0374*/ 	.word	0x00004d60


	//   ....[46]....
        /*0378*/ 	.word	0x00004d90


	//   ....[47]....
        /*037c*/ 	.word	0x00004dc0


	//   ....[48]....
        /*0380*/ 	.word	0x00004de0


	//   ....[49]....
        /*0384*/ 	.word	0x00004e20


	//   ....[50]....
        /*0388*/ 	.word	0x00004e40


	//   ....[51]....
        /*038c*/ 	.word	0x00004e80


	//   ....[52]....
        /*0390*/ 	.word	0x00004ea0


	//   ....[53]....
        /*0394*/ 	.word	0x00004ec0


	//   ....[54]....
        /*0398*/ 	.word	0x00004ef0


	//   ....[55]....
        /*039c*/ 	.word	0x00004f20


	//   ....[56]....
        /*03a0*/ 	.word	0x00004f60


	//   ....[57]....
        /*03a4*/ 	.word	0x00004fa0


	//   ....[58]....
        /*03a8*/ 	.word	0x00004fd0


	//   ....[59]....
        /*03ac*/ 	.word	0x00005000


	//   ....[60]....
        /*03b0*/ 	.word	0x00005020


	//   ....[61]....
        /*03b4*/ 	.word	0x00005040


	//   ....[62]....
        /*03b8*/ 	.word	0x00005120


	//   ....[63]....
        /*03bc*/ 	.word	0x000051d0


	//   ....[64]....
        /*03c0*/ 	.word	0x000052f0


	//   ....[65]....
        /*03c4*/ 	.word	0x00005340


	//   ....[66]....
        /*03c8*/ 	.word	0x000053b0


	//   ....[67]....
        /*03cc*/ 	.word	0x00005410


	//   ....[68]....
        /*03d0*/ 	.word	0x00005480


	//   ....[69]....
        /*03d4*/ 	.word	0x000054e0


	//   ....[70]....
        /*03d8*/ 	.word	0x00005550


	//   ....[71]....
        /*03dc*/ 	.word	0x000055b0


	//   ....[72]....
        /*03e0*/ 	.word	0x00005650


	//   ....[73]....
        /*03e4*/ 	.word	0x000056e0


	//   ....[74]....
        /*03e8*/ 	.word	0x00005750


	//   ....[75]....
        /*03ec*/ 	.word	0x000057b0


	//   ....[76]....
        /*03f0*/ 	.word	0x00005820


	//   ....[77]....
        /*03f4*/ 	.word	0x00005880


	//   ....[78]....
        /*03f8*/ 	.word	0x000058f0


	//   ....[79]....
        /*03fc*/ 	.word	0x00005950


	//   ....[80]....
        /*0400*/ 	.word	0x000059f0


	//   ....[81]....
        /*0404*/ 	.word	0x00005a90


	//   ....[82]....
        /*0408*/ 	.word	0x00005af0


	//   ....[83]....
        /*040c*/ 	.word	0x00005b50


	//   ....[84]....
        /*0410*/ 	.word	0x00005bc0


	//   ....[85]....
        /*0414*/ 	.word	0x00005c20


	//   ....[86]....
        /*0418*/ 	.word	0x00005c90


	//   ....[87]....
        /*041c*/ 	.word	0x00005cf0


	//   ....[88]....
        /*0420*/ 	.word	0x00005d90


	//   ....[89]....
        /*0424*/ 	.word	0x00005e60


	//   ....[90]....
        /*0428*/ 	.word	0x00005f30


	//   ....[91]....
        /*042c*/ 	.word	0x00005f80


	//   ....[92]....
        /*0430*/ 	.word	0x00006020


	//   ....[93]....
        /*0434*/ 	.word	0x00006070


	//   ....[94]....
        /*0438*/ 	.word	0x00006130


	//   ....[95]....
        /*043c*/ 	.word	0x00006190


	//   ....[96]....
        /*0440*/ 	.word	0x00006230


	//   ....[97]....
        /*0444*/ 	.word	0x000062b0


	//   ....[98]....
        /*0448*/ 	.word	0x00006320


	//   ....[99]....
        /*044c*/ 	.word	0x00006380


	//   ....[100]....
        /*0450*/ 	.word	0x000063f0


	//   ....[101]....
        /*0454*/ 	.word	0x00006450


	//   ....[102]....
        /*0458*/ 	.word	0x00006520


	//   ....[103]....
        /*045c*/ 	.word	0x00006590


	//   ....[104]....
        /*0460*/ 	.word	0x00006650


	//   ....[105]....
        /*0464*/ 	.word	0x000066b0


	//   ....[106]....
        /*0468*/ 	.word	0x00006720


	//   ....[107]....
        /*046c*/ 	.word	0x00006780


	//   ....[108]....
        /*0470*/ 	.word	0x000067f0


	//   ....[109]....
        /*0474*/ 	.word	0x00006850


	//   ....[110]....
        /*0478*/ 	.word	0x000068c0


	//   ....[111]....
        /*047c*/ 	.word	0x00006920


	//   ....[112]....
        /*0480*/ 	.word	0x00006980


	//   ....[113]....
        /*0484*/ 	.word	0x000069d0


	//   ....[114]....
        /*0488*/ 	.word	0x00006a40


	//   ....[115]....
        /*048c*/ 	.word	0x00006aa0


	//   ....[116]....
        /*0490*/ 	.word	0x00006b10


	//   ....[117]....
        /*0494*/ 	.word	0x00006b70


	//   ....[118]....
        /*0498*/ 	.word	0x00006cc0


	//   ....[119]....
        /*049c*/ 	.word	0x00006d70


	//----- nvinfo : EIATTR_EXIT_INSTR_OFFSETS
	.align		4
.L_1693:
        /*04a0*/ 	.byte	0x04, 0x1c
        /*04a2*/ 	.short	(.L_1695 - .L_1694)


	//   ....[0]....
.L_1694:
        /*04a4*/ 	.word	0x00003270


	//   ....[1]....
        /*04a8*/ 	.word	0x00005290


	//----- nvinfo : EIATTR_MAX_THREADS
	.align		4
.L_1695:
        /*04ac*/ 	.byte	0x04, 0x05
        /*04ae*/ 	.short	(.L_1697 - .L_1696)
.L_1696:
        /*04b0*/ 	.word	0x000001e0
        /*04b4*/ 	.word	0x00000001
        /*04b8*/ 	.word	0x00000001


	//----- nvinfo : EIATTR_CRS_STACK_SIZE
	.align		4
.L_1697:
        /*04bc*/ 	.byte	0x04, 0x1e
        /*04be*/ 	.short	(.L_1699 - .L_1698)
.L_1698:
        /*04c0*/ 	.word	0x00000000


	//----- nvinfo : EIATTR_CBANK_PARAM_SIZE
	.align		4
.L_1699:
        /*04c4*/ 	.byte	0x03, 0x19
        /*04c6*/ 	.short	0x0060


	//----- nvinfo : EIATTR_PARAM_CBANK
	.align		4
        /*04c8*/ 	.byte	0x04, 0x0a
        /*04ca*/ 	.short	(.L_1701 - .L_1700)
	.align		4
.L_1700:
        /*04cc*/ 	.word	index@(.nv.constant0._ZN13group_norm_v218gn_bwd_cuda_kernelI6__halfLi480ELi1ELi32ELi30ELi1024ELb0ELb1ELi8ELi960ELi960ELi4ELb1ELi1ELb0ELb0ELNS_15WgradSyncMethodE3ENS_16CompileConditionILi900EEEEEvPT_S6_S6_PKS5_S8_S8_S8_PKfflPfPj)
        /*04d0*/ 	.short	0x0210
        /*04d2*/ 	.short	0x0060


	//----- nvinfo : EIATTR_SW_WAR
	.align		4
.L_1701:
        /*04d4*/ 	.byte	0x04, 0x36
        /*04d6*/ 	.short	(.L_1703 - .L_1702)
.L_1702:
        /*04d8*/ 	.word	0x00000008
.L_1703:


//--------------------- .nv.info._ZN13group_norm_v218gn_bwd_cuda_kernelI6__halfLi480ELi3ELi32ELi30ELi1024ELb0ELb1ELi8ELi960ELi960ELi4ELb1ELi2ELb0ELb0ELNS_15WgradSyncMethodE3ENS_16CompileConditionILi900EEEEEvPT_S6_S6_PKS5_S8_S8_S8_PKfflPfPj --------------------------
	.section	.nv.info._ZN13group_norm_v218gn_bwd_cuda_kernelI6__halfLi480ELi3ELi32ELi30ELi1024ELb0ELb1ELi8ELi960ELi960ELi4ELb1ELi2ELb0ELb0ELNS_15WgradSyncMethodE3ENS_16CompileConditionILi900EEEEEvPT_S6_S6_PKS5_S8_S8_S8_PKfflPfPj,"",@"SHT_CUDA_INFO"
	.sectionflags	@""
	.align	4


	//----- nvinfo : EIATTR_CUDA_API_VERSION
	.align		4
        /*0000*/ 	.byte	0x04, 0x37
        /*0002*/ 	.short	(.L_1705 - .L_1704)
.L_1704:
        /*0004*/ 	.word	0x00000082


	//----- nvinfo : EIATTR_KPARAM_INFO
	.align		4
.L_1705:
        /*0008*/ 	.byte	0x04, 0x17
        /*000a*/ 	.short	(.L_1707 - .L_1706)
.L_1706:
        /*000c*/ 	.word	0x00000000
        /*0010*/ 	.short	0x000b
        /*0012*/ 	.short	0x0058
        /*0014*/ 	.byte	0x00, 0xf0, 0x21, 0x00


	//----- nvinfo : EIATTR_KPARAM_INFO
	.align		4
.L_1707:
        /*0018*/ 	.byte	0x04, 0x17
        /*001a*/ 	.short	(.L_1709 - .L_1708)
.L_1708:
        /*001c*/ 	.word	0x00000000
        /*0020*/ 	.short	0x000a
        /*0022*/ 	.short	0x0050
        /*0024*/ 	.byte	0x00, 0xf0, 0x21, 0x00


	//----- nvinfo : EIATTR_KPARAM_INFO
	.align		4
.L_1709:
        /*0028*/ 	.byte	0x04, 0x17
        /*002a*/ 	.short	(.L_1711 - .L_1710)
.L_1710:
        /*002c*/ 	.word	0x00000000
        /*0030*/ 	.short	0x0009
        /*0032*/ 	.short	0x0048
        /*0034*/ 	.byte	0x00, 0xf0, 0x21, 0x00


	//----- nvinfo : EIATTR_KPARAM_INFO
	.align		4
.L_1711:
        /*0038*/ 	.byte	0x04, 0x17
        /*003a*/ 	.short	(.L_1713 - .L_1712)
.L_1712:
        /*003c*/ 	.word	0x00000000
        /*0040*/ 	.short	0x0008
        /*0042*/ 	.short	0x0040
        /*0044*/ 	.byte	0x00, 0xf0, 0x11, 0x00


	//----- nvinfo : EIATTR_KPARAM_INFO
	.align		4
.L_1713:
        /*0048*/ 	.byte	0x04, 0x17
        /*004a*/ 	.short	(.L_1715 - .L_1714)
.L_1714:
        /*004c*/ 	.word	0x00000000
        /*0050*/ 	.short	0x0007
        /*0052*/ 	.short	0x0038
        /*0054*/ 	.byte	0x00, 0xf0, 0x21, 0x00


	//----- nvinfo : EIATTR_KPARAM_INFO
	.align		4
.L_1715:
        /*0058*/ 	.byte	0x04, 0x17
        /*005a*/ 	.short	(.L_1717 - .L_1716)
.L_1716:
        /*005c*/ 	.word	0x00000000
        /*0060*/ 	.short	0x0006
        /*0062*/ 	.short	0x0030
        /*0064*/ 	.byte	0x00, 0xf0, 0x21, 0x00


	//----- nvinfo : EIATTR_KPARAM_INFO
	.align		4
.L_1717:
        /*0068*/ 	.byte	0x04, 0x17
        /*006a*/ 	.short	(.L_1719 - .L_1718)
.L_1718:
        /*006c*/ 	.word	0x00000000
        /*0070*/ 	.short	0x0005
        /*0072*/ 	.short	0x0028
        /*0074*/ 	.byte	0x00, 0xf0, 0x21, 0x00


	//----- nvinfo : EIATTR_KPARAM_INFO
	.align		4
.L_1719:
        /*0078*/ 	.byte	0x04, 0x17
        /*007a*/ 	.short	(.L_1721 - .L_1720)
.L_1720:
        /*007c*/ 	.word	0x00000000
        /*0080*/ 	.short	0x0004
        /*0082*/ 	.short	0x0020
        /*0084*/ 	.byte	0x00, 0xf0, 0x21, 0x00


	//----- nvinfo : EIATTR_KPARAM_INFO
	.align		4
.L_1721:
        /*0088*/ 	.byte	0x04, 0x17
        /*008a*/ 	.short	(.L_1723 - .L_1722)
.L_1722:
        /*008c*/ 	.word	0x00000000
        /*0090*/ 	.short	0x0003
        /*0092*/ 	.short	0x0018
        /*0094*/ 	.byte	0x00, 0xf0, 0x21, 0x00


	//----- nvinfo : EIATTR_KPARAM_INFO
	.align		4
.L_1723:
        /*0098*/ 	.byte	0x04, 0x17
        /*009a*/ 	.short	(.L_1725 - .L_1724)
.L_1724:
        /*009c*/ 	.word	0x00000000
        /*00a0*/ 	.short	0x0002
        /*00a2*/ 	.short	0x0010
        /*00a4*/ 	.byte	0x00, 0xf0, 0x21, 0x00


	//----- nvinfo : EIATTR_KPARAM_INFO
	.align		4
.L_1725:
        /*00a8*/ 	.byte	0x04, 0x17
        /*00aa*/ 	.short	(.L_1727 - .L_1726)
.L_1726:
        /*00ac*/ 	.word	0x00000000
        /*00b0*/ 	.short	0x0001
        /*00b2*/ 	.short	0x0008
        /*00b4*/ 	.byte	0x00, 0xf0, 0x21, 0x00


	//----- nvinfo : EIATTR_KPARAM_INFO
	.align		4
.L_1727:
        /*00b8*/ 	.byte	0x04, 0x17
        /*00ba*/ 	.short	(.L_1729 - .L_1728)
.L_1728:
        /*00bc*/ 	.word	0x00000000
        /*00c0*/ 	.short	0x0000
        /*00c2*/ 	.short	0x0000
        /*00c4*/ 	.byte	0x00, 0xf0, 0x21, 0x00


	//----- nvinfo : EIATTR_SPARSE_MMA_MASK
	.align		4
.L_1729:
        /*00c8*/ 	.byte	0x03, 0x50
        /*00ca*/ 	.short	0x0000


	//----- nvinfo : EIATTR_MAXREG_COUNT
	.align		4
        /*00cc*/ 	.byte	0x03, 0x1b
        /*00ce*/ 	.short	0x0028


	//----- nvinfo : EIATTR_NUM_BARRIERS
	.align		4
        /*00d0*/ 	.byte	0x02, 0x4c
        /*00d2*/ 	.byte	0x01
	.zero		1


	//----- nvinfo : EIATTR_ANNOTATIONS
	.align		4
        /*00d4*/ 	.byte	0x04, 0x55
        /*00d6*/ 	.short	(.L_1731 - .L_1730)


	//   ....[0]....
.L_1730:
        /* <DEDUP_REMOVED lines=63> */


	//----- nvinfo : EIATTR_MERCURY_ISA_VERSION
	.align		4
.L_1731:
        /*04b0*/ 	.byte	0x03, 0x5f
        /*04b2*/ 	.short	0x0101


	//----- nvinfo : EIATTR_COOP_GROUP_MASK_REGIDS
	.align		4
        /*04b4*/ 	.byte	0x04, 0x29
        /*04b6*/ 	.short	(.L_1733 - .L_1732)


	//   ....[0]....
.L_1732:
        /*04b8*/ 	.word	0xffffffff


	//   ....[1]....
        /*04bc*/ 	.word	0xffffffff


	//   ....[2]....
        /*04c0*/ 	.word	0xffffffff


	//   ....[3]....
        /*04c4*/ 	.word	0xffffffff


	//   ....[4]....
        /*04c8*/ 	.word	0xffffffff


	//   ....[5]....
        /*04cc*/ 	.word	0xffffffff


	//   ....[6]....
        /*04d0*/ 	.word	0xffffffff


	//   ....[7]....
        /*04d4*/ 	.word	0xffffffff


	//   ....[8]....
        /*04d8*/ 	.word	0x05000011


	//   ....[9]....
        /*04dc*/ 	.word	0x05000013


	//   ....[10]....
        /*04e0*/ 	.word	0x05000010


	//   ....[11]....
        /*04e4*/ 	.word	0x05000012


	//   ....[12]....
        /*04e8*/ 	.word	0x05000015


	//   ....[13]....
        /*04ec*/ 	.word	0x05000017


	//   ....[14]....
        /*04f0*/ 	.word	0x0500000a


	//   ....[15]....
        /*04f4*/ 	.word	0x05000010


	//   ....[16]....
        /*04f8*/ 	.word	0x05000015


	//   ....[17]....
        /*04fc*/ 	.word	0x05000017


	//   ....[18]....
        /*0500*/ 	.word	0x05000010


	//   ....[19]....
        /*0504*/ 	.word	0x05000016


	//   ....[20]....
        /*0508*/ 	.word	0x05000019


	//   ....[21]....
        /*050c*/ 	.word	0x0500001f


	//   ....[22]....
        /*0510*/ 	.word	0x0500000c


	//   ....[23]....
        /*0514*/ 	.word	0x05000010


	//   ....[24]....
        /*0518*/ 	.word	0x05000015


	//   ....[25]....
        /*051c*/ 	.word	0x05000017


	//   ....[26]....
        /*0520*/ 	.word	0x05000010


	//   ....[27]....
        /*0524*/ 	.word	0x05000016


	//   ....[28]....
        /*0528*/ 	.word	0x05000019


	//   ....[29]....
        /*052c*/ 	.word	0x0500001f


	//   ....[30]....
        /*0530*/ 	.word	0x0500000c


	//   ....[31]....
        /*0534*/ 	.word	0x05000010


	//   ....[32]....
        /*0538*/ 	.word	0x05000015


	//   ....[33]....
        /*053c*/ 	.word	0x05000017


	//   ....[34]....
        /*0540*/ 	.word	0x05000000


	//   ....[35]....
        /*0544*/ 	.word	0x05000022


	//   ....[36]....
        /*0548*/ 	.word	0x05000011


	//   ....[37]....
        /*054c*/ 	.word	0x05000017


	//   ....[38]....
        /*0550*/ 	.word	0x05000014


	//   ....[39]....
        /*0554*/ 	.word	0x0500000f


	//   ....[40]....
        /*0558*/ 	.word	0x0500001b


	//   ....[41]....
        /*055c*/ 	.word	0x05000019


	//   ....[42]....
        /*0560*/ 	.word	0x05000022


	//   ....[43]....
        /*0564*/ 	.word	0x05000013


	//   ....[44]....
        /*0568*/ 	.word	0x05000018


	//   ....[45]....
        /*056c*/ 	.word	0x05000022


	//   ....[46]....
        /*0570*/ 	.word	0x0500000f


	//   ....[47]....
        /*0574*/ 	.word	0x05000013


	//   ....[48]....
        /*0578*/ 	.word	0x05000019


	//   ....[49]....
        /*057c*/ 	.word	0x05000010


	//   ....[50]....
        /*0580*/ 	.word	0x0500001b


	//   ....[51]....
        /*0584*/ 	.word	0x05000011


	//   ....[52]....
        /*0588*/ 	.word	0x05000015


	//   ....[53]....
        /*058c*/ 	.word	0x0500001b


	//   ....[54]....
        /*0590*/ 	.word	0x05000018


	//   ....[55]....
        /*0594*/ 	.word	0x0500001d


	//   ....[56]....
        /*0598*/ 	.word	0x05000022


	//   ....[57]....
        /*059c*/ 	.word	0x05000017


	//   ....[58]....
        /*05a0*/ 	.word	0x05000015


	//   ....[59]....
        /*05a4*/ 	.word	0x0500001f


	//   ....[60]....
        /*05a8*/ 	.word	0x05000018


	//   ....[61]....
        /*05ac*/ 	.word	0x0500001b


	//   ....[62]....
        /*05b0*/ 	.word	0x0500001f


	//   ....[63]....
        /*05b4*/ 	.word	0x05000018


	//   ....[64]....
        /*05b8*/ 	.word	0x05000010


	//   ....[65]....
        /*05bc*/ 	.word	0x05000010


	//   ....[66]....
        /*05c0*/ 	.word	0x05000010


	//   ....[67]....
        /*05c4*/ 	.word	0x05000010


	//   ....[68]....
        /*05c8*/ 	.word	0x05000010


	//   ....[69]....
        /*05cc*/ 	.word	0x05000010


	//   ....[70]....
        /*05d0*/ 	.word	0x05000010


	//   ....[71]....
        /*05d4*/ 	.word	0x05000010


	//   ....[72]....
        /*05d8*/ 	.word	0x05000010


	//   ....[73]....
        /*05dc*/ 	.word	0x05000010


	//   ....[74]....
        /*05e0*/ 	.word	0x05000010


	//   ....[75]....
        /*05e4*/ 	.word	0x05000010


	//   ....[76]....
        /*05e8*/ 	.word	0x05000010


	//   ....[77]....
        /*05ec*/ 	.word	0x05000010


	//   ....[78]....
        /*05f0*/ 	.word	0x05000010


	//   ....[79]....
        /*05f4*/ 	.word	0x05000010


	//   ....[80]....
        /*05f8*/ 	.word	0x05000010


	//   ....[81]....
        /*05fc*/ 	.word	0x05000010


	//   ....[82]....
        /*0600*/ 	.word	0x05000010


	//   ....[83]....
        /*0604*/ 	.word	0x05000010


	//   ....[84]....
        /*0608*/ 	.word	0x05000010


	//   ....[85]....
        /*060c*/ 	.word	0x05000010


	//   ....[86]....
        /*0610*/ 	.word	0x05000010


	//   ....[87]....
        /*0614*/ 	.word	0x05000010


	//   ....[88]....
        /*0618*/ 	.word	0x05000010


	//   ....[89]....
        /*061c*/ 	.word	0x05000010


	//   ....[90]....
        /*0620*/ 	.word	0x05000010


	//   ....[91]....
        /*0624*/ 	.word	0x05000010


	//   ....[92]....
        /*0628*/ 	.word	0x05000010


	//   ....[93]....
        /*062c*/ 	.word	0x05000010


	//   ....[94]....
        /*0630*/ 	.word	0x05000010


	//   ....[95]....
        /*0634*/ 	.word	0x05000010


	//   ....[96]....
        /*0638*/ 	.word	0x05000010


	//   ....[97]....
        /*063c*/ 	.word	0x05000010


	//   ....[98]....
        /*0640*/ 	.word	0x05000010


	//   ....[99]....
        /*0644*/ 	.word	0x05000010


	//   ....[100]....
        /*0648*/ 	.word	0x05000010


	//   ....[101]....
        /*064c*/ 	.word	0x05000010


	//   ....[102]....
        /*0650*/ 	.word	0x05000010


	//   ....[103]....
        /*0654*/ 	.word	0x05000010


	//   ....[104]....
        /*0658*/ 	.word	0x05000010


	//   ....[105]....
        /*065c*/ 	.word	0x05000010


	//   ....[106]....
        /*0660*/ 	.word	0x05000010


	//   ....[107]....
        /*0664*/ 	.word	0x05000010


	//   ....[108]....
        /*0668*/ 	.word	0x05000010


	//   ....[109]....
        /*066c*/ 	.word	0x05000010


	//   ....[110]....
        /*0670*/ 	.word	0x05000010


	//   ....[111]....
        /*0674*/ 	.word	0x05000010


	//   ....[112]....
        /*0678*/ 	.word	0x05000010


	//   ....[113]....
        /*067c*/ 	.word	0x05000010


	//   ....[114]....
        /*0680*/ 	.word	0x05000010


	//   ....[115]....
        /*0684*/ 	.word	0x05000010


	//   ....[116]....
        /*0688*/ 	.word	0x05000010


	//   ....[117]....
        /*068c*/ 	.word	0x05000010


	//   ....[118]....
        /*0690*/ 	.word	0x05000010


	//   ....[119]....
        /*0694*/ 	.word	0x05000010


	//----- nvinfo : EIATTR_COOP_GROUP_INSTR_OFFSETS
	.align		4
.L_1733:
        /*0698*/ 	.byte	0x04, 0x28
        /*069a*/ 	.short	(.L_1735 - .L_1734)


	//   ....[0]....
.L_1734:
        /*069c*/ 	.word	0x000027f0


	//   ....[1]....
        /*06a0*/ 	.word	0x00002820


	//   ....[2]....
        /*06a4*/ 	.word	0x00003270


	//   ....[3]....
        /*06a8*/ 	.word	0x000032b0


	//   ....[4]....
        /*06ac*/ 	.word	0x000032e0


	//   ....[5]....
        /*06b0*/ 	.word	0x00003300


	//   ....[6]....
        /*06b4*/ 	.word	0x00003320


	//   ....[7]....
        /*06b8*/ 	.word	0x00003340


	//   ....[8]....
        /*06bc*/ 	.word	0x00004d00


	//   ....[9]....
        /*06c0*/ 	.word	0x00004d30


	//   ....[10]....
        /*06c4*/ 	.word	0x00004d60


	//   ....[11]....
        /*06c8*/ 	.word	0x00004d80


	//   ....[12]....
        /*06cc*/ 	.word	0x00004db0


	//   ....[13]....
        /*06d0*/ 	.word	0x00004dc0


	//   ....[14]....
        /*06d4*/ 	.word	0x00004df0


	//   ....[15]....
        /*06d8*/ 	.word	0x00004e00


	//   ....[16]....
        /*06dc*/ 	.word	0x00004ff0


	//   ....[17]....
        /*06e0*/ 	.word	0x00005020


	//   ....[18]....
        /*06e4*/ 	.word	0x00005050


	//   ....[19]....
        /*06e8*/ 	.word	0x00005070


	//   ....[20]....
        /*06ec*/ 	.word	0x000050a0


	//   ....[21]....
        /*06f0*/ 	.word	0x000050b0


	//   ....[22]....
        /*06f4*/ 	.word	0x000050e0


	//   ....[23]....
        /*06f8*/ 	.word	0x000050f0


	//   ....[24]....
        /*06fc*/ 	.word	0x00005290


	//   ....[25]....
        /*0700*/ 	.word	0x000052b0


	//   ....[26]....
        /*0704*/ 	.word	0x000052e0


	//   ....[27]....
        /*0708*/ 	.word	0x00005300


	//   ....[28]....
        /*070c*/ 	.word	0x00005330


	//   ....[29]....
        /*0710*/ 	.word	0x00005340


	//   ....[30]....
        /*0714*/ 	.word	0x00005370


	//   ....[31]....
        /*0718*/ 	.word	0x00005380


	//   ....[32]....
        /*071c*/ 	.word	0x00005530


	//   ....[33]....
        /*0720*/ 	.word	0x00005630


	//   ....[34]....
        /*0724*/ 	.word	0x00005660


	//   ....[35]....
        /*0728*/ 	.word	0x00005700


	//   ....[36]....
        /*072c*/ 	.word	0x00005730


	//   ....[37]....
        /*0730*/ 	.word	0x00005760


	//   ....[38]....
        /*0734*/ 	.word	0x000057d0


	//   ....[39]....
        /*0738*/ 	.word	0x000057f0


	//   ....[40]....
        /*073c*/ 	.word	0x00005830


	//   ....[41]....
        /*0740*/ 	.word	0x00005850


	//   ....[42]....
        /*0744*/ 	.word	0x00005870


	//   ....[43]....
        /*0748*/ 	.word	0x000058c0


	//   ....[44]....
        /*074c*/ 	.word	0x00005920


	//   ....[45]....
        /*0750*/ 	.word	0x00005970


	//   ....[46]....
        /*0754*/ 	.word	0x00005980


	//   ....[47]....
        /*0758*/ 	.word	0x000059e0


	//   ....[48]....
        /*075c*/ 	.word	0x00005a40


	//   ....[49]....
        /*0760*/ 	.word	0x00005a80


	//   ....[50]....
        /*0764*/ 	.word	0x00005a90


	//   ....[51]....
        /*0768*/ 	.word	0x00005aa0


	//   ....[52]....
        /*076c*/ 	.word	0x00005ab0


	//   ....[53]....
        /*0770*/ 	.word	0x00005b00


	//   ....[54]....
        /*0774*/ 	.word	0x00005b20


	//   ....[55]....
        /*0778*/ 	.word	0x00005b70


	//   ....[56]....
        /*077c*/ 	.word	0x00005bb0


	//   ....[57]....
        /*0780*/ 	.word	0x00005bd0


	//   ....[58]....
        /*0784*/ 	.word	0x00005be0


	//   ....[59]....
        /*0788*/ 	.word	0x00005c40


	//   ....[60]....
        /*078c*/ 	.word	0x00005c60


	//   ....[61]....
        /*0790*/ 	.word	0x00005cb0


	//   ....[62]....
        /*0794*/ 	.word	0x00005d80


	//   ....[63]....
        /*0798*/ 	.word	0x00005dc0


	//   ....[64]....
        /*079c*/ 	.word	0x00005f70


	//   ....[65]....
        /*07a0*/ 	.word	0x00005fc0


	//   ....[66]....
        /*07a4*/ 	.word	0x00006030


	//   ....[67]....
        /*07a8*/ 	.word	0x00006090


	//   ....[68]....
        /*07ac*/ 	.word	0x00006100


	//   ....[69]....
        /*07b0*/ 	.word	0x00006160


	//   ....[70]....
        /*07b4*/ 	.word	0x000061d0


	//   ....[71]....
        /*07b8*/ 	.word	0x00006230


	//   ....[72]....
        /*07bc*/ 	.word	0x000062d0


	//   ....[73]....
        /*07c0*/ 	.word	0x00006360


	//   ....[74]....
        /*07c4*/ 	.word	0x000063d0


	//   ....[75]....
        /*07c8*/ 	.word	0x00006430


	//   ....[76]....
        /*07cc*/ 	.word	0x000064a0


	//   ....[77]....
        /*07d0*/ 	.word	0x00006500


	//   ....[78]....
        /*07d4*/ 	.word	0x00006570


	//   ....[79]....
        /*07d8*/ 	.word	0x000065d0


	//   ....[80]....
        /*07dc*/ 	.word	0x00006670


	//   ....[81]....
        /*07e0*/ 	.word	0x00006700


	//   ....[82]....
        /*07e4*/ 	.word	0x00006770


	//   ....[83]....
        /*07e8*/ 	.word	0x000067d0


	//   ....[84]....
        /*07ec*/ 	.word	0x00006840


	//   ....[85]....
        /*07f0*/ 	.word	0x000068a0


	//   ....[86]....
        /*07f4*/ 	.word	0x00006910


	//   ....[87]....
        /*07f8*/ 	.word	0x00006970


	//   ....[88]....
        /*07fc*/ 	.word	0x00006a10


	//   ....[89]....
        /*0800*/ 	.word	0x00006ad0


	//   ....[90]....
        /*0804*/ 	.word	0x00006bc0


	//   ....[91]....
        /*0808*/ 	.word	0x00006c20


	//   ....[92]....
        /*080c*/ 	.word	0x00006cc0


	//   ....[93]....
        /*0810*/ 	.word	0x00006d30


	//   ....[94]....
        /*0814*/ 	.word	0x00006da0


	//   ....[95]....
        /*0818*/ 	.word	0x00006e50


	//   ....[96]....
        /*081c*/ 	.word	0x00006ed0


	//   ....[97]....
        /*0820*/ 	.word	0x00006f60


	//   ....[98]....
        /*0824*/ 	.word	0x00006fc0


	//   ....[99]....
        /*0828*/ 	.word	0x00007040


	//   ....[100]....
        /*082c*/ 	.word	0x000070a0


	//   ....[101]....
        /*0830*/ 	.word	0x000071c0


	//   ....[102]....
        /*0834*/ 	.word	0x00007220


	//   ....[103]....
        /*0838*/ 	.word	0x00007350


	//   ....[104]....
        /*083c*/ 	.word	0x000073f0


	//   ....[105]....
        /*0840*/ 	.word	0x00007470


	//   ....[106]....
        /*0844*/ 	.word	0x00007520


	//   ....[107]....
        /*0848*/ 	.word	0x00007570


	//   ....[108]....
        /*084c*/ 	.word	0x00007610


	//   ....[109]....
        /*0850*/ 	.word	0x00007660


	//   ....[110]....
        /*0854*/ 	.word	0x00007730


	//   ....[111]....
        /*0858*/ 	.word	0x00007780


	//   ....[112]....
        /*085c*/ 	.word	0x000077e0


	//   ....[113]....
        /*0860*/ 	.word	0x00007870


	//   ....[114]....
        /*0864*/ 	.word	0x000078d0


	//   ....[115]....
        /*0868*/ 	.word	0x00007950


	//   ....[116]....
        /*086c*/ 	.word	0x000079b0


	//   ....[117]....
        /*0870*/ 	.word	0x00007a80


	//   ....[118]....
        /*0874*/ 	.word	0x00007af0


	//   ....[119]....
        /*0878*/ 	.word	0x00007b40


	//----- nvinfo : EIATTR_EXIT_INSTR_OFFSETS
	.align		4
.L_1735:
        /*087c*/ 	.byte	0x04, 0x1c
        /*087e*/ 	.short	(.L_1737 - .L_1736)


	//   ....[0]....
.L_1736:
        /*0880*/ 	.word	0x00003cf0


	//   ....[1]....
        /*0884*/ 	.word	0x00005f10


	//----- nvinfo : EIATTR_MAX_THREADS
	.align		4
.L_1737:
        /*0888*/ 	.byte	0x04, 0x05
        /*088a*/ 	.short	(.L_1739 - .L_1738)
.L_1738:
        /*088c*/ 	.word	0x000001e0
        /*0890*/ 	.word	0x00000001
        /*0894*/ 	.word	0x00000001


	//----- nvinfo : EIATTR_CRS_STACK_SIZE
	.align		4
.L_1739:
        /*0898*/ 	.byte	0x04, 0x1e
        /*089a*/ 	.short	(.L_1741 - .L_1740)
.L_1740:
        /*089c*/ 	.word	0x00000000


	//----- nvinfo : EIATTR_CBANK_PARAM_SIZE
	.align		4
.L_1741:
        /*08a0*/ 	.byte	0x03, 0x19
        /*08a2*/ 	.short	0x0060


	//----- nvinfo : EIATTR_PARAM_CBANK
	.align		4
        /*08a4*/ 	.byte	0x04, 0x0a
        /*08a6*/ 	.short	(.L_1743 - .L_1742)
	.align		4
.L_1742:
        /*08a8*/ 	.word	index@(.nv.constant0._ZN13group_norm_v218gn_bwd_cuda_kernelI6__halfLi480ELi3ELi32ELi30ELi1024ELb0ELb1ELi8ELi960ELi960ELi4ELb1ELi2ELb0ELb0ELNS_15WgradSyncMethodE3ENS_16CompileConditionILi900EEEEEvPT_S6_S6_PKS5_S8_S8_S8_PKfflPfPj)
        /*08ac*/ 	.short	0x0210
        /*08ae*/ 	.short	0x0060


	//----- nvinfo : EIATTR_SW_WAR
	.align		4
.L_1743:
        /*08b0*/ 	.byte	0x04, 0x36
        /*08b2*/ 	.short	(.L_1745 - .L_1744)
.L_1744:
        /*08b4*/ 	.word	0x00000008
.L_1745:


//--------------------- .nv.info._ZN13group_norm_v218gn_bwd_cuda_kernelI6__halfLi480ELi1ELi32ELi30ELi1024ELb0ELb1ELi16ELi960ELi960ELi4ELb1ELi2ELb0ELb0ELNS_15WgradSyncMethodE3ENS_16CompileConditionILi900EEEEEvPT_S6_S6_PKS5_S8_S8_S8_PKfflPfPj --------------------------
	.section	.nv.info._ZN13group_norm_v218gn_bwd_cuda_kernelI6__halfLi480ELi1ELi32ELi30ELi1024ELb0ELb1ELi16ELi960ELi960ELi4ELb1ELi2ELb0ELb0ELNS_15WgradSyncMethodE3ENS_16CompileConditionILi900EEEEEvPT_S6_S6_PKS5_S8_S8_S8_PKfflPfPj,"",@"SHT_CUDA_INFO"
	.sectionflags	@""
	.align	4


	//----- nvinfo : EIATTR_CUDA_API_VERSION
	.align		4
        /*0000*/ 	.byte	0x04, 0x37
        /*0002*/ 	.short	(.L_1747 - .L_1746)
.L_1746:
        /*0004*/ 	.word	0x00000082


	//----- nvinfo : EIATTR_KPARAM_INFO
	.align		4
.L_1747:
        /*0008*/ 	.byte	0x04, 0x17
        /*000a*/ 	.short	(.L_1749 - .L_1748)
.L_1748:
        /*000c*/ 	.word	0x00000000
        /*0010*/ 	.short	0x000b
        /*0012*/ 	.short	0x0058
        /*0014*/ 	.byte	0x00, 0xf0, 0x21, 0x00


	//----- nvinfo : EIATTR_KPARAM_INFO
	.align		4
.L_1749:
        /*0018*/ 	.byte	0x04, 0x17
        /*001a*/ 	.short	(.L_1751 - .L_1750)
.L_1750:
        /*001c*/ 	.word	0x00000000
        /*0020*/ 	.short	0x000a
        /*0022*/ 	.short	0x0050
        /*0024*/ 	.byte	0x00, 0xf0, 0x21, 0x00


	//----- nvinfo : EIATTR_KPARAM_INFO
	.align		4
.L_1751:
        /*0028*/ 	.byte	0x04, 0x17
        /*002a*/ 	.short	(.L_1753 - .L_1752)
.L_1752:
        /*002c*/ 	.word	0x00000000
        /*0030*/ 	.short	0x0009
        /*0032*/ 	.short	0x0048
        /*0034*/ 	.byte	0x00, 0xf0, 0x21, 0x00


	//----- nvinfo : EIATTR_KPARAM_INFO
	.align		4
.L_1753:
        /*0038*/ 	.byte	0x04, 0x17
        /*003a*/ 	.short	(.L_1755 - .L_1754)
.L_1754:
        /*003c*/ 	.word	0x00000000
        /*0040*/ 	.short	0x0008
        /*0042*/ 	.short	0x0040
        /*0044*/ 	.byte	0x00, 0xf0, 0x11, 0x00


	//----- nvinfo : EIATTR_KPARAM_INFO
	.align		4
.L_1755:
        /*0048*/ 	.byte	0x04, 0x17
        /*004a*/ 	.short	(.L_1757 - .L_1756)
.L_1756:
        /*004c*/ 	.word	0x00000000
        /*0050*/ 	.short	0x0007
        /*0052*/ 	.short	0x0038
        /*0054*/ 	.byte	0x00, 0xf0, 0x21, 0x00


	//----- nvinfo : EIATTR_KPARAM_INFO
	.align		4
.L_1757:
        /*0058*/ 	.byte	0x04, 0x17
        /*005a*/ 	.short	(.L_1759 - .L_1758)
.L_1758:
        /*005c*/ 	.word	0x00000000
        /*0060*/ 	.short	0x0006
        /*0062*/ 	.short	0x0030
        /*0064*/ 	.byte	0x00, 0xf0, 0x21, 0x00


	//----- nvinfo : EIATTR_KPARAM_INFO
	.align		4
.L_1759:
        /*0068*/ 	.byte	0x04, 0x17
        /*006a*/ 	.short	(.L_1761 - .L_1760)
.L_1760:
        /*006c*/ 	.word	0x00000000
        /*0070*/ 	.short	0x0005
        /*0072*/ 	.short	0x0028
        /*0074*/ 	.byte	0x00, 0xf0, 0x21, 0x00


	//----- nvinfo : EIATTR_KPARAM_INFO
	.align		4
.L_1761:
        /*0078*/ 	.byte	0x04, 0x17
        /*007a*/ 	.short	(.L_1763 - .L_1762)
.L_1762:
        /*007c*/ 	.word	0x00000000
        /*0080*/ 	.short	0x0004
        /*0082*/ 	.short	0x0020
        /*0084*/ 	.byte	0x00, 0xf0, 0x21, 0x00


	//----- nvinfo : EIATTR_KPARAM_INFO
	.align		4
.L_1763:
        /*0088*/ 	.byte	0x04, 0x17
        /*008a*/ 	.short	(.L_1765 - .L_1764)
.L_1764:
        /*008c*/ 	.word	0x00000000
        /*0090*/ 	.short	0x0003
        /*0092*/ 	.short	0x0018
        /*0094*/ 	.byte	0x00, 0xf0, 0x21, 0x00


	//----- nvinfo : EIATTR_KPARAM_INFO
	.align		4
.L_1765:
        /*0098*/ 	.byte	0x04, 0x17
        /*009a*/ 	.short	(.L_1767 - .L_1766)
.L_1766:
        /*009c*/ 	.word	0x00000000
        /*00a0*/ 	.short	0x0002
        /*00a2*/ 	.short	0x0010
        /*00a4*/ 	.byte	0x00, 0xf0, 0x21, 0x00


	//----- nvinfo : EIATTR_KPARAM_INFO
	.align		4
.L_1767:
        /*00a8*/ 	.byte	0x04, 0x17
        /*00aa*/ 	.short	(.L_1769 - .L_1768)
.L_1768:
        /*00ac*/ 	.word	0x00000000
        /*00b0*/ 	.short	0x0001
        /*00b2*/ 	.short	0x0008
        /*00b4*/ 	.byte	0x00, 0xf0, 0x21, 0x00


	//----- nvinfo : EIATTR_KPARAM_INFO
	.align		4
.L_1769:
        /*00b8*/ 	.byte	0x04, 0x17
        /*00ba*/ 	.short	(.L_1771 - .L_1770)
.L_1770:
        /*00bc*/ 	.word	0x00000000
        /*00c0*/ 	.short	0x0000
        /*00c2*/ 	.short	0x0000
        /*00c4*/ 	.byte	0x00, 0xf0, 0x21, 0x00


	//----- nvinfo : EIATTR_SPARSE_MMA_MASK
	.align		4
.L_1771:
        /*00c8*/ 	.byte	0x03, 0x50
        /*00ca*/ 	.short	0x0000


	//----- nvinfo : EIATTR_MAXREG_COUNT
	.align		4
        /*00cc*/ 	.byte	0x03, 0x1b
        /*00ce*/ 	.short	0x0080


	//----- nvinfo : EIATTR_NUM_BARRIERS
	.align		4
        /*00d0*/ 	.byte	0x02, 0x4c
        /*00d2*/ 	.byte	0x01
	.zero		1


	//----- nvinfo : EIATTR_ANNOTATIONS
	.align		4
        /*00d4*/ 	.byte	0x04, 0x55
        /*00d6*/ 	.short	(.L_1773 - .L_1772)


	//   ....[0]....
.L_1772:
        /*00d8*/ 	.word	0x00000001
        /*00dc*/ 	.byte	0xf0, 0x09, 0x00, 0x00, 0x01, 0x00, 0x00, 0x00, 0x20, 0x0a, 0x00, 0x00, 0x01, 0x00, 0x00, 0x00
        /*00ec*/ 	.byte	0x30, 0x0a, 0x00, 0x00, 0x01, 0x00, 0x00, 0x00, 0xc0, 0x0a, 0x00, 0x00, 0x01, 0x00, 0x00, 0x00
        /*00fc*/ 	.byte	0x30, 0x26, 0x00, 0x00, 0x01, 0x00, 0x00, 0x00, 0x40, 0x26, 0x00, 0x00, 0x01, 0x00, 0x00, 0x00
        /*010c*/ 	.byte	0x50, 0x26, 0x00, 0x00, 0x01, 0x00, 0x00, 0x00, 0x60, 0x26, 0x00, 0x00, 0x01, 0x00, 0x00, 0x00
        /*011c*/ 	.byte	0xf0, 0x32, 0x00, 0x00, 0x01, 0x00, 0x00, 0x00, 0x70, 0x35, 0x00, 0x00


	//----- nvinfo : EIATTR_MERCURY_ISA_VERSION
	.align		4
.L_1773:
        /*0128*/ 	.byte	0x03, 0x5f
        /*012a*/ 	.short	0x0101


	//----- nvinfo : EIATTR_COOP_GROUP_MASK_REGIDS
	.align		4
        /*012c*/ 	.byte	0x04, 0x29
        /*012e*/ 	.short	(.L_1775 - .L_1774)


	//   ....[0]....
.L_1774:
        /*0130*/ 	.word	0xffffffff


	//   ....[1]....
        /*0134*/ 	.word	0xffffffff


	//   ....[2]....
        /*0138*/ 	.word	0xffffffff


	//   ....[3]....
        /*013c*/ 	.word	0xffffffff


	//   ....[4]....
        /*0140*/ 	.word	0xffffffff


	//   ....[5]....
        /*0144*/ 	.word	0xffffffff


	//   ....[6]....
        /*0148*/ 	.word	0xffffffff


	//   ....[7]....
        /*014c*/ 	.word	0xffffffff


	//   ....[8]....
        /*0150*/ 	.word	0x05000017


	//   ....[9]....
        /*0154*/ 	.word	0x0500001c


	//   ....[10]....
        /*0158*/ 	.word	0x0500001e


	//   ....[11]....
        /*015c*/ 	.word	0x0500001d


	//   ....[12]....
        /*0160*/ 	.word	0x05000025


	//   ....[13]....
        /*0164*/ 	.word	0x05000018


	//   ....[14]....
        /*0168*/ 	.word	0x0500001c


	//   ....[15]....
        /*016c*/ 	.word	0x0500001e


	//   ....[16]....
        /*0170*/ 	.word	0x0500001c


	//   ....[17]....
        /*0174*/ 	.word	0x0500001e


	//   ....[18]....
        /*0178*/ 	.word	0x05000017


	//   ....[19]....
        /*017c*/ 	.word	0x0500001d


	//   ....[20]....
        /*0180*/ 	.word	0x05000020


	//   ....[21]....
        /*0184*/ 	.word	0x0500001c


	//   ....[22]....
        /*0188*/ 	.word	0x05000021


	//   ....[23]....
        /*018c*/ 	.word	0x05000017


	//   ....[24]....
        /*0190*/ 	.word	0x0500001c


	//   ....[25]....
        /*0194*/ 	.word	0x0500001e


	//   ....[26]....
        /*0198*/ 	.word	0x05000017


	//   ....[27]....
        /*019c*/ 	.word	0x0500001d


	//   ....[28]....
        /*01a0*/ 	.word	0x05000020


	//   ....[29]....
        /*01a4*/ 	.word	0x0500001c


	//   ....[30]....
        /*01a8*/ 	.word	0x05000021


	//   ....[31]....
        /*01ac*/ 	.word	0x05000017


	//   ....[32]....
        /*01b0*/ 	.word	0x0500001e


	//   ....[33]....
        /*01b4*/ 	.word	0x05000017


	//   ....[34]....
        /*01b8*/ 	.word	0x0500001d


	//   ....[35]....
        /*01bc*/ 	.word	0x0500001c


	//   ....[36]....
        /*01c0*/ 	.word	0x05000020


	//   ....[37]....
        /*01c4*/ 	.word	0x05000021


	//   ....[38]....
        /*01c8*/ 	.word	0x05000017


	//   ....[39]....
        /*01cc*/ 	.word	0x0500001c


	//   ....[40]....
        /*01d0*/ 	.word	0x05000023


	//   ....[41]....
        /*01d4*/ 	.word	0x05000020


	//   ....[42]....
        /*01d8*/ 	.word	0x0500001d


	//   ....[43]....
        /*01dc*/ 	.word	0x05000021


	//   ....[44]....
        /*01e0*/ 	.word	0x05000022


	//   ....[45]....
        /*01e4*/ 	.word	0x05000029


	//   ....[46]....
        /*01e8*/ 	.word	0x0500001e


	//   ....[47]....
        /*01ec*/ 	.word	0x0500001b


	//   ....[48]....
        /*01f0*/ 	.word	0x05000017


	//   ....[49]....
        /*01f4*/ 	.word	0x0500001a


	//   ....[50]....
        /*01f8*/ 	.word	0x0500002e


	//   ....[51]....
        /*01fc*/ 	.word	0x0500001d


	//   ....[52]....
        /*0200*/ 	.word	0x0500002c


	//   ....[53]....
        /*0204*/ 	.word	0x05000032


	//   ....[54]....
        /*0208*/ 	.word	0x05000023


	//   ....[55]....
        /*020c*/ 	.word	0x05000024


	//   ....[56]....
        /*0210*/ 	.word	0x05000026


	//   ....[57]....
        /*0214*/ 	.word	0x05000028


	//   ....[58]....
        /*0218*/ 	.word	0x05000025


	//   ....[59]....
        /*021c*/ 	.word	0x0500002a


	//   ....[60]....
        /*0220*/ 	.word	0x0500002c


	//   ....[61]....
        /*0224*/ 	.word	0x05000033


	//   ....[62]....
        /*0228*/ 	.word	0x05000022


	//   ....[63]....
        /*022c*/ 	.word	0x05000017


	//   ....[64]....
        /*0230*/ 	.word	0x05000017


	//   ....[65]....
        /*0234*/ 	.word	0x05000017


	//   ....[66]....
        /*0238*/ 	.word	0x05000017


	//   ....[67]....
        /*023c*/ 	.word	0x05000017


	//   ....[68]....
        /*0240*/ 	.word	0x05000017


	//   ....[69]....
        /*0244*/ 	.word	0x05000017


	//   ....[70]....
        /*0248*/ 	.word	0x05000017


	//   ....[71]....
        /*024c*/ 	.word	0x05000017


	//   ....[72]....
        /*0250*/ 	.word	0x05000017


	//   ....[73]....
        /*0254*/ 	.word	0x05000017


	//   ....[74]....
        /*0258*/ 	.word	0x05000017


	//   ....[75]....
        /*025c*/ 	.word	0x05000017


	//   ....[76]....
        /*0260*/ 	.word	0x05000017


	//   ....[77]....
        /*0264*/ 	.word	0x05000017


	//   ....[78]....
        /*0268*/ 	.word	0x05000017


	//   ....[79]....
        /*026c*/ 	.word	0x05000017


	//   ....[80]....
        /*0270*/ 	.word	0x05000017


	//   ....[81]....
        /*0274*/ 	.word	0x05000017


	//   ....[82]....
        /*0278*/ 	.word	0x05000017


	//   ....[83]....
        /*027c*/ 	.word	0x05000017


	//   ....[84]....
        /*0280*/ 	.word	0x05000017


	//   ....[85]....
        /*0284*/ 	.word	0x05000017


	//   ....[86]....
        /*0288*/ 	.word	0x05000017


	//   ....[87]....
        /*028c*/ 	.word	0x05000017


	//   ....[88]....
        /*0290*/ 	.word	0x05000017


	//   ....[89]....
        /*0294*/ 	.word	0x05000017


	//   ....[90]....
        /*0298*/ 	.word	0x05000017


	//   ....[91]....
        /*029c*/ 	.word	0x05000017


	//   ....[92]....
        /*02a0*/ 	.word	0x05000017


	//   ....[93]....
        /*02a4*/ 	.word	0x05000017


	//   ....[94]....
        /*02a8*/ 	.word	0x05000017


	//   ....[95]....
        /*02ac*/ 	.word	0x05000017


	//   ....[96]....
        /*02b0*/ 	.word	0x05000017


	//   ....[97]....
        /*02b4*/ 	.word	0x05000017


	//   ....[98]....
        /*02b8*/ 	.word	0x05000017


	//   ....[99]....
        /*02bc*/ 	.word	0x05000017


	//   ....[100]....
        /*02c0*/ 	.word	0x05000017


	//   ....[101]....
        /*02c4*/ 	.word	0x05000017


	//   ....[102]....
        /*02c8*/ 	.word	0x05000017


	//   ....[103]....
        /*02cc*/ 	.word	0x05000017


	//   ....[104]....
        /*02d0*/ 	.word	0x05000017


	//   ....[105]....
        /*02d4*/ 	.word	0x05000017


	//   ....[106]....
        /*02d8*/ 	.word	0x05000017


	//   ....[107]....
        /*02dc*/ 	.word	0x05000017


	//   ....[108]....
        /*02e0*/ 	.word	0x05000017


	//   ....[109]....
        /*02e4*/ 	.word	0x05000017


	//   ....[110]....
        /*02e8*/ 	.word	0x05000017


	//   ....[111]....
        /*02ec*/ 	.word	0x05000017


	//   ....[112]....
        /*02f0*/ 	.word	0x05000017


	//   ....[113]....
        /*02f4*/ 	.word	0x05000017


	//   ....[114]....
        /*02f8*/ 	.word	0x05000017


	//   ....[115]....
        /*02fc*/ 	.word	0x05000017


	//   ....[116]....
        /*0300*/ 	.word	0x05000017


	//   ....[117]....
        /*0304*/ 	.word	0x05000017


	//   ....[118]....
        /*0308*/ 	.word	0x05000017


	//   ....[119]....
        /*030c*/ 	.word	0x05000017


	//----- nvinfo : EIATTR_COOP_GROUP_INSTR_OFFSETS
	.align		4
.L_1775:
        /*0310*/ 	.byte	0x04, 0x28
        /*0312*/ 	.short	(.L_1777 - .L_1776)


	//   ....[0]....
.L_1776:
        /*0314*/ 	.word	0x00002e80


	//   ....[1]....
        /*0318*/ 	.word	0x00002ec0


	//   ....[2]....
        /*031c*/ 	.word	0x00003620


	//   ....[3]....
        /*0320*/ 	.word	0x00003650


	//   ....[4]....
        /*0324*/ 	.word	0x00003680


	//   ....[5]....
        /*0328*/ 	.word	0x00003690


	//   ....[6]....
        /*032c*/ 	.word	0x000036c0


	//   ....[7]....
        /*0330*/ 	.word	0x000036d0


	//   ....[8]....
        /*0334*/ 	.word	0x00005410


	//   ....[9]....
        /*0338*/ 	.word	0x00005440


	//   ....[10]....
        /*033c*/ 	.word	0x00005480


	//   ....[11]....
        /*0340*/ 	.word	0x00005490


	//   ....[12]....
        /*0344*/ 	.word	0x000054c0


	//   ....[13]....
        /*0348*/ 	.word	0x000054d0


	//   ....[14]....
        /*034c*/ 	.word	0x00005500


	//   ....[15]....
        /*0350*/ 	.word	0x00005510


	//   ....[16]....
        /*0354*/ 	.word	0x000056a0


	//   ....[17]....
        /*0358*/ 	.word	0x000056d0


	//   ....[18]....
        /*035c*/ 	.word	0x00005700


	//   ....[19]....
        /*0360*/ 	.word	0x00005720


	//   ....[20]....
        /*0364*/ 	.word	0x00005750


	//   ....[21]....
        /*0368*/ 	.word	0x00005760


	//   ....[22]....
        /*036c*/ 	.word	0x00005790


	//   ....[23]....
        /*0370*/ 	.word	0x000057a0


	//   ....[24]....
        /*0374*/ 	.word	0x000058e0


	//   ....[25]....
        /*0378*/ 	.word	0x00005900


	//   ....[26]....
        /*037c*/ 	.word	0x00005930


	//   ....[27]....
        /*0380*/ 	.word	0x00005950


	//   ....[28]....
        /*0384*/ 	.word	0x00005980


	//   ....[29]....
        /*0388*/ 	.word	0x00005990


	//   ....[30]....
        /*038c*/ 	.word	0x000059c0


	//   ....[31]....
        /*0390*/ 	.word	0x000059d0


	//   ....[32]....
        /*0394*/ 	.word	0x00005c70


	//   ....[33]....
        /*0398*/ 	.word	0x00005d00


	//   ....[34]....
        /*039c*/ 	.word	0x00005d60


	//   ....[35]....
        /*03a0*/ 	.word	0x00005d90


	//   ....[36]....
        /*03a4*/ 	.word	0x00005dc0


	//   ....[37]....
        /*03a8*/ 	.word	0x00005dd0


	//   ....[38]....
        /*03ac*/ 	.word	0x00005df0


	//   ....[39]....
        /*03b0*/ 	.word	0x00005e20


	//   ....[40]....
        /*03b4*/ 	.word	0x00005e40


	//   ....[41]....
        /*03b8*/ 	.word	0x00005e60


	//   ....[42]....
        /*03bc*/ 	.word	0x00005e80


	//   ....[43]....
        /*03c0*/ 	.word	0x00005ea0


	//   ....[44]....
        /*03c4*/ 	.word	0x00005ec0


	//   ....[45]....
        /*03c8*/ 	.word	0x00005ef0


	//   ....[46]....
        /*03cc*/ 	.word	0x00005f20


	//   ....[47]....
        /*03d0*/ 	.word	0x00005f60


	//   ....[48]....
        /*03d4*/ 	.word	0x00005f80


	//   ....[49]....
        /*03d8*/ 	.word	0x00005fc0


	//   ....[50]....
        /*03dc*/ 	.word	0x00005fe0


	//   ....[51]....
        /*03e0*/ 	.word	0x00006020


	//   ....[52]....
        /*03e4*/ 	.word	0x00006040


	//   ....[53]....
        /*03e8*/ 	.word	0x00006060


	//   ....[54]....
        /*03ec*/ 	.word	0x00006090


	//   ....[55]....
        /*03f0*/ 	.word	0x000060c0


	//   ....[56]....
        /*03f4*/ 	.word	0x00006100


	//   ....[57]....
        /*03f8*/ 	.word	0x00006140


	//   ....[58]....
        /*03fc*/ 	.word	0x00006170


	//   ....[59]....
        /*0400*/ 	.word	0x000061a0


	//   ....[60]....
        /*0404*/ 	.word	0x000061c0


	//   ....[61]....
        /*0408*/ 	.word	0x000061e0


	//   ....[62]....
        /*040c*/ 	.word	0x000062c0


	//   ....[63]....
        /*0410*/ 	.word	0x00006370


	//   ....[64]....
        /*0414*/ 	.word	0x00006490


	//   ....[65]....
        /*0418*/ 	.word	0x000064e0


	//   ....[66]....
        /*041c*/ 	.word	0x00006550


	//   ....[67]....
        /*0420*/ 	.word	0x000065b0


	//   ....[68]....
        /*0424*/ 	.word	0x00006620


	//   ....[69]....
        /*0428*/ 	.word	0x00006680


	//   ....[70]....
        /*042c*/ 	.word	0x000066f0


	//   ....[71]....
        /*0430*/ 	.word	0x00006750


	//   ....[72]....
        /*0434*/ 	.word	0x000067f0


	//   ....[73]....
        /*0438*/ 	.word	0x00006880


	//   ....[74]....
        /*043c*/ 	.word	0x000068f0


	//   ....[75]....
        /*0440*/ 	.word	0x00006950


	//   ....[76]....
        /*0444*/ 	.word	0x000069c0


	//   ....[77]....
        /*0448*/ 	.word	0x00006a20


	//   ....[78]....
        /*044c*/ 	.word	0x00006a90


	//   ....[79]....
        /*0450*/ 	.word	0x00006af0


	//   ....[80]....
        /*0454*/ 	.word	0x00006b90


	//   ....[81]....
        /*0458*/ 	.word	0x00006c20


	//   ....[82]....
        /*045c*/ 	.word	0x00006c90


	//   ....[83]....
        /*0460*/ 	.word	0x00006cf0


	//   ....[84]....
        /*0464*/ 	.word	0x00006d60


	//   ....[85]....
        /*0468*/ 	.word	0x00006dc0


	//   ....[86]....
        /*046c*/ 	.word	0x00006e30


	//   ....[87]....
        /*0470*/ 	.word	0x00006e90


	//   ....[88]....
        /*0474*/ 	.word	0x00006f30


	//   ....[89]....
        /*0478*/ 	.word	0x00007010


	//   ....[90]....
        /*047c*/ 	.word	0x000070e0


	//   ....[91]....
        /*0480*/ 	.word	0x00007130


	//   ....[92]....
        /*0484*/ 	.word	0x000071d0


	//   ....[93]....
        /*0488*/ 	.word	0x00007230


	//   ....[94]....
        /*048c*/ 	.word	0x000072e0


	//   ....[95]....
        /*0490*/ 	.word	0x00007340


	//   ....[96]....
        /*0494*/ 	.word	0x000073d0


	//   ....[97]....
        /*0498*/ 	.word	0x00007450


	//   ....[98]....
        /*049c*/ 	.word	0x000074c0


	//   ....[99]....
        /*04a0*/ 	.word	0x00007520


	//   ....[100]....
        /*04a4*/ 	.word	0x00007590


	//   ....[101]....
        /*04a8*/ 	.word	0x000075f0


	//   ....[102]....
        /*04ac*/ 	.word	0x000076c0


	//   ....[103]....
        /*04b0*/ 	.word	0x00007730


	//   ....[104]....
        /*04b4*/ 	.word	0x000077e0


	//   ....[105]....
        /*04b8*/ 	.word	0x00007850


	//   ....[106]....
        /*04bc*/ 	.word	0x000078c0


	//   ....[107]....
        /*04c0*/ 	.word	0x00007920


	//   ....[108]....
        /*04c4*/ 	.word	0x00007990


	//   ....[109]....
        /*04c8*/ 	.word	0x000079f0


	//   ....[110]....
        /*04cc*/ 	.word	0x00007a60


	//   ....[111]....
        /*04d0*/ 	.word	0x00007ac0


	//   ....[112]....
        /*04d4*/ 	.word	0x00007b20


	//   ....[113]....
        /*04d8*/ 	.word	0x00007b70


	//   ....[114]....
        /*04dc*/ 	.word	0x00007be0


	//   ....[115]....
        /*04e0*/ 	.word	0x00007c40


	//   ....[116]....
        /*04e4*/ 	.word	0x00007cb0


	//   ....[117]....
        /*04e8*/ 	.word	0x00007d10


	//   ....[118]....
        /*04ec*/ 	.word	0x00007e60


	//   ....[119]....
        /*04f0*/ 	.word	0x00007f10


	//----- nvinfo : EIATTR_EXIT_INSTR_OFFSETS
	.align		4
.L_1777:
        /*04f4*/ 	.byte	0x04, 0x1c
        /*04f6*/ 	.short	(.L_1779 - .L_1778)


	//   ....[0]....
.L_1778:
        /*04f8*/ 	.word	0x000043d0


	//   ....[1]....
        /*04fc*/ 	.word	0x00006430


	//----- nvinfo : EIATTR_MAX_THREADS
	.align		4
.L_1779:
        /*0500*/ 	.byte	0x04, 0x05
        /*0502*/ 	.short	(.L_1781 - .L_1780)
.L_1780:
        /*0504*/ 	.word	0x000001e0
        /*0508*/ 	.word	0x00000001
        /*050c*/ 	.word	0x00000001


	//----- nvinfo : EIATTR_CRS_STACK_SIZE
	.align		4
.L_1781:
        /*0510*/ 	.byte	0x04, 0x1e
        /*0512*/ 	.short	(.L_1783 - .L_1782)
.L_1782:
        /*0514*/ 	.word	0x00000000


	//----- nvinfo : EIATTR_CBANK_PARAM_SIZE
	.align		4
.L_1783:
        /*0518*/ 	.byte	0x03, 0x19
        /*051a*/ 	.short	0x0060


	//----- nvinfo : EIATTR_PARAM_CBANK
	.align		4
        /*051c*/ 	.byte	0x04, 0x0a
        /*051e*/ 	.short	(.L_1785 - .L_1784)
	.align		4
.L_1784:
        /*0520*/ 	.word	index@(.nv.constant0._ZN13group_norm_v218gn_bwd_cuda_kernelI6__halfLi480ELi1ELi32ELi30ELi1024ELb0ELb1ELi16ELi960ELi960ELi4ELb1ELi2ELb0ELb0ELNS_15WgradSyncMethodE3ENS_16CompileConditionILi900EEEEEvPT_S6_S6_PKS5_S8_S8_S8_PKfflPfPj)
        /*0524*/ 	.short	0x0210
        /*0526*/ 	.short	0x0060


	//----- nvinfo : EIATTR_SW_WAR
	.align		4
.L_1785:
        /*0528*/ 	.byte	0x04, 0x36
        /*052a*/ 	.short	(.L_1787 - .L_1786)
.L_1786:
        /*052c*/ 	.word	0x00000008
.L_1787:


//--------------------- .nv.info._ZN13group_norm_v218gn_bwd_cuda_kernelI6__halfLi480ELi1ELi32ELi30ELi1024ELb0ELb1ELi32ELi960ELi960ELi4ELb1ELi4ELb0ELb0ELNS_15WgradSyncMethodE3ENS_16CompileConditionILi900EEEEEvPT_S6_S6_PKS5_S8_S8_S8_PKfflPfPj --------------------------
	.section	.nv.info._ZN13group_norm_v218gn_bwd_cuda_kernelI6__halfLi480ELi1ELi32ELi30ELi1024ELb0ELb1ELi32ELi960ELi960ELi4ELb1ELi4ELb0ELb0ELNS_15WgradSyncMethodE3ENS_16CompileConditionILi900EEEEEvPT_S6_S6_PKS5_S8_S8_S8_PKfflPfPj,"",@"SHT_CUDA_INFO"
	.sectionflags	@""
	.align	4


	//----- nvinfo : EIATTR_CUDA_API_VERSION
	.align		4
        /*0000*/ 	.byte	0x04, 0x37
        /*0002*/ 	.short	(.L_1789 - .L_1788)
.L_1788:
        /*0004*/ 	.word	0x00000082


	//----- nvinfo : EIATTR_KPARAM_INFO
	.align		4
.L_1789:
        /*0008*/ 	.byte	0x04, 0x17
        /*000a*/ 	.short	(.L_1791 - .L_1790)
.L_1790:
        /*000c*/ 	.word	0x00000000
        /*0010*/ 	.short	0x000b
        /*0012*/ 	.short	0x0058
        /*0014*/ 	.byte	0x00, 0xf0, 0x21, 0x00


	//----- nvinfo : EIATTR_KPARAM_INFO
	.align		4
.L_1791:
        /*0018*/ 	.byte	0x04, 0x17
        /*001a*/ 	.short	(.L_1793 - .L_1792)
.L_1792:
        /*001c*/ 	.word	0x00000000
        /*0020*/ 	.short	0x000a
        /*0022*/ 	.short	0x0050
        /*0024*/ 	.byte	0x00, 0xf0, 0x21, 0x00


	//----- nvinfo : EIATTR_KPARAM_INFO
	.align		4
.L_1793:
        /*0028*/ 	.byte	0x04, 0x17
        /*002a*/ 	.short	(.L_1795 - .L_1794)
.L_1794:
        /*002c*/ 	.word	0x00000000
        /*0030*/ 	.short	0x0009
        /*0032*/ 	.short	0x0048
        /*0034*/ 	.byte	0x00, 0xf0, 0x21, 0x00


	//----- nvinfo : EIATTR_KPARAM_INFO
	.align		4
.L_1795:
        /*0038*/ 	.byte	0x04, 0x17
        /*003a*/ 	.short	(.L_1797 - .L_1796)
.L_1796:
        /*003c*/ 	.word	0x00000000
        /*0040*/ 	.short	0x0008
        /*0042*/ 	.short	0x0040
        /*0044*/ 	.byte	0x00, 0xf0, 0x11, 0x00


	//----- nvinfo : EIATTR_KPARAM_INFO
	.align		4
.L_1797:
        /*0048*/ 	.byte	0x04, 0x17
        /*004a*/ 	.short	(.L_1799 - .L_1798)
.L_1798:
        /*004c*/ 	.word	0x00000000
        /*0050*/ 	.short	0x0007
        /*0052*/ 	.short	0x0038
        /*0054*/ 	.byte	0x00, 0xf0, 0x21, 0x00


	//----- nvinfo : EIATTR_KPARAM_INFO
	.align		4
.L_1799:
        /*0058*/ 	.byte	0x04, 0x17
        /*005a*/ 	.short	(.L_1801 - .L_1800)
.L_1800:
        /*005c*/ 	.word	0x00000000
        /*0060*/ 	.short	0x0006
        /*0062*/ 	.short	0x0030
        /*0064*/ 	.byte	0x00, 0xf0, 0x21, 0x00


	//----- nvinfo : EIATTR_KPARAM_INFO
	.align		4
.L_1801:
        /*0068*/ 	.byte	0x04, 0x17
        /*006a*/ 	.short	(.L_1803 - .L_1802)
.L_1802:
        /*006c*/ 	.word	0x00000000
        /*0070*/ 	.short	0x0005
        /*0072*/ 	.short	0x0028
        /*0074*/ 	.byte	0x00, 0xf0, 0x21, 0x00


	//----- nvinfo : EIATTR_KPARAM_INFO
	.align		4
.L_1803:
        /*0078*/ 	.byte	0x04, 0x17
        /*007a*/ 	.short	(.L_1805 - .L_1804)
.L_1804:
        /*007c*/ 	.word	0x00000000
        /*0080*/ 	.short	0x0004
        /*0082*/ 	.short	0x0020
        /*0084*/ 	.byte	0x00, 0xf0, 0x21, 0x00


	//----- nvinfo : EIATTR_KPARAM_INFO
	.align		4
.L_1805:
        /*0088*/ 	.byte	0x04, 0x17
        /*008a*/ 	.short	(.L_1807 - .L_1806)
.L_1806:
        /*008c*/ 	.word	0x00000000
        /*0090*/ 	.short	0x0003
        /*0092*/ 	.short	0x0018
        /*0094*/ 	.byte	0x00, 0xf0, 0x21, 0x00


	//----- nvinfo : EIATTR_KPARAM_INFO
	.align		4
.L_1807:
        /*0098*/ 	.byte	0x04, 0x17
        /*009a*/ 	.short	(.L_1809 - .L_1808)
.L_1808:
        /*009c*/ 	.word	0x00000000
        /*00a0*/ 	.short	0x0002
        /*00a2*/ 	.short	0x0010
        /*00a4*/ 	.byte	0x00, 0xf0, 0x21, 0x00


	//----- nvinfo : EIATTR_KPARAM_INFO
	.align		4
.L_1809:
        /*00a8*/ 	.byte	0x04, 0x17
        /*00aa*/ 	.short	(.L_1811 - .L_1810)
.L_1810:
        /*00ac*/ 	.word	0x00000000
        /*00b0*/ 	.short	0x0001
        /*00b2*/ 	.short	0x0008
        /*00b4*/ 	.byte	0x00, 0xf0, 0x21, 0x00


	//----- nvinfo : EIATTR_KPARAM_INFO
	.align		4
.L_1811:
        /*00b8*/ 	.byte	0x04, 0x17
        /*00ba*/ 	.short	(.L_1813 - .L_1812)
.L_1812:
        /*00bc*/ 	.word	0x00000000
        /*00c0*/ 	.short	0x0000
        /*00c2*/ 	.short	0x0000
        /*00c4*/ 	.byte	0x00, 0xf0, 0x21, 0x00


	//----- nvinfo : EIATTR_SPARSE_MMA_MASK
	.align		4
.L_1813:
        /*00c8*/ 	.byte	0x03, 0x50
        /*00ca*/ 	.short	0x0000


	//----- nvinfo : EIATTR_MAXREG_COUNT
	.align		4
        /*00cc*/ 	.byte	0x03, 0x1b
        /*00ce*/ 	.short	0x0080


	//----- nvinfo : EIATTR_NUM_BARRIERS
	.align		4
        /*00d0*/ 	.byte	0x02, 0x4c
        /*00d2*/ 	.byte	0x01
	.zero		1


	//----- nvinfo : EIATTR_ANNOTATIONS
	.align		4
        /*00d4*/ 	.byte	0x04, 0x55
        /*00d6*/ 	.short	(.L_1815 - .L_1814)


	//   ....[0]....
.L_1814:
        /* <DEDUP_REMOVED lines=109> */


	//----- nvinfo : EIATTR_MERCURY_ISA_VERSION
	.align		4
.L_1815:
        /*0790*/ 	.byte	0x03, 0x5f
        /*0792*/ 	.short	0x0101


	//----- nvinfo : EIATTR_COOP_GROUP_MASK_REGIDS
	.align		4
        /*0794*/ 	.byte	0x04, 0x29
        /*0796*/ 	.short	(.L_1817 - .L_1816)


	//   ....[0]....
.L_1816:
        /*0798*/ 	.word	0xffffffff


	//   ....[1]....
        /*079c*/ 	.word	0xffffffff


	//   ....[2]....
        /*07a0*/ 	.word	0xffffffff


	//   ....[3]....
        /*07a4*/ 	.word	0xffffffff


	//   ....[4]....
        /*07a8*/ 	.word	0xffffffff


	//   ....[5]....
        /*07ac*/ 	.word	0xffffffff


	//   ....[6]....
        /*07b0*/ 	.word	0xffffffff


	//   ....[7]....
        /*07b4*/ 	.word	0xffffffff


	//   ....[8]....
        /*07b8*/ 	.word	0x05000017


	//   ....[9]....
        /*07bc*/ 	.word	0x0500001c


	//   ....[10]....
        /*07c0*/ 	.word	0x0500001e


	//   ....[11]....
        /*07c4*/ 	.word	0x0500001d


	//   ....[12]....
        /*07c8*/ 	.word	0x05000025


	//   ....[13]....
        /*07cc*/ 	.word	0x05000018


	//   ....[14]....
        /*07d0*/ 	.word	0x0500001c


	//   ....[15]....
        /*07d4*/ 	.word	0x0500001e


	//   ....[16]....
        /*07d8*/ 	.word	0x0500001c


	//   ....[17]....
        /*07dc*/ 	.word	0x0500001e


	//   ....[18]....
        /*07e0*/ 	.word	0x05000017


	//   ....[19]....
        /*07e4*/ 	.word	0x0500001d


	//   ....[20]....
        /*07e8*/ 	.word	0x05000020


	//   ....[21]....
        /*07ec*/ 	.word	0x0500001c


	//   ....[22]....
        /*07f0*/ 	.word	0x05000021


	//   ....[23]....
        /*07f4*/ 	.word	0x05000017


	//   ....[24]....
        /*07f8*/ 	.word	0x0500001c


	//   ....[25]....
        /*07fc*/ 	.word	0x0500001e


	//   ....[26]....
        /*0800*/ 	.word	0x05000017


	//   ....[27]....
        /*0804*/ 	.word	0x0500001d


	//   ....[28]....
        /*0808*/ 	.word	0x05000020


	//   ....[29]....
        /*080c*/ 	.word	0x0500001c


	//   ....[30]....
        /*0810*/ 	.word	0x05000021


	//   ....[31]....
        /*0814*/ 	.word	0x05000017


	//   ....[32]....
        /*0818*/ 	.word	0x0500001e


	//   ....[33]....
        /*081c*/ 	.word	0x05000017


	//   ....[34]....
        /*0820*/ 	.word	0x0500001d


	//   ....[35]....
        /*0824*/ 	.word	0x0500001c


	//   ....[36]....
        /*0828*/ 	.word	0x05000020


	//   ....[37]....
        /*082c*/ 	.word	0x05000021


	//   ....[38]....
        /*0830*/ 	.word	0x05000017


	//   ....[39]....
        /*0834*/ 	.word	0x0500001c


	//   ....[40]....
        /*0838*/ 	.word	0x05000023


	//   ....[41]....
        /*083c*/ 	.word	0x05000020


	//   ....[42]....
        /*0840*/ 	.word	0x0500001d


	//   ....[43]....
        /*0844*/ 	.word	0x05000021


	//   ....[44]....
        /*0848*/ 	.word	0x05000022


	//   ....[45]....
        /*084c*/ 	.word	0x05000029


	//   ....[46]....
        /*0850*/ 	.word	0x0500001e


	//   ....[47]....
        /*0854*/ 	.word	0x0500001b


	//   ....[48]....
        /*0858*/ 	.word	0x05000017


	//   ....[49]....
        /*085c*/ 	.word	0x0500001a


	//   ....[50]....
        /*0860*/ 	.word	0x0500002e


	//   ....[51]....
        /*0864*/ 	.word	0x0500001d


	//   ....[52]....
        /*0868*/ 	.word	0x0500002c


	//   ....[53]....
        /*086c*/ 	.word	0x05000032


	//   ....[54]....
        /*0870*/ 	.word	0x05000023


	//   ....[55]....
        /*0874*/ 	.word	0x05000024


	//   ....[56]....
        /*0878*/ 	.word	0x05000026


	//   ....[57]....
        /*087c*/ 	.word	0x05000028


	//   ....[58]....
        /*0880*/ 	.word	0x05000025


	//   ....[59]....
        /*0884*/ 	.word	0x0500002a


	//   ....[60]....
        /*0888*/ 	.word	0x0500002c


	//   ....[61]....
        /*088c*/ 	.word	0x05000033


	//   ....[62]....
        /*0890*/ 	.word	0x05000022


	//   ....[63]....
        /*0894*/ 	.word	0x05000017


	//   ....[64]....
        /*0898*/ 	.word	0x05000017


	//   ....[65]....
        /*089c*/ 	.word	0x05000017


	//   ....[66]....
        /*08a0*/ 	.word	0x05000017


	//   ....[67]....
        /*08a4*/ 	.word	0x05000017


	//   ....[68]....
        /*08a8*/ 	.word	0x05000017


	//   ....[69]....
        /*08ac*/ 	.word	0x05000017


	//   ....[70]....
        /*08b0*/ 	.word	0x05000017


	//   ....[71]....
        /*08b4*/ 	.word	0x05000017


	//   ....[72]....
        /*08b8*/ 	.word	0x05000017


	//   ....[73]....
        /*08bc*/ 	.word	0x05000017


	//   ....[74]....
        /*08c0*/ 	.word	0x05000017


	//   ....[75]....
        /*08c4*/ 	.word	0x05000017


	//   ....[76]....
        /*08c8*/ 	.word	0x05000017


	//   ....[77]....
        /*08cc*/ 	.word	0x05000017


	//   ....[78]....
        /*08d0*/ 	.word	0x05000017


	//   ....[79]....
        /*08d4*/ 	.word	0x05000017


	//   ....[80]....
        /*08d8*/ 	.word	0x05000017


	//   ....[81]....
        /*08dc*/ 	.word	0x05000017


	//   ....[82]....
        /*08e0*/ 	.word	0x05000017


	//   ....[83]....
        /*08e4*/ 	.word	0x05000017


	//   ....[84]....
        /*08e8*/ 	.word	0x05000017


	//   ....[85]....
        /*08ec*/ 	.word	0x05000017


	//   ....[86]....
        /*08f0*/ 	.word	0x05000017


	//   ....[87]....
        /*08f4*/ 	.word	0x05000017


	//   ....[88]....
        /*08f8*/ 	.word	0x05000017


	//   ....[89]....
        /*08fc*/ 	.word	0x05000017


	//   ....[90]....
        /*0900*/ 	.word	0x05000017


	//   ....[91]....
        /*0904*/ 	.word	0x05000017


	//   ....[92]....
        /*0908*/ 	.word	0x05000017


	//   ....[93]....
        /*090c*/ 	.word	0x05000017


	//   ....[94]....
        /*0910*/ 	.word	0x05000017


	//   ....[95]....
        /*0914*/ 	.word	0x05000017


	//   ....[96]....
        /*0918*/ 	.word	0x05000017


	//   ....[97]....
        /*091c*/ 	.word	0x05000017


	//   ....[98]....
        /*0920*/ 	.word	0x05000017


	//   ....[99]....
        /*0924*/ 	.word	0x05000017


	//   ....[100]....
        /*0928*/ 	.word	0x05000017


	//   ....[101]....
        /*092c*/ 	.word	0x05000017


	//   ....[102]....
        /*0930*/ 	.word	0x05000017


	//   ....[103]....
        /*0934*/ 	.word	0x05000017


	//   ....[104]....
        /*0938*/ 	.word	0x05000017


	//   ....[105]....
        /*093c*/ 	.word	0x05000017


	//   ....[106]....
        /*0940*/ 	.word	0x05000017


	//   ....[107]....
        /*0944*/ 	.word	0x05000017


	//   ....[108]....
        /*0948*/ 	.word	0x05000017


	//   ....[109]....
        /*094c*/ 	.word	0x05000017


	//   ....[110]....
        /*0950*/ 	.word	0x05000017


	//   ....[111]....
        /*0954*/ 	.word	0x05000017


	//   ....[112]....
        /*0958*/ 	.word	0x05000017


	//   ....[113]....
        /*095c*/ 	.word	0x05000017


	//   ....[114]....
        /*0960*/ 	.word	0x05000017


	//   ....[115]....
        /*0964*/ 	.word	0x05000017


	//   ....[116]....
        /*0968*/ 	.word	0x05000017


	//   ....[117]....
        /*096c*/ 	.word	0x05000017


	//   ....[118]....
        /*0970*/ 	.word	0x05000017


	//   ....[119]....
        /*0974*/ 	.word	0x05000017


	//----- nvinfo : EIATTR_COOP_GROUP_INSTR_OFFSETS
	.align		4
.L_1817:
        /*0978*/ 	.byte	0x04, 0x28
        /*097a*/ 	.short	(.L_1819 - .L_1818)


	//   ....[0]....
.L_1818:
        /*097c*/ 	.word	0x00004f10


	//   ....[1]....
        /*0980*/ 	.word	0x00004f20


	//   ....[2]....
        /*0984*/ 	.word	0x00005520


	//   ....[3]....
        /*0988*/ 	.word	0x00005560


	//   ....[4]....
        /*098c*/ 	.word	0x00005590


	//   ....[5]....
        /*0990*/ 	.word	0x000055b0


	//   ....[6]....
        /*0994*/ 	.word	0x000055d0


	//   ....[7]....
        /*0998*/ 	.word	0x000055e0


	//   ....[8]....
        /*099c*/ 	.word	0x000082a0


	//   ....[9]....
        /*09a0*/ 	.word	0x000082d0


	//   ....[10]....
        /*09a4*/ 	.word	0x00008310


	//   ....[11]....
        /*09a8*/ 	.word	0x00008320


	//   ....[12]....
        /*09ac*/ 	.word	0x00008350


	//   ....[13]....
        /*09b0*/ 	.word	0x00008360


	//   ....[14]....
        /*09b4*/ 	.word	0x00008390


	//   ....[15]....
        /*09b8*/ 	.word	0x000083a0


	//   ....[16]....
        /*09bc*/ 	.word	0x00008530


	//   ....[17]....
        /*09c0*/ 	.word	0x00008560


	//   ....[18]....
        /*09c4*/ 	.word	0x00008590


	//   ....[19]....
        /*09c8*/ 	.word	0x000085b0


	//   ....[20]....
        /*09cc*/ 	.word	0x000085e0


	//   ....[21]....
        /*09d0*/ 	.word	0x000085f0


	//   ....[22]....
        /*09d4*/ 	.word	0x00008620


	//   ....[23]....
        /*09d8*/ 	.word	0x00008630


	//   ....[24]....
        /*09dc*/ 	.word	0x00008760


	//   ....[25]....
        /*09e0*/ 	.word	0x00008790


	//   ....[26]....
        /*09e4*/ 	.word	0x000087c0


	//   ....[27]....
        /*09e8*/ 	.word	0x000087e0


	//   ....[28]....
        /*09ec*/ 	.word	0x00008810


	//   ....[29]....
        /*09f0*/ 	.word	0x00008820


	//   ....[30]....
        /*09f4*/ 	.word	0x00008850


	//   ....[31]....
        /*09f8*/ 	.word	0x00008860


	//   ....[32]....
        /*09fc*/ 	.word	0x00008b00


	//   ....[33]....
        /*0a00*/ 	.word	0x00008b90


	//   ....[34]....
        /*0a04*/ 	.word	0x00008bf0


	//   ....[35]....
        /*0a08*/ 	.word	0x00008c20


	//   ....[36]....
        /*0a0c*/ 	.word	0x00008c50


	//   ....[37]....
        /*0a10*/ 	.word	0x00008c60


	//   ....[38]....
        /*0a14*/ 	.word	0x00008c80


	//   ....[39]....
        /*0a18*/ 	.word	0x00008ca0


	//   ....[40]....
        /*0a1c*/ 	.word	0x00008cd0


	//   ....[41]....
        /*0a20*/ 	.word	0x00008cf0


	//   ....[42]....
        /*0a24*/ 	.word	0x00008d10


	//   ....[43]....
        /*0a28*/ 	.word	0x00008d30


	//   ....[44]....
        /*0a2c*/ 	.word	0x00008d50


	//   ....[45]....
        /*0a30*/ 	.word	0x00008d80


	//   ....[46]....
        /*0a34*/ 	.word	0x00008db0


	//   ....[47]....
        /*0a38*/ 	.word	0x00008df0


	//   ....[48]....
        /*0a3c*/ 	.word	0x00008e10


	//   ....[49]....
        /*0a40*/ 	.word	0x00008e50


	//   ....[50]....
        /*0a44*/ 	.word	0x00008e70


	//   ....[51]....
        /*0a48*/ 	.word	0x00008eb0


	//   ....[52]....
        /*0a4c*/ 	.word	0x00008ed0


	//   ....[53]....
        /*0a50*/ 	.word	0x00008ef0


	//   ....[54]....
        /*0a54*/ 	.word	0x00008f20


	//   ....[55]....
        /*0a58*/ 	.word	0x00008f50


	//   ....[56]....
        /*0a5c*/ 	.word	0x00008f90


	//   ....[57]....
        /*0a60*/ 	.word	0x00008fd0


	//   ....[58]....
        /*0a64*/ 	.word	0x00009000


	//   ....[59]....
        /*0a68*/ 	.word	0x00009030


	//   ....[60]....
        /*0a6c*/ 	.word	0x00009050


	//   ....[61]....
        /*0a70*/ 	.word	0x00009070


	//   ....[62]....
        /*0a74*/ 	.word	0x00009150


	//   ....[63]....
        /*0a78*/ 	.word	0x00009200


	//   ....[64]....
        /*0a7c*/ 	.word	0x00009320


	//   ....[65]....
        /*0a80*/ 	.word	0x00009370


	//   ....[66]....
        /*0a84*/ 	.word	0x000093e0


	//   ....[67]....
        /*0a88*/ 	.word	0x00009440


	//   ....[68]....
        /*0a8c*/ 	.word	0x000094b0


	//   ....[69]....
        /*0a90*/ 	.word	0x00009510


	//   ....[70]....
        /*0a94*/ 	.word	0x00009580


	//   ....[71]....
        /*0a98*/ 	.word	0x000095e0


	//   ....[72]....
        /*0a9c*/ 	.word	0x00009680


	//   ....[73]....
        /*0aa0*/ 	.word	0x00009710


	//   ....[74]....
        /*0aa4*/ 	.word	0x00009780


	//   ....[75]....
        /*0aa8*/ 	.word	0x000097e0


	//   ....[76]....
        /*0aac*/ 	.word	0x00009850


	//   ....[77]....
        /*0ab0*/ 	.word	0x000098b0


	//   ....[78]....
        /*0ab4*/ 	.word	0x00009920


	//   ....[79]....
        /*0ab8*/ 	.word	0x00009980


	//   ....[80]....
        /*0abc*/ 	.word	0x00009a20


	//   ....[81]....
        /*0ac0*/ 	.word	0x00009ab0


	//   ....[82]....
        /*0ac4*/ 	.word	0x00009b20


	//   ....[83]....
        /*0ac8*/ 	.word	0x00009b80


	//   ....[84]....
        /*0acc*/ 	.word	0x00009bf0


	//   ....[85]....
        /*0ad0*/ 	.word	0x00009c50


	//   ....[86]....
        /*0ad4*/ 	.word	0x00009cc0


	//   ....[87]....
        /*0ad8*/ 	.word	0x00009d20


	//   ....[88]....
        /*0adc*/ 	.word	0x00009dc0


	//   ....[89]....
        /*0ae0*/ 	.word	0x00009ea0


	//   ....[90]....
        /*0ae4*/ 	.word	0x00009f70


	//   ....[91]....
        /*0ae8*/ 	.word	0x00009fc0


	//   ....[92]....
        /*0aec*/ 	.word	0x0000a060


	//   ....[93]....
        /*0af0*/ 	.word	0x0000a0c0


	//   ....[94]....
        /*0af4*/ 	.word	0x0000a170


	//   ....[95]....
        /*0af8*/ 	.word	0x0000a1d0


	//   ....[96]....
        /*0afc*/ 	.word	0x0000a260


	//   ....[97]....
        /*0b00*/ 	.word	0x0000a2e0


	//   ....[98]....
        /*0b04*/ 	.word	0x0000a350


	//   ....[99]....
        /*0b08*/ 	.word	0x0000a3b0


	//   ....[100]....
        /*0b0c*/ 	.word	0x0000a420


	//   ....[101]....
        /*0b10*/ 	.word	0x0000a480


	//   ....[102]....
        /*0b14*/ 	.word	0x0000a550


	//   ....[103]....
        /*0b18*/ 	.word	0x0000a5c0


	//   ....[104]....
        /*0b1c*/ 	.word	0x0000a670


	//   ....[105]....
        /*0b20*/ 	.word	0x0000a6e0


	//   ....[106]....
        /*0b24*/ 	.word	0x0000a750


	//   ....[107]....
        /*0b28*/ 	.word	0x0000a7b0


	//   ....[108]....
        /*0b2c*/ 	.word	0x0000a820


	//   ....[109]....
        /*0b30*/ 	.word	0x0000a880


	//   ....[110]....
        /*0b34*/ 	.word	0x0000a8f0


	//   ....[111]....
        /*0b38*/ 	.word	0x0000a950


	//   ....[112]....
        /*0b3c*/ 	.word	0x0000a9b0


	//   ....[113]....
        /*0b40*/ 	.word	0x0000aa00


	//   ....[114]....
        /*0b44*/ 	.word	0x0000aa70


	//   ....[115]....
        /*0b48*/ 	.word	0x0000aad0


	//   ....[116]....
        /*0b4c*/ 	.word	0x0000ab40


	//   ....[117]....
        /*0b50*/ 	.word	0x0000aba0


	//   ....[118]....
        /*0b54*/ 	.word	0x0000acf0


	//   ....[119]....
        /*0b58*/ 	.word	0x0000ada0


	//----- nvinfo : EIATTR_EXIT_INSTR_OFFSETS
	.align		4
.L_1819:
        /*0b5c*/ 	.byte	0x04, 0x1c
        /*0b5e*/ 	.short	(.L_1821 - .L_1820)


	//   ....[0]....
.L_1820:
        /*0b60*/ 	.word	0x00007270


	//   ....[1]....
        /*0b64*/ 	.word	0x000092c0


	//----- nvinfo : EIATTR_MAX_THREADS
	.align		4
.L_1821:
        /*0b68*/ 	.byte	0x04, 0x05
        /*0b6a*/ 	.short	(.L_1823 - .L_1822)
.L_1822:
        /*0b6c*/ 	.word	0x000001e0
        /*0b70*/ 	.word	0x00000001
        /*0b74*/ 	.word	0x00000001


	//----- nvinfo : EIATTR_CRS_STACK_SIZE
	.align		4
.L_1823:
        /*0b78*/ 	.byte	0x04, 0x1e
        /*0b7a*/ 	.short	(.L_1825 - .L_1824)
.L_1824:
        /*0b7c*/ 	.word	0x00000000


	//----- nvinfo : EIATTR_CBANK_PARAM_SIZE
	.align		4
.L_1825:
        /*0b80*/ 	.byte	0x03, 0x19
        /*0b82*/ 	.short	0x0060


	//----- nvinfo : EIATTR_PARAM_CBANK
	.align		4
        /*0b84*/ 	.byte	0x04, 0x0a
        /*0b86*/ 	.short	(.L_1827 - .L_1826)
	.align		4
.L_1826:
        /*0b88*/ 	.word	index@(.nv.constant0._ZN13group_norm_v218gn_bwd_cuda_kernelI6__halfLi480ELi1ELi32ELi30ELi1024ELb0ELb1ELi32ELi960ELi960ELi4ELb1ELi4ELb0ELb0ELNS_15WgradSyncMethodE3ENS_16CompileConditionILi900EEEEEvPT_S6_S6_PKS5_S8_S8_S8_PKfflPfPj)
        /*0b8c*/ 	.short	0x0210
        /*0b8e*/ 	.short	0x0060


	//----- nvinfo : EIATTR_SW_WAR
	.align		4
.L_1827:
        /*0b90*/ 	.byte	0x04, 0x36
        /*0b92*/ 	.short	(.L_1829 - .L_1828)
.L_1828:
        /*0b94*/ 	.word	0x00000008
.L_1829:


//--------------------- .nv.info._ZN13group_norm_v218gn_bwd_cuda_kernelI6__halfLi480ELi2ELi32ELi30ELi1024ELb0ELb1ELi16ELi960ELi960ELi4ELb1ELi3ELb0ELb0ELNS_15WgradSyncMethodE3ENS_16CompileConditionILi900EEEEEvPT_S6_S6_PKS5_S8_S8_S8_PKfflPfPj --------------------------
	.section	.nv.info._ZN13group_norm_v218gn_bwd_cuda_kernelI6__halfLi480ELi2ELi32ELi30ELi1024ELb0ELb1ELi16ELi960ELi960ELi4ELb1ELi3ELb0ELb0ELNS_15WgradSyncMethodE3ENS_16CompileConditionILi900EEEEEvPT_S6_S6_PKS5_S8_S8_S8_PKfflPfPj,"",@"SHT_CUDA_INFO"
	.sectionflags	@""
	.align	4


	//----- nvinfo : EIATTR_CUDA_API_VERSION
	.align		4
        /*0000*/ 	.byte	0x04, 0x37
        /*0002*/ 	.short	(.L_1831 - .L_1830)
.L_1830:
        /*0004*/ 	.word	0x00000082


	//----- nvinfo : EIATTR_KPARAM_INFO
	.align		4
.L_1831:
        /*0008*/ 	.byte	0x04, 0x17
        /*000a*/ 	.short	(.L_1833 - .L_1832)
.L_1832:
        /*000c*/ 	.word	0x00000000
        /*0010*/ 	.short	0x000b
        /*0012*/ 	.short	0x0058
        /*0014*/ 	.byte	0x00, 0xf0, 0x21, 0x00


	//----- nvinfo : EIATTR_KPARAM_INFO
	.align		4
.L_1833:
        /*0018*/ 	.byte	0x04, 0x17
        /*001a*/ 	.short	(.L_1835 - .L_1834)
.L_1834:
        /*001c*/ 	.word	0x00000000
        /*0020*/ 	.short	0x000a
        /*0022*/ 	.short	0x0050
        /*0024*/ 	.byte	0x00, 0xf0, 0x21, 0x00


	//----- nvinfo : EIATTR_KPARAM_INFO
	.align		4
.L_1835:
        /*0028*/ 	.byte	0x04, 0x17
        /*002a*/ 	.short	(.L_1837 - .L_1836)
.L_1836:
        /*002c*/ 	.word	0x00000000
        /*0030*/ 	.short	0x0009
        /*0032*/ 	.short	0x0048
        /*0034*/ 	.byte	0x00, 0xf0, 0x21, 0x00


	//----- nvinfo : EIATTR_KPARAM_INFO
	.align		4
.L_1837:
        /*0038*/ 	.byte	0x04, 0x17
        /*003a*/ 	.short	(.L_1839 - .L_1838)
.L_1838:
        /*003c*/ 	.word	0x00000000
        /*0040*/ 	.short	0x0008
        /*0042*/ 	.short	0x0040
        /*0044*/ 	.byte	0x00, 0xf0, 0x11, 0x00


	//----- nvinfo : EIATTR_KPARAM_INFO
	.align		4
.L_1839:
        /*0048*/ 	.byte	0x04, 0x17
        /*004a*/ 	.short	(.L_1841 - .L_1840)
.L_1840:
        /*004c*/ 	.word	0x00000000
        /*0050*/ 	.short	0x0007
        /*0052*/ 	.short	0x0038
        /*0054*/ 	.byte	0x00, 0xf0, 0x21, 0x00


	//----- nvinfo : EIATTR_KPARAM_INFO
	.align		4
.L_1841:
        /*0058*/ 	.byte	0x04, 0x17
        /*005a*/ 	.short	(.L_1843 - .L_1842)
.L_1842:
        /*005c*/ 	.word	0x00000000
        /*0060*/ 	.short	0x0006
        /*0062*/ 	.short	0x0030
        /*0064*/ 	.byte	0x00, 0xf0, 0x21, 0x00


	//----- nvinfo : EIATTR_KPARAM_INFO
	.align		4
.L_1843:
        /*0068*/ 	.byte	0x04, 0x17
        /*006a*/ 	.short	(.L_1845 - .L_1844)
.L_1844:
        /*006c*/ 	.word	0x00000000
        /*0070*/ 	.short	0x0005
        /*0072*/ 	.short	0x0028
        /*0074*/ 	.byte	0x00, 0xf0, 0x21, 0x00


	//----- nvinfo : EIATTR_KPARAM_INFO
	.align		4
.L_1845:
        /*0078*/ 	.byte	0x04, 0x17
        /*007a*/ 	.short	(.L_1847 - .L_1846)
.L_1846:
        /*007c*/ 	.word	0x00000000
        /*0080*/ 	.short	0x0004
        /*0082*/ 	.short	0x0020
        /*0084*/ 	.byte	0x00, 0xf0, 0x21, 0x00


	//----- nvinfo : EIATTR_KPARAM_INFO
	.align		4
.L_1847:
        /*0088*/ 	.byte	0x04, 0x17
        /*008a*/ 	.short	(.L_1849 - .L_1848)
.L_1848:
        /*008c*/ 	.word	0x00000000
        /*0090*/ 	.short	0x0003
        /*0092*/ 	.short	0x0018
        /*0094*/ 	.byte	0x00, 0xf0, 0x21, 0x00


	//----- nvinfo : EIATTR_KPARAM_INFO
	.align		4
.L_1849:
        /*0098*/ 	.byte	0x04, 0x17
        /*009a*/ 	.short	(.L_1851 - .L_1850)
.L_1850:
        /*009c*/ 	.word	0x00000000
        /*00a0*/ 	.short	0x0002
        /*00a2*/ 	.short	0x0010
        /*00a4*/ 	.byte	0x00, 0xf0, 0x21, 0x00


	//----- nvinfo : EIATTR_KPARAM_INFO
	.align		4
.L_1851:
        /*00a8*/ 	.byte	0x04, 0x17
        /*00aa*/ 	.short	(.L_1853 - .L_1852)
.L_1852:
        /*00ac*/ 	.word	0x00000000
        /*00b0*/ 	.short	0x0001
        /*00b2*/ 	.short	0x0008
        /*00b4*/ 	.byte	0x00, 0xf0, 0x21, 0x00


	//----- nvinfo : EIATTR_KPARAM_INFO
	.align		4
.L_1853:
        /*00b8*/ 	.byte	0x04, 0x17
        /*00ba*/ 	.short	(.L_1855 - .L_1854)
.L_1854:
        /*00bc*/ 	.word	0x00000000
        /*00c0*/ 	.short	0x0000
        /*00c2*/ 	.short	0x0000
        /*00c4*/ 	.byte	0x00, 0xf0, 0x21, 0x00


	//----- nvinfo : EIATTR_SPARSE_MMA_MASK
	.align		4
.L_1855:
        /*00c8*/ 	.byte	0x03, 0x50
        /*00ca*/ 	.short	0x0000


	//----- nvinfo : EIATTR_MAXREG_COUNT
	.align		4
        /*00cc*/ 	.byte	0x03, 0x1b
        /*00ce*/ 	.short	0x0040


	//----- nvinfo : EIATTR_NUM_BARRIERS
	.align		4
        /*00d0*/ 	.byte	0x02, 0x4c
        /*00d2*/ 	.byte	0x01
	.zero		1


	//----- nvinfo : EIATTR_ANNOTATIONS
	.align		4
        /*00d4*/ 	.byte	0x04, 0x55
        /*00d6*/ 	.short	(.L_1857 - .L_1856)


	//   ....[0]....
.L_1856:
        /* <DEDUP_REMOVED lines=83> */


	//----- nvinfo : EIATTR_MERCURY_ISA_VERSION
	.align		4
.L_1857:
        /*05f8*/ 	.byte	0x03, 0x5f
        /*05fa*/ 	.short	0x0101


	//----- nvinfo : EIATTR_COOP_GROUP_MASK_REGIDS
	.align		4
        /*05fc*/ 	.byte	0x04, 0x29
        /*05fe*/ 	.short	(.L_1859 - .L_1858)


	//   ....[0]....
.L_1858:
        /*0600*/ 	.word	0xffffffff


	//   ....[1]....
        /*0604*/ 	.word	0xffffffff


	//   ....[2]....
        /*0608*/ 	.word	0xffffffff


	//   ....[3]....
        /*060c*/ 	.word	0xffffffff


	//   ....[4]....
        /*0610*/ 	.word	0xffffffff


	//   ....[5]....
        /*0614*/ 	.word	0xffffffff


	//   ....[6]....
        /*0618*/ 	.word	0xffffffff


	//   ....[7]....
        /*061c*/ 	.word	0xffffffff


	//   ....[8]....
        /*0620*/ 	.word	0x05000019


	//   ....[9]....
        /*0624*/ 	.word	0x05000018


	//   ....[10]....
        /*0628*/ 	.word	0x0500001a


	//   ....[11]....
        /*062c*/ 	.word	0x0500001b


	//   ....[12]....
        /*0630*/ 	.word	0x0500001d


	//   ....[13]....
        /*0634*/ 	.word	0x05000012


	//   ....[14]....
        /*0638*/ 	.word	0x0500001c


	//   ....[15]....
        /*063c*/ 	.word	0x05000013


	//   ....[16]....
        /*0640*/ 	.word	0x0500001d


	//   ....[17]....
        /*0644*/ 	.word	0x0500001c


	//   ....[18]....
        /*0648*/ 	.word	0x0500001e


	//   ....[19]....
        /*064c*/ 	.word	0x0500001f


	//   ....[20]....
        /*0650*/ 	.word	0x05000021


	//   ....[21]....
        /*0654*/ 	.word	0x05000020


	//   ....[22]....
        /*0658*/ 	.word	0x05000022


	//   ....[23]....
        /*065c*/ 	.word	0x05000017


	//   ....[24]....
        /*0660*/ 	.word	0x0500001d


	//   ....[25]....
        /*0664*/ 	.word	0x0500001c


	//   ....[26]....
        /*0668*/ 	.word	0x0500001e


	//   ....[27]....
        /*066c*/ 	.word	0x0500001f


	//   ....[28]....
        /*0670*/ 	.word	0x05000021


	//   ....[29]....
        /*0674*/ 	.word	0x05000020


	//   ....[30]....
        /*0678*/ 	.word	0x05000022


	//   ....[31]....
        /*067c*/ 	.word	0x05000017


	//   ....[32]....
        /*0680*/ 	.word	0x0500001e


	//   ....[33]....
        /*0684*/ 	.word	0x05000026


	//   ....[34]....
        /*0688*/ 	.word	0x05000021


	//   ....[35]....
        /*068c*/ 	.word	0x05000020


	//   ....[36]....
        /*0690*/ 	.word	0x05000024


	//   ....[37]....
        /*0694*/ 	.word	0x05000029


	//   ....[38]....
        /*0698*/ 	.word	0x05000025


	//   ....[39]....
        /*069c*/ 	.word	0x05000027


	//   ....[40]....
        /*06a0*/ 	.word	0x05000028


	//   ....[41]....
        /*06a4*/ 	.word	0x05000021


	//   ....[42]....
        /*06a8*/ 	.word	0x05000023


	//   ....[43]....
        /*06ac*/ 	.word	0x05000026


	//   ....[44]....
        /*06b0*/ 	.word	0x05000014


	//   ....[45]....
        /*06b4*/ 	.word	0x05000029


	//   ....[46]....
        /*06b8*/ 	.word	0x05000012


	//   ....[47]....
        /*06bc*/ 	.word	0x05000021


	//   ....[48]....
        /*06c0*/ 	.word	0x0500001f


	//   ....[49]....
        /*06c4*/ 	.word	0x05000014


	//   ....[50]....
        /*06c8*/ 	.word	0x0500001c


	//   ....[51]....
        /*06cc*/ 	.word	0x05000026


	//   ....[52]....
        /*06d0*/ 	.word	0x05000013


	//   ....[53]....
        /*06d4*/ 	.word	0x05000029


	//   ....[54]....
        /*06d8*/ 	.word	0x05000018


	//   ....[55]....
        /*06dc*/ 	.word	0x05000024


	//   ....[56]....
        /*06e0*/ 	.word	0x05000019


	//   ....[57]....
        /*06e4*/ 	.word	0x0500001f


	//   ....[58]....
        /*06e8*/ 	.word	0x05000022


	//   ....[59]....
        /*06ec*/ 	.word	0x0500001c


	//   ....[60]....
        /*06f0*/ 	.word	0x0500002a


	//   ....[61]....
        /*06f4*/ 	.word	0x05000028


	//   ....[62]....
        /*06f8*/ 	.word	0x0500001b


	//   ....[63]....
        /*06fc*/ 	.word	0x05000017


	//   ....[64]....
        /*0700*/ 	.word	0x0500001e


	//   ....[65]....
        /*0704*/ 	.word	0x0500001e


	//   ....[66]....
        /*0708*/ 	.word	0x0500001e


	//   ....[67]....
        /*070c*/ 	.word	0x0500001e


	//   ....[68]....
        /*0710*/ 	.word	0x0500001e


	//   ....[69]....
        /*0714*/ 	.word	0x0500001e


	//   ....[70]....
        /*0718*/ 	.word	0x0500001e


	//   ....[71]....
        /*071c*/ 	.word	0x0500001e


	//   ....[72]....
        /*0720*/ 	.word	0x0500001e


	//   ....[73]....
        /*0724*/ 	.word	0x0500001e


	//   ....[74]....
        /*0728*/ 	.word	0x0500001e


	//   ....[75]....
        /*072c*/ 	.word	0x0500001e


	//   ....[76]....
        /*0730*/ 	.word	0x0500001e


	//   ....[77]....
        /*0734*/ 	.word	0x0500001e


	//   ....[78]....
        /*0738*/ 	.word	0x0500001e


	//   ....[79]....
        /*073c*/ 	.word	0x0500001e


	//   ....[80]....
        /*0740*/ 	.word	0x0500001e


	//   ....[81]....
        /*0744*/ 	.word	0x0500001e


	//   ....[82]....
        /*0748*/ 	.word	0x0500001e


	//   ....[83]....
        /*074c*/ 	.word	0x0500001e


	//   ....[84]....
        /*0750*/ 	.word	0x0500001e


	//   ....[85]....
        /*0754*/ 	.word	0x0500001e


	//   ....[86]....
        /*0758*/ 	.word	0x0500001e


	//   ....[87]....
        /*075c*/ 	.word	0x0500001e


	//   ....[88]....
        /*0760*/ 	.word	0x0500001e


	//   ....[89]....
        /*0764*/ 	.word	0x0500001e


	//   ....[90]....
        /*0768*/ 	.word	0x0500001e


	//   ....[91]....
        /*076c*/ 	.word	0x0500001e


	//   ....[92]....
        /*0770*/ 	.word	0x0500001e


	//   ....[93]....
        /*0774*/ 	.word	0x0500001e


	//   ....[94]....
        /*0778*/ 	.word	0x0500001e


	//   ....[95]....
        /*077c*/ 	.word	0x0500001e


	//   ....[96]....
        /*0780*/ 	.word	0x0500001e


	//   ....[97]....
        /*0784*/ 	.word	0x0500001e


	//   ....[98]....
        /*0788*/ 	.word	0x0500001e


	//   ....[99]....
        /*078c*/ 	.word	0x0500001e


	//   ....[100]....
        /*0790*/ 	.word	0x0500001e


	//   ....[101]....
        /*0794*/ 	.word	0x0500001e


	//   ....[102]....
        /*0798*/ 	.word	0x0500001e


	//   ....[103]....
        /*079c*/ 	.word	0x0500001e


	//   ....[104]....
        /*07a0*/ 	.word	0x0500001e


	//   ....[105]....
        /*07a4*/ 	.word	0x0500001e


	//   ....[106]....
        /*07a8*/ 	.word	0x0500001e


	//   ....[107]....
        /*07ac*/ 	.word	0x0500001e


	//   ....[108]....
        /*07b0*/ 	.word	0x0500001e


	//   ....[109]....
        /*07b4*/ 	.word	0x0500001e


	//   ....[110]....
        /*07b8*/ 	.word	0x0500001e


	//   ....[111]....
        /*07bc*/ 	.word	0x0500001e


	//   ....[112]....
        /*07c0*/ 	.word	0x0500001e


	//   ....[113]....
        /*07c4*/ 	.word	0x0500001e


	//   ....[114]....
        /*07c8*/ 	.word	0x0500001e


	//   ....[115]....
        /*07cc*/ 	.word	0x0500001e


	//   ....[116]....
        /*07d0*/ 	.word	0x0500001e


	//   ....[117]....
        /*07d4*/ 	.word	0x0500001e


	//   ....[118]....
        /*07d8*/ 	.word	0x0500001e


	//   ....[119]....
        /*07dc*/ 	.word	0x0500001e


	//----- nvinfo : EIATTR_COOP_GROUP_INSTR_OFFSETS
	.align		4
.L_1859:
        /*07e0*/ 	.byte	0x04, 0x28
        /*07e2*/ 	.short	(.L_1861 - .L_1860)


	//   ....[0]....
.L_1860:
        /*07e4*/ 	.word	0x00003430


	//   ....[1]....
        /*07e8*/ 	.word	0x00003460


	//   ....[2]....
        /*07ec*/ 	.word	0x00003c50


	//   ....[3]....
        /*07f0*/ 	.word	0x00003c90


	//   ....[4]....
        /*07f4*/ 	.word	0x00003cc0


	//   ....[5]....
        /*07f8*/ 	.word	0x00003ce0


	//   ....[6]....
        /*07fc*/ 	.word	0x00003d00


	//   ....[7]....
        /*0800*/ 	.word	0x00003d10


	//   ....[8]....
        /*0804*/ 	.word	0x00005e00


	//   ....[9]....
        /*0808*/ 	.word	0x00005e30


	//   ....[10]....
        /*080c*/ 	.word	0x00005e80


	//   ....[11]....
        /*0810*/ 	.word	0x00005ea0


	//   ....[12]....
        /*0814*/ 	.word	0x00005ed0


	//   ....[13]....
        /*0818*/ 	.word	0x00005ee0


	//   ....[14]....
        /*081c*/ 	.word	0x00005f10


	//   ....[15]....
        /*0820*/ 	.word	0x00005f20


	//   ....[16]....
        /*0824*/ 	.word	0x000060a0


	//   ....[17]....
        /*0828*/ 	.word	0x000060d0


	//   ....[18]....
        /*082c*/ 	.word	0x00006120


	//   ....[19]....
        /*0830*/ 	.word	0x00006140


	//   ....[20]....
        /*0834*/ 	.word	0x00006170


	//   ....[21]....
        /*0838*/ 	.word	0x00006180


	//   ....[22]....
        /*083c*/ 	.word	0x000061b0


	//   ....[23]....
        /*0840*/ 	.word	0x000061c0


	//   ....[24]....
        /*0844*/ 	.word	0x000062e0


	//   ....[25]....
        /*0848*/ 	.word	0x00006310


	//   ....[26]....
        /*084c*/ 	.word	0x00006360


	//   ....[27]....
        /*0850*/ 	.word	0x00006380


	//   ....[28]....
        /*0854*/ 	.word	0x000063b0


	//   ....[29]....
        /*0858*/ 	.word	0x000063c0


	//   ....[30]....
        /*085c*/ 	.word	0x000063f0


	//   ....[31]....
        /*0860*/ 	.word	0x00006400


	//   ....[32]....
        /*0864*/ 	.word	0x000066d0


	//   ....[33]....
        /*0868*/ 	.word	0x00006700


	//   ....[34]....
        /*086c*/ 	.word	0x00006780


	//   ....[35]....
        /*0870*/ 	.word	0x000067d0


	//   ....[36]....
        /*0874*/ 	.word	0x00006800


	//   ....[37]....
        /*0878*/ 	.word	0x00006820


	//   ....[38]....
        /*087c*/ 	.word	0x00006830


	//   ....[39]....
        /*0880*/ 	.word	0x00006840


	//   ....[40]....
        /*0884*/ 	.word	0x00006880


	//   ....[41]....
        /*0888*/ 	.word	0x000068a0


	//   ....[42]....
        /*088c*/ 	.word	0x000068e0


	//   ....[43]....
        /*0890*/ 	.word	0x00006910


	//   ....[44]....
        /*0894*/ 	.word	0x00006940


	//   ....[45]....
        /*0898*/ 	.word	0x00006950


	//   ....[46]....
        /*089c*/ 	.word	0x00006960


	//   ....[47]....
        /*08a0*/ 	.word	0x000069c0


	//   ....[48]....
        /*08a4*/ 	.word	0x00006a30


	//   ....[49]....
        /*08a8*/ 	.word	0x00006a60


	//   ....[50]....
        /*08ac*/ 	.word	0x00006a80


	//   ....[51]....
        /*08b0*/ 	.word	0x00006a90


	//   ....[52]....
        /*08b4*/ 	.word	0x00006ab0


	//   ....[53]....
        /*08b8*/ 	.word	0x00006ad0


	//   ....[54]....
        /*08bc*/ 	.word	0x00006af0


	//   ....[55]....
        /*08c0*/ 	.word	0x00006b20


	//   ....[56]....
        /*08c4*/ 	.word	0x00006b60


	//   ....[57]....
        /*08c8*/ 	.word	0x00006b90


	//   ....[58]....
        /*08cc*/ 	.word	0x00006bc0


	//   ....[59]....
        /*08d0*/ 	.word	0x00006c00


	//   ....[60]....
        /*08d4*/ 	.word	0x00006c30


	//   ....[61]....
        /*08d8*/ 	.word	0x00006c50


	//   ....[62]....
        /*08dc*/ 	.word	0x00006d90


	//   ....[63]....
        /*08e0*/ 	.word	0x00006dd0


	//   ....[64]....
        /*08e4*/ 	.word	0x00006f00


	//   ....[65]....
        /*08e8*/ 	.word	0x00006f50


	//   ....[66]....
        /*08ec*/ 	.word	0x00006fc0


	//   ....[67]....
        /*08f0*/ 	.word	0x00007020


	//   ....[68]....
        /*08f4*/ 	.word	0x00007090


	//   ....[69]....
        /*08f8*/ 	.word	0x000070f0


	//   ....[70]....
        /*08fc*/ 	.word	0x00007160


	//   ....[71]....
        /*0900*/ 	.word	0x000071c0


	//   ....[72]....
        /*0904*/ 	.word	0x00007260


	//   ....[73]....
        /*0908*/ 	.word	0x000072f0


	//   ....[74]....
        /*090c*/ 	.word	0x00007360


	//   ....[75]....
        /*0910*/ 	.word	0x000073c0


	//   ....[76]....
        /*0914*/ 	.word	0x00007430


	//   ....[77]....
        /*0918*/ 	.word	0x00007490


	//   ....[78]....
        /*091c*/ 	.word	0x00007500


	//   ....[79]....
        /*0920*/ 	.word	0x00007560


	//   ....[80]....
        /*0924*/ 	.word	0x00007600


	//   ....[81]....
        /*0928*/ 	.word	0x00007690


	//   ....[82]....
        /*092c*/ 	.word	0x00007700


	//   ....[83]....
        /*0930*/ 	.word	0x00007760


	//   ....[84]....
        /*0934*/ 	.word	0x000077d0


	//   ....[85]....
        /*0938*/ 	.word	0x00007830


	//   ....[86]....
        /*093c*/ 	.word	0x000078a0


	//   ....[87]....
        /*0940*/ 	.word	0x00007900


	//   ....[88]....
        /*0944*/ 	.word	0x000079a0


	//   ....[89]....
        /*0948*/ 	.word	0x00007a60


	//   ....[90]....
        /*094c*/ 	.word	0x00007b40


	//   ....[91]....
        /*0950*/ 	.word	0x00007b90


	//   ....[92]....
        /*0954*/ 	.word	0x00007c30


	//   ....[93]....
        /*0958*/ 	.word	0x00007c90


	//   ....[94]....
        /*095c*/ 	.word	0x00007d10


	//   ....[95]....
        /*0960*/ 	.word	0x00007db0


	//   ....[96]....
        /*0964*/ 	.word	0x00007e20


	//   ....[97]....
        /*0968*/ 	.word	0x00007ea0


	//   ....[98]....
        /*096c*/ 	.word	0x00007f10


	//   ....[99]....
        /*0970*/ 	.word	0x00007f70


	//   ....[100]....
        /*0974*/ 	.word	0x00007fe0


	//   ....[101]....
        /*0978*/ 	.word	0x00008040


	//   ....[102]....
        /*097c*/ 	.word	0x000080b0


	//   ....[103]....
        /*0980*/ 	.word	0x00008110


	//   ....[104]....
        /*0984*/ 	.word	0x00008180


	//   ....[105]....
        /*0988*/ 	.word	0x000081e0


	//   ....[106]....
        /*098c*/ 	.word	0x000082b0


	//   ....[107]....
        /*0990*/ 	.word	0x00008310


	//   ....[108]....
        /*0994*/ 	.word	0x00008390


	//   ....[109]....
        /*0998*/ 	.word	0x000083e0


	//   ....[110]....
        /*099c*/ 	.word	0x00008480


	//   ....[111]....
        /*09a0*/ 	.word	0x00008500


	//   ....[112]....
        /*09a4*/ 	.word	0x00008590


	//   ....[113]....
        /*09a8*/ 	.word	0x00008620


	//   ....[114]....
        /*09ac*/ 	.word	0x00008690


	//   ....[115]....
        /*09b0*/ 	.word	0x000086f0


	//   ....[116]....
        /*09b4*/ 	.word	0x00008780


	//   ....[117]....
        /*09b8*/ 	.word	0x00008840


	//   ....[118]....
        /*09bc*/ 	.word	0x000088d0


	//   ....[119]....
        /*09c0*/ 	.word	0x00008930


	//----- nvinfo : EIATTR_EXIT_INSTR_OFFSETS
	.align		4
.L_1861:
        /*09c4*/ 	.byte	0x04, 0x1c
        /*09c6*/ 	.short	(.L_1863 - .L_1862)


	//   ....[0]....
.L_1862:
        /*09c8*/ 	.word	0x00004de0


	//   ....[1]....
        /*09cc*/ 	.word	0x00006ea0


	//----- nvinfo : EIATTR_MAX_THREADS
	.align		4
.L_1863:
        /*09d0*/ 	.byte	0x04, 0x05
        /*09d2*/ 	.short	(.L_1865 - .L_1864)
.L_1864:
        /*09d4*/ 	.word	0x000001e0
        /*09d8*/ 	.word	0x00000001
        /*09dc*/ 	.word	0x00000001


	//----- nvinfo : EIATTR_CRS_STACK_SIZE
	.align		4
.L_1865:
        /*09e0*/ 	.byte	0x04, 0x1e
        /*09e2*/ 	.short	(.L_1867 - .L_1866)
.L_1866:
        /*09e4*/ 	.word	0x00000000


	//----- nvinfo : EIATTR_CBANK_PARAM_SIZE
	.align		4
.L_1867:
        /*09e8*/ 	.byte	0x03, 0x19
        /*09ea*/ 	.short	0x0060


	//----- nvinfo : EIATTR_PARAM_CBANK
	.align		4
        /*09ec*/ 	.byte	0x04, 0x0a
        /*09ee*/ 	.short	(.L_1869 - .L_1868)
	.align		4
.L_1868:
        /*09f0*/ 	.word	index@(.nv.constant0._ZN13group_norm_v218gn_bwd_cuda_kernelI6__halfLi480ELi2ELi32ELi30ELi1024ELb0ELb1ELi16ELi960ELi960ELi4ELb1ELi3ELb0ELb0ELNS_15WgradSyncMethodE3ENS_16CompileConditionILi900EEEEEvPT_S6_S6_PKS5_S8_S8_S8_PKfflPfPj)
        /*09f4*/ 	.short	0x0210
        /*09f6*/ 	.short	0x0060


	//----- nvinfo : EIATTR_SW_WAR
	.align		4
.L_1869:
        /*09f8*/ 	.byte	0x04, 0x36
        /*09fa*/ 	.short	(.L_1871 - .L_1870)
.L_1870:
        /*09fc*/ 	.word	0x00000008
.L_1871:


//--------------------- .nv.info._ZN13group_norm_v218gn_bwd_cuda_kernelI6__halfLi480ELi2ELi32ELi30ELi1024ELb0ELb1ELi16ELi960ELi960ELi4ELb1ELi4ELb0ELb0ELNS_15WgradSyncMethodE3ENS_16CompileConditionILi900EEEEEvPT_S6_S6_PKS5_S8_S8_S8_PKfflPfPj --------------------------
	.section	.nv.info._ZN13group_norm_v218gn_bwd_cuda_kernelI6__halfLi480ELi2ELi32ELi30ELi1024ELb0ELb1ELi16ELi960ELi960ELi4ELb1ELi4ELb0ELb0ELNS_15WgradSyncMethodE3ENS_16CompileConditionILi900EEEEEvPT_S6_S6_PKS5_S8_S8_S8_PKfflPfPj,"",@"SHT_CUDA_INFO"
	.sectionflags	@""
	.align	4


	//----- nvinfo : EIATTR_CUDA_API_VERSION
	.align		4
        /*0000*/ 	.byte	0x04, 0x37
        /*0002*/ 	.short	(.L_1873 - .L_1872)
.L_1872:
        /*0004*/ 	.word	0x00000082


	//----- nvinfo : EIATTR_KPARAM_INFO
	.align		4
.L_1873:
        /*0008*/ 	.byte	0x04, 0x17
        /*000a*/ 	.short	(.L_1875 - .L_1874)
.L_1874:
        /*000c*/ 	.word	0x00000000
        /*0010*/ 	.short	0x000b
        /*0012*/ 	.short	0x0058
        /*0014*/ 	.byte	0x00, 0xf0, 0x21, 0x00


	//----- nvinfo : EIATTR_KPARAM_INFO
	.align		4
.L_1875:
        /*0018*/ 	.byte	0x04, 0x17
        /*001a*/ 	.short	(.L_1877 - .L_1876)
.L_1876:
        /*001c*/ 	.word	0x00000000
        /*0020*/ 	.short	0x000a
        /*0022*/ 	.short	0x0050
        /*0024*/ 	.byte	0x00, 0xf0, 0x21, 0x00


	//----- nvinfo : EIATTR_KPARAM_INFO
	.align		4
.L_1877:
        /*0028*/ 	.byte	0x04, 0x17
        /*002a*/ 	.short	(.L_1879 - .L_1878)
.L_1878:
        /*002c*/ 	.word	0x00000000
        /*0030*/ 	.short	0x0009
        /*0032*/ 	.short	0x0048
        /*0034*/ 	.byte	0x00, 0xf0, 0x21, 0x00


	//----- nvinfo : EIATTR_KPARAM_INFO
	.align		4
.L_1879:
        /*0038*/ 	.byte	0x04, 0x17
        /*003a*/ 	.short	(.L_1881 - .L_1880)
.L_1880:
        /*003c*/ 	.word	0x00000000
        /*0040*/ 	.short	0x0008
        /*0042*/ 	.short	0x0040
        /*0044*/ 	.byte	0x00, 0xf0, 0x11, 0x00


	//----- nvinfo : EIATTR_KPARAM_INFO
	.align		4
.L_1881:
        /*0048*/ 	.byte	0x04, 0x17
        /*004a*/ 	.short	(.L_1883 - .L_1882)
.L_1882:
        /*004c*/ 	.word	0x00000000
        /*0050*/ 	.short	0x0007
        /*0052*/ 	.short	0x0038
        /*0054*/ 	.byte	0x00, 0xf0, 0x21, 0x00


	//----- nvinfo : EIATTR_KPARAM_INFO
	.align		4
.L_1883:
        /*0058*/ 	.byte	0x04, 0x17
        /*005a*/ 	.short	(.L_1885 - .L_1884)
.L_1884:
        /*005c*/ 	.word	0x00000000
        /*0060*/ 	.short	0x0006
        /*0062*/ 	.short	0x0030
        /*0064*/ 	.byte	0x00, 0xf0, 0x21, 0x00


	//----- nvinfo : EIATTR_KPARAM_INFO
	.align		4
.L_1885:
        /*0068*/ 	.byte	0x04, 0x17
        /*006a*/ 	.short	(.L_1887 - .L_1886)
.L_1886:
        /*006c*/ 	.word	0x00000000
        /*0070*/ 	.short	0x0005
        /*0072*/ 	.short	0x0028
        /*0074*/ 	.byte	0x00, 0xf0, 0x21, 0x00


	//----- nvinfo : EIATTR_KPARAM_INFO
	.align		4
.L_1887:
        /*0078*/ 	.byte	0x04, 0x17
        /*007a*/ 	.short	(.L_1889 - .L_1888)
.L_1888:
        /*007c*/ 	.word	0x00000000
        /*0080*/ 	.short	0x0004
        /*0082*/ 	.short	0x0020
        /*0084*/ 	.byte	0x00, 0xf0, 0x21, 0x00


	//----- nvinfo : EIATTR_KPARAM_INFO
	.align		4
.L_1889:
        /*0088*/ 	.byte	0x04, 0x17
        /*008a*/ 	.short	(.L_1891 - .L_1890)
.L_1890:
        /*008c*/ 	.word	0x00000000
        /*0090*/ 	.short	0x0003
        /*0092*/ 	.short	0x0018
        /*0094*/ 	.byte	0x00, 0xf0, 0x21, 0x00


	//----- nvinfo : EIATTR_KPARAM_INFO
	.align		4
.L_1891:
        /*0098*/ 	.byte	0x04, 0x17
        /*009a*/ 	.short	(.L_1893 - .L_1892)
.L_1892:
        /*009c*/ 	.word	0x00000000
        /*00a0*/ 	.short	0x0002
        /*00a2*/ 	.short	0x0010
        /*00a4*/ 	.byte	0x00, 0xf0, 0x21, 0x00


	//----- nvinfo : EIATTR_KPARAM_INFO
	.align		4
.L_1893:
        /*00a8*/ 	.byte	0x04, 0x17
        /*00aa*/ 	.short	(.L_1895 - .L_1894)
.L_1894:
        /*00ac*/ 	.word	0x00000000
        /*00b0*/ 	.short	0x0001
        /*00b2*/ 	.short	0x0008
        /*00b4*/ 	.byte	0x00, 0xf0, 0x21, 0x00


	//----- nvinfo : EIATTR_KPARAM_INFO
	.align		4
.L_1895:
        /*00b8*/ 	.byte	0x04, 0x17
        /*00ba*/ 	.short	(.L_1897 - .L_1896)
.L_1896:
        /*00bc*/ 	.word	0x00000000
        /*00c0*/ 	.short	0x0000
        /*00c2*/ 	.short	0x0000
        /*00c4*/ 	.byte	0x00, 0xf0, 0x21, 0x00


	//----- nvinfo : EIATTR_SPARSE_MMA_MASK
	.align		4
.L_1897:
        /*00c8*/ 	.byte	0x03, 0x50
        /*00ca*/ 	.short	0x0000


	//----- nvinfo : EIATTR_MAXREG_COUNT
	.align		4
        /*00cc*/ 	.byte	0x03, 0x1b
        /*00ce*/ 	.short	0x0040


	//----- nvinfo : EIATTR_NUM_BARRIERS
	.align		4
        /*00d0*/ 	.byte	0x02, 0x4c
        /*00d2*/ 	.byte	0x01
	.zero		1


	//----- nvinfo : EIATTR_ANNOTATIONS
	.align		4
        /*00d4*/ 	.byte	0x04, 0x55
        /*00d6*/ 	.short	(.L_1899 - .L_1898)


	//   ....[0]....
.L_1898:
        /* <DEDUP_REMOVED lines=83> */


	//----- nvinfo : EIATTR_MERCURY_ISA_VERSION
	.align		4
.L_1899:
        /*05f8*/ 	.byte	0x03, 0x5f
        /*05fa*/ 	.short	0x0101


	//----- nvinfo : EIATTR_COOP_GROUP_MASK_REGIDS
	.align		4
        /*05fc*/ 	.byte	0x04, 0x29
        /*05fe*/ 	.short	(.L_1901 - .L_1900)


	//   ....[0]....
.L_1900:
        /*0600*/ 	.word	0xffffffff


	//   ....[1]....
        /*0604*/ 	.word	0xffffffff


	//   ....[2]....
        /*0608*/ 	.word	0xffffffff


	//   ....[3]....
        /*060c*/ 	.word	0xffffffff


	//   ....[4]....
        /*0610*/ 	.word	0xffffffff


	//   ....[5]....
        /*0614*/ 	.word	0xffffffff


	//   ....[6]....
        /*0618*/ 	.word	0xffffffff


	//   ....[7]....
        /*061c*/ 	.word	0xffffffff


	//   ....[8]....
        /*0620*/ 	.word	0x05000019


	//   ....[9]....
        /*0624*/ 	.word	0x05000018


	//   ....[10]....
        /*0628*/ 	.word	0x0500001a


	//   ....[11]....
        /*062c*/ 	.word	0x0500001b


	//   ....[12]....
        /*0630*/ 	.word	0x0500001d


	//   ....[13]....
        /*0634*/ 	.word	0x05000012


	//   ....[14]....
        /*0638*/ 	.word	0x0500001c


	//   ....[15]....
        /*063c*/ 	.word	0x05000013


	//   ....[16]....
        /*0640*/ 	.word	0x0500001d


	//   ....[17]....
        /*0644*/ 	.word	0x0500001c


	//   ....[18]....
        /*0648*/ 	.word	0x0500001e


	//   ....[19]....
        /*064c*/ 	.word	0x0500001f


	//   ....[20]....
        /*0650*/ 	.word	0x05000021


	//   ....[21]....
        /*0654*/ 	.word	0x05000020


	//   ....[22]....
        /*0658*/ 	.word	0x05000022


	//   ....[23]....
        /*065c*/ 	.word	0x05000017


	//   ....[24]....
        /*0660*/ 	.word	0x0500001d


	//   ....[25]....
        /*0664*/ 	.word	0x0500001c


	//   ....[26]....
        /*0668*/ 	.word	0x0500001e


	//   ....[27]....
        /*066c*/ 	.word	0x0500001f


	//   ....[28]....
        /*0670*/ 	.word	0x05000021


	//   ....[29]....
        /*0674*/ 	.word	0x05000020


	//   ....[30]....
        /*0678*/ 	.word	0x05000022


	//   ....[31]....
        /*067c*/ 	.word	0x05000017


	//   ....[32]....
        /*0680*/ 	.word	0x0500001e


	//   ....[33]....
        /*0684*/ 	.word	0x05000026


	//   ....[34]....
        /*0688*/ 	.word	0x05000021


	//   ....[35]....
        /*068c*/ 	.word	0x05000020


	//   ....[36]....
        /*0690*/ 	.word	0x05000024


	//   ....[37]....
        /*0694*/ 	.word	0x05000029


	//   ....[38]....
        /*0698*/ 	.word	0x05000025


	//   ....[39]....
        /*069c*/ 	.word	0x05000027


	//   ....[40]....
        /*06a0*/ 	.word	0x05000028


	//   ....[41]....
        /*06a4*/ 	.word	0x05000021


	//   ....[42]....
        /*06a8*/ 	.word	0x05000023


	//   ....[43]....
        /*06ac*/ 	.word	0x05000026


	//   ....[44]....
        /*06b0*/ 	.word	0x05000014


	//   ....[45]....
        /*06b4*/ 	.word	0x05000029


	//   ....[46]....
        /*06b8*/ 	.word	0x05000012


	//   ....[47]....
        /*06bc*/ 	.word	0x05000021


	//   ....[48]....
        /*06c0*/ 	.word	0x0500001f


	//   ....[49]....
        /*06c4*/ 	.word	0x05000014


	//   ....[50]....
        /*06c8*/ 	.word	0x0500001c


	//   ....[51]....
        /*06cc*/ 	.word	0x05000026


	//   ....[52]....
        /*06d0*/ 	.word	0x05000013


	//   ....[53]....
        /*06d4*/ 	.word	0x05000029


	//   ....[54]....
        /*06d8*/ 	.word	0x05000018


	//   ....[55]....
        /*06dc*/ 	.word	0x05000024


	//   ....[56]....
        /*06e0*/ 	.word	0x05000019


	//   ....[57]....
        /*06e4*/ 	.word	0x0500001f


	//   ....[58]....
        /*06e8*/ 	.word	0x05000022


	//   ....[59]....
        /*06ec*/ 	.word	0x0500001c


	//   ....[60]....
        /*06f0*/ 	.word	0x0500002a


	//   ....[61]....
        /*06f4*/ 	.word	0x05000028


	//   ....[62]....
        /*06f8*/ 	.word	0x0500001b


	//   ....[63]....
        /*06fc*/ 	.word	0x05000017


	//   ....[64]....
        /*0700*/ 	.word	0x0500001e


	//   ....[65]....
        /*0704*/ 	.word	0x0500001e


	//   ....[66]....
        /*0708*/ 	.word	0x0500001e


	//   ....[67]....
        /*070c*/ 	.word	0x0500001e


	//   ....[68]....
        /*0710*/ 	.word	0x0500001e


	//   ....[69]....
        /*0714*/ 	.word	0x0500001e


	//   ....[70]....
        /*0718*/ 	.word	0x0500001e


	//   ....[71]....
        /*071c*/ 	.word	0x0500001e


	//   ....[72]....
        /*0720*/ 	.word	0x0500001e


	//   ....[73]....
        /*0724*/ 	.word	0x0500001e


	//   ....[74]....
        /*0728*/ 	.word	0x0500001e


	//   ....[75]....
        /*072c*/ 	.word	0x0500001e


	//   ....[76]....
        /*0730*/ 	.word	0x0500001e


	//   ....[77]....
        /*0734*/ 	.word	0x0500001e


	//   ....[78]....
        /*0738*/ 	.word	0x0500001e


	//   ....[79]....
        /*073c*/ 	.word	0x0500001e


	//   ....[80]....
        /*0740*/ 	.word	0x0500001e


	//   ....[81]....
        /*0744*/ 	.word	0x0500001e


	//   ....[82]....
        /*0748*/ 	.word	0x0500001e


	//   ....[83]....
        /*074c*/ 	.word	0x0500001e


	//   ....[84]....
        /*0750*/ 	.word	0x0500001e


	//   ....[85]....
        /*0754*/ 	.word	0x0500001e


	//   ....[86]....
        /*0758*/ 	.word	0x0500001e


	//   ....[87]....
        /*075c*/ 	.word	0x0500001e


	//   ....[88]....
        /*0760*/ 	.word	0x0500001e


	//   ....[89]....
        /*0764*/ 	.word	0x0500001e


	//   ....[90]....
        /*0768*/ 	.word	0x0500001e


	//   ....[91]....
        /*076c*/ 	.word	0x0500001e


	//   ....[92]....
        /*0770*/ 	.word	0x0500001e


	//   ....[93]....
        /*0774*/ 	.word	0x0500001e


	//   ....[94]....
        /*0778*/ 	.word	0x0500001e


	//   ....[95]....
        /*077c*/ 	.word	0x0500001e


	//   ....[96]....
        /*0780*/ 	.word	0x0500001e


	//   ....[97]....
        /*0784*/ 	.word	0x0500001e


	//   ....[98]....
        /*0788*/ 	.word	0x0500001e


	//   ....[99]....
        /*078c*/ 	.word	0x0500001e


	//   ....[100]....
        /*0790*/ 	.word	0x0500001e


	//   ....[101]....
        /*0794*/ 	.word	0x0500001e


	//   ....[102]....
        /*0798*/ 	.word	0x0500001e


	//   ....[103]....
        /*079c*/ 	.word	0x0500001e


	//   ....[104]....
        /*07a0*/ 	.word	0x0500001e


	//   ....[105]....
        /*07a4*/ 	.word	0x0500001e


	//   ....[106]....
        /*07a8*/ 	.word	0x0500001e


	//   ....[107]....
        /*07ac*/ 	.word	0x0500001e


	//   ....[108]....
        /*07b0*/ 	.word	0x0500001e


	//   ....[109]....
        /*07b4*/ 	.word	0x0500001e


	//   ....[110]....
        /*07b8*/ 	.word	0x0500001e


	//   ....[111]....
        /*07bc*/ 	.word	0x0500001e


	//   ....[112]....
        /*07c0*/ 	.word	0x0500001e


	//   ....[113]....
        /*07c4*/ 	.word	0x0500001e


	//   ....[114]....
        /*07c8*/ 	.word	0x0500001e


	//   ....[115]....
        /*07cc*/ 	.word	0x0500001e


	//   ....[116]....
        /*07d0*/ 	.word	0x0500001e


	//   ....[117]....
        /*07d4*/ 	.word	0x0500001e


	//   ....[118]....
        /*07d8*/ 	.word	0x0500001e


	//   ....[119]....
        /*07dc*/ 	.word	0x0500001e


	//----- nvinfo : EIATTR_COOP_GROUP_INSTR_OFFSETS
	.align		4
.L_1901:
        /*07e0*/ 	.byte	0x04, 0x28
        /*07e2*/ 	.short	(.L_1903 - .L_1902)


	//   ....[0]....
.L_1902:
        /*07e4*/ 	.word	0x00003430


	//   ....[1]....
        /*07e8*/ 	.word	0x00003460


	//   ....[2]....
        /*07ec*/ 	.word	0x00003c50


	//   ....[3]....
        /*07f0*/ 	.word	0x00003c90


	//   ....[4]....
        /*07f4*/ 	.word	0x00003cc0


	//   ....[5]....
        /*07f8*/ 	.word	0x00003ce0


	//   ....[6]....
        /*07fc*/ 	.word	0x00003d00


	//   ....[7]....
        /*0800*/ 	.word	0x00003d10


	//   ....[8]....
        /*0804*/ 	.word	0x00005e00


	//   ....[9]....
        /*0808*/ 	.word	0x00005e30


	//   ....[10]....
        /*080c*/ 	.word	0x00005e80


	//   ....[11]....
        /*0810*/ 	.word	0x00005ea0


	//   ....[12]....
        /*0814*/ 	.word	0x00005ed0


	//   ....[13]....
        /*0818*/ 	.word	0x00005ee0


	//   ....[14]....
        /*081c*/ 	.word	0x00005f10


	//   ....[15]....
        /*0820*/ 	.word	0x00005f20


	//   ....[16]....
        /*0824*/ 	.word	0x000060a0


	//   ....[17]....
        /*0828*/ 	.word	0x000060d0


	//   ....[18]....
        /*082c*/ 	.word	0x00006120


	//   ....[19]....
        /*0830*/ 	.word	0x00006140


	//   ....[20]....
        /*0834*/ 	.word	0x00006170


	//   ....[21]....
        /*0838*/ 	.word	0x00006180


	//   ....[22]....
        /*083c*/ 	.word	0x000061b0


	//   ....[23]....
        /*0840*/ 	.word	0x000061c0


	//   ....[24]....
        /*0844*/ 	.word	0x000062e0


	//   ....[25]....
        /*0848*/ 	.word	0x00006310


	//   ....[26]....
        /*084c*/ 	.word	0x00006360


	//   ....[27]....
        /*0850*/ 	.word	0x00006380


	//   ....[28]....
        /*0854*/ 	.word	0x000063b0


	//   ....[29]....
        /*0858*/ 	.word	0x000063c0


	//   ....[30]....
        /*085c*/ 	.word	0x000063f0


	//   ....[31]....
        /*0860*/ 	.word	0x00006400


	//   ....[32]....
        /*0864*/ 	.word	0x000066d0


	//   ....[33]....
        /*0868*/ 	.word	0x00006700


	//   ....[34]....
        /*086c*/ 	.word	0x00006780


	//   ....[35]....
        /*0870*/ 	.word	0x000067d0


	//   ....[36]....
        /*0874*/ 	.word	0x00006800


	//   ....[37]....
        /*0878*/ 	.word	0x00006820


	//   ....[38]....
        /*087c*/ 	.word	0x00006830


	//   ....[39]....
        /*0880*/ 	.word	0x00006840


	//   ....[40]....
        /*0884*/ 	.word	0x00006880


	//   ....[41]....
        /*0888*/ 	.word	0x000068a0


	//   ....[42]....
        /*088c*/ 	.word	0x000068e0


	//   ....[43]....
        /*0890*/ 	.word	0x00006910


	//   ....[44]....
        /*0894*/ 	.word	0x00006940


	//   ....[45]....
        /*0898*/ 	.word	0x00006950


	//   ....[46]....
        /*089c*/ 	.word	0x00006960


	//   ....[47]....
        /*08a0*/ 	.word	0x000069c0


	//   ....[48]....
        /*08a4*/ 	.word	0x00006a30


	//   ....[49]....
        /*08a8*/ 	.word	0x00006a60


	//   ....[50]....
        /*08ac*/ 	.word	0x00006a80


	//   ....[51]....
        /*08b0*/ 	.word	0x00006a90


	//   ....[52]....
        /*08b4*/ 	.word	0x00006ab0


	//   ....[53]....
        /*08b8*/ 	.word	0x00006ad0


	//   ....[54]....
        /*08bc*/ 	.word	0x00006af0


	//   ....[55]....
        /*08c0*/ 	.word	0x00006b20


	//   ....[56]....
        /*08c4*/ 	.word	0x00006b60


	//   ....[57]....
        /*08c8*/ 	.word	0x00006b90


	//   ....[58]....
        /*08cc*/ 	.word	0x00006bc0


	//   ....[59]....
        /*08d0*/ 	.word	0x00006c00


	//   ....[60]....
        /*08d4*/ 	.word	0x00006c30


	//   ....[61]....
        /*08d8*/ 	.word	0x00006c50


	//   ....[62]....
        /*08dc*/ 	.word	0x00006d90


	//   ....[63]....
        /*08e0*/ 	.word	0x00006dd0


	//   ....[64]....
        /*08e4*/ 	.word	0x00006f00


	//   ....[65]....
        /*08e8*/ 	.word	0x00006f50


	//   ....[66]....
        /*08ec*/ 	.word	0x00006fc0


	//   ....[67]....
        /*08f0*/ 	.word	0x00007020


	//   ....[68]....
        /*08f4*/ 	.word	0x00007090


	//   ....[69]....
        /*08f8*/ 	.word	0x000070f0


	//   ....[70]....
        /*08fc*/ 	.word	0x00007160


	//   ....[71]....
        /*0900*/ 	.word	0x000071c0


	//   ....[72]....
        /*0904*/ 	.word	0x00007260


	//   ....[73]....
        /*0908*/ 	.word	0x000072f0


	//   ....[74]....
        /*090c*/ 	.word	0x00007360


	//   ....[75]....
        /*0910*/ 	.word	0x000073c0


	//   ....[76]....
        /*0914*/ 	.word	0x00007430


	//   ....[77]....
        /*0918*/ 	.word	0x00007490


	//   ....[78]....
        /*091c*/ 	.word	0x00007500


	//   ....[79]....
        /*0920*/ 	.word	0x00007560


	//   ....[80]....
        /*0924*/ 	.word	0x00007600


	//   ....[81]....
        /*0928*/ 	.word	0x00007690


	//   ....[82]....
        /*092c*/ 	.word	0x00007700


	//   ....[83]....
        /*0930*/ 	.word	0x00007760


	//   ....[84]....
        /*0934*/ 	.word	0x000077d0


	//   ....[85]....
        /*0938*/ 	.word	0x00007830


	//   ....[86]....
        /*093c*/ 	.word	0x000078a0


	//   ....[87]....
        /*0940*/ 	.word	0x00007900


	//   ....[88]....
        /*0944*/ 	.word	0x000079a0


	//   ....[89]....
        /*0948*/ 	.word	0x00007a60


	//   ....[90]....
        /*094c*/ 	.word	0x00007b40


	//   ....[91]....
        /*0950*/ 	.word	0x00007b90


	//   ....[92]....
        /*0954*/ 	.word	0x00007c30


	//   ....[93]....
        /*0958*/ 	.word	0x00007c90


	//   ....[94]....
        /*095c*/ 	.word	0x00007d10


	//   ....[95]....
        /*0960*/ 	.word	0x00007db0


	//   ....[96]....
        /*0964*/ 	.word	0x00007e20


	//   ....[97]....
        /*0968*/ 	.word	0x00007ea0


	//   ....[98]....
        /*096c*/ 	.word	0x00007f10


	//   ....[99]....
        /*0970*/ 	.word	0x00007f70


	//   ....[100]....
        /*0974*/ 	.word	0x00007fe0


	//   ....[101]....
        /*0978*/ 	.word	0x00008040


	//   ....[102]....
        /*097c*/ 	.word	0x000080b0


	//   ....[103]....
        /*0980*/ 	.word	0x00008110


	//   ....[104]....
        /*0984*/ 	.word	0x00008180


	//   ....[105]....
        /*0988*/ 	.word	0x000081e0


	//   ....[106]....
        /*098c*/ 	.word	0x000082b0


	//   ....[107]....
        /*0990*/ 	.word	0x00008310


	//   ....[108]....
        /*0994*/ 	.word	0x00008390


	//   ....[109]....
        /*0998*/ 	.word	0x000083e0


	//   ....[110]....
        /*099c*/ 	.word	0x00008480


	//   ....[111]....
        /*09a0*/ 	.word	0x00008500


	//   ....[112]....
        /*09a4*/ 	.word	0x00008590


	//   ....[113]....
        /*09a8*/ 	.word	0x00008620


	//   ....[114]....
        /*09ac*/ 	.word	0x00008690


	//   ....[115]....
        /*09b0*/ 	.word	0x000086f0


	//   ....[116]....
        /*09b4*/ 	.word	0x00008780


	//   ....[117]....
        /*09b8*/ 	.word	0x00008840


	//   ....[118]....
        /*09bc*/ 	.word	0x000088d0


	//   ....[119]....
        /*09c0*/ 	.word	0x00008930


	//----- nvinfo : EIATTR_EXIT_INSTR_OFFSETS
	.align		4
.L_1903:
        /*09c4*/ 	.byte	0x04, 0x1c
        /*09c6*/ 	.short	(.L_1905 - .L_1904)


	//   ....[0]....
.L_1904:
        /*09c8*/ 	.word	0x00004de0


	//   ....[1]....
        /*09cc*/ 	.word	0x00006ea0


	//----- nvinfo : EIATTR_MAX_THREADS
	.align		4
.L_1905:
        /*09d0*/ 	.byte	0x04, 0x05
        /*09d2*/ 	.short	(.L_1907 - .L_1906)
.L_1906:
        /*09d4*/ 	.word	0x000001e0
        /*09d8*/ 	.word	0x00000001
        /*09dc*/ 	.word	0x00000001


	//----- nvinfo : EIATTR_CRS_STACK_SIZE
	.align		4
.L_1907:
        /*09e0*/ 	.byte	0x04, 0x1e
        /*09e2*/ 	.short	(.L_1909 - .L_1908)
.L_1908:
        /*09e4*/ 	.word	0x00000000


	//----- nvinfo : EIATTR_CBANK_PARAM_SIZE
	.align		4
.L_1909:
        /*09e8*/ 	.byte	0x03, 0x19
        /*09ea*/ 	.short	0x0060


	//----- nvinfo : EIATTR_PARAM_CBANK
	.align		4
        /*09ec*/ 	.byte	0x04, 0x0a
        /*09ee*/ 	.short	(.L_1911 - .L_1910)
	.align		4
.L_1910:
        /*09f0*/ 	.word	index@(.nv.constant0._ZN13group_norm_v218gn_bwd_cuda_kernelI6__halfLi480ELi2ELi32ELi30ELi1024ELb0ELb1ELi16ELi960ELi960ELi4ELb1ELi4ELb0ELb0ELNS_15WgradSyncMethodE3ENS_16CompileConditionILi900EEEEEvPT_S6_S6_PKS5_S8_S8_S8_PKfflPfPj)
        /*09f4*/ 	.short	0x0210
        /*09f6*/ 	.short	0x0060


	//----- nvinfo : EIATTR_SW_WAR
	.align		4
.L_1911:
        /*09f8*/ 	.byte	0x04, 0x36
        /*09fa*/ 	.short	(.L_1913 - .L_1912)
.L_1912:
        /*09fc*/ 	.word	0x00000008
.L_1913:


//--------------------- .nv.info._ZN13group_norm_v218gn_bwd_cuda_kernelI6__halfLi480ELi3ELi16ELi60ELi1024ELb1ELb1ELi4ELi960ELi960ELi4ELb1ELi1ELb0ELb0ELNS_15WgradSyncMethodE3ENS_16CompileConditionILi900EEEEEvPT_S6_S6_PKS5_S8_S8_S8_PKfflPfPj --------------------------
	.section	.nv.info._ZN13group_norm_v218gn_bwd_cuda_kernelI6__halfLi480ELi3ELi16ELi60ELi1024ELb1ELb1ELi4ELi960ELi960ELi4ELb1ELi1ELb0ELb0ELNS_15WgradSyncMethodE3ENS_16CompileConditionILi900EEEEEvPT_S6_S6_PKS5_S8_S8_S8_PKfflPfPj,"",@"SHT_CUDA_INFO"
	.sectionflags	@""
	.align	4


	//----- nvinfo : EIATTR_CUDA_API_VERSION
	.align		4
        /*0000*/ 	.byte	0x04, 0x37
        /*0002*/ 	.short	(.L_1915 - .L_1914)
.L_1914:
        /*0004*/ 	.word	0x00000082


	//----- nvinfo : EIATTR_KPARAM_INFO
	.align		4
.L_1915:
        /*0008*/ 	.byte	0x04, 0x17
        /*000a*/ 	.short	(.L_1917 - .L_1916)
.L_1916:
        /*000c*/ 	.word	0x00000000
        /*0010*/ 	.short	0x000b
        /*0012*/ 	.short	0x0058
        /*0014*/ 	.byte	0x00, 0xf0, 0x21, 0x00


	//----- nvinfo : EIATTR_KPARAM_INFO
	.align		4
.L_1917:
        /*0018*/ 	.byte	0x04, 0x17
        /*001a*/ 	.short	(.L_1919 - .L_1918)
.L_1918:
        /*001c*/ 	.word	0x00000000
        /*0020*/ 	.short	0x000a
        /*0022*/ 	.short	0x0050
        /*0024*/ 	.byte	0x00, 0xf0, 0x21, 0x00


	//----- nvinfo : EIATTR_KPARAM_INFO
	.align		4
.L_1919:
        /*0028*/ 	.byte	0x04, 0x17
        /*002a*/ 	.short	(.L_1921 - .L_1920)
.L_1920:
        /*002c*/ 	.word	0x00000000
        /*0030*/ 	.short	0x0009
        /*0032*/ 	.short	0x0048
        /*0034*/ 	.byte	0x00, 0xf0, 0x21, 0x00


	//----- nvinfo : EIATTR_KPARAM_INFO
	.align		4
.L_1921:
        /*0038*/ 	.byte	0x04, 0x17
        /*003a*/ 	.short	(.L_1923 - .L_1922)
.L_1922:
        /*003c*/ 	.word	0x00000000
        /*0040*/ 	.short	0x0008
        /*0042*/ 	.short	0x0040
        /*0044*/ 	.byte	0x00, 0xf0, 0x11, 0x00


	//----- nvinfo : EIATTR_KPARAM_INFO
	.align		4
.L_1923:
        /*0048*/ 	.byte	0x04, 0x17
        /*004a*/ 	.short	(.L_1925 - .L_1924)
.L_1924:
        /*004c*/ 	.word	0x00000000
        /*0050*/ 	.short	0x0007
        /*0052*/ 	.short	0x0038
        /*0054*/ 	.byte	0x00, 0xf0, 0x21, 0x00


	//----- nvinfo : EIATTR_KPARAM_INFO
	.align		4
.L_1925:
        /*0058*/ 	.byte	0x04, 0x17
        /*005a*/ 	.short	(.L_1927 - .L_1926)
.L_1926:
        /*005c*/ 	.word	0x00000000
        /*0060*/ 	.short	0x0006
        /*0062*/ 	.short	0x0030
        /*0064*/ 	.byte	0x00, 0xf0, 0x21, 0x00


	//----- nvinfo : EIATTR_KPARAM_INFO
	.align		4
.L_1927:
        /*0068*/ 	.byte	0x04, 0x17
        /*006a*/ 	.short	(.L_1929 - .L_1928)
.L_1928:
        /*006c*/ 	.word	0x00000000
        /*0070*/ 	.short	0x0005
        /*0072*/ 	.short	0x0028
        /*0074*/ 	.byte	0x00, 0xf0, 0x21, 0x00


	//----- nvinfo : EIATTR_KPARAM_INFO
	.align		4
.L_1929:
        /*0078*/ 	.byte	0x04, 0x17
        /*007a*/ 	.short	(.L_1931 - .L_1930)
.L_1930:
        /*007c*/ 	.word	0x00000000
        /*0080*/ 	.short	0x0004
        /*0082*/ 	.short	0x0020
        /*0084*/ 	.byte	0x00, 0xf0, 0x21, 0x00


	//----- nvinfo : EIATTR_KPARAM_INFO
	.align		4
.L_1931:
        /*0088*/ 	.byte	0x04, 0x17
        /*008a*/ 	.short	(.L_1933 - .L_1932)
.L_1932:
        /*008c*/ 	.word	0x00000000
        /*0090*/ 	.short	0x0003
        /*0092*/ 	.short	0x0018
        /*0094*/ 	.byte	0x00, 0xf0, 0x21, 0x00


	//----- nvinfo : EIATTR_KPARAM_INFO
	.align		4
.L_1933:
        /*0098*/ 	.byte	0x04, 0x17
        /*009a*/ 	.short	(.L_1935 - .L_1934)
.L_1934:
        /*009c*/ 	.word	0x00000000
        /*00a0*/ 	.short	0x0002
        /*00a2*/ 	.short	0x0010
        /*00a4*/ 	.byte	0x00, 0xf0, 0x21, 0x00


	//----- nvinfo : EIATTR_KPARAM_INFO
	.align		4
.L_1935:
        /*00a8*/ 	.byte	0x04, 0x17
        /*00aa*/ 	.short	(.L_1937 - .L_1936)
.L_1936:
        /*00ac*/ 	.word	0x00000000
        /*00b0*/ 	.short	0x0001
        /*00b2*/ 	.short	0x0008
        /*00b4*/ 	.byte	0x00, 0xf0, 0x21, 0x00


	//----- nvinfo : EIATTR_KPARAM_INFO
	.align		4
.L_1937:
        /*00b8*/ 	.byte	0x04, 0x17
        /*00ba*/ 	.short	(.L_1939 - .L_1938)
.L_1938:
        /*00bc*/ 	.word	0x00000000
        /*00c0*/ 	.short	0x0000
        /*00c2*/ 	.short	0x0000
        /*00c4*/ 	.byte	0x00, 0xf0, 0x21, 0x00


	//----- nvinfo : EIATTR_SPARSE_MMA_MASK
	.align		4
.L_1939:
        /*00c8*/ 	.byte	0x03, 0x50
        /*00ca*/ 	.short	0x0000


	//----- nvinfo : EIATTR_MAXREG_COUNT
	.align		4
        /*00cc*/ 	.byte	0x03, 0x1b
        /*00ce*/ 	.short	0x0028


	//----- nvinfo : EIATTR_NUM_BARRIERS
	.align		4
        /*00d0*/ 	.byte	0x02, 0x4c
        /*00d2*/ 	.byte	0x01
	.zero		1


	//----- nvinfo : EIATTR_ANNOTATIONS
	.align		4
        /*00d4*/ 	.byte	0x04, 0x55
        /*00d6*/ 	.short	(.L_1941 - .L_1940)


	//   ....[0]....
.L_1940:
        /* <DEDUP_REMOVED lines=26> */


	//----- nvinfo : EIATTR_MERCURY_ISA_VERSION
	.align		4
.L_1941:
        /*0260*/ 	.byte	0x03, 0x5f
        /*0262*/ 	.short	0x0101


	//----- nvinfo : EIATTR_COOP_GROUP_MASK_REGIDS
	.align		4
        /*0264*/ 	.byte	0x04, 0x29
        /*0266*/ 	.short	(.L_1943 - .L_1942)


	//   ....[0]....
.L_1942:
        /*0268*/ 	.word	0xffffffff


	//   ....[1]....
        /*026c*/ 	.word	0xffffffff


	//   ....[2]....
        /*0270*/ 	.word	0xffffffff


	//   ....[3]....
        /*0274*/ 	.word	0xffffffff


	//   ....[4]....
        /*0278*/ 	.word	0xffffffff


	//   ....[5]....
        /*027c*/ 	.word	0xffffffff


	//   ....[6]....
        /*0280*/ 	.word	0xffffffff


	//   ....[7]....
        /*0284*/ 	.word	0xffffffff


	//   ....[8]....
        /*0288*/ 	.word	0xffffffff


	//   ....[9]....
        /*028c*/ 	.word	0xffffffff


	//   ....[10]....
        /*0290*/ 	.word	0x05000011


	//   ....[11]....
        /*0294*/ 	.word	0x05000013


	//   ....[12]....
        /*0298*/ 	.word	0x05000010


	//   ....[13]....
        /*029c*/ 	.word	0x05000012


	//   ....[14]....
        /*02a0*/ 	.word	0x05000015


	//   ....[15]....
        /*02a4*/ 	.word	0x05000017


	//   ....[16]....
        /*02a8*/ 	.word	0x0500000a


	//   ....[17]....
        /*02ac*/ 	.word	0x05000010


	//   ....[18]....
        /*02b0*/ 	.word	0x05000015


	//   ....[19]....
        /*02b4*/ 	.word	0x05000017


	//   ....[20]....
        /*02b8*/ 	.word	0x05000010


	//   ....[21]....
        /*02bc*/ 	.word	0x05000016


	//   ....[22]....
        /*02c0*/ 	.word	0x05000019


	//   ....[23]....
        /*02c4*/ 	.word	0x0500001f


	//   ....[24]....
        /*02c8*/ 	.word	0x0500000c


	//   ....[25]....
        /*02cc*/ 	.word	0x05000010


	//   ....[26]....
        /*02d0*/ 	.word	0x05000015


	//   ....[27]....
        /*02d4*/ 	.word	0x05000017


	//   ....[28]....
        /*02d8*/ 	.word	0x05000010


	//   ....[29]....
        /*02dc*/ 	.word	0x05000016


	//   ....[30]....
        /*02e0*/ 	.word	0x05000019


	//   ....[31]....
        /*02e4*/ 	.word	0x0500001f


	//   ....[32]....
        /*02e8*/ 	.word	0x0500000c


	//   ....[33]....
        /*02ec*/ 	.word	0x05000010


	//   ....[34]....
        /*02f0*/ 	.word	0x05000015


	//   ....[35]....
        /*02f4*/ 	.word	0x05000000


	//   ....[36]....
        /*02f8*/ 	.word	0x05000017


	//   ....[37]....
        /*02fc*/ 	.word	0x05000011


	//   ....[38]....
        /*0300*/ 	.word	0x05000022


	//   ....[39]....
        /*0304*/ 	.word	0x05000017


	//   ....[40]....
        /*0308*/ 	.word	0x0500000f


	//   ....[41]....
        /*030c*/ 	.word	0x05000014


	//   ....[42]....
        /*0310*/ 	.word	0x05000019


	//   ....[43]....
        /*0314*/ 	.word	0x0500001b


	//   ....[44]....
        /*0318*/ 	.word	0x05000022


	//   ....[45]....
        /*031c*/ 	.word	0x05000013


	//   ....[46]....
        /*0320*/ 	.word	0x05000018


	//   ....[47]....
        /*0324*/ 	.word	0x0500000f


	//   ....[48]....
        /*0328*/ 	.word	0x05000022


	//   ....[49]....
        /*032c*/ 	.word	0x0500001b


	//   ....[50]....
        /*0330*/ 	.word	0x05000019


	//   ....[51]....
        /*0334*/ 	.word	0x05000010


	//   ....[52]....
        /*0338*/ 	.word	0x05000011


	//   ....[53]....
        /*033c*/ 	.word	0x05000013


	//   ....[54]....
        /*0340*/ 	.word	0x05000015


	//   ....[55]....
        /*0344*/ 	.word	0x0500001d


	//   ....[56]....
        /*0348*/ 	.word	0x0500001b


	//   ....[57]....
        /*034c*/ 	.word	0x05000018


	//   ....[58]....
        /*0350*/ 	.word	0x05000022


	//   ....[59]....
        /*0354*/ 	.word	0x05000017


	//   ....[60]....
        /*0358*/ 	.word	0x05000015


	//   ....[61]....
        /*035c*/ 	.word	0x0500001b


	//   ....[62]....
        /*0360*/ 	.word	0x0500001f


	//   ....[63]....
        /*0364*/ 	.word	0x05000018


	//   ....[64]....
        /*0368*/ 	.word	0x0500001f


	//   ....[65]....
        /*036c*/ 	.word	0x05000018


	//   ....[66]....
        /*0370*/ 	.word	0x05000010


	//   ....[67]....
        /*0374*/ 	.word	0x05000010


	//   ....[68]....
        /*0378*/ 	.word	0x05000010


	//   ....[69]....
        /*037c*/ 	.word	0x05000010


	//   ....[70]....
        /*0380*/ 	.word	0x05000010


	//   ....[71]....
        /*0384*/ 	.word	0x05000010


	//   ....[72]....
        /*0388*/ 	.word	0x05000010


	//   ....[73]....
        /*038c*/ 	.word	0x05000010


	//   ....[74]....
        /*0390*/ 	.word	0x05000010


	//   ....[75]....
        /*0394*/ 	.word	0x05000010


	//   ....[76]....
        /*0398*/ 	.word	0x05000010


	//   ....[77]....
        /*039c*/ 	.word	0x05000010


	//   ....[78]....
        /*03a0*/ 	.word	0x05000010


	//   ....[79]....
        /*03a4*/ 	.word	0x05000010


	//   ....[80]....
        /*03a8*/ 	.word	0x05000010


	//   ....[81]....
        /*03ac*/ 	.word	0x05000010


	//   ....[82]....
        /*03b0*/ 	.word	0x05000010


	//   ....[83]....
        /*03b4*/ 	.word	0x05000010


	//   ....[84]....
        /*03b8*/ 	.word	0x05000010


	//   ....[85]....
        /*03bc*/ 	.word	0x05000010


	//   ....[86]....
        /*03c0*/ 	.word	0x05000010


	//   ....[87]....
        /*03c4*/ 	.word	0x05000010


	//   ....[88]....
        /*03c8*/ 	.word	0x05000010


	//   ....[89]....
        /*03cc*/ 	.word	0x05000010


	//   ....[90]....
        /*03d0*/ 	.word	0x05000010


	//   ....[91]....
        /*03d4*/ 	.word	0x05000010


	//   ....[92]....
        /*03d8*/ 	.word	0x05000010


	//   ....[93]....
        /*03dc*/ 	.word	0x05000010


	//   ....[94]....
        /*03e0*/ 	.word	0x05000010


	//   ....[95]....
        /*03e4*/ 	.word	0x05000010


	//   ....[96]....
        /*03e8*/ 	.word	0x05000010


	//   ....[97]....
        /*03ec*/ 	.word	0x05000010


	//   ....[98]....
        /*03f0*/ 	.word	0x05000010


	//   ....[99]....
        /*03f4*/ 	.word	0x05000010


	//   ....[100]....
        /*03f8*/ 	.word	0x05000010


	//   ....[101]....
        /*03fc*/ 	.word	0x05000010


	//   ....[102]....
        /*0400*/ 	.word	0x05000010


	//   ....[103]....
        /*0404*/ 	.word	0x05000010


	//   ....[104]....
        /*0408*/ 	.word	0x05000010


	//   ....[105]....
        /*040c*/ 	.word	0x05000010


	//   ....[106]....
        /*0410*/ 	.word	0x05000010


	//   ....[107]....
        /*0414*/ 	.word	0x05000010


	//   ....[108]....
        /*0418*/ 	.word	0x05000010


	//   ....[109]....
        /*041c*/ 	.word	0x05000010


	//   ....[110]....
        /*0420*/ 	.word	0x05000010


	//   ....[111]....
        /*0424*/ 	.word	0x05000010


	//   ....[112]....
        /*0428*/ 	.word	0x05000010


	//   ....[113]....
        /*042c*/ 	.word	0x05000010


	//   ....[114]....
        /*0430*/ 	.word	0x05000010


	//   ....[115]....
        /*0434*/ 	.word	0x05000010


	//   ....[116]....
        /*0438*/ 	.word	0x05000010


	//   ....[117]....
        /*043c*/ 	.word	0x05000010


	//   ....[118]....
        /*0440*/ 	.word	0x05000010


	//   ....[119]....
        /*0444*/ 	.word	0x05000010


	//   ....[120]....
        /*0448*/ 	.word	0x05000010


	//   ....[121]....
        /*044c*/ 	.word	0x05000010


	//----- nvinfo : EIATTR_COOP_GROUP_INSTR_OFFSETS
	.align		4
.L_1943:
        /*0450*/ 	.byte	0x04, 0x28
        /*0452*/ 	.short	(.L_1945 - .L_1944)


	//   ....[0]....
.L_1944:
        /*0454*/ 	.word	0x00002060


	//   ....[1]....
        /*0458*/ 	.word	0x00002090


	//   ....[2]....
        /*045c*/ 	.word	0x00002ae0


	//   ....[3]....
        /*0460*/ 	.word	0x00002b20


	//   ....[4]....
        /*0464*/ 	.word	0x00002b50


	//   ....[5]....
        /*0468*/ 	.word	0x00002b70


	//   ....[6]....
        /*046c*/ 	.word	0x00002b90


	//   ....[7]....
        /*0470*/ 	.word	0x00002bb0


	//   ....[8]....
        /*0474*/ 	.word	0x00002bd0


	//   ....[9]....
        /*0478*/ 	.word	0x00002bf0


	//   ....[10]....
        /*047c*/ 	.word	0x00004140


	//   ....[11]....
        /*0480*/ 	.word	0x00004160


	//   ....[12]....
        /*0484*/ 	.word	0x00004190


	//   ....[13]....
        /*0488*/ 	.word	0x000041b0


	//   ....[14]....
        /*048c*/ 	.word	0x000041e0


	//   ....[15]....
        /*0490*/ 	.word	0x000041f0


	//   ....[16]....
        /*0494*/ 	.word	0x00004220


	//   ....[17]....
        /*0498*/ 	.word	0x00004230


	//   ....[18]....
        /*049c*/ 	.word	0x00004420


	//   ....[19]....
        /*04a0*/ 	.word	0x00004450


	//   ....[20]....
        /*04a4*/ 	.word	0x00004480


	//   ....[21]....
        /*04a8*/ 	.word	0x000044a0


	//   ....[22]....
        /*04ac*/ 	.word	0x000044d0


	//   ....[23]....
        /*04b0*/ 	.word	0x000044e0


	//   ....[24]....
        /*04b4*/ 	.word	0x00004510


	//   ....[25]....
        /*04b8*/ 	.word	0x00004520


	//   ....[26]....
        /*04bc*/ 	.word	0x000046b0


	//   ....[27]....
        /*04c0*/ 	.word	0x000046e0


	//   ....[28]....
        /*04c4*/ 	.word	0x00004710


	//   ....[29]....
        /*04c8*/ 	.word	0x00004730


	//   ....[30]....
        /*04cc*/ 	.word	0x00004760


	//   ....[31]....
        /*04d0*/ 	.word	0x00004770


	//   ....[32]....
        /*04d4*/ 	.word	0x000047a0


	//   ....[33]....
        /*04d8*/ 	.word	0x000047b0


	//   ....[34]....
        /*04dc*/ 	.word	0x00004960


	//   ....[35]....
        /*04e0*/ 	.word	0x00004ab0


	//   ....[36]....
        /*04e4*/ 	.word	0x00004ad0


	//   ....[37]....
        /*04e8*/ 	.word	0x00004b30


	//   ....[38]....
        /*04ec*/ 	.word	0x00004b60


	//   ....[39]....
        /*04f0*/ 	.word	0x00004bd0


	//   ....[40]....
        /*04f4*/ 	.word	0x00004bf0


	//   ....[41]....
        /*04f8*/ 	.word	0x00004c00


	//   ....[42]....
        /*04fc*/ 	.word	0x00004c70


	//   ....[43]....
        /*0500*/ 	.word	0x00004c90


	//   ....[44]....
        /*0504*/ 	.word	0x00004cc0


	//   ....[45]....
        /*0508*/ 	.word	0x00004cf0


	//   ....[46]....
        /*050c*/ 	.word	0x00004d50


	//   ....[47]....
        /*0510*/ 	.word	0x00004dd0


	//   ....[48]....
        /*0514*/ 	.word	0x00004e00


	//   ....[49]....
        /*0518*/ 	.word	0x00004e30


	//   ....[50]....
        /*051c*/ 	.word	0x00004e60


	//   ....[51]....
        /*0520*/ 	.word	0x00004e90


	//   ....[52]....
        /*0524*/ 	.word	0x00004eb0


	//   ....[53]....
        /*0528*/ 	.word	0x00004ed0


	//   ....[54]....
        /*052c*/ 	.word	0x00004ee0


	//   ....[55]....
        /*0530*/ 	.word	0x00004f30


	//   ....[56]....
        /*0534*/ 	.word	0x00004f50


	//   ....[57]....
        /*0538*/ 	.word	0x00004f80


	//   ....[58]....
        /*053c*/ 	.word	0x00004ff0


	//   ....[59]....
        /*0540*/ 	.word	0x00005000


	//   ....[60]....
        /*0544*/ 	.word	0x00005020


	//   ....[61]....
        /*0548*/ 	.word	0x00005060


	//   ....[62]....
        /*054c*/ 	.word	0x00005090


	//   ....[63]....
        /*0550*/ 	.word	0x000050c0


	//   ....[64]....
        /*0554*/ 	.word	0x000051c0


	//   ....[65]....
        /*0558*/ 	.word	0x00005210


	//   ....[66]....
        /*055c*/ 	.word	0x000053a0


	//   ....[67]....
        /*0560*/ 	.word	0x000053f0


	//   ....[68]....
        /*0564*/ 	.word	0x00005460


	//   ....[69]....
        /*0568*/ 	.word	0x000054c0


	//   ....[70]....
        /*056c*/ 	.word	0x00005530


	//   ....[71]....
        /*0570*/ 	.word	0x00005590


	//   ....[72]....
        /*0574*/ 	.word	0x00005600


	//   ....[73]....
        /*0578*/ 	.word	0x00005660


	//   ....[74]....
        /*057c*/ 	.word	0x00005700


	//   ....[75]....
        /*0580*/ 	.word	0x000057a0


	//   ....[76]....
        /*0584*/ 	.word	0x00005800


	//   ....[77]....
        /*0588*/ 	.word	0x00005860


	//   ....[78]....
        /*058c*/ 	.word	0x000058d0


	//   ....[79]....
        /*0590*/ 	.word	0x00005930


	//   ....[80]....
        /*0594*/ 	.word	0x000059a0


	//   ....[81]....
        /*0598*/ 	.word	0x00005a00


	//   ....[82]....
        /*059c*/ 	.word	0x00005aa0


	//   ....[83]....
        /*05a0*/ 	.word	0x00005b30


	//   ....[84]....
        /*05a4*/ 	.word	0x00005ba0


	//   ....[85]....
        /*05a8*/ 	.word	0x00005c00


	//   ....[86]....
        /*05ac*/ 	.word	0x00005c70


	//   ....[87]....
        /*05b0*/ 	.word	0x00005cd0


	//   ....[88]....
        /*05b4*/ 	.word	0x00005d40


	//   ....[89]....
        /*05b8*/ 	.word	0x00005da0


	//   ....[90]....
        /*05bc*/ 	.word	0x00005e40


	//   ....[91]....
        /*05c0*/ 	.word	0x00005f00


	//   ....[92]....
        /*05c4*/ 	.word	0x00005ff0


	//   ....[93]....
        /*05c8*/ 	.word	0x00006050


	//   ....[94]....
        /*05cc*/ 	.word	0x000060f0


	//   ....[95]....
        /*05d0*/ 	.word	0x00006160


	//   ....[96]....
        /*05d4*/ 	.word	0x000061d0


	//   ....[97]....
        /*05d8*/ 	.word	0x00006280


	//   ....[98]....
        /*05dc*/ 	.word	0x00006300


	//   ....[99]....
        /*05e0*/ 	.word	0x00006390


	//   ....[100]....
        /*05e4*/ 	.word	0x000063f0


	//   ....[101]....
        /*05e8*/ 	.word	0x00006470


	//   ....[102]....
        /*05ec*/ 	.word	0x000064d0


	//   ....[103]....
        /*05f0*/ 	.word	0x000065f0


	//   ....[104]....
        /*05f4*/ 	.word	0x00006650


	//   ....[105]....
        /*05f8*/ 	.word	0x00006780


	//   ....[106]....
        /*05fc*/ 	.word	0x00006820


	//   ....[107]....
        /*0600*/ 	.word	0x000068a0


	//   ....[108]....
        /*0604*/ 	.word	0x00006950


	//   ....[109]....
        /*0608*/ 	.word	0x000069a0


	//   ....[110]....
        /*060c*/ 	.word	0x00006a40


	//   ....[111]....
        /*0610*/ 	.word	0x00006a90


	//   ....[112]....
        /*0614*/ 	.word	0x00006b60


	//   ....[113]....
        /*0618*/ 	.word	0x00006bb0


	//   ....[114]....
        /*061c*/ 	.word	0x00006c10


	//   ....[115]....
        /*0620*/ 	.word	0x00006ca0


	//   ....[116]....
        /*0624*/ 	.word	0x00006d00


	//   ....[117]....
        /*0628*/ 	.word	0x00006d80


	//   ....[118]....
        /*062c*/ 	.word	0x00006de0


	//   ....[119]....
        /*0630*/ 	.word	0x00006eb0


	//   ....[120]....
        /*0634*/ 	.word	0x00006f20


	//   ....[121]....
        /*0638*/ 	.word	0x00006f70


	//----- nvinfo : EIATTR_EXIT_INSTR_OFFSETS
	.align		4
.L_1945:
        /*063c*/ 	.byte	0x04, 0x1c
        /*063e*/ 	.short	(.L_1947 - .L_1946)


	//   ....[0]....
.L_1946:
        /*0640*/ 	.word	0x00003120


	//   ....[1]....
        /*0644*/ 	.word	0x00005340


	//----- nvinfo : EIATTR_MAX_THREADS
	.align		4
.L_1947:
        /*0648*/ 	.byte	0x04, 0x05
        /*064a*/ 	.short	(.L_1949 - .L_1948)
.L_1948:
        /*064c*/ 	.word	0x000001e0
        /*0650*/ 	.word	0x00000001
        /*0654*/ 	.word	0x00000001


	//----- nvinfo : EIATTR_CRS_STACK_SIZE
	.align		4
.L_1949:
        /*0658*/ 	.byte	0x04, 0x1e
        /*065a*/ 	.short	(.L_1951 - .L_1950)
.L_1950:
        /*065c*/ 	.word	0x00000000


	//----- nvinfo : EIATTR_CBANK_PARAM_SIZE
	.align		4
.L_1951:
        /*0660*/ 	.byte	0x03, 0x19
        /*0662*/ 	.short	0x0060


	//----- nvinfo : EIATTR_PARAM_CBANK
	.align		4
        /*0664*/ 	.byte	0x04, 0x0a
        /*0666*/ 	.short	(.L_1953 - .L_1952)
	.align		4
.L_1952:
        /*0668*/ 	.word	index@(.nv.constant0._ZN13group_norm_v218gn_bwd_cuda_kernelI6__halfLi480ELi3ELi16ELi60ELi1024ELb1ELb1ELi4ELi960ELi960ELi4ELb1ELi1ELb0ELb0ELNS_15WgradSyncMethodE3ENS_16CompileConditionILi900EEEEEvPT_S6_S6_PKS5_S8_S8_S8_PKfflPfPj)
        /*066c*/ 	.short	0x0210
        /*066e*/ 	.short	0x0060


	//----- nvinfo : EIATTR_SW_WAR
	.align		4
.L_1953:
        /*0670*/ 	.byte	0x04, 0x36
        /*0672*/ 	.short	(.L_1955 - .L_1954)
.L_1954:
        /*0674*/ 	.word	0x00000008
.L_1955:


//--------------------- .nv.info._ZN13group_norm_v218gn_bwd_cuda_kernelI6__halfLi480ELi1ELi16ELi60ELi1024ELb1ELb1ELi8ELi960ELi960ELi4ELb1ELi1ELb0ELb0ELNS_15WgradSyncMethodE3ENS_16CompileConditionILi900EEEEEvPT_S6_S6_PKS5_S8_S8_S8_PKfflPfPj --------------------------
	.section	.nv.info._ZN13group_norm_v218gn_bwd_cuda_kernelI6__halfLi480ELi1ELi16ELi60ELi1024ELb1ELb1ELi8ELi960ELi960ELi4ELb1ELi1ELb0ELb0ELNS_15WgradSyncMethodE3ENS_16CompileConditionILi900EEEEEvPT_S6_S6_PKS5_S8_S8_S8_PKfflPfPj,"",@"SHT_CUDA_INFO"
	.sectionflags	@""
	.align	4


	//----- nvinfo : EIATTR_CUDA_API_VERSION
	.align		4
        /*0000*/ 	.byte	0x04, 0x37
        /*0002*/ 	.short	(.L_1957 - .L_1956)
.L_1956:
        /*0004*/ 	.word	0x00000082


	//----- nvinfo : EIATTR_KPARAM_INFO
	.align		4
.L_1957:
        /*0008*/ 	.byte	0x04, 0x17
        /*000a*/ 	.short	(.L_1959 - .L_1958)
.L_1958:
        /*000c*/ 	.word	0x00000000
        /*0010*/ 	.short	0x000b
        /*0012*/ 	.short	0x0058
        /*0014*/ 	.byte	0x00, 0xf0, 0x21, 0x00


	//----- nvinfo : EIATTR_KPARAM_INFO
	.align		4
.L_1959:
        /*0018*/ 	.byte	0x04, 0x17
        /*001a*/ 	.short	(.L_1961 - .L_1960)
.L_1960:
        /*001c*/ 	.word	0x00000000
        /*0020*/ 	.short	0x000a
        /*0022*/ 	.short	0x0050
        /*0024*/ 	.byte	0x00, 0xf0, 0x21, 0x00


	//----- nvinfo : EIATTR_KPARAM_INFO
	.align		4
.L_1961:
        /*0028*/ 	.byte	0x04, 0x17
        /*002a*/ 	.short	(.L_1963 - .L_1962)
.L_1962:
        /*002c*/ 	.word	0x00000000
        /*0030*/ 	.short	0x0009
        /*0032*/ 	.short	0x0048
        /*0034*/ 	.byte	0x00, 0xf0, 0x21, 0x00


	//----- nvinfo : EIATTR_KPARAM_INFO
	.align		4
.L_1963:
        /*0038*/ 	.byte	0x04, 0x17
        /*003a*/ 	.short	(.L_1965 - .L_1964)
.L_1964:
        /*003c*/ 	.word	0x00000000
        /*0040*/ 	.short	0x0008
        /*0042*/ 	.short	0x0040
        /*0044*/ 	.byte	0x00, 0xf0, 0x11, 0x00


	//----- nvinfo : EIATTR_KPARAM_INFO
	.align		4
.L_1965:
        /*0048*/ 	.byte	0x04, 0x17
        /*004a*/ 	.short	(.L_1967 - .L_1966)
.L_1966:
        /*004c*/ 	.word	0x00000000
        /*0050*/ 	.short	0x0007
        /*0052*/ 	.short	0x0038
        /*0054*/ 	.byte	0x00, 0xf0, 0x21, 0x00


	//----- nvinfo : EIATTR_KPARAM_INFO
	.align		4
.L_1967:
        /*0058*/ 	.byte	0x04, 0x17
        /*005a*/ 	.short	(.L_1969 - .L_1968)
.L_1968:
        /*005c*/ 	.word	0x00000000
        /*0060*/ 	.short	0x0006
        /*0062*/ 	.short	0x0030
        /*0064*/ 	.byte	0x00, 0xf0, 0x21, 0x00


	//----- nvinfo : EIATTR_KPARAM_INFO
	.align		4
.L_1969:
        /*0068*/ 	.byte	0x04, 0x17
        /*006a*/ 	.short	(.L_1971 - .L_1970)
.L_1970:
        /*006c*/ 	.word	0x00000000
        /*0070*/ 	.short	0x0005
        /*0072*/ 	.short	0x0028
        /*0074*/ 	.byte	0x00, 0xf0, 0x21, 0x00


	//----- nvinfo : EIATTR_KPARAM_INFO
	.align		4
.L_1971:
        /*0078*/ 	.byte	0x04, 0x17
        /*007a*/ 	.short	(.L_1973 - .L_1972)
.L_1972:
        /*007c*/ 	.word	0x00000000
        /*0080*/ 	.short	0x0004
        /*0082*/ 	.short	0x0020
        /*0084*/ 	.byte	0x00, 0xf0, 0x21, 0x00


	//----- nvinfo : EIATTR_KPARAM_INFO
	.align		4
.L_1973:
        /*0088*/ 	.byte	0x04, 0x17
        /*008a*/ 	.short	(.L_1975 - .L_1974)
.L_1974:
        /*008c*/ 	.word	0x00000000
        /*0090*/ 	.short	0x0003
        /*0092*/ 	.short	0x0018
        /*0094*/ 	.byte	0x00, 0xf0, 0x21, 0x00


	//----- nvinfo : EIATTR_KPARAM_INFO
	.align		4
.L_1975:
        /*0098*/ 	.byte	0x04, 0x17
        /*009a*/ 	.short	(.L_1977 - .L_1976)
.L_1976:
        /*009c*/ 	.word	0x00000000
        /*00a0*/ 	.short	0x0002
        /*00a2*/ 	.short	0x0010
        /*00a4*/ 	.byte	0x00, 0xf0, 0x21, 0x00


	//----- nvinfo : EIATTR_KPARAM_INFO
	.align		4
.L_1977:
        /*00a8*/ 	.byte	0x04, 0x17
        /*00aa*/ 	.short	(.L_1979 - .L_1978)
.L_1978:
        /*00ac*/ 	.word	0x00000000
        /*00b0*/ 	.short	0x0001
        /*00b2*/ 	.short	0x0008
        /*00b4*/ 	.byte	0x00, 0xf0, 0x21, 0x00


	//----- nvinfo : EIATTR_KPARAM_INFO
	.align		4
.L_1979:
        /*00b8*/ 	.byte	0x04, 0x17
        /*00ba*/ 	.short	(.L_1981 - .L_1980)
.L_1980:
        /*00bc*/ 	.word	0x00000000
        /*00c0*/ 	.short	0x0000
        /*00c2*/ 	.short	0x0000
        /*00c4*/ 	.byte	0x00, 0xf0, 0x21, 0x00


	//----- nvinfo : EIATTR_SPARSE_MMA_MASK
	.align		4
.L_1981:
        /*00c8*/ 	.byte	0x03, 0x50
        /*00ca*/ 	.short	0x0000


	//----- nvinfo : EIATTR_MAXREG_COUNT
	.align		4
        /*00cc*/ 	.byte	0x03, 0x1b
        /*00ce*/ 	.short	0x0080


	//----- nvinfo : EIATTR_NUM_BARRIERS
	.align		4
        /*00d0*/ 	.byte	0x02, 0x4c
        /*00d2*/ 	.byte	0x01
	.zero		1


	//----- nvinfo : EIATTR_MERCURY_ISA_VERSION
	.align		4
        /*00d4*/ 	.byte	0x03, 0x5f
        /*00d6*/ 	.short	0x0101


	//----- nvinfo : EIATTR_COOP_GROUP_MASK_REGIDS
	.align		4
        /*00d8*/ 	.byte	0x04, 0x29
        /*00da*/ 	.short	(.L_1983 - .L_1982)


	//   ....[0]....
.L_1982:
        /*00dc*/ 	.word	0xffffffff


	//   ....[1]....
        /*00e0*/ 	.word	0xffffffff


	//   ....[2]....
        /*00e4*/ 	.word	0xffffffff


	//   ....[3]....
        /*00e8*/ 	.word	0xffffffff


	//   ....[4]....
        /*00ec*/ 	.word	0xffffffff


	//   ....[5]....
        /*00f0*/ 	.word	0xffffffff


	//   ....[6]....
        /*00f4*/ 	.word	0xffffffff


	//   ....[7]....
        /*00f8*/ 	.word	0xffffffff


	//   ....[8]....
        /*00fc*/ 	.word	0xffffffff


	//   ....[9]....
        /*0100*/ 	.word	0xffffffff


	//   ....[10]....
        /*0104*/ 	.word	0x05000019


	//   ....[11]....
        /*0108*/ 	.word	0x0500001e


	//   ....[12]....
        /*010c*/ 	.word	0x05000020


	//   ....[13]....
        /*0110*/ 	.word	0x0500001f


	//   ....[14]....
        /*0114*/ 	.word	0x05000027


	//   ....[15]....
        /*0118*/ 	.word	0x0500001a


	//   ....[16]....
        /*011c*/ 	.word	0x0500001e


	//   ....[17]....
        /*0120*/ 	.word	0x05000020


	//   ....[18]....
        /*0124*/ 	.word	0x0500001e


	//   ....[19]....
        /*0128*/ 	.word	0x05000020


	//   ....[20]....
        /*012c*/ 	.word	0x05000019


	//   ....[21]....
        /*0130*/ 	.word	0x0500001f


	//   ....[22]....
        /*0134*/ 	.word	0x05000022


	//   ....[23]....
        /*0138*/ 	.word	0x0500001e


	//   ....[24]....
        /*013c*/ 	.word	0x05000023


	//   ....[25]....
        /*0140*/ 	.word	0x05000019


	//   ....[26]....
        /*0144*/ 	.word	0x0500001e


	//   ....[27]....
        /*0148*/ 	.word	0x05000020


	//   ....[28]....
        /*014c*/ 	.word	0x05000019


	//   ....[29]....
        /*0150*/ 	.word	0x0500001f


	//   ....[30]....
        /*0154*/ 	.word	0x05000022


	//   ....[31]....
        /*0158*/ 	.word	0x0500001e


	//   ....[32]....
        /*015c*/ 	.word	0x05000023


	//   ....[33]....
        /*0160*/ 	.word	0x05000019


	//   ....[34]....
        /*0164*/ 	.word	0x05000020


	//   ....[35]....
        /*0168*/ 	.word	0x05000019


	//   ....[36]....
        /*016c*/ 	.word	0x0500001f


	//   ....[37]....
        /*0170*/ 	.word	0x0500001e


	//   ....[38]....
        /*0174*/ 	.word	0x05000022


	//   ....[39]....
        /*0178*/ 	.word	0x05000023


	//   ....[40]....
        /*017c*/ 	.word	0x05000019


	//   ....[41]....
        /*0180*/ 	.word	0x0500001e


	//   ....[42]....
        /*0184*/ 	.word	0x05000025


	//   ....[43]....
        /*0188*/ 	.word	0x05000022


	//   ....[44]....
        /*018c*/ 	.word	0x0500001f


	//   ....[45]....
        /*0190*/ 	.word	0x05000023


	//   ....[46]....
        /*0194*/ 	.word	0x05000024


	//   ....[47]....
        /*0198*/ 	.word	0x0500002b


	//   ....[48]....
        /*019c*/ 	.word	0x05000020


	//   ....[49]....
        /*01a0*/ 	.word	0x0500001d


	//   ....[50]....
        /*01a4*/ 	.word	0x05000019


	//   ....[51]....
        /*01a8*/ 	.word	0x0500001c


	//   ....[52]....
        /*01ac*/ 	.word	0x05000030


	//   ....[53]....
        /*01b0*/ 	.word	0x0500001f


	//   ....[54]....
        /*01b4*/ 	.word	0x0500002e


	//   ....[55]....
        /*01b8*/ 	.word	0x05000032


	//   ....[56]....
        /*01bc*/ 	.word	0x05000025


	//   ....[57]....
        /*01c0*/ 	.word	0x05000026


	//   ....[58]....
        /*01c4*/ 	.word	0x05000028


	//   ....[59]....
        /*01c8*/ 	.word	0x0500002a


	//   ....[60]....
        /*01cc*/ 	.word	0x05000027


	//   ....[61]....
        /*01d0*/ 	.word	0x0500002c


	//   ....[62]....
        /*01d4*/ 	.word	0x0500002e


	//   ....[63]....
        /*01d8*/ 	.word	0x05000037


	//   ....[64]....
        /*01dc*/ 	.word	0x05000024


	//   ....[65]....
        /*01e0*/ 	.word	0x05000019


	//   ....[66]....
        /*01e4*/ 	.word	0x05000019


	//   ....[67]....
        /*01e8*/ 	.word	0x05000019


	//   ....[68]....
        /*01ec*/ 	.word	0x05000019


	//   ....[69]....
        /*01f0*/ 	.word	0x05000019


	//   ....[70]....
        /*01f4*/ 	.word	0x05000019


	//   ....[71]....
        /*01f8*/ 	.word	0x05000019


	//   ....[72]....
        /*01fc*/ 	.word	0x05000019


	//   ....[73]....
        /*0200*/ 	.word	0x05000019


	//   ....[74]....
        /*0204*/ 	.word	0x05000019


	//   ....[75]....
        /*0208*/ 	.word	0x05000019


	//   ....[76]....
        /*020c*/ 	.word	0x05000019


	//   ....[77]....
        /*0210*/ 	.word	0x05000019


	//   ....[78]....
        /*0214*/ 	.word	0x05000019


	//   ....[79]....
        /*0218*/ 	.word	0x05000019


	//   ....[80]....
        /*021c*/ 	.word	0x05000019


	//   ....[81]....
        /*0220*/ 	.word	0x05000019


	//   ....[82]....
        /*0224*/ 	.word	0x05000019


	//   ....[83]....
        /*0228*/ 	.word	0x05000019


	//   ....[84]....
        /*022c*/ 	.word	0x05000019


	//   ....[85]....
        /*0230*/ 	.word	0x05000019


	//   ....[86]....
        /*0234*/ 	.word	0x05000019


	//   ....[87]....
        /*0238*/ 	.word	0x05000019


	//   ....[88]....
        /*023c*/ 	.word	0x05000019


	//   ....[89]....
        /*0240*/ 	.word	0x05000019


	//   ....[90]....
        /*0244*/ 	.word	0x05000019


	//   ....[91]....
        /*0248*/ 	.word	0x05000019


	//   ....[92]....
        /*024c*/ 	.word	0x05000019


	//   ....[93]....
        /*0250*/ 	.word	0x05000019


	//   ....[94]....
        /*0254*/ 	.word	0x05000019


	//   ....[95]....
        /*0258*/ 	.word	0x05000019


	//   ....[96]....
        /*025c*/ 	.word	0x05000019


	//   ....[97]....
        /*0260*/ 	.word	0x05000019


	//   ....[98]....
        /*0264*/ 	.word	0x05000019


	//   ....[99]....
        /*0268*/ 	.word	0x05000019


	//   ....[100]....
        /*026c*/ 	.word	0x05000019


	//   ....[101]....
        /*0270*/ 	.word	0x05000019


	//   ....[102]....
        /*0274*/ 	.word	0x05000019


	//   ....[103]....
        /*0278*/ 	.word	0x05000019


	//   ....[104]....
        /*027c*/ 	.word	0x05000019


	//   ....[105]....
        /*0280*/ 	.word	0x05000019


	//   ....[106]....
        /*0284*/ 	.word	0x05000019


	//   ....[107]....
        /*0288*/ 	.word	0x05000019


	//   ....[108]....
        /*028c*/ 	.word	0x05000019


	//   ....[109]....
        /*0290*/ 	.word	0x05000019


	//   ....[110]....
        /*0294*/ 	.word	0x05000019


	//   ....[111]....
        /*0298*/ 	.word	0x05000019


	//   ....[112]....
        /*029c*/ 	.word	0x05000019


	//   ....[113]....
        /*02a0*/ 	.word	0x05000019


	//   ....[114]....
        /*02a4*/ 	.word	0x05000019


	//   ....[115]....
        /*02a8*/ 	.word	0x05000019


	//   ....[116]....
        /*02ac*/ 	.word	0x05000019


	//   ....[117]....
        /*02b0*/ 	.word	0x05000019


	//   ....[118]....
        /*02b4*/ 	.word	0x05000019


	//   ....[119]....
        /*02b8*/ 	.word	0x05000019


	//   ....[120]....
        /*02bc*/ 	.word	0x05000019


	//   ....[121]....
        /*02c0*/ 	.word	0x05000019


	//----- nvinfo : EIATTR_COOP_GROUP_INSTR_OFFSETS
	.align		4
.L_1983:
        /*02c4*/ 	.byte	0x04, 0x28
        /*02c6*/ 	.short	(.L_1985 - .L_1984)


	//   ....[0]....
.L_1984:
        /*02c8*/ 	.word	0x00002670


	//   ....[1]....
        /*02cc*/ 	.word	0x000026b0


	//   ....[2]....
        /*02d0*/ 	.word	0x00002de0


	//   ....[3]....
        /*02d4*/ 	.word	0x00002e10


	//   ....[4]....
        /*02d8*/ 	.word	0x00002e40


	//   ....[5]....
        /*02dc*/ 	.word	0x00002e50


	//   ....[6]....
        /*02e0*/ 	.word	0x00002e80


	//   ....[7]....
        /*02e4*/ 	.word	0x00002e90


	//   ....[8]....
        /*02e8*/ 	.word	0x00002ec0


	//   ....[9]....
        /*02ec*/ 	.word	0x00002ed0


	//   ....[10]....
        /*02f0*/ 	.word	0x00004620


	//   ....[11]....
        /*02f4*/ 	.word	0x00004640


	//   ....[12]....
        /*02f8*/ 	.word	0x00004680


	//   ....[13]....
        /*02fc*/ 	.word	0x00004690


	//   ....[14]....
        /*0300*/ 	.word	0x000046c0


	//   ....[15]....
        /*0304*/ 	.word	0x000046d0


	//   ....[16]....
        /*0308*/ 	.word	0x00004700


	//   ....[17]....
        /*030c*/ 	.word	0x00004710


	//   ....[18]....
        /*0310*/ 	.word	0x000048a0


	//   ....[19]....
        /*0314*/ 	.word	0x000048d0


	//   ....[20]....
        /*0318*/ 	.word	0x00004900


	//   ....[21]....
        /*031c*/ 	.word	0x00004920


	//   ....[22]....
        /*0320*/ 	.word	0x00004950


	//   ....[23]....
        /*0324*/ 	.word	0x00004960


	//   ....[24]....
        /*0328*/ 	.word	0x00004990


	//   ....[25]....
        /*032c*/ 	.word	0x000049a0


	//   ....[26]....
        /*0330*/ 	.word	0x00004ae0


	//   ....[27]....
        /*0334*/ 	.word	0x00004b00


	//   ....[28]....
        /*0338*/ 	.word	0x00004b30


	//   ....[29]....
        /*033c*/ 	.word	0x00004b50


	//   ....[30]....
        /*0340*/ 	.word	0x00004b80


	//   ....[31]....
        /*0344*/ 	.word	0x00004b90


	//   ....[32]....
        /*0348*/ 	.word	0x00004bc0


	//   ....[33]....
        /*034c*/ 	.word	0x00004bd0


	//   ....[34]....
        /*0350*/ 	.word	0x00004e90


	//   ....[35]....
        /*0354*/ 	.word	0x00004ef0


	//   ....[36]....
        /*0358*/ 	.word	0x00004f30


	//   ....[37]....
        /*035c*/ 	.word	0x00004f70


	//   ....[38]....
        /*0360*/ 	.word	0x00004fb0


	//   ....[39]....
        /*0364*/ 	.word	0x00004fd0


	//   ....[40]....
        /*0368*/ 	.word	0x00004fe0


	//   ....[41]....
        /*036c*/ 	.word	0x00005000


	//   ....[42]....
        /*0370*/ 	.word	0x00005030


	//   ....[43]....
        /*0374*/ 	.word	0x00005050


	//   ....[44]....
        /*0378*/ 	.word	0x00005070


	//   ....[45]....
        /*037c*/ 	.word	0x00005090


	//   ....[46]....
        /*0380*/ 	.word	0x000050b0


	//   ....[47]....
        /*0384*/ 	.word	0x000050e0


	//   ....[48]....
        /*0388*/ 	.word	0x00005120


	//   ....[49]....
        /*038c*/ 	.word	0x00005150


	//   ....[50]....
        /*0390*/ 	.word	0x00005170


	//   ....[51]....
        /*0394*/ 	.word	0x000051b0


	//   ....[52]....
        /*0398*/ 	.word	0x000051d0


	//   ....[53]....
        /*039c*/ 	.word	0x00005210


	//   ....[54]....
        /*03a0*/ 	.word	0x00005230


	//   ....[55]....
        /*03a4*/ 	.word	0x00005250


	//   ....[56]....
        /*03a8*/ 	.word	0x00005280


	//   ....[57]....
        /*03ac*/ 	.word	0x000052b0


	//   ....[58]....
        /*03b0*/ 	.word	0x000052f0


	//   ....[59]....
        /*03b4*/ 	.word	0x00005330


	//   ....[60]....
        /*03b8*/ 	.word	0x00005360


	//   ....[61]....
        /*03bc*/ 	.word	0x00005390


	//   ....[62]....
        /*03c0*/ 	.word	0x000053b0


	//   ....[63]....
        /*03c4*/ 	.word	0x000053d0


	//   ....[64]....
        /*03c8*/ 	.word	0x000054b0


	//   ....[65]....
        /*03cc*/ 	.word	0x00005560


	//   ....[66]....
        /*03d0*/ 	.word	0x00005680


	//   ....[67]....
        /*03d4*/ 	.word	0x000056d0


	//   ....[68]....
        /*03d8*/ 	.word	0x00005740


	//   ....[69]....
        /*03dc*/ 	.word	0x000057a0


	//   ....[70]....
        /*03e0*/ 	.word	0x00005810


	//   ....[71]....
        /*03e4*/ 	.word	0x00005870


	//   ....[72]....
        /*03e8*/ 	.word	0x000058e0


	//   ....[73]....
        /*03ec*/ 	.word	0x00005940


	//   ....[74]....
        /*03f0*/ 	.word	0x000059e0


	//   ....[75]....
        /*03f4*/ 	.word	0x00005a70


	//   ....[76]....
        /*03f8*/ 	.word	0x00005ae0


	//   ....[77]....
        /*03fc*/ 	.word	0x00005b40


	//   ....[78]....
        /*0400*/ 	.word	0x00005bb0


	//   ....[79]....
        /*0404*/ 	.word	0x00005c10


	//   ....[80]....
        /*0408*/ 	.word	0x00005c80


	//   ....[81]....
        /*040c*/ 	.word	0x00005ce0


	//   ....[82]....
        /*0410*/ 	.word	0x00005d80


	//   ....[83]....
        /*0414*/ 	.word	0x00005e10


	//   ....[84]....
        /*0418*/ 	.word	0x00005e80


	//   ....[85]....
        /*041c*/ 	.word	0x00005ee0


	//   ....[86]....
        /*0420*/ 	.word	0x00005f50


	//   ....[87]....
        /*0424*/ 	.word	0x00005fb0


	//   ....[88]....
        /*0428*/ 	.word	0x00006020


	//   ....[89]....
        /*042c*/ 	.word	0x00006080


	//   ....[90]....
        /*0430*/ 	.word	0x00006120


	//   ....[91]....
        /*0434*/ 	.word	0x000061f0


	//   ....[92]....
        /*0438*/ 	.word	0x000062c0


	//   ....[93]....
        /*043c*/ 	.word	0x00006310


	//   ....[94]....
        /*0440*/ 	.word	0x000063b0


	//   ....[95]....
        /*0444*/ 	.word	0x00006400


	//   ....[96]....
        /*0448*/ 	.word	0x000064c0


	//   ....[97]....
        /*044c*/ 	.word	0x00006520


	//   ....[98]....
        /*0450*/ 	.word	0x000065c0


	//   ....[99]....
        /*0454*/ 	.word	0x00006640


	//   ....[100]....
        /*0458*/ 	.word	0x000066b0


	//   ....[101]....
        /*045c*/ 	.word	0x00006710


	//   ....[102]....
        /*0460*/ 	.word	0x00006780


	//   ....[103]....
        /*0464*/ 	.word	0x000067e0


	//   ....[104]....
        /*0468*/ 	.word	0x000068b0


	//   ....[105]....
        /*046c*/ 	.word	0x00006920


	//   ....[106]....
        /*0470*/ 	.word	0x000069d0


	//   ....[107]....
        /*0474*/ 	.word	0x00006a40


	//   ....[108]....
        /*0478*/ 	.word	0x00006ab0


	//   ....[109]....
        /*047c*/ 	.word	0x00006b10


	//   ....[110]....
        /*0480*/ 	.word	0x00006b80


	//   ....[111]....
        /*0484*/ 	.word	0x00006be0


	//   ....[112]....
        /*0488*/ 	.word	0x00006c50


	//   ....[113]....
        /*048c*/ 	.word	0x00006cb0


	//   ....[114]....
        /*0490*/ 	.word	0x00006d10


	//   ....[115]....
        /*0494*/ 	.word	0x00006d60


	//   ....[116]....
        /*0498*/ 	.word	0x00006dd0


	//   ....[117]....
        /*049c*/ 	.word	0x00006e30


	//   ....[118]....
        /*04a0*/ 	.word	0x00006ea0


	//   ....[119]....
        /*04a4*/ 	.word	0x00006f00


	//   ....[120]....
        /*04a8*/ 	.word	0x00007050


	//   ....[121]....
        /*04ac*/ 	.word	0x00007100


	//----- nvinfo : EIATTR_EXIT_INSTR_OFFSETS
	.align		4
.L_1985:
        /*04b0*/ 	.byte	0x04, 0x1c
        /*04b2*/ 	.short	(.L_1987 - .L_1986)


	//   ....[0]....
.L_1986:
        /*04b4*/ 	.word	0x00003600


	//   ....[1]....
        /*04b8*/ 	.word	0x00005620


	//----- nvinfo : EIATTR_MAX_THREADS
	.align		4
.L_1987:
        /*04bc*/ 	.byte	0x04, 0x05
        /*04be*/ 	.short	(.L_1989 - .L_1988)
.L_1988:
        /*04c0*/ 	.word	0x000001e0
        /*04c4*/ 	.word	0x00000001
        /*04c8*/ 	.word	0x00000001


	//----- nvinfo : EIATTR_CRS_STACK_SIZE
	.align		4
.L_1989:
        /*04cc*/ 	.byte	0x04, 0x1e
        /*04ce*/ 	.short	(.L_1991 - .L_1990)
.L_1990:
        /*04d0*/ 	.word	0x00000000


	//----- nvinfo : EIATTR_CBANK_PARAM_SIZE
	.align		4
.L_1991:
        /*04d4*/ 	.byte	0x03, 0x19
        /*04d6*/ 	.short	0x0060


	//----- nvinfo : EIATTR_PARAM_CBANK
	.align		4
        /*04d8*/ 	.byte	0x04, 0x0a
        /*04da*/ 	.short	(.L_1993 - .L_1992)
	.align		4
.L_1992:
        /*04dc*/ 	.word	index@(.nv.constant0._ZN13group_norm_v218gn_bwd_cuda_kernelI6__halfLi480ELi1ELi16ELi60ELi1024ELb1ELb1ELi8ELi960ELi960ELi4ELb1ELi1ELb0ELb0ELNS_15WgradSyncMethodE3ENS_16CompileConditionILi900EEEEEvPT_S6_S6_PKS5_S8_S8_S8_PKfflPfPj)
        /*04e0*/ 	.short	0x0210
        /*04e2*/ 	.short	0x0060


	//----- nvinfo : EIATTR_SW_WAR
	.align		4
.L_1993:
        /*04e4*/ 	.byte	0x04, 0x36
        /*04e6*/ 	.short	(.L_1995 - .L_1994)
.L_1994:
        /*04e8*/ 	.word	0x00000008
.L_1995:


//--------------------- .nv.info._ZN13group_norm_v218gn_bwd_cuda_kernelI6__halfLi480ELi3ELi16ELi60ELi1024ELb1ELb1ELi8ELi960ELi960ELi4ELb1ELi2ELb0ELb0ELNS_15WgradSyncMethodE3ENS_16CompileConditionILi900EEEEEvPT_S6_S6_PKS5_S8_S8_S8_PKfflPfPj --------------------------
	.section	.nv.info._ZN13group_norm_v218gn_bwd_cuda_kernelI6__halfLi480ELi3ELi16ELi60ELi1024ELb1ELb1ELi8ELi960ELi960ELi4ELb1ELi2ELb0ELb0ELNS_15WgradSyncMethodE3ENS_16CompileConditionILi900EEEEEvPT_S6_S6_PKS5_S8_S8_S8_PKfflPfPj,"",@"SHT_CUDA_INFO"
	.sectionflags	@""
	.align	4


	//----- nvinfo : EIATTR_CUDA_API_VERSION
	.align		4
        /*0000*/ 	.byte	0x04, 0x37
        /*0002*/ 	.short	(.L_1997 - .L_1996)
.L_1996:
        /*0004*/ 	.word	0x00000082


	//----- nvinfo : EIATTR_KPARAM_INFO
	.align		4
.L_1997:
        /*0008*/ 	.byte	0x04, 0x17
        /*000a*/ 	.short	(.L_1999 - .L_1998)
.L_1998:
        /*000c*/ 	.word	0x00000000
        /*0010*/ 	.short	0x000b
        /*0012*/ 	.short	0x0058
        /*0014*/ 	.byte	0x00, 0xf0, 0x21, 0x00


	//----- nvinfo : EIATTR_KPARAM_INFO
	.align		4
.L_1999:
        /*0018*/ 	.byte	0x04, 0x17
        /*001a*/ 	.short	(.L_2001 - .L_2000)
.L_2000:
        /*001c*/ 	.word	0x00000000
        /*0020*/ 	.short	0x000a
        /*0022*/ 	.short	0x0050
        /*0024*/ 	.byte	0x00, 0xf0, 0x21, 0x00


	//----- nvinfo : EIATTR_KPARAM_INFO
	.align		4
.L_2001:
        /*0028*/ 	.byte	0x04, 0x17
        /*002a*/ 	.short	(.L_2003 - .L_2002)
.L_2002:
        /*002c*/ 	.word	0x00000000
        /*0030*/ 	.short	0x0009
        /*0032*/ 	.short	0x0048
        /*0034*/ 	.byte	0x00, 0xf0, 0x21, 0x00


	//----- nvinfo : EIATTR_KPARAM_INFO
	.align		4
.L_2003:
        /*0038*/ 	.byte	0x04, 0x17
        /*003a*/ 	.short	(.L_2005 - .L_2004)
.L_2004:
        /*003c*/ 	.word	0x00000000
        /*0040*/ 	.short	0x0008
        /*0042*/ 	.short	0x0040
        /*0044*/ 	.byte	0x00, 0xf0, 0x11, 0x00


	//----- nvinfo : EIATTR_KPARAM_INFO
	.align		4
.L_2005:
        /*0048*/ 	.byte	0x04, 0x17
        /*004a*/ 	.short	(.L_2007 - .L_2006)
.L_2006:
        /*004c*/ 	.word	0x00000000
        /*0050*/ 	.short	0x0007
        /*0052*/ 	.short	0x0038
        /*0054*/ 	.byte	0x00, 0xf0, 0x21, 0x00


	//----- nvinfo : EIATTR_KPARAM_INFO
	.align		4
.L_2007:
        /*0058*/ 	.byte	0x04, 0x17
        /*005a*/ 	.short	(.L_2009 - .L_2008)
.L_2008:
        /*005c*/ 	.word	0x00000000
        /*0060*/ 	.short	0x0006
        /*0062*/ 	.short	0x0030
        /*0064*/ 	.byte	0x00, 0xf0, 0x21, 0x00


	//----- nvinfo : EIATTR_KPARAM_INFO
	.align		4
.L_2009:
        /*0068*/ 	.byte	0x04, 0x17
        /*006a*/ 	.short	(.L_2011 - .L_2010)
.L_2010:
        /*006c*/ 	.word	0x00000000
        /*0070*/ 	.short	0x0005
        /*0072*/ 	.short	0x0028
        /*0074*/ 	.byte	0x00, 0xf0, 0x21, 0x00


	//----- nvinfo : EIATTR_KPARAM_INFO
	.align		4
.L_2011:
        /*0078*/ 	.byte	0x04, 0x17
        /*007a*/ 	.short	(.L_2013 - .L_2012)
.L_2012:
        /*007c*/ 	.word	0x00000000
        /*0080*/ 	.short	0x0004
        /*0082*/ 	.short	0x0020
        /*0084*/ 	.byte	0x00, 0xf0, 0x21, 0x00


	//----- nvinfo : EIATTR_KPARAM_INFO
	.align		4
.L_2013:
        /*0088*/ 	.byte	0x04, 0x17
        /*008a*/ 	.short	(.L_2015 - .L_2014)
.L_2014:
        /*008c*/ 	.word	0x00000000
        /*0090*/ 	.short	0x0003
        /*0092*/ 	.short	0x0018
        /*0094*/ 	.byte	0x00, 0xf0, 0x21, 0x00


	//----- nvinfo : EIATTR_KPARAM_INFO
	.align		4
.L_2015:
        /*0098*/ 	.byte	0x04, 0x17
        /*009a*/ 	.short	(.L_2017 - .L_2016)
.L_2016:
        /*009c*/ 	.word	0x00000000
        /*00a0*/ 	.short	0x0002
        /*00a2*/ 	.short	0x0010
        /*00a4*/ 	.byte	0x00, 0xf0, 0x21, 0x00


	//----- nvinfo : EIATTR_KPARAM_INFO
	.align		4
.L_2017:
        /*00a8*/ 	.byte	0x04, 0x17
        /*00aa*/ 	.short	(.L_2019 - .L_2018)
.L_2018:
        /*00ac*/ 	.word	0x00000000
        /*00b0*/ 	.short	0x0001
        /*00b2*/ 	.short	0x0008
        /*00b4*/ 	.byte	0x00, 0xf0, 0x21, 0x00


	//----- nvinfo : EIATTR_KPARAM_INFO
	.align		4
.L_2019:
        /*00b8*/ 	.byte	0x04, 0x17
        /*00ba*/ 	.short	(.L_2021 - .L_2020)
.L_2020:
        /*00bc*/ 	.word	0x00000000
        /*00c0*/ 	.short	0x0000
        /*00c2*/ 	.short	0x0000
        /*00c4*/ 	.byte	0x00, 0xf0, 0x21, 0x00


	//----- nvinfo : EIATTR_SPARSE_MMA_MASK
	.align		4
.L_2021:
        /*00c8*/ 	.byte	0x03, 0x50
        /*00ca*/ 	.short	0x0000


	//----- nvinfo : EIATTR_MAXREG_COUNT
	.align		4
        /*00cc*/ 	.byte	0x03, 0x1b
        /*00ce*/ 	.short	0x0028


	//----- nvinfo : EIATTR_NUM_BARRIERS
	.align		4
        /*00d0*/ 	.byte	0x02, 0x4c
        /*00d2*/ 	.byte	0x01
	.zero		1


	//----- nvinfo : EIATTR_ANNOTATIONS
	.align		4
        /*00d4*/ 	.byte	0x04, 0x55
        /*00d6*/ 	.short	(.L_2023 - .L_2022)


	//   ....[0]....
.L_2022:
        /* <DEDUP_REMOVED lines=72> */


	//----- nvinfo : EIATTR_MERCURY_ISA_VERSION
	.align		4
.L_2023:
        /*0540*/ 	.byte	0x03, 0x5f
        /*0542*/ 	.short	0x0101


	//----- nvinfo : EIATTR_COOP_GROUP_MASK_REGIDS
	.align		4
        /*0544*/ 	.byte	0x04, 0x29
        /*0546*/ 	.short	(.L_2025 - .L_2024)


	//   ....[0]....
.L_2024:
        /*0548*/ 	.word	0xffffffff


	//   ....[1]....
        /*054c*/ 	.word	0xffffffff


	//   ....[2]....
        /*0550*/ 	.word	0xffffffff


	//   ....[3]....
        /*0554*/ 	.word	0xffffffff


	//   ....[4]....
        /*0558*/ 	.word	0xffffffff


	//   ....[5]....
        /*055c*/ 	.word	0xffffffff


	//   ....[6]....
        /*0560*/ 	.word	0xffffffff


	//   ....[7]....
        /*0564*/ 	.word	0xffffffff


	//   ....[8]....
        /*0568*/ 	.word	0xffffffff


	//   ....[9]....
        /*056c*/ 	.word	0xffffffff


	//   ....[10]....
        /*0570*/ 	.word	0x05000011


	//   ....[11]....
        /*0574*/ 	.word	0x05000013


	//   ....[12]....
        /*0578*/ 	.word	0x05000010


	//   ....[13]....
        /*057c*/ 	.word	0x05000012


	//   ....[14]....
        /*0580*/ 	.word	0x05000015


	//   ....[15]....
        /*0584*/ 	.word	0x05000017


	//   ....[16]....
        /*0588*/ 	.word	0x0500000a


	//   ....[17]....
        /*058c*/ 	.word	0x05000010


	//   ....[18]....
        /*0590*/ 	.word	0x05000015


	//   ....[19]....
        /*0594*/ 	.word	0x05000017


	//   ....[20]....
        /*0598*/ 	.word	0x05000010


	//   ....[21]....
        /*059c*/ 	.word	0x05000016


	//   ....[22]....
        /*05a0*/ 	.word	0x05000019


	//   ....[23]....
        /*05a4*/ 	.word	0x0500001f


	//   ....[24]....
        /*05a8*/ 	.word	0x0500000c


	//   ....[25]....
        /*05ac*/ 	.word	0x05000010


	//   ....[26]....
        /*05b0*/ 	.word	0x05000015


	//   ....[27]....
        /*05b4*/ 	.word	0x05000017


	//   ....[28]....
        /*05b8*/ 	.word	0x05000010


	//   ....[29]....
        /*05bc*/ 	.word	0x05000016


	//   ....[30]....
        /*05c0*/ 	.word	0x05000019


	//   ....[31]....
        /*05c4*/ 	.word	0x0500001f


	//   ....[32]....
        /*05c8*/ 	.word	0x0500000c


	//   ....[33]....
        /*05cc*/ 	.word	0x05000010


	//   ....[34]....
        /*05d0*/ 	.word	0x05000015


	//   ....[35]....
        /*05d4*/ 	.word	0x05000000


	//   ....[36]....
        /*05d8*/ 	.word	0x05000017


	//   ....[37]....
        /*05dc*/ 	.word	0x05000011


	//   ....[38]....
        /*05e0*/ 	.word	0x05000022


	//   ....[39]....
        /*05e4*/ 	.word	0x05000017


	//   ....[40]....
        /*05e8*/ 	.word	0x0500000f


	//   ....[41]....
        /*05ec*/ 	.word	0x05000014


	//   ....[42]....
        /*05f0*/ 	.word	0x05000019


	//   ....[43]....
        /*05f4*/ 	.word	0x0500001b


	//   ....[44]....
        /*05f8*/ 	.word	0x05000022


	//   ....[45]....
        /*05fc*/ 	.word	0x05000013


	//   ....[46]....
        /*0600*/ 	.word	0x05000018


	//   ....[47]....
        /*0604*/ 	.word	0x0500000f


	//   ....[48]....
        /*0608*/ 	.word	0x05000022


	//   ....[49]....
        /*060c*/ 	.word	0x0500001b


	//   ....[50]....
        /*0610*/ 	.word	0x05000019


	//   ....[51]....
        /*0614*/ 	.word	0x05000010


	//   ....[52]....
        /*0618*/ 	.word	0x05000011


	//   ....[53]....
        /*061c*/ 	.word	0x05000013


	//   ....[54]....
        /*0620*/ 	.word	0x05000015


	//   ....[55]....
        /*0624*/ 	.word	0x0500001d


	//   ....[56]....
        /*0628*/ 	.word	0x0500001b


	//   ....[57]....
        /*062c*/ 	.word	0x05000018


	//   ....[58]....
        /*0630*/ 	.word	0x05000022


	//   ....[59]....
        /*0634*/ 	.word	0x05000017


	//   ....[60]....
        /*0638*/ 	.word	0x05000015


	//   ....[61]....
        /*063c*/ 	.word	0x0500001b


	//   ....[62]....
        /*0640*/ 	.word	0x0500001f


	//   ....[63]....
        /*0644*/ 	.word	0x05000018


	//   ....[64]....
        /*0648*/ 	.word	0x0500001f


	//   ....[65]....
        /*064c*/ 	.word	0x05000018


	//   ....[66]....
        /*0650*/ 	.word	0x05000010


	//   ....[67]....
        /*0654*/ 	.word	0x05000010


	//   ....[68]....
        /*0658*/ 	.word	0x05000010


	//   ....[69]....
        /*065c*/ 	.word	0x05000010


	//   ....[70]....
        /*0660*/ 	.word	0x05000010


	//   ....[71]....
        /*0664*/ 	.word	0x05000010


	//   ....[72]....
        /*0668*/ 	.word	0x05000010


	//   ....[73]....
        /*066c*/ 	.word	0x05000010


	//   ....[74]....
        /*0670*/ 	.word	0x05000010


	//   ....[75]....
        /*0674*/ 	.word	0x05000010


	//   ....[76]....
        /*0678*/ 	.word	0x05000010


	//   ....[77]....
        /*067c*/ 	.word	0x05000010


	//   ....[78]....
        /*0680*/ 	.word	0x05000010


	//   ....[79]....
        /*0684*/ 	.word	0x05000010


	//   ....[80]....
        /*0688*/ 	.word	0x05000010


	//   ....[81]....
        /*068c*/ 	.word	0x05000010


	//   ....[82]....
        /*0690*/ 	.word	0x05000010


	//   ....[83]....
        /*0694*/ 	.word	0x05000010


	//   ....[84]....
        /*0698*/ 	.word	0x05000010


	//   ....[85]....
        /*069c*/ 	.word	0x05000010


	//   ....[86]....
        /*06a0*/ 	.word	0x05000010


	//   ....[87]....
        /*06a4*/ 	.word	0x05000010


	//   ....[88]....
        /*06a8*/ 	.word	0x05000010


	//   ....[89]....
        /*06ac*/ 	.word	0x05000010


	//   ....[90]....
        /*06b0*/ 	.word	0x05000010


	//   ....[91]....
        /*06b4*/ 	.word	0x05000010


	//   ....[92]....
        /*06b8*/ 	.word	0x05000010


	//   ....[93]....
        /*06bc*/ 	.word	0x05000010


	//   ....[94]....
        /*06c0*/ 	.word	0x05000010


	//   ....[95]....
        /*06c4*/ 	.word	0x05000010


	//   ....[96]....
        /*06c8*/ 	.word	0x05000010


	//   ....[97]....
        /*06cc*/ 	.word	0x05000010


	//   ....[98]....
        /*06d0*/ 	.word	0x05000010


	//   ....[99]....
        /*06d4*/ 	.word	0x05000010


	//   ....[100]....
        /*06d8*/ 	.word	0x05000010


	//   ....[101]....
        /*06dc*/ 	.word	0x05000010


	//   ....[102]....
        /*06e0*/ 	.word	0x05000010


	//   ....[103]....
        /*06e4*/ 	.word	0x05000010


	//   ....[104]....
        /*06e8*/ 	.word	0x05000010


	//   ....[105]....
        /*06ec*/ 	.word	0x05000010


	//   ....[106]....
        /*06f0*/ 	.word	0x05000010


	//   ....[107]....
        /*06f4*/ 	.word	0x05000010


	//   ....[108]....
        /*06f8*/ 	.word	0x05000010


	//   ....[109]....
        /*06fc*/ 	.word	0x05000010


	//   ....[110]....
        /*0700*/ 	.word	0x05000010


	//   ....[111]....
        /*0704*/ 	.word	0x05000010


	//   ....[112]....
        /*0708*/ 	.word	0x05000010


	//   ....[113]....
        /*070c*/ 	.word	0x05000010


	//   ....[114]....
        /*0710*/ 	.word	0x05000010


	//   ....[115]....
        /*0714*/ 	.word	0x05000010


	//   ....[116]....
        /*0718*/ 	.word	0x05000010


	//   ....[117]....
        /*071c*/ 	.word	0x05000010


	//   ....[118]....
        /*0720*/ 	.word	0x05000010


	//   ....[119]....
        /*0724*/ 	.word	0x05000010


	//   ....[120]....
        /*0728*/ 	.word	0x05000010


	//   ....[121]....
        /*072c*/ 	.word	0x05000010


	//----- nvinfo : EIATTR_COOP_GROUP_INSTR_OFFSETS
	.align		4
.L_2025:
        /*0730*/ 	.byte	0x04, 0x28
        /*0732*/ 	.short	(.L_2027 - .L_2026)


	//   ....[0]....
.L_2026:
        /*0734*/ 	.word	0x00002f00


	//   ....[1]....
        /*0738*/ 	.word	0x00002f30


	//   ....[2]....
        /*073c*/ 	.word	0x00003730


	//   ....[3]....
        /*0740*/ 	.word	0x00003770


	//   ....[4]....
        /*0744*/ 	.word	0x000037a0


	//   ....[5]....
        /*0748*/ 	.word	0x000037c0


	//   ....[6]....
        /*074c*/ 	.word	0x000037e0


	//   ....[7]....
        /*0750*/ 	.word	0x00003800


	//   ....[8]....
        /*0754*/ 	.word	0x00003820


	//   ....[9]....
        /*0758*/ 	.word	0x00003840


	//   ....[10]....
        /*075c*/ 	.word	0x00005190


	//   ....[11]....
        /*0760*/ 	.word	0x000051c0


	//   ....[12]....
        /*0764*/ 	.word	0x000051f0


	//   ....[13]....
        /*0768*/ 	.word	0x00005210


	//   ....[14]....
        /*076c*/ 	.word	0x00005240


	//   ....[15]....
        /*0770*/ 	.word	0x00005250


	//   ....[16]....
        /*0774*/ 	.word	0x00005280


	//   ....[17]....
        /*0778*/ 	.word	0x00005290


	//   ....[18]....
        /*077c*/ 	.word	0x00005480


	//   ....[19]....
        /*0780*/ 	.word	0x000054b0


	//   ....[20]....
        /*0784*/ 	.word	0x000054e0


	//   ....[21]....
        /*0788*/ 	.word	0x00005500


	//   ....[22]....
        /*078c*/ 	.word	0x00005530


	//   ....[23]....
        /*0790*/ 	.word	0x00005540


	//   ....[24]....
        /*0794*/ 	.word	0x00005570


	//   ....[25]....
        /*0798*/ 	.word	0x00005580


	//   ....[26]....
        /*079c*/ 	.word	0x00005710


	//   ....[27]....
        /*07a0*/ 	.word	0x00005740


	//   ....[28]....
        /*07a4*/ 	.word	0x00005770


	//   ....[29]....
        /*07a8*/ 	.word	0x00005790


	//   ....[30]....
        /*07ac*/ 	.word	0x000057c0


	//   ....[31]....
        /*07b0*/ 	.word	0x000057d0


	//   ....[32]....
        /*07b4*/ 	.word	0x00005800


	//   ....[33]....
        /*07b8*/ 	.word	0x00005810


	//   ....[34]....
        /*07bc*/ 	.word	0x000059c0


	//   ....[35]....
        /*07c0*/ 	.word	0x00005b00


	//   ....[36]....
        /*07c4*/ 	.word	0x00005b30


	//   ....[37]....
        /*07c8*/ 	.word	0x00005b90


	//   ....[38]....
        /*07cc*/ 	.word	0x00005bc0


	//   ....[39]....
        /*07d0*/ 	.word	0x00005c10


	//   ....[40]....
        /*07d4*/ 	.word	0x00005c40


	//   ....[41]....
        /*07d8*/ 	.word	0x00005c60


	//   ....[42]....
        /*07dc*/ 	.word	0x00005cd0


	//   ....[43]....
        /*07e0*/ 	.word	0x00005cf0


	//   ....[44]....
        /*07e4*/ 	.word	0x00005d20


	//   ....[45]....
        /*07e8*/ 	.word	0x00005d50


	//   ....[46]....
        /*07ec*/ 	.word	0x00005da0


	//   ....[47]....
        /*07f0*/ 	.word	0x00005e30


	//   ....[48]....
        /*07f4*/ 	.word	0x00005e60


	//   ....[49]....
        /*07f8*/ 	.word	0x00005eb0


	//   ....[50]....
        /*07fc*/ 	.word	0x00005ee0


	//   ....[51]....
        /*0800*/ 	.word	0x00005f00


	//   ....[52]....
        /*0804*/ 	.word	0x00005f20


	//   ....[53]....
        /*0808*/ 	.word	0x00005f30


	//   ....[54]....
        /*080c*/ 	.word	0x00005f40


	//   ....[55]....
        /*0810*/ 	.word	0x00005f90


	//   ....[56]....
        /*0814*/ 	.word	0x00005fb0


	//   ....[57]....
        /*0818*/ 	.word	0x00005fd0


	//   ....[58]....
        /*081c*/ 	.word	0x00006050


	//   ....[59]....
        /*0820*/ 	.word	0x00006070


	//   ....[60]....
        /*0824*/ 	.word	0x00006090


	//   ....[61]....
        /*0828*/ 	.word	0x000060c0


	//   ....[62]....
        /*082c*/ 	.word	0x000060f0


	//   ....[63]....
        /*0830*/ 	.word	0x00006120


	//   ....[64]....
        /*0834*/ 	.word	0x00006210


	//   ....[65]....
        /*0838*/ 	.word	0x00006270


	//   ....[66]....
        /*083c*/ 	.word	0x00006400


	//   ....[67]....
        /*0840*/ 	.word	0x00006450


	//   ....[68]....
        /*0844*/ 	.word	0x000064c0


	//   ....[69]....
        /*0848*/ 	.word	0x00006520


	//   ....[70]....
        /*084c*/ 	.word	0x00006590


	//   ....[71]....
        /*0850*/ 	.word	0x000065f0


	//   ....[72]....
        /*0854*/ 	.word	0x00006660


	//   ....[73]....
        /*0858*/ 	.word	0x000066c0


	//   ....[74]....
        /*085c*/ 	.word	0x00006760


	//   ....[75]....
        /*0860*/ 	.word	0x000067f0


	//   ....[76]....
        /*0864*/ 	.word	0x00006860


	//   ....[77]....
        /*0868*/ 	.word	0x000068c0


	//   ....[78]....
        /*086c*/ 	.word	0x00006930


	//   ....[79]....
        /*0870*/ 	.word	0x00006990


	//   ....[80]....
        /*0874*/ 	.word	0x00006a00


	//   ....[81]....
        /*0878*/ 	.word	0x00006a60


	//   ....[82]....
        /*087c*/ 	.word	0x00006b00


	//   ....[83]....
        /*0880*/ 	.word	0x00006b90


	//   ....[84]....
        /*0884*/ 	.word	0x00006c00


	//   ....[85]....
        /*0888*/ 	.word	0x00006c60


	//   ....[86]....
        /*088c*/ 	.word	0x00006cd0


	//   ....[87]....
        /*0890*/ 	.word	0x00006d30


	//   ....[88]....
        /*0894*/ 	.word	0x00006da0


	//   ....[89]....
        /*0898*/ 	.word	0x00006e00


	//   ....[90]....
        /*089c*/ 	.word	0x00006ea0


	//   ....[91]....
        /*08a0*/ 	.word	0x00006f50


	//   ....[92]....
        /*08a4*/ 	.word	0x00007040


	//   ....[93]....
        /*08a8*/ 	.word	0x000070b0


	//   ....[94]....
        /*08ac*/ 	.word	0x00007150


	//   ....[95]....
        /*08b0*/ 	.word	0x000071c0


	//   ....[96]....
        /*08b4*/ 	.word	0x00007230


	//   ....[97]....
        /*08b8*/ 	.word	0x000072e0


	//   ....[98]....
        /*08bc*/ 	.word	0x00007360


	//   ....[99]....
        /*08c0*/ 	.word	0x000073f0


	//   ....[100]....
        /*08c4*/ 	.word	0x00007450


	//   ....[101]....
        /*08c8*/ 	.word	0x000074d0


	//   ....[102]....
        /*08cc*/ 	.word	0x00007530


	//   ....[103]....
        /*08d0*/ 	.word	0x00007650


	//   ....[104]....
        /*08d4*/ 	.word	0x000076b0


	//   ....[105]....
        /*08d8*/ 	.word	0x000077e0


	//   ....[106]....
        /*08dc*/ 	.word	0x00007880


	//   ....[107]....
        /*08e0*/ 	.word	0x00007900


	//   ....[108]....
        /*08e4*/ 	.word	0x000079b0


	//   ....[109]....
        /*08e8*/ 	.word	0x00007a00


	//   ....[110]....
        /*08ec*/ 	.word	0x00007aa0


	//   ....[111]....
        /*08f0*/ 	.word	0x00007af0


	//   ....[112]....
        /*08f4*/ 	.word	0x00007bc0


	//   ....[113]....
        /*08f8*/ 	.word	0x00007c10


	//   ....[114]....
        /*08fc*/ 	.word	0x00007c70


	//   ....[115]....
        /*0900*/ 	.word	0x00007d00


	//   ....[116]....
        /*0904*/ 	.word	0x00007d60


	//   ....[117]....
        /*0908*/ 	.word	0x00007de0


	//   ....[118]....
        /*090c*/ 	.word	0x00007e40


	//   ....[119]....
        /*0910*/ 	.word	0x00007f20


	//   ....[120]....
        /*0914*/ 	.word	0x00007f80


	//   ....[121]....
        /*0918*/ 	.word	0x00007fd0


	//----- nvinfo : EIATTR_EXIT_INSTR_OFFSETS
	.align		4
.L_2027:
        /*091c*/ 	.byte	0x04, 0x1c
        /*091e*/ 	.short	(.L_2029 - .L_2028)


	//   ....[0]....
.L_2028:
        /*0920*/ 	.word	0x00004180


	//   ....[1]....
        /*0924*/ 	.word	0x000063a0


	//----- nvinfo : EIATTR_MAX_THREADS
	.align		4
.L_2029:
        /*0928*/ 	.byte	0x04, 0x05
        /*092a*/ 	.short	(.L_2031 - .L_2030)
.L_2030:
        /*092c*/ 	.word	0x000001e0
        /*0930*/ 	.word	0x00000001
        /*0934*/ 	.word	0x00000001


	//----- nvinfo : EIATTR_CRS_STACK_SIZE
	.align		4
.L_2031:
        /*0938*/ 	.byte	0x04, 0x1e
        /*093a*/ 	.short	(.L_2033 - .L_2032)
.L_2032:
        /*093c*/ 	.word	0x00000000


	//----- nvinfo : EIATTR_CBANK_PARAM_SIZE
	.align		4
.L_2033:
        /*0940*/ 	.byte	0x03, 0x19
        /*0942*/ 	.short	0x0060


	//----- nvinfo : EIATTR_PARAM_CBANK
	.align		4
        /*0944*/ 	.byte	0x04, 0x0a
        /*0946*/ 	.short	(.L_2035 - .L_2034)
	.align		4
.L_2034:
        /*0948*/ 	.word	index@(.nv.constant0._ZN13group_norm_v218gn_bwd_cuda_kernelI6__halfLi480ELi3ELi16ELi60ELi1024ELb1ELb1ELi8ELi960ELi960ELi4ELb1ELi2ELb0ELb0ELNS_15WgradSyncMethodE3ENS_16CompileConditionILi900EEEEEvPT_S6_S6_PKS5_S8_S8_S8_PKfflPfPj)
        /*094c*/ 	.short	0x0210
        /*094e*/ 	.short	0x0060


	//----- nvinfo : EIATTR_SW_WAR
	.align		4
.L_2035:
        /*0950*/ 	.byte	0x04, 0x36
        /*0952*/ 	.short	(.L_2037 - .L_2036)
.L_2036:
        /*0954*/ 	.word	0x00000008
.L_2037:


//--------------------- .nv.info._ZN13group_norm_v218gn_bwd_cuda_kernelI6__halfLi480ELi1ELi16ELi60ELi1024ELb1ELb1ELi16ELi960ELi960ELi4ELb1ELi2ELb0ELb0ELNS_15WgradSyncMethodE3ENS_16CompileConditionILi900EEEEEvPT_S6_S6_PKS5_S8_S8_S8_PKfflPfPj --------------------------
	.section	.nv.info._ZN13group_norm_v218gn_bwd_cuda_kernelI6__halfLi480ELi1ELi16ELi60ELi1024ELb1ELb1ELi16ELi960ELi960ELi4ELb1ELi2ELb0ELb0ELNS_15WgradSyncMethodE3ENS_16CompileConditionILi900EEEEEvPT_S6_S6_PKS5_S8_S8_S8_PKfflPfPj,"",@"SHT_CUDA_INFO"
	.sectionflags	@""
	.align	4


	//----- nvinfo : EIATTR_CUDA_API_VERSION
	.align		4
        /*0000*/ 	.byte	0x04, 0x37
        /*0002*/ 	.short	(.L_2039 - .L_2038)
.L_2038:
        /*0004*/ 	.word	0x00000082


	//----- nvinfo : EIATTR_KPARAM_INFO
	.align		4
.L_2039:
        /*0008*/ 	.byte	0x04, 0x17
        /*000a*/ 	.short	(.L_2041 - .L_2040)
.L_2040:
        /*000c*/ 	.word	0x00000000
        /*0010*/ 	.short	0x000b
        /*0012*/ 	.short	0x0058
        /*0014*/ 	.byte	0x00, 0xf0, 0x21, 0x00


	//----- nvinfo : EIATTR_KPARAM_INFO
	.align		4
.L_2041:
        /*0018*/ 	.byte	0x04, 0x17
        /*001a*/ 	.short	(.L_2043 - .L_2042)
.L_2042:
        /*001c*/ 	.word	0x00000000
        /*0020*/ 	.short	0x000a
        /*0022*/ 	.short	0x0050
        /*0024*/ 	.byte	0x00, 0xf0, 0x21, 0x00


	//----- nvinfo : EIATTR_KPARAM_INFO
	.align		4
.L_2043:
        /*0028*/ 	.byte	0x04, 0x17
        /*002a*/ 	.short	(.L_2045 - .L_2044)
.L_2044:
        /*002c*/ 	.word	0x00000000
        /*0030*/ 	.short	0x0009
        /*0032*/ 	.short	0x0048
        /*0034*/ 	.byte	0x00, 0xf0, 0x21, 0x00


	//----- nvinfo : EIATTR_KPARAM_INFO
	.align		4
.L_2045:
        /*0038*/ 	.byte	0x04, 0x17
        /*003a*/ 	.short	(.L_2047 - .L_2046)
.L_2046:
        /*003c*/ 	.word	0x00000000
        /*0040*/ 	.short	0x0008
        /*0042*/ 	.short	0x0040
        /*0044*/ 	.byte	0x00, 0xf0, 0x11, 0x00


	//----- nvinfo : EIATTR_KPARAM_INFO
	.align		4
.L_2047:
        /*0048*/ 	.byte	0x04, 0x17
        /*004a*/ 	.short	(.L_2049 - .L_2048)
.L_2048:
        /*004c*/ 	.word	0x00000000
        /*0050*/ 	.short	0x0007
        /*0052*/ 	.short	0x0038
        /*0054*/ 	.byte	0x00, 0xf0, 0x21, 0x00


	//----- nvinfo : EIATTR_KPARAM_INFO
	.align		4
.L_2049:
        /*0058*/ 	.byte	0x04, 0x17
        /*005a*/ 	.short	(.L_2051 - .L_2050)
.L_2050:
        /*005c*/ 	.word	0x00000000
        /*0060*/ 	.short	0x0006
        /*0062*/ 	.short	0x0030
        /*0064*/ 	.byte	0x00, 0xf0, 0x21, 0x00


	//----- nvinfo : EIATTR_KPARAM_INFO
	.align		4
.L_2051:
        /*0068*/ 	.byte	0x04, 0x17
        /*006a*/ 	.short	(.L_2053 - .L_2052)
.L_2052:
        /*006c*/ 	.word	0x00000000
        /*0070*/ 	.short	0x0005
        /*0072*/ 	.short	0x0028
        /*0074*/ 	.byte	0x00, 0xf0, 0x21, 0x00


	//----- nvinfo : EIATTR_KPARAM_INFO
	.align		4
.L_2053:
        /*0078*/ 	.byte	0x04, 0x17
        /*007a*/ 	.short	(.L_2055 - .L_2054)
.L_2054:
        /*007c*/ 	.word	0x00000000
        /*0080*/ 	.short	0x0004
        /*0082*/ 	.short	0x0020
        /*0084*/ 	.byte	0x00, 0xf0, 0x21, 0x00


	//----- nvinfo : EIATTR_KPARAM_INFO
	.align		4
.L_2055:
        /*0088*/ 	.byte	0x04, 0x17
        /*008a*/ 	.short	(.L_2057 - .L_2056)
.L_2056:
        /*008c*/ 	.word	0x00000000
        /*0090*/ 	.short	0x0003
        /*0092*/ 	.short	0x0018
        /*0094*/ 	.byte	0x00, 0xf0, 0x21, 0x00


	//----- nvinfo : EIATTR_KPARAM_INFO
	.align		4
.L_2057:
        /*0098*/ 	.byte	0x04, 0x17
        /*009a*/ 	.short	(.L_2059 - .L_2058)
.L_2058:
        /*009c*/ 	.word	0x00000000
        /*00a0*/ 	.short	0x0002
        /*00a2*/ 	.short	0x0010
        /*00a4*/ 	.byte	0x00, 0xf0, 0x21, 0x00


	//----- nvinfo : EIATTR_KPARAM_INFO
	.align		4
.L_2059:
        /*00a8*/ 	.byte	0x04, 0x17
        /*00aa*/ 	.short	(.L_2061 - .L_2060)
.L_2060:
        /*00ac*/ 	.word	0x00000000
        /*00b0*/ 	.short	0x0001
        /*00b2*/ 	.short	0x0008
        /*00b4*/ 	.byte	0x00, 0xf0, 0x21, 0x00


	//----- nvinfo : EIATTR_KPARAM_INFO
	.align		4
.L_2061:
        /*00b8*/ 	.byte	0x04, 0x17
        /*00ba*/ 	.short	(.L_2063 - .L_2062)
.L_2062:
        /*00bc*/ 	.word	0x00000000
        /*00c0*/ 	.short	0x0000
        /*00c2*/ 	.short	0x0000
        /*00c4*/ 	.byte	0x00, 0xf0, 0x21, 0x00


	//----- nvinfo : EIATTR_SPARSE_MMA_MASK
	.align		4
.L_2063:
        /*00c8*/ 	.byte	0x03, 0x50
        /*00ca*/ 	.short	0x0000


	//----- nvinfo : EIATTR_MAXREG_COUNT
	.align		4
        /*00cc*/ 	.byte	0x03, 0x1b
        /*00ce*/ 	.short	0x0080


	//----- nvinfo : EIATTR_NUM_BARRIERS
	.align		4
        /*00d0*/ 	.byte	0x02, 0x4c
        /*00d2*/ 	.byte	0x01
	.zero		1


	//----- nvinfo : EIATTR_MERCURY_ISA_VERSION
	.align		4
        /*00d4*/ 	.byte	0x03, 0x5f
        /*00d6*/ 	.short	0x0101


	//----- nvinfo : EIATTR_COOP_GROUP_MASK_REGIDS
	.align		4
        /*00d8*/ 	.byte	0x04, 0x29
        /*00da*/ 	.short	(.L_2065 - .L_2064)


	//   ....[0]....
.L_2064:
        /*00dc*/ 	.word	0xffffffff


	//   ....[1]....
        /*00e0*/ 	.word	0xffffffff


	//   ....[2]....
        /*00e4*/ 	.word	0xffffffff


	//   ....[3]....
        /*00e8*/ 	.word	0xffffffff


	//   ....[4]....
        /*00ec*/ 	.word	0xffffffff


	//   ....[5]....
        /*00f0*/ 	.word	0xffffffff


	//   ....[6]....
        /*00f4*/ 	.word	0xffffffff


	//   ....[7]....
        /*00f8*/ 	.word	0xffffffff


	//   ....[8]....
        /*00fc*/ 	.word	0xffffffff


	//   ....[9]....
        /*0100*/ 	.word	0xffffffff


	//   ....[10]....
        /*0104*/ 	.word	0x05000017


	//   ....[11]....
        /*0108*/ 	.word	0x0500001c


	//   ....[12]....
        /*010c*/ 	.word	0x0500001e


	//   ....[13]....
        /*0110*/ 	.word	0x0500001d


	//   ....[14]....
        /*0114*/ 	.word	0x05000025


	//   ....[15]....
        /*0118*/ 	.word	0x05000018


	//   ....[16]....
        /*011c*/ 	.word	0x0500001c


	//   ....[17]....
        /*0120*/ 	.word	0x0500001e


	//   ....[18]....
        /*0124*/ 	.word	0x0500001c


	//   ....[19]....
        /*0128*/ 	.word	0x0500001e


	//   ....[20]....
        /*012c*/ 	.word	0x05000017


	//   ....[21]....
        /*0130*/ 	.word	0x0500001d


	//   ....[22]....
        /*0134*/ 	.word	0x05000020


	//   ....[23]....
        /*0138*/ 	.word	0x0500001c


	//   ....[24]....
        /*013c*/ 	.word	0x05000021


	//   ....[25]....
        /*0140*/ 	.word	0x05000017


	//   ....[26]....
        /*0144*/ 	.word	0x0500001c


	//   ....[27]....
        /*0148*/ 	.word	0x0500001e


	//   ....[28]....
        /*014c*/ 	.word	0x05000017


	//   ....[29]....
        /*0150*/ 	.word	0x0500001d


	//   ....[30]....
        /*0154*/ 	.word	0x05000020


	//   ....[31]....
        /*0158*/ 	.word	0x0500001c


	//   ....[32]....
        /*015c*/ 	.word	0x05000021


	//   ....[33]....
        /*0160*/ 	.word	0x05000017


	//   ....[34]....
        /*0164*/ 	.word	0x0500001e


	//   ....[35]....
        /*0168*/ 	.word	0x05000017


	//   ....[36]....
        /*016c*/ 	.word	0x0500001d


	//   ....[37]....
        /*0170*/ 	.word	0x0500001c


	//   ....[38]....
        /*0174*/ 	.word	0x05000020


	//   ....[39]....
        /*0178*/ 	.word	0x05000021


	//   ....[40]....
        /*017c*/ 	.word	0x05000017


	//   ....[41]....
        /*0180*/ 	.word	0x0500001c


	//   ....[42]....
        /*0184*/ 	.word	0x05000023


	//   ....[43]....
        /*0188*/ 	.word	0x05000020


	//   ....[44]....
        /*018c*/ 	.word	0x0500001d


	//   ....[45]....
        /*0190*/ 	.word	0x05000021


	//   ....[46]....
        /*0194*/ 	.word	0x05000022


	//   ....[47]....
        /*0198*/ 	.word	0x05000029


	//   ....[48]....
        /*019c*/ 	.word	0x0500001e


	//   ....[49]....
        /*01a0*/ 	.word	0x0500001b


	//   ....[50]....
        /*01a4*/ 	.word	0x05000017


	//   ....[51]....
        /*01a8*/ 	.word	0x0500001a


	//   ....[52]....
        /*01ac*/ 	.word	0x0500002e


	//   ....[53]....
        /*01b0*/ 	.word	0x0500001d


	//   ....[54]....
        /*01b4*/ 	.word	0x0500002c


	//   ....[55]....
        /*01b8*/ 	.word	0x05000032


	//   ....[56]....
        /*01bc*/ 	.word	0x05000023


	//   ....[57]....
        /*01c0*/ 	.word	0x05000024


	//   ....[58]....
        /*01c4*/ 	.word	0x05000026


	//   ....[59]....
        /*01c8*/ 	.word	0x05000028


	//   ....[60]....
        /*01cc*/ 	.word	0x05000025


	//   ....[61]....
        /*01d0*/ 	.word	0x0500002a


	//   ....[62]....
        /*01d4*/ 	.word	0x0500002c


	//   ....[63]....
        /*01d8*/ 	.word	0x05000033


	//   ....[64]....
        /*01dc*/ 	.word	0x05000022


	//   ....[65]....
        /*01e0*/ 	.word	0x05000017


	//   ....[66]....
        /*01e4*/ 	.word	0x05000017


	//   ....[67]....
        /*01e8*/ 	.word	0x05000017


	//   ....[68]....
        /*01ec*/ 	.word	0x05000017


	//   ....[69]....
        /*01f0*/ 	.word	0x05000017


	//   ....[70]....
        /*01f4*/ 	.word	0x05000017


	//   ....[71]....
        /*01f8*/ 	.word	0x05000017


	//   ....[72]....
        /*01fc*/ 	.word	0x05000017


	//   ....[73]....
        /*0200*/ 	.word	0x05000017


	//   ....[74]....
        /*0204*/ 	.word	0x05000017


	//   ....[75]....
        /*0208*/ 	.word	0x05000017


	//   ....[76]....
        /*020c*/ 	.word	0x05000017


	//   ....[77]....
        /*0210*/ 	.word	0x05000017


	//   ....[78]....
        /*0214*/ 	.word	0x05000017


	//   ....[79]....
        /*0218*/ 	.word	0x05000017


	//   ....[80]....
        /*021c*/ 	.word	0x05000017


	//   ....[81]....
        /*0220*/ 	.word	0x05000017


	//   ....[82]....
        /*0224*/ 	.word	0x05000017


	//   ....[83]....
        /*0228*/ 	.word	0x05000017


	//   ....[84]....
        /*022c*/ 	.word	0x05000017


	//   ....[85]....
        /*0230*/ 	.word	0x05000017


	//   ....[86]....
        /*0234*/ 	.word	0x05000017


	//   ....[87]....
        /*0238*/ 	.word	0x05000017


	//   ....[88]....
        /*023c*/ 	.word	0x05000017


	//   ....[89]....
        /*0240*/ 	.word	0x05000017


	//   ....[90]....
        /*0244*/ 	.word	0x05000017


	//   ....[91]....
        /*0248*/ 	.word	0x05000017


	//   ....[92]....
        /*024c*/ 	.word	0x05000017


	//   ....[93]....
        /*0250*/ 	.word	0x05000017


	//   ....[94]....
        /*0254*/ 	.word	0x05000017


	//   ....[95]....
        /*0258*/ 	.word	0x05000017


	//   ....[96]....
        /*025c*/ 	.word	0x05000017


	//   ....[97]....
        /*0260*/ 	.word	0x05000017


	//   ....[98]....
        /*0264*/ 	.word	0x05000017


	//   ....[99]....
        /*0268*/ 	.word	0x05000017


	//   ....[100]....
        /*026c*/ 	.word	0x05000017


	//   ....[101]....
        /*0270*/ 	.word	0x05000017


	//   ....[102]....
        /*0274*/ 	.word	0x05000017


	//   ....[103]....
        /*0278*/ 	.word	0x05000017


	//   ....[104]....
        /*027c*/ 	.word	0x05000017


	//   ....[105]....
        /*0280*/ 	.word	0x05000017


	//   ....[106]....
        /*0284*/ 	.word	0x05000017


	//   ....[107]....
        /*0288*/ 	.word	0x05000017


	//   ....[108]....
        /*028c*/ 	.word	0x05000017


	//   ....[109]....
        /*0290*/ 	.word	0x05000017


	//   ....[110]....
        /*0294*/ 	.word	0x05000017


	//   ....[111]....
        /*0298*/ 	.word	0x05000017


	//   ....[112]....
        /*029c*/ 	.word	0x05000017


	//   ....[113]....
        /*02a0*/ 	.word	0x05000017


	//   ....[114]....
        /*02a4*/ 	.word	0x05000017


	//   ....[115]....
        /*02a8*/ 	.word	0x05000017


	//   ....[116]....
        /*02ac*/ 	.word	0x05000017


	//   ....[117]....
        /*02b0*/ 	.word	0x05000017


	//   ....[118]....
        /*02b4*/ 	.word	0x05000017


	//   ....[119]....
        /*02b8*/ 	.word	0x05000017


	//   ....[120]....
        /*02bc*/ 	.word	0x05000017


	//   ....[121]....
        /*02c0*/ 	.word	0x05000017


	//----- nvinfo : EIATTR_COOP_GROUP_INSTR_OFFSETS
	.align		4
.L_2065:
        /*02c4*/ 	.byte	0x04, 0x28
        /*02c6*/ 	.short	(.L_2067 - .L_2066)


	//   ....[0]....
.L_2066:
        /*02c8*/ 	.word	0x00003c90


	//   ....[1]....
        /*02cc*/ 	.word	0x00003cc0


	//   ....[2]....
        /*02d0*/ 	.word	0x000041f0


	//   ....[3]....
        /*02d4*/ 	.word	0x00004220


	//   ....[4]....
        /*02d8*/ 	.word	0x00004250


	//   ....[5]....
        /*02dc*/ 	.word	0x00004260


	//   ....[6]....
        /*02e0*/ 	.word	0x00004290


	//   ....[7]....
        /*02e4*/ 	.word	0x000042a0


	//   ....[8]....
        /*02e8*/ 	.word	0x000042d0


	//   ....[9]....
        /*02ec*/ 	.word	0x000042e0


	//   ....[10]....
        /*02f0*/ 	.word	0x000062d0


	//   ....[11]....
        /*02f4*/ 	.word	0x00006300


	//   ....[12]....
        /*02f8*/ 	.word	0x00006340


	//   ....[13]....
        /*02fc*/ 	.word	0x00006350


	//   ....[14]....
        /*0300*/ 	.word	0x00006380


	//   ....[15]....
        /*0304*/ 	.word	0x00006390


	//   ....[16]....
        /*0308*/ 	.word	0x000063c0


	//   ....[17]....
        /*030c*/ 	.word	0x000063d0


	//   ....[18]....
        /*0310*/ 	.word	0x00006560


	//   ....[19]....
        /*0314*/ 	.word	0x00006590


	//   ....[20]....
        /*0318*/ 	.word	0x000065c0


	//   ....[21]....
        /*031c*/ 	.word	0x000065e0


	//   ....[22]....
        /*0320*/ 	.word	0x00006610


	//   ....[23]....
        /*0324*/ 	.word	0x00006620


	//   ....[24]....
        /*0328*/ 	.word	0x00006650


	//   ....[25]....
        /*032c*/ 	.word	0x00006660


	//   ....[26]....
        /*0330*/ 	.word	0x00006790


	//   ....[27]....
        /*0334*/ 	.word	0x000067c0


	//   ....[28]....
        /*0338*/ 	.word	0x000067f0


	//   ....[29]....
        /*033c*/ 	.word	0x00006810


	//   ....[30]....
        /*0340*/ 	.word	0x00006840


	//   ....[31]....
        /*0344*/ 	.word	0x00006850


	//   ....[32]....
        /*0348*/ 	.word	0x00006880


	//   ....[33]....
        /*034c*/ 	.word	0x00006890


	//   ....[34]....
        /*0350*/ 	.word	0x00006b30


	//   ....[35]....
        /*0354*/ 	.word	0x00006bc0


	//   ....[36]....
        /*0358*/ 	.word	0x00006c20


	//   ....[37]....
        /*035c*/ 	.word	0x00006c50


	//   ....[38]....
        /*0360*/ 	.word	0x00006c80


	//   ....[39]....
        /*0364*/ 	.word	0x00006c90


	//   ....[40]....
        /*0368*/ 	.word	0x00006cb0


	//   ....[41]....
        /*036c*/ 	.word	0x00006cd0


	//   ....[42]....
        /*0370*/ 	.word	0x00006d00


	//   ....[43]....
        /*0374*/ 	.word	0x00006d20


	//   ....[44]....
        /*0378*/ 	.word	0x00006d40


	//   ....[45]....
        /*037c*/ 	.word	0x00006d60


	//   ....[46]....
        /*0380*/ 	.word	0x00006d80


	//   ....[47]....
        /*0384*/ 	.word	0x00006db0


	//   ....[48]....
        /*0388*/ 	.word	0x00006de0


	//   ....[49]....
        /*038c*/ 	.word	0x00006e20


	//   ....[50]....
        /*0390*/ 	.word	0x00006e40


	//   ....[51]....
        /*0394*/ 	.word	0x00006e80


	//   ....[52]....
        /*0398*/ 	.word	0x00006ea0


	//   ....[53]....
        /*039c*/ 	.word	0x00006ee0


	//   ....[54]....
        /*03a0*/ 	.word	0x00006f00


	//   ....[55]....
        /*03a4*/ 	.word	0x00006f20


	//   ....[56]....
        /*03a8*/ 	.word	0x00006f50


	//   ....[57]....
        /*03ac*/ 	.word	0x00006f80


	//   ....[58]....
        /*03b0*/ 	.word	0x00006fc0


	//   ....[59]....
        /*03b4*/ 	.word	0x00007000


	//   ....[60]....
        /*03b8*/ 	.word	0x00007030


	//   ....[61]....
        /*03bc*/ 	.word	0x00007060


	//   ....[62]....
        /*03c0*/ 	.word	0x00007080


	//   ....[63]....
        /*03c4*/ 	.word	0x000070a0


	//   ....[64]....
        /*03c8*/ 	.word	0x00007180


	//   ....[65]....
        /*03cc*/ 	.word	0x00007230


	//   ....[66]....
        /*03d0*/ 	.word	0x00007350


	//   ....[67]....
        /*03d4*/ 	.word	0x000073a0


	//   ....[68]....
        /*03d8*/ 	.word	0x00007410


	//   ....[69]....
        /*03dc*/ 	.word	0x00007470


	//   ....[70]....
        /*03e0*/ 	.word	0x000074e0


	//   ....[71]....
        /*03e4*/ 	.word	0x00007540


	//   ....[72]....
        /*03e8*/ 	.word	0x000075b0


	//   ....[73]....
        /*03ec*/ 	.word	0x00007610


	//   ....[74]....
        /*03f0*/ 	.word	0x000076b0


	//   ....[75]....
        /*03f4*/ 	.word	0x00007740


	//   ....[76]....
        /*03f8*/ 	.word	0x000077b0


	//   ....[77]....
        /*03fc*/ 	.word	0x00007810


	//   ....[78]....
        /*0400*/ 	.word	0x00007880


	//   ....[79]....
        /*0404*/ 	.word	0x000078e0


	//   ....[80]....
        /*0408*/ 	.word	0x00007950


	//   ....[81]....
        /*040c*/ 	.word	0x000079b0


	//   ....[82]....
        /*0410*/ 	.word	0x00007a50


	//   ....[83]....
        /*0414*/ 	.word	0x00007ae0


	//   ....[84]....
        /*0418*/ 	.word	0x00007b50


	//   ....[85]....
        /*041c*/ 	.word	0x00007bb0


	//   ....[86]....
        /*0420*/ 	.word	0x00007c20


	//   ....[87]....
        /*0424*/ 	.word	0x00007c80


	//   ....[88]....
        /*0428*/ 	.word	0x00007cf0


	//   ....[89]....
        /*042c*/ 	.word	0x00007d50


	//   ....[90]....
        /*0430*/ 	.word	0x00007df0


	//   ....[91]....
        /*0434*/ 	.word	0x00007ed0


	//   ....[92]....
        /*0438*/ 	.word	0x00007fa0


	//   ....[93]....
        /*043c*/ 	.word	0x00007ff0


	//   ....[94]....
        /*0440*/ 	.word	0x00008090


	//   ....[95]....
        /*0444*/ 	.word	0x000080f0


	//   ....[96]....
        /*0448*/ 	.word	0x000081a0


	//   ....[97]....
        /*044c*/ 	.word	0x00008200


	//   ....[98]....
        /*0450*/ 	.word	0x00008290


	//   ....[99]....
        /*0454*/ 	.word	0x00008310


	//   ....[100]....
        /*0458*/ 	.word	0x00008380


	//   ....[101]....
        /*045c*/ 	.word	0x000083e0


	//   ....[102]....
        /*0460*/ 	.word	0x00008450


	//   ....[103]....
        /*0464*/ 	.word	0x000084b0


	//   ....[104]....
        /*0468*/ 	.word	0x00008580


	//   ....[105]....
        /*046c*/ 	.word	0x000085f0


	//   ....[106]....
        /*0470*/ 	.word	0x000086a0


	//   ....[107]....
        /*0474*/ 	.word	0x00008710


	//   ....[108]....
        /*0478*/ 	.word	0x00008780


	//   ....[109]....
        /*047c*/ 	.word	0x000087e0


	//   ....[110]....
        /*0480*/ 	.word	0x00008850


	//   ....[111]....
        /*0484*/ 	.word	0x000088b0


	//   ....[112]....
        /*0488*/ 	.word	0x00008920


	//   ....[113]....
        /*048c*/ 	.word	0x00008980


	//   ....[114]....
        /*0490*/ 	.word	0x000089e0


	//   ....[115]....
        /*0494*/ 	.word	0x00008a30


	//   ....[116]....
        /*0498*/ 	.word	0x00008aa0


	//   ....[117]....
        /*049c*/ 	.word	0x00008b00


	//   ....[118]....
        /*04a0*/ 	.word	0x00008b70


	//   ....[119]....
        /*04a4*/ 	.word	0x00008bd0


	//   ....[120]....
        /*04a8*/ 	.word	0x00008d20


	//   ....[121]....
        /*04ac*/ 	.word	0x00008dd0


	//----- nvinfo : EIATTR_EXIT_INSTR_OFFSETS
	.align		4
.L_2067:
        /*04b0*/ 	.byte	0x04, 0x1c
        /*04b2*/ 	.short	(.L_2069 - .L_2068)


	//   ....[0]....
.L_2068:
        /*04b4*/ 	.word	0x00005290


	//   ....[1]....
        /*04b8*/ 	.word	0x000072f0


	//----- nvinfo : EIATTR_MAX_THREADS
	.align		4
.L_2069:
        /*04bc*/ 	.byte	0x04, 0x05
        /*04be*/ 	.short	(.L_2071 - .L_2070)
.L_2070:
        /*04c0*/ 	.word	0x000001e0
        /*04c4*/ 	.word	0x00000001
        /*04c8*/ 	.word	0x00000001


	//----- nvinfo : EIATTR_CRS_STACK_SIZE
	.align		4
.L_2071:
        /*04cc*/ 	.byte	0x04, 0x1e
        /*04ce*/ 	.short	(.L_2073 - .L_2072)
.L_2072:
        /*04d0*/ 	.word	0x00000000


	//----- nvinfo : EIATTR_CBANK_PARAM_SIZE
	.align		4
.L_2073:
        /*04d4*/ 	.byte	0x03, 0x19
        /*04d6*/ 	.short	0x0060


	//----- nvinfo : EIATTR_PARAM_CBANK
	.align		4
        /*04d8*/ 	.byte	0x04, 0x0a
        /*04da*/ 	.short	(.L_2075 - .L_2074)
	.align		4
.L_2074:
        /*04dc*/ 	.word	index@(.nv.constant0._ZN13group_norm_v218gn_bwd_cuda_kernelI6__halfLi480ELi1ELi16ELi60ELi1024ELb1ELb1ELi16ELi960ELi960ELi4ELb1ELi2ELb0ELb0ELNS_15WgradSyncMethodE3ENS_16CompileConditionILi900EEEEEvPT_S6_S6_PKS5_S8_S8_S8_PKfflPfPj)
        /*04e0*/ 	.short	0x0210
        /*04e2*/ 	.short	0x0060


	//----- nvinfo : EIATTR_SW_WAR
	.align		4
.L_2075:
        /*04e4*/ 	.byte	0x04, 0x36
        /*04e6*/ 	.short	(.L_2077 - .L_2076)
.L_2076:
        /*04e8*/ 	.word	0x00000008
.L_2077:


//--------------------- .nv.info._ZN13group_norm_v218gn_bwd_cuda_kernelI6__halfLi480ELi1ELi16ELi60ELi1024ELb1ELb1ELi32ELi960ELi960ELi4ELb1ELi4ELb0ELb0ELNS_15WgradSyncMethodE3ENS_16CompileConditionILi900EEEEEvPT_S6_S6_PKS5_S8_S8_S8_PKfflPfPj --------------------------
	.section	.nv.info._ZN13group_norm_v218gn_bwd_cuda_kernelI6__halfLi480ELi1ELi16ELi60ELi1024ELb1ELb1ELi32ELi960ELi960ELi4ELb1ELi4ELb0ELb0ELNS_15WgradSyncMethodE3ENS_16CompileConditionILi900EEEEEvPT_S6_S6_PKS5_S8_S8_S8_PKfflPfPj,"",@"SHT_CUDA_INFO"
	.sectionflags	@""
	.align	4


	//----- nvinfo : EIATTR_CUDA_API_VERSION
	.align		4
        /*0000*/ 	.byte	0x04, 0x37
        /*0002*/ 	.short	(.L_2079 - .L_2078)
.L_2078:
        /*0004*/ 	.word	0x00000082


	//----- nvinfo : EIATTR_KPARAM_INFO
	.align		4
.L_2079:
        /*0008*/ 	.byte	0x04, 0x17
        /*000a*/ 	.short	(.L_2081 - .L_2080)
.L_2080:
        /*000c*/ 	.word	0x00000000
        /*0010*/ 	.short	0x000b
        /*0012*/ 	.short	0x0058
        /*0014*/ 	.byte	0x00, 0xf0, 0x21, 0x00


	//----- nvinfo : EIATTR_KPARAM_INFO
	.align		4
.L_2081:
        /*0018*/ 	.byte	0x04, 0x17
        /*001a*/ 	.short	(.L_2083 - .L_2082)
.L_2082:
        /*001c*/ 	.word	0x00000000
        /*0020*/ 	.short	0x000a
        /*0022*/ 	.short	0x0050
        /*0024*/ 	.byte	0x00, 0xf0, 0x21, 0x00


	//----- nvinfo : EIATTR_KPARAM_INFO
	.align		4
.L_2083:
        /*0028*/ 	.byte	0x04, 0x17
        /*002a*/ 	.short	(.L_2085 - .L_2084)
.L_2084:
        /*002c*/ 	.word	0x00000000
        /*0030*/ 	.short	0x0009
        /*0032*/ 	.short	0x0048
        /*0034*/ 	.byte	0x00, 0xf0, 0x21, 0x00


	//----- nvinfo : EIATTR_KPARAM_INFO
	.align		4
.L_2085:
        /*0038*/ 	.byte	0x04, 0x17
        /*003a*/ 	.short	(.L_2087 - .L_2086)
.L_2086:
        /*003c*/ 	.word	0x00000000
        /*0040*/ 	.short	0x0008
        /*0042*/ 	.short	0x0040
        /*0044*/ 	.byte	0x00, 0xf0, 0x11, 0x00


	//----- nvinfo : EIATTR_KPARAM_INFO
	.align		4
.L_2087:
        /*0048*/ 	.byte	0x04, 0x17
        /*004a*/ 	.short	(.L_2089 - .L_2088)
.L_2088:
        /*004c*/ 	.word	0x00000000
        /*0050*/ 	.short	0x0007
        /*0052*/ 	.short	0x0038
        /*0054*/ 	.byte	0x00, 0xf0, 0x21, 0x00


	//----- nvinfo : EIATTR_KPARAM_INFO
	.align		4
.L_2089:
        /*0058*/ 	.byte	0x04, 0x17
        /*005a*/ 	.short	(.L_2091 - .L_2090)
.L_2090:
        /*005c*/ 	.word	0x00000000
        /*0060*/ 	.short	0x0006
        /*0062*/ 	.short	0x0030
        /*0064*/ 	.byte	0x00, 0xf0, 0x21, 0x00


	//----- nvinfo : EIATTR_KPARAM_INFO
	.align		4
.L_2091:
        /*0068*/ 	.byte	0x04, 0x17
        /*006a*/ 	.short	(.L_2093 - .L_2092)
.L_2092:
        /*006c*/ 	.word	0x00000000
        /*0070*/ 	.short	0x0005
        /*0072*/ 	.short	0x0028
        /*0074*/ 	.byte	0x00, 0xf0, 0x21, 0x00


	//----- nvinfo : EIATTR_KPARAM_INFO
	.align		4
.L_2093:
        /*0078*/ 	.byte	0x04, 0x17
        /*007a*/ 	.short	(.L_2095 - .L_2094)
.L_2094:
        /*007c*/ 	.word	0x00000000
        /*0080*/ 	.short	0x0004
        /*0082*/ 	.short	0x0020
        /*0084*/ 	.byte	0x00, 0xf0, 0x21, 0x00


	//----- nvinfo : EIATTR_KPARAM_INFO
	.align		4
.L_2095:
        /*0088*/ 	.byte	0x04, 0x17
        /*008a*/ 	.short	(.L_2097 - .L_2096)
.L_2096:
        /*008c*/ 	.word	0x00000000
        /*0090*/ 	.short	0x0003
        /*0092*/ 	.short	0x0018
        /*0094*/ 	.byte	0x00, 0xf0, 0x21, 0x00


	//----- nvinfo : EIATTR_KPARAM_INFO
	.align		4
.L_2097:
        /*0098*/ 	.byte	0x04, 0x17
        /*009a*/ 	.short	(.L_2099 - .L_2098)
.L_2098:
        /*009c*/ 	.word	0x00000000
        /*00a0*/ 	.short	0x0002
        /*00a2*/ 	.short	0x0010
        /*00a4*/ 	.byte	0x00, 0xf0, 0x21, 0x00


	//----- nvinfo : EIATTR_KPARAM_INFO
	.align		4
.L_2099:
        /*00a8*/ 	.byte	0x04, 0x17
        /*00aa*/ 	.short	(.L_2101 - .L_2100)
.L_2100:
        /*00ac*/ 	.word	0x00000000
        /*00b0*/ 	.short	0x0001
        /*00b2*/ 	.short	0x0008
        /*00b4*/ 	.byte	0x00, 0xf0, 0x21, 0x00


	//----- nvinfo : EIATTR_KPARAM_INFO
	.align		4
.L_2101:
        /*00b8*/ 	.byte	0x04, 0x17
        /*00ba*/ 	.short	(.L_2103 - .L_2102)
.L_2102:
        /*00bc*/ 	.word	0x00000000
        /*00c0*/ 	.short	0x0000
        /*00c2*/ 	.short	0x0000
        /*00c4*/ 	.byte	0x00, 0xf0, 0x21, 0x00


	//----- nvinfo : EIATTR_SPARSE_MMA_MASK
	.align		4
.L_2103:
        /*00c8*/ 	.byte	0x03, 0x50
        /*00ca*/ 	.short	0x0000


	//----- nvinfo : EIATTR_MAXREG_COUNT
	.align		4
        /*00cc*/ 	.byte	0x03, 0x1b
        /*00ce*/ 	.short	0x0080


	//----- nvinfo : EIATTR_NUM_BARRIERS
	.align		4
        /*00d0*/ 	.byte	0x02, 0x4c
        /*00d2*/ 	.byte	0x01
	.zero		1


	//----- nvinfo : EIATTR_ANNOTATIONS
	.align		4
        /*00d4*/ 	.byte	0x04, 0x55
        /*00d6*/ 	.short	(.L_2105 - .L_2104)


	//   ....[0]....
.L_2104:
        /* <DEDUP_REMOVED lines=153> */


	//----- nvinfo : EIATTR_MERCURY_ISA_VERSION
	.align		4
.L_2105:
        /*0a58*/ 	.byte	0x03, 0x5f
        /*0a5a*/ 	.short	0x0101


	//----- nvinfo : EIATTR_INT_WARP_WIDE_INSTR_OFFSETS
	.align		4
        /*0a5c*/ 	.byte	0x04, 0x31
        /*0a5e*/ 	.short	(.L_2107 - .L_2106)


	//   ....[0]....
.L_2106:
        /*0a60*/ 	.word	0x000079d0


	//----- nvinfo : EIATTR_COOP_GROUP_MASK_REGIDS
	.align		4
.L_2107:
        /*0a64*/ 	.byte	0x04, 0x29
        /*0a66*/ 	.short	(.L_2109 - .L_2108)


	//   ....[0]....
.L_2108:
        /*0a68*/ 	.word	0xffffffff


	//   ....[1]....
        /*0a6c*/ 	.word	0xffffffff


	//   ....[2]....
        /*0a70*/ 	.word	0xffffffff


	//   ....[3]....
        /*0a74*/ 	.word	0xffffffff


	//   ....[4]....
        /*0a78*/ 	.word	0xffffffff


	//   ....[5]....
        /*0a7c*/ 	.word	0xffffffff


	//   ....[6]....
        /*0a80*/ 	.word	0xffffffff


	//   ....[7]....
        /*0a84*/ 	.word	0xffffffff


	//   ....[8]....
        /*0a88*/ 	.word	0xffffffff


	//   ....[9]....
        /*0a8c*/ 	.word	0xffffffff


	//   ....[10]....
        /*0a90*/ 	.word	0x05000017


	//   ....[11]....
        /*0a94*/ 	.word	0x0500001c


	//   ....[12]....
        /*0a98*/ 	.word	0x0500001e


	//   ....[13]....
        /*0a9c*/ 	.word	0x0500001d


	//   ....[14]....
        /*0aa0*/ 	.word	0x05000025


	//   ....[15]....
        /*0aa4*/ 	.word	0x05000018


	//   ....[16]....
        /*0aa8*/ 	.word	0x0500001c


	//   ....[17]....
        /*0aac*/ 	.word	0x0500001e


	//   ....[18]....
        /*0ab0*/ 	.word	0x0500001c


	//   ....[19]....
        /*0ab4*/ 	.word	0x0500001e


	//   ....[20]....
        /*0ab8*/ 	.word	0x05000017


	//   ....[21]....
        /*0abc*/ 	.word	0x0500001d


	//   ....[22]....
        /*0ac0*/ 	.word	0x05000020


	//   ....[23]....
        /*0ac4*/ 	.word	0x0500001c


	//   ....[24]....
        /*0ac8*/ 	.word	0x05000021


	//   ....[25]....
        /*0acc*/ 	.word	0x05000017


	//   ....[26]....
        /*0ad0*/ 	.word	0x0500001c


	//   ....[27]....
        /*0ad4*/ 	.word	0x0500001e


	//   ....[28]....
        /*0ad8*/ 	.word	0x05000017


	//   ....[29]....
        /*0adc*/ 	.word	0x0500001d


	//   ....[30]....
        /*0ae0*/ 	.word	0x05000020


	//   ....[31]....
        /*0ae4*/ 	.word	0x0500001c


	//   ....[32]....
        /*0ae8*/ 	.word	0x05000021


	//   ....[33]....
        /*0aec*/ 	.word	0x05000017


	//   ....[34]....
        /*0af0*/ 	.word	0x0500001e


	//   ....[35]....
        /*0af4*/ 	.word	0x05000017


	//   ....[36]....
        /*0af8*/ 	.word	0x0500001d


	//   ....[37]....
        /*0afc*/ 	.word	0x0500001c


	//   ....[38]....
        /*0b00*/ 	.word	0x05000020


	//   ....[39]....
        /*0b04*/ 	.word	0x05000021


	//   ....[40]....
        /*0b08*/ 	.word	0x05000017


	//   ....[41]....
        /*0b0c*/ 	.word	0x0500001c


	//   ....[42]....
        /*0b10*/ 	.word	0x05000023


	//   ....[43]....
        /*0b14*/ 	.word	0x05000020


	//   ....[44]....
        /*0b18*/ 	.word	0x0500001d


	//   ....[45]....
        /*0b1c*/ 	.word	0x05000021


	//   ....[46]....
        /*0b20*/ 	.word	0x05000022


	//   ....[47]....
        /*0b24*/ 	.word	0x05000029


	//   ....[48]....
        /*0b28*/ 	.word	0x0500001e


	//   ....[49]....
        /*0b2c*/ 	.word	0x0500001b


	//   ....[50]....
        /*0b30*/ 	.word	0x05000017


	//   ....[51]....
        /*0b34*/ 	.word	0x0500001a


	//   ....[52]....
        /*0b38*/ 	.word	0x0500002e


	//   ....[53]....
        /*0b3c*/ 	.word	0x0500001d


	//   ....[54]....
        /*0b40*/ 	.word	0x0500002c


	//   ....[55]....
        /*0b44*/ 	.word	0x05000032


	//   ....[56]....
        /*0b48*/ 	.word	0x05000023


	//   ....[57]....
        /*0b4c*/ 	.word	0x05000024


	//   ....[58]....
        /*0b50*/ 	.word	0x05000026


	//   ....[59]....
        /*0b54*/ 	.word	0x05000028


	//   ....[60]....
        /*0b58*/ 	.word	0x05000025


	//   ....[61]....
        /*0b5c*/ 	.word	0x0500002a


	//   ....[62]....
        /*0b60*/ 	.word	0x0500002c


	//   ....[63]....
        /*0b64*/ 	.word	0x05000033


	//   ....[64]....
        /*0b68*/ 	.word	0x05000022


	//   ....[65]....
        /*0b6c*/ 	.word	0x05000017


	//   ....[66]....
        /*0b70*/ 	.word	0x05000017


	//   ....[67]....
        /*0b74*/ 	.word	0x05000017


	//   ....[68]....
        /*0b78*/ 	.word	0x05000017


	//   ....[69]....
        /*0b7c*/ 	.word	0x05000017


	//   ....[70]....
        /*0b80*/ 	.word	0x05000017


	//   ....[71]....
        /*0b84*/ 	.word	0x05000017


	//   ....[72]....
        /*0b88*/ 	.word	0x05000017


	//   ....[73]....
        /*0b8c*/ 	.word	0x05000017


	//   ....[74]....
        /*0b90*/ 	.word	0x05000017


	//   ....[75]....
        /*0b94*/ 	.word	0x05000017


	//   ....[76]....
        /*0b98*/ 	.word	0x05000017


	//   ....[77]....
        /*0b9c*/ 	.word	0x05000017


	//   ....[78]....
        /*0ba0*/ 	.word	0x05000017


	//   ....[79]....
        /*0ba4*/ 	.word	0x05000017


	//   ....[80]....
        /*0ba8*/ 	.word	0x05000017


	//   ....[81]....
        /*0bac*/ 	.word	0x05000017


	//   ....[82]....
        /*0bb0*/ 	.word	0x05000017


	//   ....[83]....
        /*0bb4*/ 	.word	0x05000017


	//   ....[84]....
        /*0bb8*/ 	.word	0x05000017


	//   ....[85]....
        /*0bbc*/ 	.word	0x05000017


	//   ....[86]....
        /*0bc0*/ 	.word	0x05000017


	//   ....[87]....
        /*0bc4*/ 	.word	0x05000017


	//   ....[88]....
        /*0bc8*/ 	.word	0x05000017


	//   ....[89]....
        /*0bcc*/ 	.word	0x05000017


	//   ....[90]....
        /*0bd0*/ 	.word	0x05000017


	//   ....[91]....
        /*0bd4*/ 	.word	0x05000017


	//   ....[92]....
        /*0bd8*/ 	.word	0x05000017


	//   ....[93]....
        /*0bdc*/ 	.word	0x05000017


	//   ....[94]....
        /*0be0*/ 	.word	0x05000017


	//   ....[95]....
        /*0be4*/ 	.word	0x05000017


	//   ....[96]....
        /*0be8*/ 	.word	0x05000017


	//   ....[97]....
        /*0bec*/ 	.word	0x05000017


	//   ....[98]....
        /*0bf0*/ 	.word	0x05000017


	//   ....[99]....
        /*0bf4*/ 	.word	0x05000017


	//   ....[100]....
        /*0bf8*/ 	.word	0x05000017


	//   ....[101]....
        /*0bfc*/ 	.word	0x05000017


	//   ....[102]....
        /*0c00*/ 	.word	0x05000017


	//   ....[103]....
        /*0c04*/ 	.word	0x05000017


	//   ....[104]....
        /*0c08*/ 	.word	0x05000017


	//   ....[105]....
        /*0c0c*/ 	.word	0x05000017


	//   ....[106]....
        /*0c10*/ 	.word	0x05000017


	//   ....[107]....
        /*0c14*/ 	.word	0x05000017


	//   ....[108]....
        /*0c18*/ 	.word	0x05000017


	//   ....[109]....
        /*0c1c*/ 	.word	0x05000017


	//   ....[110]....
        /*0c20*/ 	.word	0x05000017


	//   ....[111]....
        /*0c24*/ 	.word	0x05000017


	//   ....[112]....
        /*0c28*/ 	.word	0x05000017


	//   ....[113]....
        /*0c2c*/ 	.word	0x05000017


	//   ....[114]....
        /*0c30*/ 	.word	0x05000017


	//   ....[115]....
        /*0c34*/ 	.word	0x05000017


	//   ....[116]....
        /*0c38*/ 	.word	0x05000017


	//   ....[117]....
        /*0c3c*/ 	.word	0x05000017


	//   ....[118]....
        /*0c40*/ 	.word	0x05000017


	//   ....[119]....
        /*0c44*/ 	.word	0x05000017


	//   ....[120]....
        /*0c48*/ 	.word	0x05000017


	//   ....[121]....
        /*0c4c*/ 	.word	0x05000017


	//----- nvinfo : EIATTR_COOP_GROUP_INSTR_OFFSETS
	.align		4
.L_2109:
        /*0c50*/ 	.byte	0x04, 0x28
        /*0c52*/ 	.short	(.L_2111 - .L_2110)


	//   ....[0]....
.L_2110:
        /*0c54*/ 	.word	0x00007520


	//   ....[1]....
        /*0c58*/ 	.word	0x00007530


	//   ....[2]....
        /*0c5c*/ 	.word	0x00007ba0


	//   ....[3]....
        /*0c60*/ 	.word	0x00007bb0


	//   ....[4]....
        /*0c64*/ 	.word	0x00007be0


	//   ....[5]....
        /*0c68*/ 	.word	0x00007bf0


	//   ....[6]....
        /*0c6c*/ 	.word	0x00007c20


	//   ....[7]....
        /*0c70*/ 	.word	0x00007c30


	//   ....[8]....
        /*0c74*/ 	.word	0x00007c60


	//   ....[9]....
        /*0c78*/ 	.word	0x00007c70


	//   ....[10]....
        /*0c7c*/ 	.word	0x0000a840


	//   ....[11]....
        /*0c80*/ 	.word	0x0000a870


	//   ....[12]....
        /*0c84*/ 	.word	0x0000a8b0


	//   ....[13]....
        /*0c88*/ 	.word	0x0000a8c0


	//   ....[14]....
        /*0c8c*/ 	.word	0x0000a8f0


	//   ....[15]....
        /*0c90*/ 	.word	0x0000a900


	//   ....[16]....
        /*0c94*/ 	.word	0x0000a930


	//   ....[17]....
        /*0c98*/ 	.word	0x0000a940


	//   ....[18]....
        /*0c9c*/ 	.word	0x0000aad0


	//   ....[19]....
        /*0ca0*/ 	.word	0x0000ab00


	//   ....[20]....
        /*0ca4*/ 	.word	0x0000ab30


	//   ....[21]....
        /*0ca8*/ 	.word	0x0000ab50


	//   ....[22]....
        /*0cac*/ 	.word	0x0000ab80


	//   ....[23]....
        /*0cb0*/ 	.word	0x0000ab90


	//   ....[24]....
        /*0cb4*/ 	.word	0x0000abc0


	//   ....[25]....
        /*0cb8*/ 	.word	0x0000abd0


	//   ....[26]....
        /*0cbc*/ 	.word	0x0000ad00


	//   ....[27]....
        /*0cc0*/ 	.word	0x0000ad30


	//   ....[28]....
        /*0cc4*/ 	.word	0x0000ad60


	//   ....[29]....
        /*0cc8*/ 	.word	0x0000ad80


	//   ....[30]....
        /*0ccc*/ 	.word	0x0000adb0


	//   ....[31]....
        /*0cd0*/ 	.word	0x0000adc0


	//   ....[32]....
        /*0cd4*/ 	.word	0x0000adf0


	//   ....[33]....
        /*0cd8*/ 	.word	0x0000ae00


	//   ....[34]....
        /*0cdc*/ 	.word	0x0000b0a0


	//   ....[35]....
        /*0ce0*/ 	.word	0x0000b130


	//   ....[36]....
        /*0ce4*/ 	.word	0x0000b190


	//   ....[37]....
        /*0ce8*/ 	.word	0x0000b1c0


	//   ....[38]....
        /*0cec*/ 	.word	0x0000b1f0


	//   ....[39]....
        /*0cf0*/ 	.word	0x0000b200


	//   ....[40]....
        /*0cf4*/ 	.word	0x0000b220


	//   ....[41]....
        /*0cf8*/ 	.word	0x0000b240


	//   ....[42]....
        /*0cfc*/ 	.word	0x0000b270


	//   ....[43]....
        /*0d00*/ 	.word	0x0000b290


	//   ....[44]....
        /*0d04*/ 	.word	0x0000b2b0


	//   ....[45]....
        /*0d08*/ 	.word	0x0000b2d0


	//   ....[46]....
        /*0d0c*/ 	.word	0x0000b2f0


	//   ....[47]....
        /*0d10*/ 	.word	0x0000b320


	//   ....[48]....
        /*0d14*/ 	.word	0x0000b350


	//   ....[49]....
        /*0d18*/ 	.word	0x0000b390


	//   ....[50]....
        /*0d1c*/ 	.word	0x0000b3b0


	//   ....[51]....
        /*0d20*/ 	.word	0x0000b3f0


	//   ....[52]....
        /*0d24*/ 	.word	0x0000b410


	//   ....[53]....
        /*0d28*/ 	.word	0x0000b450


	//   ....[54]....
        /*0d2c*/ 	.word	0x0000b470


	//   ....[55]....
        /*0d30*/ 	.word	0x0000b490


	//   ....[56]....
        /*0d34*/ 	.word	0x0000b4c0


	//   ....[57]....
        /*0d38*/ 	.word	0x0000b4f0


	//   ....[58]....
        /*0d3c*/ 	.word	0x0000b530


	//   ....[59]....
        /*0d40*/ 	.word	0x0000b570


	//   ....[60]....
        /*0d44*/ 	.word	0x0000b5a0


	//   ....[61]....
        /*0d48*/ 	.word	0x0000b5d0


	//   ....[62]....
        /*0d4c*/ 	.word	0x0000b5f0


	//   ....[63]....
        /*0d50*/ 	.word	0x0000b610


	//   ....[64]....
        /*0d54*/ 	.word	0x0000b6f0


	//   ....[65]....
        /*0d58*/ 	.word	0x0000b7a0


	//   ....[66]....
        /*0d5c*/ 	.word	0x0000b8c0


	//   ....[67]....
        /*0d60*/ 	.word	0x0000b910


	//   ....[68]....
        /*0d64*/ 	.word	0x0000b980


	//   ....[69]....
        /*0d68*/ 	.word	0x0000b9e0


	//   ....[70]....
        /*0d6c*/ 	.word	0x0000ba50


	//   ....[71]....
        /*0d70*/ 	.word	0x0000bab0


	//   ....[72]....
        /*0d74*/ 	.word	0x0000bb20


	//   ....[73]....
        /*0d78*/ 	.word	0x0000bb80


	//   ....[74]....
        /*0d7c*/ 	.word	0x0000bc20


	//   ....[75]....
        /*0d80*/ 	.word	0x0000bcb0


	//   ....[76]....
        /*0d84*/ 	.word	0x0000bd20


	//   ....[77]....
        /*0d88*/ 	.word	0x0000bd80


	//   ....[78]....
        /*0d8c*/ 	.word	0x0000bdf0


	//   ....[79]....
        /*0d90*/ 	.word	0x0000be50


	//   ....[80]....
        /*0d94*/ 	.word	0x0000bec0


	//   ....[81]....
        /*0d98*/ 	.word	0x0000bf20


	//   ....[82]....
        /*0d9c*/ 	.word	0x0000bfc0


	//   ....[83]....
        /*0da0*/ 	.word	0x0000c050


	//   ....[84]....
        /*0da4*/ 	.word	0x0000c0c0


	//   ....[85]....
        /*0da8*/ 	.word	0x0000c120


	//   ....[86]....
        /*0dac*/ 	.word	0x0000c190


	//   ....[87]....
        /*0db0*/ 	.word	0x0000c1f0


	//   ....[88]....
        /*0db4*/ 	.word	0x0000c260


	//   ....[89]....
        /*0db8*/ 	.word	0x0000c2c0


	//   ....[90]....
        /*0dbc*/ 	.word	0x0000c360


	//   ....[91]....
        /*0dc0*/ 	.word	0x0000c440


	//   ....[92]....
        /*0dc4*/ 	.word	0x0000c510


	//   ....[93]....
        /*0dc8*/ 	.word	0x0000c560


	//   ....[94]....
        /*0dcc*/ 	.word	0x0000c600


	//   ....[95]....
        /*0dd0*/ 	.word	0x0000c660


	//   ....[96]....
        /*0dd4*/ 	.word	0x0000c710


	//   ....[97]....
        /*0dd8*/ 	.word	0x0000c770


	//   ....[98]....
        /*0ddc*/ 	.word	0x0000c800


	//   ....[99]....
        /*0de0*/ 	.word	0x0000c880


	//   ....[100]....
        /*0de4*/ 	.word	0x0000c8f0


	//   ....[101]....
        /*0de8*/ 	.word	0x0000c950


	//   ....[102]....
        /*0dec*/ 	.word	0x0000c9c0


	//   ....[103]....
        /*0df0*/ 	.word	0x0000ca20


	//   ....[104]....
        /*0df4*/ 	.word	0x0000caf0


	//   ....[105]....
        /*0df8*/ 	.word	0x0000cb60


	//   ....[106]....
        /*0dfc*/ 	.word	0x0000cc10


	//   ....[107]....
        /*0e00*/ 	.word	0x0000cc80


	//   ....[108]....
        /*0e04*/ 	.word	0x0000ccf0


	//   ....[109]....
        /*0e08*/ 	.word	0x0000cd50


	//   ....[110]....
        /*0e0c*/ 	.word	0x0000cdc0


	//   ....[111]....
        /*0e10*/ 	.word	0x0000ce20


	//   ....[112]....
        /*0e14*/ 	.word	0x0000ce90


	//   ....[113]....
        /*0e18*/ 	.word	0x0000cef0


	//   ....[114]....
        /*0e1c*/ 	.word	0x0000cf50


	//   ....[115]....
        /*0e20*/ 	.word	0x0000cfa0


	//   ....[116]....
        /*0e24*/ 	.word	0x0000d010


	//   ....[117]....
        /*0e28*/ 	.word	0x0000d070


	//   ....[118]....
        /*0e2c*/ 	.word	0x0000d0e0


	//   ....[119]....
        /*0e30*/ 	.word	0x0000d140


	//   ....[120]....
        /*0e34*/ 	.word	0x0000d290


	//   ....[121]....
        /*0e38*/ 	.word	0x0000d340


	//----- nvinfo : EIATTR_EXIT_INSTR_OFFSETS
	.align		4
.L_2111:
        /*0e3c*/ 	.byte	0x04, 0x1c
        /*0e3e*/ 	.short	(.L_2113 - .L_2112)


	//   ....[0]....
.L_2112:
        /*0e40*/ 	.word	0x00009810


	//   ....[1]....
        /*0e44*/ 	.word	0x0000b860


	//----- nvinfo : EIATTR_MAX_THREADS
	.align		4
.L_2113:
        /*0e48*/ 	.byte	0x04, 0x05
        /*0e4a*/ 	.short	(.L_2115 - .L_2114)
.L_2114:
        /*0e4c*/ 	.word	0x000001e0
        /*0e50*/ 	.word	0x00000001
        /*0e54*/ 	.word	0x00000001


	//----- nvinfo : EIATTR_CRS_STACK_SIZE
	.align		4
.L_2115:
        /*0e58*/ 	.byte	0x04, 0x1e
        /*0e5a*/ 	.short	(.L_2117 - .L_2116)
.L_2116:
        /*0e5c*/ 	.word	0x00000000


	//----- nvinfo : EIATTR_CBANK_PARAM_SIZE
	.align		4
.L_2117:
        /*0e60*/ 	.byte	0x03, 0x19
        /*0e62*/ 	.short	0x0060


	//----- nvinfo : EIATTR_PARAM_CBANK
	.align		4
        /*0e64*/ 	.byte	0x04, 0x0a
        /*0e66*/ 	.short	(.L_2119 - .L_2118)
	.align		4
.L_2118:
        /*0e68*/ 	.word	index@(.nv.constant0._ZN13group_norm_v218gn_bwd_cuda_kernelI6__halfLi480ELi1ELi16ELi60ELi1024ELb1ELb1ELi32ELi960ELi960ELi4ELb1ELi4ELb0ELb0ELNS_15WgradSyncMethodE3ENS_16CompileConditionILi900EEEEEvPT_S6_S6_PKS5_S8_S8_S8_PKfflPfPj)
        /*0e6c*/ 	.short	0x0210
        /*0e6e*/ 	.short	0x0060


	//----- nvinfo : EIATTR_SW_WAR
	.align		4
.L_2119:
        /*0e70*/ 	.byte	0x04, 0x36
        /*0e72*/ 	.short	(.L_2121 - .L_2120)
.L_2120:
        /*0e74*/ 	.word	0x00000008
.L_2121:


//--------------------- .nv.info._ZN13group_norm_v218gn_bwd_cuda_kernelI6__halfLi480ELi2ELi16ELi60ELi1024ELb1ELb1ELi16ELi960ELi960ELi4ELb1ELi3ELb0ELb0ELNS_15WgradSyncMethodE3ENS_16CompileConditionILi900EEEEEvPT_S6_S6_PKS5_S8_S8_S8_PKfflPfPj --------------------------
	.section	.nv.info._ZN13group_norm_v218gn_bwd_cuda_kernelI6__halfLi480ELi2ELi16ELi60ELi1024ELb1ELb1ELi16ELi960ELi960ELi4ELb1ELi3ELb0ELb0ELNS_15WgradSyncMethodE3ENS_16CompileConditionILi900EEEEEvPT_S6_S6_PKS5_S8_S8_S8_PKfflPfPj,"",@"SHT_CUDA_INFO"
	.sectionflags	@""
	.align	4


	//----- nvinfo : EIATTR_CUDA_API_VERSION
	.align		4
        /*0000*/ 	.byte	0x04, 0x37
        /*0002*/ 	.short	(.L_2123 - .L_2122)
.L_2122:
        /*0004*/ 	.word	0x00000082


	//----- nvinfo : EIATTR_KPARAM_INFO
	.align		4
.L_2123:
        /*0008*/ 	.byte	0x04, 0x17
        /*000a*/ 	.short	(.L_2125 - .L_2124)
.L_2124:
        /*000c*/ 	.word	0x00000000
        /*0010*/ 	.short	0x000b
        /*0012*/ 	.short	0x0058
        /*0014*/ 	.byte	0x00, 0xf0, 0x21, 0x00


	//----- nvinfo : EIATTR_KPARAM_INFO
	.align		4
.L_2125:
        /*0018*/ 	.byte	0x04, 0x17
        /*001a*/ 	.short	(.L_2127 - .L_2126)
.L_2126:
        /*001c*/ 	.word	0x00000000
        /*0020*/ 	.short	0x000a
        /*0022*/ 	.short	0x0050
        /*0024*/ 	.byte	0x00, 0xf0, 0x21, 0x00


	//----- nvinfo : EIATTR_KPARAM_INFO
	.align		4
.L_2127:
        /*0028*/ 	.byte	0x04, 0x17
        /*002a*/ 	.short	(.L_2129 - .L_2128)
.L_2128:
        /*002c*/ 	.word	0x00000000
        /*0030*/ 	.short	0x0009
        /*0032*/ 	.short	0x0048
        /*0034*/ 	.byte	0x00, 0xf0, 0x21, 0x00


	//----- nvinfo : EIATTR_KPARAM_INFO
	.align		4
.L_2129:
        /*0038*/ 	.byte	0x04, 0x17
        /*003a*/ 	.short	(.L_2131 - .L_2130)
.L_2130:
        /*003c*/ 	.word	0x00000000
        /*0040*/ 	.short	0x0008
        /*0042*/ 	.short	0x0040
        /*0044*/ 	.byte	0x00, 0xf0, 0x11, 0x00


	//----- nvinfo : EIATTR_KPARAM_INFO
	.align		4
.L_2131:
        /*0048*/ 	.byte	0x04, 0x17
        /*004a*/ 	.short	(.L_2133 - .L_2132)
.L_2132:
        /*004c*/ 	.word	0x00000000
        /*0050*/ 	.short	0x0007
        /*0052*/ 	.short	0x0038
        /*0054*/ 	.byte	0x00, 0xf0, 0x21, 0x00


	//----- nvinfo : EIATTR_KPARAM_INFO
	.align		4
.L_2133:
        /*0058*/ 	.byte	0x04, 0x17
        /*005a*/ 	.short	(.L_2135 - .L_2134)
.L_2134:
        /*005c*/ 	.word	0x00000000
        /*0060*/ 	.short	0x0006
        /*0062*/ 	.short	0x0030
        /*0064*/ 	.byte	0x00, 0xf0, 0x21, 0x00


	//----- nvinfo : EIATTR_KPARAM_INFO
	.align		4
.L_2135:
        /*0068*/ 	.byte	0x04, 0x17
        /*006a*/ 	.short	(.L_2137 - .L_2136)
.L_2136:
        /*006c*/ 	.word	0x00000000
        /*0070*/ 	.short	0x0005
        /*0072*/ 	.short	0x0028
        /*0074*/ 	.byte	0x00, 0xf0, 0x21, 0x00


	//----- nvinfo : EIATTR_KPARAM_INFO
	.align		4
.L_2137:
        /*0078*/ 	.byte	0x04, 0x17
        /*007a*/ 	.short	(.L_2139 - .L_2138)
.L_2138:
        /*007c*/ 	.word	0x00000000
        /*0080*/ 	.short	0x0004
        /*0082*/ 	.short	0x0020
        /*0084*/ 	.byte	0x00, 0xf0, 0x21, 0x00


	//----- nvinfo : EIATTR_KPARAM_INFO
	.align		4
.L_2139:
        /*0088*/ 	.byte	0x04, 0x17
        /*008a*/ 	.short	(.L_2141 - .L_2140)
.L_2140:
        /*008c*/ 	.word	0x00000000
        /*0090*/ 	.short	0x0003
        /*0092*/ 	.short	0x0018
        /*0094*/ 	.byte	0x00, 0xf0, 0x21, 0x00


	//----- nvinfo : EIATTR_KPARAM_INFO
	.align		4
.L_2141:
        /*0098*/ 	.byte	0x04, 0x17
        /*009a*/ 	.short	(.L_2143 - .L_2142)
.L_2142:
        /*009c*/ 	.word	0x00000000
        /*00a0*/ 	.short	0x0002
        /*00a2*/ 	.short	0x0010
        /*00a4*/ 	.byte	0x00, 0xf0, 0x21, 0x00


	//----- nvinfo : EIATTR_KPARAM_INFO
	.align		4
.L_2143:
        /*00a8*/ 	.byte	0x04, 0x17
        /*00aa*/ 	.short	(.L_2145 - .L_2144)
.L_2144:
        /*00ac*/ 	.word	0x00000000
        /*00b0*/ 	.short	0x0001
        /*00b2*/ 	.short	0x0008
        /*00b4*/ 	.byte	0x00, 0xf0, 0x21, 0x00


	//----- nvinfo : EIATTR_KPARAM_INFO
	.align		4
.L_2145:
        /*00b8*/ 	.byte	0x04, 0x17
        /*00ba*/ 	.short	(.L_2147 - .L_2146)
.L_2146:
        /*00bc*/ 	.word	0x00000000
        /*00c0*/ 	.short	0x0000
        /*00c2*/ 	.short	0x0000
        /*00c4*/ 	.byte	0x00, 0xf0, 0x21, 0x00


	//----- nvinfo : EIATTR_SPARSE_MMA_MASK
	.align		4
.L_2147:
        /*00c8*/ 	.byte	0x03, 0x50
        /*00ca*/ 	.short	0x0000


	//----- nvinfo : EIATTR_MAXREG_COUNT
	.align		4
        /*00cc*/ 	.byte	0x03, 0x1b
        /*00ce*/ 	.short	0x0040


	//----- nvinfo : EIATTR_NUM_BARRIERS
	.align		4
        /*00d0*/ 	.byte	0x02, 0x4c
        /*00d2*/ 	.byte	0x01
	.zero		1


	//----- nvinfo : EIATTR_ANNOTATIONS
	.align		4
        /*00d4*/ 	.byte	0x04, 0x55
        /*00d6*/ 	.short	(.L_2149 - .L_2148)


	//   ....[0]....
.L_2148:
        /* <DEDUP_REMOVED lines=113> */


	//----- nvinfo : EIATTR_MERCURY_ISA_VERSION
	.align		4
.L_2149:
        /*07d0*/ 	.byte	0x03, 0x5f
        /*07d2*/ 	.short	0x0101


	//----- nvinfo : EIATTR_COOP_GROUP_MASK_REGIDS
	.align		4
        /*07d4*/ 	.byte	0x04, 0x29
        /*07d6*/ 	.short	(.L_2151 - .L_2150)


	//   ....[0]....
.L_2150:
        /*07d8*/ 	.word	0xffffffff


	//   ....[1]....
        /*07dc*/ 	.word	0xffffffff


	//   ....[2]....
        /*07e0*/ 	.word	0xffffffff


	//   ....[3]....
        /*07e4*/ 	.word	0xffffffff


	//   ....[4]....
        /*07e8*/ 	.word	0xffffffff


	//   ....[5]....
        /*07ec*/ 	.word	0xffffffff


	//   ....[6]....
        /*07f0*/ 	.word	0xffffffff


	//   ....[7]....
        /*07f4*/ 	.word	0xffffffff


	//   ....[8]....
        /*07f8*/ 	.word	0xffffffff


	//   ....[9]....
        /*07fc*/ 	.word	0xffffffff


	//   ....[10]....
        /*0800*/ 	.word	0x05000019


	//   ....[11]....
        /*0804*/ 	.word	0x05000018


	//   ....[12]....
        /*0808*/ 	.word	0x0500001a


	//   ....[13]....
        /*080c*/ 	.word	0x0500001b


	//   ....[14]....
        /*0810*/ 	.word	0x0500001d


	//   ....[15]....
        /*0814*/ 	.word	0x05000012


	//   ....[16]....
        /*0818*/ 	.word	0x0500001c


	//   ....[17]....
        /*081c*/ 	.word	0x05000013


	//   ....[18]....
        /*0820*/ 	.word	0x0500001d


	//   ....[19]....
        /*0824*/ 	.word	0x0500001c


	//   ....[20]....
        /*0828*/ 	.word	0x0500001e


	//   ....[21]....
        /*082c*/ 	.word	0x0500001f


	//   ....[22]....
        /*0830*/ 	.word	0x05000021


	//   ....[23]....
        /*0834*/ 	.word	0x05000020


	//   ....[24]....
        /*0838*/ 	.word	0x05000022


	//   ....[25]....
        /*083c*/ 	.word	0x05000017


	//   ....[26]....
        /*0840*/ 	.word	0x0500001d


	//   ....[27]....
        /*0844*/ 	.word	0x0500001c


	//   ....[28]....
        /*0848*/ 	.word	0x0500001e


	//   ....[29]....
        /*084c*/ 	.word	0x0500001f


	//   ....[30]....
        /*0850*/ 	.word	0x05000021


	//   ....[31]....
        /*0854*/ 	.word	0x05000020


	//   ....[32]....
        /*0858*/ 	.word	0x05000022


	//   ....[33]....
        /*085c*/ 	.word	0x05000017


	//   ....[34]....
        /*0860*/ 	.word	0x0500001e


	//   ....[35]....
        /*0864*/ 	.word	0x05000026


	//   ....[36]....
        /*0868*/ 	.word	0x05000021


	//   ....[37]....
        /*086c*/ 	.word	0x05000020


	//   ....[38]....
        /*0870*/ 	.word	0x05000024


	//   ....[39]....
        /*0874*/ 	.word	0x05000029


	//   ....[40]....
        /*0878*/ 	.word	0x05000025


	//   ....[41]....
        /*087c*/ 	.word	0x05000027


	//   ....[42]....
        /*0880*/ 	.word	0x05000028


	//   ....[43]....
        /*0884*/ 	.word	0x05000021


	//   ....[44]....
        /*0888*/ 	.word	0x05000023


	//   ....[45]....
        /*088c*/ 	.word	0x05000026


	//   ....[46]....
        /*0890*/ 	.word	0x05000014


	//   ....[47]....
        /*0894*/ 	.word	0x05000029


	//   ....[48]....
        /*0898*/ 	.word	0x05000012


	//   ....[49]....
        /*089c*/ 	.word	0x05000021


	//   ....[50]....
        /*08a0*/ 	.word	0x0500001f


	//   ....[51]....
        /*08a4*/ 	.word	0x05000014


	//   ....[52]....
        /*08a8*/ 	.word	0x05000026


	//   ....[53]....
        /*08ac*/ 	.word	0x0500001c


	//   ....[54]....
        /*08b0*/ 	.word	0x05000013


	//   ....[55]....
        /*08b4*/ 	.word	0x05000029


	//   ....[56]....
        /*08b8*/ 	.word	0x05000018


	//   ....[57]....
        /*08bc*/ 	.word	0x05000024


	//   ....[58]....
        /*08c0*/ 	.word	0x05000019


	//   ....[59]....
        /*08c4*/ 	.word	0x05000022


	//   ....[60]....
        /*08c8*/ 	.word	0x0500001f


	//   ....[61]....
        /*08cc*/ 	.word	0x0500001c


	//   ....[62]....
        /*08d0*/ 	.word	0x0500002a


	//   ....[63]....
        /*08d4*/ 	.word	0x05000028


	//   ....[64]....
        /*08d8*/ 	.word	0x0500001b


	//   ....[65]....
        /*08dc*/ 	.word	0x05000017


	//   ....[66]....
        /*08e0*/ 	.word	0x0500001e


	//   ....[67]....
        /*08e4*/ 	.word	0x0500001e


	//   ....[68]....
        /*08e8*/ 	.word	0x0500001e


	//   ....[69]....
        /*08ec*/ 	.word	0x0500001e


	//   ....[70]....
        /*08f0*/ 	.word	0x0500001e


	//   ....[71]....
        /*08f4*/ 	.word	0x0500001e


	//   ....[72]....
        /*08f8*/ 	.word	0x0500001e


	//   ....[73]....
        /*08fc*/ 	.word	0x0500001e


	//   ....[74]....
        /*0900*/ 	.word	0x0500001e


	//   ....[75]....
        /*0904*/ 	.word	0x0500001e


	//   ....[76]....
        /*0908*/ 	.word	0x0500001e


	//   ....[77]....
        /*090c*/ 	.word	0x0500001e


	//   ....[78]....
        /*0910*/ 	.word	0x0500001e


	//   ....[79]....
        /*0914*/ 	.word	0x0500001e


	//   ....[80]....
        /*0918*/ 	.word	0x0500001e


	//   ....[81]....
        /*091c*/ 	.word	0x0500001e


	//   ....[82]....
        /*0920*/ 	.word	0x0500001e


	//   ....[83]....
        /*0924*/ 	.word	0x0500001e


	//   ....[84]....
        /*0928*/ 	.word	0x0500001e


	//   ....[85]....
        /*092c*/ 	.word	0x0500001e


	//   ....[86]....
        /*0930*/ 	.word	0x0500001e


	//   ....[87]....
        /*0934*/ 	.word	0x0500001e


	//   ....[88]....
        /*0938*/ 	.word	0x0500001e


	//   ....[89]....
        /*093c*/ 	.word	0x0500001e


	//   ....[90]....
        /*0940*/ 	.word	0x0500001e


	//   ....[91]....
        /*0944*/ 	.word	0x0500001e


	//   ....[92]....
        /*0948*/ 	.word	0x0500001e


	//   ....[93]....
        /*094c*/ 	.word	0x0500001e


	//   ....[94]....
        /*0950*/ 	.word	0x0500001e


	//   ....[95]....
        /*0954*/ 	.word	0x0500001e


	//   ....[96]....
        /*0958*/ 	.word	0x0500001e


	//   ....[97]....
        /*095c*/ 	.word	0x0500001e


	//   ....[98]....
        /*0960*/ 	.word	0x0500001e


	//   ....[99]....
        /*0964*/ 	.word	0x0500001e


	//   ....[100]....
        /*0968*/ 	.word	0x0500001e


	//   ....[101]....
        /*096c*/ 	.word	0x0500001e


	//   ....[102]....
        /*0970*/ 	.word	0x0500001e


	//   ....[103]....
        /*0974*/ 	.word	0x0500001e


	//   ....[104]....
        /*0978*/ 	.word	0x0500001e


	//   ....[105]....
        /*097c*/ 	.word	0x0500001e


	//   ....[106]....
        /*0980*/ 	.word	0x0500001e


	//   ....[107]....
        /*0984*/ 	.word	0x0500001e


	//   ....[108]....
        /*0988*/ 	.word	0x0500001e


	//   ....[109]....
        /*098c*/ 	.word	0x0500001e


	//   ....[110]....
        /*0990*/ 	.word	0x0500001e


	//   ....[111]....
        /*0994*/ 	.word	0x0500001e


	//   ....[112]....
        /*0998*/ 	.word	0x0500001e


	//   ....[113]....
        /*099c*/ 	.word	0x0500001e


	//   ....[114]....
        /*09a0*/ 	.word	0x0500001e


	//   ....[115]....
        /*09a4*/ 	.word	0x0500001e


	//   ....[116]....
        /*09a8*/ 	.word	0x0500001e


	//   ....[117]....
        /*09ac*/ 	.word	0x0500001e


	//   ....[118]....
        /*09b0*/ 	.word	0x0500001e


	//   ....[119]....
        /*09b4*/ 	.word	0x0500001e


	//   ....[120]....
        /*09b8*/ 	.word	0x0500001e


	//   ....[121]....
        /*09bc*/ 	.word	0x0500001e


	//----- nvinfo : EIATTR_COOP_GROUP_INSTR_OFFSETS
	.align		4
.L_2151:
        /*09c0*/ 	.byte	0x04, 0x28
        /*09c2*/ 	.short	(.L_2153 - .L_2152)


	//   ....[0]....
.L_2152:
        /*09c4*/ 	.word	0x00004800


	//   ....[1]....
        /*09c8*/ 	.word	0x00004830


	//   ....[2]....
        /*09cc*/ 	.word	0x00004ed0


	//   ....[3]....
        /*09d0*/ 	.word	0x00004f10


	//   ....[4]....
        /*09d4*/ 	.word	0x00004f40


	//   ....[5]....
        /*09d8*/ 	.word	0x00004f60


	//   ....[6]....
        /*09dc*/ 	.word	0x00004f80


	//   ....[7]....
        /*09e0*/ 	.word	0x00004fa0


	//   ....[8]....
        /*09e4*/ 	.word	0x00004fc0


	//   ....[9]....
        /*09e8*/ 	.word	0x00004fe0


	//   ....[10]....
        /*09ec*/ 	.word	0x00007010


	//   ....[11]....
        /*09f0*/ 	.word	0x00007040


	//   ....[12]....
        /*09f4*/ 	.word	0x00007090


	//   ....[13]....
        /*09f8*/ 	.word	0x000070b0


	//   ....[14]....
        /*09fc*/ 	.word	0x000070e0


	//   ....[15]....
        /*0a00*/ 	.word	0x000070f0


	//   ....[16]....
        /*0a04*/ 	.word	0x00007120


	//   ....[17]....
        /*0a08*/ 	.word	0x00007130


	//   ....[18]....
        /*0a0c*/ 	.word	0x000072b0


	//   ....[19]....
        /*0a10*/ 	.word	0x000072e0


	//   ....[20]....
        /*0a14*/ 	.word	0x00007330


	//   ....[21]....
        /*0a18*/ 	.word	0x00007350


	//   ....[22]....
        /*0a1c*/ 	.word	0x00007380


	//   ....[23]....
        /*0a20*/ 	.word	0x00007390


	//   ....[24]....
        /*0a24*/ 	.word	0x000073c0


	//   ....[25]....
        /*0a28*/ 	.word	0x000073d0


	//   ....[26]....
        /*0a2c*/ 	.word	0x000074f0


	//   ....[27]....
        /*0a30*/ 	.word	0x00007520


	//   ....[28]....
        /*0a34*/ 	.word	0x00007570


	//   ....[29]....
        /*0a38*/ 	.word	0x00007590


	//   ....[30]....
        /*0a3c*/ 	.word	0x000075c0


	//   ....[31]....
        /*0a40*/ 	.word	0x000075d0


	//   ....[32]....
        /*0a44*/ 	.word	0x00007600


	//   ....[33]....
        /*0a48*/ 	.word	0x00007610


	//   ....[34]....
        /*0a4c*/ 	.word	0x000078a0


	//   ....[35]....
        /*0a50*/ 	.word	0x00007900


	//   ....[36]....
        /*0a54*/ 	.word	0x000079a0


	//   ....[37]....
        /*0a58*/ 	.word	0x000079e0


	//   ....[38]....
        /*0a5c*/ 	.word	0x00007a10


	//   ....[39]....
        /*0a60*/ 	.word	0x00007a20


	//   ....[40]....
        /*0a64*/ 	.word	0x00007a40


	//   ....[41]....
        /*0a68*/ 	.word	0x00007a50


	//   ....[42]....
        /*0a6c*/ 	.word	0x00007a90


	//   ....[43]....
        /*0a70*/ 	.word	0x00007ab0


	//   ....[44]....
        /*0a74*/ 	.word	0x00007af0


	//   ....[45]....
        /*0a78*/ 	.word	0x00007b20


	//   ....[46]....
        /*0a7c*/ 	.word	0x00007b50


	//   ....[47]....
        /*0a80*/ 	.word	0x00007b60


	//   ....[48]....
        /*0a84*/ 	.word	0x00007b70


	//   ....[49]....
        /*0a88*/ 	.word	0x00007bd0


	//   ....[50]....
        /*0a8c*/ 	.word	0x00007c30


	//   ....[51]....
        /*0a90*/ 	.word	0x00007c70


	//   ....[52]....
        /*0a94*/ 	.word	0x00007c90


	//   ....[53]....
        /*0a98*/ 	.word	0x00007ca0


	//   ....[54]....
        /*0a9c*/ 	.word	0x00007cb0


	//   ....[55]....
        /*0aa0*/ 	.word	0x00007ce0


	//   ....[56]....
        /*0aa4*/ 	.word	0x00007d00


	//   ....[57]....
        /*0aa8*/ 	.word	0x00007d30


	//   ....[58]....
        /*0aac*/ 	.word	0x00007d50


	//   ....[59]....
        /*0ab0*/ 	.word	0x00007d90


	//   ....[60]....
        /*0ab4*/ 	.word	0x00007dd0


	//   ....[61]....
        /*0ab8*/ 	.word	0x00007e00


	//   ....[62]....
        /*0abc*/ 	.word	0x00007e30


	//   ....[63]....
        /*0ac0*/ 	.word	0x00007e60


	//   ....[64]....
        /*0ac4*/ 	.word	0x00007fa0


	//   ....[65]....
        /*0ac8*/ 	.word	0x00007fe0


	//   ....[66]....
        /*0acc*/ 	.word	0x00008110


	//   ....[67]....
        /*0ad0*/ 	.word	0x00008160


	//   ....[68]....
        /*0ad4*/ 	.word	0x000081d0


	//   ....[69]....
        /*0ad8*/ 	.word	0x00008230


	//   ....[70]....
        /*0adc*/ 	.word	0x000082a0


	//   ....[71]....
        /*0ae0*/ 	.word	0x00008300


	//   ....[72]....
        /*0ae4*/ 	.word	0x00008370


	//   ....[73]....
        /*0ae8*/ 	.word	0x000083d0


	//   ....[74]....
        /*0aec*/ 	.word	0x00008470


	//   ....[75]....
        /*0af0*/ 	.word	0x00008500


	//   ....[76]....
        /*0af4*/ 	.word	0x00008570


	//   ....[77]....
        /*0af8*/ 	.word	0x000085d0


	//   ....[78]....
        /*0afc*/ 	.word	0x00008640


	//   ....[79]....
        /*0b00*/ 	.word	0x000086a0


	//   ....[80]....
        /*0b04*/ 	.word	0x00008710


	//   ....[81]....
        /*0b08*/ 	.word	0x00008770


	//   ....[82]....
        /*0b0c*/ 	.word	0x00008810


	//   ....[83]....
        /*0b10*/ 	.word	0x000088a0


	//   ....[84]....
        /*0b14*/ 	.word	0x00008910


	//   ....[85]....
        /*0b18*/ 	.word	0x00008970


	//   ....[86]....
        /*0b1c*/ 	.word	0x000089e0


	//   ....[87]....
        /*0b20*/ 	.word	0x00008a40


	//   ....[88]....
        /*0b24*/ 	.word	0x00008ab0


	//   ....[89]....
        /*0b28*/ 	.word	0x00008b10


	//   ....[90]....
        /*0b2c*/ 	.word	0x00008bb0


	//   ....[91]....
        /*0b30*/ 	.word	0x00008c60


	//   ....[92]....
        /*0b34*/ 	.word	0x00008d50


	//   ....[93]....
        /*0b38*/ 	.word	0x00008da0


	//   ....[94]....
        /*0b3c*/ 	.word	0x00008e40


	//   ....[95]....
        /*0b40*/ 	.word	0x00008ea0


	//   ....[96]....
        /*0b44*/ 	.word	0x00008f20


	//   ....[97]....
        /*0b48*/ 	.word	0x00008fc0


	//   ....[98]....
        /*0b4c*/ 	.word	0x00009030


	//   ....[99]....
        /*0b50*/ 	.word	0x000090b0


	//   ....[100]....
        /*0b54*/ 	.word	0x00009120


	//   ....[101]....
        /*0b58*/ 	.word	0x00009180


	//   ....[102]....
        /*0b5c*/ 	.word	0x000091f0


	//   ....[103]....
        /*0b60*/ 	.word	0x00009250


	//   ....[104]....
        /*0b64*/ 	.word	0x000092c0


	//   ....[105]....
        /*0b68*/ 	.word	0x00009320


	//   ....[106]....
        /*0b6c*/ 	.word	0x00009390


	//   ....[107]....
        /*0b70*/ 	.word	0x000093f0


	//   ....[108]....
        /*0b74*/ 	.word	0x000094c0


	//   ....[109]....
        /*0b78*/ 	.word	0x00009520


	//   ....[110]....
        /*0b7c*/ 	.word	0x000095a0


	//   ....[111]....
        /*0b80*/ 	.word	0x000095f0


	//   ....[112]....
        /*0b84*/ 	.word	0x00009690


	//   ....[113]....
        /*0b88*/ 	.word	0x00009710


	//   ....[114]....
        /*0b8c*/ 	.word	0x000097a0


	//   ....[115]....
        /*0b90*/ 	.word	0x00009830


	//   ....[116]....
        /*0b94*/ 	.word	0x000098a0


	//   ....[117]....
        /*0b98*/ 	.word	0x00009900


	//   ....[118]....
        /*0b9c*/ 	.word	0x00009990


	//   ....[119]....
        /*0ba0*/ 	.word	0x00009a50


	//   ....[120]....
        /*0ba4*/ 	.word	0x00009ae0


	//   ....[121]....
        /*0ba8*/ 	.word	0x00009b40


	//----- nvinfo : EIATTR_EXIT_INSTR_OFFSETS
	.align		4
.L_2153:
        /*0bac*/ 	.byte	0x04, 0x1c
        /*0bae*/ 	.short	(.L_2155 - .L_2154)


	//   ....[0]....
.L_2154:
        /*0bb0*/ 	.word	0x00005ff0


	//   ....[1]....
        /*0bb4*/ 	.word	0x000080b0


	//----- nvinfo : EIATTR_MAX_THREADS
	.align		4
.L_2155:
        /*0bb8*/ 	.byte	0x04, 0x05
        /*0bba*/ 	.short	(.L_2157 - .L_2156)
.L_2156:
        /*0bbc*/ 	.word	0x000001e0
        /*0bc0*/ 	.word	0x00000001
        /*0bc4*/ 	.word	0x00000001


	//----- nvinfo : EIATTR_CRS_STACK_SIZE
	.align		4
.L_2157:
        /*0bc8*/ 	.byte	0x04, 0x1e
        /*0bca*/ 	.short	(.L_2159 - .L_2158)
.L_2158:
        /*0bcc*/ 	.word	0x00000000


	//----- nvinfo : EIATTR_CBANK_PARAM_SIZE
	.align		4
.L_2159:
        /*0bd0*/ 	.byte	0x03, 0x19
        /*0bd2*/ 	.short	0x0060


	//----- nvinfo : EIATTR_PARAM_CBANK
	.align		4
        /*0bd4*/ 	.byte	0x04, 0x0a
        /*0bd6*/ 	.short	(.L_2161 - .L_2160)
	.align		4
.L_2160:
        /*0bd8*/ 	.word	index@(.nv.constant0._ZN13group_norm_v218gn_bwd_cuda_kernelI6__halfLi480ELi2ELi16ELi60ELi1024ELb1ELb1ELi16ELi960ELi960ELi4ELb1ELi3ELb0ELb0ELNS_15WgradSyncMethodE3ENS_16CompileConditionILi900EEEEEvPT_S6_S6_PKS5_S8_S8_S8_PKfflPfPj)
        /*0bdc*/ 	.short	0x0210
        /*0bde*/ 	.short	0x0060


	//----- nvinfo : EIATTR_SW_WAR
	.align		4
.L_2161:
        /*0be0*/ 	.byte	0x04, 0x36
        /*0be2*/ 	.short	(.L_2163 - .L_2162)
.L_2162:
        /*0be4*/ 	.word	0x00000008
.L_2163:


//--------------------- .nv.info._ZN13group_norm_v218gn_bwd_cuda_kernelI6__halfLi480ELi2ELi16ELi60ELi1024ELb1ELb1ELi16ELi960ELi960ELi4ELb1ELi4ELb0ELb0ELNS_15WgradSyncMethodE3ENS_16CompileConditionILi900EEEEEvPT_S6_S6_PKS5_S8_S8_S8_PKfflPfPj --------------------------
	.section	.nv.info._ZN13group_norm_v218gn_bwd_cuda_kernelI6__halfLi480ELi2ELi16ELi60ELi1024ELb1ELb1ELi16ELi960ELi960ELi4ELb1ELi4ELb0ELb0ELNS_15WgradSyncMethodE3ENS_16CompileConditionILi900EEEEEvPT_S6_S6_PKS5_S8_S8_S8_PKfflPfPj,"",@"SHT_CUDA_INFO"
	.sectionflags	@""
	.align	4


	//----- nvinfo : EIATTR_CUDA_API_VERSION
	.align		4
        /*0000*/ 	.byte	0x04, 0x37
        /*0002*/ 	.short	(.L_2165 - .L_2164)
.L_2164:
        /*0004*/ 	.word	0x00000082


	//----- nvinfo : EIATTR_KPARAM_INFO
	.align		4
.L_2165:
        /*0008*/ 	.byte	0x04, 0x17
        /*000a*/ 	.short	(.L_2167 - .L_2166)
.L_2166:
        /*000c*/ 	.word	0x00000000
        /*0010*/ 	.short	0x000b
        /*0012*/ 	.short	0x0058
        /*0014*/ 	.byte	0x00, 0xf0, 0x21, 0x00


	//----- nvinfo : EIATTR_KPARAM_INFO
	.align		4
.L_2167:
        /*0018*/ 	.byte	0x04, 0x17
        /*001a*/ 	.short	(.L_2169 - .L_2168)
.L_2168:
        /*001c*/ 	.word	0x00000000
        /*0020*/ 	.short	0x000a
        /*0022*/ 	.short	0x0050
        /*0024*/ 	.byte	0x00, 0xf0, 0x21, 0x00


	//----- nvinfo : EIATTR_KPARAM_INFO
	.align		4
.L_2169:
        /*0028*/ 	.byte	0x04, 0x17
        /*002a*/ 	.short	(.L_2171 - .L_2170)
.L_2170:
        /*002c*/ 	.word	0x00000000
        /*0030*/ 	.short	0x0009
        /*0032*/ 	.short	0x0048
        /*0034*/ 	.byte	0x00, 0xf0, 0x21, 0x00


	//----- nvinfo : EIATTR_KPARAM_INFO
	.align		4
.L_2171:
        /*0038*/ 	.byte	0x04, 0x17
        /*003a*/ 	.short	(.L_2173 - .L_2172)
.L_2172:
        /*003c*/ 	.word	0x00000000
        /*0040*/ 	.short	0x0008
        /*0042*/ 	.short	0x0040
        /*0044*/ 	.byte	0x00, 0xf0, 0x11, 0x00


	//----- nvinfo : EIATTR_KPARAM_INFO
	.align		4
.L_2173:
        /*0048*/ 	.byte	0x04, 0x17
        /*004a*/ 	.short	(.L_2175 - .L_2174)
.L_2174:
        /*004c*/ 	.word	0x00000000
        /*0050*/ 	.short	0x0007
        /*0052*/ 	.short	0x0038
        /*0054*/ 	.byte	0x00, 0xf0, 0x21, 0x00


	//----- nvinfo : EIATTR_KPARAM_INFO
	.align		4
.L_2175:
        /*0058*/ 	.byte	0x04, 0x17
        /*005a*/ 	.short	(.L_2177 - .L_2176)
.L_2176:
        /*005c*/ 	.word	0x00000000
        /*0060*/ 	.short	0x0006
        /*0062*/ 	.short	0x0030
        /*0064*/ 	.byte	0x00, 0xf0, 0x21, 0x00


	//----- nvinfo : EIATTR_KPARAM_INFO
	.align		4
.L_2177:
        /*0068*/ 	.byte	0x04, 0x17
        /*006a*/ 	.short	(.L_2179 - .L_2178)
.L_2178:
        /*006c*/ 	.word	0x00000000
        /*0070*/ 	.short	0x0005
        /*0072*/ 	.short	0x0028
        /*0074*/ 	.byte	0x00, 0xf0, 0x21, 0x00


	//----- nvinfo : EIATTR_KPARAM_INFO
	.align		4
.L_2179:
        /*0078*/ 	.byte	0x04, 0x17
        /*007a*/ 	.short	(.L_2181 - .L_2180)
.L_2180:
        /*007c*/ 	.word	0x00000000
        /*0080*/ 	.short	0x0004
        /*0082*/ 	.short	0x0020
        /*0084*/ 	.byte	0x00, 0xf0, 0x21, 0x00


	//----- nvinfo : EIATTR_KPARAM_INFO
	.align		4
.L_2181:
        /*0088*/ 	.byte	0x04, 0x17
        /*008a*/ 	.short	(.L_2183 - .L_2182)
.L_2182:
        /*008c*/ 	.word	0x00000000
        /*0090*/ 	.short	0x0003
        /*0092*/ 	.short	0x0018
        /*0094*/ 	.byte	0x00, 0xf0, 0x21, 0x00


	//----- nvinfo : EIATTR_KPARAM_INFO
	.align		4
.L_2183:
        /*0098*/ 	.byte	0x04, 0x17
        /*009a*/ 	.short	(.L_2185 - .L_2184)
.L_2184:
        /*009c*/ 	.word	0x00000000
        /*00a0*/ 	.short	0x0002
        /*00a2*/ 	.short	0x0010
        /*00a4*/ 	.byte	0x00, 0xf0, 0x21, 0x00


	//----- nvinfo : EIATTR_KPARAM_INFO
	.align		4
.L_2185:
        /*00a8*/ 	.byte	0x04, 0x17
        /*00aa*/ 	.short	(.L_2187 - .L_2186)
.L_2186:
        /*00ac*/ 	.word	0x00000000
        /*00b0*/ 	.short	0x0001
        /*00b2*/ 	.short	0x0008
        /*00b4*/ 	.byte	0x00, 0xf0, 0x21, 0x00


	//----- nvinfo : EIATTR_KPARAM_INFO
	.align		4
.L_2187:
        /*00b8*/ 	.byte	0x04, 0x17
        /*00ba*/ 	.short	(.L_2189 - .L_2188)
.L_2188:
        /*00bc*/ 	.word	0x00000000
        /*00c0*/ 	.short	0x0000
        /*00c2*/ 	.short	0x0000
        /*00c4*/ 	.byte	0x00, 0xf0, 0x21, 0x00


	//----- nvinfo : EIATTR_SPARSE_MMA_MASK
	.align		4
.L_2189:
        /*00c8*/ 	.byte	0x03, 0x50
        /*00ca*/ 	.short	0x0000


	//----- nvinfo : EIATTR_MAXREG_COUNT
	.align		4
        /*00cc*/ 	.byte	0x03, 0x1b
        /*00ce*/ 	.short	0x0040


	//----- nvinfo : EIATTR_NUM_BARRIERS
	.align		4
        /*00d0*/ 	.byte	0x02, 0x4c
        /*00d2*/ 	.byte	0x01
	.zero		1


	//----- nvinfo : EIATTR_ANNOTATIONS
	.align		4
        /*00d4*/ 	.byte	0x04, 0x55
        /*00d6*/ 	.short	(.L_2191 - .L_2190)


	//   ....[0]....
.L_2190:
        /* <DEDUP_REMOVED lines=113> */


	//----- nvinfo : EIATTR_MERCURY_ISA_VERSION
	.align		4
.L_2191:
        /*07d0*/ 	.byte	0x03, 0x5f
        /*07d2*/ 	.short	0x0101


	//----- nvinfo : EIATTR_COOP_GROUP_MASK_REGIDS
	.align		4
        /*07d4*/ 	.byte	0x04, 0x29
        /*07d6*/ 	.short	(.L_2193 - .L_2192)


	//   ....[0]....
.L_2192:
        /*07d8*/ 	.word	0xffffffff


	//   ....[1]....
        /*07dc*/ 	.word	0xffffffff


	//   ....[2]....
        /*07e0*/ 	.word	0xffffffff


	//   ....[3]....
        /*07e4*/ 	.word	0xffffffff


	//   ....[4]....
        /*07e8*/ 	.word	0xffffffff


	//   ....[5]....
        /*07ec*/ 	.word	0xffffffff


	//   ....[6]....
        /*07f0*/ 	.word	0xffffffff


	//   ....[7]....
        /*07f4*/ 	.word	0xffffffff


	//   ....[8]....
        /*07f8*/ 	.word	0xffffffff


	//   ....[9]....
        /*07fc*/ 	.word	0xffffffff


	//   ....[10]....
        /*0800*/ 	.word	0x05000019


	//   ....[11]....
        /*0804*/ 	.word	0x05000018


	//   ....[12]....
        /*0808*/ 	.word	0x0500001a


	//   ....[13]....
        /*080c*/ 	.word	0x0500001b


	//   ....[14]....
        /*0810*/ 	.word	0x0500001d


	//   ....[15]....
        /*0814*/ 	.word	0x05000012


	//   ....[16]....
        /*0818*/ 	.word	0x0500001c


	//   ....[17]....
        /*081c*/ 	.word	0x05000013


	//   ....[18]....
        /*0820*/ 	.word	0x0500001d


	//   ....[19]....
        /*0824*/ 	.word	0x0500001c


	//   ....[20]....
        /*0828*/ 	.word	0x0500001e


	//   ....[21]....
        /*082c*/ 	.word	0x0500001f


	//   ....[22]....
        /*0830*/ 	.word	0x05000021


	//   ....[23]....
        /*0834*/ 	.word	0x05000020


	//   ....[24]....
        /*0838*/ 	.word	0x05000022


	//   ....[25]....
        /*083c*/ 	.word	0x05000017


	//   ....[26]....
        /*0840*/ 	.word	0x0500001d


	//   ....[27]....
        /*0844*/ 	.word	0x0500001c


	//   ....[28]....
        /*0848*/ 	.word	0x0500001e


	//   ....[29]....
        /*084c*/ 	.word	0x0500001f


	//   ....[30]....
        /*0850*/ 	.word	0x05000021


	//   ....[31]....
        /*0854*/ 	.word	0x05000020


	//   ....[32]....
        /*0858*/ 	.word	0x05000022


	//   ....[33]....
        /*085c*/ 	.word	0x05000017


	//   ....[34]....
        /*0860*/ 	.word	0x0500001e


	//   ....[35]....
        /*0864*/ 	.word	0x05000026


	//   ....[36]....
        /*0868*/ 	.word	0x05000021


	//   ....[37]....
        /*086c*/ 	.word	0x05000020


	//   ....[38]....
        /*0870*/ 	.word	0x05000024


	//   ....[39]....
        /*0874*/ 	.word	0x05000029


	//   ....[40]....
        /*0878*/ 	.word	0x05000025


	//   ....[41]....
        /*087c*/ 	.word	0x05000027


	//   ....[42]....
        /*0880*/ 	.word	0x05000028


	//   ....[43]....
        /*0884*/ 	.word	0x05000021


	//   ....[44]....
        /*0888*/ 	.word	0x05000023


	//   ....[45]....
        /*088c*/ 	.word	0x05000026


	//   ....[46]....
        /*0890*/ 	.word	0x05000014


	//   ....[47]....
        /*0894*/ 	.word	0x05000029


	//   ....[48]....
        /*0898*/ 	.word	0x05000012


	//   ....[49]....
        /*089c*/ 	.word	0x05000021


	//   ....[50]....
        /*08a0*/ 	.word	0x0500001f


	//   ....[51]....
        /*08a4*/ 	.word	0x05000014


	//   ....[52]....
        /*08a8*/ 	.word	0x05000026


	//   ....[53]....
        /*08ac*/ 	.word	0x0500001c


	//   ....[54]....
        /*08b0*/ 	.word	0x05000013


	//   ....[55]....
        /*08b4*/ 	.word	0x05000029


	//   ....[56]....
        /*08b8*/ 	.word	0x05000018


	//   ....[57]....
        /*08bc*/ 	.word	0x05000024


	//   ....[58]....
        /*08c0*/ 	.word	0x05000019


	//   ....[59]....
        /*08c4*/ 	.word	0x05000022


	//   ....[60]....
        /*08c8*/ 	.word	0x0500001f


	//   ....[61]....
        /*08cc*/ 	.word	0x0500001c


	//   ....[62]....
        /*08d0*/ 	.word	0x0500002a


	//   ....[63]....
        /*08d4*/ 	.word	0x05000028


	//   ....[64]....
        /*08d8*/ 	.word	0x0500001b


	//   ....[65]....
        /*08dc*/ 	.word	0x05000017


	//   ....[66]....
        /*08e0*/ 	.word	0x0500001e


	//   ....[67]....
        /*08e4*/ 	.word	0x0500001e


	//   ....[68]....
        /*08e8*/ 	.word	0x0500001e


	//   ....[69]....
        /*08ec*/ 	.word	0x0500001e


	//   ....[70]....
        /*08f0*/ 	.word	0x0500001e


	//   ....[71]....
        /*08f4*/ 	.word	0x0500001e


	//   ....[72]....
        /*08f8*/ 	.word	0x0500001e


	//   ....[73]....
        /*08fc*/ 	.word	0x0500001e


	//   ....[74]....
        /*0900*/ 	.word	0x0500001e


	//   ....[75]....
        /*0904*/ 	.word	0x0500001e


	//   ....[76]....
        /*0908*/ 	.word	0x0500001e


	//   ....[77]....
        /*090c*/ 	.word	0x0500001e


	//   ....[78]....
        /*0910*/ 	.word	0x0500001e


	//   ....[79]....
        /*0914*/ 	.word	0x0500001e


	//   ....[80]....
        /*0918*/ 	.word	0x0500001e


	//   ....[81]....
        /*091c*/ 	.word	0x0500001e


	//   ....[82]....
        /*0920*/ 	.word	0x0500001e


	//   ....[83]....
        /*0924*/ 	.word	0x0500001e


	//   ....[84]....
        /*0928*/ 	.word	0x0500001e


	//   ....[85]....
        /*092c*/ 	.word	0x0500001e


	//   ....[86]....
        /*0930*/ 	.word	0x0500001e


	//   ....[87]....
        /*0934*/ 	.word	0x0500001e


	//   ....[88]....
        /*0938*/ 	.word	0x0500001e


	//   ....[89]....
        /*093c*/ 	.word	0x0500001e


	//   ....[90]....
        /*0940*/ 	.word	0x0500001e


	//   ....[91]....
        /*0944*/ 	.word	0x0500001e


	//   ....[92]....
        /*0948*/ 	.word	0x0500001e


	//   ....[93]....
        /*094c*/ 	.word	0x0500001e


	//   ....[94]....
        /*0950*/ 	.word	0x0500001e


	//   ....[95]....
        /*0954*/ 	.word	0x0500001e


	//   ....[96]....
        /*0958*/ 	.word	0x0500001e


	//   ....[97]....
        /*095c*/ 	.word	0x0500001e


	//   ....[98]....
        /*0960*/ 	.word	0x0500001e


	//   ....[99]....
        /*0964*/ 	.word	0x0500001e


	//   ....[100]....
        /*0968*/ 	.word	0x0500001e


	//   ....[101]....
        /*096c*/ 	.word	0x0500001e


	//   ....[102]....
        /*0970*/ 	.word	0x0500001e


	//   ....[103]....
        /*0974*/ 	.word	0x0500001e


	//   ....[104]....
        /*0978*/ 	.word	0x0500001e


	//   ....[105]....
        /*097c*/ 	.word	0x0500001e


	//   ....[106]....
        /*0980*/ 	.word	0x0500001e


	//   ....[107]....
        /*0984*/ 	.word	0x0500001e


	//   ....[108]....
        /*0988*/ 	.word	0x0500001e


	//   ....[109]....
        /*098c*/ 	.word	0x0500001e


	//   ....[110]....
        /*0990*/ 	.word	0x0500001e


	//   ....[111]....
        /*0994*/ 	.word	0x0500001e


	//   ....[112]....
        /*0998*/ 	.word	0x0500001e


	//   ....[113]....
        /*099c*/ 	.word	0x0500001e


	//   ....[114]....
        /*09a0*/ 	.word	0x0500001e


	//   ....[115]....
        /*09a4*/ 	.word	0x0500001e


	//   ....[116]....
        /*09a8*/ 	.word	0x0500001e


	//   ....[117]....
        /*09ac*/ 	.word	0x0500001e


	//   ....[118]....
        /*09b0*/ 	.word	0x0500001e


	//   ....[119]....
        /*09b4*/ 	.word	0x0500001e


	//   ....[120]....
        /*09b8*/ 	.word	0x0500001e


	//   ....[121]....
        /*09bc*/ 	.word	0x0500001e


	//----- nvinfo : EIATTR_COOP_GROUP_INSTR_OFFSETS
	.align		4
.L_2193:
        /*09c0*/ 	.byte	0x04, 0x28
        /*09c2*/ 	.short	(.L_2195 - .L_2194)


	//   ....[0]....
.L_2194:
        /*09c4*/ 	.word	0x00004800


	//   ....[1]....
        /*09c8*/ 	.word	0x00004830


	//   ....[2]....
        /*09cc*/ 	.word	0x00004ed0


	//   ....[3]....
        /*09d0*/ 	.word	0x00004f10


	//   ....[4]....
        /*09d4*/ 	.word	0x00004f40


	//   ....[5]....
        /*09d8*/ 	.word	0x00004f60


	//   ....[6]....
        /*09dc*/ 	.word	0x00004f80


	//   ....[7]....
        /*09e0*/ 	.word	0x00004fa0


	//   ....[8]....
        /*09e4*/ 	.word	0x00004fc0


	//   ....[9]....
        /*09e8*/ 	.word	0x00004fe0


	//   ....[10]....
        /*09ec*/ 	.word	0x00007010


	//   ....[11]....
        /*09f0*/ 	.word	0x00007040


	//   ....[12]....
        /*09f4*/ 	.word	0x00007090


	//   ....[13]....
        /*09f8*/ 	.word	0x000070b0


	//   ....[14]....
        /*09fc*/ 	.word	0x000070e0


	//   ....[15]....
        /*0a00*/ 	.word	0x000070f0


	//   ....[16]....
        /*0a04*/ 	.word	0x00007120


	//   ....[17]....
        /*0a08*/ 	.word	0x00007130


	//   ....[18]....
        /*0a0c*/ 	.word	0x000072b0


	//   ....[19]....
        /*0a10*/ 	.word	0x000072e0


	//   ....[20]....
        /*0a14*/ 	.word	0x00007330


	//   ....[21]....
        /*0a18*/ 	.word	0x00007350


	//   ....[22]....
        /*0a1c*/ 	.word	0x00007380


	//   ....[23]....
        /*0a20*/ 	.word	0x00007390


	//   ....[24]....
        /*0a24*/ 	.word	0x000073c0


	//   ....[25]....
        /*0a28*/ 	.word	0x000073d0


	//   ....[26]....
        /*0a2c*/ 	.word	0x000074f0


	//   ....[27]....
        /*0a30*/ 	.word	0x00007520


	//   ....[28]....
        /*0a34*/ 	.word	0x00007570


	//   ....[29]....
        /*0a38*/ 	.word	0x00007590


	//   ....[30]....
        /*0a3c*/ 	.word	0x000075c0


	//   ....[31]....
        /*0a40*/ 	.word	0x000075d0


	//   ....[32]....
        /*0a44*/ 	.word	0x00007600


	//   ....[33]....
        /*0a48*/ 	.word	0x00007610


	//   ....[34]....
        /*0a4c*/ 	.word	0x000078a0


	//   ....[35]....
        /*0a50*/ 	.word	0x00007900


	//   ....[36]....
        /*0a54*/ 	.word	0x000079a0


	//   ....[37]....
        /*0a58*/ 	.word	0x000079e0


	//   ....[38]....
        /*0a5c*/ 	.word	0x00007a10


	//   ....[39]....
        /*0a60*/ 	.word	0x00007a20


	//   ....[40]....
        /*0a64*/ 	.word	0x00007a40


	//   ....[41]....
        /*0a68*/ 	.word	0x00007a50


	//   ....[42]....
        /*0a6c*/ 	.word	0x00007a90


	//   ....[43]....
        /*0a70*/ 	.word	0x00007ab0


	//   ....[44]....
        /*0a74*/ 	.word	0x00007af0


	//   ....[45]....
        /*0a78*/ 	.word	0x00007b20


	//   ....[46]....
        /*0a7c*/ 	.word	0x00007b50


	//   ....[47]....
        /*0a80*/ 	.word	0x00007b60


	//   ....[48]....
        /*0a84*/ 	.word	0x00007b70


	//   ....[49]....
        /*0a88*/ 	.word	0x00007bd0


	//   ....[50]....
        /*0a8c*/ 	.word	0x00007c30


	//   ....[51]....
        /*0a90*/ 	.word	0x00007c70


	//   ....[52]....
        /*0a94*/ 	.word	0x00007c90


	//   ....[53]....
        /*0a98*/ 	.word	0x00007ca0


	//   ....[54]....
        /*0a9c*/ 	.word	0x00007cb0


	//   ....[55]....
        /*0aa0*/ 	.word	0x00007ce0


	//   ....[56]....
        /*0aa4*/ 	.word	0x00007d00


	//   ....[57]....
        /*0aa8*/ 	.word	0x00007d30


	//   ....[58]....
        /*0aac*/ 	.word	0x00007d50


	//   ....[59]....
        /*0ab0*/ 	.word	0x00007d90


	//   ....[60]....
        /*0ab4*/ 	.word	0x00007dd0


	//   ....[61]....
        /*0ab8*/ 	.word	0x00007e00


	//   ....[62]....
        /*0abc*/ 	.word	0x00007e30


	//   ....[63]....
        /*0ac0*/ 	.word	0x00007e60


	//   ....[64]....
        /*0ac4*/ 	.word	0x00007fa0


	//   ....[65]....
        /*0ac8*/ 	.word	0x00007fe0


	//   ....[66]....
        /*0acc*/ 	.word	0x00008110


	//   ....[67]....
        /*0ad0*/ 	.word	0x00008160


	//   ....[68]....
        /*0ad4*/ 	.word	0x000081d0


	//   ....[69]....
        /*0ad8*/ 	.word	0x00008230


	//   ....[70]....
        /*0adc*/ 	.word	0x000082a0


	//   ....[71]....
        /*0ae0*/ 	.word	0x00008300


	//   ....[72]....
        /*0ae4*/ 	.word	0x00008370


	//   ....[73]....
        /*0ae8*/ 	.word	0x000083d0


	//   ....[74]....
        /*0aec*/ 	.word	0x00008470


	//   ....[75]....
        /*0af0*/ 	.word	0x00008500


	//   ....[76]....
        /*0af4*/ 	.word	0x00008570


	//   ....[77]....
        /*0af8*/ 	.word	0x000085d0


	//   ....[78]....
        /*0afc*/ 	.word	0x00008640


	//   ....[79]....
        /*0b00*/ 	.word	0x000086a0


	//   ....[80]....
        /*0b04*/ 	.word	0x00008710


	//   ....[81]....
        /*0b08*/ 	.word	0x00008770


	//   ....[82]....
        /*0b0c*/ 	.word	0x00008810


	//   ....[83]....
        /*0b10*/ 	.word	0x000088a0


	//   ....[84]....
        /*0b14*/ 	.word	0x00008910


	//   ....[85]....
        /*0b18*/ 	.word	0x00008970


	//   ....[86]....
        /*0b1c*/ 	.word	0x000089e0


	//   ....[87]....
        /*0b20*/ 	.word	0x00008a40


	//   ....[88]....
        /*0b24*/ 	.word	0x00008ab0


	//   ....[89]....
        /*0b28*/ 	.word	0x00008b10


	//   ....[90]....
        /*0b2c*/ 	.word	0x00008bb0


	//   ....[91]....
        /*0b30*/ 	.word	0x00008c60


	//   ....[92]....
        /*0b34*/ 	.word	0x00008d50


	//   ....[93]....
        /*0b38*/ 	.word	0x00008da0


	//   ....[94]....
        /*0b3c*/ 	.word	0x00008e40


	//   ....[95]....
        /*0b40*/ 	.word	0x00008ea0


	//   ....[96]....
        /*0b44*/ 	.word	0x00008f20


	//   ....[97]....
        /*0b48*/ 	.word	0x00008fc0


	//   ....[98]....
        /*0b4c*/ 	.word	0x00009030


	//   ....[99]....
        /*0b50*/ 	.word	0x000090b0


	//   ....[100]....
        /*0b54*/ 	.word	0x00009120


	//   ....[101]....
        /*0b58*/ 	.word	0x00009180


	//   ....[102]....
        /*0b5c*/ 	.word	0x000091f0


	//   ....[103]....
        /*0b60*/ 	.word	0x00009250


	//   ....[104]....
        /*0b64*/ 	.word	0x000092c0


	//   ....[105]....
        /*0b68*/ 	.word	0x00009320


	//   ....[106]....
        /*0b6c*/ 	.word	0x00009390


	//   ....[107]....
        /*0b70*/ 	.word	0x000093f0


	//   ....[108]....
        /*0b74*/ 	.word	0x000094c0


	//   ....[109]....
        /*0b78*/ 	.word	0x00009520


	//   ....[110]....
        /*0b7c*/ 	.word	0x000095a0


	//   ....[111]....
        /*0b80*/ 	.word	0x000095f0


	//   ....[112]....
        /*0b84*/ 	.word	0x00009690


	//   ....[113]....
        /*0b88*/ 	.word	0x00009710


	//   ....[114]....
        /*0b8c*/ 	.word	0x000097a0


	//   ....[115]....
        /*0b90*/ 	.word	0x00009830


	//   ....[116]....
        /*0b94*/ 	.word	0x000098a0


	//   ....[117]....
        /*0b98*/ 	.word	0x00009900


	//   ....[118]....
        /*0b9c*/ 	.word	0x00009990


	//   ....[119]....
        /*0ba0*/ 	.word	0x00009a50


	//   ....[120]....
        /*0ba4*/ 	.word	0x00009ae0


	//   ....[121]....
        /*0ba8*/ 	.word	0x00009b40


	//----- nvinfo : EIATTR_EXIT_INSTR_OFFSETS
	.align		4
.L_2195:
        /*0bac*/ 	.byte	0x04, 0x1c
        /*0bae*/ 	.short	(.L_2197 - .L_2196)


	//   ....[0]....
.L_2196:
        /*0bb0*/ 	.word	0x00005ff0


	//   ....[1]....
        /*0bb4*/ 	.word	0x000080b0


	//----- nvinfo : EIATTR_MAX_THREADS
	.align		4
.L_2197:
        /*0bb8*/ 	.byte	0x04, 0x05
        /*0bba*/ 	.short	(.L_2199 - .L_2198)
.L_2198:
        /*0bbc*/ 	.word	0x000001e0
        /*0bc0*/ 	.word	0x00000001
        /*0bc4*/ 	.word	0x00000001


	//----- nvinfo : EIATTR_CRS_STACK_SIZE
	.align		4
.L_2199:
        /*0bc8*/ 	.byte	0x04, 0x1e
        /*0bca*/ 	.short	(.L_2201 - .L_2200)
.L_2200:
        /*0bcc*/ 	.word	0x00000000


	//----- nvinfo : EIATTR_CBANK_PARAM_SIZE
	.align		4
.L_2201:
        /*0bd0*/ 	.byte	0x03, 0x19
        /*0bd2*/ 	.short	0x0060


	//----- nvinfo : EIATTR_PARAM_CBANK
	.align		4
        /*0bd4*/ 	.byte	0x04, 0x0a
        /*0bd6*/ 	.short	(.L_2203 - .L_2202)
	.align		4
.L_2202:
        /*0bd8*/ 	.word	index@(.nv.constant0._ZN13group_norm_v218gn_bwd_cuda_kernelI6__halfLi480ELi2ELi16ELi60ELi1024ELb1ELb1ELi16ELi960ELi960ELi4ELb1ELi4ELb0ELb0ELNS_15WgradSyncMethodE3ENS_16CompileConditionILi900EEEEEvPT_S6_S6_PKS5_S8_S8_S8_PKfflPfPj)
        /*0bdc*/ 	.short	0x0210
        /*0bde*/ 	.short	0x0060


	//----- nvinfo : EIATTR_SW_WAR
	.align		4
.L_2203:
        /*0be0*/ 	.byte	0x04, 0x36
        /*0be2*/ 	.short	(.L_2205 - .L_2204)
.L_2204:
        /*0be4*/ 	.word	0x00000008
.L_2205:


//--------------------- .nv.info._ZN13group_norm_v214gn_cuda_kernelI6__halfLi480ELi3ELi32ELi30ELi1024ELb0ELi4ELi960ELi960ELi4ELb1ELi1ELb0ELb0ENS_16CompileConditionILi900EEEEEvPT_PKS4_S7_S7_flPfS8_Pj --------------------------
	.section	.nv.info._ZN13group_norm_v214gn_cuda_kernelI6__halfLi480ELi3ELi32ELi30ELi1024ELb0ELi4ELi960ELi960ELi4ELb1ELi1ELb0ELb0ENS_16CompileConditionILi900EEEEEvPT_PKS4_S7_S7_flPfS8_Pj,"",@"SHT_CUDA_INFO"
	.sectionflags	@""
	.align	4


	//----- nvinfo : EIATTR_CUDA_API_VERSION
	.align		4
        /*0000*/ 	.byte	0x04, 0x37
        /*0002*/ 	.short	(.L_2207 - .L_2206)
.L_2206:
        /*0004*/ 	.word	0x00000082


	//----- nvinfo : EIATTR_KPARAM_INFO
	.align		4
.L_2207:
        /*0008*/ 	.byte	0x04, 0x17
        /*000a*/ 	.short	(.L_2209 - .L_2208)
.L_2208:
        /*000c*/ 	.word	0x00000000
        /*0010*/ 	.short	0x0008
        /*0012*/ 	.short	0x0040
        /*0014*/ 	.byte	0x00, 0xf0, 0x21, 0x00


	//----- nvinfo : EIATTR_KPARAM_INFO
	.align		4
.L_2209:
        /*0018*/ 	.byte	0x04, 0x17
        /*001a*/ 	.short	(.L_2211 - .L_2210)
.L_2210:
        /*001c*/ 	.word	0x00000000
        /*0020*/ 	.short	0x0007
        /*0022*/ 	.short	0x0038
        /*0024*/ 	.byte	0x00, 0xf0, 0x21, 0x00


	//----- nvinfo : EIATTR_KPARAM_INFO
	.align		4
.L_2211:
        /*0028*/ 	.byte	0x04, 0x17
        /*002a*/ 	.short	(.L_2213 - .L_2212)
.L_2212:
        /*002c*/ 	.word	0x00000000
        /*0030*/ 	.short	0x0006
        /*0032*/ 	.short	0x0030
        /*0034*/ 	.byte	0x00, 0xf0, 0x21, 0x00


	//----- nvinfo : EIATTR_KPARAM_INFO
	.align		4
.L_2213:
        /*0038*/ 	.byte	0x04, 0x17
        /*003a*/ 	.short	(.L_2215 - .L_2214)
.L_2214:
        /*003c*/ 	.word	0x00000000
        /*0040*/ 	.short	0x0005
        /*0042*/ 	.short	0x0028
        /*0044*/ 	.byte	0x00, 0xf0, 0x21, 0x00


	//----- nvinfo : EIATTR_KPARAM_INFO
	.align		4
.L_2215:
        /*0048*/ 	.byte	0x04, 0x17
        /*004a*/ 	.short	(.L_2217 - .L_2216)
.L_2216:
        /*004c*/ 	.word	0x00000000
        /*0050*/ 	.short	0x0004
        /*0052*/ 	.short	0x0020
        /*0054*/ 	.byte	0x00, 0xf0, 0x11, 0x00


	//----- nvinfo : EIATTR_KPARAM_INFO
	.align		4
.L_2217:
        /*0058*/ 	.byte	0x04, 0x17
        /*005a*/ 	.short	(.L_2219 - .L_2218)
.L_2218:
        /*005c*/ 	.word	0x00000000
        /*0060*/ 	.short	0x0003
        /*0062*/ 	.short	0x0018
        /*0064*/ 	.byte	0x00, 0xf0, 0x21, 0x00


	//----- nvinfo : EIATTR_KPARAM_INFO
	.align		4
.L_2219:
        /*0068*/ 	.byte	0x04, 0x17
        /*006a*/ 	.short	(.L_2221 - .L_2220)
.L_2220:
        /*006c*/ 	.word	0x00000000
        /*0070*/ 	.short	0x0002
        /*0072*/ 	.short	0x0010
        /*0074*/ 	.byte	0x00, 0xf0, 0x21, 0x00


	//----- nvinfo : EIATTR_KPARAM_INFO
	.align		4
.L_2221:
        /*0078*/ 	.byte	0x04, 0x17
        /*007a*/ 	.short	(.L_2223 - .L_2222)
.L_2222:
        /*007c*/ 	.word	0x00000000
        /*0080*/ 	.short	0x0001
        /*0082*/ 	.short	0x0008
        /*0084*/ 	.byte	0x00, 0xf0, 0x21, 0x00


	//----- nvinfo : EIATTR_KPARAM_INFO
	.align		4
.L_2223:
        /*0088*/ 	.byte	0x04, 0x17
        /*008a*/ 	.short	(.L_2225 - .L_2224)
.L_2224:
        /*008c*/ 	.word	0x00000000
        /*0090*/ 	.short	0x0000
        /*0092*/ 	.short	0x0000
        /*0094*/ 	.byte	0x00, 0xf0, 0x21, 0x00


	//----- nvinfo : EIATTR_SPARSE_MMA_MASK
	.align		4
.L_2225:
        /*0098*/ 	.byte	0x03, 0x50
        /*009a*/ 	.short	0x0000


	//----- nvinfo : EIATTR_MAXREG_COUNT
	.align		4
        /*009c*/ 	.byte	0x03, 0x1b
        /*009e*/ 	.short	0x0028


	//----- nvinfo : EIATTR_NUM_BARRIERS
	.align		4
        /*00a0*/ 	.byte	0x02, 0x4c
        /*00a2*/ 	.byte	0x01
	.zero		1


	//----- nvinfo : EIATTR_MERCURY_ISA_VERSION
	.align		4
        /*00a4*/ 	.byte	0x03, 0x5f
        /*00a6*/ 	.short	0x0101


	//----- nvinfo : EIATTR_COOP_GROUP_MASK_REGIDS
	.align		4
        /*00a8*/ 	.byte	0x04, 0x29
        /*00aa*/ 	.short	(.L_2227 - .L_2226)


	//   ....[0]....
.L_2226:
        /*00ac*/ 	.word	0xffffffff


	//   ....[1]....
        /*00b0*/ 	.word	0xffffffff


	//   ....[2]....
        /*00b4*/ 	.word	0xffffffff


	//   ....[3]....
        /*00b8*/ 	.word	0xffffffff


	//   ....[4]....
        /*00bc*/ 	.word	0xffffffff


	//   ....[5]....
        /*00c0*/ 	.word	0xffffffff


	//   ....[6]....
        /*00c4*/ 	.word	0xffffffff


	//   ....[7]....
        /*00c8*/ 	.word	0xffffffff


	//----- nvinfo : EIATTR_COOP_GROUP_INSTR_OFFSETS
	.align		4
.L_2227:
        /*00cc*/ 	.byte	0x04, 0x28
        /*00ce*/ 	.short	(.L_2229 - .L_2228)


	//   ....[0]....
.L_2228:
        /*00d0*/ 	.word	0x00000f40


	//   ....[1]....
        /*00d4*/ 	.word	0x00000f80


	//   ....[2]....
        /*00d8*/ 	.word	0x00001c70


	//   ....[3]....
        /*00dc*/ 	.word	0x00001cb0


	//   ....[4]....
        /*00e0*/ 	.word	0x00001d10


	//   ....[5]....
        /*00e4*/ 	.word	0x00001d40


	//   ....[6]....
        /*00e8*/ 	.word	0x00001d70


	//   ....[7]....
        /*00ec*/ 	.word	0x00001d90


	//----- nvinfo : EIATTR_EXIT_INSTR_OFFSETS
	.align		4
.L_2229:
        /*00f0*/ 	.byte	0x04, 0x1c
        /*00f2*/ 	.short	(.L_2231 - .L_2230)


	//   ....[0]....
.L_2230:
        /*00f4*/ 	.word	0x00000050


	//   ....[1]....
        /*00f8*/ 	.word	0x000024e0


	//----- nvinfo : EIATTR_MAX_THREADS
	.align		4
.L_2231:
        /*00fc*/ 	.byte	0x04, 0x05
        /*00fe*/ 	.short	(.L_2233 - .L_2232)
.L_2232:
        /*0100*/ 	.word	0x000001e0
        /*0104*/ 	.word	0x00000001
        /*0108*/ 	.word	0x00000001


	//----- nvinfo : EIATTR_CRS_STACK_SIZE
	.align		4
.L_2233:
        /*010c*/ 	.byte	0x04, 0x1e
        /*010e*/ 	.short	(.L_2235 - .L_2234)
.L_2234:
        /*0110*/ 	.word	0x00000000


	//----- nvinfo : EIATTR_CBANK_PARAM_SIZE
	.align		4
.L_2235:
        /*0114*/ 	.byte	0x03, 0x19
        /*0116*/ 	.short	0x0048


	//----- nvinfo : EIATTR_PARAM_CBANK
	.align		4
        /*0118*/ 	.byte	0x04, 0x0a
        /*011a*/ 	.short	(.L_2237 - .L_2236)
	.align		4
.L_2236:
        /*011c*/ 	.word	index@(.nv.constant0._ZN13group_norm_v214gn_cuda_kernelI6__halfLi480ELi3ELi32ELi30ELi1024ELb0ELi4ELi960ELi960ELi4ELb1ELi1ELb0ELb0ENS_16CompileConditionILi900EEEEEvPT_PKS4_S7_S7_flPfS8_Pj)
        /*0120*/ 	.short	0x0210
        /*0122*/ 	.short	0x0048


	//----- nvinfo : EIATTR_SW_WAR
	.align		4
.L_2237:
        /*0124*/ 	.byte	0x04, 0x36
        /*0126*/ 	.short	(.L_2239 - .L_2238)
.L_2238:
        /*0128*/ 	.word	0x00000008
.L_2239:


//--------------------- .nv.info._ZN13group_norm_v214gn_cuda_kernelI6__halfLi480ELi1ELi32ELi30ELi1024ELb0ELi8ELi960ELi960ELi4ELb1ELi1ELb0ELb0ENS_16CompileConditionILi900EEEEEvPT_PKS4_S7_S7_flPfS8_Pj --------------------------
	.section	.nv.info._ZN13group_norm_v214gn_cuda_kernelI6__halfLi480ELi1ELi32ELi30ELi1024ELb0ELi8ELi960ELi960ELi4ELb1ELi1ELb0ELb0ENS_16CompileConditionILi900EEEEEvPT_PKS4_S7_S7_flPfS8_Pj,"",@"SHT_CUDA_INFO"
	.sectionflags	@""
	.align	4


	//----- nvinfo : EIATTR_CUDA_API_VERSION
	.align		4
        /*0000*/ 	.byte	0x04, 0x37
        /*0002*/ 	.short	(.L_2241 - .L_2240)
.L_2240:
        /*0004*/ 	.word	0x00000082


	//----- nvinfo : EIATTR_KPARAM_INFO
	.align		4
.L_2241:
        /*0008*/ 	.byte	0x04, 0x17
        /*000a*/ 	.short	(.L_2243 - .L_2242)
.L_2242:
        /*000c*/ 	.word	0x00000000
        /*0010*/ 	.short	0x0008
        /*0012*/ 	.short	0x0040
        /*0014*/ 	.byte	0x00, 0xf0, 0x21, 0x00


	//----- nvinfo : EIATTR_KPARAM_INFO
	.align		4
.L_2243:
        /*0018*/ 	.byte	0x04, 0x17
        /*001a*/ 	.short	(.L_2245 - .L_2244)
.L_2244:
        /*001c*/ 	.word	0x00000000
        /*0020*/ 	.short	0x0007
        /*0022*/ 	.short	0x0038
        /*0024*/ 	.byte	0x00, 0xf0, 0x21, 0x00


	//----- nvinfo : EIATTR_KPARAM_INFO
	.align		4
.L_2245:
        /*0028*/ 	.byte	0x04, 0x17
        /*002a*/ 	.short	(.L_2247 - .L_2246)
.L_2246:
        /*002c*/ 	.word	0x00000000
        /*0030*/ 	.short	0x0006
        /*0032*/ 	.short	0x0030
        /*0034*/ 	.byte	0x00, 0xf0, 0x21, 0x00


	//----- nvinfo : EIATTR_KPARAM_INFO
	.align		4
.L_2247:
        /*0038*/ 	.byte	0x04, 0x17
        /*003a*/ 	.short	(.L_2249 - .L_2248)
.L_2248:
        /*003c*/ 	.word	0x00000000
        /*0040*/ 	.short	0x0005
        /*0042*/ 	.short	0x0028
        /*0044*/ 	.byte	0x00, 0xf0, 0x21, 0x00


	//----- nvinfo : EIATTR_KPARAM_INFO
	.align		4
.L_2249:
        /*0048*/ 	.byte	0x04, 0x17
        /*004a*/ 	.short	(.L_2251 - .L_2250)
.L_2250:
        /*004c*/ 	.word	0x00000000
        /*0050*/ 	.short	0x0004
        /*0052*/ 	.short	0x0020
        /*0054*/ 	.byte	0x00, 0xf0, 0x11, 0x00


	//----- nvinfo : EIATTR_KPARAM_INFO
	.align		4
.L_2251:
        /*0058*/ 	.byte	0x04, 0x17
        /*005a*/ 	.short	(.L_2253 - .L_2252)
.L_2252:
        /*005c*/ 	.word	0x00000000
        /*0060*/ 	.short	0x0003
        /*0062*/ 	.short	0x0018
        /*0064*/ 	.byte	0x00, 0xf0, 0x21, 0x00


	//----- nvinfo : EIATTR_KPARAM_INFO
	.align		4
.L_2253:
        /*0068*/ 	.byte	0x04, 0x17
        /*006a*/ 	.short	(.L_2255 - .L_2254)
.L_2254:
        /*006c*/ 	.word	0x00000000
        /*0070*/ 	.short	0x0002
        /*0072*/ 	.short	0x0010
        /*0074*/ 	.byte	0x00, 0xf0, 0x21, 0x00


	//----- nvinfo : EIATTR_KPARAM_INFO
	.align		4
.L_2255:
        /*0078*/ 	.byte	0x04, 0x17
        /*007a*/ 	.short	(.L_2257 - .L_2256)
.L_2256:
        /*007c*/ 	.word	0x00000000
        /*0080*/ 	.short	0x0001
        /*0082*/ 	.short	0x0008
        /*0084*/ 	.byte	0x00, 0xf0, 0x21, 0x00


	//----- nvinfo : EIATTR_KPARAM_INFO
	.align		4
.L_2257:
        /*0088*/ 	.byte	0x04, 0x17
        /*008a*/ 	.short	(.L_2259 - .L_2258)
.L_2258:
        /*008c*/ 	.word	0x00000000
        /*0090*/ 	.short	0x0000
        /*0092*/ 	.short	0x0000
        /*0094*/ 	.byte	0x00, 0xf0, 0x21, 0x00


	//----- nvinfo : EIATTR_SPARSE_MMA_MASK
	.align		4
.L_2259:
        /*0098*/ 	.byte	0x03, 0x50
        /*009a*/ 	.short	0x0000


	//----- nvinfo : EIATTR_MAXREG_COUNT
	.align		4
        /*009c*/ 	.byte	0x03, 0x1b
        /*009e*/ 	.short	0x0080


	//----- nvinfo : EIATTR_NUM_BARRIERS
	.align		4
        /*00a0*/ 	.byte	0x02, 0x4c
        /*00a2*/ 	.byte	0x01
	.zero		1


	//----- nvinfo : EIATTR_MERCURY_ISA_VERSION
	.align		4
        /*00a4*/ 	.byte	0x03, 0x5f
        /*00a6*/ 	.short	0x0101


	//----- nvinfo : EIATTR_INT_WARP_WIDE_INSTR_OFFSETS
	.align		4
        /*00a8*/ 	.byte	0x04, 0x31
        /*00aa*/ 	.short	(.L_2261 - .L_2260)


	//   ....[0]....
.L_2260:
        /*00ac*/ 	.word	0x00001400


	//   ....[1]....
        /*00b0*/ 	.word	0x000014f0


	//----- nvinfo : EIATTR_COOP_GROUP_MASK_REGIDS
	.align		4
.L_2261:
        /*00b4*/ 	.byte	0x04, 0x29
        /*00b6*/ 	.short	(.L_2263 - .L_2262)


	//   ....[0]....
.L_2262:
        /*00b8*/ 	.word	0xffffffff


	//   ....[1]....
        /*00bc*/ 	.word	0xffffffff


	//   ....[2]....
        /*00c0*/ 	.word	0xffffffff


	//   ....[3]....
        /*00c4*/ 	.word	0xffffffff


	//   ....[4]....
        /*00c8*/ 	.word	0xffffffff


	//   ....[5]....
        /*00cc*/ 	.word	0xffffffff


	//   ....[6]....
        /*00d0*/ 	.word	0xffffffff


	//   ....[7]....
        /*00d4*/ 	.word	0xffffffff


	//----- nvinfo : EIATTR_COOP_GROUP_INSTR_OFFSETS
	.align		4
.L_2263:
        /*00d8*/ 	.byte	0x04, 0x28
        /*00da*/ 	.short	(.L_2265 - .L_2264)


	//   ....[0]....
.L_2264:
        /*00dc*/ 	.word	0x00001310


	//   ....[1]....
        /*00e0*/ 	.word	0x00001350


	//   ....[2]....
        /*00e4*/ 	.word	0x00001b40


	//   ....[3]....
        /*00e8*/ 	.word	0x00001b70


	//   ....[4]....
        /*00ec*/ 	.word	0x00001ba0


	//   ....[5]....
        /*00f0*/ 	.word	0x00001bb0


	//   ....[6]....
        /*00f4*/ 	.word	0x00001be0


	//   ....[7]....
        /*00f8*/ 	.word	0x00001c00


	//----- nvinfo : EIATTR_EXIT_INSTR_OFFSETS
	.align		4
.L_2265:
        /*00fc*/ 	.byte	0x04, 0x1c
        /*00fe*/ 	.short	(.L_2267 - .L_2266)


	//   ....[0]....
.L_2266:
        /*0100*/ 	.word	0x00000050


	//   ....[1]....
        /*0104*/ 	.word	0x00002430


	//----- nvinfo : EIATTR_MAX_THREADS
	.align		4
.L_2267:
        /*0108*/ 	.byte	0x04, 0x05
        /*010a*/ 	.short	(.L_2269 - .L_2268)
.L_2268:
        /*010c*/ 	.word	0x000001e0
        /*0110*/ 	.word	0x00000001
        /*0114*/ 	.word	0x00000001


	//----- nvinfo : EIATTR_CRS_STACK_SIZE
	.align		4
.L_2269:
        /*0118*/ 	.byte	0x04, 0x1e
        /*011a*/ 	.short	(.L_2271 - .L_2270)
.L_2270:
        /*011c*/ 	.word	0x00000000


	//----- nvinfo : EIATTR_CBANK_PARAM_SIZE
	.align		4
.L_2271:
        /*0120*/ 	.byte	0x03, 0x19
        /*0122*/ 	.short	0x0048


	//----- nvinfo : EIATTR_PARAM_CBANK
	.align		4
        /*0124*/ 	.byte	0x04, 0x0a
        /*0126*/ 	.short	(.L_2273 - .L_2272)
	.align		4
.L_2272:
        /*0128*/ 	.word	index@(.nv.constant0._ZN13group_norm_v214gn_cuda_kernelI6__halfLi480ELi1ELi32ELi30ELi1024ELb0ELi8ELi960ELi960ELi4ELb1ELi1ELb0ELb0ENS_16CompileConditionILi900EEEEEvPT_PKS4_S7_S7_flPfS8_Pj)
        /*012c*/ 	.short	0x0210
        /*012e*/ 	.short	0x0048


	//----- nvinfo : EIATTR_SW_WAR
	.align		4
.L_2273:
        /*0130*/ 	.byte	0x04, 0x36
        /*0132*/ 	.short	(.L_2275 - .L_2274)
.L_2274:
        /*0134*/ 	.word	0x00000008
.L_2275:


//--------------------- .nv.info._ZN13group_norm_v214gn_cuda_kernelI6__halfLi480ELi3ELi32ELi30ELi1024ELb0ELi8ELi960ELi960ELi4ELb1ELi2ELb0ELb0ENS_16CompileConditionILi900EEEEEvPT_PKS4_S7_S7_flPfS8_Pj --------------------------
	.section	.nv.info._ZN13group_norm_v214gn_cuda_kernelI6__halfLi480ELi3ELi32ELi30ELi1024ELb0ELi8ELi960ELi960ELi4ELb1ELi2ELb0ELb0ENS_16CompileConditionILi900EEEEEvPT_PKS4_S7_S7_flPfS8_Pj,"",@"SHT_CUDA_INFO"
	.sectionflags	@""
	.align	4


	//----- nvinfo : EIATTR_CUDA_API_VERSION
	.align		4
        /*0000*/ 	.byte	0x04, 0x37
        /*0002*/ 	.short	(.L_2277 - .L_2276)
.L_2276:
        /*0004*/ 	.word	0x00000082


	//----- nvinfo : EIATTR_KPARAM_INFO
	.align		4
.L_2277:
        /*0008*/ 	.byte	0x04, 0x17
        /*000a*/ 	.short	(.L_2279 - .L_2278)
.L_2278:
        /*000c*/ 	.word	0x00000000
        /*0010*/ 	.short	0x0008
        /*0012*/ 	.short	0x0040
        /*0014*/ 	.byte	0x00, 0xf0, 0x21, 0x00


	//----- nvinfo : EIATTR_KPARAM_INFO
	.align		4
.L_2279:
        /*0018*/ 	.byte	0x04, 0x17
        /*001a*/ 	.short	(.L_2281 - .L_2280)
.L_2280:
        /*001c*/ 	.word	0x00000000
        /*0020*/ 	.short	0x0007
        /*0022*/ 	.short	0x0038
        /*0024*/ 	.byte	0x00, 0xf0, 0x21, 0x00


	//----- nvinfo : EIATTR_KPARAM_INFO
	.align		4
.L_2281:
        /*0028*/ 	.byte	0x04, 0x17
        /*002a*/ 	.short	(.L_2283 - .L_2282)
.L_2282:
        /*002c*/ 	.word	0x00000000
        /*0030*/ 	.short	0x0006
        /*0032*/ 	.short	0x0030
        /*0034*/ 	.byte	0x00, 0xf0, 0x21, 0x00


	//----- nvinfo : EIATTR_KPARAM_INFO
	.align		4
.L_2283:
        /*0038*/ 	.byte	0x04, 0x17
        /*003a*/ 	.short	(.L_2285 - .L_2284)
.L_2284:
        /*003c*/ 	.word	0x00000000
        /*0040*/ 	.short	0x0005
        /*0042*/ 	.short	0x0028
        /*0044*/ 	.byte	0x00, 0xf0, 0x21, 0x00


	//----- nvinfo : EIATTR_KPARAM_INFO
	.align		4
.L_2285:
        /*0048*/ 	.byte	0x04, 0x17
        /*004a*/ 	.short	(.L_2287 - .L_2286)
.L_2286:
        /*004c*/ 	.word	0x00000000
        /*0050*/ 	.short	0x0004
        /*0052*/ 	.short	0x0020
        /*0054*/ 	.byte	0x00, 0xf0, 0x11, 0x00


	//----- nvinfo : EIATTR_KPARAM_INFO
	.align		4
.L_2287:
        /*0058*/ 	.byte	0x04, 0x17
        /*005a*/ 	.short	(.L_2289 - .L_2288)
.L_2288:
        /*005c*/ 	.word	0x00000000
        /*0060*/ 	.short	0x0003
        /*0062*/ 	.short	0x0018
        /*0064*/ 	.byte	0x00, 0xf0, 0x21, 0x00


	//----- nvinfo : EIATTR_KPARAM_INFO
	.align		4
.L_2289:
        /*0068*/ 	.byte	0x04, 0x17
        /*006a*/ 	.short	(.L_2291 - .L_2290)
.L_2290:
        /*006c*/ 	.word	0x00000000
        /*0070*/ 	.short	0x0002
        /*0072*/ 	.short	0x0010
        /*0074*/ 	.byte	0x00, 0xf0, 0x21, 0x00


	//----- nvinfo : EIATTR_KPARAM_INFO
	.align		4
.L_2291:
        /*0078*/ 	.byte	0x04, 0x17
        /*007a*/ 	.short	(.L_2293 - .L_2292)
.L_2292:
        /*007c*/ 	.word	0x00000000
        /*0080*/ 	.short	0x0001
        /*0082*/ 	.short	0x0008
        /*0084*/ 	.byte	0x00, 0xf0, 0x21, 0x00


	//----- nvinfo : EIATTR_KPARAM_INFO
	.align		4
.L_2293:
        /*0088*/ 	.byte	0x04, 0x17
        /*008a*/ 	.short	(.L_2295 - .L_2294)
.L_2294:
        /*008c*/ 	.word	0x00000000
        /*0090*/ 	.short	0x0000
        /*0092*/ 	.short	0x0000
        /*0094*/ 	.byte	0x00, 0xf0, 0x21, 0x00


	//----- nvinfo : EIATTR_SPARSE_MMA_MASK
	.align		4
.L_2295:
        /*0098*/ 	.byte	0x03, 0x50
        /*009a*/ 	.short	0x0000


	//----- nvinfo : EIATTR_MAXREG_COUNT
	.align		4
        /*009c*/ 	.byte	0x03, 0x1b
        /*009e*/ 	.short	0x0028


	//----- nvinfo : EIATTR_NUM_BARRIERS
	.align		4
        /*00a0*/ 	.byte	0x02, 0x4c
        /*00a2*/ 	.byte	0x01
	.zero		1


	//----- nvinfo : EIATTR_ANNOTATIONS
	.align		4
        /*00a4*/ 	.byte	0x04, 0x55
        /*00a6*/ 	.short	(.L_2297 - .L_2296)


	//   ....[0]....
.L_2296:
        /* <DEDUP_REMOVED lines=10> */


	//----- nvinfo : EIATTR_MERCURY_ISA_VERSION
	.align		4
.L_2297:
        /*0138*/ 	.byte	0x03, 0x5f
        /*013a*/ 	.short	0x0101


	//----- nvinfo : EIATTR_COOP_GROUP_MASK_REGIDS
	.align		4
        /*013c*/ 	.byte	0x04, 0x29
        /*013e*/ 	.short	(.L_2299 - .L_2298)


	//   ....[0]....
.L_2298:
        /*0140*/ 	.word	0xffffffff


	//   ....[1]....
        /*0144*/ 	.word	0xffffffff


	//   ....[2]....
        /*0148*/ 	.word	0xffffffff


	//   ....[3]....
        /*014c*/ 	.word	0xffffffff


	//   ....[4]....
        /*0150*/ 	.word	0xffffffff


	//   ....[5]....
        /*0154*/ 	.word	0xffffffff


	//   ....[6]....
        /*0158*/ 	.word	0xffffffff


	//   ....[7]....
        /*015c*/ 	.word	0xffffffff


	//----- nvinfo : EIATTR_COOP_GROUP_INSTR_OFFSETS
	.align		4
.L_2299:
        /*0160*/ 	.byte	0x04, 0x28
        /*0162*/ 	.short	(.L_2301 - .L_2300)


	//   ....[0]....
.L_2300:
        /*0164*/ 	.word	0x000012e0


	//   ....[1]....
        /*0168*/ 	.word	0x00001320


	//   ....[2]....
        /*016c*/ 	.word	0x00001b80


	//   ....[3]....
        /*0170*/ 	.word	0x00001bc0


	//   ....[4]....
        /*0174*/ 	.word	0x00001c10


	//   ....[5]....
        /*0178*/ 	.word	0x00001c20


	//   ....[6]....
        /*017c*/ 	.word	0x00001c70


	//   ....[7]....
        /*0180*/ 	.word	0x00001c80


	//----- nvinfo : EIATTR_EXIT_INSTR_OFFSETS
	.align		4
.L_2301:
        /*0184*/ 	.byte	0x04, 0x1c
        /*0186*/ 	.short	(.L_2303 - .L_2302)


	//   ....[0]....
.L_2302:
        /*0188*/ 	.word	0x00000070


	//   ....[1]....
        /*018c*/ 	.word	0x00002590


	//----- nvinfo : EIATTR_MAX_THREADS
	.align		4
.L_2303:
        /*0190*/ 	.byte	0x04, 0x05
        /*0192*/ 	.short	(.L_2305 - .L_2304)
.L_2304:
        /*0194*/ 	.word	0x000001e0
        /*0198*/ 	.word	0x00000001
        /*019c*/ 	.word	0x00000001


	//----- nvinfo : EIATTR_CRS_STACK_SIZE
	.align		4
.L_2305:
        /*01a0*/ 	.byte	0x04, 0x1e
        /*01a2*/ 	.short	(.L_2307 - .L_2306)
.L_2306:
        /*01a4*/ 	.word	0x00000000


	//----- nvinfo : EIATTR_CBANK_PARAM_SIZE
	.align		4
.L_2307:
        /*01a8*/ 	.byte	0x03, 0x19
        /*01aa*/ 	.short	0x0048


	//----- nvinfo : EIATTR_PARAM_CBANK
	.align		4
        /*01ac*/ 	.byte	0x04, 0x0a
        /*01ae*/ 	.short	(.L_2309 - .L_2308)
	.align		4
.L_2308:
        /*01b0*/ 	.word	index@(.nv.constant0._ZN13group_norm_v214gn_cuda_kernelI6__halfLi480ELi3ELi32ELi30ELi1024ELb0ELi8ELi960ELi960ELi4ELb1ELi2ELb0ELb0ENS_16CompileConditionILi900EEEEEvPT_PKS4_S7_S7_flPfS8_Pj)
        /*01b4*/ 	.short	0x0210
        /*01b6*/ 	.short	0x0048


	//----- nvinfo : EIATTR_SW_WAR
	.align		4
.L_2309:
        /*01b8*/ 	.byte	0x04, 0x36
        /*01ba*/ 	.short	(.L_2311 - .L_2310)
.L_2310:
        /*01bc*/ 	.word	0x00000008
.L_2311:


//--------------------- .nv.info._ZN13group_norm_v214gn_cuda_kernelI6__halfLi480ELi1ELi32ELi30ELi1024ELb0ELi16ELi960ELi960ELi4ELb1ELi2ELb0ELb0ENS_16CompileConditionILi900EEEEEvPT_PKS4_S7_S7_flPfS8_Pj --------------------------
	.section	.nv.info._ZN13group_norm_v214gn_cuda_kernelI6__halfLi480ELi1ELi32ELi30ELi1024ELb0ELi16ELi960ELi960ELi4ELb1ELi2ELb0ELb0ENS_16CompileConditionILi900EEEEEvPT_PKS4_S7_S7_flPfS8_Pj,"",@"SHT_CUDA_INFO"
	.sectionflags	@""
	.align	4


	//----- nvinfo : EIATTR_CUDA_API_VERSION
	.align		4
        /*0000*/ 	.byte	0x04, 0x37
        /*0002*/ 	.short	(.L_2313 - .L_2312)
.L_2312:
        /*0004*/ 	.word	0x00000082


	//----- nvinfo : EIATTR_KPARAM_INFO
	.align		4
.L_2313:
        /*0008*/ 	.byte	0x04, 0x17
        /*000a*/ 	.short	(.L_2315 - .L_2314)
.L_2314:
        /*000c*/ 	.word	0x00000000
        /*0010*/ 	.short	0x0008
        /*0012*/ 	.short	0x0040
        /*0014*/ 	.byte	0x00, 0xf0, 0x21, 0x00


	//----- nvinfo : EIATTR_KPARAM_INFO
	.align		4
.L_2315:
        /*0018*/ 	.byte	0x04, 0x17
        /*001a*/ 	.short	(.L_2317 - .L_2316)
.L_2316:
        /*001c*/ 	.word	0x00000000
        /*0020*/ 	.short	0x0007
        /*0022*/ 	.short	0x0038
        /*0024*/ 	.byte	0x00, 0xf0, 0x21, 0x00


	//----- nvinfo : EIATTR_KPARAM_INFO
	.align		4
.L_2317:
        /*0028*/ 	.byte	0x04, 0x17
        /*002a*/ 	.short	(.L_2319 - .L_2318)
.L_2318:
        /*002c*/ 	.word	0x00000000
        /*0030*/ 	.short	0x0006
        /*0032*/ 	.short	0x0030
        /*0034*/ 	.byte	0x00, 0xf0, 0x21, 0x00


	//----- nvinfo : EIATTR_KPARAM_INFO
	.align		4
.L_2319:
        /*0038*/ 	.byte	0x04, 0x17
        /*003a*/ 	.short	(.L_2321 - .L_2320)
.L_2320:
        /*003c*/ 	.word	0x00000000
        /*0040*/ 	.short	0x0005
        /*0042*/ 	.short	0x0028
        /*0044*/ 	.byte	0x00, 0xf0, 0x21, 0x00


	//----- nvinfo : EIATTR_KPARAM_INFO
	.align		4
.L_2321:
        /*0048*/ 	.byte	0x04, 0x17
        /*004a*/ 	.short	(.L_2323 - .L_2322)
.L_2322:
        /*004c*/ 	.word	0x00000000
        /*0050*/ 	.short	0x0004
        /*0052*/ 	.short	0x0020
        /*0054*/ 	.byte	0x00, 0xf0, 0x11, 0x00


	//----- nvinfo : EIATTR_KPARAM_INFO
	.align		4
.L_2323:
        /*0058*/ 	.byte	0x04, 0x17
        /*005a*/ 	.short	(.L_2325 - .L_2324)
.L_2324:
        /*005c*/ 	.word	0x00000000
        /*0060*/ 	.short	0x0003
        /*0062*/ 	.short	0x0018
        /*0064*/ 	.byte	0x00, 0xf0, 0x21, 0x00


	//----- nvinfo : EIATTR_KPARAM_INFO
	.align		4
.L_2325:
        /*0068*/ 	.byte	0x04, 0x17
        /*006a*/ 	.short	(.L_2327 - .L_2326)
.L_2326:
        /*006c*/ 	.word	0x00000000
        /*0070*/ 	.short	0x0002
        /*0072*/ 	.short	0x0010
        /*0074*/ 	.byte	0x00, 0xf0, 0x21, 0x00


	//----- nvinfo : EIATTR_KPARAM_INFO
	.align		4
.L_2327:
        /*0078*/ 	.byte	0x04, 0x17
        /*007a*/ 	.short	(.L_2329 - .L_2328)
.L_2328:
        /*007c*/ 	.word	0x00000000
        /*0080*/ 	.short	0x0001
        /*0082*/ 	.short	0x0008
        /*0084*/ 	.byte	0x00, 0xf0, 0x21, 0x00


	//----- nvinfo : EIATTR_KPARAM_INFO
	.align		4
.L_2329:
        /*0088*/ 	.byte	0x04, 0x17
        /*008a*/ 	.short	(.L_2331 - .L_2330)
.L_2330:
        /*008c*/ 	.word	0x00000000
        /*0090*/ 	.short	0x0000
        /*0092*/ 	.short	0x0000
        /*0094*/ 	.byte	0x00, 0xf0, 0x21, 0x00


	//----- nvinfo : EIATTR_SPARSE_MMA_MASK
	.align		4
.L_2331:
        /*0098*/ 	.byte	0x03, 0x50
        /*009a*/ 	.short	0x0000


	//----- nvinfo : EIATTR_MAXREG_COUNT
	.align		4
        /*009c*/ 	.byte	0x03, 0x1b
        /*009e*/ 	.short	0x0080


	//----- nvinfo : EIATTR_NUM_BARRIERS
	.align		4
        /*00a0*/ 	.byte	0x02, 0x4c
        /*00a2*/ 	.byte	0x01
	.zero		1


	//----- nvinfo : EIATTR_MERCURY_ISA_VERSION
	.align		4
        /*00a4*/ 	.byte	0x03, 0x5f
        /*00a6*/ 	.short	0x0101


	//----- nvinfo : EIATTR_INT_WARP_WIDE_INSTR_OFFSETS
	.align		4
        /*00a8*/ 	.byte	0x04, 0x31
        /*00aa*/ 	.short	(.L_2333 - .L_2332)


	//   ....[0]....
.L_2332:
        /*00ac*/ 	.word	0x000018b0


	//   ....[1]....
        /*00b0*/ 	.word	0x00001970


	//----- nvinfo : EIATTR_COOP_GROUP_MASK_REGIDS
	.align		4
.L_2333:
        /*00b4*/ 	.byte	0x04, 0x29
        /*00b6*/ 	.short	(.L_2335 - .L_2334)


	//   ....[0]....
.L_2334:
        /*00b8*/ 	.word	0xffffffff


	//   ....[1]....
        /*00bc*/ 	.word	0xffffffff


	//   ....[2]....
        /*00c0*/ 	.word	0xffffffff


	//   ....[3]....
        /*00c4*/ 	.word	0xffffffff


	//   ....[4]....
        /*00c8*/ 	.word	0xffffffff


	//   ....[5]....
        /*00cc*/ 	.word	0xffffffff


	//   ....[6]....
        /*00d0*/ 	.word	0xffffffff


	//   ....[7]....
        /*00d4*/ 	.word	0xffffffff


	//----- nvinfo : EIATTR_COOP_GROUP_INSTR_OFFSETS
	.align		4
.L_2335:
        /*00d8*/ 	.byte	0x04, 0x28
        /*00da*/ 	.short	(.L_2337 - .L_2336)


	//   ....[0]....
.L_2336:
        /*00dc*/ 	.word	0x000017c0


	//   ....[1]....
        /*00e0*/ 	.word	0x00001800


	//   ....[2]....
        /*00e4*/ 	.word	0x00001d20


	//   ....[3]....
        /*00e8*/ 	.word	0x00001d50


	//   ....[4]....
        /*00ec*/ 	.word	0x00001d80


	//   ....[5]....
        /*00f0*/ 	.word	0x00001d90


	//   ....[6]....
        /*00f4*/ 	.word	0x00001dc0


	//   ....[7]....
        /*00f8*/ 	.word	0x00001de0


	//----- nvinfo : EIATTR_EXIT_INSTR_OFFSETS
	.align		4
.L_2337:
        /*00fc*/ 	.byte	0x04, 0x1c
        /*00fe*/ 	.short	(.L_2339 - .L_2338)


	//   ....[0]....
.L_2338:
        /*0100*/ 	.word	0x00000050


	//   ....[1]....
        /*0104*/ 	.word	0x00002b90


	//----- nvinfo : EIATTR_MAX_THREADS
	.align		4
.L_2339:
        /*0108*/ 	.byte	0x04, 0x05
        /*010a*/ 	.short	(.L_2341 - .L_2340)
.L_2340:
        /*010c*/ 	.word	0x000001e0
        /*0110*/ 	.word	0x00000001
        /*0114*/ 	.word	0x00000001


	//----- nvinfo : EIATTR_CRS_STACK_SIZE
	.align		4
.L_2341:
        /*0118*/ 	.byte	0x04, 0x1e
        /*011a*/ 	.short	(.L_2343 - .L_2342)
.L_2342:
        /*011c*/ 	.word	0x00000000


	//----- nvinfo : EIATTR_CBANK_PARAM_SIZE
	.align		4
.L_2343:
        /*0120*/ 	.byte	0x03, 0x19
        /*0122*/ 	.short	0x0048


	//----- nvinfo : EIATTR_PARAM_CBANK
	.align		4
        /*0124*/ 	.byte	0x04, 0x0a
        /*0126*/ 	.short	(.L_2345 - .L_2344)
	.align		4
.L_2344:
        /*0128*/ 	.word	index@(.nv.constant0._ZN13group_norm_v214gn_cuda_kernelI6__halfLi480ELi1ELi32ELi30ELi1024ELb0ELi16ELi960ELi960ELi4ELb1ELi2ELb0ELb0ENS_16CompileConditionILi900EEEEEvPT_PKS4_S7_S7_flPfS8_Pj)
        /*012c*/ 	.short	0x0210
        /*012e*/ 	.short	0x0048


	//----- nvinfo : EIATTR_SW_WAR
	.align		4
.L_2345:
        /*0130*/ 	.byte	0x04, 0x36
        /*0132*/ 	.short	(.L_2347 - .L_2346)
.L_2346:
        /*0134*/ 	.word	0x00000008
.L_2347:


//--------------------- .nv.info._ZN13group_norm_v214gn_cuda_kernelI6__halfLi480ELi3ELi32ELi30ELi1024ELb0ELi16ELi960ELi960ELi4ELb1ELi5ELb0ELb0ENS_16CompileConditionILi900EEEEEvPT_PKS4_S7_S7_flPfS8_Pj --------------------------
	.section	.nv.info._ZN13group_norm_v214gn_cuda_kernelI6__halfLi480ELi3ELi32ELi30ELi1024ELb0ELi16ELi960ELi960ELi4ELb1ELi5ELb0ELb0ENS_16CompileConditionILi900EEEEEvPT_PKS4_S7_S7_flPfS8_Pj,"",@"SHT_CUDA_INFO"
	.sectionflags	@""
	.align	4


	//----- nvinfo : EIATTR_CUDA_API_VERSION
	.align		4
        /*0000*/ 	.byte	0x04, 0x37
        /*0002*/ 	.short	(.L_2349 - .L_2348)
.L_2348:
        /*0004*/ 	.word	0x00000082


	//----- nvinfo : EIATTR_KPARAM_INFO
	.align		4
.L_2349:
        /*0008*/ 	.byte	0x04, 0x17
        /*000a*/ 	.short	(.L_2351 - .L_2350)
.L_2350:
        /*000c*/ 	.word	0x00000000
        /*0010*/ 	.short	0x0008
        /*0012*/ 	.short	0x0040
        /*0014*/ 	.byte	0x00, 0xf0, 0x21, 0x00


	//----- nvinfo : EIATTR_KPARAM_INFO
	.align		4
.L_2351:
        /*0018*/ 	.byte	0x04, 0x17
        /*001a*/ 	.short	(.L_2353 - .L_2352)
.L_2352:
        /*001c*/ 	.word	0x00000000
        /*0020*/ 	.short	0x0007
        /*0022*/ 	.short	0x0038
        /*0024*/ 	.byte	0x00, 0xf0, 0x21, 0x00


	//----- nvinfo : EIATTR_KPARAM_INFO
	.align		4
.L_2353:
        /*0028*/ 	.byte	0x04, 0x17
        /*002a*/ 	.short	(.L_2355 - .L_2354)
.L_2354:
        /*002c*/ 	.word	0x00000000
        /*0030*/ 	.short	0x0006
        /*0032*/ 	.short	0x0030
        /*0034*/ 	.byte	0x00, 0xf0, 0x21, 0x00


	//----- nvinfo : EIATTR_KPARAM_INFO
	.align		4
.L_2355:
        /*0038*/ 	.byte	0x04, 0x17
        /*003a*/ 	.short	(.L_2357 - .L_2356)
.L_2356:
        /*003c*/ 	.word	0x00000000
        /*0040*/ 	.short	0x0005
        /*0042*/ 	.short	0x0028
        /*0044*/ 	.byte	0x00, 0xf0, 0x21, 0x00


	//----- nvinfo : EIATTR_KPARAM_INFO
	.align		4
.L_2357:
        /*0048*/ 	.byte	0x04, 0x17
        /*004a*/ 	.short	(.L_2359 - .L_2358)
.L_2358:
        /*004c*/ 	.word	0x00000000
        /*0050*/ 	.short	0x0004
        /*0052*/ 	.short	0x0020
        /*0054*/ 	.byte	0x00, 0xf0, 0x11, 0x00


	//----- nvinfo : EIATTR_KPARAM_INFO
	.align		4
.L_2359:
        /*0058*/ 	.byte	0x04, 0x17
        /*005a*/ 	.short	(.L_2361 - .L_2360)
.L_2360:
        /*005c*/ 	.word	0x00000000
        /*0060*/ 	.short	0x0003
        /*0062*/ 	.short	0x0018
        /*0064*/ 	.byte	0x00, 0xf0, 0x21, 0x00


	//----- nvinfo : EIATTR_KPARAM_INFO
	.align		4
.L_2361:
        /*0068*/ 	.byte	0x04, 0x17
        /*006a*/ 	.short	(.L_2363 - .L_2362)
.L_2362:
        /*006c*/ 	.word	0x00000000
        /*0070*/ 	.short	0x0002
        /*0072*/ 	.short	0x0010
        /*0074*/ 	.byte	0x00, 0xf0, 0x21, 0x00


	//----- nvinfo : EIATTR_KPARAM_INFO
	.align		4
.L_2363:
        /*0078*/ 	.byte	0x04, 0x17
        /*007a*/ 	.short	(.L_2365 - .L_2364)
.L_2364:
        /*007c*/ 	.word	0x00000000
        /*0080*/ 	.short	0x0001
        /*0082*/ 	.short	0x0008
        /*0084*/ 	.byte	0x00, 0xf0, 0x21, 0x00


	//----- nvinfo : EIATTR_KPARAM_INFO
	.align		4
.L_2365:
        /*0088*/ 	.byte	0x04, 0x17
        /*008a*/ 	.short	(.L_2367 - .L_2366)
.L_2366:
        /*008c*/ 	.word	0x00000000
        /*0090*/ 	.short	0x0000
        /*0092*/ 	.short	0x0000
        /*0094*/ 	.byte	0x00, 0xf0, 0x21, 0x00


	//----- nvinfo : EIATTR_SPARSE_MMA_MASK
	.align		4
.L_2367:
        /*0098*/ 	.byte	0x03, 0x50
        /*009a*/ 	.short	0x0000


	//----- nvinfo : EIATTR_MAXREG_COUNT
	.align		4
        /*009c*/ 	.byte	0x03, 0x1b
        /*009e*/ 	.short	0x0028


	//----- nvinfo : EIATTR_NUM_BARRIERS
	.align		4
        /*00a0*/ 	.byte	0x02, 0x4c
        /*00a2*/ 	.byte	0x01
	.zero		1


	//----- nvinfo : EIATTR_ANNOTATIONS
	.align		4
        /*00a4*/ 	.byte	0x04, 0x55
        /*00a6*/ 	.short	(.L_2369 - .L_2368)


	//   ....[0]....
.L_2368:
        /* <DEDUP_REMOVED lines=52> */


	//----- nvinfo : EIATTR_MERCURY_ISA_VERSION
	.align		4
.L_2369:
        /*03d0*/ 	.byte	0x03, 0x5f
        /*03d2*/ 	.short	0x0101


	//----- nvinfo : EIATTR_COOP_GROUP_MASK_REGIDS
	.align		4
        /*03d4*/ 	.byte	0x04, 0x29
        /*03d6*/ 	.short	(.L_2371 - .L_2370)


	//   ....[0]....
.L_2370:
        /*03d8*/ 	.word	0xffffffff


	//   ....[1]....
        /*03dc*/ 	.word	0xffffffff


	//   ....[2]....
        /*03e0*/ 	.word	0xffffffff


	//   ....[3]....
        /*03e4*/ 	.word	0xffffffff


	//   ....[4]....
        /*03e8*/ 	.word	0xffffffff


	//   ....[5]....
        /*03ec*/ 	.word	0xffffffff


	//   ....[6]....
        /*03f0*/ 	.word	0xffffffff


	//   ....[7]....
        /*03f4*/ 	.word	0xffffffff


	//----- nvinfo : EIATTR_COOP_GROUP_INSTR_OFFSETS
	.align		4
.L_2371:
        /*03f8*/ 	.byte	0x04, 0x28
        /*03fa*/ 	.short	(.L_2373 - .L_2372)


	//   ....[0]....
.L_2372:
        /*03fc*/ 	.word	0x00001920


	//   ....[1]....
        /*0400*/ 	.word	0x00001960


	//   ....[2]....
        /*0404*/ 	.word	0x00001f30


	//   ....[3]....
        /*0408*/ 	.word	0x00001f70


	//   ....[4]....
        /*040c*/ 	.word	0x00001fc0


	//   ....[5]....
        /*0410*/ 	.word	0x00001fd0


	//   ....[6]....
        /*0414*/ 	.word	0x00002000


	//   ....[7]....
        /*0418*/ 	.word	0x00002010


	//----- nvinfo : EIATTR_EXIT_INSTR_OFFSETS
	.align		4
.L_2373:
        /*041c*/ 	.byte	0x04, 0x1c
        /*041e*/ 	.short	(.L_2375 - .L_2374)


	//   ....[0]....
.L_2374:
        /*0420*/ 	.word	0x00000060


	//   ....[1]....
        /*0424*/ 	.word	0x000031c0


	//----- nvinfo : EIATTR_MAX_THREADS
	.align		4
.L_2375:
        /*0428*/ 	.byte	0x04, 0x05
        /*042a*/ 	.short	(.L_2377 - .L_2376)
.L_2376:
        /*042c*/ 	.word	0x000001e0
        /*0430*/ 	.word	0x00000001
        /*0434*/ 	.word	0x00000001


	//----- nvinfo : EIATTR_CRS_STACK_SIZE
	.align		4
.L_2377:
        /*0438*/ 	.byte	0x04, 0x1e
        /*043a*/ 	.short	(.L_2379 - .L_2378)
.L_2378:
        /*043c*/ 	.word	0x00000000


	//----- nvinfo : EIATTR_CBANK_PARAM_SIZE
	.align		4
.L_2379:
        /*0440*/ 	.byte	0x03, 0x19
        /*0442*/ 	.short	0x0048


	//----- nvinfo : EIATTR_PARAM_CBANK
	.align		4
        /*0444*/ 	.byte	0x04, 0x0a
        /*0446*/ 	.short	(.L_2381 - .L_2380)
	.align		4
.L_2380:
        /*0448*/ 	.word	index@(.nv.constant0._ZN13group_norm_v214gn_cuda_kernelI6__halfLi480ELi3ELi32ELi30ELi1024ELb0ELi16ELi960ELi960ELi4ELb1ELi5ELb0ELb0ENS_16CompileConditionILi900EEEEEvPT_PKS4_S7_S7_flPfS8_Pj)
        /*044c*/ 	.short	0x0210
        /*044e*/ 	.short	0x0048


	//----- nvinfo : EIATTR_SW_WAR
	.align		4
.L_2381:
        /*0450*/ 	.byte	0x04, 0x36
        /*0452*/ 	.short	(.L_2383 - .L_2382)
.L_2382:
        /*0454*/ 	.word	0x00000008
.L_2383:


//--------------------- .nv.info._ZN13group_norm_v214gn_cuda_kernelI6__halfLi480ELi1ELi32ELi30ELi1024ELb0ELi32ELi960ELi960ELi4ELb1ELi4ELb0ELb0ENS_16CompileConditionILi900EEEEEvPT_PKS4_S7_S7_flPfS8_Pj --------------------------
	.section	.nv.info._ZN13group_norm_v214gn_cuda_kernelI6__halfLi480ELi1ELi32ELi30ELi1024ELb0ELi32ELi960ELi960ELi4ELb1ELi4ELb0ELb0ENS_16CompileConditionILi900EEEEEvPT_PKS4_S7_S7_flPfS8_Pj,"",@"SHT_CUDA_INFO"
	.sectionflags	@""
	.align	4


	//----- nvinfo : EIATTR_CUDA_API_VERSION
	.align		4
        /*0000*/ 	.byte	0x04, 0x37
        /*0002*/ 	.short	(.L_2385 - .L_2384)
.L_2384:
        /*0004*/ 	.word	0x00000082


	//----- nvinfo : EIATTR_KPARAM_INFO
	.align		4
.L_2385:
        /*0008*/ 	.byte	0x04, 0x17
        /*000a*/ 	.short	(.L_2387 - .L_2386)
.L_2386:
        /*000c*/ 	.word	0x00000000
        /*0010*/ 	.short	0x0008
        /*0012*/ 	.short	0x0040
        /*0014*/ 	.byte	0x00, 0xf0, 0x21, 0x00


	//----- nvinfo : EIATTR_KPARAM_INFO
	.align		4
.L_2387:
        /*0018*/ 	.byte	0x04, 0x17
        /*001a*/ 	.short	(.L_2389 - .L_2388)
.L_2388:
        /*001c*/ 	.word	0x00000000
        /*0020*/ 	.short	0x0007
        /*0022*/ 	.short	0x0038
        /*0024*/ 	.byte	0x00, 0xf0, 0x21, 0x00


	//----- nvinfo : EIATTR_KPARAM_INFO
	.align		4
.L_2389:
        /*0028*/ 	.byte	0x04, 0x17
        /*002a*/ 	.short	(.L_2391 - .L_2390)
.L_2390:
        /*002c*/ 	.word	0x00000000
        /*0030*/ 	.short	0x0006
        /*0032*/ 	.short	0x0030
        /*0034*/ 	.byte	0x00, 0xf0, 0x21, 0x00


	//----- nvinfo : EIATTR_KPARAM_INFO
	.align		4
.L_2391:
        /*0038*/ 	.byte	0x04, 0x17
        /*003a*/ 	.short	(.L_2393 - .L_2392)
.L_2392:
        /*003c*/ 	.word	0x00000000
        /*0040*/ 	.short	0x0005
        /*0042*/ 	.short	0x0028
        /*0044*/ 	.byte	0x00, 0xf0, 0x21, 0x00


	//----- nvinfo : EIATTR_KPARAM_INFO
	.align		4
.L_2393:
        /*0048*/ 	.byte	0x04, 0x17
        /*004a*/ 	.short	(.L_2395 - .L_2394)
.L_2394:
        /*004c*/ 	.word	0x00000000
        /*0050*/ 	.short	0x0004
        /*0052*/ 	.short	0x0020
        /*0054*/ 	.byte	0x00, 0xf0, 0x11, 0x00


	//----- nvinfo : EIATTR_KPARAM_INFO
	.align		4
.L_2395:
        /*0058*/ 	.byte	0x04, 0x17
        /*005a*/ 	.short	(.L_2397 - .L_2396)
.L_2396:
        /*005c*/ 	.word	0x00000000
        /*0060*/ 	.short	0x0003
        /*0062*/ 	.short	0x0018
        /*0064*/ 	.byte	0x00, 0xf0, 0x21, 0x00


	//----- nvinfo : EIATTR_KPARAM_INFO
	.align		4
.L_2397:
        /*0068*/ 	.byte	0x04, 0x17
        /*006a*/ 	.short	(.L_2399 - .L_2398)
.L_2398:
        /*006c*/ 	.word	0x00000000
        /*0070*/ 	.short	0x0002
        /*0072*/ 	.short	0x0010
        /*0074*/ 	.byte	0x00, 0xf0, 0x21, 0x00


	//----- nvinfo : EIATTR_KPARAM_INFO
	.align		4
.L_2399:
        /*0078*/ 	.byte	0x04, 0x17
        /*007a*/ 	.short	(.L_2401 - .L_2400)
.L_2400:
        /*007c*/ 	.word	0x00000000
        /*0080*/ 	.short	0x0001
        /*0082*/ 	.short	0x0008
        /*0084*/ 	.byte	0x00, 0xf0, 0x21, 0x00


	//----- nvinfo : EIATTR_KPARAM_INFO
	.align		4
.L_2401:
        /*0088*/ 	.byte	0x04, 0x17
        /*008a*/ 	.short	(.L_2403 - .L_2402)
.L_2402:
        /*008c*/ 	.word	0x00000000
        /*0090*/ 	.short	0x0000
        /*0092*/ 	.short	0x0000
        /*0094*/ 	.byte	0x00, 0xf0, 0x21, 0x00


	//----- nvinfo : EIATTR_SPARSE_MMA_MASK
	.align		4
.L_2403:
        /*0098*/ 	.byte	0x03, 0x50
        /*009a*/ 	.short	0x0000


	//----- nvinfo : EIATTR_MAXREG_COUNT
	.align		4
        /*009c*/ 	.byte	0x03, 0x1b
        /*009e*/ 	.short	0x0080


	//----- nvinfo : EIATTR_NUM_BARRIERS
	.align		4
        /*00a0*/ 	.byte	0x02, 0x4c
        /*00a2*/ 	.byte	0x01
	.zero		1


	//----- nvinfo : EIATTR_ANNOTATIONS
	.align		4
        /*00a4*/ 	.byte	0x04, 0x55
        /*00a6*/ 	.short	(.L_2405 - .L_2404)


	//   ....[0]....
.L_2404:
        /* <DEDUP_REMOVED lines=15> */


	//----- nvinfo : EIATTR_MERCURY_ISA_VERSION
	.align		4
.L_2405:
        /*0188*/ 	.byte	0x03, 0x5f
        /*018a*/ 	.short	0x0101


	//----- nvinfo : EIATTR_INT_WARP_WIDE_INSTR_OFFSETS
	.align		4
        /*018c*/ 	.byte	0x04, 0x31
        /*018e*/ 	.short	(.L_2407 - .L_2406)


	//   ....[0]....
.L_2406:
        /*0190*/ 	.word	0x00002370


	//   ....[1]....
        /*0194*/ 	.word	0x00002430


	//----- nvinfo : EIATTR_COOP_GROUP_MASK_REGIDS
	.align		4
.L_2407:
        /*0198*/ 	.byte	0x04, 0x29
        /*019a*/ 	.short	(.L_2409 - .L_2408)


	//   ....[0]....
.L_2408:
        /*019c*/ 	.word	0xffffffff


	//   ....[1]....
        /*01a0*/ 	.word	0xffffffff


	//   ....[2]....
        /*01a4*/ 	.word	0xffffffff


	//   ....[3]....
        /*01a8*/ 	.word	0xffffffff


	//   ....[4]....
        /*01ac*/ 	.word	0xffffffff


	//   ....[5]....
        /*01b0*/ 	.word	0xffffffff


	//   ....[6]....
        /*01b4*/ 	.word	0xffffffff


	//   ....[7]....
        /*01b8*/ 	.word	0xffffffff


	//----- nvinfo : EIATTR_COOP_GROUP_INSTR_OFFSETS
	.align		4
.L_2409:
        /*01bc*/ 	.byte	0x04, 0x28
        /*01be*/ 	.short	(.L_2411 - .L_2410)


	//   ....[0]....
.L_2410:
        /*01c0*/ 	.word	0x00002240


	//   ....[1]....
        /*01c4*/ 	.word	0x00002260


	//   ....[2]....
        /*01c8*/ 	.word	0x00002720


	//   ....[3]....
        /*01cc*/ 	.word	0x00002750


	//   ....[4]....
        /*01d0*/ 	.word	0x00002780


	//   ....[5]....
        /*01d4*/ 	.word	0x00002790


	//   ....[6]....
        /*01d8*/ 	.word	0x000027c0


	//   ....[7]....
        /*01dc*/ 	.word	0x000027d0


	//----- nvinfo : EIATTR_EXIT_INSTR_OFFSETS
	.align		4
.L_2411:
        /*01e0*/ 	.byte	0x04, 0x1c
        /*01e2*/ 	.short	(.L_2413 - .L_2412)


	//   ....[0]....
.L_2412:
        /*01e4*/ 	.word	0x00000060


	//   ....[1]....
        /*01e8*/ 	.word	0x000040a0


	//----- nvinfo : EIATTR_MAX_THREADS
	.align		4
.L_2413:
        /*01ec*/ 	.byte	0x04, 0x05
        /*01ee*/ 	.short	(.L_2415 - .L_2414)
.L_2414:
        /*01f0*/ 	.word	0x000001e0
        /*01f4*/ 	.word	0x00000001
        /*01f8*/ 	.word	0x00000001


	//----- nvinfo : EIATTR_CRS_STACK_SIZE
	.align		4
.L_2415:
        /*01fc*/ 	.byte	0x04, 0x1e
        /*01fe*/ 	.short	(.L_2417 - .L_2416)
.L_2416:
        /*0200*/ 	.word	0x00000000


	//----- nvinfo : EIATTR_CBANK_PARAM_SIZE
	.align		4
.L_2417:
        /*0204*/ 	.byte	0x03, 0x19
        /*0206*/ 	.short	0x0048


	//----- nvinfo : EIATTR_PARAM_CBANK
	.align		4
        /*0208*/ 	.byte	0x04, 0x0a
        /*020a*/ 	.short	(.L_2419 - .L_2418)
	.align		4
.L_2418:
        /*020c*/ 	.word	index@(.nv.constant0._ZN13group_norm_v214gn_cuda_kernelI6__halfLi480ELi1ELi32ELi30ELi1024ELb0ELi32ELi960ELi960ELi4ELb1ELi4ELb0ELb0ENS_16CompileConditionILi900EEEEEvPT_PKS4_S7_S7_flPfS8_Pj)
        /*0210*/ 	.short	0x0210
        /*0212*/ 	.short	0x0048


	//----- nvinfo : EIATTR_SW_WAR
	.align		4
.L_2419:
        /*0214*/ 	.byte	0x04, 0x36
        /*0216*/ 	.short	(.L_2421 - .L_2420)
.L_2420:
        /*0218*/ 	.word	0x00000008
.L_2421:


//--------------------- .nv.info._ZN13group_norm_v214gn_cuda_kernelI6__halfLi480ELi1ELi32ELi30ELi1024ELb0ELi64ELi960ELi960ELi4ELb1ELi9ELb0ELb0ENS_16CompileConditionILi900EEEEEvPT_PKS4_S7_S7_flPfS8_Pj --------------------------
	.section	.nv.info._ZN13group_norm_v214gn_cuda_kernelI6__halfLi480ELi1ELi32ELi30ELi1024ELb0ELi64ELi960ELi960ELi4ELb1ELi9ELb0ELb0ENS_16CompileConditionILi900EEEEEvPT_PKS4_S7_S7_flPfS8_Pj,"",@"SHT_CUDA_INFO"
	.sectionflags	@""
	.align	4


	//----- nvinfo : EIATTR_CUDA_API_VERSION
	.align		4
        /*0000*/ 	.byte	0x04, 0x37
        /*0002*/ 	.short	(.L_2423 - .L_2422)
.L_2422:
        /*0004*/ 	.word	0x00000082


	//----- nvinfo : EIATTR_KPARAM_INFO
	.align		4
.L_2423:
        /*0008*/ 	.byte	0x04, 0x17
        /*000a*/ 	.short	(.L_2425 - .L_2424)
.L_2424:
        /*000c*/ 	.word	0x00000000
        /*0010*/ 	.short	0x0008
        /*0012*/ 	.short	0x0040
        /*0014*/ 	.byte	0x00, 0xf0, 0x21, 0x00


	//----- nvinfo : EIATTR_KPARAM_INFO
	.align		4
.L_2425:
        /*0018*/ 	.byte	0x04, 0x17
        /*001a*/ 	.short	(.L_2427 - .L_2426)
.L_2426:
        /*001c*/ 	.word	0x00000000
        /*0020*/ 	.short	0x0007
        /*0022*/ 	.short	0x0038
        /*0024*/ 	.byte	0x00, 0xf0, 0x21, 0x00


	//----- nvinfo : EIATTR_KPARAM_INFO
	.align		4
.L_2427:
        /*0028*/ 	.byte	0x04, 0x17
        /*002a*/ 	.short	(.L_2429 - .L_2428)
.L_2428:
        /*002c*/ 	.word	0x00000000
        /*0030*/ 	.short	0x0006
        /*0032*/ 	.short	0x0030
        /*0034*/ 	.byte	0x00, 0xf0, 0x21, 0x00


	//----- nvinfo : EIATTR_KPARAM_INFO
	.align		4
.L_2429:
        /*0038*/ 	.byte	0x04, 0x17
        /*003a*/ 	.short	(.L_2431 - .L_2430)
.L_2430:
        /*003c*/ 	.word	0x00000000
        /*0040*/ 	.short	0x0005
        /*0042*/ 	.short	0x0028
        /*0044*/ 	.byte	0x00, 0xf0, 0x21, 0x00


	//----- nvinfo : EIATTR_KPARAM_INFO
	.align		4
.L_2431:
        /*0048*/ 	.byte	0x04, 0x17
        /*004a*/ 	.short	(.L_2433 - .L_2432)
.L_2432:
        /*004c*/ 	.word	0x00000000
        /*0050*/ 	.short	0x0004
        /*0052*/ 	.short	0x0020
        /*0054*/ 	.byte	0x00, 0xf0, 0x11, 0x00


	//----- nvinfo : EIATTR_KPARAM_INFO
	.align		4
.L_2433:
        /*0058*/ 	.byte	0x04, 0x17
        /*005a*/ 	.short	(.L_2435 - .L_2434)
.L_2434:
        /*005c*/ 	.word	0x00000000
        /*0060*/ 	.short	0x0003
        /*0062*/ 	.short	0x0018
        /*0064*/ 	.byte	0x00, 0xf0, 0x21, 0x00


	//----- nvinfo : EIATTR_KPARAM_INFO
	.align		4
.L_2435:
        /*0068*/ 	.byte	0x04, 0x17
        /*006a*/ 	.short	(.L_2437 - .L_2436)
.L_2436:
        /*006c*/ 	.word	0x00000000
        /*0070*/ 	.short	0x0002
        /*0072*/ 	.short	0x0010
        /*0074*/ 	.byte	0x00, 0xf0, 0x21, 0x00


	//----- nvinfo : EIATTR_KPARAM_INFO
	.align		4
.L_2437:
        /*0078*/ 	.byte	0x04, 0x17
        /*007a*/ 	.short	(.L_2439 - .L_2438)
.L_2438:
        /*007c*/ 	.word	0x00000000
        /*0080*/ 	.short	0x0001
        /*0082*/ 	.short	0x0008
        /*0084*/ 	.byte	0x00, 0xf0, 0x21, 0x00


	//----- nvinfo : EIATTR_KPARAM_INFO
	.align		4
.L_2439:
        /*0088*/ 	.byte	0x04, 0x17
        /*008a*/ 	.short	(.L_2441 - .L_2440)
.L_2440:
        /*008c*/ 	.word	0x00000000
        /*0090*/ 	.short	0x0000
        /*0092*/ 	.short	0x0000
        /*0094*/ 	.byte	0x00, 0xf0, 0x21, 0x00


	//----- nvinfo : EIATTR_SPARSE_MMA_MASK
	.align		4
.L_2441:
        /*0098*/ 	.byte	0x03, 0x50
        /*009a*/ 	.short	0x0000


	//----- nvinfo : EIATTR_MAXREG_COUNT
	.align		4
        /*009c*/ 	.byte	0x03, 0x1b
        /*009e*/ 	.short	0x0080


	//----- nvinfo : EIATTR_NUM_BARRIERS
	.align		4
        /*00a0*/ 	.byte	0x02, 0x4c
        /*00a2*/ 	.byte	0x01
	.zero		1


	//----- nvinfo : EIATTR_ANNOTATIONS
	.align		4
        /*00a4*/ 	.byte	0x04, 0x55
        /*00a6*/ 	.short	(.L_2443 - .L_2442)


	//   ....[0]....
.L_2442:
        /* <DEDUP_REMOVED lines=193> */


	//----- nvinfo : EIATTR_MERCURY_ISA_VERSION
	.align		4
.L_2443:
        /*0ca0*/ 	.byte	0x03, 0x5f
        /*0ca2*/ 	.short	0x0101


	//----- nvinfo : EIATTR_INT_WARP_WIDE_INSTR_OFFSETS
	.align		4
        /*0ca4*/ 	.byte	0x04, 0x31
        /*0ca6*/ 	.short	(.L_2445 - .L_2444)


	//   ....[0]....
.L_2444:
        /*0ca8*/ 	.word	0x00004080


	//   ....[1]....
        /*0cac*/ 	.word	0x00004140


	//----- nvinfo : EIATTR_COOP_GROUP_MASK_REGIDS
	.align		4
.L_2445:
        /*0cb0*/ 	.byte	0x04, 0x29
        /*0cb2*/ 	.short	(.L_2447 - .L_2446)


	//   ....[0]....
.L_2446:
        /*0cb4*/ 	.word	0xffffffff


	//   ....[1]....
        /*0cb8*/ 	.word	0xffffffff


	//   ....[2]....
        /*0cbc*/ 	.word	0xffffffff


	//   ....[3]....
        /*0cc0*/ 	.word	0xffffffff


	//   ....[4]....
        /*0cc4*/ 	.word	0xffffffff


	//   ....[5]....
        /*0cc8*/ 	.word	0xffffffff


	//   ....[6]....
        /*0ccc*/ 	.word	0xffffffff


	//   ....[7]....
        /*0cd0*/ 	.word	0xffffffff


	//----- nvinfo : EIATTR_COOP_GROUP_INSTR_OFFSETS
	.align		4
.L_2447:
        /*0cd4*/ 	.byte	0x04, 0x28
        /*0cd6*/ 	.short	(.L_2449 - .L_2448)


	//   ....[0]....
.L_2448:
        /*0cd8*/ 	.word	0x00003e80


	//   ....[1]....
        /*0cdc*/ 	.word	0x00003ec0


	//   ....[2]....
        /*0ce0*/ 	.word	0x000042e0


	//   ....[3]....
        /*0ce4*/ 	.word	0x000042f0


	//   ....[4]....
        /*0ce8*/ 	.word	0x00004310


	//   ....[5]....
        /*0cec*/ 	.word	0x00004330


	//   ....[6]....
        /*0cf0*/ 	.word	0x00004350


	//   ....[7]....
        /*0cf4*/ 	.word	0x00004370


	//----- nvinfo : EIATTR_EXIT_INSTR_OFFSETS
	.align		4
.L_2449:
        /*0cf8*/ 	.byte	0x04, 0x1c
        /*0cfa*/ 	.short	(.L_2451 - .L_2450)


	//   ....[0]....
.L_2450:
        /*0cfc*/ 	.word	0x00000060


	//   ....[1]....
        /*0d00*/ 	.word	0x00008170


	//----- nvinfo : EIATTR_MAX_THREADS
	.align		4
.L_2451:
        /*0d04*/ 	.byte	0x04, 0x05
        /*0d06*/ 	.short	(.L_2453 - .L_2452)
.L_2452:
        /*0d08*/ 	.word	0x000001e0
        /*0d0c*/ 	.word	0x00000001
        /*0d10*/ 	.word	0x00000001


	//----- nvinfo : EIATTR_CRS_STACK_SIZE
	.align		4
.L_2453:
        /*0d14*/ 	.byte	0x04, 0x1e
        /*0d16*/ 	.short	(.L_2455 - .L_2454)
.L_2454:
        /*0d18*/ 	.word	0x00000000


	//----- nvinfo : EIATTR_CBANK_PARAM_SIZE
	.align		4
.L_2455:
        /*0d1c*/ 	.byte	0x03, 0x19
        /*0d1e*/ 	.short	0x0048


	//----- nvinfo : EIATTR_PARAM_CBANK
	.align		4
        /*0d20*/ 	.byte	0x04, 0x0a
        /*0d22*/ 	.short	(.L_2457 - .L_2456)
	.align		4
.L_2456:
        /*0d24*/ 	.word	index@(.nv.constant0._ZN13group_norm_v214gn_cuda_kernelI6__halfLi480ELi1ELi32ELi30ELi1024ELb0ELi64ELi960ELi960ELi4ELb1ELi9ELb0ELb0ENS_16CompileConditionILi900EEEEEvPT_PKS4_S7_S7_flPfS8_Pj)
        /*0d28*/ 	.short	0x0210
        /*0d2a*/ 	.short	0x0048


	//----- nvinfo : EIATTR_SW_WAR
	.align		4
.L_2457:
        /*0d2c*/ 	.byte	0x04, 0x36
        /*0d2e*/ 	.short	(.L_2459 - .L_2458)
.L_2458:
        /*0d30*/ 	.word	0x00000008
.L_2459:


//--------------------- .nv.info._ZN13group_norm_v214gn_cuda_kernelI6__halfLi480ELi2ELi32ELi30ELi1024ELb0ELi32ELi960ELi960ELi4ELb1ELi7ELb0ELb0ENS_16CompileConditionILi900EEEEEvPT_PKS4_S7_S7_flPfS8_Pj --------------------------
	.section	.nv.info._ZN13group_norm_v214gn_cuda_kernelI6__halfLi480ELi2ELi32ELi30ELi1024ELb0ELi32ELi960ELi960ELi4ELb1ELi7ELb0ELb0ENS_16CompileConditionILi900EEEEEvPT_PKS4_S7_S7_flPfS8_Pj,"",@"SHT_CUDA_INFO"
	.sectionflags	@""
	.align	4


	//----- nvinfo : EIATTR_CUDA_API_VERSION
	.align		4
        /*0000*/ 	.byte	0x04, 0x37
        /*0002*/ 	.short	(.L_2461 - .L_2460)
.L_2460:
        /*0004*/ 	.word	0x00000082


	//----- nvinfo : EIATTR_KPARAM_INFO
	.align		4
.L_2461:
        /*0008*/ 	.byte	0x04, 0x17
        /*000a*/ 	.short	(.L_2463 - .L_2462)
.L_2462:
        /*000c*/ 	.word	0x00000000
        /*0010*/ 	.short	0x0008
        /*0012*/ 	.short	0x0040
        /*0014*/ 	.byte	0x00, 0xf0, 0x21, 0x00


	//----- nvinfo : EIATTR_KPARAM_INFO
	.align		4
.L_2463:
        /*0018*/ 	.byte	0x04, 0x17
        /*001a*/ 	.short	(.L_2465 - .L_2464)
.L_2464:
        /*001c*/ 	.word	0x00000000
        /*0020*/ 	.short	0x0007
        /*0022*/ 	.short	0x0038
        /*0024*/ 	.byte	0x00, 0xf0, 0x21, 0x00


	//----- nvinfo : EIATTR_KPARAM_INFO
	.align		4
.L_2465:
        /*0028*/ 	.byte	0x04, 0x17
        /*002a*/ 	.short	(.L_2467 - .L_2466)
.L_2466:
        /*002c*/ 	.word	0x00000000
        /*0030*/ 	.short	0x0006
        /*0032*/ 	.short	0x0030
        /*0034*/ 	.byte	0x00, 0xf0, 0x21, 0x00


	//----- nvinfo : EIATTR_KPARAM_INFO
	.align		4
.L_2467:
        /*0038*/ 	.byte	0x04, 0x17
        /*003a*/ 	.short	(.L_2469 - .L_2468)
.L_2468:
        /*003c*/ 	.word	0x00000000
        /*0040*/ 	.short	0x0005
        /*0042*/ 	.short	0x0028
        /*0044*/ 	.byte	0x00, 0xf0, 0x21, 0x00


	//----- nvinfo : EIATTR_KPARAM_INFO
	.align		4
.L_2469:
        /*0048*/ 	.byte	0x04, 0x17
        /*004a*/ 	.short	(.L_2471 - .L_2470)
.L_2470:
        /*004c*/ 	.word	0x00000000
        /*0050*/ 	.short	0x0004
        /*0052*/ 	.short	0x0020
        /*0054*/ 	.byte	0x00, 0xf0, 0x11, 0x00


	//----- nvinfo : EIATTR_KPARAM_INFO
	.align		4
.L_2471:
        /*0058*/ 	.byte	0x04, 0x17
        /*005a*/ 	.short	(.L_2473 - .L_2472)
.L_2472:
        /*005c*/ 	.word	0x00000000
        /*0060*/ 	.short	0x0003
        /*0062*/ 	.short	0x0018
        /*0064*/ 	.byte	0x00, 0xf0, 0x21, 0x00


	//----- nvinfo : EIATTR_KPARAM_INFO
	.align		4
.L_2473:
        /*0068*/ 	.byte	0x04, 0x17
        /*006a*/ 	.short	(.L_2475 - .L_2474)
.L_2474:
        /*006c*/ 	.word	0x00000000
        /*0070*/ 	.short	0x0002
        /*0072*/ 	.short	0x0010
        /*0074*/ 	.byte	0x00, 0xf0, 0x21, 0x00


	//----- nvinfo : EIATTR_KPARAM_INFO
	.align		4
.L_2475:
        /*0078*/ 	.byte	0x04, 0x17
        /*007a*/ 	.short	(.L_2477 - .L_2476)
.L_2476:
        /*007c*/ 	.word	0x00000000
        /*0080*/ 	.short	0x0001
        /*0082*/ 	.short	0x0008
        /*0084*/ 	.byte	0x00, 0xf0, 0x21, 0x00


	//----- nvinfo : EIATTR_KPARAM_INFO
	.align		4
.L_2477:
        /*0088*/ 	.byte	0x04, 0x17
        /*008a*/ 	.short	(.L_2479 - .L_2478)
.L_2478:
        /*008c*/ 	.word	0x00000000
        /*0090*/ 	.short	0x0000
        /*0092*/ 	.short	0x0000
        /*0094*/ 	.byte	0x00, 0xf0, 0x21, 0x00


	//----- nvinfo : EIATTR_SPARSE_MMA_MASK
	.align		4
.L_2479:
        /*0098*/ 	.byte	0x03, 0x50
        /*009a*/ 	.short	0x0000


	//----- nvinfo : EIATTR_MAXREG_COUNT
	.align		4
        /*009c*/ 	.byte	0x03, 0x1b
        /*009e*/ 	.short	0x0040


	//----- nvinfo : EIATTR_NUM_BARRIERS
	.align		4
        /*00a0*/ 	.byte	0x02, 0x4c
        /*00a2*/ 	.byte	0x01
	.zero		1


	//----- nvinfo : EIATTR_ANNOTATIONS
	.align		4
        /*00a4*/ 	.byte	0x04, 0x55
        /*00a6*/ 	.short	(.L_2481 - .L_2480)


	//   ....[0]....
.L_2480:
        /* <DEDUP_REMOVED lines=115> */


	//----- nvinfo : EIATTR_MERCURY_ISA_VERSION
	.align		4
.L_2481:
        /*07c0*/ 	.byte	0x03, 0x5f
        /*07c2*/ 	.short	0x0101


	//----- nvinfo : EIATTR_COOP_GROUP_MASK_REGIDS
	.align		4
        /*07c4*/ 	.byte	0x04, 0x29
        /*07c6*/ 	.short	(.L_2483 - .L_2482)


	//   ....[0]....
.L_2482:
        /*07c8*/ 	.word	0xffffffff


	//   ....[1]....
        /*07cc*/ 	.word	0xffffffff


	//   ....[2]....
        /*07d0*/ 	.word	0xffffffff


	//   ....[3]....
        /*07d4*/ 	.word	0xffffffff


	//   ....[4]....
        /*07d8*/ 	.word	0xffffffff


	//   ....[5]....
        /*07dc*/ 	.word	0xffffffff


	//   ....[6]....
        /*07e0*/ 	.word	0xffffffff


	//   ....[7]....
        /*07e4*/ 	.word	0xffffffff


	//----- nvinfo : EIATTR_COOP_GROUP_INSTR_OFFSETS
	.align		4
.L_2483:
        /*07e8*/ 	.byte	0x04, 0x28
        /*07ea*/ 	.short	(.L_2485 - .L_2484)


	//   ....[0]....
.L_2484:
        /*07ec*/ 	.word	0x00002570


	//   ....[1]....
        /*07f0*/ 	.word	0x00002580


	//   ....[2]....
        /*07f4*/ 	.word	0x00002a40


	//   ....[3]....
        /*07f8*/ 	.word	0x00002a80


	//   ....[4]....
        /*07fc*/ 	.word	0x00002ad0


	//   ....[5]....
        /*0800*/ 	.word	0x00002ae0


	//   ....[6]....
        /*0804*/ 	.word	0x00002b10


	//   ....[7]....
        /*0808*/ 	.word	0x00002b20


	//----- nvinfo : EIATTR_EXIT_INSTR_OFFSETS
	.align		4
.L_2485:
        /*080c*/ 	.byte	0x04, 0x1c
        /*080e*/ 	.short	(.L_2487 - .L_2486)


	//   ....[0]....
.L_2486:
        /*0810*/ 	.word	0x00000060


	//   ....[1]....
        /*0814*/ 	.word	0x00004e80


	//----- nvinfo : EIATTR_MAX_THREADS
	.align		4
.L_2487:
        /*0818*/ 	.byte	0x04, 0x05
        /*081a*/ 	.short	(.L_2489 - .L_2488)
.L_2488:
        /*081c*/ 	.word	0x000001e0
        /*0820*/ 	.word	0x00000001
        /*0824*/ 	.word	0x00000001


	//----- nvinfo : EIATTR_CRS_STACK_SIZE
	.align		4
.L_2489:
        /*0828*/ 	.byte	0x04, 0x1e
        /*082a*/ 	.short	(.L_2491 - .L_2490)
.L_2490:
        /*082c*/ 	.word	0x00000000


	//----- nvinfo : EIATTR_CBANK_PARAM_SIZE
	.align		4
.L_2491:
        /*0830*/ 	.byte	0x03, 0x19
        /*0832*/ 	.short	0x0048


	//----- nvinfo : EIATTR_PARAM_CBANK
	.align		4
        /*0834*/ 	.byte	0x04, 0x0a
        /*0836*/ 	.short	(.L_2493 - .L_2492)
	.align		4
.L_2492:
        /*0838*/ 	.word	index@(.nv.constant0._ZN13group_norm_v214gn_cuda_kernelI6__halfLi480ELi2ELi32ELi30ELi1024ELb0ELi32ELi960ELi960ELi4ELb1ELi7ELb0ELb0ENS_16CompileConditionILi900EEEEEvPT_PKS4_S7_S7_flPfS8_Pj)
        /*083c*/ 	.short	0x0210
        /*083e*/ 	.short	0x0048


	//----- nvinfo : EIATTR_SW_WAR
	.align		4
.L_2493:
        /*0840*/ 	.byte	0x04, 0x36
        /*0842*/ 	.short	(.L_2495 - .L_2494)
.L_2494:
        /*0844*/ 	.word	0x00000008
.L_2495:


//--------------------- .nv.info._ZN13group_norm_v214gn_cuda_kernelI6__halfLi480ELi2ELi32ELi30ELi1024ELb0ELi32ELi960ELi960ELi4ELb1ELi9ELb0ELb0ENS_16CompileConditionILi900EEEEEvPT_PKS4_S7_S7_flPfS8_Pj --------------------------
	.section	.nv.info._ZN13group_norm_v214gn_cuda_kernelI6__halfLi480ELi2ELi32ELi30ELi1024ELb0ELi32ELi960ELi960ELi4ELb1ELi9ELb0ELb0ENS_16CompileConditionILi900EEEEEvPT_PKS4_S7_S7_flPfS8_Pj,"",@"SHT_CUDA_INFO"
	.sectionflags	@""
	.align	4


	//----- nvinfo : EIATTR_CUDA_API_VERSION
	.align		4
        /*0000*/ 	.byte	0x04, 0x37
        /*0002*/ 	.short	(.L_2497 - .L_2496)
.L_2496:
        /*0004*/ 	.word	0x00000082


	//----- nvinfo : EIATTR_KPARAM_INFO
	.align		4
.L_2497:
        /*0008*/ 	.byte	0x04, 0x17
        /*000a*/ 	.short	(.L_2499 - .L_2498)
.L_2498:
        /*000c*/ 	.word	0x00000000
        /*0010*/ 	.short	0x0008
        /*0012*/ 	.short	0x0040
        /*0014*/ 	.byte	0x00, 0xf0, 0x21, 0x00


	//----- nvinfo : EIATTR_KPARAM_INFO
	.align		4
.L_2499:
        /*0018*/ 	.byte	0x04, 0x17
        /*001a*/ 	.short	(.L_2501 - .L_2500)
.L_2500:
        /*001c*/ 	.word	0x00000000
        /*0020*/ 	.short	0x0007
        /*0022*/ 	.short	0x0038
        /*0024*/ 	.byte	0x00, 0xf0, 0x21, 0x00


	//----- nvinfo : EIATTR_KPARAM_INFO
	.align		4
.L_2501:
        /*0028*/ 	.byte	0x04, 0x17
        /*002a*/ 	.short	(.L_2503 - .L_2502)
.L_2502:
        /*002c*/ 	.word	0x00000000
        /*0030*/ 	.short	0x0006
        /*0032*/ 	.short	0x0030
        /*0034*/ 	.byte	0x00, 0xf0, 0x21, 0x00


	//----- nvinfo : EIATTR_KPARAM_INFO
	.align		4
.L_2503:
        /*0038*/ 	.byte	0x04, 0x17
        /*003a*/ 	.short	(.L_2505 - .L_2504)
.L_2504:
        /*003c*/ 	.word	0x00000000
        /*0040*/ 	.short	0x0005
        /*0042*/ 	.short	0x0028
        /*0044*/ 	.byte	0x00, 0xf0, 0x21, 0x00


	//----- nvinfo : EIATTR_KPARAM_INFO
	.align		4
.L_2505:
        /*0048*/ 	.byte	0x04, 0x17
        /*004a*/ 	.short	(.L_2507 - .L_2506)
.L_2506:
        /*004c*/ 	.word	0x00000000
        /*0050*/ 	.short	0x0004
        /*0052*/ 	.short	0x0020
        /*0054*/ 	.byte	0x00, 0xf0, 0x11, 0x00


	//----- nvinfo : EIATTR_KPARAM_INFO
	.align		4
.L_2507:
        /*0058*/ 	.byte	0x04, 0x17
        /*005a*/ 	.short	(.L_2509 - .L_2508)
.L_2508:
        /*005c*/ 	.word	0x00000000
        /*0060*/ 	.short	0x0003
        /*0062*/ 	.short	0x0018
        /*0064*/ 	.byte	0x00, 0xf0, 0x21, 0x00


	//----- nvinfo : EIATTR_KPARAM_INFO
	.align		4
.L_2509:
        /*0068*/ 	.byte	0x04, 0x17
        /*006a*/ 	.short	(.L_2511 - .L_2510)
.L_2510:
        /*006c*/ 	.word	0x00000000
        /*0070*/ 	.short	0x0002
        /*0072*/ 	.short	0x0010
        /*0074*/ 	.byte	0x00, 0xf0, 0x21, 0x00


	//----- nvinfo : EIATTR_KPARAM_INFO
	.align		4
.L_2511:
        /*0078*/ 	.byte	0x04, 0x17
        /*007a*/ 	.short	(.L_2513 - .L_2512)
.L_2512:
        /*007c*/ 	.word	0x00000000
        /*0080*/ 	.short	0x0001
        /*0082*/ 	.short	0x0008
        /*0084*/ 	.byte	0x00, 0xf0, 0x21, 0x00


	//----- nvinfo : EIATTR_KPARAM_INFO
	.align		4
.L_2513:
        /*0088*/ 	.byte	0x04, 0x17
        /*008a*/ 	.short	(.L_2515 - .L_2514)
.L_2514:
        /*008c*/ 	.word	0x00000000
        /*0090*/ 	.short	0x0000
        /*0092*/ 	.short	0x0000
        /*0094*/ 	.byte	0x00, 0xf0, 0x21, 0x00


	//----- nvinfo : EIATTR_SPARSE_MMA_MASK
	.align		4
.L_2515:
        /*0098*/ 	.byte	0x03, 0x50
        /*009a*/ 	.short	0x0000


	//----- nvinfo : EIATTR_MAXREG_COUNT
	.align		4
        /*009c*/ 	.byte	0x03, 0x1b
        /*009e*/ 	.short	0x0040


	//----- nvinfo : EIATTR_NUM_BARRIERS
	.align		4
        /*00a0*/ 	.byte	0x02, 0x4c
        /*00a2*/ 	.byte	0x01
	.zero		1


	//----- nvinfo : EIATTR_ANNOTATIONS
	.align		4
        /*00a4*/ 	.byte	0x04, 0x55
        /*00a6*/ 	.short	(.L_2517 - .L_2516)


	//   ....[0]....
.L_2516:
        /* <DEDUP_REMOVED lines=115> */


	//----- nvinfo : EIATTR_MERCURY_ISA_VERSION
	.align		4
.L_2517:
        /*07c0*/ 	.byte	0x03, 0x5f
        /*07c2*/ 	.short	0x0101


	//----- nvinfo : EIATTR_COOP_GROUP_MASK_REGIDS
	.align		4
        /*07c4*/ 	.byte	0x04, 0x29
        /*07c6*/ 	.short	(.L_2519 - .L_2518)


	//   ....[0]....
.L_2518:
        /*07c8*/ 	.word	0xffffffff


	//   ....[1]....
        /*07cc*/ 	.word	0xffffffff


	//   ....[2]....
        /*07d0*/ 	.word	0xffffffff


	//   ....[3]....
        /*07d4*/ 	.word	0xffffffff


	//   ....[4]....
        /*07d8*/ 	.word	0xffffffff


	//   ....[5]....
        /*07dc*/ 	.word	0xffffffff


	//   ....[6]....
        /*07e0*/ 	.word	0xffffffff


	//   ....[7]....
        /*07e4*/ 	.word	0xffffffff


	//----- nvinfo : EIATTR_COOP_GROUP_INSTR_OFFSETS
	.align		4
.L_2519:
        /*07e8*/ 	.byte	0x04, 0x28
        /*07ea*/ 	.short	(.L_2521 - .L_2520)


	//   ....[0]....
.L_2520:
        /*07ec*/ 	.word	0x00002570


	//   ....[1]....
        /*07f0*/ 	.word	0x00002580


	//   ....[2]....
        /*07f4*/ 	.word	0x00002a40


	//   ....[3]....
        /*07f8*/ 	.word	0x00002a80


	//   ....[4]....
        /*07fc*/ 	.word	0x00002ad0


	//   ....[5]....
        /*0800*/ 	.word	0x00002ae0


	//   ....[6]....
        /*0804*/ 	.word	0x00002b10


	//   ....[7]....
        /*0808*/ 	.word	0x00002b20


	//----- nvinfo : EIATTR_EXIT_INSTR_OFFSETS
	.align		4
.L_2521:
        /*080c*/ 	.byte	0x04, 0x1c
        /*080e*/ 	.short	(.L_2523 - .L_2522)


	//   ....[0]....
.L_2522:
        /*0810*/ 	.word	0x00000060


	//   ....[1]....
        /*0814*/ 	.word	0x00004e80


	//----- nvinfo : EIATTR_MAX_THREADS
	.align		4
.L_2523:
        /*0818*/ 	.byte	0x04, 0x05
        /*081a*/ 	.short	(.L_2525 - .L_2524)
.L_2524:
        /*081c*/ 	.word	0x000001e0
        /*0820*/ 	.word	0x00000001
        /*0824*/ 	.word	0x00000001


	//----- nvinfo : EIATTR_CRS_STACK_SIZE
	.align		4
.L_2525:
        /*0828*/ 	.byte	0x04, 0x1e
        /*082a*/ 	.short	(.L_2527 - .L_2526)
.L_2526:
        /*082c*/ 	.word	0x00000000


	//----- nvinfo : EIATTR_CBANK_PARAM_SIZE
	.align		4
.L_2527:
        /*0830*/ 	.byte	0x03, 0x19
        /*0832*/ 	.short	0x0048


	//----- nvinfo : EIATTR_PARAM_CBANK
	.align		4
        /*0834*/ 	.byte	0x04, 0x0a
        /*0836*/ 	.short	(.L_2529 - .L_2528)
	.align		4
.L_2528:
        /*0838*/ 	.word	index@(.nv.constant0._ZN13group_norm_v214gn_cuda_kernelI6__halfLi480ELi2ELi32ELi30ELi1024ELb0ELi32ELi960ELi960ELi4ELb1ELi9ELb0ELb0ENS_16CompileConditionILi900EEEEEvPT_PKS4_S7_S7_flPfS8_Pj)
        /*083c*/ 	.short	0x0210
        /*083e*/ 	.short	0x0048


	//----- nvinfo : EIATTR_SW_WAR
	.align		4
.L_2529:
        /*0840*/ 	.byte	0x04, 0x36
        /*0842*/ 	.short	(.L_2531 - .L_2530)
.L_2530:
        /*0844*/ 	.word	0x00000008
.L_2531:


//--------------------- .nv.info._ZN13group_norm_v214gn_cuda_kernelI6__halfLi480ELi3ELi16ELi60ELi1024ELb1ELi4ELi960ELi960ELi4ELb1ELi1ELb0ELb0ENS_16CompileConditionILi900EEEEEvPT_PKS4_S7_S7_flPfS8_Pj --------------------------
	.section	.nv.info._ZN13group_norm_v214gn_cuda_kernelI6__halfLi480ELi3ELi16ELi60ELi1024ELb1ELi4ELi960ELi960ELi4ELb1ELi1ELb0ELb0ENS_16CompileConditionILi900EEEEEvPT_PKS4_S7_S7_flPfS8_Pj,"",@"SHT_CUDA_INFO"
	.sectionflags	@""
	.align	4


	//----- nvinfo : EIATTR_CUDA_API_VERSION
	.align		4
        /*0000*/ 	.byte	0x04, 0x37
        /*0002*/ 	.short	(.L_2533 - .L_2532)
.L_2532:
        /*0004*/ 	.word	0x00000082


	//----- nvinfo : EIATTR_KPARAM_INFO
	.align		4
.L_2533:
        /*0008*/ 	.byte	0x04, 0x17
        /*000a*/ 	.short	(.L_2535 - .L_2534)
.L_2534:
        /*000c*/ 	.word	0x00000000
        /*0010*/ 	.short	0x0008
        /*0012*/ 	.short	0x0040
        /*0014*/ 	.byte	0x00, 0xf0, 0x21, 0x00


	//----- nvinfo : EIATTR_KPARAM_INFO
	.align		4
.L_2535:
        /*0018*/ 	.byte	0x04, 0x17
        /*001a*/ 	.short	(.L_2537 - .L_2536)
.L_2536:
        /*001c*/ 	.word	0x00000000
        /*0020*/ 	.short	0x0007
        /*0022*/ 	.short	0x0038
        /*0024*/ 	.byte	0x00, 0xf0, 0x21, 0x00


	//----- nvinfo : EIATTR_KPARAM_INFO
	.align		4
.L_2537:
        /*0028*/ 	.byte	0x04, 0x17
        /*002a*/ 	.short	(.L_2539 - .L_2538)
.L_2538:
        /*002c*/ 	.word	0x00000000
        /*0030*/ 	.short	0x0006
        /*0032*/ 	.short	0x0030
        /*0034*/ 	.byte	0x00, 0xf0, 0x21, 0x00


	//----- nvinfo : EIATTR_KPARAM_INFO
	.align		4
.L_2539:
        /*0038*/ 	.byte	0x04, 0x17
        /*003a*/ 	.short	(.L_2541 - .L_2540)
.L_2540:
        /*003c*/ 	.word	0x00000000
        /*0040*/ 	.short	0x0005
        /*0042*/ 	.short	0x0028
        /*0044*/ 	.byte	0x00, 0xf0, 0x21, 0x00


	//----- nvinfo : EIATTR_KPARAM_INFO
	.align		4
.L_2541:
        /*0048*/ 	.byte	0x04, 0x17
        /*004a*/ 	.short	(.L_2543 - .L_2542)
.L_2542:
        /*004c*/ 	.word	0x00000000
        /*0050*/ 	.short	0x0004
        /*0052*/ 	.short	0x0020
        /*0054*/ 	.byte	0x00, 0xf0, 0x11, 0x00


	//----- nvinfo : EIATTR_KPARAM_INFO
	.align		4
.L_2543:
        /*0058*/ 	.byte	0x04, 0x17
        /*005a*/ 	.short	(.L_2545 - .L_2544)
.L_2544:
        /*005c*/ 	.word	0x00000000
        /*0060*/ 	.short	0x0003
        /*0062*/ 	.short	0x0018
        /*0064*/ 	.byte	0x00, 0xf0, 0x21, 0x00


	//----- nvinfo : EIATTR_KPARAM_INFO
	.align		4
.L_2545:
        /*0068*/ 	.byte	0x04, 0x17
        /*006a*/ 	.short	(.L_2547 - .L_2546)
.L_2546:
        /*006c*/ 	.word	0x00000000
        /*0070*/ 	.short	0x0002
        /*0072*/ 	.short	0x0010
        /*0074*/ 	.byte	0x00, 0xf0, 0x21, 0x00


	//----- nvinfo : EIATTR_KPARAM_INFO
	.align		4
.L_2547:
        /*0078*/ 	.byte	0x04, 0x17
        /*007a*/ 	.short	(.L_2549 - .L_2548)
.L_2548:
        /*007c*/ 	.word	0x00000000
        /*0080*/ 	.short	0x0001
        /*0082*/ 	.short	0x0008
        /*0084*/ 	.byte	0x00, 0xf0, 0x21, 0x00


	//----- nvinfo : EIATTR_KPARAM_INFO
	.align		4
.L_2549:
        /*0088*/ 	.byte	0x04, 0x17
        /*008a*/ 	.short	(.L_2551 - .L_2550)
.L_2550:
        /*008c*/ 	.word	0x00000000
        /*0090*/ 	.short	0x0000
        /*0092*/ 	.short	0x0000
        /*0094*/ 	.byte	0x00, 0xf0, 0x21, 0x00


	//----- nvinfo : EIATTR_SPARSE_MMA_MASK
	.align		4
.L_2551:
        /*0098*/ 	.byte	0x03, 0x50
        /*009a*/ 	.short	0x0000


	//----- nvinfo : EIATTR_MAXREG_COUNT
	.align		4
        /*009c*/ 	.byte	0x03, 0x1b
        /*009e*/ 	.short	0x0028


	//----- nvinfo : EIATTR_NUM_BARRIERS
	.align		4
        /*00a0*/ 	.byte	0x02, 0x4c
        /*00a2*/ 	.byte	0x01
	.zero		1


	//----- nvinfo : EIATTR_MERCURY_ISA_VERSION
	.align		4
        /*00a4*/ 	.byte	0x03, 0x5f
        /*00a6*/ 	.short	0x0101


	//----- nvinfo : EIATTR_COOP_GROUP_MASK_REGIDS
	.align		4
        /*00a8*/ 	.byte	0x04, 0x29
        /*00aa*/ 	.short	(.L_2553 - .L_2552)


	//   ....[0]....
.L_2552:
        /*00ac*/ 	.word	0xffffffff


	//   ....[1]....
        /*00b0*/ 	.word	0xffffffff


	//   ....[2]....
        /*00b4*/ 	.word	0xffffffff


	//   ....[3]....
        /*00b8*/ 	.word	0xffffffff


	//   ....[4]....
        /*00bc*/ 	.word	0xffffffff


	//   ....[5]....
        /*00c0*/ 	.word	0xffffffff


	//   ....[6]....
        /*00c4*/ 	.word	0xffffffff


	//   ....[7]....
        /*00c8*/ 	.word	0xffffffff


	//   ....[8]....
        /*00cc*/ 	.word	0xffffffff


	//   ....[9]....
        /*00d0*/ 	.word	0xffffffff


	//----- nvinfo : EIATTR_COOP_GROUP_INSTR_OFFSETS
	.align		4
.L_2553:
        /*00d4*/ 	.byte	0x04, 0x28
        /*00d6*/ 	.short	(.L_2555 - .L_2554)


	//   ....[0]....
.L_2554:
        /*00d8*/ 	.word	0x00000cc0


	//   ....[1]....
        /*00dc*/ 	.word	0x00000d00


	//   ....[2]....
        /*00e0*/ 	.word	0x00001500


	//   ....[3]....
        /*00e4*/ 	.word	0x00001540


	//   ....[4]....
        /*00e8*/ 	.word	0x00001590


	//   ....[5]....
        /*00ec*/ 	.word	0x000015b0


	//   ....[6]....
        /*00f0*/ 	.word	0x000015e0


	//   ....[7]....
        /*00f4*/ 	.word	0x000015f0


	//   ....[8]....
        /*00f8*/ 	.word	0x00001620


	//   ....[9]....
        /*00fc*/ 	.word	0x00001630


	//----- nvinfo : EIATTR_EXIT_INSTR_OFFSETS
	.align		4
.L_2555:
        /*0100*/ 	.byte	0x04, 0x1c
        /*0102*/ 	.short	(.L_2557 - .L_2556)


	//   ....[0]....
.L_2556:
        /*0104*/ 	.word	0x00000050


	//   ....[1]....
        /*0108*/ 	.word	0x00001f10


	//----- nvinfo : EIATTR_MAX_THREADS
	.align		4
.L_2557:
        /*010c*/ 	.byte	0x04, 0x05
        /*010e*/ 	.short	(.L_2559 - .L_2558)
.L_2558:
        /*0110*/ 	.word	0x000001e0
        /*0114*/ 	.word	0x00000001
        /*0118*/ 	.word	0x00000001


	//----- nvinfo : EIATTR_CRS_STACK_SIZE
	.align		4
.L_2559:
        /*011c*/ 	.byte	0x04, 0x1e
        /*011e*/ 	.short	(.L_2561 - .L_2560)
.L_2560:
        /*0120*/ 	.word	0x00000000


	//----- nvinfo : EIATTR_CBANK_PARAM_SIZE
	.align		4
.L_2561:
        /*0124*/ 	.byte	0x03, 0x19
        /*0126*/ 	.short	0x0048


	//----- nvinfo : EIATTR_PARAM_CBANK
	.align		4
        /*0128*/ 	.byte	0x04, 0x0a
        /*012a*/ 	.short	(.L_2563 - .L_2562)
	.align		4
.L_2562:
        /*012c*/ 	.word	index@(.nv.constant0._ZN13group_norm_v214gn_cuda_kernelI6__halfLi480ELi3ELi16ELi60ELi1024ELb1ELi4ELi960ELi960ELi4ELb1ELi1ELb0ELb0ENS_16CompileConditionILi900EEEEEvPT_PKS4_S7_S7_flPfS8_Pj)
        /*0130*/ 	.short	0x0210
        /*0132*/ 	.short	0x0048


	//----- nvinfo : EIATTR_SW_WAR
	.align		4
.L_2563:
        /*0134*/ 	.byte	0x04, 0x36
        /*0136*/ 	.short	(.L_2565 - .L_2564)
.L_2564:
        /*0138*/ 	.word	0x00000008
.L_2565:


//--------------------- .nv.info._ZN13group_norm_v214gn_cuda_kernelI6__halfLi480ELi1ELi16ELi60ELi1024ELb1ELi8ELi960ELi960ELi4ELb1ELi1ELb0ELb0ENS_16CompileConditionILi900EEEEEvPT_PKS4_S7_S7_flPfS8_Pj --------------------------
	.section	.nv.info._ZN13group_norm_v214gn_cuda_kernelI6__halfLi480ELi1ELi16ELi60ELi1024ELb1ELi8ELi960ELi960ELi4ELb1ELi1ELb0ELb0ENS_16CompileConditionILi900EEEEEvPT_PKS4_S7_S7_flPfS8_Pj,"",@"SHT_CUDA_INFO"
	.sectionflags	@""
	.align	4


	//----- nvinfo : EIATTR_CUDA_API_VERSION
	.align		4
        /*0000*/ 	.byte	0x04, 0x37
        /*0002*/ 	.short	(.L_2567 - .L_2566)
.L_2566:
        /*0004*/ 	.word	0x00000082


	//----- nvinfo : EIATTR_KPARAM_INFO
	.align		4
.L_2567:
        /*0008*/ 	.byte	0x04, 0x17
        /*000a*/ 	.short	(.L_2569 - .L_2568)
.L_2568:
        /*000c*/ 	.word	0x00000000
        /*0010*/ 	.short	0x0008
        /*0012*/ 	.short	0x0040
        /*0014*/ 	.byte	0x00, 0xf0, 0x21, 0x00


	//----- nvinfo : EIATTR_KPARAM_INFO
	.align		4
.L_2569:
        /*0018*/ 	.byte	0x04, 0x17
        /*001a*/ 	.short	(.L_2571 - .L_2570)
.L_2570:
        /*001c*/ 	.word	0x00000000
        /*0020*/ 	.short	0x0007
        /*0022*/ 	.short	0x0038
        /*0024*/ 	.byte	0x00, 0xf0, 0x21, 0x00


	//----- nvinfo : EIATTR_KPARAM_INFO
	.align		4
.L_2571:
        /*0028*/ 	.byte	0x04, 0x17
        /*002a*/ 	.short	(.L_2573 - .L_2572)
.L_2572:
        /*002c*/ 	.word	0x00000000
        /*0030*/ 	.short	0x0006
        /*0032*/ 	.short	0x0030
        /*0034*/ 	.byte	0x00, 0xf0, 0x21, 0x00


	//----- nvinfo : EIATTR_KPARAM_INFO
	.align		4
.L_2573:
        /*0038*/ 	.byte	0x04, 0x17
        /*003a*/ 	.short	(.L_2575 - .L_2574)
.L_2574:
        /*003c*/ 	.word	0x00000000
        /*0040*/ 	.short	0x0005
        /*0042*/ 	.short	0x0028
        /*0044*/ 	.byte	0x00, 0xf0, 0x21, 0x00


	//----- nvinfo : EIATTR_KPARAM_INFO
	.align		4
.L_2575:
        /*0048*/ 	.byte	0x04, 0x17
        /*004a*/ 	.short	(.L_2577 - .L_2576)
.L_2576:
        /*004c*/ 	.word	0x00000000
        /*0050*/ 	.short	0x0004
        /*0052*/ 	.short	0x0020
        /*0054*/ 	.byte	0x00, 0xf0, 0x11, 0x00


	//----- nvinfo : EIATTR_KPARAM_INFO
	.align		4
.L_2577:
        /*0058*/ 	.byte	0x04, 0x17
        /*005a*/ 	.short	(.L_2579 - .L_2578)
.L_2578:
        /*005c*/ 	.word	0x00000000
        /*0060*/ 	.short	0x0003
        /*0062*/ 	.short	0x0018
        /*0064*/ 	.byte	0x00, 0xf0, 0x21, 0x00


	//----- nvinfo : EIATTR_KPARAM_INFO
	.align		4
.L_2579:
        /*0068*/ 	.byte	0x04, 0x17
        /*006a*/ 	.short	(.L_2581 - .L_2580)
.L_2580:
        /*006c*/ 	.word	0x00000000
        /*0070*/ 	.short	0x0002
        /*0072*/ 	.short	0x0010
        /*0074*/ 	.byte	0x00, 0xf0, 0x21, 0x00


	//----- nvinfo : EIATTR_KPARAM_INFO
	.align		4
.L_2581:
        /*0078*/ 	.byte	0x04, 0x17
        /*007a*/ 	.short	(.L_2583 - .L_2582)
.L_2582:
        /*007c*/ 	.word	0x00000000
        /*0080*/ 	.short	0x0001
        /*0082*/ 	.short	0x0008
        /*0084*/ 	.byte	0x00, 0xf0, 0x21, 0x00


	//----- nvinfo : EIATTR_KPARAM_INFO
	.align		4
.L_2583:
        /*0088*/ 	.byte	0x04, 0x17
        /*008a*/ 	.short	(.L_2585 - .L_2584)
.L_2584:
        /*008c*/ 	.word	0x00000000
        /*0090*/ 	.short	0x0000
        /*0092*/ 	.short	0x0000
        /*0094*/ 	.byte	0x00, 0xf0, 0x21, 0x00


	//----- nvinfo : EIATTR_SPARSE_MMA_MASK
	.align		4
.L_2585:
        /*0098*/ 	.byte	0x03, 0x50
        /*009a*/ 	.short	0x0000


	//----- nvinfo : EIATTR_MAXREG_COUNT
	.align		4
        /*009c*/ 	.byte	0x03, 0x1b
        /*009e*/ 	.short	0x0080


	//----- nvinfo : EIATTR_NUM_BARRIERS
	.align		4
        /*00a0*/ 	.byte	0x02, 0x4c
        /*00a2*/ 	.byte	0x01
	.zero		1


	//----- nvinfo : EIATTR_MERCURY_ISA_VERSION
	.align		4
        /*00a4*/ 	.byte	0x03, 0x5f
        /*00a6*/ 	.short	0x0101


	//----- nvinfo : EIATTR_INT_WARP_WIDE_INSTR_OFFSETS
	.align		4
        /*00a8*/ 	.byte	0x04, 0x31
        /*00aa*/ 	.short	(.L_2587 - .L_2586)


	//   ....[0]....
.L_2586:
        /*00ac*/ 	.word	0x000010c0


	//   ....[1]....
        /*00b0*/ 	.word	0x000011b0


	//----- nvinfo : EIATTR_COOP_GROUP_MASK_REGIDS
	.align		4
.L_2587:
        /*00b4*/ 	.byte	0x04, 0x29
        /*00b6*/ 	.short	(.L_2589 - .L_2588)


	//   ....[0]....
.L_2588:
        /*00b8*/ 	.word	0xffffffff


	//   ....[1]....
        /*00bc*/ 	.word	0xffffffff


	//   ....[2]....
        /*00c0*/ 	.word	0xffffffff


	//   ....[3]....
        /*00c4*/ 	.word	0xffffffff


	//   ....[4]....
        /*00c8*/ 	.word	0xffffffff


	//   ....[5]....
        /*00cc*/ 	.word	0xffffffff


	//   ....[6]....
        /*00d0*/ 	.word	0xffffffff


	//   ....[7]....
        /*00d4*/ 	.word	0xffffffff


	//   ....[8]....
        /*00d8*/ 	.word	0xffffffff


	//   ....[9]....
        /*00dc*/ 	.word	0xffffffff


	//----- nvinfo : EIATTR_COOP_GROUP_INSTR_OFFSETS
	.align		4
.L_2589:
        /*00e0*/ 	.byte	0x04, 0x28
        /*00e2*/ 	.short	(.L_2591 - .L_2590)


	//   ....[0]....
.L_2590:
        /*00e4*/ 	.word	0x00000fd0


	//   ....[1]....
        /*00e8*/ 	.word	0x00001010


	//   ....[2]....
        /*00ec*/ 	.word	0x00001570


	//   ....[3]....
        /*00f0*/ 	.word	0x000015a0


	//   ....[4]....
        /*00f4*/ 	.word	0x000015d0


	//   ....[5]....
        /*00f8*/ 	.word	0x000015e0


	//   ....[6]....
        /*00fc*/ 	.word	0x00001610


	//   ....[7]....
        /*0100*/ 	.word	0x00001620


	//   ....[8]....
        /*0104*/ 	.word	0x00001660


	//   ....[9]....
        /*0108*/ 	.word	0x00001670


	//----- nvinfo : EIATTR_EXIT_INSTR_OFFSETS
	.align		4
.L_2591:
        /*010c*/ 	.byte	0x04, 0x1c
        /*010e*/ 	.short	(.L_2593 - .L_2592)


	//   ....[0]....
.L_2592:
        /*0110*/ 	.word	0x00000050


	//   ....[1]....
        /*0114*/ 	.word	0x00002350


	//----- nvinfo : EIATTR_MAX_THREADS
	.align		4
.L_2593:
        /*0118*/ 	.byte	0x04, 0x05
        /*011a*/ 	.short	(.L_2595 - .L_2594)
.L_2594:
        /*011c*/ 	.word	0x000001e0
        /*0120*/ 	.word	0x00000001
        /*0124*/ 	.word	0x00000001


	//----- nvinfo : EIATTR_CRS_STACK_SIZE
	.align		4
.L_2595:
        /*0128*/ 	.byte	0x04, 0x1e
        /*012a*/ 	.short	(.L_2597 - .L_2596)
.L_2596:
        /*012c*/ 	.word	0x00000000


	//----- nvinfo : EIATTR_CBANK_PARAM_SIZE
	.align		4
.L_2597:
        /*0130*/ 	.byte	0x03, 0x19
        /*0132*/ 	.short	0x0048


	//----- nvinfo : EIATTR_PARAM_CBANK
	.align		4
        /*0134*/ 	.byte	0x04, 0x0a
        /*0136*/ 	.short	(.L_2599 - .L_2598)
	.align		4
.L_2598:
        /*0138*/ 	.word	index@(.nv.constant0._ZN13group_norm_v214gn_cuda_kernelI6__halfLi480ELi1ELi16ELi60ELi1024ELb1ELi8ELi960ELi960ELi4ELb1ELi1ELb0ELb0ENS_16CompileConditionILi900EEEEEvPT_PKS4_S7_S7_flPfS8_Pj)
        /*013c*/ 	.short	0x0210
        /*013e*/ 	.short	0x0048


	//----- nvinfo : EIATTR_SW_WAR
	.align		4
.L_2599:
        /*0140*/ 	.byte	0x04, 0x36
        /*0142*/ 	.short	(.L_2601 - .L_2600)
.L_2600:
        /*0144*/ 	.word	0x00000008
.L_2601:


//--------------------- .nv.info._ZN13group_norm_v214gn_cuda_kernelI6__halfLi480ELi3ELi16ELi60ELi1024ELb1ELi8ELi960ELi960ELi4ELb1ELi2ELb0ELb0ENS_16CompileConditionILi900EEEEEvPT_PKS4_S7_S7_flPfS8_Pj --------------------------
	.section	.nv.info._ZN13group_norm_v214gn_cuda_kernelI6__halfLi480ELi3ELi16ELi60ELi1024ELb1ELi8ELi960ELi960ELi4ELb1ELi2ELb0ELb0ENS_16CompileConditionILi900EEEEEvPT_PKS4_S7_S7_flPfS8_Pj,"",@"SHT_CUDA_INFO"
	.sectionflags	@""
	.align	4


	//----- nvinfo : EIATTR_CUDA_API_VERSION
	.align		4
        /*0000*/ 	.byte	0x04, 0x37
        /*0002*/ 	.short	(.L_2603 - .L_2602)
.L_2602:
        /*0004*/ 	.word	0x00000082


	//----- nvinfo : EIATTR_KPARAM_INFO
	.align		4
.L_2603:
        /*0008*/ 	.byte	0x04, 0x17
        /*000a*/ 	.short	(.L_2605 - .L_2604)
.L_2604:
        /*000c*/ 	.word	0x00000000
        /*0010*/ 	.short	0x0008
        /*0012*/ 	.short	0x0040
        /*0014*/ 	.byte	0x00, 0xf0, 0x21, 0x00


	//----- nvinfo : EIATTR_KPARAM_INFO
	.align		4
.L_2605:
        /*0018*/ 	.byte	0x04, 0x17
        /*001a*/ 	.short	(.L_2607 - .L_2606)
.L_2606:
        /*001c*/ 	.word	0x00000000
        /*0020*/ 	.short	0x0007
        /*0022*/ 	.short	0x0038
        /*0024*/ 	.byte	0x00, 0xf0, 0x21, 0x00


	//----- nvinfo : EIATTR_KPARAM_INFO
	.align		4
.L_2607:
        /*0028*/ 	.byte	0x04, 0x17
        /*002a*/ 	.short	(.L_2609 - .L_2608)
.L_2608:
        /*002c*/ 	.word	0x00000000
        /*0030*/ 	.short	0x0006
        /*0032*/ 	.short	0x0030
        /*0034*/ 	.byte	0x00, 0xf0, 0x21, 0x00


	//----- nvinfo : EIATTR_KPARAM_INFO
	.align		4
.L_2609:
        /*0038*/ 	.byte	0x04, 0x17
        /*003a*/ 	.short	(.L_2611 - .L_2610)
.L_2610:
        /*003c*/ 	.word	0x00000000
        /*0040*/ 	.short	0x0005
        /*0042*/ 	.short	0x0028
        /*0044*/ 	.byte	0x00, 0xf0, 0x21, 0x00


	//----- nvinfo : EIATTR_KPARAM_INFO
	.align		4
.L_2611:
        /*0048*/ 	.byte	0x04, 0x17
        /*004a*/ 	.short	(.L_2613 - .L_2612)
.L_2612:
        /*004c*/ 	.word	0x00000000
        /*0050*/ 	.short	0x0004
        /*0052*/ 	.short	0x0020
        /*0054*/ 	.byte	0x00, 0xf0, 0x11, 0x00


	//----- nvinfo : EIATTR_KPARAM_INFO
	.align		4
.L_2613:
        /*0058*/ 	.byte	0x04, 0x17
        /*005a*/ 	.short	(.L_2615 - .L_2614)
.L_2614:
        /*005c*/ 	.word	0x00000000
        /*0060*/ 	.short	0x0003
        /*0062*/ 	.short	0x0018
        /*0064*/ 	.byte	0x00, 0xf0, 0x21, 0x00


	//----- nvinfo : EIATTR_KPARAM_INFO
	.align		4
.L_2615:
        /*0068*/ 	.byte	0x04, 0x17
        /*006a*/ 	.short	(.L_2617 - .L_2616)
.L_2616:
        /*006c*/ 	.word	0x00000000
        /*0070*/ 	.short	0x0002
        /*0072*/ 	.short	0x0010
        /*0074*/ 	.byte	0x00, 0xf0, 0x21, 0x00


	//----- nvinfo : EIATTR_KPARAM_INFO
	.align		4
.L_2617:
        /*0078*/ 	.byte	0x04, 0x17
        /*007a*/ 	.short	(.L_2619 - .L_2618)
.L_2618:
        /*007c*/ 	.word	0x00000000
        /*0080*/ 	.short	0x0001
        /*0082*/ 	.short	0x0008
        /*0084*/ 	.byte	0x00, 0xf0, 0x21, 0x00


	//----- nvinfo : EIATTR_KPARAM_INFO
	.align		4
.L_2619:
        /*0088*/ 	.byte	0x04, 0x17
        /*008a*/ 	.short	(.L_2621 - .L_2620)
.L_2620:
        /*008c*/ 	.word	0x00000000
        /*0090*/ 	.short	0x0000
        /*0092*/ 	.short	0x0000
        /*0094*/ 	.byte	0x00, 0xf0, 0x21, 0x00


	//----- nvinfo : EIATTR_SPARSE_MMA_MASK
	.align		4
.L_2621:
        /*0098*/ 	.byte	0x03, 0x50
        /*009a*/ 	.short	0x0000


	//----- nvinfo : EIATTR_MAXREG_COUNT
	.align		4
        /*009c*/ 	.byte	0x03, 0x1b
        /*009e*/ 	.short	0x0028


	//----- nvinfo : EIATTR_NUM_BARRIERS
	.align		4
        /*00a0*/ 	.byte	0x02, 0x4c
        /*00a2*/ 	.byte	0x01
	.zero		1


	//----- nvinfo : EIATTR_ANNOTATIONS
	.align		4
        /*00a4*/ 	.byte	0x04, 0x55
        /*00a6*/ 	.short	(.L_2623 - .L_2622)


	//   ....[0]....
.L_2622:
        /*00a8*/ 	.word	0x00000001
        /*00ac*/ 	.byte	0xa0, 0x01, 0x00, 0x00, 0x01, 0x00, 0x00, 0x00, 0xb0, 0x01, 0x00, 0x00, 0x01, 0x00, 0x00, 0x00
        /*00bc*/ 	.byte	0xd0, 0x03, 0x00, 0x00, 0x01, 0x00, 0x00, 0x00, 0x40, 0x04, 0x00, 0x00, 0x01, 0x00, 0x00, 0x00
        /*00cc*/ 	.byte	0x80, 0x04, 0x00, 0x00, 0x01, 0x00, 0x00, 0x00, 0x70, 0x12, 0x00, 0x00, 0x01, 0x00, 0x00, 0x00
        /*00dc*/ 	.byte	0xe0, 0x14, 0x00, 0x00, 0x01, 0x00, 0x00, 0x00, 0x70, 0x18, 0x00, 0x00, 0x01, 0x00, 0x00, 0x00
        /*00ec*/ 	.byte	0xc0, 0x18, 0x00, 0x00, 0x01, 0x00, 0x00, 0x00, 0x60, 0x19, 0x00, 0x00


	//----- nvinfo : EIATTR_MERCURY_ISA_VERSION
	.align		4
.L_2623:
        /*00f8*/ 	.byte	0x03, 0x5f
        /*00fa*/ 	.short	0x0101


	//----- nvinfo : EIATTR_COOP_GROUP_MASK_REGIDS
	.align		4
        /*00fc*/ 	.byte	0x04, 0x29
        /*00fe*/ 	.short	(.L_2625 - .L_2624)


	//   ....[0]....
.L_2624:
        /*0100*/ 	.word	0xffffffff


	//   ....[1]....
        /*0104*/ 	.word	0xffffffff


	//   ....[2]....
        /*0108*/ 	.word	0xffffffff


	//   ....[3]....
        /*010c*/ 	.word	0xffffffff


	//   ....[4]....
        /*0110*/ 	.word	0xffffffff


	//   ....[5]....
        /*0114*/ 	.word	0xffffffff


	//   ....[6]....
        /*0118*/ 	.word	0xffffffff


	//   ....[7]....
        /*011c*/ 	.word	0xffffffff


	//   ....[8]....
        /*0120*/ 	.word	0xffffffff


	//   ....[9]....
        /*0124*/ 	.word	0xffffffff


	//----- nvinfo : EIATTR_COOP_GROUP_INSTR_OFFSETS
	.align		4
.L_2625:
        /*0128*/ 	.byte	0x04, 0x28
        /*012a*/ 	.short	(.L_2627 - .L_2626)


	//   ....[0]....
.L_2626:
        /*012c*/ 	.word	0x00000f70


	//   ....[1]....
        /*0130*/ 	.word	0x00000fd0


	//   ....[2]....
        /*0134*/ 	.word	0x00001590


	//   ....[3]....
        /*0138*/ 	.word	0x000015d0


	//   ....[4]....
        /*013c*/ 	.word	0x00001610


	//   ....[5]....
        /*0140*/ 	.word	0x00001640


	//   ....[6]....
        /*0144*/ 	.word	0x00001650


	//   ....[7]....
        /*0148*/ 	.word	0x00001690


	//   ....[8]....
        /*014c*/ 	.word	0x000016a0


	//   ....[9]....
        /*0150*/ 	.word	0x000016d0


	//----- nvinfo : EIATTR_EXIT_INSTR_OFFSETS
	.align		4
.L_2627:
        /*0154*/ 	.byte	0x04, 0x1c
        /*0156*/ 	.short	(.L_2629 - .L_2628)


	//   ....[0]....
.L_2628:
        /*0158*/ 	.word	0x00000070


	//   ....[1]....
        /*015c*/ 	.word	0x00002470


	//----- nvinfo : EIATTR_MAX_THREADS
	.align		4
.L_2629:
        /*0160*/ 	.byte	0x04, 0x05
        /*0162*/ 	.short	(.L_2631 - .L_2630)
.L_2630:
        /*0164*/ 	.word	0x000001e0
        /*0168*/ 	.word	0x00000001
        /*016c*/ 	.word	0x00000001


	//----- nvinfo : EIATTR_CRS_STACK_SIZE
	.align		4
.L_2631:
        /*0170*/ 	.byte	0x04, 0x1e
        /*0172*/ 	.short	(.L_2633 - .L_2632)
.L_2632:
        /*0174*/ 	.word	0x00000000


	//----- nvinfo : EIATTR_CBANK_PARAM_SIZE
	.align		4
.L_2633:
        /*0178*/ 	.byte	0x03, 0x19
        /*017a*/ 	.short	0x0048


	//----- nvinfo : EIATTR_PARAM_CBANK
	.align		4
        /*017c*/ 	.byte	0x04, 0x0a
        /*017e*/ 	.short	(.L_2635 - .L_2634)
	.align		4
.L_2634:
        /*0180*/ 	.word	index@(.nv.constant0._ZN13group_norm_v214gn_cuda_kernelI6__halfLi480ELi3ELi16ELi60ELi1024ELb1ELi8ELi960ELi960ELi4ELb1ELi2ELb0ELb0ENS_16CompileConditionILi900EEEEEvPT_PKS4_S7_S7_flPfS8_Pj)
        /*0184*/ 	.short	0x0210
        /*0186*/ 	.short	0x0048


	//----- nvinfo : EIATTR_SW_WAR
	.align		4
.L_2635:
        /*0188*/ 	.byte	0x04, 0x36
        /*018a*/ 	.short	(.L_2637 - .L_2636)
.L_2636:
        /*018c*/ 	.word	0x00000008
.L_2637:


//--------------------- .nv.info._ZN13group_norm_v214gn_cuda_kernelI6__halfLi480ELi1ELi16ELi60ELi1024ELb1ELi16ELi960ELi960ELi4ELb1ELi2ELb0ELb0ENS_16CompileConditionILi900EEEEEvPT_PKS4_S7_S7_flPfS8_Pj --------------------------
	.section	.nv.info._ZN13group_norm_v214gn_cuda_kernelI6__halfLi480ELi1ELi16ELi60ELi1024ELb1ELi16ELi960ELi960ELi4ELb1ELi2ELb0ELb0ENS_16CompileConditionILi900EEEEEvPT_PKS4_S7_S7_flPfS8_Pj,"",@"SHT_CUDA_INFO"
	.sectionflags	@""
	.align	4


	//----- nvinfo : EIATTR_CUDA_API_VERSION
	.align		4
        /*0000*/ 	.byte	0x04, 0x37
        /*0002*/ 	.short	(.L_2639 - .L_2638)
.L_2638:
        /*0004*/ 	.word	0x00000082


	//----- nvinfo : EIATTR_KPARAM_INFO
	.align		4
.L_2639:
        /*0008*/ 	.byte	0x04, 0x17
        /*000a*/ 	.short	(.L_2641 - .L_2640)
.L_2640:
        /*000c*/ 	.word	0x00000000
        /*0010*/ 	.short	0x0008
        /*0012*/ 	.short	0x0040
        /*0014*/ 	.byte	0x00, 0xf0, 0x21, 0x00


	//----- nvinfo : EIATTR_KPARAM_INFO
	.align		4
.L_2641:
        /*0018*/ 	.byte	0x04, 0x17
        /*001a*/ 	.short	(.L_2643 - .L_2642)
.L_2642:
        /*001c*/ 	.word	0x00000000
        /*0020*/ 	.short	0x0007
        /*0022*/ 	.short	0x0038
        /*0024*/ 	.byte	0x00, 0xf0, 0x21, 0x00


	//----- nvinfo : EIATTR_KPARAM_INFO
	.align		4
.L_2643:
        /*0028*/ 	.byte	0x04, 0x17
        /*002a*/ 	.short	(.L_2645 - .L_2644)
.L_2644:
        /*002c*/ 	.word	0x00000000
        /*0030*/ 	.short	0x0006
        /*0032*/ 	.short	0x0030
        /*0034*/ 	.byte	0x00, 0xf0, 0x21, 0x00


	//----- nvinfo : EIATTR_KPARAM_INFO
	.align		4
.L_2645:
        /*0038*/ 	.byte	0x04, 0x17
        /*003a*/ 	.short	(.L_2647 - .L_2646)
.L_2646:
        /*003c*/ 	.word	0x00000000
        /*0040*/ 	.short	0x0005
        /*0042*/ 	.short	0x0028
        /*0044*/ 	.byte	0x00, 0xf0, 0x21, 0x00


	//----- nvinfo : EIATTR_KPARAM_INFO
	.align		4
.L_2647:
        /*0048*/ 	.byte	0x04, 0x17
        /*004a*/ 	.short	(.L_2649 - .L_2648)
.L_2648:
        /*004c*/ 	.word	0x00000000
        /*0050*/ 	.short	0x0004
        /*0052*/ 	.short	0x0020
        /*0054*/ 	.byte	0x00, 0xf0, 0x11, 0x00


	//----- nvinfo : EIATTR_KPARAM_INFO
	.align		4
.L_2649:
        /*0058*/ 	.byte	0x04, 0x17
        /*005a*/ 	.short	(.L_2651 - .L_2650)
.L_2650:
        /*005c*/ 	.word	0x00000000
        /*0060*/ 	.short	0x0003
        /*0062*/ 	.short	0x0018
        /*0064*/ 	.byte	0x00, 0xf0, 0x21, 0x00


	//----- nvinfo : EIATTR_KPARAM_INFO
	.align		4
.L_2651:
        /*0068*/ 	.byte	0x04, 0x17
        /*006a*/ 	.short	(.L_2653 - .L_2652)
.L_2652:
        /*006c*/ 	.word	0x00000000
        /*0070*/ 	.short	0x0002
        /*0072*/ 	.short	0x0010
        /*0074*/ 	.byte	0x00, 0xf0, 0x21, 0x00


	//----- nvinfo : EIATTR_KPARAM_INFO
	.align		4
.L_2653:
        /*0078*/ 	.byte	0x04, 0x17
        /*007a*/ 	.short	(.L_2655 - .L_2654)
.L_2654:
        /*007c*/ 	.word	0x00000000
        /*0080*/ 	.short	0x0001
        /*0082*/ 	.short	0x0008
        /*0084*/ 	.byte	0x00, 0xf0, 0x21, 0x00


	//----- nvinfo : EIATTR_KPARAM_INFO
	.align		4
.L_2655:
        /*0088*/ 	.byte	0x04, 0x17
        /*008a*/ 	.short	(.L_2657 - .L_2656)
.L_2656:
        /*008c*/ 	.word	0x00000000
        /*0090*/ 	.short	0x0000
        /*0092*/ 	.short	0x0000
        /*0094*/ 	.byte	0x00, 0xf0, 0x21, 0x00


	//----- nvinfo : EIATTR_SPARSE_MMA_MASK
	.align		4
.L_2657:
        /*0098*/ 	.byte	0x03, 0x50
        /*009a*/ 	.short	0x0000


	//----- nvinfo : EIATTR_MAXREG_COUNT
	.align		4
        /*009c*/ 	.byte	0x03, 0x1b
        /*009e*/ 	.short	0x0080


	//----- nvinfo : EIATTR_NUM_BARRIERS
	.align		4
        /*00a0*/ 	.byte	0x02, 0x4c
        /*00a2*/ 	.byte	0x01
	.zero		1


	//----- nvinfo : EIATTR_MERCURY_ISA_VERSION
	.align		4
        /*00a4*/ 	.byte	0x03, 0x5f
        /*00a6*/ 	.short	0x0101


	//----- nvinfo : EIATTR_INT_WARP_WIDE_INSTR_OFFSETS
	.align		4
        /*00a8*/ 	.byte	0x04, 0x31
        /*00aa*/ 	.short	(.L_2659 - .L_2658)


	//   ....[0]....
.L_2658:
        /*00ac*/ 	.word	0x00001580


	//   ....[1]....
        /*00b0*/ 	.word	0x00001640


	//----- nvinfo : EIATTR_COOP_GROUP_MASK_REGIDS
	.align		4
.L_2659:
        /*00b4*/ 	.byte	0x04, 0x29
        /*00b6*/ 	.short	(.L_2661 - .L_2660)


	//   ....[0]....
.L_2660:
        /*00b8*/ 	.word	0xffffffff


	//   ....[1]....
        /*00bc*/ 	.word	0xffffffff


	//   ....[2]....
        /*00c0*/ 	.word	0xffffffff


	//   ....[3]....
        /*00c4*/ 	.word	0xffffffff


	//   ....[4]....
        /*00c8*/ 	.word	0xffffffff


	//   ....[5]....
        /*00cc*/ 	.word	0xffffffff


	//   ....[6]....
        /*00d0*/ 	.word	0xffffffff


	//   ....[7]....
        /*00d4*/ 	.word	0xffffffff


	//   ....[8]....
        /*00d8*/ 	.word	0xffffffff


	//   ....[9]....
        /*00dc*/ 	.word	0xffffffff


	//----- nvinfo : EIATTR_COOP_GROUP_INSTR_OFFSETS
	.align		4
.L_2661:
        /*00e0*/ 	.byte	0x04, 0x28
        /*00e2*/ 	.short	(.L_2663 - .L_2662)


	//   ....[0]....
.L_2662:
        /*00e4*/ 	.word	0x00001480


	//   ....[1]....
        /*00e8*/ 	.word	0x000014b0


	//   ....[2]....
        /*00ec*/ 	.word	0x000018d0


	//   ....[3]....
        /*00f0*/ 	.word	0x00001900


	//   ....[4]....
        /*00f4*/ 	.word	0x00001930


	//   ....[5]....
        /*00f8*/ 	.word	0x00001940


	//   ....[6]....
        /*00fc*/ 	.word	0x00001970


	//   ....[7]....
        /*0100*/ 	.word	0x00001980


	//   ....[8]....
        /*0104*/ 	.word	0x000019b0


	//   ....[9]....
        /*0108*/ 	.word	0x000019c0


	//----- nvinfo : EIATTR_EXIT_INSTR_OFFSETS
	.align		4
.L_2663:
        /*010c*/ 	.byte	0x04, 0x1c
        /*010e*/ 	.short	(.L_2665 - .L_2664)


	//   ....[0]....
.L_2664:
        /*0110*/ 	.word	0x00000050


	//   ....[1]....
        /*0114*/ 	.word	0x00003150


	//----- nvinfo : EIATTR_MAX_THREADS
	.align		4
.L_2665:
        /*0118*/ 	.byte	0x04, 0x05
        /*011a*/ 	.short	(.L_2667 - .L_2666)
.L_2666:
        /*011c*/ 	.word	0x000001e0
        /*0120*/ 	.word	0x00000001
        /*0124*/ 	.word	0x00000001


	//----- nvinfo : EIATTR_CRS_STACK_SIZE
	.align		4
.L_2667:
        /*0128*/ 	.byte	0x04, 0x1e
        /*012a*/ 	.short	(.L_2669 - .L_2668)
.L_2668:
        /*012c*/ 	.word	0x00000000


	//----- nvinfo : EIATTR_CBANK_PARAM_SIZE
	.align		4
.L_2669:
        /*0130*/ 	.byte	0x03, 0x19
        /*0132*/ 	.short	0x0048


	//----- nvinfo : EIATTR_PARAM_CBANK
	.align		4
        /*0134*/ 	.byte	0x04, 0x0a
        /*0136*/ 	.short	(.L_2671 - .L_2670)
	.align		4
.L_2670:
        /*0138*/ 	.word	index@(.nv.constant0._ZN13group_norm_v214gn_cuda_kernelI6__halfLi480ELi1ELi16ELi60ELi1024ELb1ELi16ELi960ELi960ELi4ELb1ELi2ELb0ELb0ENS_16CompileConditionILi900EEEEEvPT_PKS4_S7_S7_flPfS8_Pj)
        /*013c*/ 	.short	0x0210
        /*013e*/ 	.short	0x0048


	//----- nvinfo : EIATTR_SW_WAR
	.align		4
.L_2671:
        /*0140*/ 	.byte	0x04, 0x36
        /*0142*/ 	.short	(.L_2673 - .L_2672)
.L_2672:
        /*0144*/ 	.word	0x00000008
.L_2673:


//--------------------- .nv.info._ZN13group_norm_v214gn_cuda_kernelI6__halfLi480ELi3ELi16ELi60ELi1024ELb1ELi16ELi960ELi960ELi4ELb1ELi5ELb0ELb0ENS_16CompileConditionILi900EEEEEvPT_PKS4_S7_S7_flPfS8_Pj --------------------------
	.section	.nv.info._ZN13group_norm_v214gn_cuda_kernelI6__halfLi480ELi3ELi16ELi60ELi1024ELb1ELi16ELi960ELi960ELi4ELb1ELi5ELb0ELb0ENS_16CompileConditionILi900EEEEEvPT_PKS4_S7_S7_flPfS8_Pj,"",@"SHT_CUDA_INFO"
	.sectionflags	@""
	.align	4


	//----- nvinfo : EIATTR_CUDA_API_VERSION
	.align		4
        /*0000*/ 	.byte	0x04, 0x37
        /*0002*/ 	.short	(.L_2675 - .L_2674)
.L_2674:
        /*0004*/ 	.word	0x00000082


	//----- nvinfo : EIATTR_KPARAM_INFO
	.align		4
.L_2675:
        /*0008*/ 	.byte	0x04, 0x17
        /*000a*/ 	.short	(.L_2677 - .L_2676)
.L_2676:
        /*000c*/ 	.word	0x00000000
        /*0010*/ 	.short	0x0008
        /*0012*/ 	.short	0x0040
        /*0014*/ 	.byte	0x00, 0xf0, 0x21, 0x00


	//----- nvinfo : EIATTR_KPARAM_INFO
	.align		4
.L_2677:
        /*0018*/ 	.byte	0x04, 0x17
        /*001a*/ 	.short	(.L_2679 - .L_2678)
.L_2678:
        /*001c*/ 	.word	0x00000000
        /*0020*/ 	.short	0x0007
        /*0022*/ 	.short	0x0038
        /*0024*/ 	.byte	0x00, 0xf0, 0x21, 0x00


	//----- nvinfo : EIATTR_KPARAM_INFO
	.align		4
.L_2679:
        /*0028*/ 	.byte	0x04, 0x17
        /*002a*/ 	.short	(.L_2681 - .L_2680)
.L_2680:
        /*002c*/ 	.word	0x00000000
        /*0030*/ 	.short	0x0006
        /*0032*/ 	.short	0x0030
        /*0034*/ 	.byte	0x00, 0xf0, 0x21, 0x00


	//----- nvinfo : EIATTR_KPARAM_INFO
	.align		4
.L_2681:
        /*0038*/ 	.byte	0x04, 0x17
        /*003a*/ 	.short	(.L_2683 - .L_2682)
.L_2682:
        /*003c*/ 	.word	0x00000000
        /*0040*/ 	.short	0x0005
        /*0042*/ 	.short	0x0028
        /*0044*/ 	.byte	0x00, 0xf0, 0x21, 0x00


	//----- nvinfo : EIATTR_KPARAM_INFO
	.align		4
.L_2683:
        /*0048*/ 	.byte	0x04, 0x17
        /*004a*/ 	.short	(.L_2685 - .L_2684)
.L_2684:
        /*004c*/ 	.word	0x00000000
        /*0050*/ 	.short	0x0004
        /*0052*/ 	.short	0x0020
        /*0054*/ 	.byte	0x00, 0xf0, 0x11, 0x00


	//----- nvinfo : EIATTR_KPARAM_INFO
	.align		4
.L_2685:
        /*0058*/ 	.byte	0x04, 0x17
        /*005a*/ 	.short	(.L_2687 - .L_2686)
.L_2686:
        /*005c*/ 	.word	0x00000000
        /*0060*/ 	.short	0x0003
        /*0062*/ 	.short	0x0018
        /*0064*/ 	.byte	0x00, 0xf0, 0x21, 0x00


	//----- nvinfo : EIATTR_KPARAM_INFO
	.align		4
.L_2687:
        /*0068*/ 	.byte	0x04, 0x17
        /*006a*/ 	.short	(.L_2689 - .L_2688)
.L_2688:
        /*006c*/ 	.word	0x00000000
        /*0070*/ 	.short	0x0002
        /*0072*/ 	.short	0x0010
        /*0074*/ 	.byte	0x00, 0xf0, 0x21, 0x00


	//----- nvinfo : EIATTR_KPARAM_INFO
	.align		4
.L_2689:
        /*0078*/ 	.byte	0x04, 0x17
        /*007a*/ 	.short	(.L_2691 - .L_2690)
.L_2690:
        /*007c*/ 	.word	0x00000000
        /*0080*/ 	.short	0x0001
        /*0082*/ 	.short	0x0008
        /*0084*/ 	.byte	0x00, 0xf0, 0x21, 0x00


	//----- nvinfo : EIATTR_KPARAM_INFO
	.align		4
.L_2691:
        /*0088*/ 	.byte	0x04, 0x17
        /*008a*/ 	.short	(.L_2693 - .L_2692)
.L_2692:
        /*008c*/ 	.word	0x00000000
        /*0090*/ 	.short	0x0000
        /*0092*/ 	.short	0x0000
        /*0094*/ 	.byte	0x00, 0xf0, 0x21, 0x00


	//----- nvinfo : EIATTR_SPARSE_MMA_MASK
	.align		4
.L_2693:
        /*0098*/ 	.byte	0x03, 0x50
        /*009a*/ 	.short	0x0000


	//----- nvinfo : EIATTR_MAXREG_COUNT
	.align		4
        /*009c*/ 	.byte	0x03, 0x1b
        /*009e*/ 	.short	0x0028


	//----- nvinfo : EIATTR_NUM_BARRIERS
	.align		4
        /*00a0*/ 	.byte	0x02, 0x4c
        /*00a2*/ 	.byte	0x01
	.zero		1


	//----- nvinfo : EIATTR_ANNOTATIONS
	.align		4
        /*00a4*/ 	.byte	0x04, 0x55
        /*00a6*/ 	.short	(.L_2695 - .L_2694)


	//   ....[0]....
.L_2694:
        /* <DEDUP_REMOVED lines=53> */


	//----- nvinfo : EIATTR_MERCURY_ISA_VERSION
	.align		4
.L_2695:
        /*03e0*/ 	.byte	0x03, 0x5f
        /*03e2*/ 	.short	0x0101


	//----- nvinfo : EIATTR_COOP_GROUP_MASK_REGIDS
	.align		4
        /*03e4*/ 	.byte	0x04, 0x29
        /*03e6*/ 	.short	(.L_2697 - .L_2696)


	//   ....[0]....
.L_2696:
        /*03e8*/ 	.word	0xffffffff


	//   ....[1]....
        /*03ec*/ 	.word	0xffffffff


	//   ....[2]....
        /*03f0*/ 	.word	0xffffffff


	//   ....[3]....
        /*03f4*/ 	.word	0xffffffff


	//   ....[4]....
        /*03f8*/ 	.word	0xffffffff


	//   ....[5]....
        /*03fc*/ 	.word	0xffffffff


	//   ....[6]....
        /*0400*/ 	.word	0xffffffff


	//   ....[7]....
        /*0404*/ 	.word	0xffffffff


	//   ....[8]....
        /*0408*/ 	.word	0xffffffff


	//   ....[9]....
        /*040c*/ 	.word	0xffffffff


	//----- nvinfo : EIATTR_COOP_GROUP_INSTR_OFFSETS
	.align		4
.L_2697:
        /*0410*/ 	.byte	0x04, 0x28
        /*0412*/ 	.short	(.L_2699 - .L_2698)


	//   ....[0]....
.L_2698:
        /*0414*/ 	.word	0x00001550


	//   ....[1]....
        /*0418*/ 	.word	0x00001590


	//   ....[2]....
        /*041c*/ 	.word	0x00001a10


	//   ....[3]....
        /*0420*/ 	.word	0x00001a50


	//   ....[4]....
        /*0424*/ 	.word	0x00001aa0


	//   ....[5]....
        /*0428*/ 	.word	0x00001ab0


	//   ....[6]....
        /*042c*/ 	.word	0x00001ae0


	//   ....[7]....
        /*0430*/ 	.word	0x00001af0


	//   ....[8]....
        /*0434*/ 	.word	0x00001b20


	//   ....[9]....
        /*0438*/ 	.word	0x00001b30


	//----- nvinfo : EIATTR_EXIT_INSTR_OFFSETS
	.align		4
.L_2699:
        /*043c*/ 	.byte	0x04, 0x1c
        /*043e*/ 	.short	(.L_2701 - .L_2700)


	//   ....[0]....
.L_2700:
        /*0440*/ 	.word	0x00000060


	//   ....[1]....
        /*0444*/ 	.word	0x00003780


	//----- nvinfo : EIATTR_MAX_THREADS
	.align		4
.L_2701:
        /*0448*/ 	.byte	0x04, 0x05
        /*044a*/ 	.short	(.L_2703 - .L_2702)
.L_2702:
        /*044c*/ 	.word	0x000001e0
        /*0450*/ 	.word	0x00000001
        /*0454*/ 	.word	0x00000001


	//----- nvinfo : EIATTR_CRS_STACK_SIZE
	.align		4
.L_2703:
        /*0458*/ 	.byte	0x04, 0x1e
        /*045a*/ 	.short	(.L_2705 - .L_2704)
.L_2704:
        /*045c*/ 	.word	0x00000000


	//----- nvinfo : EIATTR_CBANK_PARAM_SIZE
	.align		4
.L_2705:
        /*0460*/ 	.byte	0x03, 0x19
        /*0462*/ 	.short	0x0048


	//----- nvinfo : EIATTR_PARAM_CBANK
	.align		4
        /*0464*/ 	.byte	0x04, 0x0a
        /*0466*/ 	.short	(.L_2707 - .L_2706)
	.align		4
.L_2706:
        /*0468*/ 	.word	index@(.nv.constant0._ZN13group_norm_v214gn_cuda_kernelI6__halfLi480ELi3ELi16ELi60ELi1024ELb1ELi16ELi960ELi960ELi4ELb1ELi5ELb0ELb0ENS_16CompileConditionILi900EEEEEvPT_PKS4_S7_S7_flPfS8_Pj)
        /*046c*/ 	.short	0x0210
        /*046e*/ 	.short	0x0048


	//----- nvinfo : EIATTR_SW_WAR
	.align		4
.L_2707:
        /*0470*/ 	.byte	0x04, 0x36
        /*0472*/ 	.short	(.L_2709 - .L_2708)
.L_2708:
        /*0474*/ 	.word	0x00000008
.L_2709:


//--------------------- .nv.info._ZN13group_norm_v214gn_cuda_kernelI6__halfLi480ELi1ELi16ELi60ELi1024ELb1ELi32ELi960ELi960ELi4ELb1ELi4ELb0ELb0ENS_16CompileConditionILi900EEEEEvPT_PKS4_S7_S7_flPfS8_Pj --------------------------
	.section	.nv.info._ZN13group_norm_v214gn_cuda_kernelI6__halfLi480ELi1ELi16ELi60ELi1024ELb1ELi32ELi960ELi960ELi4ELb1ELi4ELb0ELb0ENS_16CompileConditionILi900EEEEEvPT_PKS4_S7_S7_flPfS8_Pj,"",@"SHT_CUDA_INFO"
	.sectionflags	@""
	.align	4


	//----- nvinfo : EIATTR_CUDA_API_VERSION
	.align		4
        /*0000*/ 	.byte	0x04, 0x37
        /*0002*/ 	.short	(.L_2711 - .L_2710)
.L_2710:
        /*0004*/ 	.word	0x00000082


	//----- nvinfo : EIATTR_KPARAM_INFO
	.align		4
.L_2711:
        /*0008*/ 	.byte	0x04, 0x17
        /*000a*/ 	.short	(.L_2713 - .L_2712)
.L_2712:
        /*000c*/ 	.word	0x00000000
        /*0010*/ 	.short	0x0008
        /*0012*/ 	.short	0x0040
        /*0014*/ 	.byte	0x00, 0xf0, 0x21, 0x00


	//----- nvinfo : EIATTR_KPARAM_INFO
	.align		4
.L_2713:
        /*0018*/ 	.byte	0x04, 0x17
        /*001a*/ 	.short	(.L_2715 - .L_2714)
.L_2714:
        /*001c*/ 	.word	0x00000000
        /*0020*/ 	.short	0x0007
        /*0022*/ 	.short	0x0038
        /*0024*/ 	.byte	0x00, 0xf0, 0x21, 0x00


	//----- nvinfo : EIATTR_KPARAM_INFO
	.align		4
.L_2715:
        /*0028*/ 	.byte	0x04, 0x17
        /*002a*/ 	.short	(.L_2717 - .L_2716)
.L_2716:
        /*002c*/ 	.word	0x00000000
        /*0030*/ 	.short	0x0006
        /*0032*/ 	.short	0x0030
        /*0034*/ 	.byte	0x00, 0xf0, 0x21, 0x00


	//----- nvinfo : EIATTR_KPARAM_INFO
	.align		4
.L_2717:
        /*0038*/ 	.byte	0x04, 0x17
        /*003a*/ 	.short	(.L_2719 - .L_2718)
.L_2718:
        /*003c*/ 	.word	0x00000000
        /*0040*/ 	.short	0x0005
        /*0042*/ 	.short	0x0028
        /*0044*/ 	.byte	0x00, 0xf0, 0x21, 0x00


	//----- nvinfo : EIATTR_KPARAM_INFO
	.align		4
.L_2719:
        /*0048*/ 	.byte	0x04, 0x17
        /*004a*/ 	.short	(.L_2721 - .L_2720)
.L_2720:
        /*004c*/ 	.word	0x00000000
        /*0050*/ 	.short	0x0004
        /*0052*/ 	.short	0x0020
        /*0054*/ 	.byte	0x00, 0xf0, 0x11, 0x00


	//----- nvinfo : EIATTR_KPARAM_INFO
	.align		4
.L_2721:
        /*0058*/ 	.byte	0x04, 0x17
        /*005a*/ 	.short	(.L_2723 - .L_2722)
.L_2722:
        /*005c*/ 	.word	0x00000000
        /*0060*/ 	.short	0x0003
        /*0062*/ 	.short	0x0018
        /*0064*/ 	.byte	0x00, 0xf0, 0x21, 0x00


	//----- nvinfo : EIATTR_KPARAM_INFO
	.align		4
.L_2723:
        /*0068*/ 	.byte	0x04, 0x17
        /*006a*/ 	.short	(.L_2725 - .L_2724)
.L_2724:
        /*006c*/ 	.word	0x00000000
        /*0070*/ 	.short	0x0002
        /*0072*/ 	.short	0x0010
        /*0074*/ 	.byte	0x00, 0xf0, 0x21, 0x00


	//----- nvinfo : EIATTR_KPARAM_INFO
	.align		4
.L_2725:
        /*0078*/ 	.byte	0x04, 0x17
        /*007a*/ 	.short	(.L_2727 - .L_2726)
.L_2726:
        /*007c*/ 	.word	0x00000000
        /*0080*/ 	.short	0x0001
        /*0082*/ 	.short	0x0008
        /*0084*/ 	.byte	0x00, 0xf0, 0x21, 0x00


	//----- nvinfo : EIATTR_KPARAM_INFO
	.align		4
.L_2727:
        /*0088*/ 	.byte	0x04, 0x17
        /*008a*/ 	.short	(.L_2729 - .L_2728)
.L_2728:
        /*008c*/ 	.word	0x00000000
        /*0090*/ 	.short	0x0000
        /*0092*/ 	.short	0x0000
        /*0094*/ 	.byte	0x00, 0xf0, 0x21, 0x00


	//----- nvinfo : EIATTR_SPARSE_MMA_MASK
	.align		4
.L_2729:
        /*0098*/ 	.byte	0x03, 0x50
        /*009a*/ 	.short	0x0000


	//----- nvinfo : EIATTR_MAXREG_COUNT
	.align		4
        /*009c*/ 	.byte	0x03, 0x1b
        /*009e*/ 	.short	0x0080


	//----- nvinfo : EIATTR_NUM_BARRIERS
	.align		4
        /*00a0*/ 	.byte	0x02, 0x4c
        /*00a2*/ 	.byte	0x01
	.zero		1


	//----- nvinfo : EIATTR_ANNOTATIONS
	.align		4
        /*00a4*/ 	.byte	0x04, 0x55
        /*00a6*/ 	.short	(.L_2731 - .L_2730)


	//   ....[0]....
.L_2730:
        /* <DEDUP_REMOVED lines=12> */


	//----- nvinfo : EIATTR_MERCURY_ISA_VERSION
	.align		4
.L_2731:
        /*0158*/ 	.byte	0x03, 0x5f
        /*015a*/ 	.short	0x0101


	//----- nvinfo : EIATTR_INT_WARP_WIDE_INSTR_OFFSETS
	.align		4
        /*015c*/ 	.byte	0x04, 0x31
        /*015e*/ 	.short	(.L_2733 - .L_2732)


	//   ....[0]....
.L_2732:
        /*0160*/ 	.word	0x00002010


	//   ....[1]....
        /*0164*/ 	.word	0x000020d0


	//----- nvinfo : EIATTR_COOP_GROUP_MASK_REGIDS
	.align		4
.L_2733:
        /*0168*/ 	.byte	0x04, 0x29
        /*016a*/ 	.short	(.L_2735 - .L_2734)


	//   ....[0]....
.L_2734:
        /*016c*/ 	.word	0xffffffff


	//   ....[1]....
        /*0170*/ 	.word	0xffffffff


	//   ....[2]....
        /*0174*/ 	.word	0xffffffff


	//   ....[3]....
        /*0178*/ 	.word	0xffffffff


	//   ....[4]....
        /*017c*/ 	.word	0xffffffff


	//   ....[5]....
        /*0180*/ 	.word	0xffffffff


	//   ....[6]....
        /*0184*/ 	.word	0xffffffff


	//   ....[7]....
        /*0188*/ 	.word	0xffffffff


	//   ....[8]....
        /*018c*/ 	.word	0xffffffff


	//   ....[9]....
        /*0190*/ 	.word	0xffffffff


	//----- nvinfo : EIATTR_COOP_GROUP_INSTR_OFFSETS
	.align		4
.L_2735:
        /*0194*/ 	.byte	0x04, 0x28
        /*0196*/ 	.short	(.L_2737 - .L_2736)


	//   ....[0]....
.L_2736:
        /*0198*/ 	.word	0x00001e70


	//   ....[1]....
        /*019c*/ 	.word	0x00001ee0


	//   ....[2]....
        /*01a0*/ 	.word	0x00002280


	//   ....[3]....
        /*01a4*/ 	.word	0x00002290


	//   ....[4]....
        /*01a8*/ 	.word	0x000022c0


	//   ....[5]....
        /*01ac*/ 	.word	0x000022d0


	//   ....[6]....
        /*01b0*/ 	.word	0x00002300


	//   ....[7]....
        /*01b4*/ 	.word	0x00002310


	//   ....[8]....
        /*01b8*/ 	.word	0x00002340


	//   ....[9]....
        /*01bc*/ 	.word	0x00002350


	//----- nvinfo : EIATTR_EXIT_INSTR_OFFSETS
	.align		4
.L_2737:
        /*01c0*/ 	.byte	0x04, 0x1c
        /*01c2*/ 	.short	(.L_2739 - .L_2738)


	//   ....[0]....
.L_2738:
        /*01c4*/ 	.word	0x00000060


	//   ....[1]....
        /*01c8*/ 	.word	0x00005010


	//----- nvinfo : EIATTR_MAX_THREADS
	.align		4
.L_2739:
        /*01cc*/ 	.byte	0x04, 0x05
        /*01ce*/ 	.short	(.L_2741 - .L_2740)
.L_2740:
        /*01d0*/ 	.word	0x000001e0
        /*01d4*/ 	.word	0x00000001
        /*01d8*/ 	.word	0x00000001


	//----- nvinfo : EIATTR_CRS_STACK_SIZE
	.align		4
.L_2741:
        /*01dc*/ 	.byte	0x04, 0x1e
        /*01de*/ 	.short	(.L_2743 - .L_2742)
.L_2742:
        /*01e0*/ 	.word	0x00000000


	//----- nvinfo : EIATTR_CBANK_PARAM_SIZE
	.align		4
.L_2743:
        /*01e4*/ 	.byte	0x03, 0x19
        /*01e6*/ 	.short	0x0048


	//----- nvinfo : EIATTR_PARAM_CBANK
	.align		4
        /*01e8*/ 	.byte	0x04, 0x0a
        /*01ea*/ 	.short	(.L_2745 - .L_2744)
	.align		4
.L_2744:
        /*01ec*/ 	.word	index@(.nv.constant0._ZN13group_norm_v214gn_cuda_kernelI6__halfLi480ELi1ELi16ELi60ELi1024ELb1ELi32ELi960ELi960ELi4ELb1ELi4ELb0ELb0ENS_16CompileConditionILi900EEEEEvPT_PKS4_S7_S7_flPfS8_Pj)
        /*01f0*/ 	.short	0x0210
        /*01f2*/ 	.short	0x0048


	//----- nvinfo : EIATTR_SW_WAR
	.align		4
.L_2745:
        /*01f4*/ 	.byte	0x04, 0x36
        /*01f6*/ 	.short	(.L_2747 - .L_2746)
.L_2746:
        /*01f8*/ 	.word	0x00000008
.L_2747:


//--------------------- .nv.info._ZN13group_norm_v214gn_cuda_kernelI6__halfLi480ELi1ELi16ELi60ELi1024ELb1ELi64ELi960ELi960ELi4ELb1ELi9ELb0ELb0ENS_16CompileConditionILi900EEEEEvPT_PKS4_S7_S7_flPfS8_Pj --------------------------
	.section	.nv.info._ZN13group_norm_v214gn_cuda_kernelI6__halfLi480ELi1ELi16ELi60ELi1024ELb1ELi64ELi960ELi960ELi4ELb1ELi9ELb0ELb0ENS_16CompileConditionILi900EEEEEvPT_PKS4_S7_S7_flPfS8_Pj,"",@"SHT_CUDA_INFO"
	.sectionflags	@""
	.align	4


	//----- nvinfo : EIATTR_CUDA_API_VERSION
	.align		4
        /*0000*/ 	.byte	0x04, 0x37
        /*0002*/ 	.short	(.L_2749 - .L_2748)
.L_2748:
        /*0004*/ 	.word	0x00000082


	//----- nvinfo : EIATTR_KPARAM_INFO
	.align		4
.L_2749:
        /*0008*/ 	.byte	0x04, 0x17
        /*000a*/ 	.short	(.L_2751 - .L_2750)
.L_2750:
        /*000c*/ 	.word	0x00000000
        /*0010*/ 	.short	0x0008
        /*0012*/ 	.short	0x0040
        /*0014*/ 	.byte	0x00, 0xf0, 0x21, 0x00


	//----- nvinfo : EIATTR_KPARAM_INFO
	.align		4
.L_2751:
        /*0018*/ 	.byte	0x04, 0x17
        /*001a*/ 	.short	(.L_2753 - .L_2752)
.L_2752:
        /*001c*/ 	.word	0x00000000
        /*0020*/ 	.short	0x0007
        /*0022*/ 	.short	0x0038
        /*0024*/ 	.byte	0x00, 0xf0, 0x21, 0x00


	//----- nvinfo : EIATTR_KPARAM_INFO
	.align		4
.L_2753:
        /*0028*/ 	.byte	0x04, 0x17
        /*002a*/ 	.short	(.L_2755 - .L_2754)
.L_2754:
        /*002c*/ 	.word	0x00000000
        /*0030*/ 	.short	0x0006
        /*0032*/ 	.short	0x0030
        /*0034*/ 	.byte	0x00, 0xf0, 0x21, 0x00


	//----- nvinfo : EIATTR_KPARAM_INFO
	.align		4
.L_2755:
        /*0038*/ 	.byte	0x04, 0x17
        /*003a*/ 	.short	(.L_2757 - .L_2756)
.L_2756:
        /*003c*/ 	.word	0x00000000
        /*0040*/ 	.short	0x0005
        /*0042*/ 	.short	0x0028
        /*0044*/ 	.byte	0x00, 0xf0, 0x21, 0x00


	//----- nvinfo : EIATTR_KPARAM_INFO
	.align		4
.L_2757:
        /*0048*/ 	.byte	0x04, 0x17
        /*004a*/ 	.short	(.L_2759 - .L_2758)
.L_2758:
        /*004c*/ 	.word	0x00000000
        /*0050*/ 	.short	0x0004
        /*0052*/ 	.short	0x0020
        /*0054*/ 	.byte	0x00, 0xf0, 0x11, 0x00


	//----- nvinfo : EIATTR_KPARAM_INFO
	.align		4
.L_2759:
        /*0058*/ 	.byte	0x04, 0x17
        /*005a*/ 	.short	(.L_2761 - .L_2760)
.L_2760:
        /*005c*/ 	.word	0x00000000
        /*0060*/ 	.short	0x0003
        /*0062*/ 	.short	0x0018
        /*0064*/ 	.byte	0x00, 0xf0, 0x21, 0x00


	//----- nvinfo : EIATTR_KPARAM_INFO
	.align		4
.L_2761:
        /*0068*/ 	.byte	0x04, 0x17
        /*006a*/ 	.short	(.L_2763 - .L_2762)
.L_2762:
        /*006c*/ 	.word	0x00000000
        /*0070*/ 	.short	0x0002
        /*0072*/ 	.short	0x0010
        /*0074*/ 	.byte	0x00, 0xf0, 0x21, 0x00


	//----- nvinfo : EIATTR_KPARAM_INFO
	.align		4
.L_2763:
        /*0078*/ 	.byte	0x04, 0x17
        /*007a*/ 	.short	(.L_2765 - .L_2764)
.L_2764:
        /*007c*/ 	.word	0x00000000
        /*0080*/ 	.short	0x0001
        /*0082*/ 	.short	0x0008
        /*0084*/ 	.byte	0x00, 0xf0, 0x21, 0x00


	//----- nvinfo : EIATTR_KPARAM_INFO
	.align		4
.L_2765:
        /*0088*/ 	.byte	0x04, 0x17
        /*008a*/ 	.short	(.L_2767 - .L_2766)
.L_2766:
        /*008c*/ 	.word	0x00000000
        /*0090*/ 	.short	0x0000
        /*0092*/ 	.short	0x0000
        /*0094*/ 	.byte	0x00, 0xf0, 0x21, 0x00


	//----- nvinfo : EIATTR_SPARSE_MMA_MASK
	.align		4
.L_2767:
        /*0098*/ 	.byte	0x03, 0x50
        /*009a*/ 	.short	0x0000


	//----- nvinfo : EIATTR_MAXREG_COUNT
	.align		4
        /*009c*/ 	.byte	0x03, 0x1b
        /*009e*/ 	.short	0x0080


	//----- nvinfo : EIATTR_NUM_BARRIERS
	.align		4
        /*00a0*/ 	.byte	0x02, 0x4c
        /*00a2*/ 	.byte	0x01
	.zero		1


	//----- nvinfo : EIATTR_ANNOTATIONS
	.align		4
        /*00a4*/ 	.byte	0x04, 0x55
        /*00a6*/ 	.short	(.L_2769 - .L_2768)


	//   ....[0]....
.L_2768:
        /* <DEDUP_REMOVED lines=205> */


	//----- nvinfo : EIATTR_MERCURY_ISA_VERSION
	.align		4
.L_2769:
        /*0d60*/ 	.byte	0x03, 0x5f
        /*0d62*/ 	.short	0x0101


	//----- nvinfo : EIATTR_INT_WARP_WIDE_INSTR_OFFSETS
	.align		4
        /*0d64*/ 	.byte	0x04, 0x31
        /*0d66*/ 	.short	(.L_2771 - .L_2770)


	//   ....[0]....
.L_2770:
        /*0d68*/ 	.word	0x00003870


	//   ....[1]....
        /*0d6c*/ 	.word	0x00003930


	//----- nvinfo : EIATTR_COOP_GROUP_MASK_REGIDS
	.align		4
.L_2771:
        /*0d70*/ 	.byte	0x04, 0x29
        /*0d72*/ 	.short	(.L_2773 - .L_2772)


	//   ....[0]....
.L_2772:
        /*0d74*/ 	.word	0xffffffff


	//   ....[1]....
        /*0d78*/ 	.word	0xffffffff


	//   ....[2]....
        /*0d7c*/ 	.word	0xffffffff


	//   ....[3]....
        /*0d80*/ 	.word	0xffffffff


	//   ....[4]....
        /*0d84*/ 	.word	0xffffffff


	//   ....[5]....
        /*0d88*/ 	.word	0xffffffff


	//   ....[6]....
        /*0d8c*/ 	.word	0xffffffff


	//   ....[7]....
        /*0d90*/ 	.word	0xffffffff


	//   ....[8]....
        /*0d94*/ 	.word	0xffffffff


	//   ....[9]....
        /*0d98*/ 	.word	0xffffffff


	//----- nvinfo : EIATTR_COOP_GROUP_INSTR_OFFSETS
	.align		4
.L_2773:
        /*0d9c*/ 	.byte	0x04, 0x28
        /*0d9e*/ 	.short	(.L_2775 - .L_2774)


	//   ....[0]....
.L_2774:
        /*0da0*/ 	.word	0x00003680


	//   ....[1]....
        /*0da4*/ 	.word	0x00003720


	//   ....[2]....
        /*0da8*/ 	.word	0x00003a90


	//   ....[3]....
        /*0dac*/ 	.word	0x00003aa0


	//   ....[4]....
        /*0db0*/ 	.word	0x00003ad0


	//   ....[5]....
        /*0db4*/ 	.word	0x00003ae0


	//   ....[6]....
        /*0db8*/ 	.word	0x00003b10


	//   ....[7]....
        /*0dbc*/ 	.word	0x00003b20


	//   ....[8]....
        /*0dc0*/ 	.word	0x00003b50


	//   ....[9]....
        /*0dc4*/ 	.word	0x00003b60


	//----- nvinfo : EIATTR_EXIT_INSTR_OFFSETS
	.align		4
.L_2775:
        /*0dc8*/ 	.byte	0x04, 0x1c
        /*0dca*/ 	.short	(.L_2777 - .L_2776)


	//   ....[0]....
.L_2776:
        /*0dcc*/ 	.word	0x00000060


	//   ....[1]....
        /*0dd0*/ 	.word	0x0000a410


	//----- nvinfo : EIATTR_MAX_THREADS
	.align		4
.L_2777:
        /*0dd4*/ 	.byte	0x04, 0x05
        /*0dd6*/ 	.short	(.L_2779 - .L_2778)
.L_2778:
        /*0dd8*/ 	.word	0x000001e0
        /*0ddc*/ 	.word	0x00000001
        /*0de0*/ 	.word	0x00000001


	//----- nvinfo : EIATTR_CRS_STACK_SIZE
	.align		4
.L_2779:
        /*0de4*/ 	.byte	0x04, 0x1e
        /*0de6*/ 	.short	(.L_2781 - .L_2780)
.L_2780:
        /*0de8*/ 	.word	0x00000000


	//----- nvinfo : EIATTR_CBANK_PARAM_SIZE
	.align		4
.L_2781:
        /*0dec*/ 	.byte	0x03, 0x19
        /*0dee*/ 	.short	0x0048


	//----- nvinfo : EIATTR_PARAM_CBANK
	.align		4
        /*0df0*/ 	.byte	0x04, 0x0a
        /*0df2*/ 	.short	(.L_2783 - .L_2782)
	.align		4
.L_2782:
        /*0df4*/ 	.word	index@(.nv.constant0._ZN13group_norm_v214gn_cuda_kernelI6__halfLi480ELi1ELi16ELi60ELi1024ELb1ELi64ELi960ELi960ELi4ELb1ELi9ELb0ELb0ENS_16CompileConditionILi900EEEEEvPT_PKS4_S7_S7_flPfS8_Pj)
        /*0df8*/ 	.short	0x0210
        /*0dfa*/ 	.short	0x0048


	//----- nvinfo : EIATTR_SW_WAR
	.align		4
.L_2783:
        /*0dfc*/ 	.byte	0x04, 0x36
        /*0dfe*/ 	.short	(.L_2785 - .L_2784)
.L_2784:
        /*0e00*/ 	.word	0x00000008
.L_2785:


//--------------------- .nv.info._ZN13group_norm_v214gn_cuda_kernelI6__halfLi480ELi2ELi16ELi60ELi1024ELb1ELi32ELi960ELi960ELi4ELb1ELi7ELb0ELb0ENS_16CompileConditionILi900EEEEEvPT_PKS4_S7_S7_flPfS8_Pj --------------------------
	.section	.nv.info._ZN13group_norm_v214gn_cuda_kernelI6__halfLi480ELi2ELi16ELi60ELi1024ELb1ELi32ELi960ELi960ELi4ELb1ELi7ELb0ELb0ENS_16CompileConditionILi900EEEEEvPT_PKS4_S7_S7_flPfS8_Pj,"",@"SHT_CUDA_INFO"
	.sectionflags	@""
	.align	4


	//----- nvinfo : EIATTR_CUDA_API_VERSION
	.align		4
        /*0000*/ 	.byte	0x04, 0x37
        /*0002*/ 	.short	(.L_2787 - .L_2786)
.L_2786:
        /*0004*/ 	.word	0x00000082


	//----- nvinfo : EIATTR_KPARAM_INFO
	.align		4
.L_2787:
        /*0008*/ 	.byte	0x04, 0x17
        /*000a*/ 	.short	(.L_2789 - .L_2788)
.L_2788:
        /*000c*/ 	.word	0x00000000
        /*0010*/ 	.short	0x0008
        /*0012*/ 	.short	0x0040
        /*0014*/ 	.byte	0x00, 0xf0, 0x21, 0x00


	//----- nvinfo : EIATTR_KPARAM_INFO
	.align		4
.L_2789:
        /*0018*/ 	.byte	0x04, 0x17
        /*001a*/ 	.short	(.L_2791 - .L_2790)
.L_2790:
        /*001c*/ 	.word	0x00000000
        /*0020*/ 	.short	0x0007
        /*0022*/ 	.short	0x0038
        /*0024*/ 	.byte	0x00, 0xf0, 0x21, 0x00


	//----- nvinfo : EIATTR_KPARAM_INFO
	.align		4
.L_2791:
        /*0028*/ 	.byte	0x04, 0x17
        /*002a*/ 	.short	(.L_2793 - .L_2792)
.L_2792:
        /*002c*/ 	.word	0x00000000
        /*0030*/ 	.short	0x0006
        /*0032*/ 	.short	0x0030
        /*0034*/ 	.byte	0x00, 0xf0, 0x21, 0x00


	//----- nvinfo : EIATTR_KPARAM_INFO
	.align		4
.L_2793:
        /*0038*/ 	.byte	0x04, 0x17
        /*003a*/ 	.short	(.L_2795 - .L_2794)
.L_2794:
        /*003c*/ 	.word	0x00000000
        /*0040*/ 	.short	0x0005
        /*0042*/ 	.short	0x0028
        /*0044*/ 	.byte	0x00, 0xf0, 0x21, 0x00


	//----- nvinfo : EIATTR_KPARAM_INFO
	.align		4
.L_2795:
        /*0048*/ 	.byte	0x04, 0x17
        /*004a*/ 	.short	(.L_2797 - .L_2796)
.L_2796:
        /*004c*/ 	.word	0x00000000
        /*0050*/ 	.short	0x0004
        /*0052*/ 	.short	0x0020
        /*0054*/ 	.byte	0x00, 0xf0, 0x11, 0x00


	//----- nvinfo : EIATTR_KPARAM_INFO
	.align		4
.L_2797:
        /*0058*/ 	.byte	0x04, 0x17
        /*005a*/ 	.short	(.L_2799 - .L_2798)
.L_2798:
        /*005c*/ 	.word	0x00000000
        /*0060*/ 	.short	0x0003
        /*0062*/ 	.short	0x0018
        /*0064*/ 	.byte	0x00, 0xf0, 0x21, 0x00


	//----- nvinfo : EIATTR_KPARAM_INFO
	.align		4
.L_2799:
        /*0068*/ 	.byte	0x04, 0x17
        /*006a*/ 	.short	(.L_2801 - .L_2800)
.L_2800:
        /*006c*/ 	.word	0x00000000
        /*0070*/ 	.short	0x0002
        /*0072*/ 	.short	0x0010
        /*0074*/ 	.byte	0x00, 0xf0, 0x21, 0x00


	//----- nvinfo : EIATTR_KPARAM_INFO
	.align		4
.L_2801:
        /*0078*/ 	.byte	0x04, 0x17
        /*007a*/ 	.short	(.L_2803 - .L_2802)
.L_2802:
        /*007c*/ 	.word	0x00000000
        /*0080*/ 	.short	0x0001
        /*0082*/ 	.short	0x0008
        /*0084*/ 	.byte	0x00, 0xf0, 0x21, 0x00


	//----- nvinfo : EIATTR_KPARAM_INFO
	.align		4
.L_2803:
        /*0088*/ 	.byte	0x04, 0x17
        /*008a*/ 	.short	(.L_2805 - .L_2804)
.L_2804:
        /*008c*/ 	.word	0x00000000
        /*0090*/ 	.short	0x0000
        /*0092*/ 	.short	0x0000
        /*0094*/ 	.byte	0x00, 0xf0, 0x21, 0x00


	//----- nvinfo : EIATTR_SPARSE_MMA_MASK
	.align		4
.L_2805:
        /*0098*/ 	.byte	0x03, 0x50
        /*009a*/ 	.short	0x0000


	//----- nvinfo : EIATTR_MAXREG_COUNT
	.align		4
        /*009c*/ 	.byte	0x03, 0x1b
        /*009e*/ 	.short	0x0040


	//----- nvinfo : EIATTR_NUM_BARRIERS
	.align		4
        /*00a0*/ 	.byte	0x02, 0x4c
        /*00a2*/ 	.byte	0x01
	.zero		1


	//----- nvinfo : EIATTR_ANNOTATIONS
	.align		4
        /*00a4*/ 	.byte	0x04, 0x55
        /*00a6*/ 	.short	(.L_2807 - .L_2806)


	//   ....[0]....
.L_2806:
        /* <DEDUP_REMOVED lines=99> */


	//----- nvinfo : EIATTR_MERCURY_ISA_VERSION
	.align		4
.L_2807:
        /*06c0*/ 	.byte	0x03, 0x5f
        /*06c2*/ 	.short	0x0101


	//----- nvinfo : EIATTR_COOP_GROUP_MASK_REGIDS
	.align		4
        /*06c4*/ 	.byte	0x04, 0x29
        /*06c6*/ 	.short	(.L_2809 - .L_2808)


	//   ....[0]....
.L_2808:
        /*06c8*/ 	.word	0xffffffff


	//   ....[1]....
        /*06cc*/ 	.word	0xffffffff


	//   ....[2]....
        /*06d0*/ 	.word	0xffffffff


	//   ....[3]....
        /*06d4*/ 	.word	0xffffffff


	//   ....[4]....
        /*06d8*/ 	.word	0xffffffff


	//   ....[5]....
        /*06dc*/ 	.word	0xffffffff


	//   ....[6]....
        /*06e0*/ 	.word	0xffffffff


	//   ....[7]....
        /*06e4*/ 	.word	0xffffffff


	//   ....[8]....
        /*06e8*/ 	.word	0xffffffff


	//   ....[9]....
        /*06ec*/ 	.word	0xffffffff


	//----- nvinfo : EIATTR_COOP_GROUP_INSTR_OFFSETS
	.align		4
.L_2809:
        /*06f0*/ 	.byte	0x04, 0x28
        /*06f2*/ 	.short	(.L_2811 - .L_2810)


	//   ....[0]....
.L_2810:
        /*06f4*/ 	.word	0x00002200


	//   ....[1]....
        /*06f8*/ 	.word	0x00002210


	//   ....[2]....
        /*06fc*/ 	.word	0x00002670


	//   ....[3]....
        /*0700*/ 	.word	0x00002680


	//   ....[4]....
        /*0704*/ 	.word	0x000026b0


	//   ....[5]....
        /*0708*/ 	.word	0x000026c0


	//   ....[6]....
        /*070c*/ 	.word	0x000026f0


	//   ....[7]....
        /*0710*/ 	.word	0x00002700


	//   ....[8]....
        /*0714*/ 	.word	0x00002730


	//   ....[9]....
        /*0718*/ 	.word	0x00002740


	//----- nvinfo : EIATTR_EXIT_INSTR_OFFSETS
	.align		4
.L_2811:
        /*071c*/ 	.byte	0x04, 0x1c
        /*071e*/ 	.short	(.L_2813 - .L_2812)


	//   ....[0]....
.L_2812:
        /*0720*/ 	.word	0x00000060


	//   ....[1]....
        /*0724*/ 	.word	0x00005d10


	//----- nvinfo : EIATTR_MAX_THREADS
	.align		4
.L_2813:
        /*0728*/ 	.byte	0x04, 0x05
        /*072a*/ 	.short	(.L_2815 - .L_2814)
.L_2814:
        /*072c*/ 	.word	0x000001e0
        /*0730*/ 	.word	0x00000001
        /*0734*/ 	.word	0x00000001


	//----- nvinfo : EIATTR_CRS_STACK_SIZE
	.align		4
.L_2815:
        /*0738*/ 	.byte	0x04, 0x1e
        /*073a*/ 	.short	(.L_2817 - .L_2816)
.L_2816:
        /*073c*/ 	.word	0x00000000


	//----- nvinfo : EIATTR_CBANK_PARAM_SIZE
	.align		4
.L_2817:
        /*0740*/ 	.byte	0x03, 0x19
        /*0742*/ 	.short	0x0048


	//----- nvinfo : EIATTR_PARAM_CBANK
	.align		4
        /*0744*/ 	.byte	0x04, 0x0a
        /*0746*/ 	.short	(.L_2819 - .L_2818)
	.align		4
.L_2818:
        /*0748*/ 	.word	index@(.nv.constant0._ZN13group_norm_v214gn_cuda_kernelI6__halfLi480ELi2ELi16ELi60ELi1024ELb1ELi32ELi960ELi960ELi4ELb1ELi7ELb0ELb0ENS_16CompileConditionILi900EEEEEvPT_PKS4_S7_S7_flPfS8_Pj)
        /*074c*/ 	.short	0x0210
        /*074e*/ 	.short	0x0048


	//----- nvinfo : EIATTR_SW_WAR
	.align		4
.L_2819:
        /*0750*/ 	.byte	0x04, 0x36
        /*0752*/ 	.short	(.L_2821 - .L_2820)
.L_2820:
        /*0754*/ 	.word	0x00000008
.L_2821:


//--------------------- .nv.info._ZN13group_norm_v214gn_cuda_kernelI6__halfLi480ELi2ELi16ELi60ELi1024ELb1ELi32ELi960ELi960ELi4ELb1ELi9ELb0ELb0ENS_16CompileConditionILi900EEEEEvPT_PKS4_S7_S7_flPfS8_Pj --------------------------
	.section	.nv.info._ZN13group_norm_v214gn_cuda_kernelI6__halfLi480ELi2ELi16ELi60ELi1024ELb1ELi32ELi960ELi960ELi4ELb1ELi9ELb0ELb0ENS_16CompileConditionILi900EEEEEvPT_PKS4_S7_S7_flPfS8_Pj,"",@"SHT_CUDA_INFO"
	.sectionflags	@""
	.align	4


	//----- nvinfo : EIATTR_CUDA_API_VERSION
	.align		4
        /*0000*/ 	.byte	0x04, 0x37
        /*0002*/ 	.short	(.L_2823 - .L_2822)
.L_2822:
        /*0004*/ 	.word	0x00000082


	//----- nvinfo : EIATTR_KPARAM_INFO
	.align		4
.L_2823:
        /*0008*/ 	.byte	0x04, 0x17
        /*000a*/ 	.short	(.L_2825 - .L_2824)
.L_2824:
        /*000c*/ 	.word	0x00000000
        /*0010*/ 	.short	0x0008
        /*0012*/ 	.short	0x0040
        /*0014*/ 	.byte	0x00, 0xf0, 0x21, 0x00


	//----- nvinfo : EIATTR_KPARAM_INFO
	.align		4
.L_2825:
        /*0018*/ 	.byte	0x04, 0x17
        /*001a*/ 	.short	(.L_2827 - .L_2826)
.L_2826:
        /*001c*/ 	.word	0x00000000
        /*0020*/ 	.short	0x0007
        /*0022*/ 	.short	0x0038
        /*0024*/ 	.byte	0x00, 0xf0, 0x21, 0x00


	//----- nvinfo : EIATTR_KPARAM_INFO
	.align		4
.L_2827:
        /*0028*/ 	.byte	0x04, 0x17
        /*002a*/ 	.short	(.L_2829 - .L_2828)
.L_2828:
        /*002c*/ 	.word	0x00000000
        /*0030*/ 	.short	0x0006
        /*0032*/ 	.short	0x0030
        /*0034*/ 	.byte	0x00, 0xf0, 0x21, 0x00


	//----- nvinfo : EIATTR_KPARAM_INFO
	.align		4
.L_2829:
        /*0038*/ 	.byte	0x04, 0x17
        /*003a*/ 	.short	(.L_2831 - .L_2830)
.L_2830:
        /*003c*/ 	.word	0x00000000
        /*0040*/ 	.short	0x0005
        /*0042*/ 	.short	0x0028
        /*0044*/ 	.byte	0x00, 0xf0, 0x21, 0x00


	//----- nvinfo : EIATTR_KPARAM_INFO
	.align		4
.L_2831:
        /*0048*/ 	.byte	0x04, 0x17
        /*004a*/ 	.short	(.L_2833 - .L_2832)
.L_2832:
        /*004c*/ 	.word	0x00000000
        /*0050*/ 	.short	0x0004
        /*0052*/ 	.short	0x0020
        /*0054*/ 	.byte	0x00, 0xf0, 0x11, 0x00


	//----- nvinfo : EIATTR_KPARAM_INFO
	.align		4
.L_2833:
        /*0058*/ 	.byte	0x04, 0x17
        /*005a*/ 	.short	(.L_2835 - .L_2834)
.L_2834:
        /*005c*/ 	.word	0x00000000
        /*0060*/ 	.short	0x0003
        /*0062*/ 	.short	0x0018
        /*0064*/ 	.byte	0x00, 0xf0, 0x21, 0x00


	//----- nvinfo : EIATTR_KPARAM_INFO
	.align		4
.L_2835:
        /*0068*/ 	.byte	0x04, 0x17
        /*006a*/ 	.short	(.L_2837 - .L_2836)
.L_2836:
        /*006c*/ 	.word	0x00000000
        /*0070*/ 	.short	0x0002
        /*0072*/ 	.short	0x0010
        /*0074*/ 	.byte	0x00, 0xf0, 0x21, 0x00


	//----- nvinfo : EIATTR_KPARAM_INFO
	.align		4
.L_2837:
        /*0078*/ 	.byte	0x04, 0x17
        /*007a*/ 	.short	(.L_2839 - .L_2838)
.L_2838:
        /*007c*/ 	.word	0x00000000
        /*0080*/ 	.short	0x0001
        /*0082*/ 	.short	0x0008
        /*0084*/ 	.byte	0x00, 0xf0, 0x21, 0x00


	//----- nvinfo : EIATTR_KPARAM_INFO
	.align		4
.L_2839:
        /*0088*/ 	.byte	0x04, 0x17
        /*008a*/ 	.short	(.L_2841 - .L_2840)
.L_2840:
        /*008c*/ 	.word	0x00000000
        /*0090*/ 	.short	0x0000
        /*0092*/ 	.short	0x0000
        /*0094*/ 	.byte	0x00, 0xf0, 0x21, 0x00


	//----- nvinfo : EIATTR_SPARSE_MMA_MASK
	.align		4
.L_2841:
        /*0098*/ 	.byte	0x03, 0x50
        /*009a*/ 	.short	0x0000


	//----- nvinfo : EIATTR_MAXREG_COUNT
	.align		4
        /*009c*/ 	.byte	0x03, 0x1b
        /*009e*/ 	.short	0x0040


	//----- nvinfo : EIATTR_NUM_BARRIERS
	.align		4
        /*00a0*/ 	.byte	0x02, 0x4c
        /*00a2*/ 	.byte	0x01
	.zero		1


	//----- nvinfo : EIATTR_ANNOTATIONS
	.align		4
        /*00a4*/ 	.byte	0x04, 0x55
        /*00a6*/ 	.short	(.L_2843 - .L_2842)


	//   ....[0]....
.L_2842:
        /* <DEDUP_REMOVED lines=99> */


	//----- nvinfo : EIATTR_MERCURY_ISA_VERSION
	.align		4
.L_2843:
        /*06c0*/ 	.byte	0x03, 0x5f
        /*06c2*/ 	.short	0x0101


	//----- nvinfo : EIATTR_COOP_GROUP_MASK_REGIDS
	.align		4
        /*06c4*/ 	.byte	0x04, 0x29
        /*06c6*/ 	.short	(.L_2845 - .L_2844)


	//   ....[0]....
.L_2844:
        /*06c8*/ 	.word	0xffffffff


	//   ....[1]....
        /*06cc*/ 	.word	0xffffffff


	//   ....[2]....
        /*06d0*/ 	.word	0xffffffff


	//   ....[3]....
        /*06d4*/ 	.word	0xffffffff


	//   ....[4]....
        /*06d8*/ 	.word	0xffffffff


	//   ....[5]....
        /*06dc*/ 	.word	0xffffffff


	//   ....[6]....
        /*06e0*/ 	.word	0xffffffff


	//   ....[7]....
        /*06e4*/ 	.word	0xffffffff


	//   ....[8]....
        /*06e8*/ 	.word	0xffffffff


	//   ....[9]....
        /*06ec*/ 	.word	0xffffffff


	//----- nvinfo : EIATTR_COOP_GROUP_INSTR_OFFSETS
	.align		4
.L_2845:
        /*06f0*/ 	.byte	0x04, 0x28
        /*06f2*/ 	.short	(.L_2847 - .L_2846)


	//   ....[0]....
.L_2846:
        /*06f4*/ 	.word	0x00002200


	//   ....[1]....
        /*06f8*/ 	.word	0x00002210


	//   ....[2]....
        /*06fc*/ 	.word	0x00002670


	//   ....[3]....
        /*0700*/ 	.word	0x00002680


	//   ....[4]....
        /*0704*/ 	.word	0x000026b0


	//   ....[5]....
        /*0708*/ 	.word	0x000026c0


	//   ....[6]....
        /*070c*/ 	.word	0x000026f0


	//   ....[7]....
        /*0710*/ 	.word	0x00002700


	//   ....[8]....
        /*0714*/ 	.word	0x00002730


	//   ....[9]....
        /*0718*/ 	.word	0x00002740


	//----- nvinfo : EIATTR_EXIT_INSTR_OFFSETS
	.align		4
.L_2847:
        /*071c*/ 	.byte	0x04, 0x1c
        /*071e*/ 	.short	(.L_2849 - .L_2848)


	//   ....[0]....
.L_2848:
        /*0720*/ 	.word	0x00000060


	//   ....[1]....
        /*0724*/ 	.word	0x00005d10


	//----- nvinfo : EIATTR_MAX_THREADS
	.align		4
.L_2849:
        /*0728*/ 	.byte	0x04, 0x05
        /*072a*/ 	.short	(.L_2851 - .L_2850)
.L_2850:
        /*072c*/ 	.word	0x000001e0
        /*0730*/ 	.word	0x00000001
        /*0734*/ 	.word	0x00000001


	//----- nvinfo : EIATTR_CRS_STACK_SIZE
	.align		4
.L_2851:
        /*0738*/ 	.byte	0x04, 0x1e
        /*073a*/ 	.short	(.L_2853 - .L_2852)
.L_2852:
        /*073c*/ 	.word	0x00000000


	//----- nvinfo : EIATTR_CBANK_PARAM_SIZE
	.align		4
.L_2853:
        /*0740*/ 	.byte	0x03, 0x19
        /*0742*/ 	.short	0x0048


	//----- nvinfo : EIATTR_PARAM_CBANK
	.align		4
        /*0744*/ 	.byte	0x04, 0x0a
        /*0746*/ 	.short	(.L_2855 - .L_2854)
	.align		4
.L_2854:
        /*0748*/ 	.word	index@(.nv.constant0._ZN13group_norm_v214gn_cuda_kernelI6__halfLi480ELi2ELi16ELi60ELi1024ELb1ELi32ELi960ELi960ELi4ELb1ELi9ELb0ELb0ENS_16CompileConditionILi900EEEEEvPT_PKS4_S7_S7_flPfS8_Pj)
        /*074c*/ 	.short	0x0210
        /*074e*/ 	.short	0x0048


	//----- nvinfo : EIATTR_SW_WAR
	.align		4
.L_2855:
        /*0750*/ 	.byte	0x04, 0x36
        /*0752*/ 	.short	(.L_2857 - .L_2856)
.L_2856:
        /*0754*/ 	.word	0x00000008
.L_2857:


//--------------------- .nv.callgraph             --------------------------
	.section	.nv.callgraph,"",@"SHT_CUDA_CALLGRAPH"
	.align	4
	.sectionentsize	8
	.align		4
        /*0000*/ 	.word	0x00000000
	.align		4
        /*0004*/ 	.word	0xffffffff
	.align		4
        /*0008*/ 	.word	0x00000000
	.align		4
        /*000c*/ 	.word	0xfffffffe
	.align		4
        /*0010*/ 	.word	0x00000000
	.align		4
        /*0014*/ 	.word	0xfffffffd
	.align		4
        /*0018*/ 	.word	0x00000000
	.align		4
        /*001c*/ 	.word	0xfffffffc


//--------------------- .text._ZN13group_norm_v218gn_bwd_cuda_kernelI13__nv_bfloat16Li480ELi3ELi32ELi30ELi1024ELb0ELb1ELi4ELi960ELi960ELi4ELb1ELi1ELb0ELb0ELNS_15WgradSyncMethodE3ENS_16CompileConditionILi900EEEEEvPT_S6_S6_PKS5_S8_S8_S8_PKfflPfPj --------------------------
	.section	.text._ZN13group_norm_v218gn_bwd_cuda_kernelI13__nv_bfloat16Li480ELi3ELi32ELi30ELi1024ELb0ELb1ELi4ELi960ELi960ELi4ELb1ELi1ELb0ELb0ELNS_15WgradSyncMethodE3ENS_16CompileConditionILi900EEEEEvPT_S6_S6_PKS5_S8_S8_S8_PKfflPfPj,"ax",@progbits
	.align	128
        .global         _ZN13group_norm_v218gn_bwd_cuda_kernelI13__nv_bfloat16Li480ELi3ELi32ELi30ELi1024ELb0ELb1ELi4ELi960ELi960ELi4ELb1ELi1ELb0ELb0ELNS_15WgradSyncMethodE3ENS_16CompileConditionILi900EEEEEvPT_S6_S6_PKS5_S8_S8_S8_PKfflPfPj
        .type           _ZN13group_norm_v218gn_bwd_cuda_kernelI13__nv_bfloat16Li480ELi3ELi32ELi30ELi1024ELb0ELb1ELi4ELi960ELi960ELi4ELb1ELi1ELb0ELb0ELNS_15WgradSyncMethodE3ENS_16CompileConditionILi900EEEEEvPT_S6_S6_PKS5_S8_S8_S8_PKfflPfPj,@function
        .size           _ZN13group_norm_v218gn_bwd_cuda_kernelI13__nv_bfloat16Li480ELi3ELi32ELi30ELi1024ELb0ELb1ELi4ELi960ELi960ELi4ELb1ELi1ELb0ELb0ELNS_15WgradSyncMethodE3ENS_16CompileConditionILi900EEEEEvPT_S6_S6_PKS5_S8_S8_S8_PKfflPfPj,(.L_x_3184 - _ZN13group_norm_v218gn_bwd_cuda_kernelI13__nv_bfloat16Li480ELi3ELi32ELi30ELi1024ELb0ELb1ELi4ELi960ELi960ELi4ELb1ELi1ELb0ELb0ELNS_15WgradSyncMethodE3ENS_16CompileConditionILi900EEEEEvPT_S6_S6_PKS5_S8_S8_S8_PKfflPfPj)
        .other          _ZN13group_norm_v218gn_bwd_cuda_kernelI13__nv_bfloat16Li480ELi3ELi32ELi30ELi1024ELb0ELb1ELi4ELi960ELi960ELi4ELb1ELi1ELb0ELb0ELNS_15WgradSyncMethodE3ENS_16CompileConditionILi900EEEEEvPT_S6_S6_PKS5_S8_S8_S8_PKfflPfPj,@"STO_CUDA_ENTRY STV_DEFAULT"
_ZN13group_norm_v218gn_bwd_cuda_kernelI13__nv_bfloat16Li480ELi3ELi32ELi30ELi1024ELb0ELb1ELi4ELi960ELi960ELi4ELb1ELi1ELb0ELb0ELNS_15WgradSyncMethodE3ENS_16CompileConditionILi900EEEEEvPT_S6_S6_PKS5_S8_S8_S8_PKfflPfPj:
.text._ZN13group_norm_v218gn_bwd_cuda_kernelI13__nv_bfloat16Li480ELi3ELi32ELi30ELi1024ELb0ELb1ELi4ELi960ELi960ELi4ELb1ELi1ELb0ELb0ELNS_15WgradSyncMethodE3ENS_16CompileConditionILi900EEEEEvPT_S6_S6_PKS5_S8_S8_S8_PKfflPfPj:
[----:B------:R-:W0:Y:S08]  /*0000*/  LDC R1, c[0x0][0x28] ;  /* 0x00000a00ff017b82 */ /* 0x000e300000000800 */
[----:B------:R-:W1:Y:S01]  /*0010*/  S2UR UR8, SR_CTAID.Y ;  /* 0x00000000000879c3 */ /* 0x000e620000002600 */
[----:B------:R-:W-:Y:S01]  /*0020*/  ULDC.64 UR14, c[0x0][0x258] ;  /* 0x00009600000e7ab9 */ /* 0x000fe20000000a00 */
[----:B------:R-:W-:Y:S01]  /*0030*/  ULDC.64 UR12, c[0x0][0x208] ;  /* 0x00008200000c7ab9 */ /* 0x000fe20000000a00 */
[----:B------:R-:W-:Y:S01]  /*0040*/  UMOV UR5, URZ ;  /* 0x0000003f00057c82 */ /* 0x000fe20008000000 */
[----:B0-----:R-:W-:-:S04]  /*0050*/  IADD3 R1, R1, -0x58, RZ ;  /* 0xffffffa801017810 */ /* 0x001fc80007ffe0ff */
[----:B------:R-:W0:Y:S01]  /*0060*/  S2UR UR11, SR_CTAID.X ;  /* 0x00000000000b79c3 */ /* 0x000e220000002500 */
[----:B-1----:R-:W-:Y:S02]  /*0070*/  UISETP.GE.U32.AND UP0, UPT, UR8, UR14, UPT ;  /* 0x0000000e0800728c */ /* 0x002fe4000bf06070 */
[----:B------:R-:W-:Y:S02]  /*0080*/  UMOV UR9, UR8 ;  /* 0x0000000800097c82 */ /* 0x000fe40008000000 */
[----:B------:R-:W-:-:S06]  /*0090*/  UISETP.GE.AND.EX UP0, UPT, URZ, UR15, UPT, UP0 ;  /* 0x0000000f3f00728c */ /* 0x000fcc000bf06300 */
[----:B------:R-:W-:-:S13]  /*00a0*/  PLOP3.LUT P0, PT, PT, PT, UP0, 0x80, 0x0 ;  /* 0x000000000000781c */ /* 0x000fda0003f0f008 */
[----:B0-----:R-:W-:Y:S05]  /*00b0*/  @!P0 BRA `(.L_x_0) ;  /* 0x0000000000688947 */ /* 0x001fea0003800000 */
[----:B------:R-:W0:Y:S01]  /*00c0*/  S2R R0, SR_TID.X ;  /* 0x0000000000007919 */ /* 0x000e220000002100 */
[----:B------:R-:W-:Y:S01]  /*00d0*/  BAR.SYNC.DEFER_BLOCKING 0x0 ;  /* 0x0000000000007b1d */ /* 0x000fe20000010000 */
[----:B0-----:R-:W-:-:S13]  /*00e0*/  ISETP.NE.AND P0, PT, R0, RZ, PT ;  /* 0x000000ff0000720c */ /* 0x001fda0003f05270 */
[----:B------:R-:W-:Y:S05]  /*00f0*/  @P0 BRA `(.L_x_1) ;  /* 0x00000000004c0947 */ /* 0x000fea0003800000 */
[----:B------:R-:W-:Y:S01]  /*0100*/  ULDC.64 UR6, c[0x0][0x268] ;  /* 0x00009a0000067ab9 */ /* 0x000fe20000000a00 */
[----:B------:R-:W-:Y:S01]  /*0110*/  IADD3 R0, RZ, -UR9, RZ ;  /* 0x80000009ff007c10 */ /* 0x000fe2000fffe0ff */
[----:B------:R-:W-:Y:S01]  /*0120*/  UIADD3 UR4, UP0, UR6, 0x4, URZ ;  /* 0x0000000406047890 */ /* 0x000fe2000ff1e03f */
[----:B------:R-:W-:Y:S02]  /*0130*/  IMAD.MOV.U32 R5, RZ, RZ, 0x7fffff01 ;  /* 0x7fffff01ff057424 */ /* 0x000fe400078e00ff */
[----:B------:R-:W-:Y:S01]  /*0140*/  ISETP.NE.AND P0, PT, R0, UR11, PT ;  /* 0x0000000b00007c0c */ /* 0x000fe2000bf05270 */
[----:B------:R-:W-:Y:S02]  /*0150*/  UIADD3.X UR6, URZ, UR7, URZ, UP0, !UPT ;  /* 0x000000073f067290 */ /* 0x000fe400087fe43f */
[----:B------:R-:W-:Y:S02]  /*0160*/  MOV R2, UR4 ;  /* 0x0000000400027c02 */ /* 0x000fe40008000f00 */
[----:B------:R-:W-:-:S02]  /*0170*/  SEL R5, R5, 0x1, !P0 ;  /* 0x0000000105057807 */ /* 0x000fc40004000000 */
[----:B------:R-:W-:Y:S01]  /*0180*/  MOV R3, UR6 ;  /* 0x0000000600037c02 */ /* 0x000fe20008000f00 */
[----:B------:R-:W-:Y:S06]  /*0190*/  MEMBAR.ALL.GPU ;  /* 0x0000000000007992 */ /* 0x000fec000000a000 */
[----:B------:R-:W-:-:S00]  /*01a0*/  ERRBAR ;  /* 0x00000000000079ab */ /* 0x000fc00000000000 */
[----:B------:R-:W-:Y:S06]  /*01b0*/  CGAERRBAR ;  /* 0x00000000000075ab */ /* 0x000fec0000000000 */
[----:B------:R0:W5:Y:S02]  /*01c0*/  ATOM.E.ADD.STRONG.GPU PT, R5, desc[UR12][R2.64], R5 ;  /* 0x000000050205798a */ /* 0x00016400081ee1cc */
.L_x_2:
[----:B------:R-:W2:Y:S04]  /*01d0*/  LD.E.STRONG.GPU R0, desc[UR12][R2.64] ;  /* 0x0000000c02007980 */ /* 0x000ea8000c10f900 */
[----:B--2---:R-:W-:Y:S01]  /*01e0*/  CCTL.IVALL ;  /* 0x00000000ff00798f */ /* 0x004fe20002000000 */
[----:B------:R-:W-:Y:S05]  /*01f0*/  YIELD ;  /* 0x0000000000007946 */ /* 0x000fea0003800000 */
[----:B-----5:R-:W-:-:S04]  /*0200*/  LOP3.LUT R0, R0, R5, RZ, 0x3c, !PT ;  /* 0x0000000500007212 */ /* 0x020fc800078e3cff */
[----:B------:R-:W-:-:S13]  /*0210*/  ISETP.GT.AND P0, PT, R0, -0x1, PT ;  /* 0xffffffff0000780c */ /* 0x000fda0003f04270 */
[----:B------:R-:W-:Y:S05]  /*0220*/  @P0 BRA `(.L_x_2) ;  /* 0xfffffffc00e80947 */ /* 0x000fea000383ffff */
.L_x_1:
[----:B------:R-:W-:Y:S05]  /*0230*/  WARPSYNC.ALL ;  /* 0x0000000000007948 */ /* 0x000fea0003800000 */
[----:B------:R-:W-:Y:S06]  /*0240*/  BAR.SYNC.DEFER_BLOCKING 0x0 ;  /* 0x0000000000007b1d */ /* 0x000fec0000010000 */
[----:B------:R-:W-:Y:S05]  /*0250*/  BRA `(.L_x_3) ;  /* 0x0000003000fc7947 */ /* 0x000fea0003800000 */
.L_x_0:
[----:B------:R-:W0:Y:S01]  /*0260*/  S2R R11, SR_TID.X ;  /* 0x00000000000b7919 */ /* 0x000e220000002100 */
[----:B------:R-:W1:Y:S01]  /*0270*/  LDC.64 R32, c[0x0][0x238] ;  /* 0x00008e00ff207b82 */ /* 0x000e620000000a00 */
[----:B0-----:R-:W-:-:S05]  /*0280*/  IMAD.WIDE.U32 R2, R11, -0x77777777, RZ ;  /* 0x888888890b027825 */ /* 0x001fca00078e00ff */
[----:B------:R-:W-:-:S05]  /*0290*/  SHF.R.U32.HI R0, RZ, 0x7, R3 ;  /* 0x00000007ff007819 */ /* 0x000fca0000011603 */
[----:B------:R-:W-:-:S04]  /*02a0*/  IMAD R0, R0, -0xf0, R11 ;  /* 0xffffff1000007824 */ /* 0x000fc800078e020b */
[----:B------:R-:W-:-:S04]  /*02b0*/  IMAD.SHL.U32 R5, R0, 0x4, RZ ;  /* 0x0000000400057824 */ /* 0x000fc800078e00ff */
[----:B-1----:R-:W-:-:S06]  /*02c0*/  IMAD.WIDE R32, R5, 0x2, R32 ;  /* 0x0000000205207825 */ /* 0x002fcc00078e0220 */
[----:B------:R-:W2:Y:S01]  /*02d0*/  LDG.E.64.CONSTANT R32, desc[UR12][R32.64] ;  /* 0x0000000c20207981 */ /* 0x000ea2000c1e9b00 */
[----:B------:R-:W-:Y:S01]  /*02e0*/  IADD3 R8, R11, 0x1e0, RZ ;  /* 0x000001e00b087810 */ /* 0x000fe20007ffe0ff */
[----:B------:R-:W0:Y:S01]  /*02f0*/  S2UR UR6, SR_CgaCtaId ;  /* 0x00000000000679c3 */ /* 0x000e220000008800 */
[----:B------:R-:W-:Y:S01]  /*0300*/  SHF.R.S32.HI R0, RZ, 0x1f, R11 ;  /* 0x0000001fff007819 */ /* 0x000fe2000001140b */
[----:B------:R-:W-:Y:S01]  /*0310*/  UMOV UR4, 0x400 ;  /* 0x0000040000047882 */ /* 0x000fe20000000000 */
[----:B------:R-:W-:Y:S01]  /*0320*/  SHF.R.S32.HI R3, RZ, 0x1f, R8 ;  /* 0x0000001fff037819 */ /* 0x000fe20000011408 */
[----:B------:R-:W-:Y:S01]  /*0330*/  UIADD3 UR4, UR4, 0x3c00, URZ ;  /* 0x00003c0004047890 */ /* 0x000fe2000fffe03f */
[----:B------:R-:W-:Y:S02]  /*0340*/  LEA.HI R4, R0, R11, RZ, 0x2 ;  /* 0x0000000b00047211 */ /* 0x000fe400078f10ff */
[----:B------:R-:W-:Y:S02]  /*0350*/  CS2R R24, SRZ ;  /* 0x0000000000187805 */ /* 0x000fe4000001ff00 */
[----:B------:R-:W-:-:S02]  /*0360*/  LEA.HI R2, R3, R8, RZ, 0x2 ;  /* 0x0000000803027211 */ /* 0x000fc400078f10ff */
[----:B------:R-:W-:Y:S02]  /*0370*/  CS2R R22, SRZ ;  /* 0x0000000000167805 */ /* 0x000fe4000001ff00 */
[----:B------:R-:W-:Y:S02]  /*0380*/  SHF.R.S32.HI R6, RZ, 0x2, R4 ;  /* 0x00000002ff067819 */ /* 0x000fe40000011404 */
[----:B------:R-:W-:Y:S02]  /*0390*/  CS2R R20, SRZ ;  /* 0x0000000000147805 */ /* 0x000fe4000001ff00 */
[----:B------:R-:W-:Y:S02]  /*03a0*/  LEA.HI R10, R3, R8, RZ, 0x4 ;  /* 0x00000008030a7211 */ /* 0x000fe400078f20ff */
[----:B------:R-:W-:Y:S02]  /*03b0*/  CS2R R18, SRZ ;  /* 0x0000000000127805 */ /* 0x000fe4000001ff00 */
[----:B------:R-:W-:-:S02]  /*03c0*/  SHF.R.S32.HI R12, RZ, 0x2, R2 ;  /* 0x00000002ff0c7819 */ /* 0x000fc40000011402 */
[----:B------:R-:W-:Y:S01]  /*03d0*/  LOP3.LUT R9, R2, 0xfffffffc, RZ, 0xc0, !PT ;  /* 0xfffffffc02097812 */ /* 0x000fe200078ec0ff */
[C---:B------:R-:W-:Y:S01]  /*03e0*/  IMAD.WIDE.U32 R2, R5.reuse, -0x77777777, RZ ;  /* 0x8888888905027825 */ /* 0x040fe200078e00ff */
[----:B------:R-:W-:Y:S01]  /*03f0*/  IADD3 R6, R6, 0xf0, RZ ;  /* 0x000000f006067810 */ /* 0x000fe20007ffe0ff */
[----:B------:R-:W-:Y:S01]  /*0400*/  STL [R1+0x38], R12 ;  /* 0x0000380c01007387 */ /* 0x000fe20000100800 */
[----:B------:R-:W-:Y:S01]  /*0410*/  IADD3 R9, R8, -R9, RZ ;  /* 0x8000000908097210 */ /* 0x000fe20007ffe0ff */
[----:B------:R-:W-:Y:S01]  /*0420*/  VIADD R2, R5, 0x2 ;  /* 0x0000000205027836 */ /* 0x000fe20000000000 */
[----:B------:R-:W-:Y:S02]  /*0430*/  SHF.R.S32.HI R7, RZ, 0x1f, R6 ;  /* 0x0000001fff077819 */ /* 0x000fe40000011406 */
[----:B------:R-:W-:Y:S01]  /*0440*/  SHF.R.U32.HI R8, RZ, 0x4, R3 ;  /* 0x00000004ff087819 */ /* 0x000fe20000011603 */
[----:B------:R-:W-:Y:S01]  /*0450*/  IMAD.WIDE.U32 R2, R2, -0x77777777, RZ ;  /* 0x8888888902027825 */ /* 0x000fe200078e00ff */
[----:B------:R-:W-:Y:S01]  /*0460*/  IADD3 R5, R12, 0xf0, RZ ;  /* 0x000000f00c057810 */ /* 0x000fe20007ffe0ff */
[----:B0-----:R-:W-:Y:S01]  /*0470*/  ULEA UR6, UR6, UR4, 0x18 ;  /* 0x0000000406067291 */ /* 0x001fe2000f8ec03f */
[----:B------:R-:W-:Y:S01]  /*0480*/  LOP3.LUT R4, R4, 0xfffffffc, RZ, 0xc0, !PT ;  /* 0xfffffffc04047812 */ /* 0x000fe200078ec0ff */
[----:B------:R-:W-:Y:S01]  /*0490*/  STL [R1+0x30], R8 ;  /* 0x0000300801007387 */ /* 0x000fe20000100800 */
[----:B------:R-:W-:Y:S01]  /*04a0*/  LEA.HI R0, R0, R11, RZ, 0x4 ;  /* 0x0000000b00007211 */ /* 0x000fe200078f20ff */
[----:B------:R-:W-:Y:S01]  /*04b0*/  UMOV UR4, URZ ;  /* 0x0000003f00047c82 */ /* 0x000fe20008000000 */
[----:B------:R-:W-:Y:S01]  /*04c0*/  LEA.HI R7, R7, R6, RZ, 0x2 ;  /* 0x0000000607077211 */ /* 0x000fe200078f10ff */
[----:B------:R-:W-:Y:S01]  /*04d0*/  IMAD.IADD R4, R11, 0x1, -R4 ;  /* 0x000000010b047824 */ /* 0x000fe200078e0a04 */
[----:B------:R-:W-:-:S02]  /*04e0*/  SHF.R.S32.HI R6, RZ, 0x1f, R5 ;  /* 0x0000001fff067819 */ /* 0x000fc40000011405 */
[----:B------:R-:W-:Y:S02]  /*04f0*/  SHF.R.U32.HI R2, RZ, 0x4, R3 ;  /* 0x00000004ff027819 */ /* 0x000fe40000011603 */
[----:B------:R-:W-:Y:S02]  /*0500*/  SHF.R.U32.HI R3, RZ, 0x4, R0 ;  /* 0x00000004ff037819 */ /* 0x000fe40000011600 */
[----:B------:R-:W-:Y:S01]  /*0510*/  LEA.HI R6, R6, R5, RZ, 0x2 ;  /* 0x0000000506067211 */ /* 0x000fe200078f10ff */
[----:B------:R0:W-:Y:S01]  /*0520*/  STL [R1+0x34], R2 ;  /* 0x0000340201007387 */ /* 0x0001e20000100800 */
[----:B------:R-:W-:Y:S02]  /*0530*/  SHF.R.U32.HI R7, RZ, 0x2, R7 ;  /* 0x00000002ff077819 */ /* 0x000fe40000011607 */
[----:B------:R-:W-:Y:S02]  /*0540*/  LOP3.LUT R0, R4, 0x3, R3, 0x78, !PT ;  /* 0x0000000304007812 */ /* 0x000fe400078e7803 */
[----:B------:R-:W-:-:S02]  /*0550*/  SHF.R.U32.HI R10, RZ, 0x4, R10 ;  /* 0x00000004ff0a7819 */ /* 0x000fc4000001160a */
[----:B------:R-:W-:Y:S01]  /*0560*/  SHF.R.U32.HI R6, RZ, 0x2, R6 ;  /* 0x00000002ff067819 */ /* 0x000fe20000011606 */
[----:B------:R1:W-:Y:S01]  /*0570*/  STL [R1+0x48], R0 ;  /* 0x0000480001007387 */ /* 0x0003e20000100800 */
[----:B------:R-:W-:Y:S02]  /*0580*/  LOP3.LUT R3, R4, 0x3, R7, 0x78, !PT ;  /* 0x0000000304037812 */ /* 0x000fe400078e7807 */
[----:B0-----:R-:W-:-:S03]  /*0590*/  LOP3.LUT R2, R9, 0x3, R10, 0x78, !PT ;  /* 0x0000000309027812 */ /* 0x001fc600078e780a */
[----:B------:R0:W-:Y:S01]  /*05a0*/  STL [R1+0x44], R3 ;  /* 0x0000440301007387 */ /* 0x0001e20000100800 */
[----:B-1----:R-:W-:-:S03]  /*05b0*/  LOP3.LUT R0, R9, 0x3, R6, 0x78, !PT ;  /* 0x0000000309007812 */ /* 0x002fc600078e7806 */
[----:B------:R0:W-:Y:S04]  /*05c0*/  STL [R1+0x40], R2 ;  /* 0x0000400201007387 */ /* 0x0001e80000100800 */
[----:B------:R0:W-:Y:S01]  /*05d0*/  STL [R1+0x3c], R0 ;  /* 0x00003c0001007387 */ /* 0x0001e20000100800 */
[C---:B--2---:R-:W-:Y:S02]  /*05e0*/  PRMT R34, R32.reuse, 0x7632, R34 ;  /* 0x0000763220227816 */ /* 0x044fe40000000022 */
[----:B------:R-:W-:Y:S02]  /*05f0*/  SHF.L.U32 R36, R32, 0x10, RZ ;  /* 0x0000001020247819 */ /* 0x000fe400000006ff */
[C---:B------:R-:W-:Y:S01]  /*0600*/  PRMT R32, R33.reuse, 0x7632, R32 ;  /* 0x0000763221207816 */ /* 0x040fe20000000020 */
[----:B------:R-:W-:Y:S01]  /*0610*/  IMAD.U32 R34, R34, 0x10000, RZ ;  /* 0x0001000022227824 */ /* 0x000fe200078e00ff */
[----:B------:R-:W-:-:S02]  /*0620*/  SHF.L.U32 R33, R33, 0x10, RZ ;  /* 0x0000001021217819 */ /* 0x000fc400000006ff */
[----:B0-----:R-:W-:-:S07]  /*0630*/  SHF.L.U32 R32, R32, 0x10, RZ ;  /* 0x0000001020207819 */ /* 0x001fce00000006ff */
.L_x_19:
[----:B-1----:R-:W2:Y:S01]  /*0640*/  LDL R4, [R1+0x30] ;  /* 0x0000300001047983 */ /* 0x002ea20000100800 */
[----:B------:R-:W0:Y:S01]  /*0650*/  S2R R0, SR_TID.X ;  /* 0x0000000000007919 */ /* 0x000e220000002100 */
[----:B------:R-:W-:Y:S01]  /*0660*/  USHF.L.U32 UR7, UR11, 0x2, URZ ;  /* 0x000000020b077899 */ /* 0x000fe2000800063f */
[----:B------:R-:W-:Y:S01]  /*0670*/  HFMA2.MMA R3, -RZ, RZ, 0, 0 ;  /* 0x00000000ff037435 */ /* 0x000fe200000001ff */
[----:B------:R-:W-:Y:S01]  /*0680*/  USHF.L.U32 UR10, UR9, 0x5, URZ ;  /* 0x00000005090a7899 */ /* 0x000fe2000800063f */
[----:B------:R-:W3:Y:S01]  /*0690*/  LDL R28, [R1+0x34] ;  /* 0x00003400011c7983 */ /* 0x000ee20000100800 */
[----:B------:R-:W-:Y:S01]  /*06a0*/  ULOP3.LUT UR7, UR7, 0x3fc, URZ, 0xc0, !UPT ;  /* 0x000003fc07077892 */ /* 0x000fe2000f8ec03f */
[----:B------:R-:W-:Y:S01]  /*06b0*/  IMAD.U32 R5, RZ, RZ, UR9 ;  /* 0x00000009ff057e24 */ /* 0x000fe2000f8e00ff */
[----:B------:R-:W-:Y:S01]  /*06c0*/  USHF.L.U64.HI UR14, UR9, 0x5, UR5 ;  /* 0x00000005090e7899 */ /* 0x000fe20008010205 */
[----:B------:R-:W-:Y:S01]  /*06d0*/  ULDC.64 UR16, c[0x0][0x248] ;  /* 0x0000920000107ab9 */ /* 0x000fe20000000a00 */
[----:B------:R-:W-:Y:S01]  /*06e0*/  ULDC.64 UR18, c[0x0][0x230] ;  /* 0x00008c0000127ab9 */ /* 0x000fe20000000a00 */
[----:B------:R-:W-:Y:S01]  /*06f0*/  ULDC.64 UR20, c[0x0][0x228] ;  /* 0x00008a0000147ab9 */ /* 0x000fe20000000a00 */
[----:B0-----:R-:W-:-:S05]  /*0700*/  IMAD.WIDE.U32 R26, R0, -0x77777777, RZ ;  /* 0x88888889001a7825 */ /* 0x001fca00078e00ff */
[----:B------:R-:W-:-:S05]  /*0710*/  SHF.R.U32.HI R26, RZ, 0x7, R27 ;  /* 0x00000007ff1a7819 */ /* 0x000fca000001161b */
[C---:B------:R-:W-:Y:S01]  /*0720*/  IMAD R29, R26.reuse, -0xf0, R0 ;  /* 0xffffff101a1d7824 */ /* 0x040fe200078e0200 */
[----:B------:R-:W-:-:S04]  /*0730*/  IADD3 R0, R26, UR7, RZ ;  /* 0x000000071a007c10 */ /* 0x000fc8000fffe0ff */
[----:B------:R-:W-:Y:S01]  /*0740*/  SHF.L.U32 R2, R29, 0x2, RZ ;  /* 0x000000021d027819 */ /* 0x000fe200000006ff */
[----:B------:R-:W-:-:S04]  /*0750*/  UIMAD UR7, UR5, 0xf0000, URZ ;  /* 0x000f0000050778a4 */ /* 0x000fc8000f8e023f */
[----:B------:R-:W-:-:S04]  /*0760*/  IMAD.WIDE.U32 R2, R5, 0xf0000, R2 ;  /* 0x000f000005027825 */ /* 0x000fc800078e0002 */
[----:B------:R-:W-:Y:S01]  /*0770*/  IMAD R7, R0, 0x3c0, RZ ;  /* 0x000003c000077824 */ /* 0x000fe200078e02ff */
[----:B------:R-:W-:Y:S01]  /*0780*/  IADD3 R0, R3, UR7, RZ ;  /* 0x0000000703007c10 */ /* 0x000fe2000fffe0ff */
[----:B------:R-:W-:-:S03]  /*0790*/  ULDC UR7, c[0x0][0x250] ;  /* 0x0000940000077ab9 */ /* 0x000fc60000000800 */
[----:B------:R-:W-:-:S05]  /*07a0*/  IADD3 R3, P1, R7, R2, RZ ;  /* 0x0000000207037210 */ /* 0x000fca0007f3e0ff */
[----:B------:R-:W-:Y:S01]  /*07b0*/  IMAD.SHL.U32 R9, R3, 0x2, RZ ;  /* 0x0000000203097824 */ /* 0x000fe200078e00ff */
[----:B--2---:R-:W-:-:S05]  /*07c0*/  IADD3 R5, P0, R4, UR10, RZ ;  /* 0x0000000a04057c10 */ /* 0x004fca000ff1e0ff */
[----:B------:R-:W-:Y:S01]  /*07d0*/  IMAD.X R6, RZ, RZ, UR14, P0 ;  /* 0x0000000eff067e24 */ /* 0x000fe200080e06ff */
[C---:B------:R-:W-:Y:S02]  /*07e0*/  LEA R16, P0, R5.reuse, UR16, 0x3 ;  /* 0x0000001005107c11 */ /* 0x040fe4000f8018ff */
[----:B------:R-:W-:Y:S02]  /*07f0*/  IADD3.X R4, RZ, R0, RZ, P1, !PT ;  /* 0x00000000ff047210 */ /* 0x000fe40000ffe4ff */
[----:B------:R-:W-:Y:S02]  /*0800*/  LEA.HI.X R17, R5, UR17, R6, 0x3, P0 ;  /* 0x0000001105117c11 */ /* 0x000fe400080f1c06 */
[----:B------:R-:W-:Y:S02]  /*0810*/  SHF.L.U64.HI R8, R3, 0x1, R4 ;  /* 0x0000000103087819 */ /* 0x000fe40000010204 */
[----:B------:R-:W-:Y:S02]  /*0820*/  IADD3 R3, R7, 0x780, RZ ;  /* 0x0000078007037810 */ /* 0x000fe40007ffe0ff */
[----:B------:R-:W2:Y:S01]  /*0830*/  LDG.E.64.CONSTANT R16, desc[UR12][R16.64] ;  /* 0x0000000c10107981 */ /* 0x000ea2000c1e9b00 */
[----:B------:R-:W-:-:S02]  /*0840*/  IADD3 R14, P0, R9, UR18, RZ ;  /* 0x00000012090e7c10 */ /* 0x000fc4000ff1e0ff */
[----:B------:R-:W-:Y:S02]  /*0850*/  IADD3 R2, P2, R3, R2, RZ ;  /* 0x0000000203027210 */ /* 0x000fe40007f5e0ff */
[----:B------:R-:W-:Y:S02]  /*0860*/  IADD3 R12, P1, R9, UR20, RZ ;  /* 0x00000014090c7c10 */ /* 0x000fe4000ff3e0ff */
[----:B------:R-:W-:Y:S01]  /*0870*/  IADD3.X R15, R8, UR19, RZ, P0, !PT ;  /* 0x00000013080f7c10 */ /* 0x000fe200087fe4ff */
[----:B------:R-:W-:Y:S01]  /*0880*/  IMAD.SHL.U32 R4, R2, 0x2, RZ ;  /* 0x0000000202047824 */ /* 0x000fe200078e00ff */
[----:B------:R-:W-:Y:S02]  /*0890*/  IADD3.X R0, RZ, R0, RZ, P2, !PT ;  /* 0x00000000ff007210 */ /* 0x000fe400017fe4ff */
[----:B------:R-:W-:Y:S02]  /*08a0*/  IADD3.X R13, R8, UR21, RZ, P1, !PT ;  /* 0x00000015080d7c10 */ /* 0x000fe40008ffe4ff */
[----:B------:R-:W4:Y:S01]  /*08b0*/  LDG.E.64.CONSTANT R14, desc[UR12][R14.64] ;  /* 0x0000000c0e0e7981 */ /* 0x000f22000c1e9b00 */
[----:B------:R-:W-:-:S02]  /*08c0*/  SHF.L.U64.HI R3, R2, 0x1, R0 ;  /* 0x0000000102037819 */ /* 0x000fc40000010200 */
[----:B------:R-:W-:Y:S01]  /*08d0*/  IADD3 R10, P0, R4, UR18, RZ ;  /* 0x00000012040a7c10 */ /* 0x000fe2000ff1e0ff */
[----:B------:R-:W4:Y:S03]  /*08e0*/  LDG.E.64.CONSTANT R12, desc[UR12][R12.64] ;  /* 0x0000000c0c0c7981 */ /* 0x000f26000c1e9b00 */
[----:B------:R-:W-:Y:S01]  /*08f0*/  IADD3.X R11, R3, UR19, RZ, P0, !PT ;  /* 0x00000013030b7c10 */ /* 0x000fe200087fe4ff */
[----:B------:R0:W-:Y:S01]  /*0900*/  STL [R1+0x10], R8 ;  /* 0x0000100801007387 */ /* 0x0001e20000100800 */
[----:B---3--:R-:W-:-:S03]  /*0910*/  IADD3 R0, P0, R28, UR10, RZ ;  /* 0x0000000a1c007c10 */ /* 0x008fc6000ff1e0ff */
[----:B------:R1:W-:Y:S01]  /*0920*/  STL [R1+0xc], R9 ;  /* 0x00000c0901007387 */ /* 0x0003e20000100800 */
[----:B------:R-:W-:Y:S02]  /*0930*/  IADD3.X R2, RZ, UR14, RZ, P0, !PT ;  /* 0x0000000eff027c10 */ /* 0x000fe400087fe4ff */
[----:B------:R-:W-:Y:S01]  /*0940*/  MOV R31, 0x18 ;  /* 0x00000018001f7802 */ /* 0x000fe20000000f00 */
[----:B------:R-:W3:Y:S01]  /*0950*/  LDG.E.64.CONSTANT R10, desc[UR12][R10.64] ;  /* 0x0000000c0a0a7981 */ /* 0x000ee2000c1e9b00 */
[----:B------:R-:W-:Y:S01]  /*0960*/  UIADD3 UR9, UP0, UR9, 0x1, URZ ;  /* 0x0000000109097890 */ /* 0x000fe2000ff1e03f */
[----:B0-----:R-:W-:Y:S01]  /*0970*/  IADD3 R8, P1, R4, UR20, RZ ;  /* 0x0000001404087c10 */ /* 0x001fe2000ff3e0ff */
[----:B------:R-:W-:Y:S01]  /*0980*/  ULDC.64 UR14, c[0x0][0x258] ;  /* 0x00009600000e7ab9 */ /* 0x000fe20000000a00 */
[----:B------:R0:W-:Y:S02]  /*0990*/  STL [R1+0x24], R4 ;  /* 0x0000240401007387 */ /* 0x0001e40000100800 */
[----:B-1----:R-:W-:-:S06]  /*09a0*/  IADD3.X R9, R3, UR21, RZ, P1, !PT ;  /* 0x0000001503097c10 */ /* 0x002fcc0008ffe4ff */
[----:B------:R-:W3:Y:S01]  /*09b0*/  LDG.E.64.CONSTANT R8, desc[UR12][R8.64] ;  /* 0x0000000c08087981 */ /* 0x000ee2000c1e9b00 */
[----:B0-----:R-:W-:-:S04]  /*09c0*/  LEA R4, P0, R0, UR16, 0x3 ;  /* 0x0000001000047c11 */ /* 0x001fc8000f8018ff */
[----:B------:R-:W-:-:S06]  /*09d0*/  LEA.HI.X R5, R0, UR17, R2, 0x3, P0 ;  /* 0x0000001100057c11 */ /* 0x000fcc00080f1c02 */
[----:B------:R-:W3:Y:S04]  /*09e0*/  LDG.E.64.CONSTANT R4, desc[UR12][R4.64] ;  /* 0x0000000c04047981 */ /* 0x000ee8000c1e9b00 */
[----:B------:R0:W-:Y:S01]  /*09f0*/  STL [R1+0x28], R3 ;  /* 0x0000280301007387 */ /* 0x0001e20000100800 */
[----:B------:R-:W-:-:S05]  /*0a00*/  IMAD R29, R29, R31, UR6 ;  /* 0x000000061d1d7e24 */ /* 0x000fca000f8e021f */
[----:B------:R-:W-:Y:S01]  /*0a10*/  LEA R26, R26, R29, 0x3 ;  /* 0x0000001d1a1a7211 */ /* 0x000fe200078e18ff */
[----:B--2---:R-:W-:-:S06]  /*0a20*/  FADD.FTZ R0, R17, UR7 ;  /* 0x0000000711007e21 */ /* 0x004fcc0008010000 */
[----:B------:R-:W1:Y:S01]  /*0a30*/  MUFU.RSQ R0, R0 ;  /* 0x0000000000007308 */ /* 0x000e620000001400 */
[C---:B----4-:R-:W-:Y:S02]  /*0a40*/  PRMT R30, R14.reuse, 0x7632, R30 ;  /* 0x000076320e1e7816 */ /* 0x050fe4000000001e */
[----:B------:R-:W-:Y:S02]  /*0a50*/  SHF.L.U32 R6, R14, 0x10, RZ ;  /* 0x000000100e067819 */ /* 0x000fe400000006ff */
[C---:B------:R-:W-:Y:S01]  /*0a60*/  PRMT R35, R12.reuse, 0x7632, R35 ;  /* 0x000076320c237816 */ /* 0x040fe20000000023 */
[----:B------:R-:W-:Y:S01]  /*0a70*/  IMAD.U32 R2, R12, 0x10000, RZ ;  /* 0x000100000c027824 */ /* 0x000fe200078e00ff */
[----:B------:R-:W-:Y:S01]  /*0a80*/  SHF.L.U32 R30, R30, 0x10, RZ ;  /* 0x000000101e1e7819 */ /* 0x000fe200000006ff */
[----:B------:R-:W-:Y:S01]  /*0a90*/  FADD.FTZ R6, -R16, R6 ;  /* 0x0000000610067221 */ /* 0x000fe20000010100 */
[----:B------:R-:W-:Y:S01]  /*0aa0*/  SHF.L.U32 R35, R35, 0x10, RZ ;  /* 0x0000001023237819 */ /* 0x000fe200000006ff */
[----:B0-----:R-:W-:-:S02]  /*0ab0*/  FMUL.FTZ R3, R36, R2 ;  /* 0x0000000224037220 */ /* 0x001fc40000410000 */
[----:B------:R-:W-:Y:S01]  /*0ac0*/  FADD.FTZ R30, -R16, R30 ;  /* 0x0000001e101e7221 */ /* 0x000fe20000010100 */
[----:B-1----:R-:W-:Y:S01]  /*0ad0*/  FMUL.FTZ R28, R0, R6 ;  /* 0x00000006001c7220 */ /* 0x002fe20000410000 */
[----:B------:R-:W-:Y:S01]  /*0ae0*/  FMUL.FTZ R7, R34, R35 ;  /* 0x0000002322077220 */ /* 0x000fe20000410000 */
[----:B---3--:R-:W-:Y:S02]  /*0af0*/  IMAD.U32 R6, R10, 0x10000, RZ ;  /* 0x000100000a067824 */ /* 0x008fe400078e00ff */
[----:B------:R-:W-:Y:S01]  /*0b00*/  FMUL.FTZ R30, R0, R30 ;  /* 0x0000001e001e7220 */ /* 0x000fe20000410000 */
[----:B------:R-:W-:Y:S01]  /*0b10*/  FFMA.FTZ R3, R28, R3, RZ ;  /* 0x000000031c037223 */ /* 0x000fe200000100ff */
[----:B------:R-:W-:Y:S01]  /*0b20*/  PRMT R27, R10, 0x7632, R27 ;  /* 0x000076320a1b7816 */ /* 0x000fe2000000001b */
[----:B------:R-:W-:Y:S01]  /*0b30*/  FADD.FTZ R6, -R16, R6 ;  /* 0x0000000610067221 */ /* 0x000fe20000010100 */
[----:B------:R-:W-:Y:S01]  /*0b40*/  STL [R1+0x4c], R14 ;  /* 0x00004c0e01007387 */ /* 0x000fe20000100800 */
[----:B------:R-:W-:-:S03]  /*0b50*/  FFMA.FTZ R7, R30, R7, R3 ;  /* 0x000000071e077223 */ /* 0x000fc60000010003 */
[----:B------:R0:W-:Y:S01]  /*0b60*/  STL [R1+0x50], R12 ;  /* 0x0000500c01007387 */ /* 0x0001e20000100800 */
[----:B------:R-:W-:Y:S01]  /*0b70*/  IMAD.U32 R27, R27, 0x10000, RZ ;  /* 0x000100001b1b7824 */ /* 0x000fe200078e00ff */
[C---:B------:R-:W-:Y:S02]  /*0b80*/  SHF.L.U32 R3, R8.reuse, 0x10, RZ ;  /* 0x0000001008037819 */ /* 0x040fe400000006ff */
[----:B------:R-:W-:Y:S01]  /*0b90*/  PRMT R17, R8, 0x7632, R17 ;  /* 0x0000763208117816 */ /* 0x000fe20000000011 */
[----:B------:R1:W-:Y:S01]  /*0ba0*/  STL [R1+0x8], R28 ;  /* 0x0000081c01007387 */ /* 0x0003e20000100800 */
[----:B0-----:R-:W-:Y:S01]  /*0bb0*/  FMUL.FTZ R12, R0, R6 ;  /* 0x00000006000c7220 */ /* 0x001fe20000410000 */
[----:B------:R-:W-:Y:S01]  /*0bc0*/  FFMA.FTZ R6, R36, R2, RZ ;  /* 0x0000000224067223 */ /* 0x000fe200000100ff */
[----:B------:R-:W-:Y:S01]  /*0bd0*/  SHF.L.U32 R17, R17, 0x10, RZ ;  /* 0x0000001011117819 */ /* 0x000fe200000006ff */
[----:B------:R-:W-:Y:S01]  /*0be0*/  FADD.FTZ R27, -R16, R27 ;  /* 0x0000001b101b7221 */ /* 0x000fe20000010100 */
[----:B------:R-:W-:Y:S01]  /*0bf0*/  FADD.FTZ R5, R5, UR7 ;  /* 0x0000000705057e21 */ /* 0x000fe20008010000 */
[----:B-1----:R-:W-:Y:S01]  /*0c00*/  FMUL.FTZ R28, R36, R3 ;  /* 0x00000003241c7220 */ /* 0x002fe20000410000 */
[----:B------:R-:W-:Y:S01]  /*0c10*/  FFMA.FTZ R6, R34, R35, R6 ;  /* 0x0000002322067223 */ /* 0x000fe20000010006 */
[----:B------:R-:W-:-:S02]  /*0c20*/  FMUL.FTZ R27, R0, R27 ;  /* 0x0000001b001b7220 */ /* 0x000fc40000410000 */
[----:B------:R-:W-:Y:S01]  /*0c30*/  FFMA.FTZ R7, R12, R28, R7 ;  /* 0x0000001c0c077223 */ /* 0x000fe20000010007 */
[----:B------:R-:W-:Y:S01]  /*0c40*/  FMUL.FTZ R28, R34, R17 ;  /* 0x00000011221c7220 */ /* 0x000fe20000410000 */
[----:B------:R-:W-:Y:S01]  /*0c50*/  FFMA.FTZ R6, R36, R3, R6 ;  /* 0x0000000324067223 */ /* 0x000fe20000010006 */
[----:B------:R-:W0:Y:S02]  /*0c60*/  MUFU.RSQ R5, R5 ;  /* 0x0000000500057308 */ /* 0x000e240000001400 */
[----:B------:R-:W-:Y:S01]  /*0c70*/  FFMA.FTZ R7, R27, R28, R7 ;  /* 0x0000001c1b077223 */ /* 0x000fe20000010007 */
[----:B------:R-:W-:Y:S01]  /*0c80*/  FFMA.FTZ R6, R34, R17, R6 ;  /* 0x0000001122067223 */ /* 0x000fe20000010006 */
[----:B------:R-:W-:-:S04]  /*0c90*/  PRMT R37, R15, 0x7632, R37 ;  /* 0x000076320f257816 */ /* 0x000fc80000000025 */
[----:B------:R1:W-:Y:S01]  /*0ca0*/  STS.64 [R26], R6 ;  /* 0x000000061a007388 */ /* 0x0003e20000000a00 */
[----:B------:R-:W-:Y:S01]  /*0cb0*/  PRMT R31, R13, 0x7632, R31 ;  /* 0x000076320d1f7816 */ /* 0x000fe2000000001f */
[----:B------:R-:W-:Y:S01]  /*0cc0*/  FFMA.FTZ R30, R30, R35, R22 ;  /* 0x000000231e1e7223 */ /* 0x000fe20000010016 */
[----:B------:R-:W-:Y:S01]  /*0cd0*/  SHF.L.U32 R37, R37, 0x10, RZ ;  /* 0x0000001025257819 */ /* 0x000fe200000006ff */
[----:B------:R0:W-:Y:S01]  /*0ce0*/  STL [R1+0x54], R10 ;  /* 0x0000540a01007387 */ /* 0x0001e20000100800 */
[----:B-1----:R-:W-:Y:S01]  /*0cf0*/  IMAD.U32 R7, R15, 0x10000, RZ ;  /* 0x000100000f077824 */ /* 0x002fe200078e00ff */
[----:B------:R-:W-:-:S03]  /*0d00*/  SHF.L.U32 R6, R13, 0x10, RZ ;  /* 0x000000100d067819 */ /* 0x000fc600000006ff */
[C---:B------:R-:W-:Y:S01]  /*0d10*/  FADD.FTZ R22, -R4.reuse, R7 ;  /* 0x0000000704167221 */ /* 0x040fe20000010100 */
[----:B------:R-:W-:Y:S02]  /*0d20*/  IMAD.U32 R31, R31, 0x10000, RZ ;  /* 0x000100001f1f7824 */ /* 0x000fe400078e00ff */
[----:B------:R-:W-:Y:S01]  /*0d30*/  FMUL.FTZ R7, R33, R6 ;  /* 0x0000000621077220 */ /* 0x000fe20000410000 */
[----:B------:R-:W-:Y:S01]  /*0d40*/  FADD.FTZ R37, -R4, R37 ;  /* 0x0000002504257221 */ /* 0x000fe20000010100 */
[----:B0-----:R-:W-:Y:S01]  /*0d50*/  FMUL.FTZ R10, R5, R22 ;  /* 0x00000016050a7220 */ /* 0x001fe20000410000 */
[----:B------:R-:W-:Y:S01]  /*0d60*/  FADD.FTZ R35, R35, R23 ;  /* 0x0000001723237221 */ /* 0x000fe20000010000 */
[----:B------:R-:W-:Y:S01]  /*0d70*/  SHF.L.U32 R22, R11, 0x10, RZ ;  /* 0x000000100b167819 */ /* 0x000fe200000006ff */
[----:B------:R-:W-:Y:S01]  /*0d80*/  FMUL.FTZ R37, R5, R37 ;  /* 0x0000002505257220 */ /* 0x000fe20000410000 */
[----:B------:R-:W-:Y:S01]  /*0d90*/  FFMA.FTZ R7, R10, R7, RZ ;  /* 0x000000070a077223 */ /* 0x000fe200000100ff */
[----:B------:R-:W-:Y:S01]  /*0da0*/  FMUL.FTZ R23, R32, R31 ;  /* 0x0000001f20177220 */ /* 0x000fe20000410000 */
[----:B------:R-:W-:Y:S01]  /*0db0*/  PRMT R28, R11, 0x7632, R28 ;  /* 0x000076320b1c7816 */ /* 0x000fe2000000001c */
[----:B------:R-:W-:Y:S01]  /*0dc0*/  FADD.FTZ R22, -R4, R22 ;  /* 0x0000001604167221 */ /* 0x000fe20000010100 */
[----:B------:R-:W-:Y:S01]  /*0dd0*/  PRMT R29, R9, 0x7632, R29 ;  /* 0x00007632091d7816 */ /* 0x000fe2000000001d */
[----:B------:R-:W-:Y:S01]  /*0de0*/  FFMA.FTZ R23, R37, R23, R7 ;  /* 0x0000001725177223 */ /* 0x000fe20000010007 */
[----:B------:R-:W-:Y:S01]  /*0df0*/  SHF.L.U32 R28, R28, 0x10, RZ ;  /* 0x000000101c1c7819 */ /* 0x000fe200000006ff */
[----:B------:R-:W-:-:S02]  /*0e00*/  IMAD.U32 R7, R9, 0x10000, RZ ;  /* 0x0001000009077824 */ /* 0x000fc400078e00ff */
[----:B------:R-:W-:Y:S01]  /*0e10*/  FMUL.FTZ R14, R5, R22 ;  /* 0x00000016050e7220 */ /* 0x000fe20000410000 */
[----:B------:R-:W-:Y:S01]  /*0e20*/  SHF.L.U32 R29, R29, 0x10, RZ ;  /* 0x000000101d1d7819 */ /* 0x000fe200000006ff */
[----:B------:R-:W-:Y:S01]  /*0e30*/  FMUL.FTZ R22, R33, R7 ;  /* 0x0000000721167220 */ /* 0x000fe20000410000 */
[----:B------:R-:W-:-:S03]  /*0e40*/  FADD.FTZ R28, -R4, R28 ;  /* 0x0000001c041c7221 */ /* 0x000fc60000010100 */
[----:B------:R-:W-:Y:S01]  /*0e50*/  FFMA.FTZ R23, R14, R22, R23 ;  /* 0x000000160e177223 */ /* 0x000fe20000010017 */
[----:B------:R-:W-:Y:S01]  /*0e60*/  FMUL.FTZ R28, R5, R28 ;  /* 0x0000001c051c7220 */ /* 0x000fe20000410000 */
[----:B------:R-:W-:-:S04]  /*0e70*/  FMUL.FTZ R22, R32, R29 ;  /* 0x0000001d20167220 */ /* 0x000fc80000410000 */
[----:B------:R-:W-:Y:S01]  /*0e80*/  FFMA.FTZ R23, R28, R22, R23 ;  /* 0x000000161c177223 */ /* 0x000fe20000010017 */
[----:B------:R-:W-:-:S04]  /*0e90*/  FFMA.FTZ R22, R33, R6, RZ ;  /* 0x0000000621167223 */ /* 0x000fc800000100ff */
[----:B------:R-:W-:-:S04]  /*0ea0*/  FFMA.FTZ R22, R32, R31, R22 ;  /* 0x0000001f20167223 */ /* 0x000fc80000010016 */
[----:B------:R-:W-:Y:S01]  /*0eb0*/  FFMA.FTZ R22, R33, R7, R22 ;  /* 0x0000000721167223 */ /* 0x000fe20000010016 */
[----:B------:R-:W-:Y:S03]  /*0ec0*/  STL [R1+0x20], R12 ;  /* 0x0000200c01007387 */ /* 0x000fe60000100800 */
[----:B------:R-:W-:Y:S01]  /*0ed0*/  FFMA.FTZ R22, R32, R29, R22 ;  /* 0x0000001d20167223 */ /* 0x000fe20000010016 */
[----:B------:R-:W-:Y:S04]  /*0ee0*/  STL [R1+0x4], R10 ;  /* 0x0000040a01007387 */ /* 0x000fe80000100800 */
[----:B------:R-:W-:Y:S04]  /*0ef0*/  STL [R1], R14 ;  /* 0x0000000e01007387 */ /* 0x000fe80000100800 */
[----:B------:R0:W-:Y:S04]  /*0f00*/  STS.64 [R26+0x1680], R22 ;  /* 0x001680161a007388 */ /* 0x0001e80000000a00 */
[----:B0-----:R-:W2:Y:S01]  /*0f10*/  LDL R26, [R1+0x8] ;  /* 0x00000800011a7983 */ /* 0x001ea20000100800 */
[----:B------:R-:W-:-:S03]  /*0f20*/  FFMA.FTZ R20, R10, R6, R20 ;  /* 0x000000060a147223 */ /* 0x000fc60000010014 */
[----:B------:R0:W5:Y:S01]  /*0f30*/  LDL.LU R10, [R1+0x54] ;  /* 0x00005400010a7983 */ /* 0x0001620000300800 */
[----:B------:R-:W-:Y:S01]  /*0f40*/  FFMA.FTZ R20, R14, R7, R20 ;  /* 0x000000070e147223 */ /* 0x000fe20000010014 */
[----:B------:R-:W-:Y:S02]  /*0f50*/  FFMA.FTZ R18, R37, R31, R18 ;  /* 0x0000001f25127223 */ /* 0x000fe40000010012 */
[----:B------:R-:W1:Y:S01]  /*0f60*/  S2R R37, SR_TID.X ;  /* 0x0000000000257919 */ /* 0x000e620000002100 */
[----:B------:R-:W-:Y:S02]  /*0f70*/  UIADD3.X UR10, URZ, UR5, URZ, UP0, !UPT ;  /* 0x000000053f0a7290 */ /* 0x000fe400087fe43f */
[----:B------:R-:W-:-:S04]  /*0f80*/  UISETP.GE.U32.AND UP0, UPT, UR9, UR14, UPT ;  /* 0x0000000e0900728c */ /* 0x000fc8000bf06070 */
[----:B------:R-:W-:Y:S01]  /*0f90*/  UISETP.GE.AND.EX UP0, UPT, UR10, UR15, UPT, UP0 ;  /* 0x0000000f0a00728c */ /* 0x000fe2000bf06300 */
[----:B------:R-:W-:Y:S01]  /*0fa0*/  FADD.FTZ R19, R31, R19 ;  /* 0x000000131f137221 */ /* 0x000fe20000010000 */
[----:B------:R-:W-:Y:S01]  /*0fb0*/  FADD.FTZ R25, R2, R25 ;  /* 0x0000001902197221 */ /* 0x000fe20000010000 */
[----:B------:R-:W-:Y:S01]  /*0fc0*/  FADD.FTZ R21, R6, R21 ;  /* 0x0000001506157221 */ /* 0x000fe20000010000 */
[----:B------:R-:W-:Y:S01]  /*0fd0*/  FADD.FTZ R23, R35, R17 ;  /* 0x0000001123177221 */ /* 0x000fe20000010000 */
[----:B------:R-:W-:Y:S01]  /*0fe0*/  FFMA.FTZ R22, R27, R17, R30 ;  /* 0x000000111b167223 */ /* 0x000fe2000001001e */
[----:B------:R-:W-:Y:S01]  /*0ff0*/  BAR.SYNC.DEFER_BLOCKING 0x0 ;  /* 0x0000000000007b1d */ /* 0x000fe20000010000 */
[----:B--2---:R-:W-:-:S04]  /*1000*/  FFMA.FTZ R24, R26, R2, R24 ;  /* 0x000000021a187223 */ /* 0x004fc80000010018 */
[----:B------:R-:W-:Y:S02]  /*1010*/  FFMA.FTZ R24, R12, R3, R24 ;  /* 0x000000030c187223 */ /* 0x000fe40000010018 */
[----:B------:R0:W5:Y:S04]  /*1020*/  LDL.LU R12, [R1+0x50] ;  /* 0x00005000010c7983 */ /* 0x0001680000300800 */
[----:B------:R0:W5:Y:S01]  /*1030*/  LDL.LU R14, [R1+0x4c] ;  /* 0x00004c00010e7983 */ /* 0x0001620000300800 */
[----:B------:R-:W-:Y:S01]  /*1040*/  PLOP3.LUT P0, PT, PT, PT, UP0, 0x80, 0x0 ;  /* 0x000000000000781c */ /* 0x000fe20003f0f008 */
[----:B------:R-:W-:Y:S01]  /*1050*/  FADD.FTZ R19, R19, R29 ;  /* 0x0000001d13137221 */ /* 0x000fe20000010000 */
[----:B-1----:R-:W-:Y:S01]  /*1060*/  ISETP.GT.U32.AND P1, PT, R37, 0x3f, PT ;  /* 0x0000003f2500780c */ /* 0x002fe20003f24070 */
[----:B------:R-:W-:Y:S01]  /*1070*/  FFMA.FTZ R18, R28, R29, R18 ;  /* 0x0000001d1c127223 */ /* 0x000fe20000010012 */
[----:B------:R-:W-:Y:S01]  /*1080*/  FADD.FTZ R25, R25, R3 ;  /* 0x0000000319197221 */ /* 0x000fe20000010000 */
[----:B------:R-:W-:-:S08]  /*1090*/  FADD.FTZ R21, R21, R7 ;  /* 0x0000000715157221 */ /* 0x000fd00000010000 */
[----:B0-----:R-:W-:Y:S05]  /*10a0*/  @!P0 BRA `(.L_x_4) ;  /* 0x0000000000e08947 */ /* 0x001fea0003800000 */
[----:B------:R-:W2:Y:S04]  /*10b0*/  LDL R30, [R1+0x48] ;  /* 0x00004800011e7983 */ /* 0x000ea80000100800 */
[----:B------:R-:W3:Y:S01]  /*10c0*/  LDL R29, [R1+0x44] ;  /* 0x00004400011d7983 */ /* 0x000ee20000100800 */
[----:B------:R-:W0:Y:S01]  /*10d0*/  S2UR UR7, SR_CgaCtaId ;  /* 0x00000000000779c3 */ /* 0x000e220000008800 */
[----:B------:R-:W-:Y:S01]  /*10e0*/  UMOV UR5, 0x400 ;  /* 0x0000040000057882 */ /* 0x000fe20000000000 */
[----:B------:R-:W-:Y:S01]  /*10f0*/  SHF.L.U32 R17, R37, 0x1, RZ ;  /* 0x0000000125117819 */ /* 0x000fe200000006ff */
[----:B------:R-:W1:Y:S03]  /*1100*/  S2R R35, SR_TID.X ;  /* 0x0000000000237919 */ /* 0x000e660000002100 */
[----:B------:R-:W-:-:S04]  /*1110*/  LOP3.LUT R17, R17, 0x18, RZ, 0xc0, !PT ;  /* 0x0000001811117812 */ /* 0x000fc800078ec0ff */
[----:B------:R-:W-:Y:S01]  /*1120*/  LOP3.LUT R28, R17, 0x8, RZ, 0x3c, !PT ;  /* 0x00000008111c7812 */ /* 0x000fe200078e3cff */
[----:B0-----:R-:W-:-:S06]  /*1130*/  ULEA UR5, UR7, UR5, 0x18 ;  /* 0x0000000507057291 */ /* 0x001fcc000f8ec03f */
[----:B------:R-:W-:-:S04]  /*1140*/  LEA R26, R37, UR5, 0x5 ;  /* 0x00000005251a7c11 */ /* 0x000fc8000f8e28ff */
[C---:B------:R-:W-:Y:S01]  /*1150*/  IADD3 R28, R26.reuse, R28, RZ ;  /* 0x0000001c1a1c7210 */ /* 0x040fe20007ffe0ff */
[----:B------:R-:W-:Y:S01]  /*1160*/  IMAD.IADD R27, R26, 0x1, R17 ;  /* 0x000000011a1b7824 */ /* 0x000fe200078e0211 */
[----:B-1----:R-:W-:-:S04]  /*1170*/  SHF.R.S32.HI R31, RZ, 0x1f, R35 ;  /* 0x0000001fff1f7819 */ /* 0x002fc80000011423 */
[----:B------:R0:W-:Y:S01]  /*1180*/  STS.64 [R27], R24 ;  /* 0x000000181b007388 */ /* 0x0001e20000000a00 */
[----:B------:R-:W-:-:S03]  /*1190*/  LEA.HI R31, R31, R35, RZ, 0x2 ;  /* 0x000000231f1f7211 */ /* 0x000fc600078f10ff */
[----:B------:R1:W-:Y:S01]  /*11a0*/  STS.64 [R28], R22 ;  /* 0x000000161c007388 */ /* 0x0003e20000000a00 */
[----:B------:R-:W-:Y:S01]  /*11b0*/  SHF.R.S32.HI R31, RZ, 0x2, R31 ;  /* 0x00000002ff1f7819 */ /* 0x000fe2000001141f */
[----:B------:R-:W-:Y:S02]  /*11c0*/  ULOP3.LUT UR7, UR11, 0xff, URZ, 0xc0, !UPT ;  /* 0x000000ff0b077892 */ /* 0x000fe4000f8ec03f */
[----:B------:R-:W4:Y:S01]  /*11d0*/  LDL R35, [R1+0x3c] ;  /* 0x00003c0001237983 */ /* 0x000f220000100800 */
[C---:B0-----:R-:W-:Y:S02]  /*11e0*/  LOP3.LUT R27, R17.reuse, 0x10, RZ, 0x3c, !PT ;  /* 0x00000010111b7812 */ /* 0x041fe400078e3cff */
[----:B------:R-:W-:Y:S02]  /*11f0*/  LOP3.LUT R17, R17, 0x18, RZ, 0x3c, !PT ;  /* 0x0000001811117812 */ /* 0x000fe400078e3cff */
[C---:B------:R-:W-:Y:S02]  /*1200*/  IADD3 R27, R26.reuse, R27, RZ ;  /* 0x0000001b1a1b7210 */ /* 0x040fe40007ffe0ff */
[----:B-1----:R-:W-:Y:S01]  /*1210*/  LEA R28, R31, UR5, 0x5 ;  /* 0x000000051f1c7c11 */ /* 0x002fe2000f8e28ff */
[----:B------:R-:W-:-:S02]  /*1220*/  IMAD.IADD R17, R26, 0x1, R17 ;  /* 0x000000011a117824 */ /* 0x000fc400078e0211 */
[----:B------:R-:W-:Y:S04]  /*1230*/  STS.64 [R27], R20 ;  /* 0x000000141b007388 */ /* 0x000fe80000000a00 */
[----:B------:R0:W-:Y:S01]  /*1240*/  STS.64 [R17], R18 ;  /* 0x0000001211007388 */ /* 0x0001e20000000a00 */
[----:B------:R-:W-:-:S06]  /*1250*/  UPRMT UR7, UR8, 0x2104, UR7 ;  /* 0x0000210408077896 */ /* 0x000fcc0008000007 */
[----:B0-----:R-:W-:-:S04]  /*1260*/  IMAD.U32 R17, RZ, RZ, UR7 ;  /* 0x00000007ff117e24 */ /* 0x001fc8000f8e00ff */
[----:B------:R-:W-:-:S05]  /*1270*/  IMAD R17, R17, 0x3c0, R37 ;  /* 0x000003c011117824 */ /* 0x000fca00078e0225 */
[----:B------:R-:W-:Y:S01]  /*1280*/  SHF.L.U32 R17, R17, 0x1, RZ ;  /* 0x0000000111117819 */ /* 0x000fe200000006ff */
[----:B------:R-:W-:Y:S01]  /*1290*/  BAR.SYNC.DEFER_BLOCKING 0x0 ;  /* 0x0000000000007b1d */ /* 0x000fe20000010000 */
[----:B--2---:R-:W-:-:S07]  /*12a0*/  LEA R26, R30, R28, 0x3 ;  /* 0x0000001c1e1a7211 */ /* 0x004fce00078e18ff */
[----:B------:R-:W0:Y:S01]  /*12b0*/  LDC.64 R30, c[0x0][0x260] ;  /* 0x00009800ff1e7b82 */ /* 0x000e220000000a00 */
[----:B---3--:R-:W-:Y:S01]  /*12c0*/  LEA R28, R29, R28, 0x3 ;  /* 0x0000001c1d1c7211 */ /* 0x008fe200078e18ff */
[----:B------:R-:W1:Y:S05]  /*12d0*/  LDS.64 R26, [R26] ;  /* 0x000000001a1a7984 */ /* 0x000e6a0000000a00 */
[----:B------:R-:W2:Y:S01]  /*12e0*/  LDS.64 R28, [R28+0x1e00] ;  /* 0x001e00001c1c7984 */ /* 0x000ea20000000a00 */
[----:B-1----:R-:W-:Y:S01]  /*12f0*/  FADD.FTZ R27, RZ, R27 ;  /* 0x0000001bff1b7221 */ /* 0x002fe20000010000 */
[----:B------:R-:W-:-:S03]  /*1300*/  FADD.FTZ R26, RZ, R26 ;  /* 0x0000001aff1a7221 */ /* 0x000fc60000010000 */
[----:B--2---:R-:W-:Y:S01]  /*1310*/  FADD.FTZ R29, R27, R29 ;  /* 0x0000001d1b1d7221 */ /* 0x004fe20000010000 */
[----:B------:R-:W-:Y:S01]  /*1320*/  FADD.FTZ R28, R26, R28 ;  /* 0x0000001c1a1c7221 */ /* 0x000fe20000010000 */
[----:B0-----:R-:W-:-:S05]  /*1330*/  IMAD.WIDE.U32 R26, R17, 0x4, R30 ;  /* 0x00000004111a7825 */ /* 0x001fca00078e001e */
[----:B------:R0:W-:Y:S04]  /*1340*/  STG.E.64 desc[UR12][R26.64+0x20000], R28 ;  /* 0x0200001c1a007986 */ /* 0x0001e8000c101b0c */
[----:B0-----:R-:W2:Y:S04]  /*1350*/  LDL R28, [R1+0x38] ;  /* 0x00003800011c7983 */ /* 0x001ea80000100800 */
[----:B------:R-:W3:Y:S01]  /*1360*/  LDL R29, [R1+0x40] ;  /* 0x00004000011d7983 */ /* 0x000ee20000100800 */
[----:B------:R-:W-:-:S05]  /*1370*/  IADD3 R26, R17, 0x3c0, RZ ;  /* 0x000003c0111a7810 */ /* 0x000fca0007ffe0ff */
[----:B------:R-:W-:Y:S01]  /*1380*/  IMAD.WIDE.U32 R26, R26, 0x4, R30 ;  /* 0x000000041a1a7825 */ /* 0x000fe200078e001e */
[----:B--2---:R-:W-:-:S05]  /*1390*/  LEA R30, R28, UR5, 0x5 ;  /* 0x000000051c1e7c11 */ /* 0x004fca000f8e28ff */
[----:B---3--:R-:W-:Y:S01]  /*13a0*/  IMAD R28, R29, 0x8, R30 ;  /* 0x000000081d1c7824 */ /* 0x008fe200078e021e */
[----:B----4-:R-:W-:-:S05]  /*13b0*/  LEA R30, R35, R30, 0x3 ;  /* 0x0000001e231e7211 */ /* 0x010fca00078e18ff */
[----:B------:R-:W0:Y:S04]  /*13c0*/  LDS.64 R28, [R28] ;  /* 0x000000001c1c7984 */ /* 0x000e280000000a00 */
[----:B------:R-:W1:Y:S01]  /*13d0*/  LDS.64 R30, [R30+0x1e00] ;  /* 0x001e00001e1e7984 */ /* 0x000e620000000a00 */
[----:B0-----:R-:W-:Y:S01]  /*13e0*/  FADD.FTZ R29, RZ, R29 ;  /* 0x0000001dff1d7221 */ /* 0x001fe20000010000 */
[----:B------:R-:W-:-:S03]  /*13f0*/  FADD.FTZ R28, RZ, R28 ;  /* 0x0000001cff1c7221 */ /* 0x000fc60000010000 */
[----:B-1----:R-:W-:Y:S01]  /*1400*/  FADD.FTZ R31, R29, R31 ;  /* 0x0000001f1d1f7221 */ /* 0x002fe20000010000 */
[----:B------:R-:W-:-:S05]  /*1410*/  FADD.FTZ R30, R28, R30 ;  /* 0x0000001e1c1e7221 */ /* 0x000fca0000010000 */
[----:B------:R0:W-:Y:S02]  /*1420*/  STG.E.64 desc[UR12][R26.64+0x20000], R30 ;  /* 0x0200001e1a007986 */ /* 0x0001e4000c101b0c */
.L_x_4:
[----:B------:R-:W-:Y:S01]  /*1430*/  BSSY B0, `(.L_x_5) ;  /* 0x00000ab000007945 */ /* 0x000fe20003800000 */
[----:B0-----:R-:W-:-:S03]  /*1440*/  CS2R R26, SRZ ;  /* 0x00000000001a7805 */ /* 0x001fc6000001ff00 */
[----:B------:R-:W-:Y:S05]  /*1450*/  @P1 BRA `(.L_x_6) ;  /* 0x0000000800a01947 */ /* 0x000fea0003800000 */
[----:B------:R-:W-:Y:S02]  /*1460*/  SHF.R.U32.HI R17, RZ, 0x1, R37 ;  /* 0x00000001ff117819 */ /* 0x000fe40000011625 */
[----:B------:R-:W-:-:S03]  /*1470*/  SHF.L.U32 R30, R37, 0x3, RZ ;  /* 0x00000003251e7819 */ /* 0x000fc600000006ff */
[----:B------:R-:W-:Y:S01]  /*1480*/  IMAD R17, R17, 0x1e, RZ ;  /* 0x0000001e11117824 */ /* 0x000fe200078e02ff */
[----:B------:R-:W-:-:S03]  /*1490*/  LOP3.LUT R30, R30, 0x8, RZ, 0xc0, !PT ;  /* 0x000000081e1e7812 */ /* 0x000fc600078ec0ff */
[----:B------:R-:W-:Y:S01]  /*14a0*/  VIADD R28, R17, 0x2 ;  /* 0x00000002111c7836 */ /* 0x000fe20000000000 */
[--C-:B------:R-:W-:Y:S02]  /*14b0*/  SHF.R.U32.HI R26, RZ, 0x1, R17.reuse ;  /* 0x00000001ff1a7819 */ /* 0x100fe40000011611 */
[----:B------:R-:W-:Y:S02]  /*14c0*/  SHF.R.U32.HI R27, RZ, 0x2, R17 ;  /* 0x00000002ff1b7819 */ /* 0x000fe40000011611 */
[----:B------:R-:W-:-:S05]  /*14d0*/  LOP3.LUT R26, R26, 0x1, RZ, 0xc0, !PT ;  /* 0x000000011a1a7812 */ /* 0x000fca00078ec0ff */
[----:B------:R-:W-:Y:S01]  /*14e0*/  IMAD R26, R26, 0xf0, R27 ;  /* 0x000000f01a1a7824 */ /* 0x000fe200078e021b */
[----:B------:R-:W-:-:S10]  /*14f0*/  HFMA2.MMA R27, -RZ, RZ, 0, 1.430511474609375e-06 ;  /* 0x00000018ff1b7435 */ /* 0x000fd400000001ff */
[----:B------:R-:W-:Y:S01]  /*1500*/  IMAD R26, R26, R27, UR6 ;  /* 0x000000061a1a7e24 */ /* 0x000fe2000f8e021b */
[--C-:B------:R-:W-:Y:S02]  /*1510*/  SHF.R.U32.HI R27, RZ, 0x1, R28.reuse ;  /* 0x00000001ff1b7819 */ /* 0x100fe4000001161c */
[----:B------:R-:W-:Y:S01]  /*1520*/  SHF.R.U32.HI R28, RZ, 0x2, R28 ;  /* 0x00000002ff1c7819 */ /* 0x000fe2000001161c */
[----:B------:R-:W-:Y:S01]  /*1530*/  IMAD.IADD R26, R26, 0x1, R30 ;  /* 0x000000011a1a7824 */ /* 0x000fe200078e021e */
[----:B------:R-:W-:-:S05]  /*1540*/  LOP3.LUT R27, R27, 0x1, RZ, 0xc0, !PT ;  /* 0x000000011b1b7812 */ /* 0x000fca00078ec0ff */
[----:B------:R-:W-:Y:S01]  /*1550*/  IMAD R28, R27, 0xf0, R28 ;  /* 0x000000f01b1c7824 */ /* 0x000fe200078e021c */
[----:B------:R-:W-:-:S05]  /*1560*/  MOV R27, 0x18 ;  /* 0x00000018001b7802 */ /* 0x000fca0000000f00 */
[----:B------:R-:W-:Y:S02]  /*1570*/  IMAD R28, R28, R27, UR6 ;  /* 0x000000061c1c7e24 */ /* 0x000fe4000f8e021b */
[----:B------:R-:W0:Y:S03]  /*1580*/  LDS.64 R26, [R26] ;  /* 0x000000001a1a7984 */ /* 0x000e260000000a00 */
[----:B------:R-:W-:-:S06]  /*1590*/  IADD3 R28, R30, R28, RZ ;  /* 0x0000001c1e1c7210 */ /* 0x000fcc0007ffe0ff */
[----:B------:R-:W1:Y:S01]  /*15a0*/  LDS.64 R28, [R28] ;  /* 0x000000001c1c7984 */ /* 0x000e620000000a00 */
[----:B0-----:R-:W-:Y:S01]  /*15b0*/  FADD.FTZ R27, RZ, R27 ;  /* 0x0000001bff1b7221 */ /* 0x001fe20000010000 */
[----:B------:R-:W-:-:S03]  /*15c0*/  FADD.FTZ R26, RZ, R26 ;  /* 0x0000001aff1a7221 */ /* 0x000fc60000010000 */
[----:B-1----:R-:W-:Y:S01]  /*15d0*/  FADD.FTZ R29, R27, R29 ;  /* 0x0000001d1b1d7221 */ /* 0x002fe20000010000 */
[----:B------:R-:W-:Y:S01]  /*15e0*/  IADD3 R27, R17, 0x4, RZ ;  /* 0x00000004111b7810 */ /* 0x000fe20007ffe0ff */
[----:B------:R-:W-:-:S03]  /*15f0*/  FADD.FTZ R28, R26, R28 ;  /* 0x0000001c1a1c7221 */ /* 0x000fc60000010000 */
[--C-:B------:R-:W-:Y:S02]  /*1600*/  SHF.R.U32.HI R26, RZ, 0x1, R27.reuse ;  /* 0x00000001ff1a7819 */ /* 0x100fe4000001161b */
[----:B------:R-:W-:Y:S02]  /*1610*/  SHF.R.U32.HI R27, RZ, 0x2, R27 ;  /* 0x00000002ff1b7819 */ /* 0x000fe4000001161b */
[----:B------:R-:W-:-:S05]  /*1620*/  LOP3.LUT R26, R26, 0x1, RZ, 0xc0, !PT ;  /* 0x000000011a1a7812 */ /* 0x000fca00078ec0ff */
[----:B------:R-:W-:Y:S02]  /*1630*/  IMAD R26, R26, 0xf0, R27 ;  /* 0x000000f01a1a7824 */ /* 0x000fe400078e021b */
[----:B------:R-:W-:-:S04]  /*1640*/  IMAD.MOV.U32 R27, RZ, RZ, 0x18 ;  /* 0x00000018ff1b7424 */ /* 0x000fc800078e00ff */
[----:B------:R-:W-:-:S05]  /*1650*/  IMAD R26, R26, R27, UR6 ;  /* 0x000000061a1a7e24 */ /* 0x000fca000f8e021b */
[----:B------:R-:W-:-:S06]  /*1660*/  IADD3 R26, R30, R26, RZ ;  /* 0x0000001a1e1a7210 */ /* 0x000fcc0007ffe0ff */
[----:B------:R-:W0:Y:S02]  /*1670*/  LDS.64 R26, [R26] ;  /* 0x000000001a1a7984 */ /* 0x000e240000000a00 */
[----:B0-----:R-:W-:Y:S01]  /*1680*/  FADD.FTZ R29, R29, R27 ;  /* 0x0000001b1d1d7221 */ /* 0x001fe20000010000 */
        /* <DEDUP_REMOVED lines=129> */
[----:B------:R-:W-:-:S05]  /*1ea0*/  IADD3 R17, R30, R17, RZ ;  /* 0x000000111e117210 */ /* 0x000fca0007ffe0ff */
[----:B------:R-:W0:Y:S02]  /*1eb0*/  LDS.64 R26, [R17] ;  /* 0x00000000111a7984 */ /* 0x000e240000000a00 */
[----:B0-----:R-:W-:Y:S01]  /*1ec0*/  FADD.FTZ R26, R28, R26 ;  /* 0x0000001a1c1a7221 */ /* 0x001fe20000010000 */
[----:B------:R-:W-:-:S07]  /*1ed0*/  FADD.FTZ R27, R29, R27 ;  /* 0x0000001b1d1b7221 */ /* 0x000fce0000010000 */
.L_x_6:
[----:B------:R-:W-:Y:S05]  /*1ee0*/  BSYNC B0 ;  /* 0x0000000000007941 */ /* 0x000fea0003800000 */
.L_x_5:
[----:B------:R-:W0:Y:S01]  /*1ef0*/  SHFL.BFLY PT, R28, R26, 0x1, 0x1f ;  /* 0x0c201f001a1c7f89 */ /* 0x000e2200000e0000 */
[----:B------:R-:W-:Y:S01]  /*1f00*/  LOP3.LUT P1, RZ, R37, 0xffffffc1, RZ, 0xc0, !PT ;  /* 0xffffffc125ff7812 */ /* 0x000fe2000782c0ff */
[----:B------:R-:W-:Y:S02]  /*1f10*/  BSSY B0, `(.L_x_7) ;  /* 0x0000011000007945 */ /* 0x000fe40003800000 */
[----:B------:R-:W1:Y:S01]  /*1f20*/  SHFL.BFLY PT, R17, R27, 0x1, 0x1f ;  /* 0x0c201f001b117f89 */ /* 0x000e6200000e0000 */
[----:B0-----:R-:W-:Y:S01]  /*1f30*/  FADD.FTZ R26, R28, R26 ;  /* 0x0000001a1c1a7221 */ /* 0x001fe20000010000 */
[----:B-1----:R-:W-:-:S08]  /*1f40*/  FADD.FTZ R27, R17, R27 ;  /* 0x0000001b111b7221 */ /* 0x002fd00000010000 */
[----:B------:R-:W-:Y:S05]  /*1f50*/  @P1 BRA `(.L_x_8) ;  /* 0x0000000000301947 */ /* 0x000fea0003800000 */
[----:B------:R-:W-:Y:S01]  /*1f60*/  ULOP3.LUT UR7, UR11, 0xff, URZ, 0xc0, !UPT ;  /* 0x000000ff0b077892 */ /* 0x000fe2000f8ec03f */
[----:B------:R-:W-:Y:S01]  /*1f70*/  SHF.R.U32.HI R28, RZ, 0x1, R37 ;  /* 0x00000001ff1c7819 */ /* 0x000fe20000011625 */
[----:B------:R-:W-:Y:S02]  /*1f80*/  ULDC UR5, c[0x0][0x10] ;  /* 0x0000040000057ab9 */ /* 0x000fe40000000800 */
[----:B------:R-:W-:Y:S02]  /*1f90*/  UIMAD UR5, UR5, UR4, UR8 ;  /* 0x00000004050572a4 */ /* 0x000fe4000f8e0208 */
[----:B------:R-:W-:-:S04]  /*1fa0*/  MOV R17, UR7 ;  /* 0x0000000700117c02 */ /* 0x000fc80008000f00 */
[----:B------:R-:W-:Y:S01]  /*1fb0*/  PRMT R17, R28, 0x2104, R17 ;  /* 0x000021041c117816 */ /* 0x000fe20000000011 */
[----:B------:R-:W-:-:S05]  /*1fc0*/  IMAD.U32 R28, RZ, RZ, UR5 ;  /* 0x00000005ff1c7e24 */ /* 0x000fca000f8e00ff */
[----:B------:R-:W-:Y:S02]  /*1fd0*/  LEA R17, R28, R17, 0xd ;  /* 0x000000111c117211 */ /* 0x000fe400078e68ff */
[----:B------:R-:W0:Y:S02]  /*1fe0*/  LDC.64 R28, c[0x0][0x260] ;  /* 0x00009800ff1c7b82 */ /* 0x000e240000000a00 */
[----:B------:R-:W-:-:S05]  /*1ff0*/  SHF.L.U32 R17, R17, 0x1, RZ ;  /* 0x0000000111117819 */ /* 0x000fca00000006ff */
[----:B0-----:R-:W-:-:S05]  /*2000*/  IMAD.WIDE.U32 R28, R17, 0x4, R28 ;  /* 0x00000004111c7825 */ /* 0x001fca00078e001c */
[----:B------:R0:W-:Y:S02]  /*2010*/  STG.E.64 desc[UR12][R28.64], R26 ;  /* 0x0000001a1c007986 */ /* 0x0001e4000c101b0c */
.L_x_8:
[----:B------:R-:W-:Y:S05]  /*2020*/  BSYNC B0 ;  /* 0x0000000000007941 */ /* 0x000fea0003800000 */
.L_x_7:
[----:B-----5:R-:W-:Y:S01]  /*2030*/  PRMT R31, R14, 0x7632, R31 ;  /* 0x000076320e1f7816 */ /* 0x020fe2000000001f */
[----:B------:R-:W-:Y:S01]  /*2040*/  UISETP.GE.U32.AND UP0, UPT, UR9, UR14, UPT ;  /* 0x0000000e0900728c */ /* 0x000fe2000bf06070 */
[----:B------:R-:W-:Y:S02]  /*2050*/  PRMT R14, R15, 0x7632, R14 ;  /* 0x000076320f0e7816 */ /* 0x000fe4000000000e */
[----:B------:R-:W-:Y:S01]  /*2060*/  PRMT R30, R12, 0x7632, R30 ;  /* 0x000076320c1e7816 */ /* 0x000fe2000000001e */
[----:B------:R-:W-:Y:S01]  /*2070*/  UISETP.GE.AND.EX UP0, UPT, UR10, UR15, UPT, UP0 ;  /* 0x0000000f0a00728c */ /* 0x000fe2000bf06300 */
[----:B------:R-:W-:Y:S01]  /*2080*/  PRMT R13, R13, 0x7632, R13 ;  /* 0x000076320d0d7816 */ /* 0x000fe2000000000d */
[----:B------:R1:W-:Y:S01]  /*2090*/  STL.S16 [R1+0x2c], R14 ;  /* 0x00002c0e01007387 */ /* 0x0003e20000100600 */
[----:B------:R-:W-:Y:S02]  /*20a0*/  PRMT R12, R10, 0x7632, R12 ;  /* 0x000076320a0c7816 */ /* 0x000fe4000000000c */
[----:B------:R-:W-:Y:S01]  /*20b0*/  PRMT R10, R11, 0x7632, R10 ;  /* 0x000076320b0a7816 */ /* 0x000fe2000000000a */
[----:B------:R1:W-:Y:S01]  /*20c0*/  STL.S16 [R1+0x1c], R13 ;  /* 0x00001c0d01007387 */ /* 0x0003e20000100600 */
[----:B------:R-:W-:-:S02]  /*20d0*/  PLOP3.LUT P1, PT, PT, PT, UP0, 0x80, 0x0 ;  /* 0x000000000000781c */ /* 0x000fc40003f2f008 */
[----:B------:R-:W-:Y:S01]  /*20e0*/  PRMT R37, R8, 0x7632, R37 ;  /* 0x0000763208257816 */ /* 0x000fe20000000025 */
[----:B------:R1:W-:Y:S01]  /*20f0*/  STL.S16 [R1+0x18], R12 ;  /* 0x0000180c01007387 */ /* 0x0003e20000100600 */
[----:B------:R-:W-:-:S03]  /*2100*/  PRMT R35, R9, 0x7632, R35 ;  /* 0x0000763209237816 */ /* 0x000fc60000000023 */
[----:B------:R1:W-:Y:S06]  /*2110*/  STL.S16 [R1+0x14], R10 ;  /* 0x0000140a01007387 */ /* 0x0003ec0000100600 */
[----:B------:R-:W-:Y:S05]  /*2120*/  @P1 BRA `(.L_x_9) ;  /* 0x00000000005c1947 */ /* 0x000fea0003800000 */
[----:B------:R-:W2:Y:S01]  /*2130*/  S2R R17, SR_TID.X ;  /* 0x0000000000117919 */ /* 0x000ea20000002100 */
[----:B------:R-:W-:Y:S01]  /*2140*/  BAR.SYNC.DEFER_BLOCKING 0x0 ;  /* 0x0000000000007b1d */ /* 0x000fe20000010000 */
[----:B--2---:R-:W-:-:S13]  /*2150*/  ISETP.NE.AND P1, PT, R17, RZ, PT ;  /* 0x000000ff1100720c */ /* 0x004fda0003f25270 */
[----:B------:R-:W-:Y:S05]  /*2160*/  @P1 BRA `(.L_x_10) ;  /* 0x0000000000401947 */ /* 0x000fea0003800000 */
[----:B-1----:R-:W1:Y:S01]  /*2170*/  LDC.64 R10, c[0x0][0x268] ;  /* 0x00009a00ff0a7b82 */ /* 0x002e620000000a00 */
[----:B------:R-:W-:Y:S01]  /*2180*/  IMAD.U32 R8, RZ, RZ, UR8 ;  /* 0x00000008ff087e24 */ /* 0x000fe2000f8e00ff */
[----:B------:R-:W-:-:S03]  /*2190*/  ISETP.NE.AND P1, PT, RZ, UR11, PT ;  /* 0x0000000bff007c0c */ /* 0x000fc6000bf25270 */
[----:B-1----:R-:W-:Y:S01]  /*21a0*/  IMAD.WIDE.U32 R8, R8, 0x4, R10 ;  /* 0x0000000408087825 */ /* 0x002fe200078e000a */
[----:B------:R-:W-:-:S04]  /*21b0*/  MOV R10, 0x7fffff01 ;  /* 0x7fffff01000a7802 */ /* 0x000fc80000000f00 */
[----:B------:R-:W-:Y:S01]  /*21c0*/  SEL R10, R10, 0x1, !P1 ;  /* 0x000000010a0a7807 */ /* 0x000fe20004800000 */
[----:B------:R-:W-:Y:S06]  /*21d0*/  MEMBAR.ALL.GPU ;  /* 0x0000000000007992 */ /* 0x000fec000000a000 */
[----:B------:R-:W-:-:S00]  /*21e0*/  ERRBAR ;  /* 0x00000000000079ab */ /* 0x000fc00000000000 */
[----:B------:R-:W-:Y:S06]  /*21f0*/  CGAERRBAR ;  /* 0x00000000000075ab */ /* 0x000fec0000000000 */
[----:B------:R1:W5:Y:S02]  /*2200*/  ATOM.E.ADD.STRONG.GPU PT, R10, desc[UR12][R8.64], R10 ;  /* 0x0000000a080a798a */ /* 0x00036400081ee1cc */
.L_x_11:
[----:B------:R-:W2:Y:S04]  /*2210*/  LD.E.STRONG.GPU R11, desc[UR12][R8.64] ;  /* 0x0000000c080b7980 */ /* 0x000ea8000c10f900 */
[----:B--2---:R-:W-:Y:S01]  /*2220*/  CCTL.IVALL ;  /* 0x00000000ff00798f */ /* 0x004fe20002000000 */
[----:B------:R-:W-:Y:S05]  /*2230*/  YIELD ;  /* 0x0000000000007946 */ /* 0x000fea0003800000 */
[----:B-----5:R-:W-:-:S04]  /*2240*/  LOP3.LUT R11, R11, R10, RZ, 0x3c, !PT ;  /* 0x0000000a0b0b7212 */ /* 0x020fc800078e3cff */
[----:B------:R-:W-:-:S13]  /*2250*/  ISETP.GT.AND P1, PT, R11, -0x1, PT ;  /* 0xffffffff0b00780c */ /* 0x000fda0003f24270 */
[----:B------:R-:W-:Y:S05]  /*2260*/  @P1 BRA `(.L_x_11) ;  /* 0xfffffffc00e81947 */ /* 0x000fea000383ffff */
.L_x_10:
[----:B------:R-:W-:Y:S05]  /*2270*/  WARPSYNC.ALL ;  /* 0x0000000000007948 */ /* 0x000fea0003800000 */
[----:B------:R-:W-:Y:S06]  /*2280*/  BAR.SYNC.DEFER_BLOCKING 0x0 ;  /* 0x0000000000007b1d */ /* 0x000fec0000010000 */
[----:B------:R-:W-:Y:S05]  /*2290*/  BRA `(.L_x_12) ;  /* 0x0000000000687947 */ /* 0x000fea0003800000 */
.L_x_9:
[----:B------:R-:W2:Y:S01]  /*22a0*/  S2R R8, SR_TID.X ;  /* 0x0000000000087919 */ /* 0x000ea20000002100 */
[----:B------:R-:W-:Y:S01]  /*22b0*/  BAR.SYNC.DEFER_BLOCKING 0x0 ;  /* 0x0000000000007b1d */ /* 0x000fe20000010000 */
[----:B--2---:R-:W-:-:S13]  /*22c0*/  ISETP.NE.AND P1, PT, R8, RZ, PT ;  /* 0x000000ff0800720c */ /* 0x004fda0003f25270 */
[----:B------:R-:W-:Y:S05]  /*22d0*/  @P1 BRA `(.L_x_13) ;  /* 0x0000000000501947 */ /* 0x000fea0003800000 */
[----:B------:R-:W-:Y:S01]  /*22e0*/  ULDC.64 UR16, c[0x0][0x268] ;  /* 0x00009a0000107ab9 */ /* 0x000fe20000000a00 */
[----:B------:R-:W-:Y:S01]  /*22f0*/  IADD3 R8, RZ, -UR8, RZ ;  /* 0x80000008ff087c10 */ /* 0x000fe2000fffe0ff */
[----:B------:R-:W-:Y:S01]  /*2300*/  UIADD3 UR16, UP0, UR16, 0x4, URZ ;  /* 0x0000000410107890 */ /* 0x000fe2000ff1e03f */
[----:B-1----:R-:W-:Y:S02]  /*2310*/  IMAD.MOV.U32 R10, RZ, RZ, 0x7fffff01 ;  /* 0x7fffff01ff0a7424 */ /* 0x002fe400078e00ff */
        /* <DEDUP_REMOVED lines=9> */
[----:B-1----:R-:W1:Y:S02]  /*23b0*/  LDC.64 R8, c[0x0][0x268] ;  /* 0x00009a00ff087b82 */ /* 0x002e640000000a00 */
.L_x_14:
[----:B-1----:R-:W2:Y:S04]  /*23c0*/  LD.E.STRONG.GPU R11, desc[UR12][R8.64+0x4] ;  /* 0x0000040c080b7980 */ /* 0x002ea8000c10f900 */
[----:B--2---:R-:W-:Y:S01]  /*23d0*/  CCTL.IVALL ;  /* 0x00000000ff00798f */ /* 0x004fe20002000000 */
[----:B------:R-:W-:Y:S05]  /*23e0*/  YIELD ;  /* 0x0000000000007946 */ /* 0x000fea0003800000 */
[----:B-----5:R-:W-:-:S04]  /*23f0*/  LOP3.LUT R11, R11, R10, RZ, 0x3c, !PT ;  /* 0x0000000a0b0b7212 */ /* 0x020fc800078e3cff */
[----:B------:R-:W-:-:S13]  /*2400*/  ISETP.GT.AND P1, PT, R11, -0x1, PT ;  /* 0xffffffff0b00780c */ /* 0x000fda0003f24270 */
[----:B------:R-:W-:Y:S05]  /*2410*/  @P1 BRA `(.L_x_14) ;  /* 0xfffffffc00e81947 */ /* 0x000fea000383ffff */
.L_x_13:
[----:B------:R-:W-:Y:S05]  /*2420*/  WARPSYNC.ALL ;  /* 0x0000000000007948 */ /* 0x000fea0003800000 */
[----:B------:R-:W-:Y:S06]  /*2430*/  BAR.SYNC.DEFER_BLOCKING 0x0 ;  /* 0x0000000000007b1d */ /* 0x000fec0000010000 */
.L_x_12:
[----:B-1----:R-:W1:Y:S01]  /*2440*/  S2R R10, SR_TID.X ;  /* 0x00000000000a7919 */ /* 0x002e620000002100 */
[----:B------:R-:W-:Y:S01]  /*2450*/  BSSY B0, `(.L_x_15) ;  /* 0x00000af000007945 */ /* 0x000fe20003800000 */
[----:B------:R-:W-:Y:S02]  /*2460*/  CS2R R8, SRZ ;  /* 0x0000000000087805 */ /* 0x000fe4000001ff00 */
[----:B-1----:R-:W-:-:S13]  /*2470*/  ISETP.GT.U32.AND P1, PT, R10, 0xff, PT ;  /* 0x000000ff0a00780c */ /* 0x002fda0003f24070 */
[----:B------:R-:W-:Y:S05]  /*2480*/  @P1 BRA `(.L_x_16) ;  /* 0x0000000800ac1947 */ /* 0x000fea0003800000 */
[----:B------:R-:W-:Y:S01]  /*2490*/  ULDC UR5, c[0x0][0x10] ;  /* 0x0000040000057ab9 */ /* 0x000fe20000000800 */
[----:B------:R1:W-:Y:S01]  /*24a0*/  STL.64 [R1+0x50], R2 ;  /* 0x0000500201007387 */ /* 0x0003e20000100a00 */
[----:B------:R-:W-:Y:S01]  /*24b0*/  UIMAD UR5, UR5, UR4, UR8 ;  /* 0x00000004050572a4 */ /* 0x000fe2000f8e0208 */
[C---:B------:R-:W-:Y:S01]  /*24c0*/  IMAD.SHL.U32 R9, R10.reuse, 0x20, RZ ;  /* 0x000000200a097824 */ /* 0x040fe200078e00ff */
[----:B------:R-:W-:-:S04]  /*24d0*/  LOP3.LUT R10, R10, 0x7, RZ, 0xc0, !PT ;  /* 0x000000070a0a7812 */ /* 0x000fc800078ec0ff */
[----:B------:R-:W-:Y:S02]  /*24e0*/  LOP3.LUT R9, R9, 0x7fffff00, RZ, 0xc0, !PT ;  /* 0x7fffff0009097812 */ /* 0x000fe400078ec0ff */
[----:B------:R-:W-:Y:S01]  /*24f0*/  MOV R8, UR5 ;  /* 0x0000000500087c02 */ /* 0x000fe20008000f00 */
[----:B-1----:R-:W1:Y:S03]  /*2500*/  LDC.64 R2, c[0x0][0x260] ;  /* 0x00009800ff027b82 */ /* 0x002e660000000a00 */
[----:B------:R-:W-:-:S05]  /*2510*/  LEA R8, R8, R9, 0xd ;  /* 0x0000000908087211 */ /* 0x000fca00078e68ff */
[----:B------:R-:W-:-:S05]  /*2520*/  IMAD.IADD R8, R8, 0x1, R10 ;  /* 0x0000000108087824 */ /* 0x000fca00078e020a */
[----:B0-----:R-:W-:-:S04]  /*2530*/  SHF.L.U32 R26, R8, 0x1, RZ ;  /* 0x00000001081a7819 */ /* 0x001fc800000006ff */
[C---:B------:R-:W-:Y:S01]  /*2540*/  IADD3 R12, R26.reuse, 0x10, RZ ;  /* 0x000000101a0c7810 */ /* 0x040fe20007ffe0ff */
[C---:B------:R-:W-:Y:S02]  /*2550*/  VIADD R10, R26.reuse, 0x20 ;  /* 0x000000201a0a7836 */ /* 0x040fe40000000000 */
[----:B-1----:R-:W-:-:S04]  /*2560*/  IMAD.WIDE.U32 R8, R26, 0x4, R2 ;  /* 0x000000041a087825 */ /* 0x002fc800078e0002 */
[--C-:B------:R-:W-:Y:S02]  /*2570*/  IMAD.WIDE.U32 R12, R12, 0x4, R2.reuse ;  /* 0x000000040c0c7825 */ /* 0x100fe400078e0002 */
[----:B------:R-:W2:Y:S02]  /*2580*/  LDG.E.64 R8, desc[UR12][R8.64] ;  /* 0x0000000c08087981 */ /* 0x000ea4000c1e1b00 */
[----:B------:R-:W-:Y:S02]  /*2590*/  IMAD.WIDE.U32 R10, R10, 0x4, R2 ;  /* 0x000000040a0a7825 */ /* 0x000fe400078e0002 */
[----:B------:R-:W3:Y:S04]  /*25a0*/  LDG.E.64 R12, desc[UR12][R12.64] ;  /* 0x0000000c0c0c7981 */ /* 0x000ee8000c1e1b00 */
[----:B------:R-:W4:Y:S01]  /*25b0*/  LDG.E.64 R10, desc[UR12][R10.64] ;  /* 0x0000000c0a0a7981 */ /* 0x000f22000c1e1b00 */
[----:B------:R-:W-:-:S02]  /*25c0*/  IADD3 R28, R26, 0x30, RZ ;  /* 0x000000301a1c7810 */ /* 0x000fc40007ffe0ff */
[----:B------:R-:W-:-:S03]  /*25d0*/  IADD3 R14, R26, 0x40, RZ ;  /* 0x000000401a0e7810 */ /* 0x000fc60007ffe0ff */
[----:B------:R-:W-:-:S04]  /*25e0*/  IMAD.WIDE.U32 R28, R28, 0x4, R2 ;  /* 0x000000041c1c7825 */ /* 0x000fc800078e0002 */
[----:B------:R-:W-:Y:S02]  /*25f0*/  IMAD.WIDE.U32 R14, R14, 0x4, R2 ;  /* 0x000000040e0e7825 */ /* 0x000fe400078e0002 */
[----:B------:R-:W4:Y:S04]  /*2600*/  LDG.E.64 R28, desc[UR12][R28.64] ;  /* 0x0000000c1c1c7981 */ /* 0x000f28000c1e1b00 */
[----:B------:R-:W4:Y:S01]  /*2610*/  LDG.E.64 R14, desc[UR12][R14.64] ;  /* 0x0000000c0e0e7981 */ /* 0x000f22000c1e1b00 */
[----:B--2---:R-:W-:Y:S01]  /*2620*/  FADD.FTZ R8, RZ, R8 ;  /* 0x00000008ff087221 */ /* 0x004fe20000010000 */
[----:B------:R-:W-:-:S03]  /*2630*/  FADD.FTZ R9, RZ, R9 ;  /* 0x00000009ff097221 */ /* 0x000fc60000010000 */
[----:B---3--:R-:W-:Y:S01]  /*2640*/  FADD.FTZ R12, R12, R8 ;  /* 0x000000080c0c7221 */ /* 0x008fe20000010000 */
[----:B------:R-:W-:-:S03]  /*2650*/  FADD.FTZ R17, R13, R9 ;  /* 0x000000090d117221 */ /* 0x000fc60000010000 */
[----:B----4-:R-:W-:Y:S01]  /*2660*/  FADD.FTZ R10, R10, R12 ;  /* 0x0000000c0a0a7221 */ /* 0x010fe20000010000 */
[C---:B------:R-:W-:Y:S01]  /*2670*/  VIADD R12, R26.reuse, 0x50 ;  /* 0x000000501a0c7836 */ /* 0x040fe20000000000 */
[----:B------:R-:W-:-:S03]  /*2680*/  IADD3 R8, R26, 0x60, RZ ;  /* 0x000000601a087810 */ /* 0x000fc60007ffe0ff */
[----:B------:R-:W-:-:S04]  /*2690*/  IMAD.WIDE.U32 R12, R12, 0x4, R2 ;  /* 0x000000040c0c7825 */ /* 0x000fc800078e0002 */
[----:B------:R-:W-:Y:S02]  /*26a0*/  IMAD.WIDE.U32 R8, R8, 0x4, R2 ;  /* 0x0000000408087825 */ /* 0x000fe400078e0002 */
[----:B------:R-:W2:Y:S04]  /*26b0*/  LDG.E.64 R12, desc[UR12][R12.64] ;  /* 0x0000000c0c0c7981 */ /* 0x000ea8000c1e1b00 */
[----:B------:R-:W3:Y:S01]  /*26c0*/  LDG.E.64 R8, desc[UR12][R8.64] ;  /* 0x0000000c08087981 */ /* 0x000ee2000c1e1b00 */
[----:B------:R-:W-:Y:S01]  /*26d0*/  FADD.FTZ R10, R28, R10 ;  /* 0x0000000a1c0a7221 */ /* 0x000fe20000010000 */
[----:B------:R-:W-:Y:S01]  /*26e0*/  FADD.FTZ R11, R11, R17 ;  /* 0x000000110b0b7221 */ /* 0x000fe20000010000 */
[----:B------:R-:W-:Y:S02]  /*26f0*/  IADD3 R28, R26, 0x70, RZ ;  /* 0x000000701a1c7810 */ /* 0x000fe40007ffe0ff */
[----:B------:R-:W-:Y:S01]  /*2700*/  FADD.FTZ R10, R14, R10 ;  /* 0x0000000a0e0a7221 */ /* 0x000fe20000010000 */
[----:B------:R-:W-:Y:S01]  /*2710*/  FADD.FTZ R11, R29, R11 ;  /* 0x0000000b1d0b7221 */ /* 0x000fe20000010000 */
[----:B------:R-:W-:-:S02]  /*2720*/  VIADD R14, R26, 0x80 ;  /* 0x000000801a0e7836 */ /* 0x000fc40000000000 */
[----:B------:R-:W-:-:S04]  /*2730*/  IMAD.WIDE.U32 R28, R28, 0x4, R2 ;  /* 0x000000041c1c7825 */ /* 0x000fc800078e0002 */
[----:B------:R-:W-:Y:S01]  /*2740*/  FADD.FTZ R11, R15, R11 ;  /* 0x0000000b0f0b7221 */ /* 0x000fe20000010000 */
[----:B------:R-:W-:Y:S01]  /*2750*/  IMAD.WIDE.U32 R14, R14, 0x4, R2 ;  /* 0x000000040e0e7825 */ /* 0x000fe200078e0002 */
[----:B------:R-:W4:Y:S05]  /*2760*/  LDG.E.64 R28, desc[UR12][R28.64] ;  /* 0x0000000c1c1c7981 */ /* 0x000f2a000c1e1b00 */
[----:B------:R-:W4:Y:S01]  /*2770*/  LDG.E.64 R14, desc[UR12][R14.64] ;  /* 0x0000000c0e0e7981 */ /* 0x000f22000c1e1b00 */
[----:B--2---:R-:W-:Y:S01]  /*2780*/  FADD.FTZ R10, R12, R10 ;  /* 0x0000000a0c0a7221 */ /* 0x004fe20000010000 */
[----:B------:R-:W-:Y:S01]  /*2790*/  IADD3 R12, R26, 0x90, RZ ;  /* 0x000000901a0c7810 */ /* 0x000fe20007ffe0ff */
[----:B------:R-:W-:-:S02]  /*27a0*/  FADD.FTZ R17, R13, R11 ;  /* 0x0000000b0d117221 */ /* 0x000fc40000010000 */
[----:B---3--:R-:W-:Y:S01]  /*27b0*/  FADD.FTZ R8, R8, R10 ;  /* 0x0000000a08087221 */ /* 0x008fe20000010000 */
[----:B------:R-:W-:Y:S01]  /*27c0*/  IADD3 R10, R26, 0xa0, RZ ;  /* 0x000000a01a0a7810 */ /* 0x000fe20007ffe0ff */
[----:B------:R-:W-:-:S04]  /*27d0*/  IMAD.WIDE.U32 R12, R12, 0x4, R2 ;  /* 0x000000040c0c7825 */ /* 0x000fc800078e0002 */
[----:B------:R-:W-:Y:S02]  /*27e0*/  IMAD.WIDE.U32 R10, R10, 0x4, R2 ;  /* 0x000000040a0a7825 */ /* 0x000fe400078e0002 */
[----:B------:R-:W2:Y:S04]  /*27f0*/  LDG.E.64 R12, desc[UR12][R12.64] ;  /* 0x0000000c0c0c7981 */ /* 0x000ea8000c1e1b00 */
[----:B------:R-:W3:Y:S01]  /*2800*/  LDG.E.64 R10, desc[UR12][R10.64] ;  /* 0x0000000c0a0a7981 */ /* 0x000ee2000c1e1b00 */
[----:B------:R-:W-:Y:S01]  /*2810*/  FADD.FTZ R9, R9, R17 ;  /* 0x0000001109097221 */ /* 0x000fe20000010000 */
[----:B----4-:R-:W-:Y:S01]  /*2820*/  FADD.FTZ R8, R28, R8 ;  /* 0x000000081c087221 */ /* 0x010fe20000010000 */
[----:B------:R-:W-:Y:S02]  /*2830*/  VIADD R28, R26, 0xb0 ;  /* 0x000000b01a1c7836 */ /* 0x000fe40000000000 */
[----:B------:R-:W-:Y:S01]  /*2840*/  FADD.FTZ R9, R29, R9 ;  /* 0x000000091d097221 */ /* 0x000fe20000010000 */
[----:B------:R-:W-:Y:S01]  /*2850*/  FADD.FTZ R8, R14, R8 ;  /* 0x000000080e087221 */ /* 0x000fe20000010000 */
[----:B------:R-:W-:Y:S01]  /*2860*/  IADD3 R14, R26, 0xc0, RZ ;  /* 0x000000c01a0e7810 */ /* 0x000fe20007ffe0ff */
        /* <DEDUP_REMOVED lines=9> */
[----:B------:R-:W-:Y:S02]  /*2900*/  VIADD R8, R26, 0xe0 ;  /* 0x000000e01a087836 */ /* 0x000fe40000000000 */
[----:B------:R-:W-:-:S04]  /*2910*/  IMAD.WIDE.U32 R12, R12, 0x4, R2 ;  /* 0x000000040c0c7825 */ /* 0x000fc800078e0002 */
[----:B------:R-:W-:Y:S02]  /*2920*/  IMAD.WIDE.U32 R8, R8, 0x4, R2 ;  /* 0x0000000408087825 */ /* 0x000fe400078e0002 */
[----:B------:R-:W2:Y:S04]  /*2930*/  LDG.E.64 R12, desc[UR12][R12.64] ;  /* 0x0000000c0c0c7981 */ /* 0x000ea8000c1e1b00 */
[----:B------:R-:W3:Y:S01]  /*2940*/  LDG.E.64 R8, desc[UR12][R8.64] ;  /* 0x0000000c08087981 */ /* 0x000ee2000c1e1b00 */
[----:B------:R-:W-:Y:S01]  /*2950*/  FADD.FTZ R11, R11, R17 ;  /* 0x000000110b0b7221 */ /* 0x000fe20000010000 */
[----:B----4-:R-:W-:Y:S01]  /*2960*/  FADD.FTZ R10, R28, R10 ;  /* 0x0000000a1c0a7221 */ /* 0x010fe20000010000 */
[----:B------:R-:W-:Y:S02]  /*2970*/  IADD3 R28, R26, 0xf0, RZ ;  /* 0x000000f01a1c7810 */ /* 0x000fe40007ffe0ff */
        /* <DEDUP_REMOVED lines=9> */
[----:B------:R-:W-:Y:S02]  /*2a10*/  VIADD R12, R26, 0x110 ;  /* 0x000001101a0c7836 */ /* 0x000fe40000000000 */
[----:B------:R-:W-:Y:S01]  /*2a20*/  FADD.FTZ R17, R13, R11 ;  /* 0x0000000b0d117221 */ /* 0x000fe20000010000 */
[----:B---3--:R-:W-:Y:S01]  /*2a30*/  FADD.FTZ R8, R8, R10 ;  /* 0x0000000a08087221 */ /* 0x008fe20000010000 */
[----:B------:R-:W-:Y:S01]  /*2a40*/  IADD3 R10, R26, 0x120, RZ ;  /* 0x000001201a0a7810 */ /* 0x000fe20007ffe0ff */
[----:B------:R-:W-:-:S04]  /*2a50*/  IMAD.WIDE.U32 R12, R12, 0x4, R2 ;  /* 0x000000040c0c7825 */ /* 0x000fc800078e0002 */
[----:B------:R-:W-:Y:S02]  /*2a60*/  IMAD.WIDE.U32 R10, R10, 0x4, R2 ;  /* 0x000000040a0a7825 */ /* 0x000fe400078e0002 */
[----:B------:R-:W2:Y:S04]  /*2a70*/  LDG.E.64 R12, desc[UR12][R12.64] ;  /* 0x0000000c0c0c7981 */ /* 0x000ea8000c1e1b00 */
[----:B------:R-:W3:Y:S01]  /*2a80*/  LDG.E.64 R10, desc[UR12][R10.64] ;  /* 0x0000000c0a0a7981 */ /* 0x000ee2000c1e1b00 */
[----:B----4-:R-:W-:Y:S01]  /*2a90*/  FADD.FTZ R8, R28, R8 ;  /* 0x000000081c087221 */ /* 0x010fe20000010000 */
        /* <DEDUP_REMOVED lines=10> */
[----:B--2---:R-:W-:-:S04]  /*2b40*/  FADD.FTZ R8, R12, R8 ;  /* 0x000000080c087221 */ /* 0x004fc80000010000 */
[----:B---3--:R-:W-:Y:S01]  /*2b50*/  FADD.FTZ R10, R10, R8 ;  /* 0x000000080a0a7221 */ /* 0x008fe20000010000 */
[C---:B------:R-:W-:Y:S01]  /*2b60*/  IADD3 R8, R26.reuse, 0x150, RZ ;  /* 0x000001501a087810 */ /* 0x040fe20007ffe0ff */
[----:B------:R-:W-:Y:S01]  /*2b70*/  FADD.FTZ R17, R13, R9 ;  /* 0x000000090d117221 */ /* 0x000fe20000010000 */
[----:B------:R-:W-:-:S03]  /*2b80*/  IADD3 R12, R26, 0x160, RZ ;  /* 0x000001601a0c7810 */ /* 0x000fc60007ffe0ff */
[----:B------:R-:W-:-:S04]  /*2b90*/  IMAD.WIDE.U32 R8, R8, 0x4, R2 ;  /* 0x0000000408087825 */ /* 0x000fc800078e0002 */
[----:B------:R-:W-:Y:S02]  /*2ba0*/  IMAD.WIDE.U32 R12, R12, 0x4, R2 ;  /* 0x000000040c0c7825 */ /* 0x000fe400078e0002 */
[----:B------:R-:W2:Y:S04]  /*2bb0*/  LDG.E.64 R8, desc[UR12][R8.64] ;  /* 0x0000000c08087981 */ /* 0x000ea8000c1e1b00 */
[----:B------:R-:W3:Y:S01]  /*2bc0*/  LDG.E.64 R12, desc[UR12][R12.64] ;  /* 0x0000000c0c0c7981 */ /* 0x000ee2000c1e1b00 */
[----:B----4-:R-:W-:Y:S01]  /*2bd0*/  FADD.FTZ R10, R28, R10 ;  /* 0x0000000a1c0a7221 */ /* 0x010fe20000010000 */
[----:B------:R-:W-:Y:S01]  /*2be0*/  FADD.FTZ R11, R11, R17 ;  /* 0x000000110b0b7221 */ /* 0x000fe20000010000 */
        /* <DEDUP_REMOVED lines=19> */
[----:B----4-:R-:W-:-:S03]  /*2d20*/  FADD.FTZ R12, R28, R12 ;  /* 0x0000000c1c0c7221 */ /* 0x010fc60000010000 */
[----:B------:R-:W-:Y:S01]  /*2d30*/  FADD.FTZ R13, R29, R13 ;  /* 0x0000000d1d0d7221 */ /* 0x000fe20000010000 */
[----:B------:R-:W-:Y:S01]  /*2d40*/  FADD.FTZ R12, R14, R12 ;  /* 0x0000000c0e0c7221 */ /* 0x000fe20000010000 */
[----:B------:R-:W-:Y:S02]  /*2d50*/  IADD3 R14, R26, 0x1b0, RZ ;  /* 0x000001b01a0e7810 */ /* 0x000fe40007ffe0ff */
[----:B------:R-:W-:-:S03]  /*2d60*/  FADD.FTZ R13, R15, R13 ;  /* 0x0000000d0f0d7221 */ /* 0x000fc60000010000 */
[----:B------:R-:W-:Y:S01]  /*2d70*/  IMAD.WIDE.U32 R14, R14, 0x4, R2 ;  /* 0x000000040e0e7825 */ /* 0x000fe200078e0002 */
[----:B------:R-:W-:-:S05]  /*2d80*/  IADD3 R28, R26, 0x1e0, RZ ;  /* 0x000001e01a1c7810 */ /* 0x000fca0007ffe0ff */
[----:B------:R-:W4:Y:S01]  /*2d90*/  LDG.E.64 R14, desc[UR12][R14.64] ;  /* 0x0000000c0e0e7981 */ /* 0x000f22000c1e1b00 */
[----:B------:R-:W-:-:S06]  /*2da0*/  IMAD.WIDE.U32 R28, R28, 0x4, R2 ;  /* 0x000000041c1c7825 */ /* 0x000fcc00078e0002 */
[----:B------:R-:W4:Y:S01]  /*2db0*/  LDG.E.64 R28, desc[UR12][R28.64] ;  /* 0x0000000c1c1c7981 */ /* 0x000f22000c1e1b00 */
[----:B--2---:R-:W-:Y:S01]  /*2dc0*/  FADD.FTZ R17, R11, R13 ;  /* 0x0000000d0b117221 */ /* 0x004fe20000010000 */
[----:B------:R-:W-:Y:S01]  /*2dd0*/  FADD.FTZ R12, R10, R12 ;  /* 0x0000000c0a0c7221 */ /* 0x000fe20000010000 */
[C---:B------:R-:W-:Y:S01]  /*2de0*/  IADD3 R13, R26.reuse, 0x1c0, RZ ;  /* 0x000001c01a0d7810 */ /* 0x040fe20007ffe0ff */
[----:B------:R-:W-:Y:S02]  /*2df0*/  VIADD R10, R26, 0x1d0 ;  /* 0x000001d01a0a7836 */ /* 0x000fe40000000000 */
[----:B---3--:R-:W-:Y:S02]  /*2e00*/  FADD.FTZ R8, R8, R12 ;  /* 0x0000000c08087221 */ /* 0x008fe40000010000 */
[----:B------:R-:W-:Y:S01]  /*2e10*/  IMAD.WIDE.U32 R12, R13, 0x4, R2 ;  /* 0x000000040d0c7825 */ /* 0x000fe200078e0002 */
[----:B------:R-:W-:-:S03]  /*2e20*/  IADD3 R26, R26, 0x1f0, RZ ;  /* 0x000001f01a1a7810 */ /* 0x000fc60007ffe0ff */
[--C-:B------:R-:W-:Y:S02]  /*2e30*/  IMAD.WIDE.U32 R10, R10, 0x4, R2.reuse ;  /* 0x000000040a0a7825 */ /* 0x100fe400078e0002 */
[----:B------:R-:W2:Y:S02]  /*2e40*/  LDG.E.64 R12, desc[UR12][R12.64] ;  /* 0x0000000c0c0c7981 */ /* 0x000ea4000c1e1b00 */
[----:B------:R-:W-:Y:S02]  /*2e50*/  IMAD.WIDE.U32 R26, R26, 0x4, R2 ;  /* 0x000000041a1a7825 */ /* 0x000fe400078e0002 */
[----:B------:R-:W3:Y:S04]  /*2e60*/  LDG.E.64 R10, desc[UR12][R10.64] ;  /* 0x0000000c0a0a7981 */ /* 0x000ee8000c1e1b00 */
[----:B------:R-:W3:Y:S04]  /*2e70*/  LDG.E.64 R26, desc[UR12][R26.64] ;  /* 0x0000000c1a1a7981 */ /* 0x000ee8000c1e1b00 */
[----:B------:R1:W5:Y:S01]  /*2e80*/  LDL.LU.64 R2, [R1+0x50] ;  /* 0x0000500001027983 */ /* 0x0003620000300a00 */
[----:B------:R-:W-:Y:S01]  /*2e90*/  FADD.FTZ R9, R9, R17 ;  /* 0x0000001109097221 */ /* 0x000fe20000010000 */
[----:B----4-:R-:W-:-:S03]  /*2ea0*/  FADD.FTZ R8, R14, R8 ;  /* 0x000000080e087221 */ /* 0x010fc60000010000 */
[----:B------:R-:W-:Y:S01]  /*2eb0*/  FADD.FTZ R9, R15, R9 ;  /* 0x000000090f097221 */ /* 0x000fe20000010000 */
[----:B--2---:R-:W-:-:S03]  /*2ec0*/  FADD.FTZ R8, R12, R8 ;  /* 0x000000080c087221 */ /* 0x004fc60000010000 */
[----:B------:R-:W-:Y:S01]  /*2ed0*/  FADD.FTZ R9, R13, R9 ;  /* 0x000000090d097221 */ /* 0x000fe20000010000 */
[----:B---3--:R-:W-:-:S03]  /*2ee0*/  FADD.FTZ R8, R10, R8 ;  /* 0x000000080a087221 */ /* 0x008fc60000010000 */
[----:B------:R-:W-:Y:S01]  /*2ef0*/  FADD.FTZ R9, R11, R9 ;  /* 0x000000090b097221 */ /* 0x000fe20000010000 */
[----:B------:R-:W-:-:S03]  /*2f00*/  FADD.FTZ R8, R28, R8 ;  /* 0x000000081c087221 */ /* 0x000fc60000010000 */
[----:B------:R-:W-:Y:S01]  /*2f10*/  FADD.FTZ R9, R29, R9 ;  /* 0x000000091d097221 */ /* 0x000fe20000010000 */
[----:B------:R-:W-:-:S03]  /*2f20*/  FADD.FTZ R8, R26, R8 ;  /* 0x000000081a087221 */ /* 0x000fc60000010000 */
[----:B-1----:R-:W-:-:S07]  /*2f30*/  FADD.FTZ R9, R27, R9 ;  /* 0x000000091b097221 */ /* 0x002fce0000010000 */
.L_x_16:
[----:B------:R-:W-:Y:S05]  /*2f40*/  BSYNC B0 ;  /* 0x0000000000007941 */ /* 0x000fea0003800000 */
.L_x_15:
[----:B------:R-:W1:Y:S01]  /*2f50*/  SHFL.BFLY PT, R10, R8, 0x4, 0x1f ;  /* 0x0c801f00080a7f89 */ /* 0x000e6200000e0000 */
[----:B------:R-:W-:Y:S01]  /*2f60*/  BSSY B0, `(.L_x_17) ;  /* 0x0000017000007945 */ /* 0x000fe20003800000 */
[----:B------:R-:W2:Y:S01]  /*2f70*/  S2R R11, SR_TID.X ;  /* 0x00000000000b7919 */ /* 0x000ea20000002100 */
[----:B-1----:R-:W-:Y:S02]  /*2f80*/  FADD.FTZ R8, R10, R8 ;  /* 0x000000080a087221 */ /* 0x002fe40000010000 */
[----:B------:R-:W1:Y:S01]  /*2f90*/  SHFL.BFLY PT, R10, R9, 0x4, 0x1f ;  /* 0x0c801f00090a7f89 */ /* 0x000e6200000e0000 */
[----:B--2---:R-:W-:Y:S01]  /*2fa0*/  LOP3.LUT P1, RZ, R11, 0xffffff07, RZ, 0xc0, !PT ;  /* 0xffffff070bff7812 */ /* 0x004fe2000782c0ff */
[----:B-1----:R-:W-:Y:S02]  /*2fb0*/  FADD.FTZ R9, R10, R9 ;  /* 0x000000090a097221 */ /* 0x002fe40000010000 */
[----:B------:R-:W1:Y:S02]  /*2fc0*/  SHFL.BFLY PT, R10, R8, 0x2, 0x1f ;  /* 0x0c401f00080a7f89 */ /* 0x000e6400000e0000 */
[----:B-1----:R-:W-:-:S02]  /*2fd0*/  FADD.FTZ R8, R8, R10 ;  /* 0x0000000a08087221 */ /* 0x002fc40000010000 */
[----:B------:R-:W1:Y:S02]  /*2fe0*/  SHFL.BFLY PT, R10, R9, 0x2, 0x1f ;  /* 0x0c401f00090a7f89 */ /* 0x000e6400000e0000 */
[----:B-1----:R-:W-:Y:S02]  /*2ff0*/  FADD.FTZ R9, R9, R10 ;  /* 0x0000000a09097221 */ /* 0x002fe40000010000 */
[----:B------:R-:W1:Y:S02]  /*3000*/  SHFL.BFLY PT, R10, R8, 0x1, 0x1f ;  /* 0x0c201f00080a7f89 */ /* 0x000e6400000e0000 */
[----:B-1----:R-:W-:Y:S02]  /*3010*/  FADD.FTZ R8, R8, R10 ;  /* 0x0000000a08087221 */ /* 0x002fe40000010000 */
[----:B------:R-:W1:Y:S02]  /*3020*/  SHFL.BFLY PT, R10, R9, 0x1, 0x1f ;  /* 0x0c201f00090a7f89 */ /* 0x000e6400000e0000 */
[----:B-1----:R-:W-:Y:S01]  /*3030*/  FADD.FTZ R9, R9, R10 ;  /* 0x0000000a09097221 */ /* 0x002fe20000010000 */
[----:B------:R-:W-:Y:S06]  /*3040*/  @P1 BRA `(.L_x_18) ;  /* 0x0000000000201947 */ /* 0x000fec0003800000 */
[----:B------:R-:W1:Y:S01]  /*3050*/  S2UR UR7, SR_CgaCtaId ;  /* 0x00000000000779c3 */ /* 0x000e620000008800 */
[----:B------:R-:W-:Y:S01]  /*3060*/  UMOV UR5, 0x400 ;  /* 0x0000040000057882 */ /* 0x000fe20000000000 */
[----:B------:R-:W-:Y:S01]  /*3070*/  FMUL.FTZ R9, R9, 3.2552085031056776643e-05 ;  /* 0x3808888909097820 */ /* 0x000fe20000410000 */
[----:B------:R-:W-:Y:S01]  /*3080*/  UIADD3 UR5, UR5, 0x6900, URZ ;  /* 0x0000690005057890 */ /* 0x000fe2000fffe03f */
[----:B------:R-:W-:Y:S01]  /*3090*/  FMUL.FTZ R8, R8, 3.2552085031056776643e-05 ;  /* 0x3808888908087820 */ /* 0x000fe20000410000 */
[----:B------:R-:W-:Y:S02]  /*30a0*/  LOP3.LUT R10, R11, 0xfffffff8, RZ, 0xc0, !PT ;  /* 0xfffffff80b0a7812 */ /* 0x000fe400078ec0ff */
[----:B-1----:R-:W-:-:S09]  /*30b0*/  ULEA UR5, UR7, UR5, 0x18 ;  /* 0x0000000507057291 */ /* 0x002fd2000f8ec03f */
[----:B------:R1:W-:Y:S03]  /*30c0*/  STS.64 [R10+UR5], R8 ;  /* 0x000000080a007988 */ /* 0x0003e60008000a05 */
.L_x_18:
[----:B------:R-:W-:Y:S05]  /*30d0*/  BSYNC B0 ;  /* 0x0000000000007941 */ /* 0x000fea0003800000 */
.L_x_17:
[----:B-1----:R-:W2:Y:S01]  /*30e0*/  LDL R8, [R1+0x30] ;  /* 0x0000300001087983 */ /* 0x002ea20000100800 */
[----:B------:R-:W1:Y:S01]  /*30f0*/  S2UR UR7, SR_CgaCtaId ;  /* 0x00000000000779c3 */ /* 0x000e620000008800 */
[----:B------:R-:W-:Y:S01]  /*3100*/  UMOV UR5, 0x400 ;  /* 0x0000040000057882 */ /* 0x000fe20000000000 */
[----:B------:R-:W-:Y:S01]  /*3110*/  IMAD.U32 R31, R31, 0x10000, RZ ;  /* 0x000100001f1f7824 */ /* 0x000fe200078e00ff */
[----:B------:R-:W3:Y:S01]  /*3120*/  LDL.LU R11, [R1+0x8] ;  /* 0x00000800010b7983 */ /* 0x000ee20000300800 */
[----:B------:R-:W-:Y:S01]  /*3130*/  SHF.L.U32 R30, R30, 0x10, RZ ;  /* 0x000000101e1e7819 */ /* 0x000fe200000006ff */
[----:B------:R-:W-:Y:S02]  /*3140*/  ULDC.64 UR16, c[0x0][0x210] ;  /* 0x0000840000107ab9 */ /* 0x000fe40000000a00 */
[----:B------:R-:W4:Y:S01]  /*3150*/  LDL.LU R10, [R1+0xc] ;  /* 0x00000c00010a7983 */ /* 0x000f220000300800 */
[----:B------:R-:W-:-:S03]  /*3160*/  UIADD3 UR5, UR5, 0x6900, URZ ;  /* 0x0000690005057890 */ /* 0x000fc6000fffe03f */
[----:B0-----:R-:W3:Y:S04]  /*3170*/  LDL.LU R27, [R1+0x10] ;  /* 0x00001000011b7983 */ /* 0x001ee80000300800 */
[----:B------:R-:W3:Y:S04]  /*3180*/  LDL R13, [R1+0x34] ;  /* 0x00003400010d7983 */ /* 0x000ee80000100800 */
[----:B------:R-:W3:Y:S04]  /*3190*/  LDL.LU R26, [R1+0x4] ;  /* 0x00000400011a7983 */ /* 0x000ee80000300800 */
[----:B------:R-:W3:Y:S01]  /*31a0*/  LDL.LU R17, [R1+0x18] ;  /* 0x0000180001117983 */ /* 0x000ee20000300800 */
[----:B-1----:R-:W-:Y:S01]  /*31b0*/  ULEA UR5, UR7, UR5, 0x18 ;  /* 0x0000000507057291 */ /* 0x002fe2000f8ec03f */
[----:B------:R-:W-:-:S02]  /*31c0*/  FADD.FTZ R31, -R16, R31 ;  /* 0x0000001f101f7221 */ /* 0x000fc40000010100 */
[----:B------:R-:W3:Y:S02]  /*31d0*/  LDL.LU R14, [R1+0x2c] ;  /* 0x00002c00010e7983 */ /* 0x000ee40000300800 */
[----:B------:R-:W-:Y:S02]  /*31e0*/  FMUL.FTZ R31, R0, R31 ;  /* 0x0000001f001f7220 */ /* 0x000fe40000410000 */
[----:B------:R-:W3:Y:S04]  /*31f0*/  LDL.LU R15, [R1+0x14] ;  /* 0x00001400010f7983 */ /* 0x000ee80000300800 */
[----:B------:R-:W3:Y:S04]  /*3200*/  LDL.LU R29, [R1+0x1c] ;  /* 0x00001c00011d7983 */ /* 0x000ee80000300800 */
[----:B------:R-:W3:Y:S01]  /*3210*/  LDL.LU R28, [R1+0x20] ;  /* 0x00002000011c7983 */ /* 0x000ee20000300800 */
[----:B------:R-:W-:Y:S01]  /*3220*/  BAR.SYNC.DEFER_BLOCKING 0x0 ;  /* 0x0000000000007b1d */ /* 0x000fe20000010000 */
[----:B--2---:R-:W-:-:S06]  /*3230*/  LEA R8, R8, UR5, 0x3 ;  /* 0x0000000508087c11 */ /* 0x004fcc000f8e18ff */
[----:B------:R-:W0:Y:S01]  /*3240*/  LDS.64 R8, [R8] ;  /* 0x0000000008087984 */ /* 0x000e220000000a00 */
[----:B----4-:R-:W-:Y:S01]  /*3250*/  IADD3 R10, P1, R10, UR16, RZ ;  /* 0x000000100a0a7c10 */ /* 0x010fe2000ff3e0ff */
[--C-:B0----5:R-:W-:Y:S01]  /*3260*/  FFMA.FTZ R2, R36, R2, -R8.reuse ;  /* 0x0000000224027223 */ /* 0x121fe20000010808 */
[----:B------:R-:W-:-:S03]  /*3270*/  FFMA.FTZ R30, R34, R30, -R8 ;  /* 0x0000001e221e7223 */ /* 0x000fc60000010808 */
[----:B---3--:R-:W-:Y:S01]  /*3280*/  FFMA.FTZ R2, -R11, R9, R2 ;  /* 0x000000090b027223 */ /* 0x008fe20000010102 */
[----:B------:R-:W-:-:S03]  /*3290*/  FFMA.FTZ R30, R9, -R31, R30 ;  /* 0x8000001f091e7223 */ /* 0x000fc6000001001e */
[C---:B------:R-:W-:Y:S01]  /*32a0*/  FMUL.FTZ R2, R0.reuse, R2 ;  /* 0x0000000200027220 */ /* 0x040fe20000410000 */
[----:B------:R-:W-:Y:S01]  /*32b0*/  FMUL.FTZ R30, R0, R30 ;  /* 0x0000001e001e7220 */ /* 0x000fe20000410000 */
[----:B------:R-:W-:Y:S02]  /*32c0*/  IADD3.X R11, R27, UR17, RZ, P1, !PT ;  /* 0x000000111b0b7c10 */ /* 0x000fe40008ffe4ff */
[----:B------:R-:W2:Y:S02]  /*32d0*/  LDL.LU R27, [R1] ;  /* 0x00000000011b7983 */ /* 0x000ea40000300800 */
[----:B------:R-:W-:-:S04]  /*32e0*/  F2FP.BF16.F32.PACK_AB R2, R30, R2 ;  /* 0x000000021e02723e */ /* 0x000fc800000010ff */
[----:B------:R-:W-:-:S05]  /*32f0*/  PRMT R12, R2, 0x7632, R12 ;  /* 0x00007632020c7816 */ /* 0x000fca000000000c */
[----:B------:R0:W-:Y:S02]  /*3300*/  STG.E.U16 desc[UR12][R10.64+0x2], R12 ;  /* 0x0000020c0a007986 */ /* 0x0001e4000c10150c */
[----:B0-----:R-:W-:-:S06]  /*3310*/  LEA R12, R13, UR5, 0x3 ;  /* 0x000000050d0c7c11 */ /* 0x001fcc000f8e18ff */
[----:B------:R-:W0:Y:S04]  /*3320*/  LDS.64 R12, [R12] ;  /* 0x000000000c0c7984 */ /* 0x000e280000000a00 */
[----:B------:R1:W-:Y:S02]  /*3330*/  STG.E.U16 desc[UR12][R10.64], R2 ;  /* 0x000000020a007986 */ /* 0x0003e4000c10150c */
[----:B-1----:R-:W-:Y:S01]  /*3340*/  SHF.L.U32 R2, R17, 0x10, RZ ;  /* 0x0000001011027819 */ /* 0x002fe200000006ff */
[----:B0-----:R-:W-:-:S04]  /*3350*/  FFMA.FTZ R6, R33, R6, -R12 ;  /* 0x0000000621067223 */ /* 0x001fc8000001080c */
[----:B------:R-:W-:Y:S02]  /*3360*/  FFMA.FTZ R6, -R26, R13, R6 ;  /* 0x0000000d1a067223 */ /* 0x000fe40000010106 */
[----:B------:R-:W3:Y:S04]  /*3370*/  LDL.LU R26, [R1+0x24] ;  /* 0x00002400011a7983 */ /* 0x000ee80000300800 */
[----:B------:R-:W4:Y:S01]  /*3380*/  LDL.LU R17, [R1+0x28] ;  /* 0x0000280001117983 */ /* 0x000f220000300800 */
[----:B------:R-:W-:Y:S01]  /*3390*/  SHF.L.U32 R15, R15, 0x10, RZ ;  /* 0x000000100f0f7819 */ /* 0x000fe200000006ff */
[----:B------:R-:W-:-:S04]  /*33a0*/  IMAD.U32 R14, R14, 0x10000, RZ ;  /* 0x000100000e0e7824 */ /* 0x000fc800078e00ff */
[C---:B------:R-:W-:Y:S01]  /*33b0*/  FADD.FTZ R14, -R4.reuse, R14 ;  /* 0x0000000e040e7221 */ /* 0x040fe20000010100 */
[----:B------:R-:W-:Y:S01]  /*33c0*/  FADD.FTZ R15, -R4, R15 ;  /* 0x0000000f040f7221 */ /* 0x000fe20000010100 */
[----:B------:R-:W-:Y:S01]  /*33d0*/  SHF.L.U32 R4, R29, 0x10, RZ ;  /* 0x000000101d047819 */ /* 0x000fe200000006ff */
[----:B------:R-:W-:Y:S01]  /*33e0*/  FADD.FTZ R2, -R16, R2 ;  /* 0x0000000210027221 */ /* 0x000fe20000010100 */
[----:B------:R-:W-:Y:S01]  /*33f0*/  FMUL.FTZ R14, R5, R14 ;  /* 0x0000000e050e7220 */ /* 0x000fe20000410000 */
[----:B------:R-:W-:Y:S02]  /*3400*/  IMAD.U32 R37, R37, 0x10000, RZ ;  /* 0x0001000025257824 */ /* 0x000fe400078e00ff */
[----:B------:R-:W-:Y:S01]  /*3410*/  FFMA.FTZ R4, R32, R4, -R12 ;  /* 0x0000000420047223 */ /* 0x000fe2000001080c */
[----:B------:R-:W-:Y:S01]  /*3420*/  SHF.L.U32 R35, R35, 0x10, RZ ;  /* 0x0000001023237819 */ /* 0x000fe200000006ff */
[----:B------:R-:W-:Y:S01]  /*3430*/  FFMA.FTZ R37, R34, R37, -R8 ;  /* 0x0000002522257223 */ /* 0x000fe20000010808 */
[----:B------:R-:W-:Y:S01]  /*3440*/  FMUL.FTZ R2, R0, R2 ;  /* 0x0000000200027220 */ /* 0x000fe20000410000 */
[----:B------:R-:W-:Y:S01]  /*3450*/  FFMA.FTZ R4, R13, -R14, R4 ;  /* 0x8000000e0d047223 */ /* 0x000fe20000010004 */
[----:B------:R-:W-:Y:S01]  /*3460*/  FFMA.FTZ R3, R36, R3, -R8 ;  /* 0x0000000324037223 */ /* 0x000fe20000010808 */
[--C-:B------:R-:W-:Y:S01]  /*3470*/  FFMA.FTZ R7, R33, R7, -R12.reuse ;  /* 0x0000000721077223 */ /* 0x100fe2000001080c */
[----:B------:R-:W-:Y:S01]  /*3480*/  FFMA.FTZ R35, R32, R35, -R12 ;  /* 0x0000002320237223 */ /* 0x000fe2000001080c */
[C---:B------:R-:W-:Y:S01]  /*3490*/  FMUL.FTZ R15, R5.reuse, R15 ;  /* 0x0000000f050f7220 */ /* 0x040fe20000410000 */
[C---:B------:R-:W-:Y:S01]  /*34a0*/  FMUL.FTZ R6, R5.reuse, R6 ;  /* 0x0000000605067220 */ /* 0x040fe20000410000 */
[----:B------:R-:W-:Y:S01]  /*34b0*/  FMUL.FTZ R4, R5, R4 ;  /* 0x0000000405047220 */ /* 0x000fe20000410000 */
[----:B------:R-:W-:Y:S01]  /*34c0*/  FFMA.FTZ R37, R9, -R2, R37 ;  /* 0x8000000209257223 */ /* 0x000fe20000010025 */
[----:B------:R-:W-:Y:S01]  /*34d0*/  FFMA.FTZ R3, -R28, R9, R3 ;  /* 0x000000091c037223 */ /* 0x000fe20000010103 */
[----:B------:R-:W-:-:S02]  /*34e0*/  FFMA.FTZ R8, R13, -R15, R35 ;  /* 0x8000000f0d087223 */ /* 0x000fc40000010023 */
[----:B------:R-:W-:Y:S01]  /*34f0*/  F2FP.BF16.F32.PACK_AB R4, R4, R6 ;  /* 0x000000060404723e */ /* 0x000fe200000010ff */
[C---:B------:R-:W-:Y:S01]  /*3500*/  FMUL.FTZ R3, R0.reuse, R3 ;  /* 0x0000000300037220 */ /* 0x040fe20000410000 */
[----:B------:R-:W-:-:S05]  /*3510*/  FMUL.FTZ R0, R0, R37 ;  /* 0x0000002500007220 */ /* 0x000fca0000410000 */
[----:B------:R-:W-:Y:S01]  /*3520*/  F2FP.BF16.F32.PACK_AB R0, R0, R3 ;  /* 0x000000030000723e */ /* 0x000fe200000010ff */
[----:B------:R1:W-:Y:S01]  /*3530*/  STG.E.U16 desc[UR12][R10.64+0x4], R4 ;  /* 0x000004040a007986 */ /* 0x0003e2000c10150c */
[----:B------:R-:W-:Y:S01]  /*3540*/  ULOP3.LUT UR4, UR4, 0x1, URZ, 0x3c, !UPT ;  /* 0x0000000104047892 */ /* 0x000fe2000f8e3c3f */
[----:B------:R-:W-:Y:S01]  /*3550*/  UMOV UR5, UR10 ;  /* 0x0000000a00057c82 */ /* 0x000fe20008000000 */
[----:B--2---:R-:W-:-:S04]  /*3560*/  FFMA.FTZ R2, -R27, R13, R7 ;  /* 0x0000000d1b027223 */ /* 0x004fc80000010107 */
[C---:B------:R-:W-:Y:S01]  /*3570*/  FMUL.FTZ R6, R5.reuse, R2 ;  /* 0x0000000205067220 */ /* 0x040fe20000410000 */
[----:B------:R-:W-:Y:S01]  /*3580*/  FMUL.FTZ R5, R5, R8 ;  /* 0x0000000805057220 */ /* 0x000fe20000410000 */
[----:B------:R-:W-:-:S04]  /*3590*/  PRMT R7, R4, 0x7632, R7 ;  /* 0x0000763204077816 */ /* 0x000fc80000000007 */
[----:B------:R-:W-:Y:S02]  /*35a0*/  F2FP.BF16.F32.PACK_AB R6, R5, R6 ;  /* 0x000000060506723e */ /* 0x000fe400000010ff */
[----:B------:R-:W-:Y:S02]  /*35b0*/  PRMT R5, R0, 0x7632, R5 ;  /* 0x0000763200057816 */ /* 0x000fe40000000005 */
[----:B------:R-:W-:Y:S01]  /*35c0*/  PRMT R8, R6, 0x7632, R8 ;  /* 0x0000763206087816 */ /* 0x000fe20000000008 */
[----:B------:R1:W-:Y:S01]  /*35d0*/  STG.E.U16 desc[UR12][R10.64+0x6], R7 ;  /* 0x000006070a007986 */ /* 0x0003e2000c10150c */
[----:B---3--:R-:W-:-:S04]  /*35e0*/  IADD3 R2, P1, R26, UR16, RZ ;  /* 0x000000101a027c10 */ /* 0x008fc8000ff3e0ff */
[----:B----4-:R-:W-:-:S05]  /*35f0*/  IADD3.X R3, R17, UR17, RZ, P1, !PT ;  /* 0x0000001111037c10 */ /* 0x010fca0008ffe4ff */
[----:B------:R1:W-:Y:S04]  /*3600*/  STG.E.U16 desc[UR12][R2.64], R0 ;  /* 0x0000000002007986 */ /* 0x0003e8000c10150c */
[----:B------:R1:W-:Y:S04]  /*3610*/  STG.E.U16 desc[UR12][R2.64+0x2], R5 ;  /* 0x0000020502007986 */ /* 0x0003e8000c10150c */
[----:B------:R1:W-:Y:S04]  /*3620*/  STG.E.U16 desc[UR12][R2.64+0x4], R6 ;  /* 0x0000040602007986 */ /* 0x0003e8000c10150c */
[----:B------:R1:W-:Y:S01]  /*3630*/  STG.E.U16 desc[UR12][R2.64+0x6], R8 ;  /* 0x0000060802007986 */ /* 0x0003e2000c10150c */
[----:B------:R-:W-:Y:S05]  /*3640*/  @!P0 BRA `(.L_x_19) ;  /* 0xffffffcc00fc8947 */ /* 0x000fea000383ffff */
.L_x_3:
[----:B------:R-:W-:-:S04]  /*3650*/  ULEA UR7, UR8, UR11, 0x8 ;  /* 0x0000000b08077291 */ /* 0x000fc8000f8e403f */
[----:B------:R-:W-:-:S04]  /*3660*/  USHF.L.U32 UR7, UR7, 0x5, URZ ;  /* 0x0000000507077899 */ /* 0x000fc8000800063f */
[----:B------:R-:W-:-:S06]  /*3670*/  UISETP.GT.AND UP0, UPT, UR7, 0x3bf, UPT ;  /* 0x000003bf0700788c */ /* 0x000fcc000bf04270 */
[----:B------:R-:W-:-:S13]  /*3680*/  PLOP3.LUT P0, PT, PT, PT, UP0, 0x80, 0x0 ;  /* 0x000000000000781c */ /* 0x000fda0003f0f008 */
[----:B------:R-:W-:Y:S05]  /*3690*/  @P0 EXIT ;  /* 0x000000000000094d */ /* 0x000fea0003800000 */
[----:B------:R-:W2:Y:S01]  /*36a0*/  S2R R36, SR_TID.X ;  /* 0x0000000000247919 */ /* 0x000ea20000002100 */
[----:B01----:R-:W-:Y:S01]  /*36b0*/  LOP3.LUT R3, RZ, UR14, RZ, 0x33, !PT ;  /* 0x0000000eff037c12 */ /* 0x003fe2000f8e33ff */
[----:B------:R-:W-:Y:S01]  /*36c0*/  HFMA2.MMA R5, -RZ, RZ, 0, 1.78813934326171875e-06 ;  /* 0x0000001eff057435 */ /* 0x000fe200000001ff */
[----:B------:R-:W-:Y:S01]  /*36d0*/  LOP3.LUT R0, RZ, UR15, RZ, 0x33, !PT ;  /* 0x0000000fff007c12 */ /* 0x000fe2000f8e33ff */
[----:B------:R-:W-:Y:S01]  /*36e0*/  UISETP.LT.U32.AND UP0, UPT, UR14, 0x1, UPT ;  /* 0x000000010e00788c */ /* 0x000fe2000bf01070 */
[----:B------:R-:W-:-:S03]  /*36f0*/  ISETP.GT.U32.AND P0, PT, R3, -0x2, PT ;  /* 0xfffffffe0300780c */ /* 0x000fc60003f04070 */
[----:B------:R-:W-:Y:S01]  /*3700*/  UISETP.LT.AND.EX UP0, UPT, UR15, URZ, UPT, UP0 ;  /* 0x0000003f0f00728c */ /* 0x000fe2000bf01300 */
[----:B------:R-:W-:-:S03]  /*3710*/  ISETP.GT.AND.EX P0, PT, R0, -0x1, PT, P0 ;  /* 0xffffffff0000780c */ /* 0x000fc60003f04300 */
[----:B------:R-:W-:Y:S01]  /*3720*/  USEL UR4, UR14, 0x1, UP0 ;  /* 0x000000010e047887 */ /* 0x000fe20008000000 */
[----:B------:R-:W-:Y:S01]  /*3730*/  SEL R3, R3, 0xfffffffe, P0 ;  /* 0xfffffffe03037807 */ /* 0x000fe20000000000 */
[----:B------:R-:W-:Y:S01]  /*3740*/  USEL UR5, UR15, URZ, UP0 ;  /* 0x0000003f0f057287 */ /* 0x000fe20008000000 */
[----:B------:R-:W-:Y:S02]  /*3750*/  SEL R0, R0, 0xffffffff, P0 ;  /* 0xffffffff00007807 */ /* 0x000fe40000000000 */
[C---:B------:R-:W-:Y:S01]  /*3760*/  SHF.L.U32 R2, R3.reuse, 0x8, RZ ;  /* 0x0000000803027819 */ /* 0x040fe200000006ff */
[----:B------:R-:W-:Y:S01]  /*3770*/  USHF.L.U64.HI UR5, UR4, 0x8, UR5 ;  /* 0x0000000804057899 */ /* 0x000fe20008010205 */
[----:B------:R-:W-:Y:S01]  /*3780*/  SHF.L.U64.HI R3, R3, 0x8, R0 ;  /* 0x0000000803037819 */ /* 0x000fe20000010200 */
[----:B------:R-:W-:Y:S01]  /*3790*/  IMAD.MOV.U32 R0, RZ, RZ, -0x1 ;  /* 0xffffffffff007424 */ /* 0x000fe200078e00ff */
[----:B------:R-:W-:Y:S01]  /*37a0*/  USHF.L.U32 UR4, UR4, 0x8, URZ ;  /* 0x0000000804047899 */ /* 0x000fe2000800063f */
[----:B--2---:R-:W-:-:S02]  /*37b0*/  SHF.R.U32.HI R35, RZ, 0x5, R36 ;  /* 0x00000005ff237819 */ /* 0x004fc40000011624 */
[----:B------:R-:W-:Y:S02]  /*37c0*/  SHF.R.U32.HI R4, RZ, 0x4, R36 ;  /* 0x00000004ff047819 */ /* 0x000fe40000011624 */
[----:B------:R-:W-:Y:S02]  /*37d0*/  IADD3 R11, P0, P1, -R2, -0x101, -R35 ;  /* 0xfffffeff020b7810 */ /* 0x000fe4000791e923 */
[----:B------:R-:W-:Y:S02]  /*37e0*/  VIADDMNMX.U32 R5, R4, R5, 0x20, !PT ;  /* 0x0000002004057446 */ /* 0x000fe40007800005 */
[----:B------:R-:W-:Y:S02]  /*37f0*/  IADD3.X R13, ~R3, -0x1, R0, P0, P1 ;  /* 0xffffffff030d7810 */ /* 0x000fe400007e2500 */
[----:B------:R-:W-:Y:S02]  /*3800*/  LOP3.LUT R0, RZ, R4, RZ, 0x33, !PT ;  /* 0x00000004ff007212 */ /* 0x000fe400078e33ff */
[----:B------:R-:W-:Y:S01]  /*3810*/  IADD3 R33, P2, R35, 0x2d, RZ ;  /* 0x0000002d23217810 */ /* 0x000fe20007f5e0ff */
[----:B------:R-:W-:Y:S01]  /*3820*/  IMAD.WIDE.U32 R6, R13, -0x77777777, RZ ;  /* 0x888888890d067825 */ /* 0x000fe200078e00ff */
[----:B------:R-:W-:-:S03]  /*3830*/  IADD3 R30, P1, R35, 0x1e, RZ ;  /* 0x0000001e231e7810 */ /* 0x000fc60007f3e0ff */
[----:B------:R-:W-:Y:S01]  /*3840*/  IMAD.IADD R5, R5, 0x1, R0 ;  /* 0x0000000105057824 */ /* 0x000fe200078e0200 */
[----:B------:R-:W-:Y:S01]  /*3850*/  IADD3.X R28, RZ, RZ, RZ, P1, !PT ;  /* 0x000000ffff1c7210 */ /* 0x000fe20000ffe4ff */
[----:B------:R-:W-:-:S04]  /*3860*/  IMAD.WIDE.U32 R8, P0, R11, -0x77777778, R6 ;  /* 0x888888880b087825 */ /* 0x000fc80007800006 */
[----:B------:R-:W-:Y:S01]  /*3870*/  IMAD.WIDE.U32 R6, R11, -0x77777777, RZ ;  /* 0x888888890b067825 */ /* 0x000fe200078e00ff */
[----:B------:R-:W-:Y:S02]  /*3880*/  IADD3.X R11, RZ, RZ, RZ, P0, !PT ;  /* 0x000000ffff0b7210 */ /* 0x000fe400007fe4ff */
[----:B------:R-:W-:Y:S01]  /*3890*/  MOV R10, R9 ;  /* 0x00000009000a7202 */ /* 0x000fe20000000f00 */
[----:B------:R-:W-:Y:S01]  /*38a0*/  IMAD.X R32, RZ, RZ, RZ, P2 ;  /* 0x000000ffff207224 */ /* 0x000fe200010e06ff */
[----:B------:R-:W-:Y:S01]  /*38b0*/  IADD3 RZ, P0, R7, R8, RZ ;  /* 0x0000000807ff7210 */ /* 0x000fe20007f1e0ff */
[----:B------:R-:W-:Y:S01]  /*38c0*/  IMAD.WIDE.U32 R6, R5, -0x77777777, RZ ;  /* 0x8888888905067825 */ /* 0x000fe200078e00ff */
[----:B------:R-:W-:-:S03]  /*38d0*/  MOV R6, UR7 ;  /* 0x0000000700067c02 */ /* 0x000fc60008000f00 */
[----:B------:R-:W-:Y:S01]  /*38e0*/  IMAD.WIDE.U32.X R8, R13, -0x77777778, R10, P0 ;  /* 0x888888880d087825 */ /* 0x000fe200000e040a */
[----:B------:R-:W-:Y:S02]  /*38f0*/  IADD3 R26, P0, R35, 0xf, RZ ;  /* 0x0000000f231a7810 */ /* 0x000fe40007f1e0ff */
[----:B------:R-:W-:Y:S02]  /*3900*/  LEA.HI R0, R7, 0x1, RZ, 0x1c ;  /* 0x0000000107007811 */ /* 0x000fe400078fe0ff */
[----:B------:R-:W-:Y:S01]  /*3910*/  SHF.R.U64 R9, R8, 0x3, R9 ;  /* 0x0000000308097819 */ /* 0x000fe20000001209 */
[----:B------:R-:W-:Y:S01]  /*3920*/  IMAD.X R13, RZ, RZ, RZ, P0 ;  /* 0x000000ffff0d7224 */ /* 0x000fe200000e06ff */
[----:B------:R-:W-:Y:S02]  /*3930*/  LOP3.LUT R7, R36, 0xf, RZ, 0xc0, !PT ;  /* 0x0000000f24077812 */ /* 0x000fe400078ec0ff */
[----:B------:R-:W-:Y:S02]  /*3940*/  IADD3 R9, R9, 0x1, RZ ;  /* 0x0000000109097810 */ /* 0x000fe40007ffe0ff */
[----:B------:R-:W-:-:S02]  /*3950*/  LOP3.LUT R8, R0, 0x3, RZ, 0xc0, !PT ;  /* 0x0000000300087812 */ /* 0x000fc400078ec0ff */
[----:B------:R-:W-:-:S07]  /*3960*/  LOP3.LUT R9, R9, 0x3, RZ, 0xc0, !PT ;  /* 0x0000000309097812 */ /* 0x000fce00078ec0ff */
.L_x_36:
[----:B------:R-:W-:Y:S01]  /*3970*/  ISETP.LT.U32.AND P0, PT, R35, UR4, PT ;  /* 0x0000000423007c0c */ /* 0x000fe2000bf01070 */
[----:B------:R-:W-:Y:S01]  /*3980*/  BSSY B0, `(.L_x_20) ;  /* 0x00000b1000007945 */ /* 0x000fe20003800000 */
[----:B0123--:R-:W-:Y:S01]  /*3990*/  MOV R0, UR5 ;  /* 0x0000000500007c02 */ /* 0x00ffe20008000f00 */
[----:B------:R-:W-:Y:S01]  /*39a0*/  IMAD.MOV.U32 R29, RZ, RZ, RZ ;  /* 0x000000ffff1d7224 */ /* 0x000fe200078e00ff */
[----:B------:R-:W-:Y:S02]  /*39b0*/  MOV R27, RZ ;  /* 0x000000ff001b7202 */ /* 0x000fe40000000f00 */
[----:B------:R-:W-:-:S13]  /*39c0*/  ISETP.GT.AND.EX P0, PT, R0, RZ, PT, P0 ;  /* 0x000000ff0000720c */ /* 0x000fda0003f04300 */
[----:B----4-:R-:W-:Y:S05]  /*39d0*/  @!P0 BRA `(.L_x_21) ;  /* 0x0000000800ac8947 */ /* 0x010fea0003800000 */
[----:B------:R-:W-:Y:S01]  /*39e0*/  ISETP.NE.U32.AND P1, PT, R9, RZ, PT ;  /* 0x000000ff0900720c */ /* 0x000fe20003f25070 */
[----:B------:R-:W-:Y:S01]  /*39f0*/  BSSY B1, `(.L_x_22) ;  /* 0x0000027000017945 */ /* 0x000fe20003800000 */
[----:B------:R-:W-:Y:S01]  /*3a00*/  IADD3 R10, P2, P3, -R2, -0x101, -R35 ;  /* 0xfffffeff020a7810 */ /* 0x000fe20007b5e923 */
[----:B------:R-:W-:Y:S01]  /*3a10*/  HFMA2.MMA R29, -RZ, RZ, 0, 0 ;  /* 0x00000000ff1d7435 */ /* 0x000fe200000001ff */
[----:B------:R-:W-:Y:S01]  /*3a20*/  ISETP.NE.AND.EX P1, PT, RZ, RZ, PT, P1 ;  /* 0x000000ffff00720c */ /* 0x000fe20003f25310 */
[----:B------:R-:W-:Y:S01]  /*3a30*/  HFMA2.MMA R27, -RZ, RZ, 0, 0 ;  /* 0x00000000ff1b7435 */ /* 0x000fe200000001ff */
[----:B------:R-:W-:Y:S02]  /*3a40*/  MOV R0, 0xffffffff ;  /* 0xffffffff00007802 */ /* 0x000fe40000000f00 */
[----:B------:R-:W-:Y:S02]  /*3a50*/  LOP3.LUT R11, R36, 0x1f, RZ, 0xc0, !PT ;  /* 0x0000001f240b7812 */ /* 0x000fe400078ec0ff */
[----:B------:R-:W-:-:S02]  /*3a60*/  ISETP.GE.U32.AND P0, PT, R10, 0x2d, PT ;  /* 0x0000002d0a00780c */ /* 0x000fc40003f06070 */
[----:B------:R-:W-:Y:S02]  /*3a70*/  IADD3.X R0, ~R3, -0x1, R0, P2, P3 ;  /* 0xffffffff03007810 */ /* 0x000fe400017e6500 */
[----:B------:R-:W-:Y:S02]  /*3a80*/  IADD3 R10, P2, R11, R6, RZ ;  /* 0x000000060b0a7210 */ /* 0x000fe40007f5e0ff */
[----:B------:R-:W-:Y:S01]  /*3a90*/  ISETP.GE.U32.AND.EX P0, PT, R0, RZ, PT, P0 ;  /* 0x000000ff0000720c */ /* 0x000fe20003f06100 */
[----:B------:R-:W-:Y:S01]  /*3aa0*/  IMAD.MOV.U32 R0, RZ, RZ, R35 ;  /* 0x000000ffff007224 */ /* 0x000fe200078e0023 */
[----:B------:R-:W-:Y:S02]  /*3ab0*/  MOV R12, RZ ;  /* 0x000000ff000c7202 */ /* 0x000fe40000000f00 */
[----:B------:R-:W-:Y:S01]  /*3ac0*/  LEA.HI.X.SX32 R11, R6, RZ, 0x1, P2 ;  /* 0x000000ff060b7211 */ /* 0x000fe200010f0eff */
[----:B------:R-:W-:Y:S08]  /*3ad0*/  @!P1 BRA `(.L_x_23) ;  /* 0x0000000000609947 */ /* 0x000ff00003800000 */
[----:B------:R-:W-:Y:S01]  /*3ae0*/  IMAD.WIDE.U32 R16, R35, 0x3c0, R10 ;  /* 0x000003c023107825 */ /* 0x000fe200078e000a */
[----:B------:R-:W-:Y:S02]  /*3af0*/  ULDC.64 UR6, c[0x0][0x260] ;  /* 0x0000980000067ab9 */ /* 0x000fe40000000a00 */
[----:B------:R-:W-:-:S04]  /*3b00*/  LEA R14, P1, R16, UR6, 0x3 ;  /* 0x00000006100e7c11 */ /* 0x000fc8000f8218ff */
[----:B------:R-:W-:-:S05]  /*3b10*/  LEA.HI.X R15, R16, UR7, R17, 0x3, P1 ;  /* 0x00000007100f7c11 */ /* 0x000fca00088f1c11 */
[----:B------:R-:W2:Y:S01]  /*3b20*/  LDG.E.64 R16, desc[UR12][R14.64+0x20000] ;  /* 0x0200000c0e107981 */ /* 0x000ea2000c1e1b00 */
[----:B------:R-:W-:Y:S01]  /*3b30*/  ISETP.NE.U32.AND P1, PT, R9, 0x1, PT ;  /* 0x000000010900780c */ /* 0x000fe20003f25070 */
[----:B------:R-:W-:Y:S01]  /*3b40*/  IMAD.MOV.U32 R0, RZ, RZ, R26 ;  /* 0x000000ffff007224 */ /* 0x000fe200078e001a */
[----:B------:R-:W-:Y:S02]  /*3b50*/  MOV R12, R13 ;  /* 0x0000000d000c7202 */ /* 0x000fe40000000f00 */
[----:B------:R-:W-:Y:S01]  /*3b60*/  ISETP.NE.AND.EX P1, PT, RZ, RZ, PT, P1 ;  /* 0x000000ffff00720c */ /* 0x000fe20003f25310 */
[----:B--2---:R-:W-:Y:S01]  /*3b70*/  FADD.FTZ R27, RZ, R16 ;  /* 0x00000010ff1b7221 */ /* 0x004fe20000010000 */
[----:B------:R-:W-:-:S11]  /*3b80*/  FADD.FTZ R29, RZ, R17 ;  /* 0x00000011ff1d7221 */ /* 0x000fd60000010000 */
[----:B------:R-:W-:Y:S05]  /*3b90*/  @!P1 BRA `(.L_x_23) ;  /* 0x0000000000309947 */ /* 0x000fea0003800000 */
[----:B------:R-:W-:Y:S01]  /*3ba0*/  ISETP.NE.U32.AND P1, PT, R9, 0x2, PT ;  /* 0x000000020900780c */ /* 0x000fe20003f25070 */
[----:B------:R-:W2:Y:S03]  /*3bb0*/  LDG.E.64 R16, desc[UR12][R14.64+0x3c200] ;  /* 0x03c2000c0e107981 */ /* 0x000ea6000c1e1b00 */
[----:B------:R-:W-:-:S13]  /*3bc0*/  ISETP.NE.AND.EX P1, PT, RZ, RZ, PT, P1 ;  /* 0x000000ffff00720c */ /* 0x000fda0003f25310 */
[----:B------:R-:W3:Y:S01]  /*3bd0*/  @P1 LDG.E.64 R14, desc[UR12][R14.64+0x58400] ;  /* 0x0584000c0e0e1981 */ /* 0x000ee2000c1e1b00 */
[----:B------:R-:W-:Y:S01]  /*3be0*/  MOV R0, R30 ;  /* 0x0000001e00007202 */ /* 0x000fe20000000f00 */
[----:B------:R-:W-:Y:S01]  /*3bf0*/  IMAD.MOV.U32 R12, RZ, RZ, R28 ;  /* 0x000000ffff0c7224 */ /* 0x000fe200078e001c */
[----:B------:R-:W-:Y:S02]  /*3c00*/  @P1 MOV R0, R33 ;  /* 0x0000002100001202 */ /* 0x000fe40000000f00 */
[----:B------:R-:W-:Y:S01]  /*3c10*/  @P1 MOV R12, R32 ;  /* 0x00000020000c1202 */ /* 0x000fe20000000f00 */
[----:B--2---:R-:W-:Y:S01]  /*3c20*/  FADD.FTZ R27, R27, R16 ;  /* 0x000000101b1b7221 */ /* 0x004fe20000010000 */
[----:B------:R-:W-:-:S03]  /*3c30*/  FADD.FTZ R29, R29, R17 ;  /* 0x000000111d1d7221 */ /* 0x000fc60000010000 */
[----:B---3--:R-:W-:Y:S01]  /*3c40*/  @P1 FADD.FTZ R27, R27, R14 ;  /* 0x0000000e1b1b1221 */ /* 0x008fe20000010000 */
[----:B------:R-:W-:-:S07]  /*3c50*/  @P1 FADD.FTZ R29, R29, R15 ;  /* 0x0000000f1d1d1221 */ /* 0x000fce0000010000 */
.L_x_23:
[----:B------:R-:W-:Y:S05]  /*3c60*/  BSYNC B1 ;  /* 0x0000000000017941 */ /* 0x000fea0003800000 */
.L_x_22:
[----:B------:R-:W-:Y:S05]  /*3c70*/  @!P0 BRA `(.L_x_21) ;  /* 0x0000000800048947 */ /* 0x000fea0003800000 */
[C---:B------:R-:W-:Y:S01]  /*3c80*/  SHF.L.U64.HI R11, R10.reuse, 0x1, R11 ;  /* 0x000000010a0b7819 */ /* 0x040fe2000001020b */
[----:B------:R-:W-:Y:S01]  /*3c90*/  IMAD.SHL.U32 R10, R10, 0x2, RZ ;  /* 0x000000020a0a7824 */ /* 0x000fe200078e00ff */
[----:B------:R-:W-:Y:S01]  /*3ca0*/  IADD3 R16, P2, -R0, UR4, RZ ;  /* 0x0000000400107c10 */ /* 0x000fe2000ff5e1ff */
[----:B------:R-:W-:Y:S01]  /*3cb0*/  IMAD R15, R12, 0x780, RZ ;  /* 0x000007800c0f7824 */ /* 0x000fe200078e02ff */
[----:B------:R-:W-:Y:S01]  /*3cc0*/  ULDC.64 UR6, c[0x0][0x260] ;  /* 0x0000980000067ab9 */ /* 0x000fe20000000a00 */
[----:B------:R-:W-:Y:S01]  /*3cd0*/  IMAD.WIDE.U32 R10, R0, 0x780, R10 ;  /* 0x00000780000a7825 */ /* 0x000fe200078e000a */
[----:B------:R-:W-:Y:S01]  /*3ce0*/  ISETP.GT.U32.AND P1, PT, R16, 0xb4, PT ;  /* 0x000000b41000780c */ /* 0x000fe20003f24070 */
[----:B------:R-:W-:Y:S03]  /*3cf0*/  BSSY B1, `(.L_x_24) ;  /* 0x0000046000017945 */ /* 0x000fe60003800000 */
[----:B------:R-:W-:-:S02]  /*3d00*/  IADD3 R11, R11, R15, RZ ;  /* 0x0000000f0b0b7210 */ /* 0x000fc40007ffe0ff */
[----:B------:R-:W-:Y:S02]  /*3d10*/  IADD3.X R15, ~R12, UR5, RZ, P2, !PT ;  /* 0x000000050c0f7c10 */ /* 0x000fe400097fe5ff */
[C---:B------:R-:W-:Y:S02]  /*3d20*/  LEA R14, P0, R10.reuse, UR6, 0x2 ;  /* 0x000000060a0e7c11 */ /* 0x040fe4000f8010ff */
[----:B------:R-:W-:Y:S02]  /*3d30*/  ISETP.GT.AND.EX P1, PT, R15, RZ, PT, P1 ;  /* 0x000000ff0f00720c */ /* 0x000fe40003f24310 */
[----:B------:R-:W-:Y:S02]  /*3d40*/  LEA.HI.X R10, R10, UR7, R11, 0x2, P0 ;  /* 0x000000070a0a7c11 */ /* 0x000fe400080f140b */
[----:B------:R-:W-:-:S04]  /*3d50*/  IADD3 R14, P0, R14, 0x3c200, RZ ;  /* 0x0003c2000e0e7810 */ /* 0x000fc80007f1e0ff */
[----:B------:R-:W-:Y:S02]  /*3d60*/  IADD3.X R15, RZ, R10, RZ, P0, !PT ;  /* 0x0000000aff0f7210 */ /* 0x000fe400007fe4ff */
[----:B------:R-:W-:-:S03]  /*3d70*/  PLOP3.LUT P0, PT, PT, PT, PT, 0x80, 0x0 ;  /* 0x000000000000781c */ /* 0x000fc60003f0f070 */
[----:B------:R-:W-:Y:S10]  /*3d80*/  @!P1 BRA `(.L_x_25) ;  /* 0x0000000000f09947 */ /* 0x000ff40003800000 */
[----:B------:R-:W-:Y:S01]  /*3d90*/  IMAD.U32 R11, RZ, RZ, UR4 ;  /* 0x00000004ff0b7e24 */ /* 0x000fe2000f8e00ff */
[----:B------:R-:W-:Y:S02]  /*3da0*/  MOV R10, UR5 ;  /* 0x00000005000a7c02 */ /* 0x000fe40008000f00 */
[----:B------:R-:W-:Y:S02]  /*3db0*/  PLOP3.LUT P0, PT, PT, PT, PT, 0x8, 0x0 ;  /* 0x000000000000781c */ /* 0x000fe40003f0e170 */
[----:B------:R-:W-:-:S04]  /*3dc0*/  IADD3 R11, P1, R11, -0xb4, RZ ;  /* 0xffffff4c0b0b7810 */ /* 0x000fc80007f3e0ff */
[----:B------:R-:W-:-:S09]  /*3dd0*/  IADD3.X R10, R10, -0x1, RZ, P1, !PT ;  /* 0xffffffff0a0a7810 */ /* 0x000fd20000ffe4ff */
.L_x_26:
[----:B------:R-:W2:Y:S04]  /*3de0*/  LDG.E.64 R20, desc[UR12][R14.64+-0x1c200] ;  /* 0xfe3e000c0e147981 */ /* 0x000ea8000c1e1b00 */
[----:B------:R-:W3:Y:S04]  /*3df0*/  LDG.E.64 R16, desc[UR12][R14.64] ;  /* 0x0000000c0e107981 */ /* 0x000ee8000c1e1b00 */
[----:B------:R-:W4:Y:S04]  /*3e00*/  LDG.E.64 R24, desc[UR12][R14.64+0x1c200] ;  /* 0x01c2000c0e187981 */ /* 0x000f28000c1e1b00 */
[----:B------:R-:W5:Y:S04]  /*3e10*/  LDG.E.64 R18, desc[UR12][R14.64+0x38400] ;  /* 0x0384000c0e127981 */ /* 0x000f68000c1e1b00 */
[----:B------:R-:W5:Y:S01]  /*3e20*/  LDG.E.64 R22, desc[UR12][R14.64+0x70800] ;  /* 0x0708000c0e167981 */ /* 0x000f62000c1e1b00 */
[----:B--2---:R-:W-:Y:S01]  /*3e30*/  FADD.FTZ R27, R20, R27 ;  /* 0x0000001b141b7221 */ /* 0x004fe20000010000 */
[----:B------:R-:W-:-:S02]  /*3e40*/  FADD.FTZ R34, R21, R29 ;  /* 0x0000001d15227221 */ /* 0x000fc40000010000 */
[----:B------:R-:W2:Y:S01]  /*3e50*/  LDG.E.64 R20, desc[UR12][R14.64+0x54600] ;  /* 0x0546000c0e147981 */ /* 0x000ea2000c1e1b00 */
[----:B---3--:R-:W-:Y:S01]  /*3e60*/  FADD.FTZ R27, R27, R16 ;  /* 0x000000101b1b7221 */ /* 0x008fe20000010000 */
[----:B------:R-:W-:Y:S02]  /*3e70*/  FADD.FTZ R34, R34, R17 ;  /* 0x0000001122227221 */ /* 0x000fe40000010000 */
[----:B------:R-:W3:Y:S01]  /*3e80*/  LDG.E.64 R16, desc[UR12][R14.64+0x8ca00] ;  /* 0x08ca000c0e107981 */ /* 0x000ee2000c1e1b00 */
[----:B----4-:R-:W-:Y:S01]  /*3e90*/  FADD.FTZ R27, R27, R24 ;  /* 0x000000181b1b7221 */ /* 0x010fe20000010000 */
[----:B------:R-:W-:Y:S02]  /*3ea0*/  FADD.FTZ R34, R34, R25 ;  /* 0x0000001922227221 */ /* 0x000fe40000010000 */
[----:B------:R-:W4:Y:S01]  /*3eb0*/  LDG.E.64 R24, desc[UR12][R14.64+0xfd200] ;  /* 0x0fd2000c0e187981 */ /* 0x000f22000c1e1b00 */
[----:B-----5:R-:W-:Y:S01]  /*3ec0*/  FADD.FTZ R27, R27, R18 ;  /* 0x000000121b1b7221 */ /* 0x020fe20000010000 */
[----:B------:R-:W-:-:S02]  /*3ed0*/  FADD.FTZ R34, R34, R19 ;  /* 0x0000001322227221 */ /* 0x000fc40000010000 */
[----:B------:R-:W5:Y:S01]  /*3ee0*/  LDG.E.64 R18, desc[UR12][R14.64+0xa8c00] ;  /* 0x0a8c000c0e127981 */ /* 0x000f62000c1e1b00 */
[----:B--2---:R-:W-:Y:S01]  /*3ef0*/  FADD.FTZ R27, R27, R20 ;  /* 0x000000141b1b7221 */ /* 0x004fe20000010000 */
[----:B------:R-:W-:Y:S02]  /*3f00*/  FADD.FTZ R34, R34, R21 ;  /* 0x0000001522227221 */ /* 0x000fe40000010000 */
[----:B------:R-:W2:Y:S01]  /*3f10*/  LDG.E.64 R20, desc[UR12][R14.64+0xc4e00] ;  /* 0x0c4e000c0e147981 */ /* 0x000ea2000c1e1b00 */
[----:B------:R-:W-:Y:S01]  /*3f20*/  FADD.FTZ R27, R27, R22 ;  /* 0x000000161b1b7221 */ /* 0x000fe20000010000 */
[----:B------:R-:W-:Y:S02]  /*3f30*/  FADD.FTZ R34, R34, R23 ;  /* 0x0000001722227221 */ /* 0x000fe40000010000 */
[----:B------:R-:W4:Y:S01]  /*3f40*/  LDG.E.64 R22, desc[UR12][R14.64+0xe1000] ;  /* 0x0e10000c0e167981 */ /* 0x000f22000c1e1b00 */
[----:B---3--:R-:W-:Y:S01]  /*3f50*/  FADD.FTZ R27, R27, R16 ;  /* 0x000000101b1b7221 */ /* 0x008fe20000010000 */
[----:B------:R-:W-:-:S02]  /*3f60*/  FADD.FTZ R34, R34, R17 ;  /* 0x0000001122227221 */ /* 0x000fc40000010000 */
[----:B------:R-:W3:Y:S01]  /*3f70*/  LDG.E.64 R16, desc[UR12][R14.64+0x119400] ;  /* 0x1194000c0e107981 */ /* 0x000ee2000c1e1b00 */
[----:B-----5:R-:W-:Y:S01]  /*3f80*/  FADD.FTZ R27, R27, R18 ;  /* 0x000000121b1b7221 */ /* 0x020fe20000010000 */
[----:B------:R-:W-:Y:S02]  /*3f90*/  FADD.FTZ R34, R34, R19 ;  /* 0x0000001322227221 */ /* 0x000fe40000010000 */
[----:B------:R-:W5:Y:S01]  /*3fa0*/  LDG.E.64 R18, desc[UR12][R14.64+0x135600] ;  /* 0x1356000c0e127981 */ /* 0x000f62000c1e1b00 */
[----:B------:R-:W-:Y:S01]  /*3fb0*/  IADD3 R0, P1, R0, 0xf0, RZ ;  /* 0x000000f000007810 */ /* 0x000fe20007f3e0ff */
[----:B--2---:R-:W-:Y:S01]  /*3fc0*/  FADD.FTZ R27, R27, R20 ;  /* 0x000000141b1b7221 */ /* 0x004fe20000010000 */
[----:B------:R-:W-:Y:S02]  /*3fd0*/  FADD.FTZ R34, R34, R21 ;  /* 0x0000001522227221 */ /* 0x000fe40000010000 */
[----:B------:R-:W2:Y:S01]  /*3fe0*/  LDG.E.64 R20, desc[UR12][R14.64+0x151800] ;  /* 0x1518000c0e147981 */ /* 0x000ea2000c1e1b00 */
[----:B----4-:R-:W-:Y:S01]  /*3ff0*/  FADD.FTZ R27, R27, R22 ;  /* 0x000000161b1b7221 */ /* 0x010fe20000010000 */
[----:B------:R-:W-:-:S02]  /*4000*/  FADD.FTZ R34, R34, R23 ;  /* 0x0000001722227221 */ /* 0x000fc40000010000 */
[----:B------:R-:W4:Y:S01]  /*4010*/  LDG.E.64 R22, desc[UR12][R14.64+0x16da00] ;  /* 0x16da000c0e167981 */ /* 0x000f22000c1e1b00 */
[----:B------:R-:W-:Y:S01]  /*4020*/  FADD.FTZ R27, R27, R24 ;  /* 0x000000181b1b7221 */ /* 0x000fe20000010000 */
[----:B------:R-:W-:Y:S02]  /*4030*/  FADD.FTZ R34, R34, R25 ;  /* 0x0000001922227221 */ /* 0x000fe40000010000 */
[----:B------:R0:W4:Y:S01]  /*4040*/  LDG.E.64 R24, desc[UR12][R14.64+0x189c00] ;  /* 0x189c000c0e187981 */ /* 0x000122000c1e1b00 */
[----:B------:R-:W-:Y:S02]  /*4050*/  IADD3.X R12, RZ, R12, RZ, P1, !PT ;  /* 0x0000000cff0c7210 */ /* 0x000fe40000ffe4ff */
[----:B------:R-:W-:Y:S01]  /*4060*/  ISETP.GE.U32.AND P1, PT, R0, R11, PT ;  /* 0x0000000b0000720c */ /* 0x000fe20003f26070 */
[----:B---3--:R-:W-:Y:S01]  /*4070*/  FADD.FTZ R27, R27, R16 ;  /* 0x000000101b1b7221 */ /* 0x008fe20000010000 */
[----:B------:R-:W-:Y:S02]  /*4080*/  FADD.FTZ R34, R34, R17 ;  /* 0x0000001122227221 */ /* 0x000fe40000010000 */
[----:B------:R-:W-:Y:S01]  /*4090*/  ISETP.GE.AND.EX P1, PT, R12, R10, PT, P1 ;  /* 0x0000000a0c00720c */ /* 0x000fe20003f26310 */
[----:B-----5:R-:W-:Y:S01]  /*40a0*/  FADD.FTZ R27, R27, R18 ;  /* 0x000000121b1b7221 */ /* 0x020fe20000010000 */
[----:B------:R-:W-:Y:S01]  /*40b0*/  FADD.FTZ R34, R34, R19 ;  /* 0x0000001322227221 */ /* 0x000fe20000010000 */
[----:B0-----:R-:W-:-:S05]  /*40c0*/  IADD3 R14, P2, R14, 0x1c2000, RZ ;  /* 0x001c20000e0e7810 */ /* 0x001fca0007f5e0ff */
[----:B------:R-:W-:Y:S02]  /*40d0*/  IMAD.X R15, RZ, RZ, R15, P2 ;  /* 0x000000ffff0f7224 */ /* 0x000fe400010e060f */
[----:B--2---:R-:W-:Y:S01]  /*40e0*/  FADD.FTZ R27, R27, R20 ;  /* 0x000000141b1b7221 */ /* 0x004fe20000010000 */
[----:B------:R-:W-:-:S03]  /*40f0*/  FADD.FTZ R34, R34, R21 ;  /* 0x0000001522227221 */ /* 0x000fc60000010000 */
[----:B----4-:R-:W-:Y:S01]  /*4100*/  FADD.FTZ R27, R27, R22 ;  /* 0x000000161b1b7221 */ /* 0x010fe20000010000 */
[----:B------:R-:W-:-:S03]  /*4110*/  FADD.FTZ R34, R34, R23 ;  /* 0x0000001722227221 */ /* 0x000fc60000010000 */
[----:B------:R-:W-:Y:S01]  /*4120*/  FADD.FTZ R27, R27, R24 ;  /* 0x000000181b1b7221 */ /* 0x000fe20000010000 */
[----:B------:R-:W-:Y:S01]  /*4130*/  FADD.FTZ R29, R34, R25 ;  /* 0x00000019221d7221 */ /* 0x000fe20000010000 */
[----:B------:R-:W-:Y:S06]  /*4140*/  @!P1 BRA `(.L_x_26) ;  /* 0xfffffffc00249947 */ /* 0x000fec000383ffff */
.L_x_25:
[----:B------:R-:W-:Y:S05]  /*4150*/  BSYNC B1 ;  /* 0x0000000000017941 */ /* 0x000fea0003800000 */
.L_x_24:
[----:B------:R-:W-:Y:S01]  /*4160*/  IADD3 R10, P2, -R0, UR4, RZ ;  /* 0x00000004000a7c10 */ /* 0x000fe2000ff5e1ff */
[----:B------:R-:W-:Y:S03]  /*4170*/  BSSY B1, `(.L_x_27) ;  /* 0x0000022000017945 */ /* 0x000fe60003800000 */
[----:B------:R-:W-:Y:S02]  /*4180*/  ISETP.GT.U32.AND P1, PT, R10, 0x3c, PT ;  /* 0x0000003c0a00780c */ /* 0x000fe40003f24070 */
[----:B------:R-:W-:-:S04]  /*4190*/  IADD3.X R10, ~R12, UR5, RZ, P2, !PT ;  /* 0x000000050c0a7c10 */ /* 0x000fc800097fe5ff */
[----:B------:R-:W-:-:S13]  /*41a0*/  ISETP.GT.AND.EX P1, PT, R10, RZ, PT, P1 ;  /* 0x000000ff0a00720c */ /* 0x000fda0003f24310 */
[----:B------:R-:W-:Y:S05]  /*41b0*/  @!P1 BRA `(.L_x_28) ;  /* 0x0000000000749947 */ /* 0x000fea0003800000 */
[----:B------:R-:W2:Y:S04]  /*41c0*/  LDG.E.64 R10, desc[UR12][R14.64+-0x1c200] ;  /* 0xfe3e000c0e0a7981 */ /* 0x000ea8000c1e1b00 */
[----:B------:R-:W3:Y:S04]  /*41d0*/  LDG.E.64 R24, desc[UR12][R14.64] ;  /* 0x0000000c0e187981 */ /* 0x000ee8000c1e1b00 */
[----:B------:R-:W4:Y:S04]  /*41e0*/  LDG.E.64 R22, desc[UR12][R14.64+0x1c200] ;  /* 0x01c2000c0e167981 */ /* 0x000f28000c1e1b00 */
[----:B------:R-:W5:Y:S04]  /*41f0*/  LDG.E.64 R20, desc[UR12][R14.64+0x38400] ;  /* 0x0384000c0e147981 */ /* 0x000f68000c1e1b00 */
[----:B------:R-:W5:Y:S04]  /*4200*/  LDG.E.64 R18, desc[UR12][R14.64+0x54600] ;  /* 0x0546000c0e127981 */ /* 0x000f68000c1e1b00 */
[----:B------:R-:W5:Y:S01]  /*4210*/  LDG.E.64 R16, desc[UR12][R14.64+0x70800] ;  /* 0x0708000c0e107981 */ /* 0x000f62000c1e1b00 */
[----:B--2---:R-:W-:Y:S01]  /*4220*/  FADD.FTZ R27, R27, R10 ;  /* 0x0000000a1b1b7221 */ /* 0x004fe20000010000 */
[----:B------:R-:W-:-:S02]  /*4230*/  FADD.FTZ R34, R29, R11 ;  /* 0x0000000b1d227221 */ /* 0x000fc40000010000 */
[----:B------:R-:W2:Y:S01]  /*4240*/  LDG.E.64 R10, desc[UR12][R14.64+0x8ca00] ;  /* 0x08ca000c0e0a7981 */ /* 0x000ea2000c1e1b00 */
[----:B---3--:R-:W-:Y:S01]  /*4250*/  FADD.FTZ R27, R27, R24 ;  /* 0x000000181b1b7221 */ /* 0x008fe20000010000 */
[----:B------:R-:W-:Y:S02]  /*4260*/  FADD.FTZ R34, R34, R25 ;  /* 0x0000001922227221 */ /* 0x000fe40000010000 */
[----:B------:R0:W3:Y:S01]  /*4270*/  LDG.E.64 R24, desc[UR12][R14.64+0xa8c00] ;  /* 0x0a8c000c0e187981 */ /* 0x0000e2000c1e1b00 */
[----:B----4-:R-:W-:Y:S01]  /*4280*/  FADD.FTZ R27, R27, R22 ;  /* 0x000000161b1b7221 */ /* 0x010fe20000010000 */
[----:B------:R-:W-:-:S03]  /*4290*/  FADD.FTZ R34, R34, R23 ;  /* 0x0000001722227221 */ /* 0x000fc60000010000 */
[----:B-----5:R-:W-:Y:S01]  /*42a0*/  FADD.FTZ R27, R27, R20 ;  /* 0x000000141b1b7221 */ /* 0x020fe20000010000 */
[----:B------:R-:W-:-:S03]  /*42b0*/  FADD.FTZ R34, R34, R21 ;  /* 0x0000001522227221 */ /* 0x000fc60000010000 */
[----:B------:R-:W-:Y:S01]  /*42c0*/  FADD.FTZ R27, R27, R18 ;  /* 0x000000121b1b7221 */ /* 0x000fe20000010000 */
[----:B------:R-:W-:-:S03]  /*42d0*/  FADD.FTZ R34, R34, R19 ;  /* 0x0000001322227221 */ /* 0x000fc60000010000 */
[----:B------:R-:W-:Y:S01]  /*42e0*/  FADD.FTZ R27, R27, R16 ;  /* 0x000000101b1b7221 */ /* 0x000fe20000010000 */
[----:B------:R-:W-:Y:S01]  /*42f0*/  FADD.FTZ R34, R34, R17 ;  /* 0x0000001122227221 */ /* 0x000fe20000010000 */
[----:B0-----:R-:W-:Y:S02]  /*4300*/  IADD3 R14, P1, R14, 0xe1000, RZ ;  /* 0x000e10000e0e7810 */ /* 0x001fe40007f3e0ff */
[----:B------:R-:W-:Y:S02]  /*4310*/  IADD3 R0, P2, R0, 0x78, RZ ;  /* 0x0000007800007810 */ /* 0x000fe40007f5e0ff */
[----:B------:R-:W-:Y:S02]  /*4320*/  PLOP3.LUT P0, PT, PT, PT, PT, 0x8, 0x0 ;  /* 0x000000000000781c */ /* 0x000fe40003f0e170 */
[----:B------:R-:W-:Y:S02]  /*4330*/  IADD3.X R15, RZ, R15, RZ, P1, !PT ;  /* 0x0000000fff0f7210 */ /* 0x000fe40000ffe4ff */
[----:B------:R-:W-:Y:S01]  /*4340*/  IADD3.X R12, RZ, R12, RZ, P2, !PT ;  /* 0x0000000cff0c7210 */ /* 0x000fe200017fe4ff */
[----:B--2---:R-:W-:Y:S01]  /*4350*/  FADD.FTZ R27, R27, R10 ;  /* 0x0000000a1b1b7221 */ /* 0x004fe20000010000 */
[----:B------:R-:W-:-:S03]  /*4360*/  FADD.FTZ R34, R34, R11 ;  /* 0x0000000b22227221 */ /* 0x000fc60000010000 */
[----:B---3--:R-:W-:Y:S01]  /*4370*/  FADD.FTZ R27, R27, R24 ;  /* 0x000000181b1b7221 */ /* 0x008fe20000010000 */
[----:B------:R-:W-:-:S07]  /*4380*/  FADD.FTZ R29, R34, R25 ;  /* 0x00000019221d7221 */ /* 0x000fce0000010000 */
.L_x_28:
[----:B------:R-:W-:Y:S05]  /*4390*/  BSYNC B1 ;  /* 0x0000000000017941 */ /* 0x000fea0003800000 */
.L_x_27:
[----:B------:R-:W-:-:S04]  /*43a0*/  ISETP.LT.U32.AND P1, PT, R0, UR4, PT ;  /* 0x0000000400007c0c */ /* 0x000fc8000bf21070 */
[----:B------:R-:W-:-:S13]  /*43b0*/  ISETP.LT.OR.EX P0, PT, R12, UR5, P0, P1 ;  /* 0x000000050c007c0c */ /* 0x000fda0008701710 */
[----:B------:R-:W-:Y:S05]  /*43c0*/  @!P0 BRA `(.L_x_21) ;  /* 0x0000000000308947 */ /* 0x000fea0003800000 */
[----:B------:R-:W2:Y:S04]  /*43d0*/  LDG.E.64 R18, desc[UR12][R14.64+-0x1c200] ;  /* 0xfe3e000c0e127981 */ /* 0x000ea8000c1e1b00 */
[----:B------:R-:W3:Y:S04]  /*43e0*/  LDG.E.64 R16, desc[UR12][R14.64] ;  /* 0x0000000c0e107981 */ /* 0x000ee8000c1e1b00 */
[----:B------:R-:W4:Y:S04]  /*43f0*/  LDG.E.64 R10, desc[UR12][R14.64+0x1c200] ;  /* 0x01c2000c0e0a7981 */ /* 0x000f28000c1e1b00 */
[----:B------:R-:W5:Y:S01]  /*4400*/  LDG.E.64 R14, desc[UR12][R14.64+0x38400] ;  /* 0x0384000c0e0e7981 */ /* 0x000f62000c1e1b00 */
[----:B--2---:R-:W-:Y:S01]  /*4410*/  FADD.FTZ R27, R27, R18 ;  /* 0x000000121b1b7221 */ /* 0x004fe20000010000 */
[----:B------:R-:W-:-:S03]  /*4420*/  FADD.FTZ R0, R29, R19 ;  /* 0x000000131d007221 */ /* 0x000fc60000010000 */
[----:B---3--:R-:W-:Y:S01]  /*4430*/  FADD.FTZ R27, R27, R16 ;  /* 0x000000101b1b7221 */ /* 0x008fe20000010000 */
[----:B------:R-:W-:-:S03]  /*4440*/  FADD.FTZ R0, R0, R17 ;  /* 0x0000001100007221 */ /* 0x000fc60000010000 */
[----:B----4-:R-:W-:Y:S01]  /*4450*/  FADD.FTZ R27, R27, R10 ;  /* 0x0000000a1b1b7221 */ /* 0x010fe20000010000 */
[----:B------:R-:W-:-:S03]  /*4460*/  FADD.FTZ R0, R0, R11 ;  /* 0x0000000b00007221 */ /* 0x000fc60000010000 */
[----:B-----5:R-:W-:Y:S01]  /*4470*/  FADD.FTZ R27, R27, R14 ;  /* 0x0000000e1b1b7221 */ /* 0x020fe20000010000 */
[----:B------:R-:W-:-:S07]  /*4480*/  FADD.FTZ R29, R0, R15 ;  /* 0x0000000f001d7221 */ /* 0x000fce0000010000 */
.L_x_21:
[----:B------:R-:W-:Y:S05]  /*4490*/  BSYNC B0 ;  /* 0x0000000000007941 */ /* 0x000fea0003800000 */
.L_x_20:
[----:B------:R-:W0:Y:S01]  /*44a0*/  S2UR UR7, SR_CgaCtaId ;  /* 0x00000000000779c3 */ /* 0x000e220000008800 */
[----:B------:R-:W-:Y:S01]  /*44b0*/  UMOV UR6, 0x400 ;  /* 0x0000040000067882 */ /* 0x000fe20000000000 */
[----:B------:R-:W-:Y:S01]  /*44c0*/  IMAD.SHL.U32 R11, R35, 0x2, RZ ;  /* 0x00000002230b7824 */ /* 0x000fe200078e00ff */
[----:B------:R-:W-:-:S04]  /*44d0*/  ISETP.GT.U32.AND P0, PT, R36, 0x1ff, PT ;  /* 0x000001ff2400780c */ /* 0x000fc80003f04070 */
[----:B------:R-:W-:Y:S01]  /*44e0*/  LOP3.LUT R11, R11, 0x1f, R36, 0x78, !PT ;  /* 0x0000001f0b0b7812 */ /* 0x000fe200078e7824 */
[----:B0-----:R-:W-:-:S06]  /*44f0*/  ULEA UR6, UR7, UR6, 0x18 ;  /* 0x0000000607067291 */ /* 0x001fcc000f8ec03f */
[----:B------:R-:W-:-:S04]  /*4500*/  LEA R0, R35, UR6, 0x7 ;  /* 0x0000000623007c11 */ /* 0x000fc8000f8e38ff */
[----:B------:R-:W-:-:S05]  /*4510*/  LEA R0, R11, R0, 0x2 ;  /* 0x000000000b007211 */ /* 0x000fca00078e10ff */
[----:B------:R0:W-:Y:S04]  /*4520*/  STS [R0], R27 ;  /* 0x0000001b00007388 */ /* 0x0001e80000000800 */
[----:B------:R0:W-:Y:S01]  /*4530*/  STS [R0+0x780], R29 ;  /* 0x0007801d00007388 */ /* 0x0001e20000000800 */
[----:B------:R-:W-:Y:S06]  /*4540*/  BAR.SYNC.DEFER_BLOCKING 0x0 ;  /* 0x0000000000007b1d */ /* 0x000fec0000010000 */
[----:B------:R-:W-:Y:S05]  /*4550*/  @P0 BRA `(.L_x_29) ;  /* 0x0000001000c00947 */ /* 0x000fea0003800000 */
[----:B------:R-:W-:Y:S01]  /*4560*/  ISETP.NE.AND P0, PT, R8, RZ, PT ;  /* 0x000000ff0800720c */ /* 0x000fe20003f05270 */
[----:B------:R-:W-:Y:S01]  /*4570*/  BSSY B0, `(.L_x_30) ;  /* 0x0000084000007945 */ /* 0x000fe20003800000 */
[----:B------:R-:W-:-:S11]  /*4580*/  MOV R12, R4 ;  /* 0x00000004000c7202 */ /* 0x000fd60000000f00 */
[----:B------:R-:W-:Y:S05]  /*4590*/  @!P0 BRA `(.L_x_31) ;  /* 0x0000000800048947 */ /* 0x000fea0003800000 */
[----:B------:R-:W-:Y:S01]  /*45a0*/  ISETP.NE.AND P0, PT, R7, 0xf, PT ;  /* 0x0000000f0700780c */ /* 0x000fe20003f05270 */
[----:B0-----:R-:W-:Y:S01]  /*45b0*/  HFMA2.MMA R0, -RZ, RZ, 0, 0 ;  /* 0x00000000ff007435 */ /* 0x001fe200000001ff */
[----:B------:R-:W-:-:S11]  /*45c0*/  UMOV UR7, 0xffff ;  /* 0x0000ffff00077882 */ /* 0x000fd60000000000 */
[C---:B------:R-:W-:Y:S01]  /*45d0*/  @P0 IMAD.SHL.U32 R11, R7.reuse, 0x2, RZ ;  /* 0x00000002070b0824 */ /* 0x040fe200078e00ff */
[----:B------:R-:W-:Y:S02]  /*45e0*/  @P0 SHF.R.U32.HI R4, RZ, 0x4, R36 ;  /* 0x00000004ff040819 */ /* 0x000fe40000011624 */
[----:B------:R-:W-:Y:S02]  /*45f0*/  @P0 LEA R10, R7, UR6, 0x7 ;  /* 0x00000006070a0c11 */ /* 0x000fe4000f8e38ff */
[----:B------:R-:W-:-:S04]  /*4600*/  @P0 LOP3.LUT R11, R4, R11, RZ, 0x3c, !PT ;  /* 0x0000000b040b0212 */ /* 0x000fc800078e3cff */
[----:B------:R-:W-:Y:S01]  /*4610*/  @P0 LEA R11, R11, R10, 0x2 ;  /* 0x0000000a0b0b0211 */ /* 0x000fe200078e10ff */
[----:B------:R-:W-:-:S04]  /*4620*/  IMAD.MOV.U32 R10, RZ, RZ, RZ ;  /* 0x000000ffff0a7224 */ /* 0x000fc800078e00ff */
[----:B------:R0:W1:Y:S04]  /*4630*/  @P0 LDS R0, [R11] ;  /* 0x000000000b000984 */ /* 0x0000680000000800 */
[----:B------:R0:W2:Y:S01]  /*4640*/  @P0 LDS R10, [R11+0x780] ;  /* 0x000780000b0a0984 */ /* 0x0000a20000000800 */
[----:B------:R-:W-:Y:S05]  /*4650*/  BRA.DIV UR7, `(.L_x_32) ;  /* 0x0000001207987947 */ /* 0x000fea000b800000 */
[----:B------:R-:W-:Y:S01]  /*4660*/  MOV R17, 0xffff ;  /* 0x0000ffff00117802 */ /* 0x000fe20000000f00 */
[----:B------:R-:W-:Y:S01]  /*4670*/  IMAD.MOV.U32 R16, RZ, RZ, 0xffff ;  /* 0x0000ffffff107424 */ /* 0x000fe200078e00ff */
[----:B------:R-:W-:Y:S01]  /*4680*/  MOV R19, 0xffff ;  /* 0x0000ffff00137802 */ /* 0x000fe20000000f00 */
[----:B------:R-:W-:Y:S01]  /*4690*/  IMAD.MOV.U32 R23, RZ, RZ, 0xffff ;  /* 0x0000ffffff177424 */ /* 0x000fe200078e00ff */
[----:B------:R-:W-:Y:S01]  /*46a0*/  MOV R18, 0xffff ;  /* 0x0000ffff00127802 */ /* 0x000fe20000000f00 */
[----:B01----:R-:W0:Y:S01]  /*46b0*/  SHFL.BFLY PT, R11, R0, 0x8, 0x101f ;  /* 0x0d101f00000b7f89 */ /* 0x003e2200000e0000 */
[----:B------:R-:W-:-:S03]  /*46c0*/  MOV R21, 0xffff ;  /* 0x0000ffff00157802 */ /* 0x000fc60000000f00 */
[----:B--2---:R-:W1:Y:S01]  /*46d0*/  SHFL.BFLY PT, R15, R10, 0x8, 0x101f ;  /* 0x0d101f000a0f7f89 */ /* 0x004e6200000e0000 */
[----:B0-----:R-:W-:Y:S01]  /*46e0*/  FADD.FTZ R11, R11, R0 ;  /* 0x000000000b0b7221 */ /* 0x001fe20000010000 */
[----:B-1----:R-:W-:-:S04]  /*46f0*/  FADD.FTZ R15, R15, R10 ;  /* 0x0000000a0f0f7221 */ /* 0x002fc80000010000 */
[----:B------:R-:W0:Y:S01]  /*4700*/  SHFL.BFLY PT, R12, R11, 0x4, 0x101f ;  /* 0x0c901f000b0c7f89 */ /* 0x000e2200000e0000 */
[----:B------:R-:W-:-:S03]  /*4710*/  MOV R10, 0xffff ;  /* 0x0000ffff000a7802 */ /* 0x000fc60000000f00 */
[----:B------:R-:W1:Y:S01]  /*4720*/  SHFL.BFLY PT, R14, R15, 0x4, 0x101f ;  /* 0x0c901f000f0e7f89 */ /* 0x000e6200000e0000 */
[----:B0-----:R-:W-:Y:S01]  /*4730*/  FADD.FTZ R12, R11, R12 ;  /* 0x0000000c0b0c7221 */ /* 0x001fe20000010000 */
[----:B-1----:R-:W-:-:S04]  /*4740*/  FADD.FTZ R14, R15, R14 ;  /* 0x0000000e0f0e7221 */ /* 0x002fc80000010000 */
[----:B------:R-:W0:Y:S04]  /*4750*/  SHFL.BFLY PT, R17, R12, 0x2, 0x101f ;  /* 0x0c501f000c117f89 */ /* 0x000e2800000e0000 */
[----:B------:R-:W1:Y:S01]  /*4760*/  SHFL.BFLY PT, R19, R14, 0x2, 0x101f ;  /* 0x0c501f000e137f89 */ /* 0x000e6200000e0000 */
[----:B0-----:R-:W-:Y:S01]  /*4770*/  FADD.FTZ R17, R12, R17 ;  /* 0x000000110c117221 */ /* 0x001fe20000010000 */
[----:B-1----:R-:W-:-:S04]  /*4780*/  FADD.FTZ R19, R14, R19 ;  /* 0x000000130e137221 */ /* 0x002fc80000010000 */
[----:B------:R-:W0:Y:S04]  /*4790*/  SHFL.BFLY PT, R0, R17, 0x1, 0x101f ;  /* 0x0c301f0011007f89 */ /* 0x000e2800000e0000 */
[----:B------:R1:W2:Y:S02]  /*47a0*/  SHFL.BFLY PT, R27, R19, 0x1, 0x101f ;  /* 0x0c301f00131b7f89 */ /* 0x0002a400000e0000 */
[----:B01----:R-:W-:-:S07]  /*47b0*/  FADD.FTZ R0, R17, R0 ;  /* 0x0000000011007221 */ /* 0x003fce0000010000 */
.L_x_45:
[----:B------:R-:W0:Y:S01]  /*47c0*/  LDC.64 R10, c[0x0][0x218] ;  /* 0x00008600ff0a7b82 */ /* 0x000e220000000a00 */
[----:B------:R-:W-:Y:S01]  /*47d0*/  ISETP.NE.AND P1, PT, R7, RZ, PT ;  /* 0x000000ff0700720c */ /* 0x000fe20003f25270 */
[----:B--2---:R-:W-:Y:S01]  /*47e0*/  FADD.FTZ R12, R19, R27 ;  /* 0x0000001b130c7221 */ /* 0x004fe20000010000 */
[----:B------:R-:W-:Y:S02]  /*47f0*/  LEA.HI R17, R36, R6, RZ, 0x1c ;  /* 0x0000000624117211 */ /* 0x000fe400078fe0ff */
[----:B------:R-:W-:-:S03]  /*4800*/  ISETP.NE.AND P2, PT, R8, 0x1, PT ;  /* 0x000000010800780c */ /* 0x000fc60003f45270 */
[----:B------:R-:W1:Y:S06]  /*4810*/  LDC.64 R14, c[0x0][0x220] ;  /* 0x00008800ff0e7b82 */ /* 0x000e6c0000000a00 */
[----:B------:R-:W-:Y:S02]  /*4820*/  @!P1 F2FP.BF16.F32.PACK_AB R12, RZ, R12 ;  /* 0x0000000cff0c923e */ /* 0x000fe400000010ff */
[----:B------:R-:W-:Y:S02]  /*4830*/  @!P1 F2FP.BF16.F32.PACK_AB R0, RZ, R0 ;  /* 0x00000000ff00923e */ /* 0x000fe400000010ff */
[----:B------:R-:W-:-:S02]  /*4840*/  PRMT R16, R12, 0x7610, R16 ;  /* 0x000076100c107816 */ /* 0x000fc40000000010 */
[----:B------:R-:W-:Y:S01]  /*4850*/  LEA.HI R12, R36, 0x1e, RZ, 0x1c ;  /* 0x0000001e240c7811 */ /* 0x000fe200078fe0ff */
[----:B0-----:R-:W-:-:S05]  /*4860*/  IMAD.WIDE R10, R17, 0x2, R10 ;  /* 0x00000002110a7825 */ /* 0x001fca00078e020a */
[----:B------:R2:W-:Y:S01]  /*4870*/  @!P1 STG.E.U16 desc[UR12][R10.64], R0 ;  /* 0x000000000a009986 */ /* 0x0005e2000c10150c */
[----:B-1----:R-:W-:-:S05]  /*4880*/  IMAD.WIDE R14, R17, 0x2, R14 ;  /* 0x00000002110e7825 */ /* 0x002fca00078e020e */
[----:B------:R2:W-:Y:S01]  /*4890*/  @!P1 STG.E.U16 desc[UR12][R14.64], R16 ;  /* 0x000000100e009986 */ /* 0x0005e2000c10150c */
[----:B------:R-:W-:Y:S05]  /*48a0*/  @!P2 BRA `(.L_x_31) ;  /* 0x000000040040a947 */ /* 0x000fea0003800000 */
[C---:B------:R-:W-:Y:S01]  /*48b0*/  @P0 SHF.L.U32 R17, R7.reuse, 0x1, RZ ;  /* 0x0000000107110819 */ /* 0x040fe200000006ff */
[----:B--2---:R-:W-:Y:S01]  /*48c0*/  IMAD.MOV.U32 R0, RZ, RZ, RZ ;  /* 0x000000ffff007224 */ /* 0x004fe200078e00ff */
[----:B------:R-:W-:Y:S01]  /*48d0*/  @P0 LEA R19, R7, UR6, 0x7 ;  /* 0x0000000607130c11 */ /* 0x000fe2000f8e38ff */
[----:B------:R-:W-:Y:S01]  /*48e0*/  UMOV UR7, 0xffff ;  /* 0x0000ffff00077882 */ /* 0x000fe20000000000 */
[----:B------:R-:W-:-:S04]  /*48f0*/  @P0 LOP3.LUT R12, R12, R17, RZ, 0x3c, !PT ;  /* 0x000000110c0c0212 */ /* 0x000fc800078e3cff */
[----:B------:R-:W-:Y:S01]  /*4900*/  @P0 LEA R16, R12, R19, 0x2 ;  /* 0x000000130c100211 */ /* 0x000fe200078e10ff */
[----:B------:R-:W-:-:S04]  /*4910*/  HFMA2.MMA R12, -RZ, RZ, 0, 0 ;  /* 0x00000000ff0c7435 */ /* 0x000fc800000001ff */
[----:B------:R0:W1:Y:S06]  /*4920*/  @P0 LDS R0, [R16] ;  /* 0x0000000010000984 */ /* 0x00006c0000000800 */
[----:B------:R0:W2:Y:S01]  /*4930*/  @P0 LDS R12, [R16+0x780] ;  /* 0x00078000100c0984 */ /* 0x0000a20000000800 */
[----:B------:R-:W-:Y:S05]  /*4940*/  BRA.DIV UR7, `(.L_x_33) ;  /* 0x0000001207b07947 */ /* 0x000fea000b800000 */
[----:B------:R-:W-:Y:S01]  /*4950*/  IMAD.MOV.U32 R21, RZ, RZ, 0xffff ;  /* 0x0000ffffff157424 */ /* 0x000fe200078e00ff */
[----:B------:R-:W-:Y:S01]  /*4960*/  MOV R23, 0xffff ;  /* 0x0000ffff00177802 */ /* 0x000fe20000000f00 */
[----:B------:R-:W-:Y:S01]  /*4970*/  IMAD.MOV.U32 R22, RZ, RZ, 0xffff ;  /* 0x0000ffffff167424 */ /* 0x000fe200078e00ff */
[----:B0-----:R-:W-:Y:S01]  /*4980*/  MOV R16, 0xffff ;  /* 0x0000ffff00107802 */ /* 0x001fe20000000f00 */
[----:B-1----:R-:W0:Y:S01]  /*4990*/  SHFL.BFLY PT, R17, R0, 0x8, 0x101f ;  /* 0x0d101f0000117f89 */ /* 0x002e2200000e0000 */
[----:B------:R-:W-:Y:S02]  /*49a0*/  MOV R25, 0xffff ;  /* 0x0000ffff00197802 */ /* 0x000fe40000000f00 */
[----:B------:R-:W-:Y:S01]  /*49b0*/  MOV R31, 0xffff ;  /* 0x0000ffff001f7802 */ /* 0x000fe20000000f00 */
[----:B--2---:R-:W1:Y:S01]  /*49c0*/  SHFL.BFLY PT, R19, R12, 0x8, 0x101f ;  /* 0x0d101f000c137f89 */ /* 0x004e6200000e0000 */
[----:B0-----:R-:W-:Y:S01]  /*49d0*/  FADD.FTZ R17, R17, R0 ;  /* 0x0000000011117221 */ /* 0x001fe20000010000 */
[----:B-1----:R-:W-:-:S04]  /*49e0*/  FADD.FTZ R19, R19, R12 ;  /* 0x0000000c13137221 */ /* 0x002fc80000010000 */
[----:B------:R-:W0:Y:S01]  /*49f0*/  SHFL.BFLY PT, R18, R17, 0x4, 0x101f ;  /* 0x0c901f0011127f89 */ /* 0x000e2200000e0000 */
[----:B------:R-:W-:-:S03]  /*4a00*/  IMAD.MOV.U32 R12, RZ, RZ, 0xffff ;  /* 0x0000ffffff0c7424 */ /* 0x000fc600078e00ff */
        /* <DEDUP_REMOVED lines=10> */
.L_x_55:
[----:B--2---:R-:W-:Y:S01]  /*4ab0*/  FADD.FTZ R12, R29, R27 ;  /* 0x0000001b1d0c7221 */ /* 0x004fe20000010000 */
[----:B------:R-:W-:Y:S02]  /*4ac0*/  @!P1 F2FP.BF16.F32.PACK_AB R0, RZ, R0 ;  /* 0x00000000ff00923e */ /* 0x000fe400000010ff */
[----:B------:R-:W-:Y:S02]  /*4ad0*/  ISETP.NE.AND P2, PT, R8, 0x2, PT ;  /* 0x000000020800780c */ /* 0x000fe40003f45270 */
[----:B------:R-:W-:Y:S01]  /*4ae0*/  @!P1 F2FP.BF16.F32.PACK_AB R12, RZ, R12 ;  /* 0x0000000cff0c923e */ /* 0x000fe200000010ff */
[----:B------:R1:W-:Y:S03]  /*4af0*/  @!P1 STG.E.U16 desc[UR12][R10.64+0x3c], R0 ;  /* 0x00003c000a009986 */ /* 0x0003e6000c10150c */
[----:B------:R-:W-:Y:S02]  /*4b00*/  PRMT R16, R12, 0x7610, R16 ;  /* 0x000076100c107816 */ /* 0x000fe40000000010 */
[----:B------:R-:W-:-:S03]  /*4b10*/  LEA.HI R12, R36, 0x3c, RZ, 0x1c ;  /* 0x0000003c240c7811 */ /* 0x000fc600078fe0ff */
[----:B------:R1:W-:Y:S02]  /*4b20*/  @!P1 STG.E.U16 desc[UR12][R14.64+0x3c], R16 ;  /* 0x00003c100e009986 */ /* 0x0003e4000c10150c */
[----:B------:R-:W-:Y:S05]  /*4b30*/  @!P2 BRA `(.L_x_31) ;  /* 0x00000000009ca947 */ /* 0x000fea0003800000 */
[C---:B------:R-:W-:Y:S01]  /*4b40*/  @P0 SHF.L.U32 R17, R7.reuse, 0x1, RZ ;  /* 0x0000000107110819 */ /* 0x040fe200000006ff */
[----:B-1----:R-:W-:Y:S01]  /*4b50*/  HFMA2.MMA R0, -RZ, RZ, 0, 0 ;  /* 0x00000000ff007435 */ /* 0x002fe200000001ff */
[----:B------:R-:W-:Y:S01]  /*4b60*/  @P0 LEA R19, R7, UR6, 0x7 ;  /* 0x0000000607130c11 */ /* 0x000fe2000f8e38ff */
[----:B------:R-:W-:Y:S01]  /*4b70*/  UMOV UR7, 0xffff ;  /* 0x0000ffff00077882 */ /* 0x000fe20000000000 */
[----:B------:R-:W-:-:S05]  /*4b80*/  @P0 LOP3.LUT R12, R12, R17, RZ, 0x3c, !PT ;  /* 0x000000110c0c0212 */ /* 0x000fca00078e3cff */
[----:B------:R-:W-:Y:S01]  /*4b90*/  @P0 IMAD R16, R12, 0x4, R19 ;  /* 0x000000040c100824 */ /* 0x000fe200078e0213 */
[----:B------:R-:W-:-:S04]  /*4ba0*/  MOV R12, RZ ;  /* 0x000000ff000c7202 */ /* 0x000fc80000000f00 */
[----:B------:R0:W1:Y:S04]  /*4bb0*/  @P0 LDS R0, [R16] ;  /* 0x0000000010000984 */ /* 0x0000680000000800 */
[----:B------:R0:W2:Y:S01]  /*4bc0*/  @P0 LDS R12, [R16+0x780] ;  /* 0x00078000100c0984 */ /* 0x0000a20000000800 */
[----:B------:R-:W-:Y:S05]  /*4bd0*/  BRA.DIV UR7, `(.L_x_34) ;  /* 0x0000001207f47947 */ /* 0x000fea000b800000 */
[----:B------:R-:W-:Y:S01]  /*4be0*/  MOV R21, 0xffff ;  /* 0x0000ffff00157802 */ /* 0x000fe20000000f00 */
[----:B------:R-:W-:Y:S01]  /*4bf0*/  IMAD.MOV.U32 R23, RZ, RZ, 0xffff ;  /* 0x0000ffffff177424 */ /* 0x000fe200078e00ff */
[----:B0-----:R-:W-:Y:S01]  /*4c00*/  MOV R16, 0xffff ;  /* 0x0000ffff00107802 */ /* 0x001fe20000000f00 */
[----:B------:R-:W-:Y:S01]  /*4c10*/  IMAD.MOV.U32 R25, RZ, RZ, 0xffff ;  /* 0x0000ffffff197424 */ /* 0x000fe200078e00ff */
[----:B------:R-:W-:Y:S01]  /*4c20*/  MOV R22, 0xffff ;  /* 0x0000ffff00167802 */ /* 0x000fe20000000f00 */
[----:B-1----:R-:W0:Y:S01]  /*4c30*/  SHFL.BFLY PT, R17, R0, 0x8, 0x101f ;  /* 0x0d101f0000117f89 */ /* 0x002e2200000e0000 */
        /* <DEDUP_REMOVED lines=16> */
.L_x_65:
[----:B--2---:R-:W-:Y:S01]  /*4d40*/  FADD.FTZ R12, R29, R27 ;  /* 0x0000001b1d0c7221 */ /* 0x004fe20000010000 */
[----:B------:R-:W-:-:S04]  /*4d50*/  @!P1 F2FP.BF16.F32.PACK_AB R0, RZ, R0 ;  /* 0x00000000ff00923e */ /* 0x000fc800000010ff */
[----:B------:R-:W-:Y:S01]  /*4d60*/  @!P1 F2FP.BF16.F32.PACK_AB R12, RZ, R12 ;  /* 0x0000000cff0c923e */ /* 0x000fe200000010ff */
[----:B------:R3:W-:Y:S03]  /*4d70*/  @!P1 STG.E.U16 desc[UR12][R10.64+0x78], R0 ;  /* 0x000078000a009986 */ /* 0x0007e6000c10150c */
[----:B------:R-:W-:Y:S02]  /*4d80*/  PRMT R16, R12, 0x7610, R16 ;  /* 0x000076100c107816 */ /* 0x000fe40000000010 */
[----:B------:R-:W-:-:S03]  /*4d90*/  LEA.HI R12, R36, 0x5a, RZ, 0x1c ;  /* 0x0000005a240c7811 */ /* 0x000fc600078fe0ff */
[----:B------:R3:W-:Y:S04]  /*4da0*/  @!P1 STG.E.U16 desc[UR12][R14.64+0x78], R16 ;  /* 0x000078100e009986 */ /* 0x0007e8000c10150c */
.L_x_31:
[----:B------:R-:W-:Y:S05]  /*4db0*/  BSYNC B0 ;  /* 0x0000000000007941 */ /* 0x000fea0003800000 */
.L_x_30:
[----:B------:R-:W-:-:S13]  /*4dc0*/  ISETP.GE.U32.AND P0, PT, R5, 0x5a, PT ;  /* 0x0000005a0500780c */ /* 0x000fda0003f06070 */
[----:B------:R-:W-:Y:S05]  /*4dd0*/  @!P0 BRA `(.L_x_29) ;  /* 0x0000000800a08947 */ /* 0x000fea0003800000 */
[----:B------:R-:W-:Y:S01]  /*4de0*/  ISETP.NE.AND P0, PT, R7, 0xf, PT ;  /* 0x0000000f0700780c */ /* 0x000fe20003f05270 */
[----:B-123--:R-:W-:Y:S01]  /*4df0*/  HFMA2.MMA R10, -RZ, RZ, 0, 0 ;  /* 0x00000000ff0a7435 */ /* 0x00efe200000001ff */
[----:B------:R-:W-:Y:S01]  /*4e00*/  IMAD.MOV.U32 R18, RZ, RZ, RZ ;  /* 0x000000ffff127224 */ /* 0x000fe200078e00ff */
[----:B------:R-:W-:-:S10]  /*4e10*/  UMOV UR7, 0xffff ;  /* 0x0000ffff00077882 */ /* 0x000fd40000000000 */
[C---:B------:R-:W-:Y:S01]  /*4e20*/  @P0 IMAD.SHL.U32 R11, R7.reuse, 0x2, RZ ;  /* 0x00000002070b0824 */ /* 0x040fe200078e00ff */
[----:B------:R-:W-:-:S04]  /*4e30*/  @P0 LEA R15, R7, UR6, 0x7 ;  /* 0x00000006070f0c11 */ /* 0x000fc8000f8e38ff */
[----:B0-----:R-:W-:-:S04]  /*4e40*/  @P0 LOP3.LUT R0, R12, R11, RZ, 0x3c, !PT ;  /* 0x0000000b0c000212 */ /* 0x001fc800078e3cff */
[----:B------:R-:W-:-:S05]  /*4e50*/  @P0 LEA R0, R0, R15, 0x2 ;  /* 0x0000000f00000211 */ /* 0x000fca00078e10ff */
[----:B------:R0:W1:Y:S04]  /*4e60*/  @P0 LDS R10, [R0] ;  /* 0x00000000000a0984 */ /* 0x0000680000000800 */
[----:B------:R0:W2:Y:S01]  /*4e70*/  @P0 LDS R18, [R0+0x780] ;  /* 0x0007800000120984 */ /* 0x0000a20000000800 */
[----:B------:R-:W-:Y:S05]  /*4e80*/  BRA.DIV UR7, `(.L_x_35) ;  /* 0x0000001607307947 */ /* 0x000fea000b800000 */
[----:B------:R-:W-:Y:S01]  /*4e90*/  MOV R21, 0xffff ;  /* 0x0000ffff00157802 */ /* 0x000fe20000000f00 */
[C---:B------:R-:W-:Y:S01]  /*4ea0*/  @P0 IMAD.SHL.U32 R15, R7.reuse, 0x2, RZ ;  /* 0x00000002070f0824 */ /* 0x040fe200078e00ff */
[----:B0-----:R-:W-:Y:S01]  /*4eb0*/  MOV R0, 0xffff ;  /* 0x0000ffff00007802 */ /* 0x001fe20000000f00 */
[C---:B------:R-:W-:Y:S01]  /*4ec0*/  @P0 VIADD R17, R12.reuse, 0x3c ;  /* 0x0000003c0c110836 */ /* 0x040fe20000000000 */
[----:B------:R-:W-:Y:S01]  /*4ed0*/  @P0 IADD3 R14, R12, 0x1e, RZ ;  /* 0x0000001e0c0e0810 */ /* 0x000fe20007ffe0ff */
[----:B-1----:R-:W0:Y:S01]  /*4ee0*/  SHFL.BFLY PT, R11, R10, 0x8, 0x101f ;  /* 0x0d101f000a0b7f89 */ /* 0x002e2200000e0000 */
[C---:B------:R-:W-:Y:S01]  /*4ef0*/  @P0 SHF.L.U32 R22, R7.reuse, 0x1, RZ ;  /* 0x0000000107160819 */ /* 0x040fe200000006ff */
[----:B------:R-:W-:Y:S01]  /*4f00*/  IMAD.MOV.U32 R23, RZ, RZ, 0xffff ;  /* 0x0000ffffff177424 */ /* 0x000fe200078e00ff */
[----:B------:R-:W-:Y:S01]  /*4f10*/  @P0 LOP3.LUT R14, R14, R15, RZ, 0x3c, !PT ;  /* 0x0000000f0e0e0212 */ /* 0x000fe200078e3cff */
[C---:B------:R-:W-:Y:S01]  /*4f20*/  @P0 IMAD.SHL.U32 R20, R7.reuse, 0x2, RZ ;  /* 0x0000000207140824 */ /* 0x040fe200078e00ff */
[----:B------:R-:W-:Y:S01]  /*4f30*/  @P0 LEA R19, R7, UR6, 0x7 ;  /* 0x0000000607130c11 */ /* 0x000fe2000f8e38ff */
[----:B------:R-:W-:Y:S01]  /*4f40*/  IMAD.MOV.U32 R25, RZ, RZ, 0xffff ;  /* 0x0000ffffff197424 */ /* 0x000fe200078e00ff */
[----:B------:R-:W-:Y:S01]  /*4f50*/  @P0 LOP3.LUT R17, R17, R22, RZ, 0x3c, !PT ;  /* 0x0000001611110212 */ /* 0x000fe200078e3cff */
[----:B--2---:R-:W1:Y:S01]  /*4f60*/  SHFL.BFLY PT, R29, R18, 0x8, 0x101f ;  /* 0x0d101f00121d7f89 */ /* 0x004e6200000e0000 */
[----:B------:R-:W-:-:S02]  /*4f70*/  @P0 LEA R34, R7, UR6, 0x7 ;  /* 0x0000000607220c11 */ /* 0x000fc4000f8e38ff */
[----:B------:R-:W-:Y:S02]  /*4f80*/  @P0 LEA R19, R14, R19, 0x2 ;  /* 0x000000130e130211 */ /* 0x000fe400078e10ff */
[----:B------:R-:W-:Y:S02]  /*4f90*/  @P0 LEA R34, R17, R34, 0x2 ;  /* 0x0000002211220211 */ /* 0x000fe400078e10ff */
[----:B------:R-:W-:Y:S01]  /*4fa0*/  MOV R17, 0xffff ;  /* 0x0000ffff00117802 */ /* 0x000fe20000000f00 */
[----:B------:R-:W-:Y:S01]  /*4fb0*/  @P0 LDS R15, [R19] ;  /* 0x00000000130f0984 */ /* 0x000fe20000000800 */
[----:B------:R-:W-:Y:S02]  /*4fc0*/  MOV R31, RZ ;  /* 0x000000ff001f7202 */ /* 0x000fe40000000f00 */
[----:B------:R-:W-:Y:S01]  /*4fd0*/  MOV R22, RZ ;  /* 0x000000ff00167202 */ /* 0x000fe20000000f00 */
[----:B------:R2:W-:Y:S01]  /*4fe0*/  @P0 LDS R14, [R19+0x780] ;  /* 0x00078000130e0984 */ /* 0x0005e20000000800 */
[----:B------:R-:W-:-:S02]  /*4ff0*/  ISETP.NE.AND P1, PT, R7, RZ, PT ;  /* 0x000000ff0700720c */ /* 0x000fc40003f25270 */
[----:B------:R-:W-:Y:S01]  /*5000*/  MOV R27, 0xffff ;  /* 0x0000ffff001b7802 */ /* 0x000fe20000000f00 */
[----:B0-----:R-:W-:Y:S01]  /*5010*/  FADD.FTZ R11, R11, R10 ;  /* 0x0000000a0b0b7221 */ /* 0x001fe20000010000 */
[----:B------:R-:W-:Y:S01]  /*5020*/  @P0 LDS R21, [R34+0x780] ;  /* 0x0007800022150984 */ /* 0x000fe20000000800 */
[----:B--2---:R-:W-:-:S03]  /*5030*/  IMAD.MOV.U32 R19, RZ, RZ, RZ ;  /* 0x000000ffff137224 */ /* 0x004fc600078e00ff */
[----:B------:R-:W0:Y:S01]  /*5040*/  SHFL.BFLY PT, R0, R11, 0x4, 0x101f ;  /* 0x0c901f000b007f89 */ /* 0x000e2200000e0000 */
[----:B-1----:R-:W-:-:S03]  /*5050*/  FADD.FTZ R29, R29, R18 ;  /* 0x000000121d1d7221 */ /* 0x002fc60000010000 */
[----:B------:R1:W-:Y:S02]  /*5060*/  @P0 LDS R10, [R34] ;  /* 0x00000000220a0984 */ /* 0x0003e40000000800 */
[----:B-1----:R-:W-:-:S06]  /*5070*/  MOV R34, 0xffff ;  /* 0x0000ffff00227802 */ /* 0x002fcc0000000f00 */
[----:B------:R-:W1:Y:S01]  /*5080*/  SHFL.BFLY PT, R34, R29, 0x4, 0x101f ;  /* 0x0c901f001d227f89 */ /* 0x000e6200000e0000 */
[----:B0-----:R-:W-:Y:S01]  /*5090*/  FADD.FTZ R0, R11, R0 ;  /* 0x000000000b007221 */ /* 0x001fe20000010000 */
[----:B------:R-:W-:Y:S02]  /*50a0*/  @P0 IADD3 R11, R12, 0x5a, RZ ;  /* 0x0000005a0c0b0810 */ /* 0x000fe40007ffe0ff */
[----:B------:R-:W-:Y:S02]  /*50b0*/  @P0 MOV R31, R15 ;  /* 0x0000000f001f0202 */ /* 0x000fe40000000f00 */
[----:B------:R-:W0:Y:S01]  /*50c0*/  SHFL.BFLY PT, R17, R0, 0x2, 0x101f ;  /* 0x0c501f0000117f89 */ /* 0x000e2200000e0000 */
[----:B------:R-:W-:Y:S01]  /*50d0*/  @P0 LOP3.LUT R11, R11, R20, RZ, 0x3c, !PT ;  /* 0x000000140b0b0212 */ /* 0x000fe200078e3cff */
[----:B------:R-:W-:Y:S01]  /*50e0*/  @P0 IMAD.MOV.U32 R19, RZ, RZ, R14 ;  /* 0x000000ffff130224 */ /* 0x000fe200078e000e */
[----:B------:R-:W-:Y:S01]  /*50f0*/  @P0 LEA R20, R7, UR6, 0x7 ;  /* 0x0000000607140c11 */ /* 0x000fe2000f8e38ff */
[----:B------:R-:W2:Y:S01]  /*5100*/  SHFL.BFLY PT, R23, R31, 0x8, 0x101f ;  /* 0x0d101f001f177f89 */ /* 0x000ea200000e0000 */
[----:B------:R-:W-:Y:S01]  /*5110*/  MOV R15, 0xffff ;  /* 0x0000ffff000f7802 */ /* 0x000fe20000000f00 */
[----:B------:R-:W-:Y:S01]  /*5120*/  IMAD.MOV.U32 R14, RZ, RZ, RZ ;  /* 0x000000ffff0e7224 */ /* 0x000fe200078e00ff */
[----:B------:R-:W-:-:S02]  /*5130*/  @P0 LEA R11, R11, R20, 0x2 ;  /* 0x000000140b0b0211 */ /* 0x000fc400078e10ff */
[----:B------:R-:W-:Y:S02]  /*5140*/  MOV R20, 0xffff ;  /* 0x0000ffff00147802 */ /* 0x000fe40000000f00 */
[----:B------:R-:W-:Y:S01]  /*5150*/  @P0 MOV R14, R21 ;  /* 0x00000015000e0202 */ /* 0x000fe20000000f00 */
[----:B------:R-:W-:Y:S01]  /*5160*/  @P0 LDS R18, [R11] ;  /* 0x000000000b120984 */ /* 0x000fe20000000800 */
[----:B-1----:R-:W-:Y:S01]  /*5170*/  FADD.FTZ R21, R29, R34 ;  /* 0x000000221d157221 */ /* 0x002fe20000010000 */
[----:B------:R-:W-:Y:S02]  /*5180*/  MOV R34, 0xffff ;  /* 0x0000ffff00227802 */ /* 0x000fe40000000f00 */
[----:B------:R-:W-:Y:S01]  /*5190*/  @P0 MOV R22, R10 ;  /* 0x0000000a00160202 */ /* 0x000fe20000000f00 */
[----:B------:R-:W1:Y:S04]  /*51a0*/  SHFL.BFLY PT, R20, R19, 0x8, 0x101f ;  /* 0x0d101f0013147f89 */ /* 0x000e6800000e0000 */
[----:B------:R-:W3:Y:S01]  /*51b0*/  SHFL.BFLY PT, R15, R22, 0x8, 0x101f ;  /* 0x0d101f00160f7f89 */ /* 0x000ee200000e0000 */
[----:B0-----:R-:W-:-:S03]  /*51c0*/  FADD.FTZ R0, R0, R17 ;  /* 0x0000001100007221 */ /* 0x001fc60000010000 */
[----:B------:R-:W-:Y:S01]  /*51d0*/  SHFL.BFLY PT, R16, R14, 0x8, 0x101f ;  /* 0x0d101f000e107f89 */ /* 0x000fe200000e0000 */
[----:B--2---:R-:W-:-:S03]  /*51e0*/  FADD.FTZ R31, R23, R31 ;  /* 0x0000001f171f7221 */ /* 0x004fc60000010000 */
[----:B------:R-:W0:Y:S04]  /*51f0*/  SHFL.BFLY PT, R24, R0, 0x1, 0x101f ;  /* 0x0c301f0000187f89 */ /* 0x000e2800000e0000 */
[----:B------:R2:W-:Y:S04]  /*5200*/  @P0 LDS R17, [R11+0x780] ;  /* 0x000780000b110984 */ /* 0x0005e80000000800 */
[----:B------:R-:W4:Y:S01]  /*5210*/  SHFL.BFLY PT, R23, R31, 0x4, 0x101f ;  /* 0x0c901f001f177f89 */ /* 0x000f2200000e0000 */
[----:B--2---:R-:W2:Y:S01]  /*5220*/  @!P1 LDC.64 R10, c[0x0][0x218] ;  /* 0x00008600ff0a9b82 */ /* 0x004ea20000000a00 */
[----:B-1----:R-:W-:Y:S01]  /*5230*/  FADD.FTZ R20, R20, R19 ;  /* 0x0000001314147221 */ /* 0x002fe20000010000 */
[----:B------:R-:W-:-:S02]  /*5240*/  IMAD.MOV.U32 R19, RZ, RZ, 0xffff ;  /* 0x0000ffffff137424 */ /* 0x000fc400078e00ff */
[----:B---3--:R-:W-:-:S04]  /*5250*/  FADD.FTZ R22, R15, R22 ;  /* 0x000000160f167221 */ /* 0x008fc80000010000 */
[----:B------:R-:W1:Y:S01]  /*5260*/  SHFL.BFLY PT, R19, R20, 0x4, 0x101f ;  /* 0x0c901f0014137f89 */ /* 0x000e6200000e0000 */
[----:B0-----:R-:W-:Y:S01]  /*5270*/  FADD.FTZ R29, R0, R24 ;  /* 0x00000018001d7221 */ /* 0x001fe20000010000 */
[----:B------:R-:W-:Y:S01]  /*5280*/  MOV R24, 0xffff ;  /* 0x0000ffff00187802 */ /* 0x000fe20000000f00 */
[----:B------:R-:W-:Y:S02]  /*5290*/  IMAD.IADD R0, R12, 0x1, R6 ;  /* 0x000000010c007824 */ /* 0x000fe400078e0206 */
[----:B------:R-:W-:Y:S01]  /*52a0*/  IMAD.MOV.U32 R12, RZ, RZ, RZ ;  /* 0x000000ffff0c7224 */ /* 0x000fe200078e00ff */
[----:B------:R-:W-:Y:S02]  /*52b0*/  @!P1 F2FP.BF16.F32.PACK_AB R15, RZ, R29 ;  /* 0x0000001dff0f923e */ /* 0x000fe400000010ff */
[----:B------:R-:W0:Y:S01]  /*52c0*/  SHFL.BFLY PT, R29, R21, 0x2, 0x101f ;  /* 0x0c501f00151d7f89 */ /* 0x000e2200000e0000 */
[----:B----4-:R-:W-:Y:S01]  /*52d0*/  FADD.FTZ R31, R31, R23 ;  /* 0x000000171f1f7221 */ /* 0x010fe20000010000 */
[----:B------:R-:W-:-:S02]  /*52e0*/  PRMT R37, R15, 0x7610, R37 ;  /* 0x000076100f257816 */ /* 0x000fc40000000025 */
[----:B------:R-:W-:Y:S01]  /*52f0*/  MOV R15, 0xffff ;  /* 0x0000ffff000f7802 */ /* 0x000fe20000000f00 */
[----:B--2---:R-:W-:Y:S01]  /*5300*/  @!P1 IMAD.WIDE R10, R0, 0x2, R10 ;  /* 0x00000002000a9825 */ /* 0x004fe200078e020a */
[----:B------:R-:W-:Y:S04]  /*5310*/  SHFL.BFLY PT, R23, R31, 0x2, 0x101f ;  /* 0x0c501f001f177f89 */ /* 0x000fe800000e0000 */
[----:B------:R-:W2:Y:S01]  /*5320*/  SHFL.BFLY PT, R15, R22, 0x4, 0x101f ;  /* 0x0c901f00160f7f89 */ /* 0x000ea200000e0000 */
[----:B------:R-:W-:-:S03]  /*5330*/  @P0 IMAD.MOV.U32 R12, RZ, RZ, R17 ;  /* 0x000000ffff0c0224 */ /* 0x000fc600078e0011 */
[----:B------:R3:W-:Y:S01]  /*5340*/  @!P1 STG.E.U16 desc[UR12][R10.64], R37 ;  /* 0x000000250a009986 */ /* 0x0007e2000c10150c */
[----:B------:R-:W-:Y:S01]  /*5350*/  MOV R17, 0xffff ;  /* 0x0000ffff00117802 */ /* 0x000fe20000000f00 */
[----:B-1----:R-:W-:Y:S01]  /*5360*/  FADD.FTZ R20, R20, R19 ;  /* 0x0000001314147221 */ /* 0x002fe20000010000 */
[----:B------:R-:W-:-:S06]  /*5370*/  MOV R19, 0xffff ;  /* 0x0000ffff00137802 */ /* 0x000fcc0000000f00 */
[----:B------:R-:W1:Y:S01]  /*5380*/  SHFL.BFLY PT, R19, R20, 0x2, 0x101f ;  /* 0x0c501f0014137f89 */ /* 0x000e6200000e0000 */
[----:B---3--:R-:W-:Y:S01]  /*5390*/  FADD.FTZ R10, R16, R14 ;  /* 0x0000000e100a7221 */ /* 0x008fe20000010000 */
[----:B------:R-:W-:Y:S02]  /*53a0*/  MOV R11, RZ ;  /* 0x000000ff000b7202 */ /* 0x000fe40000000f00 */
[----:B------:R-:W3:Y:S01]  /*53b0*/  SHFL.BFLY PT, R14, R12, 0x8, 0x101f ;  /* 0x0d101f000c0e7f89 */ /* 0x000ee200000e0000 */
[----:B------:R-:W-:Y:S02]  /*53c0*/  MOV R16, 0xffff ;  /* 0x0000ffff00107802 */ /* 0x000fe40000000f00 */
[----:B------:R-:W-:Y:S01]  /*53d0*/  @P0 MOV R11, R18 ;  /* 0x00000012000b0202 */ /* 0x000fe20000000f00 */
[----:B------:R-:W4:Y:S01]  /*53e0*/  SHFL.BFLY PT, R24, R10, 0x4, 0x101f ;  /* 0x0c901f000a187f89 */ /* 0x000f2200000e0000 */
[----:B0-----:R-:W-:Y:S01]  /*53f0*/  FADD.FTZ R18, R21, R29 ;  /* 0x0000001d15127221 */ /* 0x001fe20000010000 */
[----:B------:R-:W-:-:S02]  /*5400*/  IMAD.MOV.U32 R21, RZ, RZ, 0xffff ;  /* 0x0000ffffff157424 */ /* 0x000fc400078e00ff */
[----:B--2---:R-:W-:Y:S01]  /*5410*/  FADD.FTZ R22, R22, R15 ;  /* 0x0000000f16167221 */ /* 0x004fe20000010000 */
[----:B------:R-:W0:Y:S01]  /*5420*/  SHFL.BFLY PT, R16, R11, 0x8, 0x101f ;  /* 0x0d101f000b107f89 */ /* 0x000e2200000e0000 */
[----:B------:R-:W-:-:S03]  /*5430*/  MOV R29, 0xffff ;  /* 0x0000ffff001d7802 */ /* 0x000fc60000000f00 */
[----:B------:R-:W2:Y:S04]  /*5440*/  SHFL.BFLY PT, R17, R18, 0x1, 0x101f ;  /* 0x0c301f0012117f89 */ /* 0x000ea800000e0000 */
[----:B------:R-:W5:Y:S01]  /*5450*/  SHFL.BFLY PT, R21, R22, 0x2, 0x101f ;  /* 0x0c501f0016157f89 */ /* 0x000f6200000e0000 */
[----:B-1----:R-:W-:Y:S01]  /*5460*/  FADD.FTZ R19, R20, R19 ;  /* 0x0000001314137221 */ /* 0x002fe20000010000 */
[----:B---3--:R-:W-:Y:S02]  /*5470*/  FADD.FTZ R12, R14, R12 ;  /* 0x0000000c0e0c7221 */ /* 0x008fe40000010000 */
[----:B------:R-:W1:Y:S01]  /*5480*/  @!P1 LDC.64 R14, c[0x0][0x220] ;  /* 0x00008800ff0e9b82 */ /* 0x000e620000000a00 */
[----:B----4-:R-:W-:Y:S01]  /*5490*/  FADD.FTZ R10, R10, R24 ;  /* 0x000000180a0a7221 */ /* 0x010fe20000010000 */
[----:B------:R-:W-:Y:S01]  /*54a0*/  MOV R24, 0xffff ;  /* 0x0000ffff00187802 */ /* 0x000fe20000000f00 */
[----:B------:R-:W3:Y:S01]  /*54b0*/  SHFL.BFLY PT, R29, R12, 0x4, 0x101f ;  /* 0x0c901f000c1d7f89 */ /* 0x000ee200000e0000 */
[----:B0-----:R-:W-:-:S03]  /*54c0*/  FADD.FTZ R11, R16, R11 ;  /* 0x0000000b100b7221 */ /* 0x001fc60000010000 */
[----:B------:R-:W0:Y:S01]  /*54d0*/  SHFL.BFLY PT, R16, R10, 0x2, 0x101f ;  /* 0x0c501f000a107f89 */ /* 0x000e2200000e0000 */
[----:B--2---:R-:W-:Y:S01]  /*54e0*/  FADD.FTZ R25, R18, R17 ;  /* 0x0000001112197221 */ /* 0x004fe20000010000 */
[----:B------:R-:W-:Y:S02]  /*54f0*/  FADD.FTZ R18, R31, R23 ;  /* 0x000000171f127221 */ /* 0x000fe40000010000 */
[----:B------:R-:W2:Y:S01]  /*5500*/  SHFL.BFLY PT, R24, R11, 0x4, 0x101f ;  /* 0x0c901f000b187f89 */ /* 0x000ea200000e0000 */
[----:B------:R-:W-:Y:S02]  /*5510*/  IMAD.MOV.U32 R23, RZ, RZ, 0xffff ;  /* 0x0000ffffff177424 */ /* 0x000fe400078e00ff */
[----:B-----5:R-:W-:Y:S01]  /*5520*/  FADD.FTZ R20, R22, R21 ;  /* 0x0000001516147221 */ /* 0x020fe20000010000 */
[----:B------:R-:W-:Y:S01]  /*5530*/  MOV R21, 0xffff ;  /* 0x0000ffff00157802 */ /* 0x000fe20000000f00 */
[----:B------:R-:W4:Y:S01]  /*5540*/  SHFL.BFLY PT, R17, R19, 0x1, 0x101f ;  /* 0x0c301f0013117f89 */ /* 0x000f2200000e0000 */
[----:B------:R-:W-:Y:S01]  /*5550*/  @!P1 F2FP.BF16.F32.PACK_AB R25, RZ, R25 ;  /* 0x00000019ff19923e */ /* 0x000fe200000010ff */
[----:B------:R-:W-:-:S02]  /*5560*/  IMAD.MOV.U32 R31, RZ, RZ, 0xffff ;  /* 0x0000ffffff1f7424 */ /* 0x000fc400078e00ff */
[----:B------:R-:W5:Y:S04]  /*5570*/  SHFL.BFLY PT, R23, R18, 0x1, 0x101f ;  /* 0x0c301f0012177f89 */ /* 0x000f6800000e0000 */
[----:B------:R-:W5:Y:S01]  /*5580*/  SHFL.BFLY PT, R21, R20, 0x1, 0x101f ;  /* 0x0c301f0014157f89 */ /* 0x000f6200000e0000 */
[----:B-1----:R-:W-:Y:S01]  /*5590*/  @!P1 IMAD.WIDE R14, R0, 0x2, R14 ;  /* 0x00000002000e9825 */ /* 0x002fe200078e020e */
[----:B------:R-:W-:-:S03]  /*55a0*/  PRMT R34, R25, 0x7610, R34 ;  /* 0x0000761019227816 */ /* 0x000fc60000000022 */
[----:B---3--:R-:W-:Y:S02]  /*55b0*/  FADD.FTZ R12, R12, R29 ;  /* 0x0000001d0c0c7221 */ /* 0x008fe40000010000 */
[----:B------:R1:W-:Y:S01]  /*55c0*/  @!P1 STG.E.U16 desc[UR12][R14.64], R34 ;  /* 0x000000220e009986 */ /* 0x0003e2000c10150c */
[----:B0-----:R-:W-:-:S03]  /*55d0*/  FADD.FTZ R10, R10, R16 ;  /* 0x000000100a0a7221 */ /* 0x001fc60000010000 */
[----:B------:R-:W0:Y:S01]  /*55e0*/  SHFL.BFLY PT, R27, R12, 0x2, 0x101f ;  /* 0x0c501f000c1b7f89 */ /* 0x000e2200000e0000 */
[----:B--2---:R-:W-:Y:S01]  /*55f0*/  FADD.FTZ R11, R11, R24 ;  /* 0x000000180b0b7221 */ /* 0x004fe20000010000 */
[----:B------:R-:W-:Y:S02]  /*5600*/  MOV R24, 0xffff ;  /* 0x0000ffff00187802 */ /* 0x000fe40000000f00 */
[----:B------:R-:W2:Y:S01]  /*5610*/  SHFL.BFLY PT, R22, R10, 0x1, 0x101f ;  /* 0x0c301f000a167f89 */ /* 0x000ea200000e0000 */
[----:B----4-:R-:W-:Y:S02]  /*5620*/  FADD.FTZ R25, R19, R17 ;  /* 0x0000001113197221 */ /* 0x010fe40000010000 */
[----:B------:R-:W3:Y:S01]  /*5630*/  @!P1 LDC.64 R16, c[0x0][0x218] ;  /* 0x00008600ff109b82 */ /* 0x000ee20000000a00 */
[----:B------:R-:W4:Y:S01]  /*5640*/  SHFL.BFLY PT, R24, R11, 0x2, 0x101f ;  /* 0x0c501f000b187f89 */ /* 0x000f2200000e0000 */
[----:B-----5:R-:W-:Y:S01]  /*5650*/  FADD.FTZ R23, R18, R23 ;  /* 0x0000001712177221 */ /* 0x020fe20000010000 */
[----:B------:R-:W-:-:S04]  /*5660*/  FADD.FTZ R29, R20, R21 ;  /* 0x00000015141d7221 */ /* 0x000fc80000010000 */
[----:B------:R-:W-:Y:S01]  /*5670*/  @!P1 F2FP.BF16.F32.PACK_AB R23, RZ, R23 ;  /* 0x00000017ff17923e */ /* 0x000fe200000010ff */
[----:B-1----:R-:W1:Y:S01]  /*5680*/  @!P1 LDC.64 R14, c[0x0][0x220] ;  /* 0x00008800ff0e9b82 */ /* 0x002e620000000a00 */
[----:B------:R-:W-:-:S07]  /*5690*/  @!P1 F2FP.BF16.F32.PACK_AB R29, RZ, R29 ;  /* 0x0000001dff1d923e */ /* 0x000fce00000010ff */
[----:B------:R-:W5:Y:S01]  /*56a0*/  @!P1 LDC.64 R18, c[0x0][0x218] ;  /* 0x00008600ff129b82 */ /* 0x000f620000000a00 */
[----:B0-----:R-:W-:Y:S01]  /*56b0*/  FADD.FTZ R12, R12, R27 ;  /* 0x0000001b0c0c7221 */ /* 0x001fe20000010000 */
[----:B--2---:R-:W-:Y:S01]  /*56c0*/  FADD.FTZ R10, R10, R22 ;  /* 0x000000160a0a7221 */ /* 0x004fe20000010000 */
[----:B------:R-:W-:-:S05]  /*56d0*/  @!P1 F2FP.BF16.F32.PACK_AB R22, RZ, R25 ;  /* 0x00000019ff16923e */ /* 0x000fca00000010ff */
[----:B------:R-:W0:Y:S01]  /*56e0*/  @!P1 LDC.64 R20, c[0x0][0x220] ;  /* 0x00008800ff149b82 */ /* 0x000e220000000a00 */
[----:B----4-:R-:W-:Y:S01]  /*56f0*/  FADD.FTZ R11, R11, R24 ;  /* 0x000000180b0b7221 */ /* 0x010fe20000010000 */
[C---:B---3--:R-:W-:Y:S01]  /*5700*/  @!P1 IMAD.WIDE R16, R0.reuse, 0x2, R16 ;  /* 0x0000000200109825 */ /* 0x048fe200078e0210 */
[----:B------:R-:W-:Y:S02]  /*5710*/  @!P1 F2FP.BF16.F32.PACK_AB R10, RZ, R10 ;  /* 0x0000000aff0a923e */ /* 0x000fe400000010ff */
[----:B------:R-:W-:Y:S01]  /*5720*/  MOV R24, 0xffff ;  /* 0x0000ffff00187802 */ /* 0x000fe20000000f00 */
[----:B------:R-:W2:Y:S01]  /*5730*/  SHFL.BFLY PT, R31, R11, 0x1, 0x101f ;  /* 0x0c301f000b1f7f89 */ /* 0x000ea200000e0000 */
[----:B-1----:R-:W-:-:S03]  /*5740*/  @!P1 IMAD.WIDE R14, R0, 0x2, R14 ;  /* 0x00000002000e9825 */ /* 0x002fc600078e020e */
[----:B------:R1:W-:Y:S04]  /*5750*/  @!P1 STG.E.U16 desc[UR12][R16.64+0x3c], R23 ;  /* 0x00003c1710009986 */ /* 0x0003e8000c10150c */
[----:B------:R1:W-:Y:S01]  /*5760*/  @!P1 STG.E.U16 desc[UR12][R14.64+0x3c], R22 ;  /* 0x00003c160e009986 */ /* 0x0003e2000c10150c */
[----:B-----5:R-:W-:-:S03]  /*5770*/  @!P1 IMAD.WIDE R18, R0, 0x2, R18 ;  /* 0x0000000200129825 */ /* 0x020fc600078e0212 */
[----:B------:R1:W3:Y:S04]  /*5780*/  SHFL.BFLY PT, R27, R12, 0x1, 0x101f ;  /* 0x0c301f000c1b7f89 */ /* 0x0002e800000e0000 */
[----:B------:R1:W-:Y:S01]  /*5790*/  @!P1 STG.E.U16 desc[UR12][R18.64+0x78], R29 ;  /* 0x0000781d12009986 */ /* 0x0003e2000c10150c */
[----:B0-----:R-:W-:-:S05]  /*57a0*/  @!P1 IMAD.WIDE R20, R0, 0x2, R20 ;  /* 0x0000000200149825 */ /* 0x001fca00078e0214 */
[----:B------:R1:W-:Y:S01]  /*57b0*/  @!P1 STG.E.U16 desc[UR12][R20.64+0x78], R10 ;  /* 0x0000780a14009986 */ /* 0x0003e2000c10150c */
[----:B--2---:R-:W-:-:S07]  /*57c0*/  FADD.FTZ R31, R11, R31 ;  /* 0x0000001f0b1f7221 */ /* 0x004fce0000010000 */
.L_x_99:
[----:B-1----:R-:W0:Y:S01]  /*57d0*/  @!P1 LDC.64 R10, c[0x0][0x218] ;  /* 0x00008600ff0a9b82 */ /* 0x002e220000000a00 */
[----:B---3--:R-:W-:Y:S01]  /*57e0*/  FADD.FTZ R16, R12, R27 ;  /* 0x0000001b0c107221 */ /* 0x008fe20000010000 */
[----:B------:R-:W-:-:S04]  /*57f0*/  @!P1 F2FP.BF16.F32.PACK_AB R12, RZ, R31 ;  /* 0x0000001fff0c923e */ /* 0x000fc800000010ff */
[----:B------:R-:W-:Y:S02]  /*5800*/  @!P1 F2FP.BF16.F32.PACK_AB R16, RZ, R16 ;  /* 0x00000010ff10923e */ /* 0x000fe400000010ff */
[----:B------:R-:W1:Y:S01]  /*5810*/  @!P1 LDC.64 R14, c[0x0][0x220] ;  /* 0x00008800ff0e9b82 */ /* 0x000e620000000a00 */
[----:B0-----:R-:W-:-:S05]  /*5820*/  @!P1 IMAD.WIDE R10, R0, 0x2, R10 ;  /* 0x00000002000a9825 */ /* 0x001fca00078e020a */
[----:B------:R4:W-:Y:S01]  /*5830*/  @!P1 STG.E.U16 desc[UR12][R10.64+0xb4], R12 ;  /* 0x0000b40c0a009986 */ /* 0x0009e2000c10150c */
[----:B-1----:R-:W-:-:S05]  /*5840*/  @!P1 IMAD.WIDE R14, R0, 0x2, R14 ;  /* 0x00000002000e9825 */ /* 0x002fca00078e020e */
[----:B------:R4:W-:Y:S02]  /*5850*/  @!P1 STG.E.U16 desc[UR12][R14.64+0xb4], R16 ;  /* 0x0000b4100e009986 */ /* 0x0009e4000c10150c */
.L_x_29:
[----:B------:R-:W-:Y:S05]  /*5860*/  WARPSYNC.ALL ;  /* 0x0000000000007948 */ /* 0x000fea0003800000 */
[----:B------:R-:W-:Y:S01]  /*5870*/  BAR.SYNC.DEFER_BLOCKING 0x0 ;  /* 0x0000000000007b1d */ /* 0x000fe20000010000 */
[C---:B------:R-:W-:Y:S02]  /*5880*/  ISETP.GE.AND P0, PT, R6.reuse, -0x1c40, PT ;  /* 0xffffe3c00600780c */ /* 0x040fe40003f06270 */
[----:B------:R-:W-:-:S11]  /*5890*/  IADD3 R6, R6, 0x2000, RZ ;  /* 0x0000200006067810 */ /* 0x000fd60007ffe0ff */
[----:B------:R-:W-:Y:S05]  /*58a0*/  @!P0 BRA `(.L_x_36) ;  /* 0xffffffe000308947 */ /* 0x000fea000383ffff */
[----:B------:R-:W-:Y:S05]  /*58b0*/  EXIT ;  /* 0x000000000000794d */ /* 0x000fea0003800000 */
.L_x_32:
[----:B-1----:R-:W-:Y:S01]  /*58c0*/  IMAD.MOV.U32 R25, RZ, RZ, R0 ;  /* 0x000000ffff197224 */ /* 0x002fe200078e0000 */
[----:B------:R-:W-:Y:S01]  /*58d0*/  MOV R24, 0x8 ;  /* 0x0000000800187802 */ /* 0x000fe20000000f00 */
[----:B------:R-:W-:Y:S01]  /*58e0*/  IMAD.MOV.U32 R16, RZ, RZ, 0xffff ;  /* 0x0000ffffff107424 */ /* 0x000fe200078e00ff */
[----:B------:R-:W-:-:S07]  /*58f0*/  MOV R23, 0x101f ;  /* 0x0000101f00177802 */ /* 0x000fce0000000f00 */
[----:B0-2---:R-:W-:Y:S05]  /*5900*/  WARPSYNC.COLLECTIVE R16, `(.L_x_37) ;  /* 0x0000000010087348 */ /* 0x005fea0003c00000 */
[----:B------:R1:W3:Y:S02]  /*5910*/  SHFL.BFLY P2, R27, R25, R24, R23 ;  /* 0x0c000018191b7389 */ /* 0x0002e40000040017 */
[----:B0123--:R-:W-:Y:S01]  /*5920*/  ENDCOLLECTIVE ;  /* 0x000000000000791b */ /* 0x00ffe20003800000 */
.L_x_37:
[----:B------:R-:W-:Y:S02]  /*5930*/  MOV R25, R10 ;  /* 0x0000000a00197202 */ /* 0x000fe40000000f00 */
[----:B------:R-:W-:-:S07]  /*5940*/  MOV R11, R27 ;  /* 0x0000001b000b7202 */ /* 0x000fce0000000f00 */
[----:B------:R-:W-:Y:S05]  /*5950*/  WARPSYNC.COLLECTIVE R16, `(.L_x_38) ;  /* 0x0000000010087348 */ /* 0x000fea0003c00000 */
[----:B------:R0:W1:Y:S02]  /*5960*/  SHFL.BFLY P2, R27, R25, R24, R23 ;  /* 0x0c000018191b7389 */ /* 0x0000640000040017 */
[----:B01----:R-:W-:Y:S01]  /*5970*/  ENDCOLLECTIVE ;  /* 0x000000000000791b */ /* 0x003fe20003800000 */
.L_x_38:
[----:B------:R-:W-:-:S05]  /*5980*/  FADD.FTZ R11, R11, R0 ;  /* 0x000000000b0b7221 */ /* 0x000fca0000010000 */
[----:B------:R-:W-:Y:S02]  /*5990*/  MOV R25, R11 ;  /* 0x0000000b00197202 */ /* 0x000fe40000000f00 */
[----:B------:R-:W-:Y:S01]  /*59a0*/  MOV R24, 0x4 ;  /* 0x0000000400187802 */ /* 0x000fe20000000f00 */
[----:B------:R-:W-:-:S07]  /*59b0*/  IMAD.MOV.U32 R15, RZ, RZ, R27 ;  /* 0x000000ffff0f7224 */ /* 0x000fce00078e001b */
[----:B------:R-:W-:Y:S05]  /*59c0*/  WARPSYNC.COLLECTIVE R16, `(.L_x_39) ;  /* 0x0000000010087348 */ /* 0x000fea0003c00000 */
[----:B------:R0:W1:Y:S02]  /*59d0*/  SHFL.BFLY P2, R27, R25, R24, R23 ;  /* 0x0c000018191b7389 */ /* 0x0000640000040017 */
[----:B01----:R-:W-:Y:S01]  /*59e0*/  ENDCOLLECTIVE ;  /* 0x000000000000791b */ /* 0x003fe20003800000 */
.L_x_39:
[----:B------:R-:W-:-:S05]  /*59f0*/  FADD.FTZ R15, R15, R10 ;  /* 0x0000000a0f0f7221 */ /* 0x000fca0000010000 */
[----:B------:R-:W-:Y:S01]  /*5a00*/  MOV R25, R15 ;  /* 0x0000000f00197202 */ /* 0x000fe20000000f00 */
[----:B------:R-:W-:-:S07]  /*5a10*/  IMAD.MOV.U32 R12, RZ, RZ, R27 ;  /* 0x000000ffff0c7224 */ /* 0x000fce00078e001b */
[----:B------:R-:W-:Y:S05]  /*5a20*/  WARPSYNC.COLLECTIVE R16, `(.L_x_40) ;  /* 0x0000000010087348 */ /* 0x000fea0003c00000 */
[----:B------:R0:W1:Y:S02]  /*5a30*/  SHFL.BFLY P2, R27, R25, R24, R23 ;  /* 0x0c000018191b7389 */ /* 0x0000640000040017 */
[----:B01----:R-:W-:Y:S01]  /*5a40*/  ENDCOLLECTIVE ;  /* 0x000000000000791b */ /* 0x003fe20003800000 */
.L_x_40:
[----:B------:R-:W-:-:S04]  /*5a50*/  FADD.FTZ R12, R11, R12 ;  /* 0x0000000c0b0c7221 */ /* 0x000fc80000010000 */
[----:B------:R-:W-:Y:S01]  /*5a60*/  IMAD.MOV.U32 R25, RZ, RZ, R12 ;  /* 0x000000ffff197224 */ /* 0x000fe200078e000c */
[----:B------:R-:W-:Y:S02]  /*5a70*/  MOV R24, 0x2 ;  /* 0x0000000200187802 */ /* 0x000fe40000000f00 */
[----:B------:R-:W-:-:S07]  /*5a80*/  MOV R14, R27 ;  /* 0x0000001b000e7202 */ /* 0x000fce0000000f00 */
[----:B------:R-:W-:Y:S05]  /*5a90*/  WARPSYNC.COLLECTIVE R16, `(.L_x_41) ;  /* 0x0000000010087348 */ /* 0x000fea0003c00000 */
[----:B------:R0:W1:Y:S02]  /*5aa0*/  SHFL.BFLY P2, R27, R25, R24, R23 ;  /* 0x0c000018191b7389 */ /* 0x0000640000040017 */
[----:B01----:R-:W-:Y:S01]  /*5ab0*/  ENDCOLLECTIVE ;  /* 0x000000000000791b */ /* 0x003fe20003800000 */
.L_x_41:
[----:B------:R-:W-:-:S04]  /*5ac0*/  FADD.FTZ R14, R15, R14 ;  /* 0x0000000e0f0e7221 */ /* 0x000fc80000010000 */
[----:B------:R-:W-:Y:S01]  /*5ad0*/  IMAD.MOV.U32 R25, RZ, RZ, R14 ;  /* 0x000000ffff197224 */ /* 0x000fe200078e000e */
[----:B------:R-:W-:-:S07]  /*5ae0*/  MOV R17, R27 ;  /* 0x0000001b00117202 */ /* 0x000fce0000000f00 */
[----:B------:R-:W-:Y:S05]  /*5af0*/  WARPSYNC.COLLECTIVE R16, `(.L_x_42) ;  /* 0x0000000010087348 */ /* 0x000fea0003c00000 */
[----:B------:R0:W1:Y:S02]  /*5b00*/  SHFL.BFLY P2, R27, R25, R24, R23 ;  /* 0x0c000018191b7389 */ /* 0x0000640000040017 */
[----:B01----:R-:W-:Y:S01]  /*5b10*/  ENDCOLLECTIVE ;  /* 0x000000000000791b */ /* 0x003fe20003800000 */
.L_x_42:
[----:B------:R-:W-:-:S05]  /*5b20*/  FADD.FTZ R17, R12, R17 ;  /* 0x000000110c117221 */ /* 0x000fca0000010000 */
[----:B------:R-:W-:Y:S01]  /*5b30*/  MOV R25, R17 ;  /* 0x0000001100197202 */ /* 0x000fe20000000f00 */
[----:B------:R-:W-:Y:S01]  /*5b40*/  IMAD.MOV.U32 R24, RZ, RZ, 0x1 ;  /* 0x00000001ff187424 */ /* 0x000fe200078e00ff */
[----:B------:R-:W-:-:S07]  /*5b50*/  MOV R19, R27 ;  /* 0x0000001b00137202 */ /* 0x000fce0000000f00 */
[----:B------:R-:W-:Y:S05]  /*5b60*/  WARPSYNC.COLLECTIVE R16, `(.L_x_43) ;  /* 0x0000000010087348 */ /* 0x000fea0003c00000 */
[----:B------:R0:W1:Y:S02]  /*5b70*/  SHFL.BFLY P2, R27, R25, R24, R23 ;  /* 0x0c000018191b7389 */ /* 0x0000640000040017 */
[----:B01----:R-:W-:Y:S01]  /*5b80*/  ENDCOLLECTIVE ;  /* 0x000000000000791b */ /* 0x003fe20003800000 */
.L_x_43:
[----:B------:R-:W-:-:S05]  /*5b90*/  FADD.FTZ R19, R14, R19 ;  /* 0x000000130e137221 */ /* 0x000fca0000010000 */
[----:B------:R-:W-:Y:S02]  /*5ba0*/  MOV R25, R19 ;  /* 0x0000001300197202 */ /* 0x000fe40000000f00 */
[----:B------:R-:W-:-:S07]  /*5bb0*/  MOV R0, R27 ;  /* 0x0000001b00007202 */ /* 0x000fce0000000f00 */
[----:B------:R-:W-:Y:S05]  /*5bc0*/  WARPSYNC.COLLECTIVE R16, `(.L_x_44) ;  /* 0x0000000010087348 */ /* 0x000fea0003c00000 */
[----:B------:R0:W1:Y:S02]  /*5bd0*/  SHFL.BFLY P2, R27, R25, R24, R23 ;  /* 0x0c000018191b7389 */ /* 0x0000640000040017 */
[----:B01----:R-:W-:Y:S01]  /*5be0*/  ENDCOLLECTIVE ;  /* 0x000000000000791b */ /* 0x003fe20003800000 */
.L_x_44:
[----:B------:R-:W-:Y:S01]  /*5bf0*/  FADD.FTZ R0, R17, R0 ;  /* 0x0000000011007221 */ /* 0x000fe20000010000 */
[----:B------:R-:W-:Y:S06]  /*5c00*/  BRA `(.L_x_45) ;  /* 0xffffffe800ec7947 */ /* 0x000fec000383ffff */
.L_x_33:
[----:B------:R-:W-:Y:S01]  /*5c10*/  BSSY B1, `(.L_x_46) ;  /* 0x0000008000017945 */ /* 0x000fe20003800000 */
[----:B-1----:R-:W-:Y:S01]  /*5c20*/  IMAD.MOV.U32 R25, RZ, RZ, R0 ;  /* 0x000000ffff197224 */ /* 0x002fe200078e0000 */
[----:B------:R-:W-:Y:S01]  /*5c30*/  MOV R24, 0x8 ;  /* 0x0000000800187802 */ /* 0x000fe20000000f00 */
[----:B0-----:R-:W-:Y:S01]  /*5c40*/  IMAD.MOV.U32 R16, RZ, RZ, 0xffff ;  /* 0x0000ffffff107424 */ /* 0x001fe200078e00ff */
[----:B------:R-:W-:-:S07]  /*5c50*/  MOV R23, 0x101f ;  /* 0x0000101f00177802 */ /* 0x000fce0000000f00 */
[----:B--2---:R-:W-:Y:S05]  /*5c60*/  WARPSYNC.COLLECTIVE R16, `(.L_x_47) ;  /* 0x0000000010087348 */ /* 0x004fea0003c00000 */
[----:B------:R0:W1:Y:S02]  /*5c70*/  SHFL.BFLY P2, R27, R25, R24, R23 ;  /* 0x0c000018191b7389 */ /* 0x0000640000040017 */
[----:B012---:R-:W-:Y:S01]  /*5c80*/  ENDCOLLECTIVE ;  /* 0x000000000000791b */ /* 0x007fe20003800000 */
.L_x_47:
[----:B------:R-:W-:Y:S05]  /*5c90*/  BSYNC B1 ;  /* 0x0000000000017941 */ /* 0x000fea0003800000 */
.L_x_46:
[----:B------:R-:W-:Y:S01]  /*5ca0*/  HFMA2.MMA R23, -RZ, RZ, 0, 0.000503063201904296875 ;  /* 0x0000101fff177435 */ /* 0x000fe200000001ff */
[----:B------:R-:W-:Y:S01]  /*5cb0*/  MOV R25, R12 ;  /* 0x0000000c00197202 */ /* 0x000fe20000000f00 */
[----:B------:R-:W-:Y:S01]  /*5cc0*/  IMAD.MOV.U32 R24, RZ, RZ, 0x8 ;  /* 0x00000008ff187424 */ /* 0x000fe200078e00ff */
[----:B------:R-:W-:Y:S02]  /*5cd0*/  MOV R16, 0xffff ;  /* 0x0000ffff00107802 */ /* 0x000fe40000000f00 */
[----:B------:R-:W-:-:S07]  /*5ce0*/  MOV R17, R27 ;  /* 0x0000001b00117202 */ /* 0x000fce0000000f00 */
[----:B------:R-:W-:Y:S05]  /*5cf0*/  WARPSYNC.COLLECTIVE R16, `(.L_x_48) ;  /* 0x0000000010087348 */ /* 0x000fea0003c00000 */
[----:B------:R0:W1:Y:S02]  /*5d00*/  SHFL.BFLY P2, R27, R25, R24, R23 ;  /* 0x0c000018191b7389 */ /* 0x0000640000040017 */
[----:B01----:R-:W-:Y:S01]  /*5d10*/  ENDCOLLECTIVE ;  /* 0x000000000000791b */ /* 0x003fe20003800000 */
.L_x_48:
[----:B------:R-:W-:Y:S01]  /*5d20*/  FADD.FTZ R17, R17, R0 ;  /* 0x0000000011117221 */ /* 0x000fe20000010000 */
[----:B------:R-:W-:-:S04]  /*5d30*/  HFMA2.MMA R24, -RZ, RZ, 0, 2.384185791015625e-07 ;  /* 0x00000004ff187435 */ /* 0x000fc800000001ff */
[----:B------:R-:W-:Y:S01]  /*5d40*/  MOV R25, R17 ;  /* 0x0000001100197202 */ /* 0x000fe20000000f00 */
[----:B------:R-:W-:-:S07]  /*5d50*/  IMAD.MOV.U32 R19, RZ, RZ, R27 ;  /* 0x000000ffff137224 */ /* 0x000fce00078e001b */
[----:B------:R-:W-:Y:S05]  /*5d60*/  WARPSYNC.COLLECTIVE R16, `(.L_x_49) ;  /* 0x0000000010087348 */ /* 0x000fea0003c00000 */
[----:B------:R0:W1:Y:S02]  /*5d70*/  SHFL.BFLY P2, R27, R25, R24, R23 ;  /* 0x0c000018191b7389 */ /* 0x0000640000040017 */
[----:B01----:R-:W-:Y:S01]  /*5d80*/  ENDCOLLECTIVE ;  /* 0x000000000000791b */ /* 0x003fe20003800000 */
.L_x_49:
[----:B------:R-:W-:-:S05]  /*5d90*/  FADD.FTZ R19, R19, R12 ;  /* 0x0000000c13137221 */ /* 0x000fca0000010000 */
[----:B------:R-:W-:Y:S01]  /*5da0*/  MOV R25, R19 ;  /* 0x0000001300197202 */ /* 0x000fe20000000f00 */
[----:B------:R-:W-:-:S07]  /*5db0*/  IMAD.MOV.U32 R18, RZ, RZ, R27 ;  /* 0x000000ffff127224 */ /* 0x000fce00078e001b */
[----:B------:R-:W-:Y:S05]  /*5dc0*/  WARPSYNC.COLLECTIVE R16, `(.L_x_50) ;  /* 0x0000000010087348 */ /* 0x000fea0003c00000 */
[----:B------:R0:W1:Y:S02]  /*5dd0*/  SHFL.BFLY P2, R27, R25, R24, R23 ;  /* 0x0c000018191b7389 */ /* 0x0000640000040017 */
[----:B01----:R-:W-:Y:S01]  /*5de0*/  ENDCOLLECTIVE ;  /* 0x000000000000791b */ /* 0x003fe20003800000 */
.L_x_50:
[----:B------:R-:W-:Y:S01]  /*5df0*/  FADD.FTZ R18, R17, R18 ;  /* 0x0000001211127221 */ /* 0x000fe20000010000 */
[----:B------:R-:W-:-:S03]  /*5e00*/  HFMA2.MMA R24, -RZ, RZ, 0, 1.1920928955078125e-07 ;  /* 0x00000002ff187435 */ /* 0x000fc600000001ff */
[----:B------:R-:W-:Y:S01]  /*5e10*/  IMAD.MOV.U32 R25, RZ, RZ, R18 ;  /* 0x000000ffff197224 */ /* 0x000fe200078e0012 */
[----:B------:R-:W-:-:S07]  /*5e20*/  MOV R20, R27 ;  /* 0x0000001b00147202 */ /* 0x000fce0000000f00 */
[----:B------:R-:W-:Y:S05]  /*5e30*/  WARPSYNC.COLLECTIVE R16, `(.L_x_51) ;  /* 0x0000000010087348 */ /* 0x000fea0003c00000 */
[----:B------:R0:W1:Y:S02]  /*5e40*/  SHFL.BFLY P2, R27, R25, R24, R23 ;  /* 0x0c000018191b7389 */ /* 0x0000640000040017 */
[----:B01----:R-:W-:Y:S01]  /*5e50*/  ENDCOLLECTIVE ;  /* 0x000000000000791b */ /* 0x003fe20003800000 */
.L_x_51:
[----:B------:R-:W-:-:S04]  /*5e60*/  FADD.FTZ R20, R19, R20 ;  /* 0x0000001413147221 */ /* 0x000fc80000010000 */
[----:B------:R-:W-:Y:S01]  /*5e70*/  IMAD.MOV.U32 R25, RZ, RZ, R20 ;  /* 0x000000ffff197224 */ /* 0x000fe200078e0014 */
[----:B------:R-:W-:-:S07]  /*5e80*/  MOV R21, R27 ;  /* 0x0000001b00157202 */ /* 0x000fce0000000f00 */
[----:B------:R-:W-:Y:S05]  /*5e90*/  WARPSYNC.COLLECTIVE R16, `(.L_x_52) ;  /* 0x0000000010087348 */ /* 0x000fea0003c00000 */
[----:B------:R0:W1:Y:S02]  /*5ea0*/  SHFL.BFLY P2, R27, R25, R24, R23 ;  /* 0x0c000018191b7389 */ /* 0x0000640000040017 */
[----:B01----:R-:W-:Y:S01]  /*5eb0*/  ENDCOLLECTIVE ;  /* 0x000000000000791b */ /* 0x003fe20003800000 */
.L_x_52:
[----:B------:R-:W-:-:S05]  /*5ec0*/  FADD.FTZ R21, R18, R21 ;  /* 0x0000001512157221 */ /* 0x000fca0000010000 */
[----:B------:R-:W-:Y:S01]  /*5ed0*/  MOV R25, R21 ;  /* 0x0000001500197202 */ /* 0x000fe20000000f00 */
[----:B------:R-:W-:Y:S01]  /*5ee0*/  IMAD.MOV.U32 R24, RZ, RZ, 0x1 ;  /* 0x00000001ff187424 */ /* 0x000fe200078e00ff */
[----:B------:R-:W-:-:S07]  /*5ef0*/  MOV R29, R27 ;  /* 0x0000001b001d7202 */ /* 0x000fce0000000f00 */
[----:B------:R-:W-:Y:S05]  /*5f00*/  WARPSYNC.COLLECTIVE R16, `(.L_x_53) ;  /* 0x0000000010087348 */ /* 0x000fea0003c00000 */
[----:B------:R0:W1:Y:S02]  /*5f10*/  SHFL.BFLY P2, R27, R25, R24, R23 ;  /* 0x0c000018191b7389 */ /* 0x0000640000040017 */
[----:B01----:R-:W-:Y:S01]  /*5f20*/  ENDCOLLECTIVE ;  /* 0x000000000000791b */ /* 0x003fe20003800000 */
.L_x_53:
[----:B------:R-:W-:-:S05]  /*5f30*/  FADD.FTZ R29, R20, R29 ;  /* 0x0000001d141d7221 */ /* 0x000fca0000010000 */
[----:B------:R-:W-:Y:S02]  /*5f40*/  MOV R25, R29 ;  /* 0x0000001d00197202 */ /* 0x000fe40000000f00 */
[----:B------:R-:W-:-:S07]  /*5f50*/  MOV R0, R27 ;  /* 0x0000001b00007202 */ /* 0x000fce0000000f00 */
[----:B------:R-:W-:Y:S05]  /*5f60*/  WARPSYNC.COLLECTIVE R16, `(.L_x_54) ;  /* 0x0000000010087348 */ /* 0x000fea0003c00000 */
[----:B------:R0:W1:Y:S02]  /*5f70*/  SHFL.BFLY P2, R27, R25, R24, R23 ;  /* 0x0c000018191b7389 */ /* 0x0000640000040017 */
[----:B01----:R-:W-:Y:S01]  /*5f80*/  ENDCOLLECTIVE ;  /* 0x000000000000791b */ /* 0x003fe20003800000 */
.L_x_54:
[----:B------:R-:W-:Y:S01]  /*5f90*/  FADD.FTZ R0, R21, R0 ;  /* 0x0000000015007221 */ /* 0x000fe20000010000 */
[----:B------:R-:W-:Y:S06]  /*5fa0*/  BRA `(.L_x_55) ;  /* 0xffffffe800c07947 */ /* 0x000fec000383ffff */
.L_x_34:
[----:B------:R-:W-:Y:S01]  /*5fb0*/  BSSY B1, `(.L_x_56) ;  /* 0x0000008000017945 */ /* 0x000fe20003800000 */
[----:B-1----:R-:W-:Y:S01]  /*5fc0*/  IMAD.MOV.U32 R25, RZ, RZ, R0 ;  /* 0x000000ffff197224 */ /* 0x002fe200078e0000 */
[----:B------:R-:W-:Y:S02]  /*5fd0*/  MOV R24, 0x8 ;  /* 0x0000000800187802 */ /* 0x000fe40000000f00 */
[----:B------:R-:W-:Y:S02]  /*5fe0*/  MOV R23, 0x101f ;  /* 0x0000101f00177802 */ /* 0x000fe40000000f00 */
[----:B0-----:R-:W-:-:S07]  /*5ff0*/  MOV R16, 0xffff ;  /* 0x0000ffff00107802 */ /* 0x001fce0000000f00 */
[----:B--2---:R-:W-:Y:S05]  /*6000*/  WARPSYNC.COLLECTIVE R16, `(.L_x_57) ;  /* 0x0000000010087348 */ /* 0x004fea0003c00000 */
[----:B------:R0:W1:Y:S02]  /*6010*/  SHFL.BFLY P2, R27, R25, R24, R23 ;  /* 0x0c000018191b7389 */ /* 0x0000640000040017 */
[----:B012---:R-:W-:Y:S01]  /*6020*/  ENDCOLLECTIVE ;  /* 0x000000000000791b */ /* 0x007fe20003800000 */
.L_x_57:
[----:B------:R-:W-:Y:S05]  /*6030*/  BSYNC B1 ;  /* 0x0000000000017941 */ /* 0x000fea0003800000 */
.L_x_56:
[----:B------:R-:W-:Y:S01]  /*6040*/  HFMA2.MMA R24, -RZ, RZ, 0, 4.76837158203125e-07 ;  /* 0x00000008ff187435 */ /* 0x000fe200000001ff */
[----:B------:R-:W-:Y:S01]  /*6050*/  MOV R25, R12 ;  /* 0x0000000c00197202 */ /* 0x000fe20000000f00 */
[----:B------:R-:W-:Y:S01]  /*6060*/  IMAD.MOV.U32 R16, RZ, RZ, 0xffff ;  /* 0x0000ffffff107424 */ /* 0x000fe200078e00ff */
[----:B------:R-:W-:Y:S01]  /*6070*/  MOV R23, 0x101f ;  /* 0x0000101f00177802 */ /* 0x000fe20000000f00 */
[----:B------:R-:W-:-:S07]  /*6080*/  IMAD.MOV.U32 R17, RZ, RZ, R27 ;  /* 0x000000ffff117224 */ /* 0x000fce00078e001b */
[----:B------:R-:W-:Y:S05]  /*6090*/  WARPSYNC.COLLECTIVE R16, `(.L_x_58) ;  /* 0x0000000010087348 */ /* 0x000fea0003c00000 */
[----:B------:R0:W1:Y:S02]  /*60a0*/  SHFL.BFLY P2, R27, R25, R24, R23 ;  /* 0x0c000018191b7389 */ /* 0x0000640000040017 */
[----:B01----:R-:W-:Y:S01]  /*60b0*/  ENDCOLLECTIVE ;  /* 0x000000000000791b */ /* 0x003fe20003800000 */
.L_x_58:
[----:B------:R-:W-:Y:S01]  /*60c0*/  FADD.FTZ R17, R17, R0 ;  /* 0x0000000011117221 */ /* 0x000fe20000010000 */
[----:B------:R-:W-:-:S04]  /*60d0*/  HFMA2.MMA R24, -RZ, RZ, 0, 2.384185791015625e-07 ;  /* 0x00000004ff187435 */ /* 0x000fc800000001ff */
[----:B------:R-:W-:Y:S02]  /*60e0*/  MOV R25, R17 ;  /* 0x0000001100197202 */ /* 0x000fe40000000f00 */
[----:B------:R-:W-:-:S07]  /*60f0*/  MOV R19, R27 ;  /* 0x0000001b00137202 */ /* 0x000fce0000000f00 */
[----:B------:R-:W-:Y:S05]  /*6100*/  WARPSYNC.COLLECTIVE R16, `(.L_x_59) ;  /* 0x0000000010087348 */ /* 0x000fea0003c00000 */
[----:B------:R0:W1:Y:S02]  /*6110*/  SHFL.BFLY P2, R27, R25, R24, R23 ;  /* 0x0c000018191b7389 */ /* 0x0000640000040017 */
[----:B01----:R-:W-:Y:S01]  /*6120*/  ENDCOLLECTIVE ;  /* 0x000000000000791b */ /* 0x003fe20003800000 */
.L_x_59:
[----:B------:R-:W-:-:S05]  /*6130*/  FADD.FTZ R19, R19, R12 ;  /* 0x0000000c13137221 */ /* 0x000fca0000010000 */
[----:B------:R-:W-:Y:S01]  /*6140*/  MOV R25, R19 ;  /* 0x0000001300197202 */ /* 0x000fe20000000f00 */
[----:B------:R-:W-:-:S07]  /*6150*/  IMAD.MOV.U32 R18, RZ, RZ, R27 ;  /* 0x000000ffff127224 */ /* 0x000fce00078e001b */
[----:B------:R-:W-:Y:S05]  /*6160*/  WARPSYNC.COLLECTIVE R16, `(.L_x_60) ;  /* 0x0000000010087348 */ /* 0x000fea0003c00000 */
[----:B------:R0:W1:Y:S02]  /*6170*/  SHFL.BFLY P2, R27, R25, R24, R23 ;  /* 0x0c000018191b7389 */ /* 0x0000640000040017 */
[----:B01----:R-:W-:Y:S01]  /*6180*/  ENDCOLLECTIVE ;  /* 0x000000000000791b */ /* 0x003fe20003800000 */
.L_x_60:
[----:B------:R-:W-:-:S05]  /*6190*/  FADD.FTZ R18, R17, R18 ;  /* 0x0000001211127221 */ /* 0x000fca0000010000 */
[----:B------:R-:W-:Y:S01]  /*61a0*/  MOV R25, R18 ;  /* 0x0000001200197202 */ /* 0x000fe20000000f00 */
[----:B------:R-:W-:Y:S01]  /*61b0*/  IMAD.MOV.U32 R24, RZ, RZ, 0x2 ;  /* 0x00000002ff187424 */ /* 0x000fe200078e00ff */
[----:B------:R-:W-:-:S07]  /*61c0*/  MOV R20, R27 ;  /* 0x0000001b00147202 */ /* 0x000fce0000000f00 */
[----:B------:R-:W-:Y:S05]  /*61d0*/  WARPSYNC.COLLECTIVE R16, `(.L_x_61) ;  /* 0x0000000010087348 */ /* 0x000fea0003c00000 */
[----:B------:R0:W1:Y:S02]  /*61e0*/  SHFL.BFLY P2, R27, R25, R24, R23 ;  /* 0x0c000018191b7389 */ /* 0x0000640000040017 */
[----:B01----:R-:W-:Y:S01]  /*61f0*/  ENDCOLLECTIVE ;  /* 0x000000000000791b */ /* 0x003fe20003800000 */
.L_x_61:
[----:B------:R-:W-:-:S05]  /*6200*/  FADD.FTZ R20, R19, R20 ;  /* 0x0000001413147221 */ /* 0x000fca0000010000 */
[----:B------:R-:W-:Y:S02]  /*6210*/  MOV R25, R20 ;  /* 0x0000001400197202 */ /* 0x000fe40000000f00 */
[----:B------:R-:W-:-:S07]  /*6220*/  MOV R21, R27 ;  /* 0x0000001b00157202 */ /* 0x000fce0000000f00 */
[----:B------:R-:W-:Y:S05]  /*6230*/  WARPSYNC.COLLECTIVE R16, `(.L_x_62) ;  /* 0x0000000010087348 */ /* 0x000fea0003c00000 */
[----:B------:R0:W1:Y:S02]  /*6240*/  SHFL.BFLY P2, R27, R25, R24, R23 ;  /* 0x0c000018191b7389 */ /* 0x0000640000040017 */
[----:B01----:R-:W-:Y:S01]  /*6250*/  ENDCOLLECTIVE ;  /* 0x000000000000791b */ /* 0x003fe20003800000 */
.L_x_62:
[----:B------:R-:W-:Y:S01]  /*6260*/  FADD.FTZ R21, R18, R21 ;  /* 0x0000001512157221 */ /* 0x000fe20000010000 */
[----:B------:R-:W-:-:S03]  /*6270*/  HFMA2.MMA R24, -RZ, RZ, 0, 5.9604644775390625e-08 ;  /* 0x00000001ff187435 */ /* 0x000fc600000001ff */
[----:B------:R-:W-:Y:S01]  /*6280*/  IMAD.MOV.U32 R25, RZ, RZ, R21 ;  /* 0x000000ffff197224 */ /* 0x000fe200078e0015 */
[----:B------:R-:W-:-:S07]  /*6290*/  MOV R29, R27 ;  /* 0x0000001b001d7202 */ /* 0x000fce0000000f00 */
[----:B------:R-:W-:Y:S05]  /*62a0*/  WARPSYNC.COLLECTIVE R16, `(.L_x_63) ;  /* 0x0000000010087348 */ /* 0x000fea0003c00000 */
[----:B------:R0:W1:Y:S02]  /*62b0*/  SHFL.BFLY P2, R27, R25, R24, R23 ;  /* 0x0c000018191b7389 */ /* 0x0000640000040017 */
[----:B01----:R-:W-:Y:S01]  /*62c0*/  ENDCOLLECTIVE ;  /* 0x000000000000791b */ /* 0x003fe20003800000 */
.L_x_63:
[----:B------:R-:W-:-:S05]  /*62d0*/  FADD.FTZ R29, R20, R29 ;  /* 0x0000001d141d7221 */ /* 0x000fca0000010000 */
[----:B------:R-:W-:Y:S02]  /*62e0*/  MOV R25, R29 ;  /* 0x0000001d00197202 */ /* 0x000fe40000000f00 */
[----:B------:R-:W-:-:S07]  /*62f0*/  MOV R0, R27 ;  /* 0x0000001b00007202 */ /* 0x000fce0000000f00 */
[----:B------:R-:W-:Y:S05]  /*6300*/  WARPSYNC.COLLECTIVE R16, `(.L_x_64) ;  /* 0x0000000010087348 */ /* 0x000fea0003c00000 */
[----:B------:R0:W1:Y:S02]  /*6310*/  SHFL.BFLY P2, R27, R25, R24, R23 ;  /* 0x0c000018191b7389 */ /* 0x0000640000040017 */
[----:B01----:R-:W-:Y:S01]  /*6320*/  ENDCOLLECTIVE ;  /* 0x000000000000791b */ /* 0x003fe20003800000 */
.L_x_64:
[----:B------:R-:W-:Y:S01]  /*6330*/  FADD.FTZ R0, R21, R0 ;  /* 0x0000000015007221 */ /* 0x000fe20000010000 */
[----:B------:R-:W-:Y:S06]  /*6340*/  BRA `(.L_x_65) ;  /* 0xffffffe8007c7947 */ /* 0x000fec000383ffff */
.L_x_35:
[----:B------:R-:W-:Y:S01]  /*6350*/  BSSY B0, `(.L_x_66) ;  /* 0x0000008000007945 */ /* 0x000fe20003800000 */
[----:B-1----:R-:W-:Y:S01]  /*6360*/  IMAD.MOV.U32 R25, RZ, RZ, R10 ;  /* 0x000000ffff197224 */ /* 0x002fe200078e000a */
[----:B------:R-:W-:Y:S02]  /*6370*/  MOV R24, 0x8 ;  /* 0x0000000800187802 */ /* 0x000fe40000000f00 */
[----:B------:R-:W-:Y:S02]  /*6380*/  MOV R23, 0x101f ;  /* 0x0000101f00177802 */ /* 0x000fe40000000f00 */
[----:B------:R-:W-:-:S07]  /*6390*/  MOV R16, 0xffff ;  /* 0x0000ffff00107802 */ /* 0x000fce0000000f00 */
[----:B0-2---:R-:W-:Y:S05]  /*63a0*/  WARPSYNC.COLLECTIVE R16, `(.L_x_67) ;  /* 0x0000000010087348 */ /* 0x005fea0003c00000 */
[----:B------:R1:W3:Y:S02]  /*63b0*/  SHFL.BFLY P2, R27, R25, R24, R23 ;  /* 0x0c000018191b7389 */ /* 0x0002e40000040017 */
[----:B0123--:R-:W-:Y:S01]  /*63c0*/  ENDCOLLECTIVE ;  /* 0x000000000000791b */ /* 0x00ffe20003800000 */
.L_x_67:
[----:B------:R-:W-:Y:S05]  /*63d0*/  BSYNC B0 ;  /* 0x0000000000007941 */ /* 0x000fea0003800000 */
.L_x_66:
[----:B------:R-:W-:Y:S01]  /*63e0*/  HFMA2.MMA R24, -RZ, RZ, 0, 4.76837158203125e-07 ;  /* 0x00000008ff187435 */ /* 0x000fe200000001ff */
[----:B------:R-:W-:Y:S01]  /*63f0*/  MOV R25, R18 ;  /* 0x0000001200197202 */ /* 0x000fe20000000f00 */
[----:B------:R-:W-:Y:S01]  /*6400*/  IMAD.MOV.U32 R16, RZ, RZ, 0xffff ;  /* 0x0000ffffff107424 */ /* 0x000fe200078e00ff */
[----:B------:R-:W-:Y:S01]  /*6410*/  MOV R23, 0x101f ;  /* 0x0000101f00177802 */ /* 0x000fe20000000f00 */
[----:B------:R-:W-:Y:S01]  /*6420*/  IMAD.MOV.U32 R11, RZ, RZ, R27 ;  /* 0x000000ffff0b7224 */ /* 0x000fe200078e001b */
[C---:B------:R-:W-:Y:S01]  /*6430*/  @P0 SHF.L.U32 R15, R7.reuse, 0x1, RZ ;  /* 0x00000001070f0819 */ /* 0x040fe200000006ff */
[----:B------:R-:W-:Y:S01]  /*6440*/  @P0 VIADD R14, R12, 0x1e ;  /* 0x0000001e0c0e0836 */ /* 0x000fe20000000000 */
[----:B------:R-:W-:-:S07]  /*6450*/  @P0 LEA R19, R7, UR6, 0x7 ;  /* 0x0000000607130c11 */ /* 0x000fce000f8e38ff */
[----:B------:R-:W-:Y:S05]  /*6460*/  WARPSYNC.COLLECTIVE R16, `(.L_x_68) ;  /* 0x0000000010087348 */ /* 0x000fea0003c00000 */
[----:B------:R0:W1:Y:S02]  /*6470*/  SHFL.BFLY P2, R27, R25, R24, R23 ;  /* 0x0c000018191b7389 */ /* 0x0000640000040017 */
[----:B01----:R-:W-:Y:S01]  /*6480*/  ENDCOLLECTIVE ;  /* 0x000000000000791b */ /* 0x003fe20003800000 */
.L_x_68:
[----:B------:R-:W-:Y:S01]  /*6490*/  FADD.FTZ R11, R11, R10 ;  /* 0x0000000a0b0b7221 */ /* 0x000fe20000010000 */
[----:B------:R-:W-:Y:S01]  /*64a0*/  HFMA2.MMA R31, -RZ, RZ, 0, 0 ;  /* 0x00000000ff1f7435 */ /* 0x000fe200000001ff */
[----:B------:R-:W-:Y:S02]  /*64b0*/  @P0 LOP3.LUT R14, R14, R15, RZ, 0x3c, !PT ;  /* 0x0000000f0e0e0212 */ /* 0x000fe400078e3cff */
[C---:B------:R-:W-:Y:S02]  /*64c0*/  ISETP.NE.AND P1, PT, R7.reuse, RZ, PT ;  /* 0x000000ff0700720c */ /* 0x040fe40003f25270 */
[----:B------:R-:W-:Y:S01]  /*64d0*/  @P0 SHF.L.U32 R22, R7, 0x1, RZ ;  /* 0x0000000107160819 */ /* 0x000fe200000006ff */
[----:B------:R-:W-:-:S05]  /*64e0*/  @P0 IMAD R19, R14, 0x4, R19 ;  /* 0x000000040e130824 */ /* 0x000fca00078e0213 */
[----:B------:R-:W0:Y:S01]  /*64f0*/  @P0 LDS R15, [R19] ;  /* 0x00000000130f0984 */ /* 0x000e220000000800 */
[----:B------:R-:W-:Y:S01]  /*6500*/  HFMA2.MMA R24, -RZ, RZ, 0, 2.384185791015625e-07 ;  /* 0x00000004ff187435 */ /* 0x000fe200000001ff */
[----:B------:R-:W-:Y:S02]  /*6510*/  MOV R25, R11 ;  /* 0x0000000b00197202 */ /* 0x000fe40000000f00 */
[----:B------:R1:W2:Y:S01]  /*6520*/  @P0 LDS R14, [R19+0x780] ;  /* 0x00078000130e0984 */ /* 0x0002a20000000800 */
[----:B------:R-:W-:Y:S01]  /*6530*/  MOV R29, R27 ;  /* 0x0000001b001d7202 */ /* 0x000fe20000000f00 */
[----:B-1----:R-:W-:-:S11]  /*6540*/  HFMA2.MMA R19, -RZ, RZ, 0, 0 ;  /* 0x00000000ff137435 */ /* 0x002fd600000001ff */
[----:B0-2---:R-:W-:Y:S05]  /*6550*/  WARPSYNC.COLLECTIVE R16, `(.L_x_69) ;  /* 0x0000000010087348 */ /* 0x005fea0003c00000 */
[----:B------:R1:W3:Y:S02]  /*6560*/  SHFL.BFLY P2, R27, R25, R24, R23 ;  /* 0x0c000018191b7389 */ /* 0x0002e40000040017 */
[----:B0123--:R-:W-:Y:S01]  /*6570*/  ENDCOLLECTIVE ;  /* 0x000000000000791b */ /* 0x00ffe20003800000 */
.L_x_69:
[----:B------:R-:W-:-:S05]  /*6580*/  FADD.FTZ R29, R29, R18 ;  /* 0x000000121d1d7221 */ /* 0x000fca0000010000 */
[----:B------:R-:W-:Y:S01]  /*6590*/  MOV R25, R29 ;  /* 0x0000001d00197202 */ /* 0x000fe20000000f00 */
[----:B------:R-:W-:-:S07]  /*65a0*/  IMAD.MOV.U32 R0, RZ, RZ, R27 ;  /* 0x000000ffff007224 */ /* 0x000fce00078e001b */
[----:B------:R-:W-:Y:S05]  /*65b0*/  WARPSYNC.COLLECTIVE R16, `(.L_x_70) ;  /* 0x0000000010087348 */ /* 0x000fea0003c00000 */
[----:B------:R0:W1:Y:S02]  /*65c0*/  SHFL.BFLY P2, R27, R25, R24, R23 ;  /* 0x0c000018191b7389 */ /* 0x0000640000040017 */
[----:B01----:R-:W-:Y:S01]  /*65d0*/  ENDCOLLECTIVE ;  /* 0x000000000000791b */ /* 0x003fe20003800000 */
.L_x_70:
[----:B------:R-:W-:Y:S01]  /*65e0*/  @P0 MOV R31, R15 ;  /* 0x0000000f001f0202 */ /* 0x000fe20000000f00 */
[----:B------:R-:W-:Y:S02]  /*65f0*/  FADD.FTZ R0, R11, R0 ;  /* 0x000000000b007221 */ /* 0x000fe40000010000 */
[----:B------:R-:W0:Y:S01]  /*6600*/  @!P1 LDC.64 R10, c[0x0][0x218] ;  /* 0x00008600ff0a9b82 */ /* 0x000e220000000a00 */
[----:B------:R-:W-:Y:S01]  /*6610*/  @P0 IMAD.MOV.U32 R19, RZ, RZ, R14 ;  /* 0x000000ffff130224 */ /* 0x000fe200078e000e */
[----:B------:R-:W-:Y:S01]  /*6620*/  HFMA2.MMA R24, -RZ, RZ, 0, 1.1920928955078125e-07 ;  /* 0x00000002ff187435 */ /* 0x000fe200000001ff */
[----:B------:R-:W-:Y:S02]  /*6630*/  MOV R25, R0 ;  /* 0x0000000000197202 */ /* 0x000fe40000000f00 */
[----:B------:R-:W-:-:S08]  /*6640*/  MOV R34, R27 ;  /* 0x0000001b00227202 */ /* 0x000fd00000000f00 */
[----:B0-----:R-:W-:Y:S05]  /*6650*/  WARPSYNC.COLLECTIVE R16, `(.L_x_71) ;  /* 0x0000000010087348 */ /* 0x001fea0003c00000 */
[----:B------:R1:W2:Y:S02]  /*6660*/  SHFL.BFLY P2, R27, R25, R24, R23 ;  /* 0x0c000018191b7389 */ /* 0x0002a40000040017 */
[----:B012---:R-:W-:Y:S01]  /*6670*/  ENDCOLLECTIVE ;  /* 0x000000000000791b */ /* 0x007fe20003800000 */
.L_x_71:
[----:B------:R-:W-:Y:S01]  /*6680*/  FADD.FTZ R21, R29, R34 ;  /* 0x000000221d157221 */ /* 0x000fe20000010000 */
[----:B------:R-:W-:-:S04]  /*6690*/  @P0 LEA R34, R7, UR6, 0x7 ;  /* 0x0000000607220c11 */ /* 0x000fc8000f8e38ff */
[----:B------:R-:W-:Y:S02]  /*66a0*/  MOV R25, R21 ;  /* 0x0000001500197202 */ /* 0x000fe40000000f00 */
[----:B------:R-:W-:-:S07]  /*66b0*/  MOV R17, R27 ;  /* 0x0000001b00117202 */ /* 0x000fce0000000f00 */
[----:B------:R-:W-:Y:S05]  /*66c0*/  WARPSYNC.COLLECTIVE R16, `(.L_x_72) ;  /* 0x0000000010087348 */ /* 0x000fea0003c00000 */
[----:B------:R0:W1:Y:S02]  /*66d0*/  SHFL.BFLY P2, R27, R25, R24, R23 ;  /* 0x0c000018191b7389 */ /* 0x0000640000040017 */
[----:B01----:R-:W-:Y:S01]  /*66e0*/  ENDCOLLECTIVE ;  /* 0x000000000000791b */ /* 0x003fe20003800000 */
.L_x_72:
[----:B------:R-:W-:-:S05]  /*66f0*/  FADD.FTZ R0, R0, R17 ;  /* 0x0000001100007221 */ /* 0x000fca0000010000 */
[----:B------:R-:W-:Y:S01]  /*6700*/  MOV R25, R0 ;  /* 0x0000000000197202 */ /* 0x000fe20000000f00 */
[----:B------:R-:W-:Y:S01]  /*6710*/  IMAD.MOV.U32 R24, RZ, RZ, 0x1 ;  /* 0x00000001ff187424 */ /* 0x000fe200078e00ff */
[----:B------:R-:W-:-:S07]  /*6720*/  MOV R29, R27 ;  /* 0x0000001b001d7202 */ /* 0x000fce0000000f00 */
[----:B------:R-:W-:Y:S05]  /*6730*/  WARPSYNC.COLLECTIVE R16, `(.L_x_73) ;  /* 0x0000000010087348 */ /* 0x000fea0003c00000 */
[----:B------:R0:W1:Y:S02]  /*6740*/  SHFL.BFLY P2, R27, R25, R24, R23 ;  /* 0x0c000018191b7389 */ /* 0x0000640000040017 */
[----:B01----:R-:W-:Y:S01]  /*6750*/  ENDCOLLECTIVE ;  /* 0x000000000000791b */ /* 0x003fe20003800000 */
.L_x_73:
[----:B------:R-:W-:-:S04]  /*6760*/  FADD.FTZ R18, R21, R29 ;  /* 0x0000001d15127221 */ /* 0x000fc80000010000 */
[----:B------:R-:W-:Y:S01]  /*6770*/  IMAD.MOV.U32 R25, RZ, RZ, R18 ;  /* 0x000000ffff197224 */ /* 0x000fe200078e0012 */
[----:B------:R-:W-:-:S05]  /*6780*/  MOV R24, R27 ;  /* 0x0000001b00187202 */ /* 0x000fca0000000f00 */
[----:B------:R-:W-:Y:S01]  /*6790*/  FADD.FTZ R29, R0, R24 ;  /* 0x00000018001d7221 */ /* 0x000fe20000010000 */
[----:B------:R-:W-:Y:S01]  /*67a0*/  HFMA2.MMA R24, -RZ, RZ, 0, 5.9604644775390625e-08 ;  /* 0x00000001ff187435 */ /* 0x000fe200000001ff */
[----:B------:R-:W-:-:S03]  /*67b0*/  IADD3 R0, R12, R6, RZ ;  /* 0x000000060c007210 */ /* 0x000fc60007ffe0ff */
[----:B------:R-:W-:Y:S02]  /*67c0*/  @!P1 F2FP.BF16.F32.PACK_AB R15, RZ, R29 ;  /* 0x0000001dff0f923e */ /* 0x000fe400000010ff */
[----:B------:R-:W-:-:S07]  /*67d0*/  @!P1 IMAD.WIDE R10, R0, 0x2, R10 ;  /* 0x00000002000a9825 */ /* 0x000fce00078e020a */
[----:B------:R-:W-:Y:S05]  /*67e0*/  WARPSYNC.COLLECTIVE R16, `(.L_x_74) ;  /* 0x0000000010087348 */ /* 0x000fea0003c00000 */
[----:B------:R0:W1:Y:S02]  /*67f0*/  SHFL.BFLY P2, R27, R25, R24, R23 ;  /* 0x0c000018191b7389 */ /* 0x0000640000040017 */
[----:B01----:R-:W-:Y:S01]  /*6800*/  ENDCOLLECTIVE ;  /* 0x000000000000791b */ /* 0x003fe20003800000 */
.L_x_74:
[----:B------:R0:W-:Y:S01]  /*6810*/  @!P1 STG.E.U16 desc[UR12][R10.64], R15 ;  /* 0x0000000f0a009986 */ /* 0x0001e2000c10150c */
[----:B------:R-:W-:Y:S01]  /*6820*/  MOV R25, R31 ;  /* 0x0000001f00197202 */ /* 0x000fe20000000f00 */
[----:B------:R-:W-:Y:S01]  /*6830*/  IMAD.MOV.U32 R24, RZ, RZ, 0x8 ;  /* 0x00000008ff187424 */ /* 0x000fe200078e00ff */
[----:B0-----:R-:W0:Y:S01]  /*6840*/  @!P1 LDC.64 R14, c[0x0][0x220] ;  /* 0x00008800ff0e9b82 */ /* 0x001e220000000a00 */
[----:B------:R-:W-:-:S07]  /*6850*/  MOV R17, R27 ;  /* 0x0000001b00117202 */ /* 0x000fce0000000f00 */
[----:B0-----:R-:W-:Y:S05]  /*6860*/  WARPSYNC.COLLECTIVE R16, `(.L_x_75) ;  /* 0x0000000010087348 */ /* 0x001fea0003c00000 */
[----:B------:R1:W2:Y:S02]  /*6870*/  SHFL.BFLY P2, R27, R25, R24, R23 ;  /* 0x0c000018191b7389 */ /* 0x0002a40000040017 */
[----:B012---:R-:W-:Y:S01]  /*6880*/  ENDCOLLECTIVE ;  /* 0x000000000000791b */ /* 0x007fe20003800000 */
.L_x_75:
[----:B------:R-:W-:Y:S01]  /*6890*/  FADD.FTZ R17, R18, R17 ;  /* 0x0000001112117221 */ /* 0x000fe20000010000 */
[----:B------:R-:W-:Y:S01]  /*68a0*/  MOV R25, R19 ;  /* 0x0000001300197202 */ /* 0x000fe20000000f00 */
[----:B------:R-:W-:Y:S01]  /*68b0*/  @!P1 IMAD.WIDE R14, R0, 0x2, R14 ;  /* 0x00000002000e9825 */ /* 0x000fe200078e020e */
[----:B------:R-:W-:-:S05]  /*68c0*/  MOV R23, R27 ;  /* 0x0000001b00177202 */ /* 0x000fca0000000f00 */
[----:B------:R-:W-:Y:S01]  /*68d0*/  FADD.FTZ R31, R23, R31 ;  /* 0x0000001f171f7221 */ /* 0x000fe20000010000 */
[----:B------:R-:W-:-:S11]  /*68e0*/  HFMA2.MMA R23, -RZ, RZ, 0, 0.000503063201904296875 ;  /* 0x0000101fff177435 */ /* 0x000fd600000001ff */
[----:B------:R-:W-:Y:S05]  /*68f0*/  WARPSYNC.COLLECTIVE R16, `(.L_x_76) ;  /* 0x0000000010087348 */ /* 0x000fea0003c00000 */
[----:B------:R0:W1:Y:S02]  /*6900*/  SHFL.BFLY P2, R27, R25, R24, R23 ;  /* 0x0c000018191b7389 */ /* 0x0000640000040017 */
[----:B01----:R-:W-:Y:S01]  /*6910*/  ENDCOLLECTIVE ;  /* 0x000000000000791b */ /* 0x003fe20003800000 */
.L_x_76:
[----:B------:R-:W-:Y:S01]  /*6920*/  HFMA2.MMA R24, -RZ, RZ, 0, 2.384185791015625e-07 ;  /* 0x00000004ff187435 */ /* 0x000fe200000001ff */
[----:B------:R-:W-:Y:S01]  /*6930*/  IMAD.MOV.U32 R25, RZ, RZ, R31 ;  /* 0x000000ffff197224 */ /* 0x000fe200078e001f */
[----:B------:R-:W-:-:S09]  /*6940*/  MOV R20, R27 ;  /* 0x0000001b00147202 */ /* 0x000fd20000000f00 */
[----:B------:R-:W-:Y:S05]  /*6950*/  WARPSYNC.COLLECTIVE R16, `(.L_x_77) ;  /* 0x0000000010087348 */ /* 0x000fea0003c00000 */
[----:B------:R0:W1:Y:S02]  /*6960*/  SHFL.BFLY P2, R27, R25, R24, R23 ;  /* 0x0c000018191b7389 */ /* 0x0000640000040017 */
[----:B01----:R-:W-:Y:S01]  /*6970*/  ENDCOLLECTIVE ;  /* 0x000000000000791b */ /* 0x003fe20003800000 */
.L_x_77:
[----:B------:R-:W-:-:S05]  /*6980*/  FADD.FTZ R20, R20, R19 ;  /* 0x0000001314147221 */ /* 0x000fca0000010000 */
[----:B------:R-:W-:Y:S02]  /*6990*/  MOV R25, R20 ;  /* 0x0000001400197202 */ /* 0x000fe40000000f00 */
[----:B------:R-:W-:-:S05]  /*69a0*/  MOV R23, R27 ;  /* 0x0000001b00177202 */ /* 0x000fca0000000f00 */
[----:B------:R-:W-:Y:S01]  /*69b0*/  FADD.FTZ R31, R31, R23 ;  /* 0x000000171f1f7221 */ /* 0x000fe20000010000 */
[----:B------:R-:W-:-:S07]  /*69c0*/  IMAD.MOV.U32 R23, RZ, RZ, 0x101f ;  /* 0x0000101fff177424 */ /* 0x000fce00078e00ff */
[----:B------:R-:W-:Y:S05]  /*69d0*/  WARPSYNC.COLLECTIVE R16, `(.L_x_78) ;  /* 0x0000000010087348 */ /* 0x000fea0003c00000 */
[----:B------:R0:W1:Y:S02]  /*69e0*/  SHFL.BFLY P2, R27, R25, R24, R23 ;  /* 0x0c000018191b7389 */ /* 0x0000640000040017 */
[----:B01----:R-:W-:Y:S01]  /*69f0*/  ENDCOLLECTIVE ;  /* 0x000000000000791b */ /* 0x003fe20003800000 */
.L_x_78:
[----:B------:R-:W-:Y:S01]  /*6a00*/  HFMA2.MMA R24, -RZ, RZ, 0, 1.1920928955078125e-07 ;  /* 0x00000002ff187435 */ /* 0x000fe200000001ff */
[----:B------:R-:W-:Y:S02]  /*6a10*/  MOV R25, R31 ;  /* 0x0000001f00197202 */ /* 0x000fe40000000f00 */
[----:B------:R-:W-:-:S08]  /*6a20*/  MOV R19, R27 ;  /* 0x0000001b00137202 */ /* 0x000fd00000000f00 */
[----:B------:R-:W-:Y:S05]  /*6a30*/  WARPSYNC.COLLECTIVE R16, `(.L_x_79) ;  /* 0x0000000010087348 */ /* 0x000fea0003c00000 */
[----:B------:R0:W1:Y:S02]  /*6a40*/  SHFL.BFLY P2, R27, R25, R24, R23 ;  /* 0x0c000018191b7389 */ /* 0x0000640000040017 */
[----:B01----:R-:W-:Y:S01]  /*6a50*/  ENDCOLLECTIVE ;  /* 0x000000000000791b */ /* 0x003fe20003800000 */
.L_x_79:
[----:B------:R-:W-:Y:S01]  /*6a60*/  FADD.FTZ R20, R20, R19 ;  /* 0x0000001314147221 */ /* 0x000fe20000010000 */
[----:B------:R-:W-:Y:S02]  /*6a70*/  @!P1 F2FP.BF16.F32.PACK_AB R25, RZ, R17 ;  /* 0x00000011ff19923e */ /* 0x000fe400000010ff */
[----:B------:R-:W-:Y:S02]  /*6a80*/  @P0 IADD3 R17, R12, 0x3c, RZ ;  /* 0x0000003c0c110810 */ /* 0x000fe40007ffe0ff */
[----:B------:R-:W-:Y:S01]  /*6a90*/  PRMT R10, R25, 0x7610, R10 ;  /* 0x00007610190a7816 */ /* 0x000fe2000000000a */
[----:B------:R-:W-:Y:S01]  /*6aa0*/  IMAD.MOV.U32 R25, RZ, RZ, R20 ;  /* 0x000000ffff197224 */ /* 0x000fe200078e0014 */
[----:B------:R-:W-:Y:S01]  /*6ab0*/  @P0 LOP3.LUT R17, R17, R22, RZ, 0x3c, !PT ;  /* 0x0000001611110212 */ /* 0x000fe200078e3cff */
[----:B------:R-:W-:Y:S02]  /*6ac0*/  HFMA2.MMA R22, -RZ, RZ, 0, 0 ;  /* 0x00000000ff167435 */ /* 0x000fe400000001ff */
[----:B------:R0:W-:Y:S01]  /*6ad0*/  @!P1 STG.E.U16 desc[UR12][R14.64], R10 ;  /* 0x0000000a0e009986 */ /* 0x0001e2000c10150c */
[----:B------:R-:W-:Y:S01]  /*6ae0*/  IMAD.MOV.U32 R23, RZ, RZ, R27 ;  /* 0x000000ffff177224 */ /* 0x000fe200078e001b */
[----:B------:R-:W-:-:S03]  /*6af0*/  @P0 LEA R34, R17, R34, 0x2 ;  /* 0x0000002211220211 */ /* 0x000fc600078e10ff */
[----:B------:R-:W-:Y:S01]  /*6b00*/  FADD.FTZ R18, R31, R23 ;  /* 0x000000171f127221 */ /* 0x000fe20000010000 */
[----:B------:R-:W-:Y:S01]  /*6b10*/  MOV R23, 0x101f ;  /* 0x0000101f00177802 */ /* 0x000fe20000000f00 */
[----:B------:R0:W1:Y:S06]  /*6b20*/  @P0 LDS R10, [R34] ;  /* 0x00000000220a0984 */ /* 0x00006c0000000800 */
[----:B01----:R-:W-:Y:S05]  /*6b30*/  WARPSYNC.COLLECTIVE R16, `(.L_x_80) ;  /* 0x0000000010087348 */ /* 0x003fea0003c00000 */
[----:B------:R2:W3:Y:S02]  /*6b40*/  SHFL.BFLY P2, R27, R25, R24, R23 ;  /* 0x0c000018191b7389 */ /* 0x0004e40000040017 */
[----:B0123--:R-:W-:Y:S01]  /*6b50*/  ENDCOLLECTIVE ;  /* 0x000000000000791b */ /* 0x00ffe20003800000 */
.L_x_80:
[----:B------:R-:W-:Y:S01]  /*6b60*/  MOV R14, RZ ;  /* 0x000000ff000e7202 */ /* 0x000fe20000000f00 */
[----:B------:R0:W1:Y:S01]  /*6b70*/  @P0 LDS R21, [R34+0x780] ;  /* 0x0007800022150984 */ /* 0x0000620000000800 */
[----:B------:R-:W-:Y:S01]  /*6b80*/  MOV R25, R18 ;  /* 0x0000001200197202 */ /* 0x000fe20000000f00 */
[----:B------:R-:W-:Y:S01]  /*6b90*/  IMAD.MOV.U32 R24, RZ, RZ, 0x1 ;  /* 0x00000001ff187424 */ /* 0x000fe200078e00ff */
[----:B------:R-:W-:-:S07]  /*6ba0*/  MOV R19, R27 ;  /* 0x0000001b00137202 */ /* 0x000fce0000000f00 */
[----:B01----:R-:W-:Y:S05]  /*6bb0*/  WARPSYNC.COLLECTIVE R16, `(.L_x_81) ;  /* 0x0000000010087348 */ /* 0x003fea0003c00000 */
[----:B------:R2:W3:Y:S02]  /*6bc0*/  SHFL.BFLY P2, R27, R25, R24, R23 ;  /* 0x0c000018191b7389 */ /* 0x0004e40000040017 */
[----:B0123--:R-:W-:Y:S01]  /*6bd0*/  ENDCOLLECTIVE ;  /* 0x000000000000791b */ /* 0x00ffe20003800000 */
.L_x_81:
[----:B------:R-:W-:Y:S01]  /*6be0*/  FADD.FTZ R19, R20, R19 ;  /* 0x0000001314137221 */ /* 0x000fe20000010000 */
[----:B------:R-:W-:Y:S01]  /*6bf0*/  @P0 SHF.L.U32 R20, R7, 0x1, RZ ;  /* 0x0000000107140819 */ /* 0x000fe200000006ff */
[----:B------:R-:W-:Y:S01]  /*6c00*/  @P0 IMAD.MOV.U32 R22, RZ, RZ, R10 ;  /* 0x000000ffff160224 */ /* 0x000fe200078e000a */
[----:B------:R-:W0:Y:S02]  /*6c10*/  @!P1 LDC.64 R16, c[0x0][0x218] ;  /* 0x00008600ff109b82 */ /* 0x000e240000000a00 */
[----:B------:R-:W-:Y:S02]  /*6c20*/  MOV R25, R19 ;  /* 0x0000001300197202 */ /* 0x000fe40000000f00 */
[----:B------:R-:W-:Y:S02]  /*6c30*/  @P0 MOV R14, R21 ;  /* 0x00000015000e0202 */ /* 0x000fe40000000f00 */
[----:B------:R-:W-:-:S05]  /*6c40*/  MOV R23, R27 ;  /* 0x0000001b00177202 */ /* 0x000fca0000000f00 */
[----:B------:R-:W-:-:S05]  /*6c50*/  FADD.FTZ R23, R18, R23 ;  /* 0x0000001712177221 */ /* 0x000fca0000010000 */
[----:B------:R-:W-:Y:S01]  /*6c60*/  @!P1 F2FP.BF16.F32.PACK_AB R23, RZ, R23 ;  /* 0x00000017ff17923e */ /* 0x000fe200000010ff */
[----:B0-----:R-:W-:-:S03]  /*6c70*/  @!P1 IMAD.WIDE R16, R0, 0x2, R16 ;  /* 0x0000000200109825 */ /* 0x001fc600078e0210 */
[----:B------:R-:W-:Y:S01]  /*6c80*/  PRMT R11, R23, 0x7610, R11 ;  /* 0x00007610170b7816 */ /* 0x000fe2000000000b */
[----:B------:R-:W-:-:S04]  /*6c90*/  HFMA2.MMA R23, -RZ, RZ, 0, 0.000503063201904296875 ;  /* 0x0000101fff177435 */ /* 0x000fc800000001ff */
[----:B------:R0:W-:Y:S02]  /*6ca0*/  @!P1 STG.E.U16 desc[UR12][R16.64+0x3c], R11 ;  /* 0x00003c0b10009986 */ /* 0x0001e4000c10150c */
[----:B0-----:R-:W-:Y:S01]  /*6cb0*/  IMAD.MOV.U32 R16, RZ, RZ, 0xffff ;  /* 0x0000ffffff107424 */ /* 0x001fe200078e00ff */
[----:B------:R-:W-:Y:S01]  /*6cc0*/  @P0 IADD3 R11, R12, 0x5a, RZ ;  /* 0x0000005a0c0b0810 */ /* 0x000fe20007ffe0ff */
[----:B------:R-:W-:-:S07]  /*6cd0*/  IMAD.MOV.U32 R12, RZ, RZ, RZ ;  /* 0x000000ffff0c7224 */ /* 0x000fce00078e00ff */
[----:B------:R-:W-:Y:S05]  /*6ce0*/  WARPSYNC.COLLECTIVE R16, `(.L_x_82) ;  /* 0x0000000010087348 */ /* 0x000fea0003c00000 */
[----:B------:R0:W1:Y:S02]  /*6cf0*/  SHFL.BFLY P2, R27, R25, R24, R23 ;  /* 0x0c000018191b7389 */ /* 0x0000640000040017 */
[----:B01----:R-:W-:Y:S01]  /*6d00*/  ENDCOLLECTIVE ;  /* 0x000000000000791b */ /* 0x003fe20003800000 */
.L_x_82:
[----:B------:R-:W-:Y:S02]  /*6d10*/  @P0 LOP3.LUT R11, R11, R20, RZ, 0x3c, !PT ;  /* 0x000000140b0b0212 */ /* 0x000fe400078e3cff */
[----:B------:R-:W-:-:S04]  /*6d20*/  @P0 LEA R20, R7, UR6, 0x7 ;  /* 0x0000000607140c11 */ /* 0x000fc8000f8e38ff */
[----:B------:R-:W-:-:S05]  /*6d30*/  @P0 LEA R11, R11, R20, 0x2 ;  /* 0x000000140b0b0211 */ /* 0x000fca00078e10ff */
[----:B------:R0:W1:Y:S01]  /*6d40*/  @P0 LDS R18, [R11] ;  /* 0x000000000b120984 */ /* 0x0000620000000800 */
[----:B------:R-:W-:Y:S01]  /*6d50*/  HFMA2.MMA R24, -RZ, RZ, 0, 4.76837158203125e-07 ;  /* 0x00000008ff187435 */ /* 0x000fe200000001ff */
[----:B------:R-:W-:Y:S02]  /*6d60*/  MOV R25, R22 ;  /* 0x0000001600197202 */ /* 0x000fe40000000f00 */
[----:B------:R-:W-:-:S08]  /*6d70*/  MOV R17, R27 ;  /* 0x0000001b00117202 */ /* 0x000fd00000000f00 */
[----:B01----:R-:W-:Y:S05]  /*6d80*/  WARPSYNC.COLLECTIVE R16, `(.L_x_83) ;  /* 0x0000000010087348 */ /* 0x003fea0003c00000 */
[----:B------:R2:W3:Y:S02]  /*6d90*/  SHFL.BFLY P2, R27, R25, R24, R23 ;  /* 0x0c000018191b7389 */ /* 0x0004e40000040017 */
[----:B0123--:R-:W-:Y:S01]  /*6da0*/  ENDCOLLECTIVE ;  /* 0x000000000000791b */ /* 0x00ffe20003800000 */
.L_x_83:
[----:B------:R-:W-:Y:S02]  /*6db0*/  FADD.FTZ R19, R19, R17 ;  /* 0x0000001113137221 */ /* 0x000fe40000010000 */
[----:B------:R0:W1:Y:S02]  /*6dc0*/  @P0 LDS R17, [R11+0x780] ;  /* 0x000780000b110984 */ /* 0x0000640000000800 */
[----:B0-----:R-:W-:Y:S01]  /*6dd0*/  HFMA2.MMA R11, -RZ, RZ, 0, 0 ;  /* 0x00000000ff0b7435 */ /* 0x001fe200000001ff */
[----:B------:R-:W-:Y:S01]  /*6de0*/  MOV R25, R14 ;  /* 0x0000000e00197202 */ /* 0x000fe20000000f00 */
[----:B------:R-:W-:-:S09]  /*6df0*/  IMAD.MOV.U32 R15, RZ, RZ, R27 ;  /* 0x000000ffff0f7224 */ /* 0x000fd200078e001b */
[----:B-1----:R-:W-:Y:S05]  /*6e00*/  WARPSYNC.COLLECTIVE R16, `(.L_x_84) ;  /* 0x0000000010087348 */ /* 0x002fea0003c00000 */
[----:B------:R0:W2:Y:S02]  /*6e10*/  SHFL.BFLY P2, R27, R25, R24, R23 ;  /* 0x0c000018191b7389 */ /* 0x0000a40000040017 */
[----:B012---:R-:W-:Y:S01]  /*6e20*/  ENDCOLLECTIVE ;  /* 0x000000000000791b */ /* 0x007fe20003800000 */
.L_x_84:
[----:B------:R-:W-:Y:S01]  /*6e30*/  @P0 MOV R11, R18 ;  /* 0x00000012000b0202 */ /* 0x000fe20000000f00 */
[----:B------:R-:W-:-:S05]  /*6e40*/  FADD.FTZ R22, R15, R22 ;  /* 0x000000160f167221 */ /* 0x000fca0000010000 */
[----:B------:R-:W-:Y:S01]  /*6e50*/  MOV R25, R22 ;  /* 0x0000001600197202 */ /* 0x000fe20000000f00 */
[----:B------:R-:W-:Y:S01]  /*6e60*/  IMAD.MOV.U32 R24, RZ, RZ, 0x4 ;  /* 0x00000004ff187424 */ /* 0x000fe200078e00ff */
[----:B------:R-:W-:Y:S02]  /*6e70*/  @P0 MOV R12, R17 ;  /* 0x00000011000c0202 */ /* 0x000fe40000000f00 */
[----:B------:R-:W-:-:S05]  /*6e80*/  MOV R16, R27 ;  /* 0x0000001b00107202 */ /* 0x000fca0000000f00 */
[----:B------:R-:W-:Y:S01]  /*6e90*/  FADD.FTZ R10, R16, R14 ;  /* 0x0000000e100a7221 */ /* 0x000fe20000010000 */
[----:B------:R-:W-:-:S07]  /*6ea0*/  MOV R16, 0xffff ;  /* 0x0000ffff00107802 */ /* 0x000fce0000000f00 */
[----:B------:R-:W-:Y:S05]  /*6eb0*/  WARPSYNC.COLLECTIVE R16, `(.L_x_85) ;  /* 0x0000000010087348 */ /* 0x000fea0003c00000 */
[----:B------:R0:W1:Y:S02]  /*6ec0*/  SHFL.BFLY P2, R27, R25, R24, R23 ;  /* 0x0c000018191b7389 */ /* 0x0000640000040017 */
[----:B01----:R-:W-:Y:S01]  /*6ed0*/  ENDCOLLECTIVE ;  /* 0x000000000000791b */ /* 0x003fe20003800000 */
.L_x_85:
[----:B------:R-:W-:Y:S02]  /*6ee0*/  MOV R25, R10 ;  /* 0x0000000a00197202 */ /* 0x000fe40000000f00 */
[----:B------:R-:W-:-:S07]  /*6ef0*/  MOV R15, R27 ;  /* 0x0000001b000f7202 */ /* 0x000fce0000000f00 */
[----:B------:R-:W-:Y:S05]  /*6f00*/  WARPSYNC.COLLECTIVE R16, `(.L_x_86) ;  /* 0x0000000010087348 */ /* 0x000fea0003c00000 */
[----:B------:R0:W1:Y:S02]  /*6f10*/  SHFL.BFLY P2, R27, R25, R24, R23 ;  /* 0x0c000018191b7389 */ /* 0x0000640000040017 */
[----:B01----:R-:W-:Y:S01]  /*6f20*/  ENDCOLLECTIVE ;  /* 0x000000000000791b */ /* 0x003fe20003800000 */
.L_x_86:
[----:B------:R-:W-:Y:S02]  /*6f30*/  FADD.FTZ R22, R22, R15 ;  /* 0x0000000f16167221 */ /* 0x000fe40000010000 */
[----:B------:R-:W0:Y:S02]  /*6f40*/  @!P1 LDC.64 R14, c[0x0][0x220] ;  /* 0x00008800ff0e9b82 */ /* 0x000e240000000a00 */
[----:B------:R-:W-:Y:S02]  /*6f50*/  IMAD.MOV.U32 R25, RZ, RZ, R22 ;  /* 0x000000ffff197224 */ /* 0x000fe400078e0016 */
[----:B------:R-:W-:-:S04]  /*6f60*/  IMAD.MOV.U32 R24, RZ, RZ, R27 ;  /* 0x000000ffff187224 */ /* 0x000fc800078e001b */
[----:B------:R-:W-:Y:S01]  /*6f70*/  FADD.FTZ R10, R10, R24 ;  /* 0x000000180a0a7221 */ /* 0x000fe20000010000 */
[----:B------:R-:W-:Y:S01]  /*6f80*/  HFMA2.MMA R24, -RZ, RZ, 0, 1.1920928955078125e-07 ;  /* 0x00000002ff187435 */ /* 0x000fe200000001ff */
[----:B0-----:R-:W-:-:S10]  /*6f90*/  @!P1 IMAD.WIDE R14, R0, 0x2, R14 ;  /* 0x00000002000e9825 */ /* 0x001fd400078e020e */
[----:B------:R-:W-:Y:S05]  /*6fa0*/  WARPSYNC.COLLECTIVE R16, `(.L_x_87) ;  /* 0x0000000010087348 */ /* 0x000fea0003c00000 */
[----:B------:R0:W1:Y:S02]  /*6fb0*/  SHFL.BFLY P2, R27, R25, R24, R23 ;  /* 0x0c000018191b7389 */ /* 0x0000640000040017 */
[----:B01----:R-:W-:Y:S01]  /*6fc0*/  ENDCOLLECTIVE ;  /* 0x000000000000791b */ /* 0x003fe20003800000 */
.L_x_87:
[----:B------:R-:W-:Y:S02]  /*6fd0*/  MOV R25, R10 ;  /* 0x0000000a00197202 */ /* 0x000fe40000000f00 */
[----:B------:R-:W-:-:S07]  /*6fe0*/  MOV R21, R27 ;  /* 0x0000001b00157202 */ /* 0x000fce0000000f00 */
[----:B------:R-:W-:Y:S05]  /*6ff0*/  WARPSYNC.COLLECTIVE R16, `(.L_x_88) ;  /* 0x0000000010087348 */ /* 0x000fea0003c00000 */
[----:B------:R0:W1:Y:S02]  /*7000*/  SHFL.BFLY P2, R27, R25, R24, R23 ;  /* 0x0c000018191b7389 */ /* 0x0000640000040017 */
[----:B01----:R-:W-:Y:S01]  /*7010*/  ENDCOLLECTIVE ;  /* 0x000000000000791b */ /* 0x003fe20003800000 */
.L_x_88:
[----:B------:R-:W-:Y:S01]  /*7020*/  FADD.FTZ R20, R22, R21 ;  /* 0x0000001516147221 */ /* 0x000fe20000010000 */
[----:B------:R-:W-:Y:S02]  /*7030*/  @!P1 F2FP.BF16.F32.PACK_AB R22, RZ, R19 ;  /* 0x00000013ff16923e */ /* 0x000fe400000010ff */
[----:B------:R-:W0:Y:S03]  /*7040*/  @!P1 LDC.64 R18, c[0x0][0x218] ;  /* 0x00008600ff129b82 */ /* 0x000e260000000a00 */
[----:B------:R1:W-:Y:S01]  /*7050*/  @!P1 STG.E.U16 desc[UR12][R14.64+0x3c], R22 ;  /* 0x00003c160e009986 */ /* 0x0003e2000c10150c */
[----:B------:R-:W-:Y:S01]  /*7060*/  MOV R25, R20 ;  /* 0x0000001400197202 */ /* 0x000fe20000000f00 */
[----:B------:R-:W-:Y:S02]  /*7070*/  IMAD.MOV.U32 R24, RZ, RZ, 0x1 ;  /* 0x00000001ff187424 */ /* 0x000fe400078e00ff */
[----:B------:R-:W-:-:S04]  /*7080*/  IMAD.MOV.U32 R16, RZ, RZ, R27 ;  /* 0x000000ffff107224 */ /* 0x000fc800078e001b */
[----:B------:R-:W-:Y:S01]  /*7090*/  FADD.FTZ R10, R10, R16 ;  /* 0x000000100a0a7221 */ /* 0x000fe20000010000 */
[----:B------:R-:W-:Y:S01]  /*70a0*/  MOV R16, 0xffff ;  /* 0x0000ffff00107802 */ /* 0x000fe20000000f00 */
[----:B01----:R-:W-:-:S07]  /*70b0*/  @!P1 IMAD.WIDE R18, R0, 0x2, R18 ;  /* 0x0000000200129825 */ /* 0x003fce00078e0212 */
[----:B------:R-:W-:Y:S05]  /*70c0*/  WARPSYNC.COLLECTIVE R16, `(.L_x_89) ;  /* 0x0000000010087348 */ /* 0x000fea0003c00000 */
[----:B------:R0:W1:Y:S02]  /*70d0*/  SHFL.BFLY P2, R27, R25, R24, R23 ;  /* 0x0c000018191b7389 */ /* 0x0000640000040017 */
[----:B01----:R-:W-:Y:S01]  /*70e0*/  ENDCOLLECTIVE ;  /* 0x000000000000791b */ /* 0x003fe20003800000 */
.L_x_89:
[----:B------:R-:W-:Y:S02]  /*70f0*/  MOV R25, R10 ;  /* 0x0000000a00197202 */ /* 0x000fe40000000f00 */
[----:B------:R-:W-:-:S07]  /*7100*/  MOV R21, R27 ;  /* 0x0000001b00157202 */ /* 0x000fce0000000f00 */
[----:B------:R-:W-:Y:S05]  /*7110*/  WARPSYNC.COLLECTIVE R16, `(.L_x_90) ;  /* 0x0000000010087348 */ /* 0x000fea0003c00000 */
[----:B------:R0:W1:Y:S02]  /*7120*/  SHFL.BFLY P2, R27, R25, R24, R23 ;  /* 0x0c000018191b7389 */ /* 0x0000640000040017 */
[----:B01----:R-:W-:Y:S01]  /*7130*/  ENDCOLLECTIVE ;  /* 0x000000000000791b */ /* 0x003fe20003800000 */
.L_x_90:
[----:B------:R-:W-:Y:S01]  /*7140*/  HFMA2.MMA R24, -RZ, RZ, 0, 4.76837158203125e-07 ;  /* 0x00000008ff187435 */ /* 0x000fe200000001ff */
[----:B------:R-:W-:Y:S01]  /*7150*/  MOV R25, R11 ;  /* 0x0000000b00197202 */ /* 0x000fe20000000f00 */
[----:B------:R-:W-:-:S09]  /*7160*/  IMAD.MOV.U32 R22, RZ, RZ, R27 ;  /* 0x000000ffff167224 */ /* 0x000fd200078e001b */
[----:B------:R-:W-:Y:S05]  /*7170*/  WARPSYNC.COLLECTIVE R16, `(.L_x_91) ;  /* 0x0000000010087348 */ /* 0x000fea0003c00000 */
[----:B------:R0:W1:Y:S02]  /*7180*/  SHFL.BFLY P2, R27, R25, R24, R23 ;  /* 0x0c000018191b7389 */ /* 0x0000640000040017 */
[----:B01----:R-:W-:Y:S01]  /*7190*/  ENDCOLLECTIVE ;  /* 0x000000000000791b */ /* 0x003fe20003800000 */
.L_x_91:
[----:B------:R-:W-:-:S05]  /*71a0*/  FADD.FTZ R10, R10, R22 ;  /* 0x000000160a0a7221 */ /* 0x000fca0000010000 */
[----:B------:R-:W-:Y:S02]  /*71b0*/  @!P1 F2FP.BF16.F32.PACK_AB R10, RZ, R10 ;  /* 0x0000000aff0a923e */ /* 0x000fe400000010ff */
[----:B------:R-:W-:Y:S02]  /*71c0*/  MOV R25, R12 ;  /* 0x0000000c00197202 */ /* 0x000fe40000000f00 */
[----:B------:R-:W-:-:S05]  /*71d0*/  MOV R16, R27 ;  /* 0x0000001b00107202 */ /* 0x000fca0000000f00 */
[----:B------:R-:W-:Y:S01]  /*71e0*/  FADD.FTZ R11, R16, R11 ;  /* 0x0000000b100b7221 */ /* 0x000fe20000010000 */
[----:B------:R-:W-:-:S07]  /*71f0*/  MOV R16, 0xffff ;  /* 0x0000ffff00107802 */ /* 0x000fce0000000f00 */
[----:B------:R-:W-:Y:S05]  /*7200*/  WARPSYNC.COLLECTIVE R16, `(.L_x_92) ;  /* 0x0000000010087348 */ /* 0x000fea0003c00000 */
[----:B------:R0:W1:Y:S02]  /*7210*/  SHFL.BFLY P2, R27, R25, R24, R23 ;  /* 0x0c000018191b7389 */ /* 0x0000640000040017 */
[----:B01----:R-:W-:Y:S01]  /*7220*/  ENDCOLLECTIVE ;  /* 0x000000000000791b */ /* 0x003fe20003800000 */
.L_x_92:
[----:B------:R-:W-:Y:S01]  /*7230*/  HFMA2.MMA R24, -RZ, RZ, 0, 2.384185791015625e-07 ;  /* 0x00000004ff187435 */ /* 0x000fe200000001ff */
[----:B------:R-:W-:Y:S01]  /*7240*/  MOV R25, R11 ;  /* 0x0000000b00197202 */ /* 0x000fe20000000f00 */
[----:B------:R-:W-:-:S09]  /*7250*/  IMAD.MOV.U32 R14, RZ, RZ, R27 ;  /* 0x000000ffff0e7224 */ /* 0x000fd200078e001b */
[----:B------:R-:W-:Y:S05]  /*7260*/  WARPSYNC.COLLECTIVE R16, `(.L_x_93) ;  /* 0x0000000010087348 */ /* 0x000fea0003c00000 */
[----:B------:R0:W1:Y:S02]  /*7270*/  SHFL.BFLY P2, R27, R25, R24, R23 ;  /* 0x0c000018191b7389 */ /* 0x0000640000040017 */
[----:B01----:R-:W-:Y:S01]  /*7280*/  ENDCOLLECTIVE ;  /* 0x000000000000791b */ /* 0x003fe20003800000 */
.L_x_93:
[----:B------:R-:W-:-:S04]  /*7290*/  FADD.FTZ R12, R14, R12 ;  /* 0x0000000c0e0c7221 */ /* 0x000fc80000010000 */
[----:B------:R-:W-:Y:S01]  /*72a0*/  IMAD.MOV.U32 R25, RZ, RZ, R12 ;  /* 0x000000ffff197224 */ /* 0x000fe200078e000c */
[----:B------:R-:W-:-:S05]  /*72b0*/  MOV R24, R27 ;  /* 0x0000001b00187202 */ /* 0x000fca0000000f00 */
[----:B------:R-:W-:Y:S01]  /*72c0*/  FADD.FTZ R11, R11, R24 ;  /* 0x000000180b0b7221 */ /* 0x000fe20000010000 */
[----:B------:R-:W-:-:S11]  /*72d0*/  HFMA2.MMA R24, -RZ, RZ, 0, 2.384185791015625e-07 ;  /* 0x00000004ff187435 */ /* 0x000fd600000001ff */
[----:B------:R-:W-:Y:S05]  /*72e0*/  WARPSYNC.COLLECTIVE R16, `(.L_x_94) ;  /* 0x0000000010087348 */ /* 0x000fea0003c00000 */
[----:B------:R0:W1:Y:S02]  /*72f0*/  SHFL.BFLY P2, R27, R25, R24, R23 ;  /* 0x0c000018191b7389 */ /* 0x0000640000040017 */
[----:B01----:R-:W-:Y:S01]  /*7300*/  ENDCOLLECTIVE ;  /* 0x000000000000791b */ /* 0x003fe20003800000 */
.L_x_94:
[----:B------:R-:W-:Y:S01]  /*7310*/  MOV R25, R11 ;  /* 0x0000000b00197202 */ /* 0x000fe20000000f00 */
[----:B------:R-:W-:Y:S01]  /*7320*/  IMAD.MOV.U32 R24, RZ, RZ, 0x2 ;  /* 0x00000002ff187424 */ /* 0x000fe200078e00ff */
[----:B------:R-:W-:-:S07]  /*7330*/  MOV R29, R27 ;  /* 0x0000001b001d7202 */ /* 0x000fce0000000f00 */
[----:B------:R-:W-:Y:S05]  /*7340*/  WARPSYNC.COLLECTIVE R16, `(.L_x_95) ;  /* 0x0000000010087348 */ /* 0x000fea0003c00000 */
[----:B------:R0:W1:Y:S02]  /*7350*/  SHFL.BFLY P2, R27, R25, R24, R23 ;  /* 0x0c000018191b7389 */ /* 0x0000640000040017 */
[----:B01----:R-:W-:Y:S01]  /*7360*/  ENDCOLLECTIVE ;  /* 0x000000000000791b */ /* 0x003fe20003800000 */
.L_x_95:
[----:B------:R-:W-:Y:S01]  /*7370*/  FADD.FTZ R12, R12, R29 ;  /* 0x0000001d0c0c7221 */ /* 0x000fe20000010000 */
[----:B------:R-:W-:Y:S02]  /*7380*/  FADD.FTZ R29, R20, R21 ;  /* 0x00000015141d7221 */ /* 0x000fe40000010000 */
[----:B------:R-:W0:Y:S03]  /*7390*/  @!P1 LDC.64 R20, c[0x0][0x220] ;  /* 0x00008800ff149b82 */ /* 0x000e260000000a00 */
[----:B------:R-:W-:Y:S02]  /*73a0*/  @!P1 F2FP.BF16.F32.PACK_AB R29, RZ, R29 ;  /* 0x0000001dff1d923e */ /* 0x000fe400000010ff */
[----:B------:R-:W-:-:S03]  /*73b0*/  MOV R25, R12 ;  /* 0x0000000c00197202 */ /* 0x000fc60000000f00 */
[----:B------:R1:W-:Y:S01]  /*73c0*/  @!P1 STG.E.U16 desc[UR12][R18.64+0x78], R29 ;  /* 0x0000781d12009986 */ /* 0x0003e2000c10150c */
[----:B------:R-:W-:-:S05]  /*73d0*/  MOV R24, R27 ;  /* 0x0000001b00187202 */ /* 0x000fca0000000f00 */
[----:B------:R-:W-:Y:S01]  /*73e0*/  FADD.FTZ R11, R11, R24 ;  /* 0x000000180b0b7221 */ /* 0x000fe20000010000 */
[----:B------:R-:W-:Y:S01]  /*73f0*/  HFMA2.MMA R24, -RZ, RZ, 0, 1.1920928955078125e-07 ;  /* 0x00000002ff187435 */ /* 0x000fe200000001ff */
[----:B0-----:R-:W-:-:S05]  /*7400*/  @!P1 IMAD.WIDE R20, R0, 0x2, R20 ;  /* 0x0000000200149825 */ /* 0x001fca00078e0214 */
[----:B------:R1:W-:Y:S05]  /*7410*/  @!P1 STG.E.U16 desc[UR12][R20.64+0x78], R10 ;  /* 0x0000780a14009986 */ /* 0x0003ea000c10150c */
[----:B-1----:R-:W-:Y:S05]  /*7420*/  WARPSYNC.COLLECTIVE R16, `(.L_x_96) ;  /* 0x0000000010087348 */ /* 0x002fea0003c00000 */
[----:B------:R0:W2:Y:S02]  /*7430*/  SHFL.BFLY P2, R27, R25, R24, R23 ;  /* 0x0c000018191b7389 */ /* 0x0000a40000040017 */
[----:B012---:R-:W-:Y:S01]  /*7440*/  ENDCOLLECTIVE ;  /* 0x000000000000791b */ /* 0x007fe20003800000 */
.L_x_96:
[----:B------:R-:W-:Y:S01]  /*7450*/  IMAD.MOV.U32 R25, RZ, RZ, R11 ;  /* 0x000000ffff197224 */ /* 0x000fe200078e000b */
[----:B------:R-:W-:Y:S01]  /*7460*/  MOV R24, 0x1 ;  /* 0x0000000100187802 */ /* 0x000fe20000000f00 */
[----:B------:R-:W-:-:S07]  /*7470*/  FADD.FTZ R12, R12, R27 ;  /* 0x0000001b0c0c7221 */ /* 0x000fce0000010000 */
[----:B------:R-:W-:Y:S05]  /*7480*/  WARPSYNC.COLLECTIVE R16, `(.L_x_97) ;  /* 0x0000000010087348 */ /* 0x000fea0003c00000 */
[----:B------:R0:W1:Y:S02]  /*7490*/  SHFL.BFLY P2, R27, R25, R24, R23 ;  /* 0x0c000018191b7389 */ /* 0x0000640000040017 */
[----:B01----:R-:W-:Y:S01]  /*74a0*/  ENDCOLLECTIVE ;  /* 0x000000000000791b */ /* 0x003fe20003800000 */
.L_x_97:
[----:B------:R-:W-:Y:S02]  /*74b0*/  MOV R25, R12 ;  /* 0x0000000c00197202 */ /* 0x000fe40000000f00 */
[----:B------:R-:W-:-:S07]  /*74c0*/  MOV R31, R27 ;  /* 0x0000001b001f7202 */ /* 0x000fce0000000f00 */
[----:B------:R-:W-:Y:S05]  /*74d0*/  WARPSYNC.COLLECTIVE R16, `(.L_x_98) ;  /* 0x0000000010087348 */ /* 0x000fea0003c00000 */
[----:B------:R0:W1:Y:S02]  /*74e0*/  SHFL.BFLY P2, R27, R25, R24, R23 ;  /* 0x0c000018191b7389 */ /* 0x0000640000040017 */
[----:B01----:R-:W-:Y:S01]  /*74f0*/  ENDCOLLECTIVE ;  /* 0x000000000000791b */ /* 0x003fe20003800000 */
.L_x_98:
[----:B------:R-:W-:Y:S01]  /*7500*/  FADD.FTZ R31, R11, R31 ;  /* 0x0000001f0b1f7221 */ /* 0x000fe20000010000 */
[----:B------:R-:W-:Y:S06]  /*7510*/  BRA `(.L_x_99) ;  /* 0xffffffe000ac7947 */ /* 0x000fec000383ffff */
.L_x_100:
[----:B------:R-:W-:-:S00]  /*7520*/  BRA `(.L_x_100) ;  /* 0xfffffffc00fc7947 */ /* 0x000fc0000383ffff */
[----:B------:R-:W-:-:S00]  /*7530*/  NOP ;  /* 0x0000000000007918 */ /* 0x000fc00000000000 */
        /* <DEDUP_REMOVED lines=12> */
.L_x_3184:


//--------------------- .text._ZN13group_norm_v218gn_bwd_cuda_kernelI13__nv_bfloat16Li480ELi1ELi32ELi30ELi1024ELb0ELb1ELi8ELi960ELi960ELi4ELb1ELi1ELb0ELb0ELNS_15WgradSyncMethodE3ENS_16CompileConditionILi900EEEEEvPT_S6_S6_PKS5_S8_S8_S8_PKfflPfPj --------------------------
	.section	.text._ZN13group_norm_v218gn_bwd_cuda_kernelI13__nv_bfloat16Li480ELi1ELi32ELi30ELi1024ELb0ELb1ELi8ELi960ELi960ELi4ELb1ELi1ELb0ELb0ELNS_15WgradSyncMethodE3ENS_16CompileConditionILi900EEEEEvPT_S6_S6_PKS5_S8_S8_S8_PKfflPfPj,"ax",@progbits
	.align	128
        .global         _ZN13group_norm_v218gn_bwd_cuda_kernelI13__nv_bfloat16Li480ELi1ELi32ELi30ELi1024ELb0ELb1ELi8ELi960ELi960ELi4ELb1ELi1ELb0ELb0ELNS_15WgradSyncMethodE3ENS_16CompileConditionILi900EEEEEvPT_S6_S6_PKS5_S8_S8_S8_PKfflPfPj
        .type           _ZN13group_norm_v218gn_bwd_cuda_kernelI13__nv_bfloat16Li480ELi1ELi32ELi30ELi1024ELb0ELb1ELi8ELi960ELi960ELi4ELb1ELi1ELb0ELb0ELNS_15WgradSyncMethodE3ENS_16CompileConditionILi900EEEEEvPT_S6_S6_PKS5_S8_S8_S8_PKfflPfPj,@function
        .size           _ZN13group_norm_v218gn_bwd_cuda_kernelI13__nv_bfloat16Li480ELi1ELi32ELi30ELi1024ELb0ELb1ELi8ELi960ELi960ELi4ELb1ELi1ELb0ELb0ELNS_15WgradSyncMethodE3ENS_16CompileConditionILi900EEEEEvPT_S6_S6_PKS5_S8_S8_S8_PKfflPfPj,(.L_x_3185 - _ZN13group_norm_v218gn_bwd_cuda_kernelI13__nv_bfloat16Li480ELi1ELi32ELi30ELi1024ELb0ELb1ELi8ELi960ELi960ELi4ELb1ELi1ELb0ELb0ELNS_15WgradSyncMethodE3ENS_16CompileConditionILi900EEEEEvPT_S6_S6_PKS5_S8_S8_S8_PKfflPfPj)
        .other          _ZN13group_norm_v218gn_bwd_cuda_kernelI13__nv_bfloat16Li480ELi1ELi32ELi30ELi1024ELb0ELb1ELi8ELi960ELi960ELi4ELb1ELi1ELb0ELb0ELNS_15WgradSyncMethodE3ENS_16CompileConditionILi900EEEEEvPT_S6_S6_PKS5_S8_S8_S8_PKfflPfPj,@"STO_CUDA_ENTRY STV_DEFAULT"
_ZN13group_norm_v218gn_bwd_cuda_kernelI13__nv_bfloat16Li480ELi1ELi32ELi30ELi1024ELb0ELb1ELi8ELi960ELi960ELi4ELb1ELi1ELb0ELb0ELNS_15WgradSyncMethodE3ENS_16CompileConditionILi900EEEEEvPT_S6_S6_PKS5_S8_S8_S8_PKfflPfPj:
.text._ZN13group_norm_v218gn_bwd_cuda_kernelI13__nv_bfloat16Li480ELi1ELi32ELi30ELi1024ELb0ELb1ELi8ELi960ELi960ELi4ELb1ELi1ELb0ELb0ELNS_15WgradSyncMethodE3ENS_16CompileConditionILi900EEEEEvPT_S6_S6_PKS5_S8_S8_S8_PKfflPfPj:
[----:B------:R-:W-:Y:S01]  /*0000*/  LDC R1, c[0x0][0x28] ;  /* 0x00000a00ff017b82 */ /* 0x000fe20000000800 */
[----:B------:R-:W0:Y:S01]  /*0010*/  S2R R9, SR_CTAID.Y ;  /* 0x0000000000097919 */ /* 0x000e220000002600 */
[----:B------:R-:W-:Y:S01]  /*0020*/  ULDC.64 UR4, c[0x0][0x258] ;  /* 0x0000960000047ab9 */ /* 0x000fe20000000a00 */
[----:B------:R-:W-:Y:S01]  /*0030*/  ULDC.64 UR8, c[0x0][0x208] ;  /* 0x0000820000087ab9 */ /* 0x000fe20000000a00 */
[----:B------:R-:W-:Y:S01]  /*0040*/  MOV R40, UR4 ;  /* 0x0000000400287c02 */ /* 0x000fe20008000f00 */
[----:B------:R-:W1:Y:S01]  /*0050*/  S2R R0, SR_CTAID.X ;  /* 0x0000000000007919 */ /* 0x000e620000002500 */
[----:B------:R-:W-:Y:S01]  /*0060*/  MOV R41, UR5 ;  /* 0x0000000500297c02 */ /* 0x000fe20008000f00 */
[----:B------:R-:W-:Y:S01]  /*0070*/  IMAD.MOV.U32 R90, RZ, RZ, RZ ;  /* 0x000000ffff5a7224 */ /* 0x000fe200078e00ff */
[----:B0-----:R-:W-:Y:S02]  /*0080*/  ISETP.GE.U32.AND P0, PT, R9, R40, PT ;  /* 0x000000280900720c */ /* 0x001fe40003f06070 */
[----:B------:R-:W-:-:S02]  /*0090*/  MOV R73, R9 ;  /* 0x0000000900497202 */ /* 0x000fc40000000f00 */
[----:B------:R-:W-:-:S13]  /*00a0*/  ISETP.GE.AND.EX P0, PT, RZ, R41, PT, P0 ;  /* 0x00000029ff00720c */ /* 0x000fda0003f06300 */
[----:B-1----:R-:W-:Y:S05]  /*00b0*/  @!P0 BRA `(.L_x_101) ;  /* 0x0000000000688947 */ /* 0x002fea0003800000 */
[----:B------:R-:W0:Y:S01]  /*00c0*/  S2R R2, SR_TID.X ;  /* 0x0000000000027919 */ /* 0x000e220000002100 */
[----:B------:R-:W-:Y:S01]  /*00d0*/  BAR.SYNC.DEFER_BLOCKING 0x0 ;  /* 0x0000000000007b1d */ /* 0x000fe20000010000 */
[----:B0-----:R-:W-:-:S13]  /*00e0*/  ISETP.NE.AND P0, PT, R2, RZ, PT ;  /* 0x000000ff0200720c */ /* 0x001fda0003f05270 */
[----:B------:R-:W-:Y:S05]  /*00f0*/  @P0 BRA `(.L_x_102) ;  /* 0x00000000004c0947 */ /* 0x000fea0003800000 */
[----:B------:R-:W-:Y:S01]  /*0100*/  ULDC.64 UR4, c[0x0][0x268] ;  /* 0x00009a0000047ab9 */ /* 0x000fe20000000a00 */
[----:B------:R-:W-:Y:S01]  /*0110*/  IADD3 R3, -R73, RZ, RZ ;  /* 0x000000ff49037210 */ /* 0x000fe20007ffe1ff */
[----:B------:R-:W-:Y:S01]  /*0120*/  UIADD3 UR4, UP0, UR4, 0x4, URZ ;  /* 0x0000000404047890 */ /* 0x000fe2000ff1e03f */
[----:B------:R-:W-:Y:S02]  /*0130*/  IMAD.MOV.U32 R5, RZ, RZ, 0x7fffff81 ;  /* 0x7fffff81ff057424 */ /* 0x000fe400078e00ff */
[----:B------:R-:W-:Y:S01]  /*0140*/  ISETP.NE.AND P0, PT, R0, R3, PT ;  /* 0x000000030000720c */ /* 0x000fe20003f05270 */
        /* <DEDUP_REMOVED lines=8> */
.L_x_103:
[----:B------:R-:W2:Y:S04]  /*01d0*/  LD.E.STRONG.GPU R4, desc[UR8][R2.64] ;  /* 0x0000000802047980 */ /* 0x000ea8000c10f900 */
[----:B--2---:R-:W-:Y:S01]  /*01e0*/  CCTL.IVALL ;  /* 0x00000000ff00798f */ /* 0x004fe20002000000 */
[----:B------:R-:W-:Y:S05]  /*01f0*/  YIELD ;  /* 0x0000000000007946 */ /* 0x000fea0003800000 */
[----:B-----5:R-:W-:-:S04]  /*0200*/  LOP3.LUT R4, R4, R5, RZ, 0x3c, !PT ;  /* 0x0000000504047212 */ /* 0x020fc800078e3cff */
[----:B------:R-:W-:-:S13]  /*0210*/  ISETP.GT.AND P0, PT, R4, -0x1, PT ;  /* 0xffffffff0400780c */ /* 0x000fda0003f04270 */
[----:B------:R-:W-:Y:S05]  /*0220*/  @P0 BRA `(.L_x_103) ;  /* 0xfffffffc00e80947 */ /* 0x000fea000383ffff */
.L_x_102:
[----:B------:R-:W-:Y:S05]  /*0230*/  WARPSYNC.ALL ;  /* 0x0000000000007948 */ /* 0x000fea0003800000 */
[----:B------:R-:W-:Y:S06]  /*0240*/  BAR.SYNC.DEFER_BLOCKING 0x0 ;  /* 0x0000000000007b1d */ /* 0x000fec0000010000 */
[----:B------:R-:W-:Y:S05]  /*0250*/  BRA `(.L_x_104) ;  /* 0x0000003400087947 */ /* 0x000fea0003800000 */
.L_x_101:
[----:B------:R-:W0:Y:S01]  /*0260*/  S2R R2, SR_TID.X ;  /* 0x0000000000027919 */ /* 0x000e220000002100 */
[----:B------:R-:W1:Y:S01]  /*0270*/  LDC.64 R10, c[0x0][0x238] ;  /* 0x00008e00ff0a7b82 */ /* 0x000e620000000a00 */
[----:B0-----:R-:W-:-:S05]  /*0280*/  IMAD.WIDE.U32 R4, R2, -0x77777777, RZ ;  /* 0x8888888902047825 */ /* 0x001fca00078e00ff */
[----:B------:R-:W-:-:S05]  /*0290*/  SHF.R.U32.HI R22, RZ, 0x7, R5 ;  /* 0x00000007ff167819 */ /* 0x000fca0000011605 */
[----:B------:R-:W-:-:S04]  /*02a0*/  IMAD R3, R22, -0xf0, R2 ;  /* 0xffffff1016037824 */ /* 0x000fc800078e0202 */
[----:B------:R-:W-:-:S04]  /*02b0*/  IMAD.SHL.U32 R4, R3, 0x4, RZ ;  /* 0x0000000403047824 */ /* 0x000fc800078e00ff */
[----:B-1----:R-:W-:-:S05]  /*02c0*/  IMAD.WIDE R10, R4, 0x2, R10 ;  /* 0x00000002040a7825 */ /* 0x002fca00078e020a */
[----:B------:R0:W2:Y:S01]  /*02d0*/  LDG.E.64.CONSTANT R24, desc[UR8][R10.64] ;  /* 0x000000080a187981 */ /* 0x0000a2000c1e9b00 */
[----:B------:R-:W-:Y:S02]  /*02e0*/  IADD3 R12, R2, 0x1e0, RZ ;  /* 0x000001e0020c7810 */ /* 0x000fe40007ffe0ff */
[----:B------:R-:W-:Y:S02]  /*02f0*/  CS2R R42, SRZ ;  /* 0x00000000002a7805 */ /* 0x000fe4000001ff00 */
[----:B------:R-:W-:Y:S01]  /*0300*/  MOV R5, 0x400 ;  /* 0x0000040000057802 */ /* 0x000fe20000000f00 */
[----:B------:R-:W1:Y:S01]  /*0310*/  S2R R15, SR_CgaCtaId ;  /* 0x00000000000f7919 */ /* 0x000e620000008800 */
[----:B------:R-:W-:Y:S02]  /*0320*/  SHF.R.S32.HI R13, RZ, 0x1f, R12 ;  /* 0x0000001fff0d7819 */ /* 0x000fe4000001140c */
[----:B------:R-:W-:Y:S02]  /*0330*/  CS2R R44, SRZ ;  /* 0x00000000002c7805 */ /* 0x000fe4000001ff00 */
[----:B------:R-:W-:-:S02]  /*0340*/  SHF.R.S32.HI R7, RZ, 0x1f, R2 ;  /* 0x0000001fff077819 */ /* 0x000fc40000011402 */
[----:B------:R-:W-:Y:S02]  /*0350*/  CS2R R46, SRZ ;  /* 0x00000000002e7805 */ /* 0x000fe4000001ff00 */
[----:B------:R-:W-:Y:S01]  /*0360*/  IADD3 R6, R5, 0x3c00, RZ ;  /* 0x00003c0005067810 */ /* 0x000fe20007ffe0ff */
[----:B------:R-:W-:Y:S01]  /*0370*/  IMAD.SHL.U32 R5, R0, 0x8, RZ ;  /* 0x0000000800057824 */ /* 0x000fe200078e00ff */
[----:B------:R-:W-:Y:S02]  /*0380*/  LEA.HI R14, R13, R12, RZ, 0x2 ;  /* 0x0000000c0d0e7211 */ /* 0x000fe400078f10ff */
[----:B------:R-:W-:Y:S02]  /*0390*/  CS2R R48, SRZ ;  /* 0x0000000000307805 */ /* 0x000fe4000001ff00 */
[----:B------:R-:W-:Y:S01]  /*03a0*/  LEA.HI R16, R7, R2, RZ, 0x2 ;  /* 0x0000000207107211 */ /* 0x000fe200078f10ff */
[----:B------:R-:W-:Y:S01]  /*03b0*/  UMOV UR4, URZ ;  /* 0x0000003f00047c82 */ /* 0x000fe20008000000 */
[----:B0-----:R-:W-:-:S02]  /*03c0*/  LOP3.LUT R11, R14, 0xfffffffc, RZ, 0xc0, !PT ;  /* 0xfffffffc0e0b7812 */ /* 0x001fc400078ec0ff */
[----:B------:R-:W-:Y:S02]  /*03d0*/  LOP3.LUT R5, R5, 0x3f8, RZ, 0xc0, !PT ;  /* 0x000003f805057812 */ /* 0x000fe400078ec0ff */
[----:B------:R-:W-:Y:S02]  /*03e0*/  SHF.R.S32.HI R8, RZ, 0x2, R16 ;  /* 0x00000002ff087819 */ /* 0x000fe40000011410 */
[----:B------:R-:W-:Y:S01]  /*03f0*/  SHF.R.S32.HI R10, RZ, 0x2, R14 ;  /* 0x00000002ff0a7819 */ /* 0x000fe2000001140e */
[----:B------:R-:W-:Y:S01]  /*0400*/  IMAD.IADD R18, R5, 0x1, R22 ;  /* 0x0000000105127824 */ /* 0x000fe200078e0216 */
[----:B------:R-:W-:Y:S02]  /*0410*/  IADD3 R17, R12, -R11, RZ ;  /* 0x8000000b0c117210 */ /* 0x000fe40007ffe0ff */
[----:B------:R-:W-:Y:S01]  /*0420*/  IADD3 R5, R10, 0xf0, RZ ;  /* 0x000000f00a057810 */ /* 0x000fe20007ffe0ff */
[----:B------:R-:W-:Y:S01]  /*0430*/  IMAD R18, R18, 0x3c0, RZ ;  /* 0x000003c012127824 */ /* 0x000fe200078e02ff */
[----:B------:R-:W-:-:S02]  /*0440*/  IADD3 R14, R4, 0x2, RZ ;  /* 0x00000002040e7810 */ /* 0x000fc40007ffe0ff */
[----:B------:R-:W-:Y:S01]  /*0450*/  LEA.HI R19, R13, R12, RZ, 0x4 ;  /* 0x0000000c0d137211 */ /* 0x000fe200078f20ff */
[----:B------:R-:W-:Y:S01]  /*0460*/  IMAD.WIDE.U32 R12, R4, -0x77777777, RZ ;  /* 0x88888889040c7825 */ /* 0x000fe200078e00ff */
[----:B------:R-:W-:-:S04]  /*0470*/  LEA.HI R7, R7, R2, RZ, 0x4 ;  /* 0x0000000207077211 */ /* 0x000fc800078f20ff */
[----:B------:R-:W-:Y:S02]  /*0480*/  SHF.R.U32.HI R12, RZ, 0x4, R13 ;  /* 0x00000004ff0c7819 */ /* 0x000fe4000001160d */
[----:B-1----:R-:W-:Y:S02]  /*0490*/  LEA R6, R15, R6, 0x18 ;  /* 0x000000060f067211 */ /* 0x002fe400078ec0ff */
[----:B------:R-:W-:-:S03]  /*04a0*/  IADD3 R15, R8, 0xf0, RZ ;  /* 0x000000f0080f7810 */ /* 0x000fc60007ffe0ff */
[----:B------:R-:W-:Y:S01]  /*04b0*/  IMAD R11, R3, 0x18, R6 ;  /* 0x00000018030b7824 */ /* 0x000fe200078e0206 */
[----:B------:R-:W-:Y:S02]  /*04c0*/  SHF.R.S32.HI R20, RZ, 0x1f, R15 ;  /* 0x0000001fff147819 */ /* 0x000fe4000001140f */
[----:B------:R-:W-:Y:S01]  /*04d0*/  LOP3.LUT R3, R16, 0xfffffffc, RZ, 0xc0, !PT ;  /* 0xfffffffc10037812 */ /* 0x000fe200078ec0ff */
[----:B------:R-:W-:Y:S01]  /*04e0*/  IMAD R11, R22, 0x8, R11 ;  /* 0x00000008160b7824 */ /* 0x000fe200078e020b */
[----:B------:R-:W-:Y:S02]  /*04f0*/  SHF.R.S32.HI R22, RZ, 0x1f, R5 ;  /* 0x0000001fff167819 */ /* 0x000fe40000011405 */
[----:B------:R-:W-:Y:S01]  /*0500*/  LEA.HI R20, R20, R15, RZ, 0x2 ;  /* 0x0000000f14147211 */ /* 0x000fe200078f10ff */
[----:B------:R-:W-:Y:S01]  /*0510*/  IMAD.WIDE.U32 R14, R14, -0x77777777, RZ ;  /* 0x888888890e0e7825 */ /* 0x000fe200078e00ff */
[----:B------:R-:W-:Y:S02]  /*0520*/  LEA.HI R22, R22, R5, RZ, 0x2 ;  /* 0x0000000516167211 */ /* 0x000fe400078f10ff */
[----:B------:R-:W-:-:S02]  /*0530*/  SHF.R.U32.HI R14, RZ, 0x4, R7 ;  /* 0x00000004ff0e7819 */ /* 0x000fc40000011607 */
[----:B------:R-:W-:Y:S02]  /*0540*/  IADD3 R3, -R3, R2, RZ ;  /* 0x0000000203037210 */ /* 0x000fe40007ffe1ff */
[----:B------:R-:W-:Y:S02]  /*0550*/  SHF.R.U32.HI R20, RZ, 0x2, R20 ;  /* 0x00000002ff147819 */ /* 0x000fe40000011614 */
[----:B------:R-:W-:Y:S02]  /*0560*/  SHF.R.U32.HI R16, RZ, 0x4, R19 ;  /* 0x00000004ff107819 */ /* 0x000fe40000011613 */
[----:B------:R-:W-:Y:S02]  /*0570*/  SHF.R.U32.HI R22, RZ, 0x2, R22 ;  /* 0x00000002ff167819 */ /* 0x000fe40000011616 */
[----:B------:R-:W-:Y:S02]  /*0580*/  SHF.R.U32.HI R13, RZ, 0x4, R15 ;  /* 0x00000004ff0d7819 */ /* 0x000fe4000001160f */
[----:B------:R-:W-:-:S02]  /*0590*/  LOP3.LUT R14, R3, 0x3, R14, 0x78, !PT ;  /* 0x00000003030e7812 */ /* 0x000fc400078e780e */
[----:B------:R-:W-:Y:S02]  /*05a0*/  LOP3.LUT R15, R3, 0x3, R20, 0x78, !PT ;  /* 0x00000003030f7812 */ /* 0x000fe400078e7814 */
[C---:B------:R-:W-:Y:S02]  /*05b0*/  LOP3.LUT R16, R17.reuse, 0x3, R16, 0x78, !PT ;  /* 0x0000000311107812 */ /* 0x040fe400078e7810 */
[----:B------:R-:W-:Y:S02]  /*05c0*/  LOP3.LUT R17, R17, 0x3, R22, 0x78, !PT ;  /* 0x0000000311117812 */ /* 0x000fe400078e7816 */
[C---:B--2---:R-:W-:Y:S01]  /*05d0*/  PRMT R19, R24.reuse, 0x7632, R19 ;  /* 0x0000763218137816 */ /* 0x044fe20000000013 */
[C---:B------:R-:W-:Y:S01]  /*05e0*/  IMAD.U32 R5, R25.reuse, 0x10000, RZ ;  /* 0x0001000019057824 */ /* 0x040fe200078e00ff */
[----:B------:R-:W-:Y:S02]  /*05f0*/  PRMT R21, R25, 0x7632, R21 ;  /* 0x0000763219157816 */ /* 0x000fe40000000015 */
[----:B------:R-:W-:-:S02]  /*0600*/  SHF.L.U32 R3, R24, 0x10, RZ ;  /* 0x0000001018037819 */ /* 0x000fc400000006ff */
[----:B------:R-:W-:Y:S02]  /*0610*/  SHF.L.U32 R19, R19, 0x10, RZ ;  /* 0x0000001013137819 */ /* 0x000fe400000006ff */
[----:B------:R-:W-:-:S07]  /*0620*/  SHF.L.U32 R21, R21, 0x10, RZ ;  /* 0x0000001015157819 */ /* 0x000fce00000006ff */
.L_x_120:
[----:B-1----:R-:W-:Y:S01]  /*0630*/  HFMA2.MMA R23, -RZ, RZ, 0, 0 ;  /* 0x00000000ff177435 */ /* 0x002fe200000001ff */
[----:B------:R-:W-:Y:S01]  /*0640*/  MOV R22, R4 ;  /* 0x0000000400167202 */ /* 0x000fe20000000f00 */
[C---:B------:R-:W-:Y:S01]  /*0650*/  IMAD.SHL.U32 R25, R73.reuse, 0x20, RZ ;  /* 0x0000002049197824 */ /* 0x040fe200078e00ff */
[----:B------:R-:W-:Y:S01]  /*0660*/  SHF.L.U64.HI R26, R73, 0x5, R90 ;  /* 0x00000005491a7819 */ /* 0x000fe2000001025a */
[----:B------:R-:W-:Y:S01]  /*0670*/  IMAD R27, R90, 0xf0000, RZ ;  /* 0x000f00005a1b7824 */ /* 0x000fe200078e02ff */
[----:B------:R-:W-:Y:S01]  /*0680*/  ULDC.64 UR6, c[0x0][0x248] ;  /* 0x0000920000067ab9 */ /* 0x000fe20000000a00 */
[----:B------:R-:W-:Y:S01]  /*0690*/  ULDC.64 UR10, c[0x0][0x230] ;  /* 0x00008c00000a7ab9 */ /* 0x000fe20000000a00 */
[----:B------:R-:W-:Y:S01]  /*06a0*/  IADD3 R7, P0, R25, R12, RZ ;  /* 0x0000000c19077210 */ /* 0x000fe20007f1e0ff */
[----:B------:R-:W-:Y:S01]  /*06b0*/  ULDC.64 UR12, c[0x0][0x228] ;  /* 0x00008a00000c7ab9 */ /* 0x000fe20000000a00 */
[----:B------:R-:W-:Y:S01]  /*06c0*/  ULDC UR5, c[0x0][0x250] ;  /* 0x0000940000057ab9 */ /* 0x000fe20000000800 */
[----:B------:R-:W-:-:S04]  /*06d0*/  IMAD.WIDE.U32 R28, R73, 0xf0000, R22 ;  /* 0x000f0000491c7825 */ /* 0x000fc800078e0016 */
[----:B------:R-:W-:Y:S01]  /*06e0*/  IMAD.X R20, RZ, RZ, R26, P0 ;  /* 0x000000ffff147224 */ /* 0x000fe200000e061a */
[----:B------:R-:W-:Y:S02]  /*06f0*/  IADD3 R27, R29, R27, RZ ;  /* 0x0000001b1d1b7210 */ /* 0x000fe40007ffe0ff */
[----:B------:R-:W-:Y:S02]  /*0700*/  IADD3 R22, P1, R18, R28, RZ ;  /* 0x0000001c12167210 */ /* 0x000fe40007f3e0ff */
[----:B------:R-:W-:-:S03]  /*0710*/  LEA R50, P0, R7, UR6, 0x3 ;  /* 0x0000000607327c11 */ /* 0x000fc6000f8018ff */
[----:B------:R-:W-:Y:S01]  /*0720*/  IMAD.X R23, RZ, RZ, R27, P1 ;  /* 0x000000ffff177224 */ /* 0x000fe200008e061b */
[----:B------:R-:W-:Y:S02]  /*0730*/  LEA.HI.X R51, R7, UR7, R20, 0x3, P0 ;  /* 0x0000000707337c11 */ /* 0x000fe400080f1c14 */
[----:B------:R-:W-:Y:S02]  /*0740*/  IADD3 R7, R18, 0x780, RZ ;  /* 0x0000078012077810 */ /* 0x000fe40007ffe0ff */
[C---:B------:R-:W-:Y:S02]  /*0750*/  SHF.L.U64.HI R20, R22.reuse, 0x1, R23 ;  /* 0x0000000116147819 */ /* 0x040fe40000010217 */
[----:B------:R-:W-:Y:S01]  /*0760*/  SHF.L.U32 R22, R22, 0x1, RZ ;  /* 0x0000000116167819 */ /* 0x000fe200000006ff */
[----:B------:R-:W2:Y:S01]  /*0770*/  LDG.E.64.CONSTANT R50, desc[UR8][R50.64] ;  /* 0x0000000832327981 */ /* 0x000ea2000c1e9b00 */
[----:B------:R-:W-:Y:S02]  /*0780*/  IADD3 R7, P2, R7, R28, RZ ;  /* 0x0000001c07077210 */ /* 0x000fe40007f5e0ff */
[----:B------:R-:W-:-:S02]  /*0790*/  IADD3 R52, P1, R22, UR10, RZ ;  /* 0x0000000a16347c10 */ /* 0x000fc4000ff3e0ff */
[----:B------:R-:W-:Y:S02]  /*07a0*/  IADD3.X R24, RZ, R27, RZ, P2, !PT ;  /* 0x0000001bff187210 */ /* 0x000fe400017fe4ff */
[----:B------:R-:W-:Y:S02]  /*07b0*/  IADD3 R54, P2, R22, UR12, RZ ;  /* 0x0000000c16367c10 */ /* 0x000fe4000ff5e0ff */
[C---:B------:R-:W-:Y:S02]  /*07c0*/  IADD3.X R53, R20.reuse, UR11, RZ, P1, !PT ;  /* 0x0000000b14357c10 */ /* 0x040fe40008ffe4ff */
[----:B------:R-:W-:Y:S02]  /*07d0*/  IADD3.X R55, R20, UR13, RZ, P2, !PT ;  /* 0x0000000d14377c10 */ /* 0x000fe400097fe4ff */
[----:B------:R-:W-:Y:S02]  /*07e0*/  IADD3 R25, P0, R25, R13, RZ ;  /* 0x0000000d19197210 */ /* 0x000fe40007f1e0ff */
[----:B------:R-:W3:Y:S01]  /*07f0*/  LDG.E.64.CONSTANT R52, desc[UR8][R52.64] ;  /* 0x0000000834347981 */ /* 0x000ee2000c1e9b00 */
[----:B------:R-:W-:Y:S01]  /*0800*/  IMAD.SHL.U32 R23, R7, 0x2, RZ ;  /* 0x0000000207177824 */ /* 0x000fe200078e00ff */
[----:B------:R-:W-:-:S02]  /*0810*/  IADD3.X R26, RZ, R26, RZ, P0, !PT ;  /* 0x0000001aff1a7210 */ /* 0x000fc400007fe4ff */
[----:B------:R-:W4:Y:S01]  /*0820*/  LDG.E.64.CONSTANT R54, desc[UR8][R54.64] ;  /* 0x0000000836367981 */ /* 0x000f22000c1e9b00 */
[----:B------:R-:W-:Y:S02]  /*0830*/  LEA R58, P0, R25, UR6, 0x3 ;  /* 0x00000006193a7c11 */ /* 0x000fe4000f8018ff */
[----:B------:R-:W-:Y:S02]  /*0840*/  SHF.L.U64.HI R24, R7, 0x1, R24 ;  /* 0x0000000107187819 */ /* 0x000fe40000010218 */
[----:B------:R-:W-:Y:S02]  /*0850*/  LEA.HI.X R59, R25, UR7, R26, 0x3, P0 ;  /* 0x00000007193b7c11 */ /* 0x000fe400080f1c1a */
[C---:B------:R-:W-:Y:S02]  /*0860*/  IADD3 R56, P1, R23.reuse, UR10, RZ ;  /* 0x0000000a17387c10 */ /* 0x040fe4000ff3e0ff */
[----:B------:R-:W-:Y:S02]  /*0870*/  IADD3 R60, P2, R23, UR12, RZ ;  /* 0x0000000c173c7c10 */ /* 0x000fe4000ff5e0ff */
[C---:B------:R-:W-:Y:S01]  /*0880*/  IADD3.X R57, R24.reuse, UR11, RZ, P1, !PT ;  /* 0x0000000b18397c10 */ /* 0x040fe20008ffe4ff */
[----:B------:R-:W5:Y:S01]  /*0890*/  LDG.E.64.CONSTANT R58, desc[UR8][R58.64] ;  /* 0x000000083a3a7981 */ /* 0x000f62000c1e9b00 */
[----:B------:R-:W-:-:S04]  /*08a0*/  IADD3.X R61, R24, UR13, RZ, P2, !PT ;  /* 0x0000000d183d7c10 */ /* 0x000fc800097fe4ff */
[----:B------:R-:W5:Y:S04]  /*08b0*/  LDG.E.64.CONSTANT R56, desc[UR8][R56.64] ;  /* 0x0000000838387981 */ /* 0x000f68000c1e9b00 */
[----:B------:R-:W5:Y:S01]  /*08c0*/  LDG.E.64.CONSTANT R60, desc[UR8][R60.64] ;  /* 0x000000083c3c7981 */ /* 0x000f62000c1e9b00 */
[----:B------:R-:W-:-:S04]  /*08d0*/  IADD3 R7, R18, 0xf00, RZ ;  /* 0x00000f0012077810 */ /* 0x000fc80007ffe0ff */
[----:B------:R-:W-:-:S04]  /*08e0*/  IADD3 R7, P0, R7, R28, RZ ;  /* 0x0000001c07077210 */ /* 0x000fc80007f1e0ff */
[----:B------:R-:W-:Y:S01]  /*08f0*/  SHF.L.U32 R25, R7, 0x1, RZ ;  /* 0x0000000107197819 */ /* 0x000fe200000006ff */
[----:B------:R-:W-:-:S03]  /*0900*/  IMAD.X R26, RZ, RZ, R27, P0 ;  /* 0x000000ffff1a7224 */ /* 0x000fc600000e061b */
[----:B------:R-:W-:Y:S02]  /*0910*/  IADD3 R62, P0, R25, UR10, RZ ;  /* 0x0000000a193e7c10 */ /* 0x000fe4000ff1e0ff */
[----:B------:R-:W-:Y:S02]  /*0920*/  SHF.L.U64.HI R26, R7, 0x1, R26 ;  /* 0x00000001071a7819 */ /* 0x000fe4000001021a */
[----:B------:R-:W-:Y:S02]  /*0930*/  IADD3 R64, P1, R25, UR12, RZ ;  /* 0x0000000c19407c10 */ /* 0x000fe4000ff3e0ff */
[C---:B------:R-:W-:Y:S02]  /*0940*/  IADD3.X R63, R26.reuse, UR11, RZ, P0, !PT ;  /* 0x0000000b1a3f7c10 */ /* 0x040fe400087fe4ff */
[----:B------:R-:W-:-:S04]  /*0950*/  IADD3.X R65, R26, UR13, RZ, P1, !PT ;  /* 0x0000000d1a417c10 */ /* 0x000fc80008ffe4ff */
[----:B------:R-:W5:Y:S01]  /*0960*/  LDG.E.64.CONSTANT R62, desc[UR8][R62.64] ;  /* 0x000000083e3e7981 */ /* 0x000f62000c1e9b00 */
[----:B------:R-:W-:-:S03]  /*0970*/  IADD3 R7, R18, 0x1680, RZ ;  /* 0x0000168012077810 */ /* 0x000fc60007ffe0ff */
[----:B------:R-:W5:Y:S01]  /*0980*/  LDG.E.64.CONSTANT R64, desc[UR8][R64.64] ;  /* 0x0000000840407981 */ /* 0x000f62000c1e9b00 */
[----:B------:R-:W-:-:S05]  /*0990*/  IADD3 R7, P0, R7, R28, RZ ;  /* 0x0000001c07077210 */ /* 0x000fca0007f1e0ff */
[----:B------:R-:W-:Y:S01]  /*09a0*/  IMAD.X R28, RZ, RZ, R27, P0 ;  /* 0x000000ffff1c7224 */ /* 0x000fe200000e061b */
[----:B------:R-:W-:-:S04]  /*09b0*/  SHF.L.U32 R27, R7, 0x1, RZ ;  /* 0x00000001071b7819 */ /* 0x000fc800000006ff */
[----:B------:R-:W-:Y:S02]  /*09c0*/  SHF.L.U64.HI R28, R7, 0x1, R28 ;  /* 0x00000001071c7819 */ /* 0x000fe4000001021c */
[----:B------:R-:W-:-:S04]  /*09d0*/  IADD3 R66, P0, R27, UR10, RZ ;  /* 0x0000000a1b427c10 */ /* 0x000fc8000ff1e0ff */
[----:B------:R-:W-:Y:S02]  /*09e0*/  IADD3.X R67, R28, UR11, RZ, P0, !PT ;  /* 0x0000000b1c437c10 */ /* 0x000fe400087fe4ff */
[----:B------:R-:W-:-:S04]  /*09f0*/  IADD3 R68, P0, R27, UR12, RZ ;  /* 0x0000000c1b447c10 */ /* 0x000fc8000ff1e0ff */
[----:B------:R-:W-:Y:S01]  /*0a00*/  IADD3.X R69, R28, UR13, RZ, P0, !PT ;  /* 0x0000000d1c457c10 */ /* 0x000fe200087fe4ff */
[----:B------:R-:W5:Y:S05]  /*0a10*/  LDG.E.64.CONSTANT R66, desc[UR8][R66.64] ;  /* 0x0000000842427981 */ /* 0x000f6a000c1e9b00 */
[----:B------:R-:W5:Y:S01]  /*0a20*/  LDG.E.64.CONSTANT R68, desc[UR8][R68.64] ;  /* 0x0000000844447981 */ /* 0x000f62000c1e9b00 */
[----:B------:R-:W-:Y:S01]  /*0a30*/  ISETP.GT.U32.AND P1, PT, R2, 0x3f, PT ;  /* 0x0000003f0200780c */ /* 0x000fe20003f24070 */
[----:B--2---:R-:W-:-:S06]  /*0a40*/  FADD.FTZ R29, R51, UR5 ;  /* 0x00000005331d7e21 */ /* 0x004fcc0008010000 */
[----:B------:R-:W0:Y:S01]  /*0a50*/  MUFU.RSQ R29, R29 ;  /* 0x0000001d001d7308 */ /* 0x000e220000001400 */
[C---:B---3--:R-:W-:Y:S02]  /*0a60*/  PRMT R7, R52.reuse, 0x7632, R7 ;  /* 0x0000763234077816 */ /* 0x048fe40000000007 */
[----:B------:R-:W-:Y:S02]  /*0a70*/  SHF.L.U32 R33, R52, 0x10, RZ ;  /* 0x0000001034217819 */ /* 0x000fe400000006ff */
[C---:B----4-:R-:W-:Y:S02]  /*0a80*/  PRMT R31, R54.reuse, 0x7632, R31 ;  /* 0x00007632361f7816 */ /* 0x050fe4000000001f */
[----:B------:R-:W-:Y:S01]  /*0a90*/  SHF.L.U32 R7, R7, 0x10, RZ ;  /* 0x0000001007077819 */ /* 0x000fe200000006ff */
[----:B------:R-:W-:Y:S02]  /*0aa0*/  IMAD.U32 R30, R54, 0x10000, RZ ;  /* 0x00010000361e7824 */ /* 0x000fe400078e00ff */
[C---:B------:R-:W-:Y:S01]  /*0ab0*/  FADD.FTZ R32, -R50.reuse, R33 ;  /* 0x0000002132207221 */ /* 0x040fe20000010100 */
[----:B------:R-:W-:Y:S01]  /*0ac0*/  SHF.L.U32 R38, R31, 0x10, RZ ;  /* 0x000000101f267819 */ /* 0x000fe200000006ff */
[----:B------:R-:W-:Y:S01]  /*0ad0*/  FADD.FTZ R36, -R50, R7 ;  /* 0x0000000732247221 */ /* 0x000fe20000010100 */
[----:B------:R-:W-:Y:S01]  /*0ae0*/  FMUL.FTZ R34, R3, R30 ;  /* 0x0000001e03227220 */ /* 0x000fe20000410000 */
[----:B0-----:R-:W-:-:S02]  /*0af0*/  FMUL.FTZ R7, R29, R32 ;  /* 0x000000201d077220 */ /* 0x001fc40000410000 */
[----:B------:R-:W-:Y:S01]  /*0b00*/  FMUL.FTZ R31, R19, R38 ;  /* 0x00000026131f7220 */ /* 0x000fe20000410000 */
[----:B------:R-:W-:Y:S01]  /*0b10*/  FMUL.FTZ R33, R29, R36 ;  /* 0x000000241d217220 */ /* 0x000fe20000410000 */
[----:B-----5:R-:W-:Y:S01]  /*0b20*/  FADD.FTZ R59, R59, UR5 ;  /* 0x000000053b3b7e21 */ /* 0x020fe20008010000 */
[----:B------:R-:W-:-:S04]  /*0b30*/  FFMA.FTZ R34, R7, R34, RZ ;  /* 0x0000002207227223 */ /* 0x000fc800000100ff */
[----:B------:R-:W-:Y:S01]  /*0b40*/  FFMA.FTZ R35, R33, R31, R34 ;  /* 0x0000001f21237223 */ /* 0x000fe20000010022 */
[----:B------:R-:W-:Y:S01]  /*0b50*/  IMAD.U32 R37, R56, 0x10000, RZ ;  /* 0x0001000038257824 */ /* 0x000fe200078e00ff */
[----:B------:R-:W0:Y:S01]  /*0b60*/  MUFU.RSQ R31, R59 ;  /* 0x0000003b001f7308 */ /* 0x000e220000001400 */
[----:B------:R-:W-:Y:S01]  /*0b70*/  FFMA.FTZ R32, R3, R30, RZ ;  /* 0x0000001e03207223 */ /* 0x000fe200000100ff */
[----:B------:R-:W-:Y:S01]  /*0b80*/  SHF.L.U32 R95, R60, 0x10, RZ ;  /* 0x000000103c5f7819 */ /* 0x000fe200000006ff */
[----:B------:R-:W-:Y:S01]  /*0b90*/  FADD.FTZ R98, -R50, R37 ;  /* 0x0000002532627221 */ /* 0x000fe20000010100 */
[----:B------:R-:W-:Y:S01]  /*0ba0*/  SHF.L.U32 R39, R53, 0x10, RZ ;  /* 0x0000001035277819 */ /* 0x000fe200000006ff */
[--C-:B------:R-:W-:Y:S01]  /*0bb0*/  FFMA.FTZ R36, R19, R38, R32.reuse ;  /* 0x0000002613247223 */ /* 0x100fe20000010020 */
[----:B------:R-:W-:Y:S01]  /*0bc0*/  PRMT R32, R53, 0x7632, R32 ;  /* 0x0000763235207816 */ /* 0x000fe20000000020 */
[----:B------:R-:W-:Y:S01]  /*0bd0*/  FMUL.FTZ R34, R3, R95 ;  /* 0x0000005f03227220 */ /* 0x000fe20000410000 */
[----:B------:R-:W-:Y:S01]  /*0be0*/  FMUL.FTZ R98, R29, R98 ;  /* 0x000000621d627220 */ /* 0x000fe20000410000 */
[----:B------:R-:W-:Y:S01]  /*0bf0*/  FFMA.FTZ R44, R33, R38, R44 ;  /* 0x00000026212c7223 */ /* 0x000fe2000001002c */
[C---:B------:R-:W-:Y:S01]  /*0c00*/  PRMT R33, R55.reuse, 0x7632, R33 ;  /* 0x0000763237217816 */ /* 0x040fe20000000021 */
[----:B------:R-:W-:Y:S01]  /*0c10*/  IMAD.U32 R92, R55, 0x10000, RZ ;  /* 0x00010000375c7824 */ /* 0x000fe200078e00ff */
[----:B------:R-:W-:Y:S01]  /*0c20*/  SHF.L.U32 R41, R32, 0x10, RZ ;  /* 0x0000001020297819 */ /* 0x000fe200000006ff */
[----:B------:R-:W-:Y:S01]  /*0c30*/  FFMA.FTZ R37, R98, R34, R35 ;  /* 0x0000002262257223 */ /* 0x000fe20000010023 */
[----:B------:R-:W-:Y:S01]  /*0c40*/  FADD.FTZ R32, -R58, R39 ;  /* 0x000000273a207221 */ /* 0x000fe20000010100 */
[----:B------:R-:W-:Y:S01]  /*0c50*/  PRMT R34, R56, 0x7632, R34 ;  /* 0x0000763238227816 */ /* 0x000fe20000000022 */
[----:B------:R-:W-:Y:S01]  /*0c60*/  FADD.FTZ R45, R38, R45 ;  /* 0x0000002d262d7221 */ /* 0x000fe20000010000 */
[----:B------:R-:W-:Y:S01]  /*0c70*/  SHF.L.U32 R74, R33, 0x10, RZ ;  /* 0x00000010214a7819 */ /* 0x000fe200000006ff */
[----:B------:R-:W-:Y:S01]  /*0c80*/  FMUL.FTZ R38, R5, R92 ;  /* 0x0000005c05267220 */ /* 0x000fe20000410000 */
[----:B------:R-:W-:Y:S01]  /*0c90*/  FADD.FTZ R40, -R58, R41 ;  /* 0x000000293a287221 */ /* 0x000fe20000010100 */
[----:B0-----:R-:W-:Y:S01]  /*0ca0*/  FMUL.FTZ R59, R31, R32 ;  /* 0x000000201f3b7220 */ /* 0x001fe20000410000 */
[----:B------:R-:W-:-:S02]  /*0cb0*/  PRMT R35, R60, 0x7632, R35 ;  /* 0x000076323c237816 */ /* 0x000fc40000000023 */
[----:B------:R-:W-:Y:S01]  /*0cc0*/  SHF.L.U32 R33, R34, 0x10, RZ ;  /* 0x0000001022217819 */ /* 0x000fe200000006ff */
[----:B------:R-:W-:Y:S01]  /*0cd0*/  FMUL.FTZ R39, R21, R74 ;  /* 0x0000004a15277220 */ /* 0x000fe20000410000 */
[----:B------:R-:W-:Y:S01]  /*0ce0*/  FMUL.FTZ R41, R31, R40 ;  /* 0x000000281f297220 */ /* 0x000fe20000410000 */
[----:B------:R-:W-:Y:S01]  /*0cf0*/  FFMA.FTZ R38, R59, R38, RZ ;  /* 0x000000263b267223 */ /* 0x000fe200000100ff */
[----:B------:R-:W-:Y:S01]  /*0d00*/  SHF.L.U32 R51, R57, 0x10, RZ ;  /* 0x0000001039337819 */ /* 0x000fe200000006ff */
[----:B------:R-:W-:Y:S02]  /*0d10*/  IMAD.U32 R40, R35, 0x10000, RZ ;  /* 0x0001000023287824 */ /* 0x000fe400078e00ff */
[----:B------:R-:W-:Y:S01]  /*0d20*/  FADD.FTZ R34, -R50, R33 ;  /* 0x0000002132227221 */ /* 0x000fe20000010100 */
[----:B------:R-:W-:Y:S01]  /*0d30*/  FFMA.FTZ R76, R41, R39, R38 ;  /* 0x00000027294c7223 */ /* 0x000fe20000010026 */
[----:B------:R-:W-:Y:S02]  /*0d40*/  IMAD.U32 R32, R61, 0x10000, RZ ;  /* 0x000100003d207824 */ /* 0x000fe400078e00ff */
[----:B------:R-:W-:Y:S01]  /*0d50*/  FADD.FTZ R38, -R58, R51 ;  /* 0x000000333a267221 */ /* 0x000fe20000010100 */
[----:B------:R-:W-:Y:S01]  /*0d60*/  FMUL.FTZ R72, R19, R40 ;  /* 0x0000002813487220 */ /* 0x000fe20000410000 */
[----:B------:R-:W-:Y:S01]  /*0d70*/  FMUL.FTZ R35, R29, R34 ;  /* 0x000000221d237220 */ /* 0x000fe20000410000 */
[----:B------:R-:W-:Y:S01]  /*0d80*/  PRMT R34, R57, 0x7632, R34 ;  /* 0x0000763239227816 */ /* 0x000fe20000000022 */
[----:B------:R-:W-:Y:S01]  /*0d90*/  FMUL.FTZ R39, R5, R32 ;  /* 0x0000002005277220 */ /* 0x000fe20000410000 */
[----:B------:R-:W-:Y:S01]  /*0da0*/  FMUL.FTZ R33, R31, R38 ;  /* 0x000000261f217220 */ /* 0x000fe20000410000 */
[----:B------:R-:W-:Y:S01]  /*0db0*/  FADD.FTZ R38, R45, R40 ;  /* 0x000000282d267221 */ /* 0x000fe20000010000 */
[C---:B------:R-:W-:Y:S01]  /*0dc0*/  FFMA.FTZ R44, R35.reuse, R40, R44 ;  /* 0x00000028232c7223 */ /* 0x040fe2000001002c */
[----:B------:R-:W-:Y:S01]  /*0dd0*/  FFMA.FTZ R37, R35, R72, R37 ;  /* 0x0000004823257223 */ /* 0x000fe20000010025 */
[----:B------:R-:W-:Y:S01]  /*0de0*/  FFMA.FTZ R36, R3, R95, R36 ;  /* 0x0000005f03247223 */ /* 0x000fe20000010024 */
[----:B------:R-:W-:-:S02]  /*0df0*/  PRMT R35, R61, 0x7632, R35 ;  /* 0x000076323d237816 */ /* 0x000fc40000000023 */
[----:B------:R-:W-:Y:S01]  /*0e00*/  SHF.L.U32 R45, R34, 0x10, RZ ;  /* 0x00000010222d7819 */ /* 0x000fe200000006ff */
[----:B------:R-:W-:Y:S01]  /*0e10*/  FFMA.FTZ R76, R33, R39, R76 ;  /* 0x00000027214c7223 */ /* 0x000fe2000001004c */
[----:B------:R-:W-:Y:S01]  /*0e20*/  SHF.L.U32 R39, R62, 0x10, RZ ;  /* 0x000000103e277819 */ /* 0x000fe200000006ff */
[----:B------:R-:W-:Y:S01]  /*0e30*/  FFMA.FTZ R70, R19, R40, R36 ;  /* 0x0000002813467223 */ /* 0x000fe20000010024 */
[----:B------:R-:W-:Y:S01]  /*0e40*/  SHF.L.U32 R78, R35, 0x10, RZ ;  /* 0x00000010234e7819 */ /* 0x000fe200000006ff */
[----:B------:R-:W-:Y:S01]  /*0e50*/  FADD.FTZ R40, -R58, R45 ;  /* 0x0000002d3a287221 */ /* 0x000fe20000010100 */
[----:B------:R-:W-:Y:S02]  /*0e60*/  IMAD.U32 R93, R64, 0x10000, RZ ;  /* 0x00010000405d7824 */ /* 0x000fe400078e00ff */
[----:B------:R-:W-:Y:S01]  /*0e70*/  FADD.FTZ R96, -R50, R39 ;  /* 0x0000002732607221 */ /* 0x000fe20000010100 */
[----:B------:R-:W-:Y:S01]  /*0e80*/  FMUL.FTZ R35, R21, R78 ;  /* 0x0000004e15237220 */ /* 0x000fe20000410000 */
[----:B------:R-:W-:Y:S01]  /*0e90*/  FMUL.FTZ R75, R31, R40 ;  /* 0x000000281f4b7220 */ /* 0x000fe20000410000 */
[----:B------:R-:W-:Y:S01]  /*0ea0*/  FFMA.FTZ R36, R5, R92, RZ ;  /* 0x0000005c05247223 */ /* 0x000fe200000100ff */
[----:B------:R-:W-:Y:S01]  /*0eb0*/  FMUL.FTZ R34, R3, R93 ;  /* 0x0000005d03227220 */ /* 0x000fe20000410000 */
[----:B------:R-:W-:Y:S01]  /*0ec0*/  FMUL.FTZ R96, R29, R96 ;  /* 0x000000601d607220 */ /* 0x000fe20000410000 */
[----:B------:R-:W-:Y:S01]  /*0ed0*/  FFMA.FTZ R76, R75, R35, R76 ;  /* 0x000000234b4c7223 */ /* 0x000fe2000001004c */
[----:B------:R-:W-:Y:S01]  /*0ee0*/  PRMT R35, R62, 0x7632, R35 ;  /* 0x000076323e237816 */ /* 0x000fe20000000023 */
[----:B------:R-:W-:Y:S01]  /*0ef0*/  FFMA.FTZ R72, R21, R74, R36 ;  /* 0x0000004a15487223 */ /* 0x000fe20000010024 */
[----:B------:R-:W-:Y:S01]  /*0f00*/  FFMA.FTZ R40, R96, R34, R37 ;  /* 0x0000002260287223 */ /* 0x000fe20000010025 */
[----:B------:R-:W-:-:S02]  /*0f10*/  SHF.L.U32 R37, R63, 0x10, RZ ;  /* 0x000000103f257819 */ /* 0x000fc400000006ff */
[----:B------:R-:W-:Y:S02]  /*0f20*/  PRMT R36, R63, 0x7632, R36 ;  /* 0x000076323f247816 */ /* 0x000fe40000000024 */
[----:B------:R-:W-:Y:S02]  /*0f30*/  PRMT R45, R64, 0x7632, R45 ;  /* 0x00007632402d7816 */ /* 0x000fe4000000002d */
[----:B------:R-:W-:Y:S01]  /*0f40*/  SHF.L.U32 R35, R35, 0x10, RZ ;  /* 0x0000001023237819 */ /* 0x000fe200000006ff */
[----:B------:R-:W-:Y:S01]  /*0f50*/  FADD.FTZ R71, R74, R49 ;  /* 0x000000314a477221 */ /* 0x000fe20000010000 */
[----:B------:R-:W-:Y:S01]  /*0f60*/  FFMA.FTZ R41, R41, R74, R48 ;  /* 0x0000004a29297223 */ /* 0x000fe20000010030 */
[----:B------:R-:W-:Y:S02]  /*0f70*/  IMAD.U32 R34, R65, 0x10000, RZ ;  /* 0x0001000041227824 */ /* 0x000fe400078e00ff */
[----:B------:R-:W-:Y:S01]  /*0f80*/  FADD.FTZ R74, -R58, R37 ;  /* 0x000000253a4a7221 */ /* 0x000fe20000010100 */
[----:B------:R-:W-:Y:S01]  /*0f90*/  SHF.L.U32 R45, R45, 0x10, RZ ;  /* 0x000000102d2d7819 */ /* 0x000fe200000006ff */
[----:B------:R-:W-:-:S02]  /*0fa0*/  IMAD.U32 R51, R36, 0x10000, RZ ;  /* 0x0001000024337824 */ /* 0x000fc400078e00ff */
[----:B------:R-:W-:Y:S01]  /*0fb0*/  FADD.FTZ R36, -R50, R35 ;  /* 0x0000002332247221 */ /* 0x000fe20000010100 */
[----:B------:R-:W-:Y:S01]  /*0fc0*/  FMUL.FTZ R39, R5, R34 ;  /* 0x0000002205277220 */ /* 0x000fe20000410000 */
[----:B------:R-:W-:Y:S01]  /*0fd0*/  FMUL.FTZ R35, R31, R74 ;  /* 0x0000004a1f237220 */ /* 0x000fe20000410000 */
[----:B------:R-:W-:Y:S01]  /*0fe0*/  PRMT R48, R65, 0x7632, R48 ;  /* 0x0000763241307816 */ /* 0x000fe20000000030 */
[----:B------:R-:W-:Y:S01]  /*0ff0*/  FMUL.FTZ R37, R19, R45 ;  /* 0x0000002d13257220 */ /* 0x000fe20000410000 */
[----:B------:R-:W-:Y:S01]  /*1000*/  FMUL.FTZ R49, R29, R36 ;  /* 0x000000241d317220 */ /* 0x000fe20000410000 */
[----:B------:R-:W-:Y:S01]  /*1010*/  FFMA.FTZ R76, R35, R39, R76 ;  /* 0x00000027234c7223 */ /* 0x000fe2000001004c */
[----:B------:R-:W-:Y:S01]  /*1020*/  SHF.L.U32 R48, R48, 0x10, RZ ;  /* 0x0000001030307819 */ /* 0x000fe200000006ff */
[----:B------:R-:W-:Y:S01]  /*1030*/  FADD.FTZ R36, -R58, R51 ;  /* 0x000000333a247221 */ /* 0x000fe20000010100 */
[----:B------:R-:W-:Y:S01]  /*1040*/  FFMA.FTZ R39, R49, R37, R40 ;  /* 0x0000002531277223 */ /* 0x000fe20000010028 */
[----:B------:R-:W-:-:S02]  /*1050*/  SHF.L.U32 R37, R66, 0x10, RZ ;  /* 0x0000001042257819 */ /* 0x000fc400000006ff */
[----:B------:R-:W-:Y:S01]  /*1060*/  FMUL.FTZ R40, R21, R48 ;  /* 0x0000003015287220 */ /* 0x000fe20000410000 */
[----:B------:R-:W-:Y:S01]  /*1070*/  FMUL.FTZ R51, R31, R36 ;  /* 0x000000241f337220 */ /* 0x000fe20000410000 */
[----:B------:R-:W-:Y:S01]  /*1080*/  SHF.L.U32 R91, R68, 0x10, RZ ;  /* 0x00000010445b7819 */ /* 0x000fe200000006ff */
[----:B------:R-:W-:Y:S01]  /*1090*/  FADD.FTZ R94, -R50, R37 ;  /* 0x00000025325e7221 */ /* 0x000fe20000010100 */
[----:B------:R-:W-:Y:S02]  /*10a0*/  IMAD.U32 R77, R67, 0x10000, RZ ;  /* 0x00010000434d7824 */ /* 0x000fe400078e00ff */
[----:B------:R-:W-:Y:S01]  /*10b0*/  FFMA.FTZ R76, R51, R40, R76 ;  /* 0x00000028334c7223 */ /* 0x000fe2000001004c */
[----:B------:R-:W-:Y:S01]  /*10c0*/  FFMA.FTZ R72, R5, R32, R72 ;  /* 0x0000002005487223 */ /* 0x000fe20000010048 */
[----:B------:R-:W-:Y:S01]  /*10d0*/  SHF.L.U32 R36, R69, 0x10, RZ ;  /* 0x0000001045247819 */ /* 0x000fe200000006ff */
[----:B------:R-:W-:Y:S01]  /*10e0*/  FMUL.FTZ R40, R3, R91 ;  /* 0x0000005b03287220 */ /* 0x000fe20000410000 */
[----:B------:R-:W-:Y:S01]  /*10f0*/  FMUL.FTZ R94, R29, R94 ;  /* 0x0000005e1d5e7220 */ /* 0x000fe20000410000 */
[----:B------:R-:W-:Y:S01]  /*1100*/  FADD.FTZ R74, -R58, R77 ;  /* 0x0000004d3a4a7221 */ /* 0x000fe20000010100 */
[----:B------:R-:W-:Y:S01]  /*1110*/  FADD.FTZ R77, R71, R78 ;  /* 0x0000004e474d7221 */ /* 0x000fe20000010000 */
[-C--:B------:R-:W-:Y:S01]  /*1120*/  FFMA.FTZ R80, R21, R78.reuse, R72 ;  /* 0x0000004e15507223 */ /* 0x080fe20000010048 */
[----:B------:R-:W-:Y:S01]  /*1130*/  FFMA.FTZ R78, R75, R78, R41 ;  /* 0x0000004e4b4e7223 */ /* 0x000fe20000010029 */
[----:B------:R-:W-:Y:S01]  /*1140*/  FFMA.FTZ R72, R94, R40, R39 ;  /* 0x000000285e487223 */ /* 0x000fe20000010027 */
[----:B------:R-:W-:Y:S01]  /*1150*/  FMUL.FTZ R79, R5, R36 ;  /* 0x00000024054f7220 */ /* 0x000fe20000410000 */
[----:B------:R-:W-:Y:S01]  /*1160*/  FMUL.FTZ R37, R31, R74 ;  /* 0x0000004a1f257220 */ /* 0x000fe20000410000 */
[----:B------:R-:W-:-:S02]  /*1170*/  PRMT R40, R67, 0x7632, R40 ;  /* 0x0000763243287816 */ /* 0x000fc40000000028 */
[----:B------:R-:W-:Y:S01]  /*1180*/  PRMT R41, R68, 0x7632, R41 ;  /* 0x0000763244297816 */ /* 0x000fe20000000029 */
[----:B------:R-:W-:Y:S01]  /*1190*/  FFMA.FTZ R79, R37, R79, R76 ;  /* 0x0000004f254f7223 */ /* 0x000fe2000001004c */
[----:B------:R-:W-:Y:S02]  /*11a0*/  SHF.L.U32 R75, R40, 0x10, RZ ;  /* 0x00000010284b7819 */ /* 0x000fe400000006ff */
[----:B------:R-:W-:Y:S02]  /*11b0*/  SHF.L.U32 R76, R41, 0x10, RZ ;  /* 0x00000010294c7819 */ /* 0x000fe400000006ff */
[----:B------:R-:W0:Y:S01]  /*11c0*/  LDC.64 R40, c[0x0][0x258] ;  /* 0x00009600ff287b82 */ /* 0x000e220000000a00 */
[----:B------:R-:W-:Y:S01]  /*11d0*/  PRMT R39, R66, 0x7632, R39 ;  /* 0x0000763242277816 */ /* 0x000fe20000000027 */
[----:B------:R-:W-:Y:S01]  /*11e0*/  FFMA.FTZ R80, R5, R34, R80 ;  /* 0x0000002205507223 */ /* 0x000fe20000010050 */
[----:B------:R-:W-:-:S03]  /*11f0*/  FADD.FTZ R77, R77, R48 ;  /* 0x000000304d4d7221 */ /* 0x000fc60000010000 */
[----:B------:R-:W-:Y:S02]  /*1200*/  IMAD.U32 R39, R39, 0x10000, RZ ;  /* 0x0001000027277824 */ /* 0x000fe400078e00ff */
[-C--:B------:R-:W-:Y:S01]  /*1210*/  FFMA.FTZ R80, R21, R48.reuse, R80 ;  /* 0x0000003015507223 */ /* 0x080fe20000010050 */
[----:B------:R-:W-:Y:S01]  /*1220*/  FFMA.FTZ R48, R51, R48, R78 ;  /* 0x0000003033307223 */ /* 0x000fe2000001004e */
[----:B------:R-:W-:Y:S01]  /*1230*/  IADD3 R51, P0, R73, 0x1, RZ ;  /* 0x0000000149337810 */ /* 0x000fe20007f1e0ff */
[----:B------:R-:W-:Y:S01]  /*1240*/  FADD.FTZ R74, -R50, R39 ;  /* 0x00000027324a7221 */ /* 0x000fe20000010100 */
[----:B------:R-:W-:Y:S01]  /*1250*/  PRMT R71, R69, 0x7632, R71 ;  /* 0x0000763245477816 */ /* 0x000fe20000000047 */
[----:B------:R-:W-:Y:S01]  /*1260*/  FFMA.FTZ R70, R3, R93, R70 ;  /* 0x0000005d03467223 */ /* 0x000fe20000010046 */
[----:B------:R-:W-:Y:S01]  /*1270*/  IADD3.X R90, RZ, R90, RZ, P0, !PT ;  /* 0x0000005aff5a7210 */ /* 0x000fe200007fe4ff */
[----:B------:R-:W-:Y:S01]  /*1280*/  FADD.FTZ R82, -R58, R75 ;  /* 0x0000004b3a527221 */ /* 0x000fe20000010100 */
[----:B------:R-:W-:Y:S01]  /*1290*/  FMUL.FTZ R39, R19, R76 ;  /* 0x0000004c13277220 */ /* 0x000fe20000410000 */
[----:B------:R-:W-:Y:S01]  /*12a0*/  FMUL.FTZ R75, R29, R74 ;  /* 0x0000004a1d4b7220 */ /* 0x000fe20000410000 */
[----:B------:R-:W-:Y:S01]  /*12b0*/  FFMA.FTZ R70, R19, R45, R70 ;  /* 0x0000002d13467223 */ /* 0x000fe20000010046 */
[----:B------:R-:W-:Y:S01]  /*12c0*/  IMAD.U32 R81, R71, 0x10000, RZ ;  /* 0x0001000047517824 */ /* 0x000fe200078e00ff */
[----:B0-----:R-:W-:Y:S01]  /*12d0*/  ISETP.GE.U32.AND P0, PT, R51, R40, PT ;  /* 0x000000283300720c */ /* 0x001fe20003f06070 */
[----:B------:R-:W-:Y:S01]  /*12e0*/  FFMA.FTZ R39, R75, R39, R72 ;  /* 0x000000274b277223 */ /* 0x000fe20000010048 */
[----:B------:R-:W-:-:S02]  /*12f0*/  FFMA.FTZ R70, R3, R91, R70 ;  /* 0x0000005b03467223 */ /* 0x000fc40000010046 */
[----:B------:R-:W-:Y:S01]  /*1300*/  ISETP.GE.AND.EX P0, PT, R90, R41, PT, P0 ;  /* 0x000000295a00720c */ /* 0x000fe20003f06300 */
[----:B------:R-:W-:Y:S01]  /*1310*/  FMUL.FTZ R71, R21, R81 ;  /* 0x0000005115477220 */ /* 0x000fe20000410000 */
[----:B------:R-:W-:Y:S01]  /*1320*/  FMUL.FTZ R82, R31, R82 ;  /* 0x000000521f527220 */ /* 0x000fe20000410000 */
[----:B------:R-:W-:Y:S01]  /*1330*/  FFMA.FTZ R80, R5, R36, R80 ;  /* 0x0000002405507223 */ /* 0x000fe20000010050 */
[----:B------:R-:W-:Y:S01]  /*1340*/  FADD.FTZ R72, R30, R43 ;  /* 0x0000002b1e487221 */ /* 0x000fe20000010000 */
[----:B------:R-:W-:Y:S01]  /*1350*/  FFMA.FTZ R43, R7, R30, R42 ;  /* 0x0000001e072b7223 */ /* 0x000fe2000001002a */
[----:B------:R-:W-:Y:S01]  /*1360*/  FADD.FTZ R47, R92, R47 ;  /* 0x0000002f5c2f7221 */ /* 0x000fe20000010000 */
[----:B------:R-:W-:Y:S01]  /*1370*/  FFMA.FTZ R46, R59, R92, R46 ;  /* 0x0000005c3b2e7223 */ /* 0x000fe2000001002e */
[----:B------:R-:W-:Y:S01]  /*1380*/  FADD.FTZ R74, R38, R45 ;  /* 0x0000002d264a7221 */ /* 0x000fe20000010000 */
[----:B------:R-:W-:Y:S01]  /*1390*/  FFMA.FTZ R38, R19, R76, R70 ;  /* 0x0000004c13267223 */ /* 0x000fe20000010046 */
[----:B------:R-:W-:Y:S01]  /*13a0*/  FFMA.FTZ R71, R82, R71, R79 ;  /* 0x0000004752477223 */ /* 0x000fe2000001004f */
[----:B------:R-:W-:Y:S01]  /*13b0*/  FFMA.FTZ R70, R21, R81, R80 ;  /* 0x0000005115467223 */ /* 0x000fe20000010050 */
[----:B------:R-:W-:Y:S01]  /*13c0*/  FADD.FTZ R72, R72, R95 ;  /* 0x0000005f48487221 */ /* 0x000fe20000010000 */
[----:B------:R-:W-:Y:S01]  /*13d0*/  FADD.FTZ R47, R47, R32 ;  /* 0x000000202f2f7221 */ /* 0x000fe20000010000 */
[----:B------:R-:W-:Y:S01]  /*13e0*/  FFMA.FTZ R43, R98, R95, R43 ;  /* 0x0000005f622b7223 */ /* 0x000fe2000001002b */
[----:B------:R-:W-:Y:S01]  /*13f0*/  FFMA.FTZ R46, R33, R32, R46 ;  /* 0x00000020212e7223 */ /* 0x000fe2000001002e */
[----:B------:R0:W-:Y:S01]  /*1400*/  STS.64 [R11], R38 ;  /* 0x000000260b007388 */ /* 0x0001e20000000a00 */
[----:B------:R-:W-:Y:S01]  /*1410*/  FFMA.FTZ R44, R49, R45, R44 ;  /* 0x0000002d312c7223 */ /* 0x000fe2000001002c */
[----:B------:R-:W-:Y:S01]  /*1420*/  FADD.FTZ R72, R72, R93 ;  /* 0x0000005d48487221 */ /* 0x000fe20000010000 */
[----:B------:R-:W-:Y:S01]  /*1430*/  FADD.FTZ R47, R47, R34 ;  /* 0x000000222f2f7221 */ /* 0x000fe20000010000 */
[----:B------:R1:W-:Y:S01]  /*1440*/  STS.64 [R11+0x1680], R70 ;  /* 0x001680460b007388 */ /* 0x0003e20000000a00 */
[----:B------:R-:W-:Y:S01]  /*1450*/  FFMA.FTZ R46, R35, R34, R46 ;  /* 0x00000022232e7223 */ /* 0x000fe2000001002e */
[----:B------:R-:W-:Y:S01]  /*1460*/  FADD.FTZ R45, R74, R76 ;  /* 0x0000004c4a2d7221 */ /* 0x000fe20000010000 */
[----:B------:R-:W-:Y:S01]  /*1470*/  FFMA.FTZ R44, R75, R76, R44 ;  /* 0x0000004c4b2c7223 */ /* 0x000fe2000001002c */
[----:B------:R-:W-:Y:S01]  /*1480*/  FADD.FTZ R49, R77, R81 ;  /* 0x000000514d317221 */ /* 0x000fe20000010000 */
[----:B0-----:R-:W-:Y:S01]  /*1490*/  FFMA.FTZ R39, R96, R93, R43 ;  /* 0x0000005d60277223 */ /* 0x001fe2000001002b */
[----:B------:R-:W-:Y:S01]  /*14a0*/  FFMA.FTZ R48, R82, R81, R48 ;  /* 0x0000005152307223 */ /* 0x000fe20000010030 */
[----:B------:R-:W-:Y:S01]  /*14b0*/  CS2R R78, SRZ ;  /* 0x00000000004e7805 */ /* 0x000fe2000001ff00 */
[----:B------:R-:W-:Y:S01]  /*14c0*/  FADD.FTZ R43, R72, R91 ;  /* 0x0000005b482b7221 */ /* 0x000fe20000010000 */
[----:B------:R-:W-:Y:S01]  /*14d0*/  FADD.FTZ R47, R47, R36 ;  /* 0x000000242f2f7221 */ /* 0x000fe20000010000 */
[----:B------:R-:W-:Y:S01]  /*14e0*/  FFMA.FTZ R42, R94, R91, R39 ;  /* 0x0000005b5e2a7223 */ /* 0x000fe20000010027 */
[----:B------:R-:W-:Y:S01]  /*14f0*/  FFMA.FTZ R46, R37, R36, R46 ;  /* 0x00000024252e7223 */ /* 0x000fe2000001002e */
[----:B------:R-:W-:Y:S06]  /*1500*/  BAR.SYNC.DEFER_BLOCKING 0x0 ;  /* 0x0000000000007b1d */ /* 0x000fec0000010000 */
[----:B-1----:R-:W-:Y:S05]  /*1510*/  @!P0 BRA `(.L_x_105) ;  /* 0x0000000000b88947 */ /* 0x002fea0003800000 */
[----:B------:R-:W0:Y:S01]  /*1520*/  S2UR UR6, SR_CgaCtaId ;  /* 0x00000000000679c3 */ /* 0x000e220000008800 */
[----:B------:R-:W-:Y:S01]  /*1530*/  UMOV UR5, 0x400 ;  /* 0x0000040000057882 */ /* 0x000fe20000000000 */
[----:B------:R-:W-:Y:S02]  /*1540*/  SHF.L.U32 R38, R2, 0x1, RZ ;  /* 0x0000000102267819 */ /* 0x000fe400000006ff */
[----:B------:R-:W-:Y:S02]  /*1550*/  SHF.L.U32 R81, R9, 0x7, RZ ;  /* 0x0000000709517819 */ /* 0x000fe400000006ff */
[----:B------:R-:W-:Y:S02]  /*1560*/  LOP3.LUT R39, R38, 0x18, RZ, 0xc0, !PT ;  /* 0x0000001826277812 */ /* 0x000fe400078ec0ff */
[----:B------:R-:W-:Y:S02]  /*1570*/  LOP3.LUT R81, R81, 0xffffff80, R0, 0xe2, !PT ;  /* 0xffffff8051517812 */ /* 0x000fe400078ee200 */
[----:B------:R-:W-:-:S02]  /*1580*/  LOP3.LUT R71, R39, 0x8, RZ, 0x3c, !PT ;  /* 0x0000000827477812 */ /* 0x000fc400078e3cff */
[----:B------:R-:W-:Y:S01]  /*1590*/  LOP3.LUT R75, R39, 0x10, RZ, 0x3c, !PT ;  /* 0x00000010274b7812 */ /* 0x000fe200078e3cff */
[----:B------:R-:W-:Y:S01]  /*15a0*/  IMAD R81, R81, 0x3c0, R2 ;  /* 0x000003c051517824 */ /* 0x000fe200078e0202 */
[----:B------:R-:W-:-:S03]  /*15b0*/  LOP3.LUT R77, R39, 0x18, RZ, 0x3c, !PT ;  /* 0x00000018274d7812 */ /* 0x000fc600078e3cff */
[----:B------:R-:W-:-:S05]  /*15c0*/  IMAD.SHL.U32 R81, R81, 0x2, RZ ;  /* 0x0000000251517824 */ /* 0x000fca00078e00ff */
[----:B------:R-:W-:Y:S01]  /*15d0*/  IADD3 R83, R81, 0x3c0, RZ ;  /* 0x000003c051537810 */ /* 0x000fe20007ffe0ff */
[----:B0-----:R-:W-:-:S06]  /*15e0*/  ULEA UR5, UR6, UR5, 0x18 ;  /* 0x0000000506057291 */ /* 0x001fcc000f8ec03f */
[----:B------:R-:W-:Y:S02]  /*15f0*/  LEA R38, R2, UR5, 0x5 ;  /* 0x0000000502267c11 */ /* 0x000fe4000f8e28ff */
[----:B------:R-:W-:Y:S02]  /*1600*/  LEA R74, R10, UR5, 0x5 ;  /* 0x000000050a4a7c11 */ /* 0x000fe4000f8e28ff */
[C---:B------:R-:W-:Y:S01]  /*1610*/  IADD3 R73, R38.reuse, R71, RZ ;  /* 0x0000004726497210 */ /* 0x040fe20007ffe0ff */
[C---:B------:R-:W-:Y:S01]  /*1620*/  IMAD.IADD R72, R38.reuse, 0x1, R39 ;  /* 0x0000000126487824 */ /* 0x040fe200078e0227 */
[C---:B------:R-:W-:Y:S01]  /*1630*/  IADD3 R76, R38.reuse, R75, RZ ;  /* 0x0000004b264c7210 */ /* 0x040fe20007ffe0ff */
[----:B------:R-:W-:Y:S01]  /*1640*/  IMAD.IADD R80, R38, 0x1, R77 ;  /* 0x0000000126507824 */ /* 0x000fe200078e024d */
[----:B------:R-:W-:Y:S01]  /*1650*/  LEA R39, R8, UR5, 0x5 ;  /* 0x0000000508277c11 */ /* 0x000fe2000f8e28ff */
[----:B------:R-:W-:Y:S01]  /*1660*/  IMAD R82, R16, 0x8, R74 ;  /* 0x0000000810527824 */ /* 0x000fe200078e024a */
[----:B------:R-:W-:Y:S01]  /*1670*/  STS.64 [R72], R42 ;  /* 0x0000002a48007388 */ /* 0x000fe20000000a00 */
[----:B------:R-:W-:-:S02]  /*1680*/  LEA R74, R17, R74, 0x3 ;  /* 0x0000004a114a7211 */ /* 0x000fc400078e18ff */
[-C--:B------:R-:W-:Y:S01]  /*1690*/  LEA R38, R14, R39.reuse, 0x3 ;  /* 0x000000270e267211 */ /* 0x080fe200078e18ff */
[----:B------:R-:W-:Y:S01]  /*16a0*/  STS.64 [R73], R44 ;  /* 0x0000002c49007388 */ /* 0x000fe20000000a00 */
[----:B------:R-:W-:-:S03]  /*16b0*/  LEA R70, R15, R39, 0x3 ;  /* 0x000000270f467211 */ /* 0x000fc600078e18ff */
[----:B------:R0:W-:Y:S04]  /*16c0*/  STS.64 [R76], R46 ;  /* 0x0000002e4c007388 */ /* 0x0001e80000000a00 */
[----:B------:R-:W-:Y:S01]  /*16d0*/  STS.64 [R80], R48 ;  /* 0x0000003050007388 */ /* 0x000fe20000000a00 */
[----:B------:R-:W-:Y:S08]  /*16e0*/  BAR.SYNC.DEFER_BLOCKING 0x0 ;  /* 0x0000000000007b1d */ /* 0x000ff00000010000 */
[----:B0-----:R-:W0:Y:S01]  /*16f0*/  LDC.64 R76, c[0x0][0x260] ;  /* 0x00009800ff4c7b82 */ /* 0x001e220000000a00 */
[----:B------:R-:W1:Y:S04]  /*1700*/  LDS.64 R38, [R38] ;  /* 0x0000000026267984 */ /* 0x000e680000000a00 */
[----:B------:R-:W2:Y:S04]  /*1710*/  LDS.64 R70, [R70+0x1e00] ;  /* 0x001e000046467984 */ /* 0x000ea80000000a00 */
[----:B------:R-:W3:Y:S04]  /*1720*/  LDS.64 R72, [R82] ;  /* 0x0000000052487984 */ /* 0x000ee80000000a00 */
[----:B------:R-:W4:Y:S01]  /*1730*/  LDS.64 R74, [R74+0x1e00] ;  /* 0x001e00004a4a7984 */ /* 0x000f220000000a00 */
[----:B-1----:R-:W-:Y:S01]  /*1740*/  FADD.FTZ R80, RZ, R39 ;  /* 0x00000027ff507221 */ /* 0x002fe20000010000 */
[----:B------:R-:W-:-:S03]  /*1750*/  FADD.FTZ R39, RZ, R38 ;  /* 0x00000026ff277221 */ /* 0x000fc60000010000 */
[----:B--2---:R-:W-:Y:S01]  /*1760*/  FADD.FTZ R71, R80, R71 ;  /* 0x0000004750477221 */ /* 0x004fe20000010000 */
[----:B------:R-:W-:Y:S01]  /*1770*/  FADD.FTZ R70, R39, R70 ;  /* 0x0000004627467221 */ /* 0x000fe20000010000 */
[----:B0-----:R-:W-:-:S04]  /*1780*/  IMAD.WIDE.U32 R38, R81, 0x4, R76 ;  /* 0x0000000451267825 */ /* 0x001fc800078e004c */
[----:B---3--:R-:W-:Y:S01]  /*1790*/  FADD.FTZ R80, RZ, R73 ;  /* 0x00000049ff507221 */ /* 0x008fe20000010000 */
[----:B------:R-:W-:Y:S01]  /*17a0*/  FADD.FTZ R73, RZ, R72 ;  /* 0x00000048ff497221 */ /* 0x000fe20000010000 */
[----:B------:R-:W-:Y:S01]  /*17b0*/  IMAD.WIDE.U32 R76, R83, 0x4, R76 ;  /* 0x00000004534c7825 */ /* 0x000fe200078e004c */
[----:B------:R0:W-:Y:S03]  /*17c0*/  STG.E.64 desc[UR8][R38.64+0x10000], R70 ;  /* 0x0100004626007986 */ /* 0x0001e6000c101b08 */
[----:B----4-:R-:W-:Y:S01]  /*17d0*/  FADD.FTZ R75, R80, R75 ;  /* 0x0000004b504b7221 */ /* 0x010fe20000010000 */
[----:B------:R-:W-:-:S05]  /*17e0*/  FADD.FTZ R74, R73, R74 ;  /* 0x0000004a494a7221 */ /* 0x000fca0000010000 */
[----:B------:R0:W-:Y:S02]  /*17f0*/  STG.E.64 desc[UR8][R76.64+0x10000], R74 ;  /* 0x0100004a4c007986 */ /* 0x0001e4000c101b08 */
.L_x_105:
[----:B------:R-:W-:Y:S04]  /*1800*/  BSSY B0, `(.L_x_106) ;  /* 0x000009b000007945 */ /* 0x000fe80003800000 */
[----:B------:R-:W-:Y:S05]  /*1810*/  @P1 BRA `(.L_x_107) ;  /* 0x0000000800641947 */ /* 0x000fea0003800000 */
[----:B0-----:R-:W-:Y:S02]  /*1820*/  SHF.R.U32.HI R70, RZ, 0x1, R2 ;  /* 0x00000001ff467819 */ /* 0x001fe40000011602 */
[----:B------:R-:W-:-:S03]  /*1830*/  SHF.L.U32 R97, R2, 0x3, RZ ;  /* 0x0000000302617819 */ /* 0x000fc600000006ff */
[----:B------:R-:W-:Y:S01]  /*1840*/  IMAD R70, R70, 0x1e, RZ ;  /* 0x0000001e46467824 */ /* 0x000fe200078e02ff */
[----:B------:R-:W-:-:S03]  /*1850*/  LOP3.LUT R97, R97, 0x8, RZ, 0xc0, !PT ;  /* 0x0000000861617812 */ /* 0x000fc600078ec0ff */
[C---:B------:R-:W-:Y:S01]  /*1860*/  VIADD R73, R70.reuse, 0x4 ;  /* 0x0000000446497836 */ /* 0x040fe20000000000 */
[--C-:B------:R-:W-:Y:S02]  /*1870*/  SHF.R.U32.HI R38, RZ, 0x1, R70.reuse ;  /* 0x00000001ff267819 */ /* 0x100fe40000011646 */
[C---:B------:R-:W-:Y:S02]  /*1880*/  IADD3 R71, R70.reuse, 0x2, RZ ;  /* 0x0000000246477810 */ /* 0x040fe40007ffe0ff */
[----:B------:R-:W-:Y:S02]  /*1890*/  IADD3 R76, R70, 0x6, RZ ;  /* 0x00000006464c7810 */ /* 0x000fe40007ffe0ff */
[----:B------:R-:W-:Y:S02]  /*18a0*/  SHF.R.U32.HI R74, RZ, 0x1, R73 ;  /* 0x00000001ff4a7819 */ /* 0x000fe40000011649 */
[----:B------:R-:W-:Y:S02]  /*18b0*/  SHF.R.U32.HI R39, RZ, 0x2, R70 ;  /* 0x00000002ff277819 */ /* 0x000fe40000011646 */
[----:B------:R-:W-:-:S02]  /*18c0*/  LOP3.LUT R38, R38, 0x1, RZ, 0xc0, !PT ;  /* 0x0000000126267812 */ /* 0x000fc400078ec0ff */
[----:B------:R-:W-:Y:S02]  /*18d0*/  SHF.R.U32.HI R72, RZ, 0x1, R71 ;  /* 0x00000001ff487819 */ /* 0x000fe40000011647 */
[----:B------:R-:W-:Y:S01]  /*18e0*/  SHF.R.U32.HI R75, RZ, 0x2, R73 ;  /* 0x00000002ff4b7819 */ /* 0x000fe20000011649 */
[----:B------:R-:W-:Y:S01]  /*18f0*/  IMAD R39, R38, 0xf0, R39 ;  /* 0x000000f026277824 */ /* 0x000fe200078e0227 */
[C---:B------:R-:W-:Y:S01]  /*1900*/  IADD3 R77, R70.reuse, 0x8, RZ ;  /* 0x00000008464d7810 */ /* 0x040fe20007ffe0ff */
[----:B------:R-:W-:Y:S01]  /*1910*/  VIADD R38, R70, 0xa ;  /* 0x0000000a46267836 */ /* 0x000fe20000000000 */
[----:B------:R-:W-:Y:S02]  /*1920*/  SHF.R.U32.HI R73, RZ, 0x1, R76 ;  /* 0x00000001ff497819 */ /* 0x000fe4000001164c */
[----:B------:R-:W-:Y:S02]  /*1930*/  LOP3.LUT R74, R74, 0x1, RZ, 0xc0, !PT ;  /* 0x000000014a4a7812 */ /* 0x000fe400078ec0ff */
[----:B------:R-:W-:-:S02]  /*1940*/  SHF.R.U32.HI R71, RZ, 0x2, R71 ;  /* 0x00000002ff477819 */ /* 0x000fc40000011647 */
[----:B------:R-:W-:Y:S01]  /*1950*/  LOP3.LUT R72, R72, 0x1, RZ, 0xc0, !PT ;  /* 0x0000000148487812 */ /* 0x000fe200078ec0ff */
[----:B------:R-:W-:Y:S01]  /*1960*/  IMAD R75, R74, 0xf0, R75 ;  /* 0x000000f04a4b7824 */ /* 0x000fe200078e024b */
[----:B------:R-:W-:Y:S02]  /*1970*/  SHF.R.U32.HI R76, RZ, 0x2, R76 ;  /* 0x00000002ff4c7819 */ /* 0x000fe4000001164c */
[----:B------:R-:W-:Y:S01]  /*1980*/  SHF.R.U32.HI R78, RZ, 0x1, R77 ;  /* 0x00000001ff4e7819 */ /* 0x000fe2000001164d */
[----:B------:R-:W-:Y:S01]  /*1990*/  IMAD R85, R72, 0xf0, R71 ;  /* 0x000000f048557824 */ /* 0x000fe200078e0247 */
[----:B------:R-:W-:Y:S02]  /*19a0*/  LOP3.LUT R73, R73, 0x1, RZ, 0xc0, !PT ;  /* 0x0000000149497812 */ /* 0x000fe400078ec0ff */
[----:B------:R-:W-:Y:S02]  /*19b0*/  IADD3 R74, R70, 0xc, RZ ;  /* 0x0000000c464a7810 */ /* 0x000fe40007ffe0ff */
[----:B------:R-:W-:Y:S01]  /*19c0*/  SHF.R.U32.HI R77, RZ, 0x2, R77 ;  /* 0x00000002ff4d7819 */ /* 0x000fe2000001164d */
[----:B------:R-:W-:Y:S01]  /*19d0*/  IMAD R73, R73, 0xf0, R76 ;  /* 0x000000f049497824 */ /* 0x000fe200078e024c */
[----:B------:R-:W-:-:S02]  /*19e0*/  LOP3.LUT R78, R78, 0x1, RZ, 0xc0, !PT ;  /* 0x000000014e4e7812 */ /* 0x000fc400078ec0ff */
[--C-:B------:R-:W-:Y:S02]  /*19f0*/  SHF.R.U32.HI R72, RZ, 0x1, R38.reuse ;  /* 0x00000001ff487819 */ /* 0x100fe40000011626 */
[----:B------:R-:W-:Y:S01]  /*1a00*/  SHF.R.U32.HI R83, RZ, 0x2, R38 ;  /* 0x00000002ff537819 */ /* 0x000fe20000011626 */
[----:B------:R-:W-:Y:S01]  /*1a10*/  IMAD R71, R78, 0xf0, R77 ;  /* 0x000000f04e477824 */ /* 0x000fe200078e024d */
[C---:B------:R-:W-:Y:S01]  /*1a20*/  IADD3 R76, R70.reuse, 0xe, RZ ;  /* 0x0000000e464c7810 */ /* 0x040fe20007ffe0ff */
[----:B------:R-:W-:Y:S01]  /*1a30*/  VIADD R77, R70, 0x10 ;  /* 0x00000010464d7836 */ /* 0x000fe20000000000 */
[--C-:B------:R-:W-:Y:S02]  /*1a40*/  SHF.R.U32.HI R38, RZ, 0x1, R74.reuse ;  /* 0x00000001ff267819 */ /* 0x100fe4000001164a */
[----:B------:R-:W-:Y:S02]  /*1a50*/  SHF.R.U32.HI R81, RZ, 0x2, R74 ;  /* 0x00000002ff517819 */ /* 0x000fe4000001164a */
[----:B------:R-:W-:-:S02]  /*1a60*/  SHF.R.U32.HI R74, RZ, 0x1, R76 ;  /* 0x00000001ff4a7819 */ /* 0x000fc4000001164c */
[----:B------:R-:W-:Y:S02]  /*1a70*/  LOP3.LUT R38, R38, 0x1, RZ, 0xc0, !PT ;  /* 0x0000000126267812 */ /* 0x000fe400078ec0ff */
[----:B------:R-:W-:Y:S02]  /*1a80*/  SHF.R.U32.HI R79, RZ, 0x2, R76 ;  /* 0x00000002ff4f7819 */ /* 0x000fe4000001164c */
[----:B------:R-:W-:Y:S01]  /*1a90*/  LOP3.LUT R72, R72, 0x1, RZ, 0xc0, !PT ;  /* 0x0000000148487812 */ /* 0x000fe200078ec0ff */
[----:B------:R-:W-:Y:S01]  /*1aa0*/  IMAD R81, R38, 0xf0, R81 ;  /* 0x000000f026517824 */ /* 0x000fe200078e0251 */
[----:B------:R-:W-:Y:S02]  /*1ab0*/  LOP3.LUT R74, R74, 0x1, RZ, 0xc0, !PT ;  /* 0x000000014a4a7812 */ /* 0x000fe400078ec0ff */
[----:B------:R-:W-:Y:S01]  /*1ac0*/  SHF.R.U32.HI R76, RZ, 0x1, R77 ;  /* 0x00000001ff4c7819 */ /* 0x000fe2000001164d */
[----:B------:R-:W-:Y:S01]  /*1ad0*/  IMAD R83, R72, 0xf0, R83 ;  /* 0x000000f048537824 */ /* 0x000fe200078e0253 */
[----:B------:R-:W-:Y:S01]  /*1ae0*/  IADD3 R38, R70, 0x12, RZ ;  /* 0x0000001246267810 */ /* 0x000fe20007ffe0ff */
[----:B------:R-:W-:Y:S01]  /*1af0*/  IMAD R79, R74, 0xf0, R79 ;  /* 0x000000f04a4f7824 */ /* 0x000fe200078e024f */
[----:B------:R-:W-:Y:S01]  /*1b00*/  SHF.R.U32.HI R77, RZ, 0x2, R77 ;  /* 0x00000002ff4d7819 */ /* 0x000fe2000001164d */
[----:B------:R-:W-:Y:S01]  /*1b10*/  VIADD R72, R70, 0x14 ;  /* 0x0000001446487836 */ /* 0x000fe20000000000 */
[----:B------:R-:W-:-:S02]  /*1b20*/  LOP3.LUT R76, R76, 0x1, RZ, 0xc0, !PT ;  /* 0x000000014c4c7812 */ /* 0x000fc400078ec0ff */
[--C-:B------:R-:W-:Y:S02]  /*1b30*/  SHF.R.U32.HI R74, RZ, 0x1, R38.reuse ;  /* 0x00000001ff4a7819 */ /* 0x100fe40000011626 */
[----:B------:R-:W-:Y:S01]  /*1b40*/  SHF.R.U32.HI R103, RZ, 0x2, R38 ;  /* 0x00000002ff677819 */ /* 0x000fe20000011626 */
[----:B------:R-:W-:Y:S01]  /*1b50*/  IMAD R38, R39, 0x18, R6 ;  /* 0x0000001827267824 */ /* 0x000fe200078e0206 */
[--C-:B------:R-:W-:Y:S01]  /*1b60*/  SHF.R.U32.HI R101, RZ, 0x2, R72.reuse ;  /* 0x00000002ff657819 */ /* 0x100fe20000011648 */
[----:B------:R-:W-:Y:S01]  /*1b70*/  IMAD R77, R76, 0xf0, R77 ;  /* 0x000000f04c4d7824 */ /* 0x000fe200078e024d */
[----:B------:R-:W-:Y:S01]  /*1b80*/  SHF.R.U32.HI R76, RZ, 0x1, R72 ;  /* 0x00000001ff4c7819 */ /* 0x000fe20000011648 */
[----:B------:R-:W-:Y:S01]  /*1b90*/  IMAD.IADD R84, R38, 0x1, R97 ;  /* 0x0000000126547824 */ /* 0x000fe200078e0261 */
[----:B------:R-:W-:Y:S01]  /*1ba0*/  IADD3 R78, R70, 0x16, RZ ;  /* 0x00000016464e7810 */ /* 0x000fe20007ffe0ff */
[----:B------:R-:W-:Y:S01]  /*1bb0*/  IMAD R72, R85, 0x18, R6 ;  /* 0x0000001855487824 */ /* 0x000fe200078e0206 */
[----:B------:R-:W-:-:S02]  /*1bc0*/  LOP3.LUT R74, R74, 0x1, RZ, 0xc0, !PT ;  /* 0x000000014a4a7812 */ /* 0x000fc400078ec0ff */
[----:B------:R-:W-:Y:S01]  /*1bd0*/  SHF.R.U32.HI R39, RZ, 0x1, R78 ;  /* 0x00000001ff277819 */ /* 0x000fe2000001164e */
[----:B------:R-:W0:Y:S01]  /*1be0*/  LDS.64 R84, [R84] ;  /* 0x0000000054547984 */ /* 0x000e220000000a00 */
[----:B------:R-:W-:Y:S01]  /*1bf0*/  IADD3 R38, R97, R72, RZ ;  /* 0x0000004861267210 */ /* 0x000fe20007ffe0ff */
[----:B------:R-:W-:Y:S01]  /*1c00*/  IMAD R72, R75, 0x18, R6 ;  /* 0x000000184b487824 */ /* 0x000fe200078e0206 */
[----:B------:R-:W-:Y:S01]  /*1c10*/  LOP3.LUT R99, R39, 0x1, RZ, 0xc0, !PT ;  /* 0x0000000127637812 */ /* 0x000fe200078ec0ff */
[----:B------:R-:W-:Y:S01]  /*1c20*/  IMAD R103, R74, 0xf0, R103 ;  /* 0x000000f04a677824 */ /* 0x000fe200078e0267 */
[C---:B------:R-:W-:Y:S01]  /*1c30*/  IADD3 R80, R70.reuse, 0x18, RZ ;  /* 0x0000001846507810 */ /* 0x040fe20007ffe0ff */
[----:B------:R-:W-:Y:S01]  /*1c40*/  IMAD.IADD R88, R97, 0x1, R72 ;  /* 0x0000000161587824 */ /* 0x000fe200078e0248 */
[----:B------:R-:W1:Y:S01]  /*1c50*/  LDS.64 R38, [R38] ;  /* 0x0000000026267984 */ /* 0x000e620000000a00 */
[----:B------:R-:W-:Y:S01]  /*1c60*/  IMAD R74, R73, 0x18, R6 ;  /* 0x00000018494a7824 */ /* 0x000fe200078e0206 */
[----:B------:R-:W-:Y:S01]  /*1c70*/  SHF.R.U32.HI R78, RZ, 0x2, R78 ;  /* 0x00000002ff4e7819 */ /* 0x000fe2000001164e */
[----:B------:R-:W-:Y:S01]  /*1c80*/  IMAD R72, R71, 0x18, R6 ;  /* 0x0000001847487824 */ /* 0x000fe200078e0206 */
[----:B------:R-:W-:Y:S01]  /*1c90*/  SHF.R.U32.HI R82, RZ, 0x1, R80 ;  /* 0x00000001ff527819 */ /* 0x000fe20000011650 */
[----:B------:R-:W2:Y:S01]  /*1ca0*/  LDS.64 R88, [R88] ;  /* 0x0000000058587984 */ /* 0x000ea20000000a00 */
[C---:B------:R-:W-:Y:S01]  /*1cb0*/  IADD3 R75, R70.reuse, 0x1a, RZ ;  /* 0x0000001a464b7810 */ /* 0x040fe20007ffe0ff */
[----:B------:R-:W-:Y:S01]  /*1cc0*/  IMAD R99, R99, 0xf0, R78 ;  /* 0x000000f063637824 */ /* 0x000fe200078e024e */
[----:B------:R-:W-:Y:S01]  /*1cd0*/  IADD3 R73, R70, 0x1c, RZ ;  /* 0x0000001c46497810 */ /* 0x000fe20007ffe0ff */
[C---:B------:R-:W-:Y:S01]  /*1ce0*/  IMAD.IADD R72, R97.reuse, 0x1, R72 ;  /* 0x0000000161487824 */ /* 0x040fe200078e0248 */
[----:B------:R-:W-:Y:S01]  /*1cf0*/  IADD3 R70, R97, R74, RZ ;  /* 0x0000004a61467210 */ /* 0x000fe20007ffe0ff */
[--C-:B------:R-:W-:Y:S01]  /*1d00*/  IMAD R74, R83, 0x18, R6.reuse ;  /* 0x00000018534a7824 */ /* 0x100fe200078e0206 */
[----:B------:R-:W-:Y:S01]  /*1d10*/  LOP3.LUT R76, R76, 0x1, RZ, 0xc0, !PT ;  /* 0x000000014c4c7812 */ /* 0x000fe200078ec0ff */
[----:B------:R-:W-:Y:S01]  /*1d20*/  IMAD R86, R99, 0x18, R6 ;  /* 0x0000001863567824 */ /* 0x000fe200078e0206 */
[----:B------:R-:W-:-:S02]  /*1d30*/  SHF.R.U32.HI R87, RZ, 0x2, R80 ;  /* 0x00000002ff577819 */ /* 0x000fc40000011650 */
[----:B------:R-:W-:Y:S01]  /*1d40*/  LOP3.LUT R82, R82, 0x1, RZ, 0xc0, !PT ;  /* 0x0000000152527812 */ /* 0x000fe200078ec0ff */
[----:B------:R-:W-:Y:S01]  /*1d50*/  IMAD R101, R76, 0xf0, R101 ;  /* 0x000000f04c657824 */ /* 0x000fe200078e0265 */
[--C-:B------:R-:W-:Y:S01]  /*1d60*/  SHF.R.U32.HI R78, RZ, 0x1, R75.reuse ;  /* 0x00000001ff4e7819 */ /* 0x100fe2000001164b */
[----:B------:R-:W3:Y:S01]  /*1d70*/  LDS.64 R70, [R70] ;  /* 0x0000000046467984 */ /* 0x000ee20000000a00 */
[----:B------:R-:W-:Y:S01]  /*1d80*/  SHF.R.U32.HI R105, RZ, 0x2, R75 ;  /* 0x00000002ff697819 */ /* 0x000fe2000001164b */
[--C-:B------:R-:W-:Y:S01]  /*1d90*/  IMAD R76, R81, 0x18, R6.reuse ;  /* 0x00000018514c7824 */ /* 0x100fe200078e0206 */
[----:B------:R-:W-:Y:S01]  /*1da0*/  SHF.R.U32.HI R75, RZ, 0x1, R73 ;  /* 0x00000001ff4b7819 */ /* 0x000fe20000011649 */
[----:B------:R-:W-:Y:S01]  /*1db0*/  IMAD R87, R82, 0xf0, R87 ;  /* 0x000000f052577824 */ /* 0x000fe200078e0257 */
[----:B------:R-:W-:Y:S02]  /*1dc0*/  IADD3 R74, R97, R74, RZ ;  /* 0x0000004a614a7210 */ /* 0x000fe40007ffe0ff */
[----:B------:R-:W-:Y:S01]  /*1dd0*/  SHF.R.U32.HI R82, RZ, 0x2, R73 ;  /* 0x00000002ff527819 */ /* 0x000fe20000011649 */
[--C-:B------:R-:W-:Y:S01]  /*1de0*/  IMAD R102, R87, 0x18, R6.reuse ;  /* 0x0000001857667824 */ /* 0x100fe200078e0206 */
[----:B------:R-:W-:Y:S01]  /*1df0*/  LOP3.LUT R80, R78, 0x1, RZ, 0xc0, !PT ;  /* 0x000000014e507812 */ /* 0x000fe200078ec0ff */
[----:B------:R-:W4:Y:S01]  /*1e00*/  LDS.64 R72, [R72] ;  /* 0x0000000048487984 */ /* 0x000f220000000a00 */
[----:B------:R-:W-:Y:S01]  /*1e10*/  IMAD R78, R79, 0x18, R6 ;  /* 0x000000184f4e7824 */ /* 0x000fe200078e0206 */
[----:B------:R-:W-:-:S02]  /*1e20*/  IADD3 R76, R97, R76, RZ ;  /* 0x0000004c614c7210 */ /* 0x000fc40007ffe0ff */
[----:B------:R-:W-:Y:S01]  /*1e30*/  LOP3.LUT R81, R75, 0x1, RZ, 0xc0, !PT ;  /* 0x000000014b517812 */ /* 0x000fe200078ec0ff */
[----:B------:R-:W-:Y:S01]  /*1e40*/  IMAD R105, R80, 0xf0, R105 ;  /* 0x000000f050697824 */ /* 0x000fe200078e0269 */
[----:B------:R-:W5:Y:S01]  /*1e50*/  LDS.64 R74, [R74] ;  /* 0x000000004a4a7984 */ /* 0x000f620000000a00 */
[----:B------:R-:W-:Y:S02]  /*1e60*/  IMAD R80, R77, 0x18, R6 ;  /* 0x000000184d507824 */ /* 0x000fe400078e0206 */
[----:B0-----:R-:W-:Y:S01]  /*1e70*/  FADD.FTZ R83, RZ, R84 ;  /* 0x00000054ff537221 */ /* 0x001fe20000010000 */
[----:B------:R-:W-:Y:S01]  /*1e80*/  IMAD.IADD R78, R97, 0x1, R78 ;  /* 0x00000001614e7824 */ /* 0x000fe200078e024e */
[----:B------:R-:W0:Y:S01]  /*1e90*/  LDS.64 R76, [R76] ;  /* 0x000000004c4c7984 */ /* 0x000e220000000a00 */
[----:B------:R-:W-:Y:S01]  /*1ea0*/  IMAD R107, R81, 0xf0, R82 ;  /* 0x000000f0516b7824 */ /* 0x000fe200078e0252 */
[----:B------:R-:W-:Y:S01]  /*1eb0*/  IADD3 R80, R97, R80, RZ ;  /* 0x0000005061507210 */ /* 0x000fe20007ffe0ff */
[--C-:B------:R-:W-:Y:S01]  /*1ec0*/  IMAD R82, R103, 0x18, R6.reuse ;  /* 0x0000001867527824 */ /* 0x100fe200078e0206 */
[----:B------:R-:W-:Y:S01]  /*1ed0*/  IADD3 R86, R97, R86, RZ ;  /* 0x0000005661567210 */ /* 0x000fe20007ffe0ff */
[----:B------:R-:W0:Y:S01]  /*1ee0*/  LDS.64 R78, [R78] ;  /* 0x000000004e4e7984 */ /* 0x000e220000000a00 */
[----:B------:R-:W-:-:S02]  /*1ef0*/  IMAD R84, R101, 0x18, R6 ;  /* 0x0000001865547824 */ /* 0x000fc400078e0206 */
[----:B-1----:R-:W-:Y:S01]  /*1f00*/  FADD.FTZ R101, R83, R38 ;  /* 0x0000002653657221 */ /* 0x002fe20000010000 */
[C---:B------:R-:W-:Y:S01]  /*1f10*/  IADD3 R82, R97.reuse, R82, RZ ;  /* 0x0000005261527210 */ /* 0x040fe20007ffe0ff */
[----:B------:R-:W1:Y:S01]  /*1f20*/  LDS.64 R80, [R80] ;  /* 0x0000000050507984 */ /* 0x000e620000000a00 */
[----:B------:R-:W-:Y:S02]  /*1f30*/  IMAD.IADD R84, R97, 0x1, R84 ;  /* 0x0000000161547824 */ /* 0x000fe400078e0254 */
[----:B------:R-:W-:Y:S01]  /*1f40*/  FADD.FTZ R38, RZ, R85 ;  /* 0x00000055ff267221 */ /* 0x000fe20000010000 */
[----:B------:R-:W-:Y:S01]  /*1f50*/  IMAD R104, R105, 0x18, R6 ;  /* 0x0000001869687824 */ /* 0x000fe200078e0206 */
[----:B------:R-:W-:Y:S01]  /*1f60*/  LDS.64 R86, [R86] ;  /* 0x0000000056567984 */ /* 0x000fe20000000a00 */
[----:B--2---:R-:W-:Y:S01]  /*1f70*/  FADD.FTZ R101, R101, R88 ;  /* 0x0000005865657221 */ /* 0x004fe20000010000 */
[----:B------:R-:W-:Y:S01]  /*1f80*/  FADD.FTZ R100, R38, R39 ;  /* 0x0000002726647221 */ /* 0x000fe20000010000 */
[----:B------:R-:W-:Y:S01]  /*1f90*/  IADD3 R38, R97, R102, RZ ;  /* 0x0000006661267210 */ /* 0x000fe20007ffe0ff */
[----:B------:R-:W2:Y:S01]  /*1fa0*/  LDS.64 R82, [R82] ;  /* 0x0000000052527984 */ /* 0x000ea20000000a00 */
[----:B------:R-:W-:-:S02]  /*1fb0*/  IMAD R102, R107, 0x18, R6 ;  /* 0x000000186b667824 */ /* 0x000fc400078e0206 */
[----:B------:R-:W-:Y:S01]  /*1fc0*/  FADD.FTZ R100, R100, R89 ;  /* 0x0000005964647221 */ /* 0x000fe20000010000 */
[----:B------:R-:W-:Y:S01]  /*1fd0*/  IMAD.IADD R88, R97, 0x1, R104 ;  /* 0x0000000161587824 */ /* 0x000fe200078e0268 */
[----:B------:R-:W2:Y:S01]  /*1fe0*/  LDS.64 R84, [R84] ;  /* 0x0000000054547984 */ /* 0x000ea20000000a00 */
[----:B---3--:R-:W-:Y:S01]  /*1ff0*/  FADD.FTZ R101, R101, R70 ;  /* 0x0000004665657221 */ /* 0x008fe20000010000 */
[----:B------:R-:W-:Y:S01]  /*2000*/  IADD3 R102, R97, R102, RZ ;  /* 0x0000006661667210 */ /* 0x000fe20007ffe0ff */
[----:B------:R-:W-:Y:S01]  /*2010*/  FADD.FTZ R100, R100, R71 ;  /* 0x0000004764647221 */ /* 0x000fe20000010000 */
[----:B------:R-:W3:Y:S04]  /*2020*/  LDS.64 R38, [R38] ;  /* 0x0000000026267984 */ /* 0x000ee80000000a00 */
[----:B------:R-:W3:Y:S01]  /*2030*/  LDS.64 R88, [R88] ;  /* 0x0000000058587984 */ /* 0x000ee20000000a00 */
[----:B----4-:R-:W-:Y:S01]  /*2040*/  FADD.FTZ R101, R101, R72 ;  /* 0x0000004865657221 */ /* 0x010fe20000010000 */
[----:B------:R-:W-:-:S02]  /*2050*/  FADD.FTZ R100, R100, R73 ;  /* 0x0000004964647221 */ /* 0x000fc40000010000 */
[----:B------:R-:W4:Y:S01]  /*2060*/  LDS.64 R70, [R102] ;  /* 0x0000000066467984 */ /* 0x000f220000000a00 */
[----:B-----5:R-:W-:Y:S01]  /*2070*/  FADD.FTZ R101, R101, R74 ;  /* 0x0000004a65657221 */ /* 0x020fe20000010000 */
[----:B------:R-:W-:-:S03]  /*2080*/  FADD.FTZ R100, R100, R75 ;  /* 0x0000004b64647221 */ /* 0x000fc60000010000 */
[----:B0-----:R-:W-:Y:S01]  /*2090*/  FADD.FTZ R101, R101, R76 ;  /* 0x0000004c65657221 */ /* 0x001fe20000010000 */
[----:B------:R-:W-:-:S03]  /*20a0*/  FADD.FTZ R100, R100, R77 ;  /* 0x0000004d64647221 */ /* 0x000fc60000010000 */
[----:B------:R-:W-:Y:S01]  /*20b0*/  FADD.FTZ R101, R101, R78 ;  /* 0x0000004e65657221 */ /* 0x000fe20000010000 */
[----:B------:R-:W-:-:S03]  /*20c0*/  FADD.FTZ R100, R100, R79 ;  /* 0x0000004f64647221 */ /* 0x000fc60000010000 */
[----:B-1----:R-:W-:Y:S01]  /*20d0*/  FADD.FTZ R101, R101, R80 ;  /* 0x0000005065657221 */ /* 0x002fe20000010000 */
[----:B------:R-:W-:-:S03]  /*20e0*/  FADD.FTZ R100, R100, R81 ;  /* 0x0000005164647221 */ /* 0x000fc60000010000 */
[----:B--2---:R-:W-:Y:S01]  /*20f0*/  FADD.FTZ R101, R101, R82 ;  /* 0x0000005265657221 */ /* 0x004fe20000010000 */
[----:B------:R-:W-:-:S03]  /*2100*/  FADD.FTZ R100, R100, R83 ;  /* 0x0000005364647221 */ /* 0x000fc60000010000 */
[----:B------:R-:W-:Y:S01]  /*2110*/  FADD.FTZ R101, R101, R84 ;  /* 0x0000005465657221 */ /* 0x000fe20000010000 */
[----:B------:R-:W-:-:S03]  /*2120*/  FADD.FTZ R100, R100, R85 ;  /* 0x0000005564647221 */ /* 0x000fc60000010000 */
[----:B------:R-:W-:Y:S01]  /*2130*/  FADD.FTZ R101, R101, R86 ;  /* 0x0000005665657221 */ /* 0x000fe20000010000 */
[----:B------:R-:W-:-:S03]  /*2140*/  FADD.FTZ R100, R100, R87 ;  /* 0x0000005764647221 */ /* 0x000fc60000010000 */
[----:B---3--:R-:W-:Y:S01]  /*2150*/  FADD.FTZ R101, R101, R38 ;  /* 0x0000002665657221 */ /* 0x008fe20000010000 */
[----:B------:R-:W-:-:S03]  /*2160*/  FADD.FTZ R100, R100, R39 ;  /* 0x0000002764647221 */ /* 0x000fc60000010000 */
[----:B------:R-:W-:Y:S01]  /*2170*/  FADD.FTZ R101, R101, R88 ;  /* 0x0000005865657221 */ /* 0x000fe20000010000 */
[----:B------:R-:W-:-:S03]  /*2180*/  FADD.FTZ R100, R100, R89 ;  /* 0x0000005964647221 */ /* 0x000fc60000010000 */
[----:B----4-:R-:W-:Y:S01]  /*2190*/  FADD.FTZ R78, R101, R70 ;  /* 0x00000046654e7221 */ /* 0x010fe20000010000 */
[----:B------:R-:W-:-:S07]  /*21a0*/  FADD.FTZ R79, R100, R71 ;  /* 0x00000047644f7221 */ /* 0x000fce0000010000 */
.L_x_107:
[----:B------:R-:W-:Y:S05]  /*21b0*/  BSYNC B0 ;  /* 0x0000000000007941 */ /* 0x000fea0003800000 */
.L_x_106:
[----:B0-----:R-:W0:Y:S01]  /*21c0*/  SHFL.BFLY PT, R39, R78, 0x1, 0x1f ;  /* 0x0c201f004e277f89 */ /* 0x001e2200000e0000 */
[----:B------:R-:W-:Y:S01]  /*21d0*/  LOP3.LUT P1, RZ, R2, 0xffffffc1, RZ, 0xc0, !PT ;  /* 0xffffffc102ff7812 */ /* 0x000fe2000782c0ff */
[----:B------:R-:W-:Y:S01]  /*21e0*/  BSSY B0, `(.L_x_108) ;  /* 0x0000011000007945 */ /* 0x000fe20003800000 */
[----:B------:R-:W-:Y:S01]  /*21f0*/  PRMT R84, R52, 0x7632, R84 ;  /* 0x0000763234547816 */ /* 0x000fe20000000054 */
[----:B------:R-:W1:Y:S01]  /*2200*/  SHFL.BFLY PT, R70, R79, 0x1, 0x1f ;  /* 0x0c201f004f467f89 */ /* 0x000e6200000e0000 */
[----:B------:R-:W-:Y:S01]  /*2210*/  PRMT R85, R53, 0x7632, R85 ;  /* 0x0000763235557816 */ /* 0x000fe20000000055 */
[----:B0-----:R-:W-:Y:S01]  /*2220*/  FADD.FTZ R38, R39, R78 ;  /* 0x0000004e27267221 */ /* 0x001fe20000010000 */
[----:B-1----:R-:W-:-:S07]  /*2230*/  FADD.FTZ R39, R70, R79 ;  /* 0x0000004f46277221 */ /* 0x002fce0000010000 */
[----:B------:R-:W-:Y:S05]  /*2240*/  @P1 BRA `(.L_x_109) ;  /* 0x0000000000281947 */ /* 0x000fea0003800000 */
[----:B------:R-:W0:Y:S01]  /*2250*/  LDC R70, c[0x0][0x10] ;  /* 0x00000400ff467b82 */ /* 0x000e220000000800 */
[----:B------:R-:W-:-:S04]  /*2260*/  SHF.R.U32.HI R71, RZ, 0x1, R2 ;  /* 0x00000001ff477819 */ /* 0x000fc80000011602 */
[----:B------:R-:W-:-:S03]  /*2270*/  SHF.L.U32 R71, R71, 0x7, RZ ;  /* 0x0000000747477819 */ /* 0x000fc600000006ff */
[----:B------:R-:W1:Y:S01]  /*2280*/  LDC.64 R52, c[0x0][0x260] ;  /* 0x00009800ff347b82 */ /* 0x000e620000000a00 */
[----:B------:R-:W-:Y:S01]  /*2290*/  LOP3.LUT R71, R71, 0xffffff80, R0, 0xe2, !PT ;  /* 0xffffff8047477812 */ /* 0x000fe200078ee200 */
[----:B0-----:R-:W-:-:S04]  /*22a0*/  IMAD R70, R70, UR4, R9 ;  /* 0x0000000446467c24 */ /* 0x001fc8000f8e0209 */
[----:B------:R-:W-:-:S05]  /*22b0*/  IMAD R70, R70, 0x1000, R71 ;  /* 0x0000100046467824 */ /* 0x000fca00078e0247 */
[----:B------:R-:W-:-:S05]  /*22c0*/  SHF.L.U32 R71, R70, 0x1, RZ ;  /* 0x0000000146477819 */ /* 0x000fca00000006ff */
[----:B-1----:R-:W-:-:S05]  /*22d0*/  IMAD.WIDE.U32 R52, R71, 0x4, R52 ;  /* 0x0000000447347825 */ /* 0x002fca00078e0034 */
[----:B------:R0:W-:Y:S02]  /*22e0*/  STG.E.64 desc[UR8][R52.64], R38 ;  /* 0x0000002634007986 */ /* 0x0001e4000c101b08 */
.L_x_109:
[----:B------:R-:W-:Y:S05]  /*22f0*/  BSYNC B0 ;  /* 0x0000000000007941 */ /* 0x000fea0003800000 */
.L_x_108:
[----:B------:R-:W-:Y:S02]  /*2300*/  ISETP.GE.U32.AND P1, PT, R51, R40, PT ;  /* 0x000000283300720c */ /* 0x000fe40003f26070 */
[----:B------:R-:W-:Y:S02]  /*2310*/  PRMT R86, R54, 0x7632, R86 ;  /* 0x0000763236567816 */ /* 0x000fe40000000056 */
[----:B------:R-:W-:Y:S02]  /*2320*/  ISETP.GE.AND.EX P1, PT, R90, R41, PT, P1 ;  /* 0x000000295a00720c */ /* 0x000fe40003f26310 */
[----:B------:R-:W-:Y:S02]  /*2330*/  PRMT R87, R55, 0x7632, R87 ;  /* 0x0000763237577816 */ /* 0x000fe40000000057 */
[----:B------:R-:W-:Y:S02]  /*2340*/  PRMT R88, R56, 0x7632, R88 ;  /* 0x0000763238587816 */ /* 0x000fe40000000058 */
[----:B------:R-:W-:-:S02]  /*2350*/  PRMT R89, R57, 0x7632, R89 ;  /* 0x0000763239597816 */ /* 0x000fc40000000059 */
[----:B------:R-:W-:Y:S02]  /*2360*/  PRMT R97, R60, 0x7632, R97 ;  /* 0x000076323c617816 */ /* 0x000fe40000000061 */
[----:B------:R-:W-:Y:S02]  /*2370*/  PRMT R99, R61, 0x7632, R99 ;  /* 0x000076323d637816 */ /* 0x000fe40000000063 */
[----:B------:R-:W-:Y:S02]  /*2380*/  PRMT R100, R62, 0x7632, R100 ;  /* 0x000076323e647816 */ /* 0x000fe40000000064 */
[----:B------:R-:W-:Y:S02]  /*2390*/  PRMT R101, R63, 0x7632, R101 ;  /* 0x000076323f657816 */ /* 0x000fe40000000065 */
[----:B------:R-:W-:Y:S02]  /*23a0*/  PRMT R102, R64, 0x7632, R102 ;  /* 0x0000763240667816 */ /* 0x000fe40000000066 */
[----:B------:R-:W-:-:S02]  /*23b0*/  PRMT R103, R65, 0x7632, R103 ;  /* 0x0000763241677816 */ /* 0x000fc40000000067 */
[----:B------:R-:W-:Y:S02]  /*23c0*/  PRMT R104, R66, 0x7632, R104 ;  /* 0x0000763242687816 */ /* 0x000fe40000000068 */
[----:B------:R-:W-:Y:S02]  /*23d0*/  PRMT R105, R67, 0x7632, R105 ;  /* 0x0000763243697816 */ /* 0x000fe40000000069 */
[----:B------:R-:W-:Y:S02]  /*23e0*/  PRMT R106, R68, 0x7632, R106 ;  /* 0x00007632446a7816 */ /* 0x000fe4000000006a */
[----:B------:R-:W-:Y:S01]  /*23f0*/  PRMT R107, R69, 0x7632, R107 ;  /* 0x00007632456b7816 */ /* 0x000fe2000000006b */
[----:B------:R-:W-:Y:S06]  /*2400*/  @P1 BRA `(.L_x_110) ;  /* 0x0000000000541947 */ /* 0x000fec0003800000 */
[----:B------:R-:W-:Y:S01]  /*2410*/  BAR.SYNC.DEFER_BLOCKING 0x0 ;  /* 0x0000000000007b1d */ /* 0x000fe20000010000 */
[----:B------:R-:W-:-:S13]  /*2420*/  ISETP.NE.AND P1, PT, R2, RZ, PT ;  /* 0x000000ff0200720c */ /* 0x000fda0003f25270 */
[----:B------:R-:W-:Y:S05]  /*2430*/  @P1 BRA `(.L_x_111) ;  /* 0x00000000003c1947 */ /* 0x000fea0003800000 */
[----:B0-----:R-:W0:Y:S01]  /*2440*/  LDC.64 R38, c[0x0][0x268] ;  /* 0x00009a00ff267b82 */ /* 0x001e220000000a00 */
[----:B------:R-:W-:Y:S02]  /*2450*/  ISETP.NE.AND P1, PT, R0, RZ, PT ;  /* 0x000000ff0000720c */ /* 0x000fe40003f25270 */
[----:B------:R-:W-:-:S04]  /*2460*/  MOV R53, 0x7fffff81 ;  /* 0x7fffff8100357802 */ /* 0x000fc80000000f00 */
[----:B------:R-:W-:Y:S01]  /*2470*/  SEL R53, R53, 0x1, !P1 ;  /* 0x0000000135357807 */ /* 0x000fe20004800000 */
[----:B0-----:R-:W-:Y:S01]  /*2480*/  IMAD.WIDE.U32 R38, R9, 0x4, R38 ;  /* 0x0000000409267825 */ /* 0x001fe200078e0026 */
[----:B------:R-:W-:Y:S06]  /*2490*/  MEMBAR.ALL.GPU ;  /* 0x0000000000007992 */ /* 0x000fec000000a000 */
[----:B------:R-:W-:-:S00]  /*24a0*/  ERRBAR ;  /* 0x00000000000079ab */ /* 0x000fc00000000000 */
[----:B------:R-:W-:Y:S06]  /*24b0*/  CGAERRBAR ;  /* 0x00000000000075ab */ /* 0x000fec0000000000 */
[----:B------:R0:W5:Y:S02]  /*24c0*/  ATOM.E.ADD.STRONG.GPU PT, R53, desc[UR8][R38.64], R53 ;  /* 0x000000352635798a */ /* 0x00016400081ee1c8 */
.L_x_112:
[----:B------:R-:W2:Y:S04]  /*24d0*/  LD.E.STRONG.GPU R52, desc[UR8][R38.64] ;  /* 0x0000000826347980 */ /* 0x000ea8000c10f900 */
[----:B--2---:R-:W-:Y:S01]  /*24e0*/  CCTL.IVALL ;  /* 0x00000000ff00798f */ /* 0x004fe20002000000 */
[----:B------:R-:W-:Y:S05]  /*24f0*/  YIELD ;  /* 0x0000000000007946 */ /* 0x000fea0003800000 */
[----:B-----5:R-:W-:-:S04]  /*2500*/  LOP3.LUT R52, R52, R53, RZ, 0x3c, !PT ;  /* 0x0000003534347212 */ /* 0x020fc800078e3cff */
[----:B------:R-:W-:-:S13]  /*2510*/  ISETP.GT.AND P1, PT, R52, -0x1, PT ;  /* 0xffffffff3400780c */ /* 0x000fda0003f24270 */
[----:B------:R-:W-:Y:S05]  /*2520*/  @P1 BRA `(.L_x_112) ;  /* 0xfffffffc00e81947 */ /* 0x000fea000383ffff */
.L_x_111:
[----:B------:R-:W-:Y:S05]  /*2530*/  WARPSYNC.ALL ;  /* 0x0000000000007948 */ /* 0x000fea0003800000 */
[----:B------:R-:W-:Y:S06]  /*2540*/  BAR.SYNC.DEFER_BLOCKING 0x0 ;  /* 0x0000000000007b1d */ /* 0x000fec0000010000 */
[----:B------:R-:W-:Y:S05]  /*2550*/  BRA `(.L_x_113) ;  /* 0x0000000000607947 */ /* 0x000fea0003800000 */
.L_x_110:
[----:B------:R-:W-:Y:S01]  /*2560*/  BAR.SYNC.DEFER_BLOCKING 0x0 ;  /* 0x0000000000007b1d */ /* 0x000fe20000010000 */
[----:B------:R-:W-:-:S13]  /*2570*/  ISETP.NE.AND P1, PT, R2, RZ, PT ;  /* 0x000000ff0200720c */ /* 0x000fda0003f25270 */
[----:B------:R-:W-:Y:S05]  /*2580*/  @P1 BRA `(.L_x_114) ;  /* 0x00000000004c1947 */ /* 0x000fea0003800000 */
[----:B------:R-:W-:Y:S01]  /*2590*/  ULDC.64 UR6, c[0x0][0x268] ;  /* 0x00009a0000067ab9 */ /* 0x000fe20000000a00 */
[----:B0-----:R-:W-:Y:S01]  /*25a0*/  IMAD.MOV R39, RZ, RZ, -R9 ;  /* 0x000000ffff277224 */ /* 0x001fe200078e0a09 */
[----:B------:R-:W-:Y:S01]  /*25b0*/  UIADD3 UR6, UP0, UR6, 0x4, URZ ;  /* 0x0000000406067890 */ /* 0x000fe2000ff1e03f */
[----:B------:R-:W-:-:S03]  /*25c0*/  MOV R53, 0x7fffff81 ;  /* 0x7fffff8100357802 */ /* 0x000fc60000000f00 */
[----:B------:R-:W-:Y:S01]  /*25d0*/  UIADD3.X UR7, URZ, UR7, URZ, UP0, !UPT ;  /* 0x000000073f077290 */ /* 0x000fe200087fe43f */
[----:B------:R-:W-:Y:S02]  /*25e0*/  ISETP.NE.AND P1, PT, R0, R39, PT ;  /* 0x000000270000720c */ /* 0x000fe40003f25270 */
[----:B------:R-:W-:Y:S02]  /*25f0*/  MOV R38, UR6 ;  /* 0x0000000600267c02 */ /* 0x000fe40008000f00 */
[----:B------:R-:W-:Y:S01]  /*2600*/  SEL R53, R53, 0x1, !P1 ;  /* 0x0000000135357807 */ /* 0x000fe20004800000 */
[----:B------:R-:W-:Y:S01]  /*2610*/  IMAD.U32 R39, RZ, RZ, UR7 ;  /* 0x00000007ff277e24 */ /* 0x000fe2000f8e00ff */
[----:B------:R-:W-:Y:S06]  /*2620*/  MEMBAR.ALL.GPU ;  /* 0x0000000000007992 */ /* 0x000fec000000a000 */
[----:B------:R-:W-:-:S00]  /*2630*/  ERRBAR ;  /* 0x00000000000079ab */ /* 0x000fc00000000000 */
[----:B------:R-:W-:Y:S06]  /*2640*/  CGAERRBAR ;  /* 0x00000000000075ab */ /* 0x000fec0000000000 */
[----:B------:R0:W5:Y:S02]  /*2650*/  ATOM.E.ADD.STRONG.GPU PT, R53, desc[UR8][R38.64], R53 ;  /* 0x000000352635798a */ /* 0x00016400081ee1c8 */
.L_x_115:
[----:B------:R-:W2:Y:S04]  /*2660*/  LD.E.STRONG.GPU R52, desc[UR8][R38.64] ;  /* 0x0000000826347980 */ /* 0x000ea8000c10f900 */
[----:B--2---:R-:W-:Y:S01]  /*2670*/  CCTL.IVALL ;  /* 0x00000000ff00798f */ /* 0x004fe20002000000 */
[----:B------:R-:W-:Y:S05]  /*2680*/  YIELD ;  /* 0x0000000000007946 */ /* 0x000fea0003800000 */
[----:B-----5:R-:W-:-:S04]  /*2690*/  LOP3.LUT R52, R52, R53, RZ, 0x3c, !PT ;  /* 0x0000003534347212 */ /* 0x020fc800078e3cff */
[----:B------:R-:W-:-:S13]  /*26a0*/  ISETP.GT.AND P1, PT, R52, -0x1, PT ;  /* 0xffffffff3400780c */ /* 0x000fda0003f24270 */
[----:B------:R-:W-:Y:S05]  /*26b0*/  @P1 BRA `(.L_x_115) ;  /* 0xfffffffc00e81947 */ /* 0x000fea000383ffff */
.L_x_114:
[----:B------:R-:W-:Y:S05]  /*26c0*/  WARPSYNC.ALL ;  /* 0x0000000000007948 */ /* 0x000fea0003800000 */
[----:B------:R-:W-:Y:S06]  /*26d0*/  BAR.SYNC.DEFER_BLOCKING 0x0 ;  /* 0x0000000000007b1d */ /* 0x000fec0000010000 */
.L_x_113:
[----:B------:R-:W-:Y:S01]  /*26e0*/  ISETP.GT.U32.AND P1, PT, R2, 0xff, PT ;  /* 0x000000ff0200780c */ /* 0x000fe20003f24070 */
[----:B------:R-:W-:Y:S01]  /*26f0*/  BSSY B0, `(.L_x_116) ;  /* 0x000005b000007945 */ /* 0x000fe20003800000 */
[----:B------:R-:W-:-:S11]  /*2700*/  CS2R R82, SRZ ;  /* 0x0000000000527805 */ /* 0x000fd6000001ff00 */
[----:B------:R-:W-:Y:S05]  /*2710*/  @P1 BRA `(.L_x_117) ;  /* 0x0000000400601947 */ /* 0x000fea0003800000 */
[----:B0-----:R-:W0:Y:S01]  /*2720*/  LDC R38, c[0x0][0x10] ;  /* 0x00000400ff267b82 */ /* 0x001e220000000800 */
[C---:B------:R-:W-:Y:S02]  /*2730*/  SHF.L.U32 R39, R2.reuse, 0x4, RZ ;  /* 0x0000000402277819 */ /* 0x040fe400000006ff */
[----:B------:R-:W-:Y:S02]  /*2740*/  LOP3.LUT R53, R2, 0x7, RZ, 0xc0, !PT ;  /* 0x0000000702357812 */ /* 0x000fe400078ec0ff */
[----:B------:R-:W-:-:S03]  /*2750*/  LOP3.LUT R39, R39, 0x7fffff80, RZ, 0xc0, !PT ;  /* 0x7fffff8027277812 */ /* 0x000fc600078ec0ff */
[----:B------:R-:W1:Y:S01]  /*2760*/  LDC.64 R82, c[0x0][0x260] ;  /* 0x00009800ff527b82 */ /* 0x000e620000000a00 */
[----:B0-----:R-:W-:-:S05]  /*2770*/  IMAD R38, R38, UR4, R9 ;  /* 0x0000000426267c24 */ /* 0x001fca000f8e0209 */
[----:B------:R-:W-:-:S05]  /*2780*/  LEA R38, R38, R39, 0xc ;  /* 0x0000002726267211 */ /* 0x000fca00078e60ff */
[----:B------:R-:W-:-:S05]  /*2790*/  IMAD.IADD R38, R38, 0x1, R53 ;  /* 0x0000000126267824 */ /* 0x000fca00078e0235 */
[----:B------:R-:W-:-:S04]  /*27a0*/  SHF.L.U32 R81, R38, 0x1, RZ ;  /* 0x0000000126517819 */ /* 0x000fc800000006ff */
[C---:B------:R-:W-:Y:S01]  /*27b0*/  IADD3 R53, R81.reuse, 0x10, RZ ;  /* 0x0000001051357810 */ /* 0x040fe20007ffe0ff */
[C---:B-1----:R-:W-:Y:S01]  /*27c0*/  IMAD.WIDE.U32 R38, R81.reuse, 0x4, R82 ;  /* 0x0000000451267825 */ /* 0x042fe200078e0052 */
[----:B------:R-:W-:-:S03]  /*27d0*/  IADD3 R57, R81, 0x30, RZ ;  /* 0x0000003051397810 */ /* 0x000fc60007ffe0ff */
[----:B------:R-:W-:Y:S02]  /*27e0*/  VIADD R55, R81, 0x20 ;  /* 0x0000002051377836 */ /* 0x000fe40000000000 */
[--C-:B------:R-:W-:Y:S01]  /*27f0*/  IMAD.WIDE.U32 R52, R53, 0x4, R82.reuse ;  /* 0x0000000435347825 */ /* 0x100fe200078e0052 */
[----:B------:R-:W2:Y:S03]  /*2800*/  LDG.E.64 R38, desc[UR8][R38.64] ;  /* 0x0000000826267981 */ /* 0x000ea6000c1e1b00 */
[--C-:B------:R-:W-:Y:S01]  /*2810*/  IMAD.WIDE.U32 R54, R55, 0x4, R82.reuse ;  /* 0x0000000437367825 */ /* 0x100fe200078e0052 */
[----:B------:R-:W-:Y:S01]  /*2820*/  IADD3 R61, R81, 0x40, RZ ;  /* 0x00000040513d7810 */ /* 0x000fe20007ffe0ff */
[----:B------:R-:W3:Y:S02]  /*2830*/  LDG.E.64 R52, desc[UR8][R52.64] ;  /* 0x0000000834347981 */ /* 0x000ee4000c1e1b00 */
[----:B------:R-:W-:-:S02]  /*2840*/  IMAD.WIDE.U32 R56, R57, 0x4, R82 ;  /* 0x0000000439387825 */ /* 0x000fc400078e0052 */
[----:B------:R-:W4:Y:S02]  /*2850*/  LDG.E.64 R54, desc[UR8][R54.64] ;  /* 0x0000000836367981 */ /* 0x000f24000c1e1b00 */
[----:B------:R-:W-:Y:S02]  /*2860*/  VIADD R63, R81, 0x50 ;  /* 0x00000050513f7836 */ /* 0x000fe40000000000 */
[--C-:B------:R-:W-:Y:S01]  /*2870*/  IMAD.WIDE.U32 R60, R61, 0x4, R82.reuse ;  /* 0x000000043d3c7825 */ /* 0x100fe200078e0052 */
[----:B------:R-:W5:Y:S01]  /*2880*/  LDG.E.64 R56, desc[UR8][R56.64] ;  /* 0x0000000838387981 */ /* 0x000f62000c1e1b00 */
[----:B------:R-:W-:Y:S02]  /*2890*/  IADD3 R65, R81, 0x60, RZ ;  /* 0x0000006051417810 */ /* 0x000fe40007ffe0ff */
[--C-:B------:R-:W-:Y:S01]  /*28a0*/  IMAD.WIDE.U32 R62, R63, 0x4, R82.reuse ;  /* 0x000000043f3e7825 */ /* 0x100fe200078e0052 */
[----:B------:R-:W-:Y:S01]  /*28b0*/  IADD3 R67, R81, 0x70, RZ ;  /* 0x0000007051437810 */ /* 0x000fe20007ffe0ff */
[----:B------:R-:W5:Y:S02]  /*28c0*/  LDG.E.64 R60, desc[UR8][R60.64] ;  /* 0x000000083c3c7981 */ /* 0x000f64000c1e1b00 */
[----:B------:R-:W-:-:S02]  /*28d0*/  IMAD.WIDE.U32 R64, R65, 0x4, R82 ;  /* 0x0000000441407825 */ /* 0x000fc400078e0052 */
[----:B------:R-:W5:Y:S02]  /*28e0*/  LDG.E.64 R62, desc[UR8][R62.64] ;  /* 0x000000083e3e7981 */ /* 0x000f64000c1e1b00 */
        /* <DEDUP_REMOVED lines=22> */
[--C-:B------:R-:W-:Y:S02]  /*2a50*/  IMAD.WIDE.U32 R80, R109, 0x4, R82.reuse ;  /* 0x000000046d507825 */ /* 0x100fe400078e0052 */
[----:B------:R-:W5:Y:S02]  /*2a60*/  LDG.E.64 R78, desc[UR8][R78.64] ;  /* 0x000000084e4e7981 */ /* 0x000f64000c1e1b00 */
[----:B------:R-:W-:-:S02]  /*2a70*/  IMAD.WIDE.U32 R82, R111, 0x4, R82 ;  /* 0x000000046f527825 */ /* 0x000fc400078e0052 */
[----:B------:R-:W5:Y:S04]  /*2a80*/  LDG.E.64 R80, desc[UR8][R80.64] ;  /* 0x0000000850507981 */ /* 0x000f68000c1e1b00 */
[----:B------:R-:W5:Y:S01]  /*2a90*/  LDG.E.64 R82, desc[UR8][R82.64] ;  /* 0x0000000852527981 */ /* 0x000f62000c1e1b00 */
[----:B--2---:R-:W-:Y:S01]  /*2aa0*/  FADD.FTZ R109, RZ, R38 ;  /* 0x00000026ff6d7221 */ /* 0x004fe20000010000 */
[----:B------:R-:W-:-:S03]  /*2ab0*/  FADD.FTZ R38, RZ, R39 ;  /* 0x00000027ff267221 */ /* 0x000fc60000010000 */
[----:B---3--:R-:W-:Y:S01]  /*2ac0*/  FADD.FTZ R109, R52, R109 ;  /* 0x0000006d346d7221 */ /* 0x008fe20000010000 */
[----:B------:R-:W-:-:S03]  /*2ad0*/  FADD.FTZ R38, R53, R38 ;  /* 0x0000002635267221 */ /* 0x000fc60000010000 */
[----:B----4-:R-:W-:Y:S01]  /*2ae0*/  FADD.FTZ R109, R54, R109 ;  /* 0x0000006d366d7221 */ /* 0x010fe20000010000 */
[----:B------:R-:W-:-:S03]  /*2af0*/  FADD.FTZ R38, R55, R38 ;  /* 0x0000002637267221 */ /* 0x000fc60000010000 */
[----:B-----5:R-:W-:Y:S01]  /*2b00*/  FADD.FTZ R109, R56, R109 ;  /* 0x0000006d386d7221 */ /* 0x020fe20000010000 */
[----:B------:R-:W-:-:S03]  /*2b10*/  FADD.FTZ R38, R57, R38 ;  /* 0x0000002639267221 */ /* 0x000fc60000010000 */
[----:B------:R-:W-:Y:S01]  /*2b20*/  FADD.FTZ R109, R60, R109 ;  /* 0x0000006d3c6d7221 */ /* 0x000fe20000010000 */
        /* <DEDUP_REMOVED lines=22> */
[----:B------:R-:W-:-:S07]  /*2c90*/  FADD.FTZ R83, R83, R38 ;  /* 0x0000002653537221 */ /* 0x000fce0000010000 */
.L_x_117:
[----:B------:R-:W-:Y:S05]  /*2ca0*/  BSYNC B0 ;  /* 0x0000000000007941 */ /* 0x000fea0003800000 */
.L_x_116:
[----:B0-----:R-:W0:Y:S01]  /*2cb0*/  SHFL.BFLY PT, R39, R82, 0x4, 0x1f ;  /* 0x0c801f0052277f89 */ /* 0x001e2200000e0000 */
[----:B------:R-:W-:Y:S01]  /*2cc0*/  LOP3.LUT P1, RZ, R2, 0xffffff07, RZ, 0xc0, !PT ;  /* 0xffffff0702ff7812 */ /* 0x000fe2000782c0ff */
[----:B------:R-:W-:Y:S02]  /*2cd0*/  BSSY B0, `(.L_x_118) ;  /* 0x0000015000007945 */ /* 0x000fe40003800000 */
        /* <DEDUP_REMOVED lines=8> */
[----:B------:R-:W1:Y:S01]  /*2d60*/  SHFL.BFLY PT, R54, R53, 0x1, 0x1f ;  /* 0x0c201f0035367f89 */ /* 0x000e6200000e0000 */
[----:B0-----:R-:W-:Y:S01]  /*2d70*/  FADD.FTZ R55, R52, R55 ;  /* 0x0000003734377221 */ /* 0x001fe20000010000 */
[----:B-1----:R-:W-:Y:S01]  /*2d80*/  FADD.FTZ R54, R53, R54 ;  /* 0x0000003635367221 */ /* 0x002fe20000010000 */
[----:B------:R-:W-:Y:S06]  /*2d90*/  @P1 BRA `(.L_x_119) ;  /* 0x0000000000201947 */ /* 0x000fec0003800000 */
[----:B------:R-:W0:Y:S01]  /*2da0*/  S2UR UR6, SR_CgaCtaId ;  /* 0x00000000000679c3 */ /* 0x000e220000008800 */
[----:B------:R-:W-:Y:S01]  /*2db0*/  UMOV UR5, 0x400 ;  /* 0x0000040000057882 */ /* 0x000fe20000000000 */
[----:B------:R-:W-:Y:S01]  /*2dc0*/  LOP3.LUT R52, R2, 0xfffffff8, RZ, 0xc0, !PT ;  /* 0xfffffff802347812 */ /* 0x000fe200078ec0ff */
[----:B------:R-:W-:Y:S01]  /*2dd0*/  UIADD3 UR5, UR5, 0x6900, URZ ;  /* 0x0000690005057890 */ /* 0x000fe2000fffe03f */
[----:B------:R-:W-:Y:S01]  /*2de0*/  FMUL.FTZ R39, R54, 3.2552085031056776643e-05 ;  /* 0x3808888936277820 */ /* 0x000fe20000410000 */
[----:B------:R-:W-:Y:S02]  /*2df0*/  FMUL.FTZ R38, R55, 3.2552085031056776643e-05 ;  /* 0x3808888937267820 */ /* 0x000fe40000410000 */
[----:B0-----:R-:W-:-:S09]  /*2e00*/  ULEA UR5, UR6, UR5, 0x18 ;  /* 0x0000000506057291 */ /* 0x001fd2000f8ec03f */
[----:B------:R0:W-:Y:S03]  /*2e10*/  STS.64 [R52+UR5], R38 ;  /* 0x0000002634007988 */ /* 0x0001e60008000a05 */
.L_x_119:
[----:B------:R-:W-:Y:S05]  /*2e20*/  BSYNC B0 ;  /* 0x0000000000007941 */ /* 0x000fea0003800000 */
.L_x_118:
[----:B------:R-:W1:Y:S08]  /*2e30*/  S2UR UR6, SR_CgaCtaId ;  /* 0x00000000000679c3 */ /* 0x000e700000008800 */
[----:B------:R-:W-:Y:S01]  /*2e40*/  BAR.SYNC.DEFER_BLOCKING 0x0 ;  /* 0x0000000000007b1d */ /* 0x000fe20000010000 */
[----:B------:R-:W-:Y:S01]  /*2e50*/  SHF.L.U32 R53, R84, 0x10, RZ ;  /* 0x0000001054357819 */ /* 0x000fe200000006ff */
[----:B------:R-:W-:Y:S01]  /*2e60*/  IMAD.U32 R57, R100, 0x10000, RZ ;  /* 0x0001000064397824 */ /* 0x000fe200078e00ff */
[----:B------:R-:W-:Y:S01]  /*2e70*/  SHF.L.U32 R86, R86, 0x10, RZ ;  /* 0x0000001056567819 */ /* 0x000fe200000006ff */
[----:B------:R-:W-:Y:S01]  /*2e80*/  IMAD.U32 R85, R85, 0x10000, RZ ;  /* 0x0001000055557824 */ /* 0x000fe200078e00ff */
[----:B------:R-:W-:Y:S01]  /*2e90*/  SHF.L.U32 R55, R88, 0x10, RZ ;  /* 0x0000001058377819 */ /* 0x000fe200000006ff */
[----:B------:R-:W-:Y:S01]  /*2ea0*/  UMOV UR5, 0x400 ;  /* 0x0000040000057882 */ /* 0x000fe20000000000 */
[----:B------:R-:W-:Y:S01]  /*2eb0*/  FADD.FTZ R56, -R50, R53 ;  /* 0x0000003532387221 */ /* 0x000fe20000010100 */
[----:B------:R-:W-:Y:S01]  /*2ec0*/  UIADD3 UR5, UR5, 0x6900, URZ ;  /* 0x0000690005057890 */ /* 0x000fe2000fffe03f */
[----:B------:R-:W-:Y:S01]  /*2ed0*/  SHF.L.U32 R61, R104, 0x10, RZ ;  /* 0x00000010683d7819 */ /* 0x000fe200000006ff */
[C---:B------:R-:W-:Y:S01]  /*2ee0*/  FADD.FTZ R64, -R50.reuse, R57 ;  /* 0x0000003932407221 */ /* 0x040fe20000010100 */
[----:B------:R-:W-:Y:S01]  /*2ef0*/  FMUL.FTZ R56, R29, R56 ;  /* 0x000000381d387220 */ /* 0x000fe20000410000 */
[C---:B------:R-:W-:Y:S01]  /*2f00*/  FADD.FTZ R62, -R50.reuse, R55 ;  /* 0x00000037323e7221 */ /* 0x040fe20000010100 */
[----:B------:R-:W-:Y:S01]  /*2f10*/  SHF.L.U32 R97, R97, 0x10, RZ ;  /* 0x0000001061617819 */ /* 0x000fe200000006ff */
[----:B------:R-:W-:Y:S01]  /*2f20*/  FADD.FTZ R68, -R50, R61 ;  /* 0x0000003d32447221 */ /* 0x000fe20000010100 */
[----:B------:R-:W-:Y:S01]  /*2f30*/  SHF.L.U32 R57, R106, 0x10, RZ ;  /* 0x000000106a397819 */ /* 0x000fe200000006ff */
[----:B------:R-:W-:-:S02]  /*2f40*/  IMAD.U32 R55, R102, 0x10000, RZ ;  /* 0x0001000066377824 */ /* 0x000fc400078e00ff */
[C---:B------:R-:W-:Y:S01]  /*2f50*/  FMUL.FTZ R62, R29.reuse, R62 ;  /* 0x0000003e1d3e7220 */ /* 0x040fe20000410000 */
[C---:B------:R-:W-:Y:S01]  /*2f60*/  FMUL.FTZ R64, R29.reuse, R64 ;  /* 0x000000401d407220 */ /* 0x040fe20000410000 */
[----:B------:R-:W-:Y:S01]  /*2f70*/  FMUL.FTZ R68, R29, R68 ;  /* 0x000000441d447220 */ /* 0x000fe20000410000 */
[----:B------:R-:W-:Y:S01]  /*2f80*/  SHF.L.U32 R87, R87, 0x10, RZ ;  /* 0x0000001057577819 */ /* 0x000fe200000006ff */
[C---:B------:R-:W-:Y:S01]  /*2f90*/  FADD.FTZ R60, -R58.reuse, R85 ;  /* 0x000000553a3c7221 */ /* 0x040fe20000010100 */
[----:B------:R-:W-:Y:S01]  /*2fa0*/  SHF.L.U32 R89, R89, 0x10, RZ ;  /* 0x0000001059597819 */ /* 0x000fe200000006ff */
[----:B-1----:R-:W-:Y:S01]  /*2fb0*/  ULEA UR5, UR6, UR5, 0x18 ;  /* 0x0000000506057291 */ /* 0x002fe2000f8ec03f */
[----:B------:R-:W-:Y:S01]  /*2fc0*/  SHF.L.U32 R101, R101, 0x10, RZ ;  /* 0x0000001065657819 */ /* 0x000fe200000006ff */
[----:B------:R-:W-:Y:S01]  /*2fd0*/  FMUL.FTZ R60, R31, R60 ;  /* 0x0000003c1f3c7220 */ /* 0x000fe20000410000 */
[----:B------:R-:W-:Y:S01]  /*2fe0*/  ULDC.64 UR6, c[0x0][0x210] ;  /* 0x0000840000067ab9 */ /* 0x000fe20000000a00 */
[----:B------:R-:W-:Y:S01]  /*2ff0*/  SHF.L.U32 R103, R103, 0x10, RZ ;  /* 0x0000001067677819 */ /* 0x000fe200000006ff */
[----:B------:R-:W-:Y:S01]  /*3000*/  FADD.FTZ R54, -R58, R89 ;  /* 0x000000593a367221 */ /* 0x000fe20000010100 */
[----:B0-----:R-:W-:Y:S01]  /*3010*/  LEA R38, R12, UR5, 0x3 ;  /* 0x000000050c267c11 */ /* 0x001fe2000f8e18ff */
[----:B------:R-:W-:Y:S01]  /*3020*/  FADD.FTZ R50, -R58, R101 ;  /* 0x000000653a327221 */ /* 0x000fe20000010100 */
[----:B------:R-:W-:Y:S01]  /*3030*/  LEA R52, R13, UR5, 0x3 ;  /* 0x000000050d347c11 */ /* 0x000fe2000f8e18ff */
[----:B------:R-:W-:-:S02]  /*3040*/  IMAD.U32 R99, R99, 0x10000, RZ ;  /* 0x0001000063637824 */ /* 0x000fc400078e00ff */
[----:B------:R-:W-:Y:S01]  /*3050*/  FMUL.FTZ R54, R31, R54 ;  /* 0x000000361f367220 */ /* 0x000fe20000410000 */
[----:B------:R-:W-:Y:S01]  /*3060*/  IMAD.U32 R105, R105, 0x10000, RZ ;  /* 0x0001000069697824 */ /* 0x000fe200078e00ff */
[----:B------:R-:W0:Y:S01]  /*3070*/  LDS.64 R38, [R38] ;  /* 0x0000000026267984 */ /* 0x000e220000000a00 */
[----:B------:R-:W-:Y:S01]  /*3080*/  FMUL.FTZ R50, R31, R50 ;  /* 0x000000321f327220 */ /* 0x000fe20000410000 */
[----:B------:R-:W-:Y:S01]  /*3090*/  SHF.L.U32 R107, R107, 0x10, RZ ;  /* 0x000000106b6b7819 */ /* 0x000fe200000006ff */
[----:B------:R-:W-:Y:S01]  /*30a0*/  FADD.FTZ R58, -R58, R105 ;  /* 0x000000693a3a7221 */ /* 0x000fe20000010100 */
[----:B------:R-:W1:Y:S01]  /*30b0*/  LDS.64 R52, [R52] ;  /* 0x0000000034347984 */ /* 0x000e620000000a00 */
[----:B------:R-:W-:Y:S01]  /*30c0*/  ULOP3.LUT UR4, UR4, 0x1, URZ, 0x3c, !UPT ;  /* 0x0000000104047892 */ /* 0x000fe2000f8e3c3f */
[----:B------:R-:W-:Y:S02]  /*30d0*/  IMAD.MOV.U32 R73, RZ, RZ, R51 ;  /* 0x000000ffff497224 */ /* 0x000fe400078e0033 */
[----:B------:R-:W-:Y:S01]  /*30e0*/  FMUL.FTZ R58, R31, R58 ;  /* 0x0000003a1f3a7220 */ /* 0x000fe20000410000 */
[--C-:B0-----:R-:W-:Y:S01]  /*30f0*/  FFMA.FTZ R30, R3, R30, -R38.reuse ;  /* 0x0000001e031e7223 */ /* 0x101fe20000010826 */
[--C-:B------:R-:W-:Y:S01]  /*3100*/  FFMA.FTZ R86, R19, R86, -R38.reuse ;  /* 0x0000005613567223 */ /* 0x100fe20000010826 */
[--C-:B------:R-:W-:Y:S01]  /*3110*/  FFMA.FTZ R95, R3, R95, -R38.reuse ;  /* 0x0000005f035f7223 */ /* 0x100fe20000010826 */
[----:B------:R-:W-:Y:S01]  /*3120*/  FFMA.FTZ R97, R19, R97, -R38 ;  /* 0x0000006113617223 */ /* 0x000fe20000010826 */
[----:B------:R-:W-:Y:S01]  /*3130*/  FFMA.FTZ R30, -R7, R39, R30 ;  /* 0x00000027071e7223 */ /* 0x000fe2000001011e */
[----:B------:R-:W-:Y:S01]  /*3140*/  FFMA.FTZ R56, R39, -R56, R86 ;  /* 0x8000003827387223 */ /* 0x000fe20000010056 */
[--C-:B------:R-:W-:Y:S01]  /*3150*/  FFMA.FTZ R93, R3, R93, -R38.reuse ;  /* 0x0000005d035d7223 */ /* 0x100fe20000010826 */
[--C-:B------:R-:W-:Y:S01]  /*3160*/  FFMA.FTZ R66, R19, R55, -R38.reuse ;  /* 0x0000003713427223 */ /* 0x100fe20000010826 */
[C---:B------:R-:W-:Y:S01]  /*3170*/  FMUL.FTZ R30, R29.reuse, R30 ;  /* 0x0000001e1d1e7220 */ /* 0x040fe20000410000 */
[----:B------:R-:W-:Y:S01]  /*3180*/  FMUL.FTZ R7, R29, R56 ;  /* 0x000000381d077220 */ /* 0x000fe20000410000 */
[--C-:B------:R-:W-:Y:S01]  /*3190*/  FFMA.FTZ R91, R3, R91, -R38.reuse ;  /* 0x0000005b035b7223 */ /* 0x100fe20000010826 */
[----:B------:R-:W-:Y:S01]  /*31a0*/  FFMA.FTZ R57, R19, R57, -R38 ;  /* 0x0000003913397223 */ /* 0x000fe20000010826 */
[----:B------:R-:W-:Y:S01]  /*31b0*/  IADD3 R38, P1, R22, UR6, RZ ;  /* 0x0000000616267c10 */ /* 0x000fe2000ff3e0ff */
[-C--:B------:R-:W-:Y:S01]  /*31c0*/  FFMA.FTZ R98, -R98, R39.reuse, R95 ;  /* 0x0000002762627223 */ /* 0x080fe2000001015f */
[C---:B------:R-:W-:Y:S01]  /*31d0*/  FFMA.FTZ R62, R39.reuse, -R62, R97 ;  /* 0x8000003e273e7223 */ /* 0x040fe20000010061 */
[-C--:B------:R-:W-:Y:S01]  /*31e0*/  FFMA.FTZ R96, -R96, R39.reuse, R93 ;  /* 0x0000002760607223 */ /* 0x080fe2000001015d */
[C---:B------:R-:W-:Y:S01]  /*31f0*/  FFMA.FTZ R64, R39.reuse, -R64, R66 ;  /* 0x8000004027407223 */ /* 0x040fe20000010042 */
[----:B------:R-:W-:Y:S01]  /*3200*/  FFMA.FTZ R94, -R94, R39, R91 ;  /* 0x000000275e5e7223 */ /* 0x000fe2000001015b */
[----:B------:R-:W-:Y:S01]  /*3210*/  FFMA.FTZ R68, R39, -R68, R57 ;  /* 0x8000004427447223 */ /* 0x000fe20000010039 */
[----:B------:R-:W-:Y:S01]  /*3220*/  F2FP.BF16.F32.PACK_AB R30, R7, R30 ;  /* 0x0000001e071e723e */ /* 0x000fe200000010ff */
[--C-:B-1----:R-:W-:Y:S01]  /*3230*/  FFMA.FTZ R92, R5, R92, -R52.reuse ;  /* 0x0000005c055c7223 */ /* 0x102fe20000010834 */
[----:B------:R-:W-:Y:S01]  /*3240*/  IADD3.X R39, R20, UR7, RZ, P1, !PT ;  /* 0x0000000714277c10 */ /* 0x000fe20008ffe4ff */
[----:B------:R-:W-:Y:S01]  /*3250*/  FFMA.FTZ R20, R21, R87, -R52 ;  /* 0x0000005715147223 */ /* 0x000fe20000010834 */
[----:B------:R-:W-:Y:S01]  /*3260*/  PRMT R7, R30, 0x7632, R7 ;  /* 0x000076321e077816 */ /* 0x000fe20000000007 */
[----:B------:R-:W-:Y:S01]  /*3270*/  FFMA.FTZ R92, -R59, R53, R92 ;  /* 0x000000353b5c7223 */ /* 0x000fe2000001015c */
[----:B------:R-:W-:Y:S01]  /*3280*/  FFMA.FTZ R32, R5, R32, -R52 ;  /* 0x0000002005207223 */ /* 0x000fe20000010834 */
[----:B------:R-:W-:Y:S01]  /*3290*/  FFMA.FTZ R20, R53, -R60, R20 ;  /* 0x8000003c35147223 */ /* 0x000fe20000010014 */
[C-C-:B------:R-:W-:Y:S01]  /*32a0*/  FFMA.FTZ R99, R21.reuse, R99, -R52.reuse ;  /* 0x0000006315637223 */ /* 0x140fe20000010834 */
[----:B------:R-:W-:Y:S01]  /*32b0*/  FFMA.FTZ R22, R21, R103, -R52 ;  /* 0x0000006715167223 */ /* 0x000fe20000010834 */
[----:B------:R0:W-:Y:S01]  /*32c0*/  STG.E.U16 desc[UR8][R38.64+0x2], R7 ;  /* 0x0000020726007986 */ /* 0x0001e2000c101508 */
[----:B------:R-:W-:Y:S01]  /*32d0*/  FMUL.FTZ R92, R31, R92 ;  /* 0x0000005c1f5c7220 */ /* 0x000fe20000410000 */
[----:B------:R-:W-:Y:S01]  /*32e0*/  FFMA.FTZ R32, -R33, R53, R32 ;  /* 0x0000003521207223 */ /* 0x000fe20000010120 */
[C---:B------:R-:W-:Y:S01]  /*32f0*/  FFMA.FTZ R54, R53.reuse, -R54, R99 ;  /* 0x8000003635367223 */ /* 0x040fe20000010063 */
[----:B------:R-:W-:Y:S01]  /*3300*/  FFMA.FTZ R22, R53, -R50, R22 ;  /* 0x8000003235167223 */ /* 0x000fe20000010016 */
[C-C-:B------:R-:W-:Y:S01]  /*3310*/  FFMA.FTZ R34, R5.reuse, R34, -R52.reuse ;  /* 0x0000002205227223 */ /* 0x140fe20000010834 */
[--C-:B------:R-:W-:Y:S01]  /*3320*/  FFMA.FTZ R36, R5, R36, -R52.reuse ;  /* 0x0000002405247223 */ /* 0x100fe20000010834 */
[----:B------:R-:W-:Y:S01]  /*3330*/  FFMA.FTZ R107, R21, R107, -R52 ;  /* 0x0000006b156b7223 */ /* 0x000fe20000010834 */
[C---:B------:R-:W-:Y:S01]  /*3340*/  FMUL.FTZ R98, R29.reuse, R98 ;  /* 0x000000621d627220 */ /* 0x040fe20000410000 */
[C---:B------:R-:W-:Y:S01]  /*3350*/  FMUL.FTZ R55, R29.reuse, R62 ;  /* 0x0000003e1d377220 */ /* 0x040fe20000410000 */
[C---:B------:R-:W-:Y:S01]  /*3360*/  FMUL.FTZ R96, R29.reuse, R96 ;  /* 0x000000601d607220 */ /* 0x040fe20000410000 */
[----:B------:R-:W-:Y:S01]  /*3370*/  FMUL.FTZ R57, R29, R64 ;  /* 0x000000401d397220 */ /* 0x000fe20000410000 */
[----:B0-----:R-:W-:Y:S01]  /*3380*/  FMUL.FTZ R7, R31, R20 ;  /* 0x000000141f077220 */ /* 0x001fe20000410000 */
[C---:B------:R-:W-:Y:S01]  /*3390*/  FMUL.FTZ R94, R29.reuse, R94 ;  /* 0x0000005e1d5e7220 */ /* 0x040fe20000410000 */
[----:B------:R-:W-:Y:S01]  /*33a0*/  FMUL.FTZ R61, R29, R68 ;  /* 0x000000441d3d7220 */ /* 0x000fe20000410000 */
[C---:B------:R-:W-:Y:S01]  /*33b0*/  FMUL.FTZ R32, R31.reuse, R32 ;  /* 0x000000201f207220 */ /* 0x040fe20000410000 */
[----:B------:R-:W-:Y:S01]  /*33c0*/  FMUL.FTZ R29, R31, R22 ;  /* 0x000000161f1d7220 */ /* 0x000fe20000410000 */
[----:B------:R-:W-:Y:S01]  /*33d0*/  F2FP.BF16.F32.PACK_AB R92, R7, R92 ;  /* 0x0000005c075c723e */ /* 0x000fe200000010ff */
[----:B------:R-:W-:Y:S01]  /*33e0*/  FMUL.FTZ R7, R31, R54 ;  /* 0x000000361f077220 */ /* 0x000fe20000410000 */
[-C--:B------:R-:W-:Y:S01]  /*33f0*/  FFMA.FTZ R34, -R35, R53.reuse, R34 ;  /* 0x0000003523227223 */ /* 0x080fe20000010122 */
[----:B------:R-:W-:Y:S01]  /*3400*/  FFMA.FTZ R36, -R37, R53, R36 ;  /* 0x0000003525247223 */ /* 0x000fe20000010124 */
[----:B------:R-:W-:Y:S01]  /*3410*/  IADD3 R22, P1, R23, UR6, RZ ;  /* 0x0000000617167c10 */ /* 0x000fe2000ff3e0ff */
[----:B------:R-:W-:Y:S01]  /*3420*/  FFMA.FTZ R58, R53, -R58, R107 ;  /* 0x8000003a353a7223 */ /* 0x000fe2000001006b */
[----:B------:R-:W-:Y:S01]  /*3430*/  F2FP.BF16.F32.PACK_AB R98, R55, R98 ;  /* 0x000000623762723e */ /* 0x000fe200000010ff */
[C---:B------:R-:W-:Y:S01]  /*3440*/  FMUL.FTZ R34, R31.reuse, R34 ;  /* 0x000000221f227220 */ /* 0x040fe20000410000 */
[C---:B------:R-:W-:Y:S01]  /*3450*/  FMUL.FTZ R36, R31.reuse, R36 ;  /* 0x000000241f247220 */ /* 0x040fe20000410000 */
[----:B------:R-:W-:Y:S01]  /*3460*/  IADD3.X R23, R24, UR7, RZ, P1, !PT ;  /* 0x0000000718177c10 */ /* 0x000fe20008ffe4ff */
[----:B------:R-:W-:Y:S01]  /*3470*/  FMUL.FTZ R31, R31, R58 ;  /* 0x0000003a1f1f7220 */ /* 0x000fe20000410000 */
[----:B------:R-:W-:Y:S01]  /*3480*/  F2FP.BF16.F32.PACK_AB R32, R7, R32 ;  /* 0x000000200720723e */ /* 0x000fe200000010ff */
[----:B------:R0:W-:Y:S01]  /*3490*/  STG.E.U16 desc[UR8][R38.64], R30 ;  /* 0x0000001e26007986 */ /* 0x0001e2000c101508 */
[----:B------:R-:W-:-:S02]  /*34a0*/  IADD3 R24, P1, R25, UR6, RZ ;  /* 0x0000000619187c10 */ /* 0x000fc4000ff3e0ff */
[----:B------:R-:W-:Y:S01]  /*34b0*/  PRMT R20, R92, 0x7632, R20 ;  /* 0x000076325c147816 */ /* 0x000fe20000000014 */
[----:B------:R-:W-:Y:S01]  /*34c0*/  STG.E.U16 desc[UR8][R38.64+0x4], R92 ;  /* 0x0000045c26007986 */ /* 0x000fe2000c101508 */
[----:B------:R-:W-:Y:S02]  /*34d0*/  PRMT R7, R98, 0x7632, R7 ;  /* 0x0000763262077816 */ /* 0x000fe40000000007 */
[----:B------:R-:W-:Y:S01]  /*34e0*/  F2FP.BF16.F32.PACK_AB R96, R57, R96 ;  /* 0x000000603960723e */ /* 0x000fe200000010ff */
[----:B------:R1:W-:Y:S01]  /*34f0*/  STG.E.U16 desc[UR8][R38.64+0x6], R20 ;  /* 0x0000061426007986 */ /* 0x0003e2000c101508 */
[----:B------:R-:W-:Y:S02]  /*3500*/  F2FP.BF16.F32.PACK_AB R34, R29, R34 ;  /* 0x000000221d22723e */ /* 0x000fe400000010ff */
[----:B------:R-:W-:Y:S01]  /*3510*/  IADD3.X R25, R26, UR7, RZ, P1, !PT ;  /* 0x000000071a197c10 */ /* 0x000fe20008ffe4ff */
[----:B------:R2:W-:Y:S01]  /*3520*/  STG.E.U16 desc[UR8][R22.64+0x2], R7 ;  /* 0x0000020716007986 */ /* 0x0005e2000c101508 */
[----:B0-----:R-:W-:-:S02]  /*3530*/  PRMT R30, R32, 0x7632, R30 ;  /* 0x00007632201e7816 */ /* 0x001fc4000000001e */
[----:B------:R-:W-:Y:S01]  /*3540*/  IADD3 R26, P1, R27, UR6, RZ ;  /* 0x000000061b1a7c10 */ /* 0x000fe2000ff3e0ff */
[----:B------:R-:W-:Y:S01]  /*3550*/  STG.E.U16 desc[UR8][R22.64], R98 ;  /* 0x0000006216007986 */ /* 0x000fe2000c101508 */
[----:B------:R-:W-:Y:S02]  /*3560*/  F2FP.BF16.F32.PACK_AB R94, R61, R94 ;  /* 0x0000005e3d5e723e */ /* 0x000fe400000010ff */
[----:B------:R-:W-:Y:S01]  /*3570*/  F2FP.BF16.F32.PACK_AB R36, R31, R36 ;  /* 0x000000241f24723e */ /* 0x000fe200000010ff */
[----:B------:R-:W-:Y:S01]  /*3580*/  STG.E.U16 desc[UR8][R22.64+0x4], R32 ;  /* 0x0000042016007986 */ /* 0x000fe2000c101508 */
[----:B-1----:R-:W-:Y:S02]  /*3590*/  PRMT R20, R96, 0x7632, R20 ;  /* 0x0000763260147816 */ /* 0x002fe40000000014 */
[----:B------:R-:W-:Y:S01]  /*35a0*/  IADD3.X R27, R28, UR7, RZ, P1, !PT ;  /* 0x000000071c1b7c10 */ /* 0x000fe20008ffe4ff */
[----:B------:R0:W-:Y:S01]  /*35b0*/  STG.E.U16 desc[UR8][R22.64+0x6], R30 ;  /* 0x0000061e16007986 */ /* 0x0001e2000c101508 */
[----:B--2---:R-:W-:-:S03]  /*35c0*/  PRMT R7, R34, 0x7632, R7 ;  /* 0x0000763222077816 */ /* 0x004fc60000000007 */
[----:B------:R1:W-:Y:S04]  /*35d0*/  STG.E.U16 desc[UR8][R24.64], R96 ;  /* 0x0000006018007986 */ /* 0x0003e8000c101508 */
[----:B------:R1:W-:Y:S01]  /*35e0*/  STG.E.U16 desc[UR8][R24.64+0x2], R20 ;  /* 0x0000021418007986 */ /* 0x0003e2000c101508 */
[----:B0-----:R-:W-:-:S03]  /*35f0*/  PRMT R22, R94, 0x7632, R22 ;  /* 0x000076325e167816 */ /* 0x001fc60000000016 */
[----:B------:R1:W-:Y:S01]  /*3600*/  STG.E.U16 desc[UR8][R24.64+0x4], R34 ;  /* 0x0000042218007986 */ /* 0x0003e2000c101508 */
[----:B------:R-:W-:-:S03]  /*3610*/  PRMT R23, R36, 0x7632, R23 ;  /* 0x0000763224177816 */ /* 0x000fc60000000017 */
[----:B------:R1:W-:Y:S04]  /*3620*/  STG.E.U16 desc[UR8][R24.64+0x6], R7 ;  /* 0x0000060718007986 */ /* 0x0003e8000c101508 */
[----:B------:R1:W-:Y:S04]  /*3630*/  STG.E.U16 desc[UR8][R26.64], R94 ;  /* 0x0000005e1a007986 */ /* 0x0003e8000c101508 */
[----:B------:R1:W-:Y:S04]  /*3640*/  STG.E.U16 desc[UR8][R26.64+0x2], R22 ;  /* 0x000002161a007986 */ /* 0x0003e8000c101508 */
[----:B------:R1:W-:Y:S04]  /*3650*/  STG.E.U16 desc[UR8][R26.64+0x4], R36 ;  /* 0x000004241a007986 */ /* 0x0003e8000c101508 */
[----:B------:R1:W-:Y:S01]  /*3660*/  STG.E.U16 desc[UR8][R26.64+0x6], R23 ;  /* 0x000006171a007986 */ /* 0x0003e2000c101508 */
[----:B------:R-:W-:Y:S05]  /*3670*/  @!P0 BRA `(.L_x_120) ;  /* 0xffffffcc00ec8947 */ /* 0x000fea000383ffff */
.L_x_104:
[----:B------:R-:W-:-:S04]  /*3680*/  LEA R0, R9, R0, 0x7 ;  /* 0x0000000009007211 */ /* 0x000fc800078e38ff */
[----:B------:R-:W-:-:S04]  /*3690*/  SHF.L.U32 R18, R0, 0x5, RZ ;  /* 0x0000000500127819 */ /* 0x000fc800000006ff */
[----:B------:R-:W-:-:S13]  /*36a0*/  ISETP.GT.AND P0, PT, R18, 0x3bf, PT ;  /* 0x000003bf1200780c */ /* 0x000fda0003f04270 */
[----:B------:R-:W-:Y:S05]  /*36b0*/  @P0 EXIT ;  /* 0x000000000000094d */ /* 0x000fea0003800000 */
[----:B------:R-:W2:Y:S01]  /*36c0*/  S2R R0, SR_TID.X ;  /* 0x0000000000007919 */ /* 0x000ea20000002100 */
[----:B------:R-:W-:Y:S01]  /*36d0*/  LOP3.LUT R4, RZ, R40, RZ, 0x33, !PT ;  /* 0x00000028ff047212 */ /* 0x000fe200078e33ff */
[----:B------:R-:W3:Y:S01]  /*36e0*/  S2UR UR5, SR_CgaCtaId ;  /* 0x00000000000579c3 */ /* 0x000ee20000008800 */
[----:B------:R-:W-:Y:S01]  /*36f0*/  LOP3.LUT R5, RZ, R41, RZ, 0x33, !PT ;  /* 0x00000029ff057212 */ /* 0x000fe200078e33ff */
[----:B------:R-:W-:Y:S01]  /*3700*/  UMOV UR4, 0x400 ;  /* 0x0000040000047882 */ /* 0x000fe20000000000 */
[----:B------:R-:W-:-:S04]  /*3710*/  ISETP.GT.U32.AND P0, PT, R4, -0x2, PT ;  /* 0xfffffffe0400780c */ /* 0x000fc80003f04070 */
[----:B------:R-:W-:-:S04]  /*3720*/  ISETP.GT.AND.EX P0, PT, R5, -0x1, PT, P0 ;  /* 0xffffffff0500780c */ /* 0x000fc80003f04300 */
[----:B------:R-:W-:Y:S02]  /*3730*/  SEL R4, R4, 0xfffffffe, P0 ;  /* 0xfffffffe04047807 */ /* 0x000fe40000000000 */
[----:B------:R-:W-:-:S03]  /*3740*/  SEL R5, R5, 0xffffffff, P0 ;  /* 0xffffffff05057807 */ /* 0x000fc60000000000 */
[C---:B0-----:R-:W-:Y:S01]  /*3750*/  IMAD.SHL.U32 R3, R4.reuse, 0x80, RZ ;  /* 0x0000008004037824 */ /* 0x041fe200078e00ff */
[----:B------:R-:W-:Y:S02]  /*3760*/  SHF.L.U64.HI R4, R4, 0x7, R5 ;  /* 0x0000000704047819 */ /* 0x000fe40000010205 */
[----:B------:R-:W-:Y:S01]  /*3770*/  MOV R5, 0xffffffff ;  /* 0xffffffff00057802 */ /* 0x000fe20000000f00 */
[----:B---3--:R-:W-:-:S03]  /*3780*/  ULEA UR6, UR5, UR4, 0x18 ;  /* 0x0000000405067291 */ /* 0x008fc6000f8ec03f */
[----:B------:R-:W-:Y:S02]  /*3790*/  ULDC.64 UR4, c[0x0][0x260] ;  /* 0x0000980000047ab9 */ /* 0x000fe40000000a00 */
[----:B------:R-:W-:Y:S01]  /*37a0*/  UIADD3 UR4, UP0, UR4, 0x48400, URZ ;  /* 0x0004840004047890 */ /* 0x000fe2000ff1e03f */
[----:B--2---:R-:W-:Y:S02]  /*37b0*/  SHF.R.U32.HI R2, RZ, 0x5, R0 ;  /* 0x00000005ff027819 */ /* 0x004fe40000011600 */
[----:B------:R-:W-:Y:S01]  /*37c0*/  LOP3.LUT R47, R0, 0xf, RZ, 0xc0, !PT ;  /* 0x0000000f002f7812 */ /* 0x000fe200078ec0ff */
[----:B------:R-:W-:Y:S01]  /*37d0*/  UIADD3.X UR5, URZ, UR5, URZ, UP0, !UPT ;  /* 0x000000053f057290 */ /* 0x000fe200087fe43f */
[----:B------:R-:W-:Y:S02]  /*37e0*/  IADD3 R3, P0, P1, -R3, -0x81, -R2 ;  /* 0xffffff7f03037810 */ /* 0x000fe4000791e902 */
[----:B-1----:R-:W-:Y:S02]  /*37f0*/  SHF.L.U32 R7, R2, 0x1, RZ ;  /* 0x0000000102077819 */ /* 0x002fe400000006ff */
[----:B------:R-:W-:-:S02]  /*3800*/  IADD3.X R4, ~R4, -0x1, R5, P0, P1 ;  /* 0xffffffff04047810 */ /* 0x000fc400007e2505 */
[--C-:B------:R-:W-:Y:S02]  /*3810*/  SHF.R.U32.HI R5, RZ, 0x4, R0.reuse ;  /* 0x00000004ff057819 */ /* 0x100fe40000011600 */
[----:B------:R-:W-:Y:S01]  /*3820*/  LEA R12, R2, UR6, 0x7 ;  /* 0x00000006020c7c11 */ /* 0x000fe2000f8e38ff */
[----:B------:R-:W-:Y:S01]  /*3830*/  IMAD.WIDE.U32 R8, R4, -0x77777777, RZ ;  /* 0x8888888904087825 */ /* 0x000fe200078e00ff */
[----:B------:R-:W-:Y:S02]  /*3840*/  LOP3.LUT R14, RZ, R5, RZ, 0x33, !PT ;  /* 0x00000005ff0e7212 */ /* 0x000fe400078e33ff */
[----:B------:R-:W-:Y:S01]  /*3850*/  LOP3.LUT R7, R7, 0x1f, R0, 0x78, !PT ;  /* 0x0000001f07077812 */ /* 0x000fe200078e7800 */
[----:B------:R-:W-:Y:S01]  /*3860*/  VIADD R6, R5, 0x1e ;  /* 0x0000001e05067836 */ /* 0x000fe20000000000 */
[----:B------:R-:W-:Y:S01]  /*3870*/  IADD3 R49, P2, R2, 0x2d, RZ ;  /* 0x0000002d02317810 */ /* 0x000fe20007f5e0ff */
[----:B------:R-:W-:Y:S01]  /*3880*/  IMAD.WIDE.U32 R10, P0, R3, -0x77777778, R8 ;  /* 0x88888888030a7825 */ /* 0x000fe20007800008 */
[----:B------:R-:W-:-:S02]  /*3890*/  LEA R7, R7, R12, 0x2 ;  /* 0x0000000c07077211 */ /* 0x000fc400078e10ff */
[----:B------:R-:W-:Y:S01]  /*38a0*/  VIMNMX.U32 R13, R6, 0x20, !PT ;  /* 0x00000020060d7848 */ /* 0x000fe20007fe0000 */
[----:B------:R-:W-:Y:S01]  /*38b0*/  IMAD.WIDE.U32 R8, R3, -0x77777777, RZ ;  /* 0x8888888903087825 */ /* 0x000fe200078e00ff */
[C---:B------:R-:W-:Y:S02]  /*38c0*/  SHF.L.U32 R12, R0.reuse, 0x7, RZ ;  /* 0x00000007000c7819 */ /* 0x040fe400000006ff */
[----:B------:R-:W-:Y:S01]  /*38d0*/  IADD3.X R17, RZ, RZ, RZ, P0, !PT ;  /* 0x000000ffff117210 */ /* 0x000fe200007fe4ff */
[----:B------:R-:W-:Y:S01]  /*38e0*/  IMAD.IADD R8, R13, 0x1, R14 ;  /* 0x000000010d087824 */ /* 0x000fe200078e020e */
[----:B------:R-:W-:Y:S01]  /*38f0*/  SHF.L.U32 R13, R0, 0x1, RZ ;  /* 0x00000001000d7819 */ /* 0x000fe200000006ff */
[----:B------:R-:W-:Y:S01]  /*3900*/  IMAD.MOV.U32 R16, RZ, RZ, R11 ;  /* 0x000000ffff107224 */ /* 0x000fe200078e000b */
[----:B------:R-:W-:Y:S01]  /*3910*/  IADD3 RZ, P1, R9, R10, RZ ;  /* 0x0000000a09ff7210 */ /* 0x000fe20007f3e0ff */
[----:B------:R-:W-:Y:S01]  /*3920*/  IMAD.WIDE.U32 R14, R8, -0x77777777, RZ ;  /* 0x88888889080e7825 */ /* 0x000fe200078e00ff */
[----:B------:R-:W-:-:S02]  /*3930*/  LOP3.LUT R12, R12, 0x780, RZ, 0xc0, !PT ;  /* 0x000007800c0c7812 */ /* 0x000fc400078ec0ff */
[----:B------:R-:W-:Y:S01]  /*3940*/  LOP3.LUT R10, R13, 0x1e, RZ, 0xc0, !PT ;  /* 0x0000001e0d0a7812 */ /* 0x000fe200078ec0ff */
[----:B------:R-:W-:Y:S01]  /*3950*/  IMAD.WIDE.U32.X R16, R4, -0x77777778, R16, P1 ;  /* 0x8888888804107825 */ /* 0x000fe200008e0410 */
[C---:B------:R-:W-:Y:S02]  /*3960*/  IADD3 R9, R5.reuse, 0x3c, RZ ;  /* 0x0000003c05097810 */ /* 0x040fe40007ffe0ff */
[----:B------:R-:W-:Y:S01]  /*3970*/  ISETP.LT.U32.AND P0, PT, R40, 0x1, PT ;  /* 0x000000012800780c */ /* 0x000fe20003f01070 */
[----:B------:R-:W-:Y:S01]  /*3980*/  IMAD.MOV.U32 R14, RZ, RZ, R18 ;  /* 0x000000ffff0e7224 */ /* 0x000fe200078e0012 */
[----:B------:R-:W-:Y:S01]  /*3990*/  IADD3 R20, R12, UR6, RZ ;  /* 0x000000060c147c10 */ /* 0x000fe2000fffe0ff */
[----:B------:R-:W-:Y:S01]  /*39a0*/  IMAD.X R53, RZ, RZ, RZ, P2 ;  /* 0x000000ffff357224 */ /* 0x000fe200010e06ff */
[-C--:B------:R-:W-:Y:S02]  /*39b0*/  LOP3.LUT R11, R5, R10.reuse, RZ, 0x3c, !PT ;  /* 0x0000000a050b7212 */ /* 0x080fe400078e3cff */
[----:B------:R-:W-:-:S02]  /*39c0*/  LOP3.LUT R13, R6, R10, RZ, 0x3c, !PT ;  /* 0x0000000a060d7212 */ /* 0x000fc400078e3cff */
[----:B------:R-:W-:Y:S01]  /*39d0*/  LOP3.LUT R19, R9, R10, RZ, 0x3c, !PT ;  /* 0x0000000a09137212 */ /* 0x000fe200078e3cff */
[----:B------:R-:W-:Y:S01]  /*39e0*/  IMAD R11, R11, 0x4, R20 ;  /* 0x000000040b0b7824 */ /* 0x000fe200078e0214 */
[----:B------:R-:W-:Y:S02]  /*39f0*/  ISETP.LT.AND.EX P0, PT, R41, RZ, PT, P0 ;  /* 0x000000ff2900720c */ /* 0x000fe40003f01300 */
[-C--:B------:R-:W-:Y:S02]  /*3a00*/  LEA R12, R13, R20.reuse, 0x2 ;  /* 0x000000140d0c7211 */ /* 0x080fe400078e10ff */
[----:B------:R-:W-:Y:S02]  /*3a10*/  SHF.R.U64 R24, R16, 0x3, R17 ;  /* 0x0000000310187819 */ /* 0x000fe40000001211 */
[----:B------:R-:W-:Y:S02]  /*3a20*/  LEA R13, R19, R20, 0x2 ;  /* 0x00000014130d7211 */ /* 0x000fe400078e10ff */
[----:B------:R-:W-:-:S02]  /*3a30*/  SEL R21, R40, 0x1, P0 ;  /* 0x0000000128157807 */ /* 0x000fc40000000000 */
[----:B------:R-:W-:Y:S02]  /*3a40*/  SEL R20, R41, RZ, P0 ;  /* 0x000000ff29147207 */ /* 0x000fe40000000000 */
[C---:B------:R-:W-:Y:S02]  /*3a50*/  IADD3 R16, P0, R2.reuse, 0xf, RZ ;  /* 0x0000000f02107810 */ /* 0x040fe40007f1e0ff */
[----:B------:R-:W-:Y:S02]  /*3a60*/  LEA.HI R23, R15, 0x1, RZ, 0x1c ;  /* 0x000000010f177811 */ /* 0x000fe400078fe0ff */
[----:B------:R-:W-:Y:S02]  /*3a70*/  IADD3 R17, P1, R2, 0x1e, RZ ;  /* 0x0000001e02117810 */ /* 0x000fe40007f3e0ff */
[----:B------:R-:W-:Y:S02]  /*3a80*/  IADD3 R24, R24, 0x1, RZ ;  /* 0x0000000118187810 */ /* 0x000fe40007ffe0ff */
[----:B------:R-:W-:Y:S01]  /*3a90*/  SHF.L.U64.HI R19, R21, 0x7, R20 ;  /* 0x0000000715137819 */ /* 0x000fe20000010214 */
[----:B------:R-:W-:Y:S01]  /*3aa0*/  IMAD.X R20, RZ, RZ, RZ, P0 ;  /* 0x000000ffff147224 */ /* 0x000fe200000e06ff */
[----:B------:R-:W-:-:S02]  /*3ab0*/  LOP3.LUT R15, R0, 0x1f, RZ, 0xc0, !PT ;  /* 0x0000001f000f7812 */ /* 0x000fc400078ec0ff */
[----:B------:R-:W-:Y:S02]  /*3ac0*/  IADD3 R18, R5, 0x5a, RZ ;  /* 0x0000005a05127810 */ /* 0x000fe40007ffe0ff */
[----:B------:R-:W-:Y:S02]  /*3ad0*/  SHF.L.U32 R21, R21, 0x7, RZ ;  /* 0x0000000715157819 */ /* 0x000fe400000006ff */
[----:B------:R-:W-:Y:S02]  /*3ae0*/  IADD3.X R22, RZ, RZ, RZ, P1, !PT ;  /* 0x000000ffff167210 */ /* 0x000fe40000ffe4ff */
[----:B------:R-:W-:Y:S02]  /*3af0*/  LOP3.LUT R23, R23, 0x3, RZ, 0xc0, !PT ;  /* 0x0000000317177812 */ /* 0x000fe400078ec0ff */
[----:B------:R-:W-:-:S07]  /*3b00*/  LOP3.LUT R24, R24, 0x3, RZ, 0xc0, !PT ;  /* 0x0000000318187812 */ /* 0x000fce00078ec0ff */
.L_x_137:
[----:B------:R-:W-:Y:S01]  /*3b10*/  ISETP.GT.U32.AND P0, PT, R21, R2, PT ;  /* 0x000000021500720c */ /* 0x000fe20003f04070 */
[----:B------:R-:W-:Y:S01]  /*3b20*/  BSSY B0, `(.L_x_121) ;  /* 0x00000a7000007945 */ /* 0x000fe20003800000 */
[----:B0-2-4-:R-:W-:Y:S01]  /*3b30*/  HFMA2.MMA R25, -RZ, RZ, 0, 0 ;  /* 0x00000000ff197435 */ /* 0x015fe200000001ff */
[----:B------:R-:W-:Y:S02]  /*3b40*/  MOV R52, RZ ;  /* 0x000000ff00347202 */ /* 0x000fe40000000f00 */
[----:B------:R-:W-:-:S13]  /*3b50*/  ISETP.GT.AND.EX P0, PT, R19, RZ, PT, P0 ;  /* 0x000000ff1300720c */ /* 0x000fda0003f04300 */
[----:B-1-3--:R-:W-:Y:S05]  /*3b60*/  @!P0 BRA `(.L_x_122) ;  /* 0x0000000800888947 */ /* 0x00afea0003800000 */
[----:B------:R-:W-:Y:S01]  /*3b70*/  ISETP.NE.U32.AND P1, PT, R24, RZ, PT ;  /* 0x000000ff1800720c */ /* 0x000fe20003f25070 */
[----:B------:R-:W-:Y:S01]  /*3b80*/  BSSY B1, `(.L_x_123) ;  /* 0x0000023000017945 */ /* 0x000fe20003800000 */
[----:B------:R-:W-:Y:S01]  /*3b90*/  ISETP.GE.U32.AND P0, PT, R3, 0x2d, PT ;  /* 0x0000002d0300780c */ /* 0x000fe20003f06070 */
[----:B------:R-:W-:Y:S01]  /*3ba0*/  IMAD.MOV.U32 R52, RZ, RZ, RZ ;  /* 0x000000ffff347224 */ /* 0x000fe200078e00ff */
[----:B------:R-:W-:Y:S01]  /*3bb0*/  ISETP.NE.AND.EX P1, PT, RZ, RZ, PT, P1 ;  /* 0x000000ffff00720c */ /* 0x000fe20003f25310 */
[----:B------:R-:W-:Y:S01]  /*3bc0*/  IMAD.MOV.U32 R25, RZ, RZ, RZ ;  /* 0x000000ffff197224 */ /* 0x000fe200078e00ff */
[----:B------:R-:W-:Y:S02]  /*3bd0*/  IADD3 R26, P2, R15, R14, RZ ;  /* 0x0000000e0f1a7210 */ /* 0x000fe40007f5e0ff */
[----:B------:R-:W-:Y:S02]  /*3be0*/  ISETP.GE.U32.AND.EX P0, PT, R4, RZ, PT, P0 ;  /* 0x000000ff0400720c */ /* 0x000fe40003f06100 */
[----:B------:R-:W-:-:S02]  /*3bf0*/  MOV R48, R2 ;  /* 0x0000000200307202 */ /* 0x000fc40000000f00 */
[----:B------:R-:W-:Y:S02]  /*3c00*/  MOV R46, RZ ;  /* 0x000000ff002e7202 */ /* 0x000fe40000000f00 */
[----:B------:R-:W-:-:S03]  /*3c10*/  LEA.HI.X.SX32 R27, R14, RZ, 0x1, P2 ;  /* 0x000000ff0e1b7211 */ /* 0x000fc600010f0eff */
[----:B------:R-:W-:Y:S05]  /*3c20*/  @!P1 BRA `(.L_x_124) ;  /* 0x0000000000609947 */ /* 0x000fea0003800000 */
[----:B------:R-:W-:Y:S01]  /*3c30*/  IMAD.WIDE.U32 R30, R2, 0x3c0, R26 ;  /* 0x000003c0021e7825 */ /* 0x000fe200078e001a */
[----:B------:R-:W-:Y:S02]  /*3c40*/  ULDC.64 UR10, c[0x0][0x260] ;  /* 0x00009800000a7ab9 */ /* 0x000fe40000000a00 */
[----:B------:R-:W-:-:S04]  /*3c50*/  LEA R28, P1, R30, UR10, 0x3 ;  /* 0x0000000a1e1c7c11 */ /* 0x000fc8000f8218ff */
[----:B------:R-:W-:-:S05]  /*3c60*/  LEA.HI.X R29, R30, UR11, R31, 0x3, P1 ;  /* 0x0000000b1e1d7c11 */ /* 0x000fca00088f1c1f */
[----:B------:R-:W2:Y:S01]  /*3c70*/  LDG.E.64 R30, desc[UR8][R28.64+0x10000] ;  /* 0x010000081c1e7981 */ /* 0x000ea2000c1e1b00 */
[----:B------:R-:W-:Y:S02]  /*3c80*/  ISETP.NE.U32.AND P1, PT, R24, 0x1, PT ;  /* 0x000000011800780c */ /* 0x000fe40003f25070 */
[----:B------:R-:W-:Y:S02]  /*3c90*/  MOV R48, R16 ;  /* 0x0000001000307202 */ /* 0x000fe40000000f00 */
[----:B------:R-:W-:Y:S02]  /*3ca0*/  ISETP.NE.AND.EX P1, PT, RZ, RZ, PT, P1 ;  /* 0x000000ffff00720c */ /* 0x000fe40003f25310 */
[----:B------:R-:W-:Y:S01]  /*3cb0*/  MOV R46, R20 ;  /* 0x00000014002e7202 */ /* 0x000fe20000000f00 */
[----:B--2---:R-:W-:Y:S01]  /*3cc0*/  FADD.FTZ R25, RZ, R30 ;  /* 0x0000001eff197221 */ /* 0x004fe20000010000 */
[----:B------:R-:W-:-:S09]  /*3cd0*/  FADD.FTZ R52, RZ, R31 ;  /* 0x0000001fff347221 */ /* 0x000fd20000010000 */
[----:B------:R-:W-:Y:S05]  /*3ce0*/  @!P1 BRA `(.L_x_124) ;  /* 0x0000000000309947 */ /* 0x000fea0003800000 */
[----:B------:R-:W-:Y:S01]  /*3cf0*/  ISETP.NE.U32.AND P1, PT, R24, 0x2, PT ;  /* 0x000000021800780c */ /* 0x000fe20003f25070 */
[----:B------:R-:W2:Y:S03]  /*3d00*/  LDG.E.64 R30, desc[UR8][R28.64+0x2c200] ;  /* 0x02c200081c1e7981 */ /* 0x000ea6000c1e1b00 */
[----:B------:R-:W-:-:S13]  /*3d10*/  ISETP.NE.AND.EX P1, PT, RZ, RZ, PT, P1 ;  /* 0x000000ffff00720c */ /* 0x000fda0003f25310 */
[----:B------:R-:W3:Y:S01]  /*3d20*/  @P1 LDG.E.64 R32, desc[UR8][R28.64+0x48400] ;  /* 0x048400081c201981 */ /* 0x000ee2000c1e1b00 */
[----:B------:R-:W-:Y:S01]  /*3d30*/  IMAD.MOV.U32 R48, RZ, RZ, R17 ;  /* 0x000000ffff307224 */ /* 0x000fe200078e0011 */
[----:B------:R-:W-:Y:S01]  /*3d40*/  MOV R46, R22 ;  /* 0x00000016002e7202 */ /* 0x000fe20000000f00 */
[----:B------:R-:W-:Y:S01]  /*3d50*/  @P1 IMAD.MOV.U32 R46, RZ, RZ, R53 ;  /* 0x000000ffff2e1224 */ /* 0x000fe200078e0035 */
[----:B------:R-:W-:Y:S01]  /*3d60*/  @P1 MOV R48, R49 ;  /* 0x0000003100301202 */ /* 0x000fe20000000f00 */
[----:B--2---:R-:W-:Y:S01]  /*3d70*/  FADD.FTZ R25, R25, R30 ;  /* 0x0000001e19197221 */ /* 0x004fe20000010000 */
[----:B------:R-:W-:-:S03]  /*3d80*/  FADD.FTZ R52, R52, R31 ;  /* 0x0000001f34347221 */ /* 0x000fc60000010000 */
[----:B---3--:R-:W-:Y:S01]  /*3d90*/  @P1 FADD.FTZ R25, R25, R32 ;  /* 0x0000002019191221 */ /* 0x008fe20000010000 */
[----:B------:R-:W-:-:S07]  /*3da0*/  @P1 FADD.FTZ R52, R52, R33 ;  /* 0x0000002134341221 */ /* 0x000fce0000010000 */
.L_x_124:
[----:B------:R-:W-:Y:S05]  /*3db0*/  BSYNC B1 ;  /* 0x0000000000017941 */ /* 0x000fea0003800000 */
.L_x_123:
[----:B------:R-:W-:Y:S05]  /*3dc0*/  @!P0 BRA `(.L_x_122) ;  /* 0x0000000400f08947 */ /* 0x000fea0003800000 */
[----:B------:R-:W-:Y:S01]  /*3dd0*/  SHF.L.U64.HI R29, R26, 0x1, R27 ;  /* 0x000000011a1d7819 */ /* 0x000fe2000001021b */
[----:B------:R-:W-:Y:S01]  /*3de0*/  IMAD R27, R46, 0x780, RZ ;  /* 0x000007802e1b7824 */ /* 0x000fe200078e02ff */
[----:B------:R-:W-:Y:S01]  /*3df0*/  SHF.L.U32 R28, R26, 0x1, RZ ;  /* 0x000000011a1c7819 */ /* 0x000fe200000006ff */
[----:B------:R-:W-:Y:S01]  /*3e00*/  BSSY B1, `(.L_x_125) ;  /* 0x0000045000017945 */ /* 0x000fe20003800000 */
[----:B------:R-:W-:-:S03]  /*3e10*/  IADD3 R26, P0, -R48, R21, RZ ;  /* 0x00000015301a7210 */ /* 0x000fc60007f1e1ff */
[----:B------:R-:W-:Y:S01]  /*3e20*/  IMAD.WIDE.U32 R28, R48, 0x780, R28 ;  /* 0x00000780301c7825 */ /* 0x000fe200078e001c */
[----:B------:R-:W-:Y:S02]  /*3e30*/  ISETP.GT.U32.AND P1, PT, R26, 0xb4, PT ;  /* 0x000000b41a00780c */ /* 0x000fe40003f24070 */
[----:B------:R-:W-:Y:S01]  /*3e40*/  IADD3.X R30, ~R46, R19, RZ, P0, !PT ;  /* 0x000000132e1e7210 */ /* 0x000fe200007fe5ff */
[----:B------:R-:W-:Y:S01]  /*3e50*/  IMAD.IADD R27, R29, 0x1, R27 ;  /* 0x000000011d1b7824 */ /* 0x000fe200078e021b */
[----:B------:R-:W-:Y:S02]  /*3e60*/  LEA R26, P0, R28, UR4, 0x2 ;  /* 0x000000041c1a7c11 */ /* 0x000fe4000f8010ff */
[----:B------:R-:W-:Y:S02]  /*3e70*/  ISETP.GT.AND.EX P1, PT, R30, RZ, PT, P1 ;  /* 0x000000ff1e00720c */ /* 0x000fe40003f24310 */
[----:B------:R-:W-:Y:S02]  /*3e80*/  LEA.HI.X R27, R28, UR5, R27, 0x2, P0 ;  /* 0x000000051c1b7c11 */ /* 0x000fe400080f141b */
[----:B------:R-:W-:-:S09]  /*3e90*/  PLOP3.LUT P0, PT, PT, PT, PT, 0x80, 0x0 ;  /* 0x000000000000781c */ /* 0x000fd20003f0f070 */
[----:B------:R-:W-:Y:S05]  /*3ea0*/  @!P1 BRA `(.L_x_126) ;  /* 0x0000000000e89947 */ /* 0x000fea0003800000 */
[----:B------:R-:W-:Y:S02]  /*3eb0*/  IADD3 R67, P1, R21, -0xb4, RZ ;  /* 0xffffff4c15437810 */ /* 0x000fe40007f3e0ff */
[----:B------:R-:W-:Y:S02]  /*3ec0*/  PLOP3.LUT P0, PT, PT, PT, PT, 0x8, 0x0 ;  /* 0x000000000000781c */ /* 0x000fe40003f0e170 */
[----:B------:R-:W-:-:S11]  /*3ed0*/  IADD3.X R69, R19, -0x1, RZ, P1, !PT ;  /* 0xffffffff13457810 */ /* 0x000fd60000ffe4ff */
.L_x_127:
[----:B------:R-:W2:Y:S04]  /*3ee0*/  LDG.E.64 R54, desc[UR8][R26.64+-0x38400] ;  /* 0xfc7c00081a367981 */ /* 0x000ea8000c1e1b00 */
[----:B------:R-:W3:Y:S04]  /*3ef0*/  LDG.E.64 R56, desc[UR8][R26.64+-0x1c200] ;  /* 0xfe3e00081a387981 */ /* 0x000ee8000c1e1b00 */
[----:B------:R-:W4:Y:S04]  /*3f00*/  LDG.E.64 R58, desc[UR8][R26.64] ;  /* 0x000000081a3a7981 */ /* 0x000f28000c1e1b00 */
[----:B------:R-:W5:Y:S04]  /*3f10*/  LDG.E.64 R60, desc[UR8][R26.64+0x1c200] ;  /* 0x01c200081a3c7981 */ /* 0x000f68000c1e1b00 */
        /* <DEDUP_REMOVED lines=11> */
[----:B------:R0:W5:Y:S01]  /*3fd0*/  LDG.E.64 R28, desc[UR8][R26.64+0x16da00] ;  /* 0x16da00081a1c7981 */ /* 0x000162000c1e1b00 */
[----:B------:R-:W-:-:S04]  /*3fe0*/  IADD3 R48, P1, R48, 0xf0, RZ ;  /* 0x000000f030307810 */ /* 0x000fc80007f3e0ff */
[----:B------:R-:W-:Y:S02]  /*3ff0*/  IADD3.X R46, RZ, R46, RZ, P1, !PT ;  /* 0x0000002eff2e7210 */ /* 0x000fe40000ffe4ff */
[----:B------:R-:W-:Y:S02]  /*4000*/  ISETP.GE.U32.AND P1, PT, R48, R67, PT ;  /* 0x000000433000720c */ /* 0x000fe40003f26070 */
[----:B0-----:R-:W-:Y:S02]  /*4010*/  IADD3 R26, P2, R26, 0x1c2000, RZ ;  /* 0x001c20001a1a7810 */ /* 0x001fe40007f5e0ff */
[----:B------:R-:W-:Y:S02]  /*4020*/  ISETP.GE.AND.EX P1, PT, R46, R69, PT, P1 ;  /* 0x000000452e00720c */ /* 0x000fe40003f26310 */
[----:B------:R-:W-:Y:S01]  /*4030*/  IADD3.X R27, RZ, R27, RZ, P2, !PT ;  /* 0x0000001bff1b7210 */ /* 0x000fe200017fe4ff */
[----:B--2---:R-:W-:Y:S01]  /*4040*/  FADD.FTZ R25, R54, R25 ;  /* 0x0000001936197221 */ /* 0x004fe20000010000 */
[----:B------:R-:W-:-:S03]  /*4050*/  FADD.FTZ R52, R55, R52 ;  /* 0x0000003437347221 */ /* 0x000fc60000010000 */
        /* <DEDUP_REMOVED lines=29> */
[----:B------:R-:W-:Y:S01]  /*4230*/  FADD.FTZ R52, R52, R29 ;  /* 0x0000001d34347221 */ /* 0x000fe20000010000 */
[----:B------:R-:W-:Y:S06]  /*4240*/  @!P1 BRA `(.L_x_127) ;  /* 0xfffffffc00249947 */ /* 0x000fec000383ffff */
.L_x_126:
[----:B------:R-:W-:Y:S05]  /*4250*/  BSYNC B1 ;  /* 0x0000000000017941 */ /* 0x000fea0003800000 */
.L_x_125:
[----:B------:R-:W-:Y:S01]  /*4260*/  IADD3 R28, P2, -R48, R21, RZ ;  /* 0x00000015301c7210 */ /* 0x000fe20007f5e1ff */
[----:B------:R-:W-:Y:S03]  /*4270*/  BSSY B1, `(.L_x_128) ;  /* 0x0000022000017945 */ /* 0x000fe60003800000 */
[----:B------:R-:W-:Y:S01]  /*4280*/  ISETP.GT.U32.AND P1, PT, R28, 0x3c, PT ;  /* 0x0000003c1c00780c */ /* 0x000fe20003f24070 */
[----:B------:R-:W-:-:S05]  /*4290*/  IMAD.X R28, R19, 0x1, ~R46, P2 ;  /* 0x00000001131c7824 */ /* 0x000fca00010e0e2e */
[----:B------:R-:W-:-:S13]  /*42a0*/  ISETP.GT.AND.EX P1, PT, R28, RZ, PT, P1 ;  /* 0x000000ff1c00720c */ /* 0x000fda0003f24310 */
[----:B------:R-:W-:Y:S05]  /*42b0*/  @!P1 BRA `(.L_x_129) ;  /* 0x0000000000749947 */ /* 0x000fea0003800000 */
[----:B------:R-:W2:Y:S04]  /*42c0*/  LDG.E.64 R28, desc[UR8][R26.64+-0x38400] ;  /* 0xfc7c00081a1c7981 */ /* 0x000ea8000c1e1b00 */
[----:B------:R-:W3:Y:S04]  /*42d0*/  LDG.E.64 R30, desc[UR8][R26.64+-0x1c200] ;  /* 0xfe3e00081a1e7981 */ /* 0x000ee8000c1e1b00 */
[----:B------:R-:W4:Y:S04]  /*42e0*/  LDG.E.64 R32, desc[UR8][R26.64] ;  /* 0x000000081a207981 */ /* 0x000f28000c1e1b00 */
[----:B------:R-:W5:Y:S04]  /*42f0*/  LDG.E.64 R34, desc[UR8][R26.64+0x1c200] ;  /* 0x01c200081a227981 */ /* 0x000f68000c1e1b00 */
[----:B------:R-:W5:Y:S04]  /*4300*/  LDG.E.64 R36, desc[UR8][R26.64+0x38400] ;  /* 0x038400081a247981 */ /* 0x000f68000c1e1b00 */
[----:B------:R-:W5:Y:S04]  /*4310*/  LDG.E.64 R38, desc[UR8][R26.64+0x54600] ;  /* 0x054600081a267981 */ /* 0x000f68000c1e1b00 */
[----:B------:R-:W5:Y:S04]  /*4320*/  LDG.E.64 R40, desc[UR8][R26.64+0x70800] ;  /* 0x070800081a287981 */ /* 0x000f68000c1e1b00 */
[----:B------:R0:W5:Y:S01]  /*4330*/  LDG.E.64 R42, desc[UR8][R26.64+0x8ca00] ;  /* 0x08ca00081a2a7981 */ /* 0x000162000c1e1b00 */
[----:B------:R-:W-:-:S02]  /*4340*/  IADD3 R48, P2, R48, 0x78, RZ ;  /* 0x0000007830307810 */ /* 0x000fc40007f5e0ff */
[----:B------:R-:W-:Y:S02]  /*4350*/  PLOP3.LUT P0, PT, PT, PT, PT, 0x8, 0x0 ;  /* 0x000000000000781c */ /* 0x000fe40003f0e170 */
[----:B------:R-:W-:Y:S02]  /*4360*/  IADD3.X R46, RZ, R46, RZ, P2, !PT ;  /* 0x0000002eff2e7210 */ /* 0x000fe400017fe4ff */
[----:B0-----:R-:W-:-:S04]  /*4370*/  IADD3 R26, P1, R26, 0xe1000, RZ ;  /* 0x000e10001a1a7810 */ /* 0x001fc80007f3e0ff */
        /* <DEDUP_REMOVED lines=17> */
.L_x_129:
[----:B------:R-:W-:Y:S05]  /*4490*/  BSYNC B1 ;  /* 0x0000000000017941 */ /* 0x000fea0003800000 */
.L_x_128:
[----:B------:R-:W-:-:S04]  /*44a0*/  ISETP.LT.U32.AND P1, PT, R48, R21, PT ;  /* 0x000000153000720c */ /* 0x000fc80003f21070 */
[----:B------:R-:W-:-:S13]  /*44b0*/  ISETP.LT.OR.EX P0, PT, R46, R19, P0, P1 ;  /* 0x000000132e00720c */ /* 0x000fda0000701710 */
        /* <DEDUP_REMOVED lines=13> */
.L_x_122:
[----:B------:R-:W-:Y:S05]  /*4590*/  BSYNC B0 ;  /* 0x0000000000007941 */ /* 0x000fea0003800000 */
.L_x_121:
[----:B------:R-:W-:Y:S01]  /*45a0*/  ISETP.GT.U32.AND P0, PT, R0, 0x1ff, PT ;  /* 0x000001ff0000780c */ /* 0x000fe20003f04070 */
[----:B------:R0:W-:Y:S04]  /*45b0*/  STS [R7], R25 ;  /* 0x0000001907007388 */ /* 0x0001e80000000800 */
[----:B------:R0:W-:Y:S01]  /*45c0*/  STS [R7+0x780], R52 ;  /* 0x0007803407007388 */ /* 0x0001e20000000800 */
[----:B------:R-:W-:Y:S07]  /*45d0*/  BAR.SYNC.DEFER_BLOCKING 0x0 ;  /* 0x0000000000007b1d */ /* 0x000fee0000010000 */
[----:B------:R-:W-:Y:S05]  /*45e0*/  @P0 BRA `(.L_x_130) ;  /* 0x0000001000240947 */ /* 0x000fea0003800000 */
[----:B------:R-:W-:Y:S01]  /*45f0*/  ISETP.NE.AND P0, PT, R23, RZ, PT ;  /* 0x000000ff1700720c */ /* 0x000fe20003f05270 */
[----:B------:R-:W-:Y:S01]  /*4600*/  BSSY B0, `(.L_x_131) ;  /* 0x0000070000007945 */ /* 0x000fe20003800000 */
[----:B------:R-:W-:-:S11]  /*4610*/  IMAD.MOV.U32 R33, RZ, RZ, R5 ;  /* 0x000000ffff217224 */ /* 0x000fd600078e0005 */
[----:B------:R-:W-:Y:S05]  /*4620*/  @!P0 BRA `(.L_x_132) ;  /* 0x0000000400b48947 */ /* 0x000fea0003800000 */
[----:B------:R-:W-:Y:S02]  /*4630*/  ISETP.NE.AND P0, PT, R47, 0xf, PT ;  /* 0x0000000f2f00780c */ /* 0x000fe40003f05270 */
[----:B------:R-:W-:Y:S01]  /*4640*/  CS2R R26, SRZ ;  /* 0x00000000001a7805 */ /* 0x000fe2000001ff00 */
[----:B------:R-:W-:-:S10]  /*4650*/  UMOV UR7, 0xffff ;  /* 0x0000ffff00077882 */ /* 0x000fd40000000000 */
[----:B------:R1:W2:Y:S04]  /*4660*/  @P0 LDS R26, [R11] ;  /* 0x000000000b1a0984 */ /* 0x0002a80000000800 */
[----:B------:R1:W3:Y:S01]  /*4670*/  @P0 LDS R27, [R11+0x780] ;  /* 0x000780000b1b0984 */ /* 0x0002e20000000800 */
[----:B------:R-:W-:Y:S05]  /*4680*/  BRA.DIV UR7, `(.L_x_133) ;  /* 0x0000001207147947 */ /* 0x000fea000b800000 */
[----:B0-----:R-:W-:Y:S01]  /*4690*/  MOV R25, 0xffff ;  /* 0x0000ffff00197802 */ /* 0x001fe20000000f00 */
[----:B------:R-:W-:Y:S01]  /*46a0*/  IMAD.MOV.U32 R32, RZ, RZ, 0xffff ;  /* 0x0000ffffff207424 */ /* 0x000fe200078e00ff */
[----:B------:R-:W-:Y:S02]  /*46b0*/  MOV R30, 0xffff ;  /* 0x0000ffff001e7802 */ /* 0x000fe40000000f00 */
[----:B------:R-:W-:Y:S01]  /*46c0*/  MOV R31, 0xffff ;  /* 0x0000ffff001f7802 */ /* 0x000fe20000000f00 */
[----:B--2---:R-:W0:Y:S01]  /*46d0*/  SHFL.BFLY PT, R29, R26, 0x8, 0x101f ;  /* 0x0d101f001a1d7f89 */ /* 0x004e2200000e0000 */
[----:B------:R-:W-:-:S03]  /*46e0*/  MOV R39, 0xffff ;  /* 0x0000ffff00277802 */ /* 0x000fc60000000f00 */
[----:B---3--:R-:W2:Y:S01]  /*46f0*/  SHFL.BFLY PT, R28, R27, 0x8, 0x101f ;  /* 0x0d101f001b1c7f89 */ /* 0x008ea200000e0000 */
[----:B0-----:R-:W-:Y:S01]  /*4700*/  FADD.FTZ R29, R29, R26 ;  /* 0x0000001a1d1d7221 */ /* 0x001fe20000010000 */
[----:B------:R-:W-:Y:S02]  /*4710*/  IMAD.MOV.U32 R26, RZ, RZ, 0xffff ;  /* 0x0000ffffff1a7424 */ /* 0x000fe400078e00ff */
[----:B--2---:R-:W-:Y:S02]  /*4720*/  FADD.FTZ R28, R28, R27 ;  /* 0x0000001b1c1c7221 */ /* 0x004fe40000010000 */
[----:B------:R-:W0:Y:S04]  /*4730*/  SHFL.BFLY PT, R36, R29, 0x4, 0x101f ;  /* 0x0c901f001d247f89 */ /* 0x000e2800000e0000 */
[----:B------:R-:W2:Y:S01]  /*4740*/  SHFL.BFLY PT, R33, R28, 0x4, 0x101f ;  /* 0x0c901f001c217f89 */ /* 0x000ea200000e0000 */
[----:B0-----:R-:W-:Y:S01]  /*4750*/  FADD.FTZ R36, R29, R36 ;  /* 0x000000241d247221 */ /* 0x001fe20000010000 */
[----:B--2---:R-:W-:-:S04]  /*4760*/  FADD.FTZ R33, R28, R33 ;  /* 0x000000211c217221 */ /* 0x004fc80000010000 */
[----:B------:R-:W0:Y:S04]  /*4770*/  SHFL.BFLY PT, R35, R36, 0x2, 0x101f ;  /* 0x0c501f0024237f89 */ /* 0x000e2800000e0000 */
[----:B------:R-:W2:Y:S01]  /*4780*/  SHFL.BFLY PT, R26, R33, 0x2, 0x101f ;  /* 0x0c501f00211a7f89 */ /* 0x000ea200000e0000 */
[----:B0-----:R-:W-:Y:S01]  /*4790*/  FADD.FTZ R35, R36, R35 ;  /* 0x0000002324237221 */ /* 0x001fe20000010000 */
[----:B--2---:R-:W-:-:S04]  /*47a0*/  FADD.FTZ R37, R33, R26 ;  /* 0x0000001a21257221 */ /* 0x004fc80000010000 */
[----:B------:R-:W0:Y:S04]  /*47b0*/  SHFL.BFLY PT, R38, R35, 0x1, 0x101f ;  /* 0x0c301f0023267f89 */ /* 0x000e2800000e0000 */
[----:B------:R2:W3:Y:S02]  /*47c0*/  SHFL.BFLY PT, R32, R37, 0x1, 0x101f ;  /* 0x0c301f0025207f89 */ /* 0x0004e400000e0000 */
[----:B0-2---:R-:W-:-:S07]  /*47d0*/  FADD.FTZ R38, R35, R38 ;  /* 0x0000002623267221 */ /* 0x005fce0000010000 */
.L_x_146:
[----:B------:R-:W0:Y:S01]  /*47e0*/  LDC.64 R26, c[0x0][0x218] ;  /* 0x00008600ff1a7b82 */ /* 0x000e220000000a00 */
[----:B------:R-:W-:Y:S01]  /*47f0*/  ISETP.NE.AND P1, PT, R47, RZ, PT ;  /* 0x000000ff2f00720c */ /* 0x000fe20003f25270 */
[----:B---3--:R-:W-:Y:S01]  /*4800*/  FADD.FTZ R31, R37, R32 ;  /* 0x00000020251f7221 */ /* 0x008fe20000010000 */
[----:B------:R-:W-:Y:S02]  /*4810*/  IADD3 R25, R5, R14, RZ ;  /* 0x0000000e05197210 */ /* 0x000fe40007ffe0ff */
[----:B------:R-:W-:Y:S02]  /*4820*/  ISETP.NE.AND P2, PT, R23, 0x1, PT ;  /* 0x000000011700780c */ /* 0x000fe40003f45270 */
[----:B------:R-:W-:Y:S01]  /*4830*/  MOV R33, R6 ;  /* 0x0000000600217202 */ /* 0x000fe20000000f00 */
[----:B------:R-:W2:Y:S06]  /*4840*/  LDC.64 R28, c[0x0][0x220] ;  /* 0x00008800ff1c7b82 */ /* 0x000eac0000000a00 */
[----:B------:R-:W-:-:S02]  /*4850*/  @!P1 F2FP.BF16.F32.PACK_AB R30, RZ, R38 ;  /* 0x00000026ff1e923e */ /* 0x000fc400000010ff */
[----:B------:R-:W-:Y:S01]  /*4860*/  @!P1 F2FP.BF16.F32.PACK_AB R31, RZ, R31 ;  /* 0x0000001fff1f923e */ /* 0x000fe200000010ff */
[----:B0-----:R-:W-:-:S05]  /*4870*/  IMAD.WIDE R26, R25, 0x2, R26 ;  /* 0x00000002191a7825 */ /* 0x001fca00078e021a */
[----:B------:R3:W-:Y:S01]  /*4880*/  @!P1 STG.E.U16 desc[UR8][R26.64], R30 ;  /* 0x0000001e1a009986 */ /* 0x0007e2000c101508 */
[----:B--2---:R-:W-:-:S05]  /*4890*/  IMAD.WIDE R28, R25, 0x2, R28 ;  /* 0x00000002191c7825 */ /* 0x004fca00078e021c */
[----:B------:R3:W-:Y:S01]  /*48a0*/  @!P1 STG.E.U16 desc[UR8][R28.64], R31 ;  /* 0x0000001f1c009986 */ /* 0x0007e2000c101508 */
[----:B------:R-:W-:Y:S05]  /*48b0*/  @!P2 BRA `(.L_x_132) ;  /* 0x000000040010a947 */ /* 0x000fea0003800000 */
[----:B------:R-:W-:Y:S01]  /*48c0*/  HFMA2.MMA R35, -RZ, RZ, 0, 0 ;  /* 0x00000000ff237435 */ /* 0x000fe200000001ff */
[----:B------:R-:W-:Y:S01]  /*48d0*/  IMAD.MOV.U32 R33, RZ, RZ, RZ ;  /* 0x000000ffff217224 */ /* 0x000fe200078e00ff */
[----:B------:R-:W-:-:S05]  /*48e0*/  UMOV UR7, 0xffff ;  /* 0x0000ffff00077882 */ /* 0x000fca0000000000 */
[----:B------:R0:W2:Y:S04]  /*48f0*/  @P0 LDS R33, [R12] ;  /* 0x000000000c210984 */ /* 0x0000a80000000800 */
[----:B------:R0:W4:Y:S01]  /*4900*/  @P0 LDS R35, [R12+0x780] ;  /* 0x000780000c230984 */ /* 0x0001220000000800 */
[----:B------:R-:W-:Y:S05]  /*4910*/  BRA.DIV UR7, `(.L_x_134) ;  /* 0x0000001207447947 */ /* 0x000fea000b800000 */
[----:B---3--:R-:W-:Y:S01]  /*4920*/  MOV R30, 0xffff ;  /* 0x0000ffff001e7802 */ /* 0x008fe20000000f00 */
[----:B------:R-:W-:Y:S01]  /*4930*/  IMAD.MOV.U32 R32, RZ, RZ, 0xffff ;  /* 0x0000ffffff207424 */ /* 0x000fe200078e00ff */
[----:B------:R-:W-:Y:S01]  /*4940*/  MOV R25, 0xffff ;  /* 0x0000ffff00197802 */ /* 0x000fe20000000f00 */
[----:B------:R-:W-:Y:S01]  /*4950*/  IMAD.MOV.U32 R34, RZ, RZ, 0xffff ;  /* 0x0000ffffff227424 */ /* 0x000fe200078e00ff */
[----:B------:R-:W-:Y:S01]  /*4960*/  MOV R31, 0xffff ;  /* 0x0000ffff001f7802 */ /* 0x000fe20000000f00 */
[----:B--2---:R-:W2:Y:S04]  /*4970*/  SHFL.BFLY PT, R36, R33, 0x8, 0x101f ;  /* 0x0d101f0021247f89 */ /* 0x004ea800000e0000 */
[----:B----4-:R-:W3:Y:S01]  /*4980*/  SHFL.BFLY PT, R38, R35, 0x8, 0x101f ;  /* 0x0d101f0023267f89 */ /* 0x010ee200000e0000 */
[----:B--2---:R-:W-:Y:S01]  /*4990*/  FADD.FTZ R36, R36, R33 ;  /* 0x0000002124247221 */ /* 0x004fe20000010000 */
[----:B---3--:R-:W-:-:S04]  /*49a0*/  FADD.FTZ R38, R38, R35 ;  /* 0x0000002326267221 */ /* 0x008fc80000010000 */
[----:B------:R-:W2:Y:S01]  /*49b0*/  SHFL.BFLY PT, R37, R36, 0x4, 0x101f ;  /* 0x0c901f0024257f89 */ /* 0x000ea200000e0000 */
[----:B------:R-:W-:-:S03]  /*49c0*/  MOV R35, 0xffff ;  /* 0x0000ffff00237802 */ /* 0x000fc60000000f00 */
[----:B------:R-:W3:Y:S01]  /*49d0*/  SHFL.BFLY PT, R39, R38, 0x4, 0x101f ;  /* 0x0c901f0026277f89 */ /* 0x000ee200000e0000 */
[----:B--2---:R-:W-:Y:S01]  /*49e0*/  FADD.FTZ R37, R36, R37 ;  /* 0x0000002524257221 */ /* 0x004fe20000010000 */
[----:B---3--:R-:W-:-:S04]  /*49f0*/  FADD.FTZ R39, R38, R39 ;  /* 0x0000002726277221 */ /* 0x008fc80000010000 */
[----:B------:R-:W2:Y:S04]  /*4a00*/  SHFL.BFLY PT, R40, R37, 0x2, 0x101f ;  /* 0x0c501f0025287f89 */ /* 0x000ea800000e0000 */
[----:B------:R-:W3:Y:S01]  /*4a10*/  SHFL.BFLY PT, R42, R39, 0x2, 0x101f ;  /* 0x0c501f00272a7f89 */ /* 0x000ee200000e0000 */
[----:B--2---:R-:W-:Y:S01]  /*4a20*/  FADD.FTZ R40, R37, R40 ;  /* 0x0000002825287221 */ /* 0x004fe20000010000 */
[----:B---3--:R-:W-:-:S04]  /*4a30*/  FADD.FTZ R42, R39, R42 ;  /* 0x0000002a272a7221 */ /* 0x008fc80000010000 */
[----:B------:R-:W2:Y:S04]  /*4a40*/  SHFL.BFLY PT, R33, R40, 0x1, 0x101f ;  /* 0x0c301f0028217f89 */ /* 0x000ea800000e0000 */
[----:B------:R3:W4:Y:S02]  /*4a50*/  SHFL.BFLY PT, R32, R42, 0x1, 0x101f ;  /* 0x0c301f002a207f89 */ /* 0x00072400000e0000 */
[----:B--23--:R-:W-:-:S07]  /*4a60*/  FADD.FTZ R33, R40, R33 ;  /* 0x0000002128217221 */ /* 0x00cfce0000010000 */
.L_x_156:
[----:B----4-:R-:W-:Y:S01]  /*4a70*/  FADD.FTZ R30, R42, R32 ;  /* 0x000000202a1e7221 */ /* 0x010fe20000010000 */
[----:B------:R-:W-:Y:S02]  /*4a80*/  @!P1 F2FP.BF16.F32.PACK_AB R25, RZ, R33 ;  /* 0x00000021ff19923e */ /* 0x000fe400000010ff */
[----:B------:R-:W-:Y:S02]  /*4a90*/  ISETP.NE.AND P2, PT, R23, 0x2, PT ;  /* 0x000000021700780c */ /* 0x000fe40003f45270 */
[----:B------:R-:W-:Y:S01]  /*4aa0*/  @!P1 F2FP.BF16.F32.PACK_AB R30, RZ, R30 ;  /* 0x0000001eff1e923e */ /* 0x000fe200000010ff */
[----:B------:R2:W-:Y:S01]  /*4ab0*/  @!P1 STG.E.U16 desc[UR8][R26.64+0x3c], R25 ;  /* 0x00003c191a009986 */ /* 0x0005e2000c101508 */
[----:B------:R-:W-:-:S03]  /*4ac0*/  MOV R33, R9 ;  /* 0x0000000900217202 */ /* 0x000fc60000000f00 */
[----:B------:R2:W-:Y:S06]  /*4ad0*/  @!P1 STG.E.U16 desc[UR8][R28.64+0x3c], R30 ;  /* 0x00003c1e1c009986 */ /* 0x0005ec000c101508 */
[----:B------:R-:W-:Y:S05]  /*4ae0*/  @!P2 BRA `(.L_x_132) ;  /* 0x000000000084a947 */ /* 0x000fea0003800000 */
[----:B------:R-:W-:Y:S01]  /*4af0*/  HFMA2.MMA R35, -RZ, RZ, 0, 0 ;  /* 0x00000000ff237435 */ /* 0x000fe200000001ff */
[----:B------:R-:W-:Y:S01]  /*4b00*/  IMAD.MOV.U32 R33, RZ, RZ, RZ ;  /* 0x000000ffff217224 */ /* 0x000fe200078e00ff */
[----:B------:R-:W-:-:S05]  /*4b10*/  UMOV UR7, 0xffff ;  /* 0x0000ffff00077882 */ /* 0x000fca0000000000 */
[----:B------:R3:W4:Y:S04]  /*4b20*/  @P0 LDS R33, [R13] ;  /* 0x000000000d210984 */ /* 0x0007280000000800 */
[----:B------:R3:W0:Y:S01]  /*4b30*/  @P0 LDS R35, [R13+0x780] ;  /* 0x000780000d230984 */ /* 0x0006220000000800 */
[----:B------:R-:W-:Y:S05]  /*4b40*/  BRA.DIV UR7, `(.L_x_135) ;  /* 0x0000001207a07947 */ /* 0x000fea000b800000 */
[----:B--2---:R-:W-:Y:S01]  /*4b50*/  MOV R30, 0xffff ;  /* 0x0000ffff001e7802 */ /* 0x004fe20000000f00 */
[----:B------:R-:W-:Y:S01]  /*4b60*/  IMAD.MOV.U32 R32, RZ, RZ, 0xffff ;  /* 0x0000ffffff207424 */ /* 0x000fe200078e00ff */
[----:B------:R-:W-:Y:S01]  /*4b70*/  MOV R25, 0xffff ;  /* 0x0000ffff00197802 */ /* 0x000fe20000000f00 */
[----:B------:R-:W-:Y:S01]  /*4b80*/  IMAD.MOV.U32 R34, RZ, RZ, 0xffff ;  /* 0x0000ffffff227424 */ /* 0x000fe200078e00ff */
[----:B------:R-:W-:Y:S01]  /*4b90*/  MOV R31, 0xffff ;  /* 0x0000ffff001f7802 */ /* 0x000fe20000000f00 */
[----:B----4-:R-:W2:Y:S04]  /*4ba0*/  SHFL.BFLY PT, R36, R33, 0x8, 0x101f ;  /* 0x0d101f0021247f89 */ /* 0x010ea800000e0000 */
[----:B0-----:R-:W0:Y:S01]  /*4bb0*/  SHFL.BFLY PT, R38, R35, 0x8, 0x101f ;  /* 0x0d101f0023267f89 */ /* 0x001e2200000e0000 */
[----:B--2---:R-:W-:Y:S01]  /*4bc0*/  FADD.FTZ R36, R36, R33 ;  /* 0x0000002124247221 */ /* 0x004fe20000010000 */
[----:B0-----:R-:W-:-:S04]  /*4bd0*/  FADD.FTZ R38, R38, R35 ;  /* 0x0000002326267221 */ /* 0x001fc80000010000 */
[----:B------:R-:W0:Y:S01]  /*4be0*/  SHFL.BFLY PT, R37, R36, 0x4, 0x101f ;  /* 0x0c901f0024257f89 */ /* 0x000e2200000e0000 */
[----:B------:R-:W-:-:S03]  /*4bf0*/  MOV R35, 0xffff ;  /* 0x0000ffff00237802 */ /* 0x000fc60000000f00 */
        /* <DEDUP_REMOVED lines=8> */
[----:B------:R2:W4:Y:S02]  /*4c80*/  SHFL.BFLY PT, R32, R42, 0x1, 0x101f ;  /* 0x0c301f002a207f89 */ /* 0x00052400000e0000 */
[----:B0-2---:R-:W-:-:S07]  /*4c90*/  FADD.FTZ R33, R40, R33 ;  /* 0x0000002128217221 */ /* 0x005fce0000010000 */
.L_x_166:
[----:B----4-:R-:W-:Y:S01]  /*4ca0*/  FADD.FTZ R30, R42, R32 ;  /* 0x000000202a1e7221 */ /* 0x010fe20000010000 */
[----:B------:R-:W-:Y:S02]  /*4cb0*/  @!P1 F2FP.BF16.F32.PACK_AB R25, RZ, R33 ;  /* 0x00000021ff19923e */ /* 0x000fe400000010ff */
[----:B------:R-:W-:Y:S02]  /*4cc0*/  MOV R33, R18 ;  /* 0x0000001200217202 */ /* 0x000fe40000000f00 */
[----:B------:R-:W-:Y:S01]  /*4cd0*/  @!P1 F2FP.BF16.F32.PACK_AB R30, RZ, R30 ;  /* 0x0000001eff1e923e */ /* 0x000fe200000010ff */
[----:B------:R4:W-:Y:S04]  /*4ce0*/  @!P1 STG.E.U16 desc[UR8][R26.64+0x78], R25 ;  /* 0x000078191a009986 */ /* 0x0009e8000c101508 */
[----:B------:R4:W-:Y:S02]  /*4cf0*/  @!P1 STG.E.U16 desc[UR8][R28.64+0x78], R30 ;  /* 0x0000781e1c009986 */ /* 0x0009e4000c101508 */
.L_x_132:
[----:B------:R-:W-:Y:S05]  /*4d00*/  BSYNC B0 ;  /* 0x0000000000007941 */ /* 0x000fea0003800000 */
.L_x_131:
[----:B------:R-:W-:-:S13]  /*4d10*/  ISETP.GE.U32.AND P0, PT, R8, 0x5a, PT ;  /* 0x0000005a0800780c */ /* 0x000fda0003f06070 */
[----:B------:R-:W-:Y:S05]  /*4d20*/  @!P0 BRA `(.L_x_130) ;  /* 0x0000000800548947 */ /* 0x000fea0003800000 */
[----:B------:R-:W-:Y:S02]  /*4d30*/  ISETP.NE.AND P0, PT, R47, 0xf, PT ;  /* 0x0000000f2f00780c */ /* 0x000fe40003f05270 */
[----:B--234-:R-:W-:Y:S01]  /*4d40*/  CS2R R26, SRZ ;  /* 0x00000000001a7805 */ /* 0x01cfe2000001ff00 */
[----:B------:R-:W-:-:S10]  /*4d50*/  UMOV UR7, 0xffff ;  /* 0x0000ffff00077882 */ /* 0x000fd40000000000 */
[----:B0-----:R-:W-:Y:S02]  /*4d60*/  @P0 LOP3.LUT R25, R33, R10, RZ, 0x3c, !PT ;  /* 0x0000000a21190212 */ /* 0x001fe400078e3cff */
[----:B------:R-:W-:-:S05]  /*4d70*/  @P0 LEA R28, R47, UR6, 0x7 ;  /* 0x000000062f1c0c11 */ /* 0x000fca000f8e38ff */
[----:B------:R-:W-:-:S05]  /*4d80*/  @P0 IMAD R25, R25, 0x4, R28 ;  /* 0x0000000419190824 */ /* 0x000fca00078e021c */
[----:B------:R0:W2:Y:S04]  /*4d90*/  @P0 LDS R26, [R25] ;  /* 0x00000000191a0984 */ /* 0x0000a80000000800 */
[----:B------:R0:W3:Y:S01]  /*4da0*/  @P0 LDS R27, [R25+0x780] ;  /* 0x00078000191b0984 */ /* 0x0000e20000000800 */
[----:B------:R-:W-:Y:S05]  /*4db0*/  BRA.DIV UR7, `(.L_x_136) ;  /* 0x0000001207ec7947 */ /* 0x000fea000b800000 */
[----:B------:R-:W-:Y:S01]  /*4dc0*/  @P0 IADD3 R35, R33, 0x1e, RZ ;  /* 0x0000001e21230810 */ /* 0x000fe20007ffe0ff */
[----:B------:R-:W-:Y:S01]  /*4dd0*/  IMAD.MOV.U32 R30, RZ, RZ, 0xffff ;  /* 0x0000ffffff1e7424 */ /* 0x000fe200078e00ff */
[----:B------:R-:W-:Y:S02]  /*4de0*/  @P0 LEA R36, R47, UR6, 0x7 ;  /* 0x000000062f240c11 */ /* 0x000fe4000f8e38ff */
[----:B------:R-:W-:Y:S02]  /*4df0*/  CS2R R44, SRZ ;  /* 0x00000000002c7805 */ /* 0x000fe4000001ff00 */
[-C--:B------:R-:W-:Y:S01]  /*4e00*/  @P0 LOP3.LUT R35, R35, R10.reuse, RZ, 0x3c, !PT ;  /* 0x0000000a23230212 */ /* 0x080fe200078e3cff */
[----:B------:R-:W-:Y:S01]  /*4e10*/  IMAD.MOV.U32 R34, RZ, RZ, 0xffff ;  /* 0x0000ffffff227424 */ /* 0x000fe200078e00ff */
[----:B------:R-:W-:Y:S02]  /*4e20*/  @P0 IADD3 R29, R33, 0x3c, RZ ;  /* 0x0000003c211d0810 */ /* 0x000fe40007ffe0ff */
[----:B------:R-:W-:Y:S01]  /*4e30*/  @P0 LEA R28, R47, UR6, 0x7 ;  /* 0x000000062f1c0c11 */ /* 0x000fe2000f8e38ff */
[----:B------:R-:W-:Y:S01]  /*4e40*/  @P0 IMAD R35, R35, 0x4, R36 ;  /* 0x0000000423230824 */ /* 0x000fe200078e0224 */
[----:B------:R-:W-:-:S02]  /*4e50*/  @P0 LOP3.LUT R29, R29, R10, RZ, 0x3c, !PT ;  /* 0x0000000a1d1d0212 */ /* 0x000fc400078e3cff */
[----:B------:R-:W-:Y:S02]  /*4e60*/  @P0 IADD3 R39, R33, 0x5a, RZ ;  /* 0x0000005a21270810 */ /* 0x000fe40007ffe0ff */
[----:B------:R-:W-:Y:S01]  /*4e70*/  @P0 LEA R29, R29, R28, 0x2 ;  /* 0x0000001c1d1d0211 */ /* 0x000fe200078e10ff */
[----:B------:R-:W4:Y:S01]  /*4e80*/  @P0 LDS R38, [R35+0x780] ;  /* 0x0007800023260984 */ /* 0x000f220000000800 */
[----:B------:R-:W-:Y:S02]  /*4e90*/  @P0 LOP3.LUT R39, R39, R10, RZ, 0x3c, !PT ;  /* 0x0000000a27270212 */ /* 0x000fe400078e3cff */
[----:B------:R-:W-:Y:S01]  /*4ea0*/  MOV R32, 0xffff ;  /* 0x0000ffff00207802 */ /* 0x000fe20000000f00 */
[----:B------:R5:W1:Y:S01]  /*4eb0*/  @P0 LDS R37, [R35] ;  /* 0x0000000023250984 */ /* 0x000a620000000800 */
[----:B0-----:R-:W-:Y:S01]  /*4ec0*/  MOV R25, 0xffff ;  /* 0x0000ffff00197802 */ /* 0x001fe20000000f00 */
[----:B------:R-:W-:Y:S01]  /*4ed0*/  @P0 IMAD R28, R39, 0x4, R28 ;  /* 0x00000004271c0824 */ /* 0x000fe200078e021c */
[----:B------:R-:W-:Y:S01]  /*4ee0*/  HFMA2.MMA R39, -RZ, RZ, 0, 0 ;  /* 0x00000000ff277435 */ /* 0x000fe200000001ff */
[----:B------:R-:W-:Y:S01]  /*4ef0*/  @P0 LDS R48, [R29+0x780] ;  /* 0x000780001d300984 */ /* 0x000fe20000000800 */
[----:B------:R-:W-:-:S02]  /*4f00*/  MOV R40, RZ ;  /* 0x000000ff00287202 */ /* 0x000fc40000000f00 */
[----:B------:R-:W-:Y:S01]  /*4f10*/  MOV R31, 0xffff ;  /* 0x0000ffff001f7802 */ /* 0x000fe20000000f00 */
[----:B------:R-:W-:Y:S01]  /*4f20*/  @P0 LDS R46, [R29] ;  /* 0x000000001d2e0984 */ /* 0x000fe20000000800 */
[----:B-----5:R-:W-:Y:S02]  /*4f30*/  MOV R35, 0xffff ;  /* 0x0000ffff00237802 */ /* 0x020fe40000000f00 */
[----:B------:R-:W-:Y:S01]  /*4f40*/  MOV R36, 0xffff ;  /* 0x0000ffff00247802 */ /* 0x000fe20000000f00 */
[----:B------:R-:W-:Y:S01]  /*4f50*/  @P0 LDS R52, [R28] ;  /* 0x000000001c340984 */ /* 0x000fe20000000800 */
[----:B------:R-:W-:Y:S02]  /*4f60*/  MOV R50, RZ ;  /* 0x000000ff00327202 */ /* 0x000fe40000000f00 */
[----:B------:R-:W-:Y:S01]  /*4f70*/  MOV R43, 0xffff ;  /* 0x0000ffff002b7802 */ /* 0x000fe20000000f00 */
[----:B---3--:R-:W0:Y:S04]  /*4f80*/  SHFL.BFLY PT, R32, R27, 0x8, 0x101f ;  /* 0x0d101f001b207f89 */ /* 0x008e2800000e0000 */
[----:B------:R0:W-:Y:S04]  /*4f90*/  @P0 LDS R54, [R28+0x780] ;  /* 0x000780001c360984 */ /* 0x0001e80000000800 */
[----:B--2---:R-:W2:Y:S01]  /*4fa0*/  SHFL.BFLY PT, R29, R26, 0x8, 0x101f ;  /* 0x0d101f001a1d7f89 */ /* 0x004ea200000e0000 */
[----:B----4-:R-:W-:-:S02]  /*4fb0*/  @P0 MOV R40, R38 ;  /* 0x0000002600280202 */ /* 0x010fc40000000f00 */
[----:B------:R-:W-:Y:S01]  /*4fc0*/  MOV R38, 0xffff ;  /* 0x0000ffff00267802 */ /* 0x000fe20000000f00 */
[----:B-1----:R-:W-:Y:S02]  /*4fd0*/  @P0 IMAD.MOV.U32 R39, RZ, RZ, R37 ;  /* 0x000000ffff270224 */ /* 0x002fe400078e0025 */
[----:B------:R-:W1:Y:S01]  /*4fe0*/  SHFL.BFLY PT, R41, R40, 0x8, 0x101f ;  /* 0x0d101f0028297f89 */ /* 0x000e6200000e0000 */
[----:B0-----:R-:W-:Y:S01]  /*4ff0*/  FADD.FTZ R28, R32, R27 ;  /* 0x0000001b201c7221 */ /* 0x001fe20000010000 */
[----:B------:R-:W-:Y:S02]  /*5000*/  IMAD.MOV.U32 R37, RZ, RZ, 0xffff ;  /* 0x0000ffffff257424 */ /* 0x000fe400078e00ff */
[----:B------:R-:W-:Y:S01]  /*5010*/  @P0 IMAD.MOV.U32 R45, RZ, RZ, R48 ;  /* 0x000000ffff2d0224 */ /* 0x000fe200078e0030 */
[----:B------:R-:W0:Y:S01]  /*5020*/  SHFL.BFLY PT, R42, R39, 0x8, 0x101f ;  /* 0x0d101f00272a7f89 */ /* 0x000e2200000e0000 */
[----:B------:R-:W-:Y:S01]  /*5030*/  HFMA2.MMA R48, -RZ, RZ, 0, 0 ;  /* 0x00000000ff307435 */ /* 0x000fe200000001ff */
[----:B------:R-:W-:Y:S01]  /*5040*/  @P0 MOV R44, R46 ;  /* 0x0000002e002c0202 */ /* 0x000fe20000000f00 */
[----:B--2---:R-:W-:Y:S01]  /*5050*/  FADD.FTZ R29, R29, R26 ;  /* 0x0000001a1d1d7221 */ /* 0x004fe20000010000 */
[----:B------:R-:W2:Y:S03]  /*5060*/  SHFL.BFLY PT, R46, R45, 0x8, 0x101f ;  /* 0x0d101f002d2e7f89 */ /* 0x000ea600000e0000 */
[----:B------:R-:W-:Y:S01]  /*5070*/  @P0 IMAD.MOV.U32 R48, RZ, RZ, R52 ;  /* 0x000000ffff300224 */ /* 0x000fe200078e0034 */
[----:B------:R-:W3:Y:S04]  /*5080*/  SHFL.BFLY PT, R51, R44, 0x8, 0x101f ;  /* 0x0d101f002c337f89 */ /* 0x000ee800000e0000 */
[----:B------:R-:W4:Y:S01]  /*5090*/  SHFL.BFLY PT, R32, R28, 0x4, 0x101f ;  /* 0x0c901f001c207f89 */ /* 0x000f2200000e0000 */
[----:B------:R-:W-:-:S03]  /*50a0*/  @P0 MOV R50, R54 ;  /* 0x0000003600320202 */ /* 0x000fc60000000f00 */
[----:B------:R-:W5:Y:S01]  /*50b0*/  SHFL.BFLY PT, R26, R29, 0x4, 0x101f ;  /* 0x0c901f001d1a7f89 */ /* 0x000f6200000e0000 */
[----:B------:R-:W-:Y:S01]  /*50c0*/  ISETP.NE.AND P0, PT, R47, RZ, PT ;  /* 0x000000ff2f00720c */ /* 0x000fe20003f05270 */
[----:B-1----:R-:W-:Y:S02]  /*50d0*/  FADD.FTZ R41, R41, R40 ;  /* 0x0000002829297221 */ /* 0x002fe40000010000 */
[----:B------:R-:W1:Y:S01]  /*50e0*/  SHFL.BFLY PT, R55, R48, 0x8, 0x101f ;  /* 0x0d101f0030377f89 */ /* 0x000e6200000e0000 */
[----:B0-----:R-:W-:-:S03]  /*50f0*/  FADD.FTZ R42, R42, R39 ;  /* 0x000000272a2a7221 */ /* 0x001fc60000010000 */
[----:B------:R-:W0:Y:S01]  /*5100*/  SHFL.BFLY PT, R40, R41, 0x4, 0x101f ;  /* 0x0c901f0029287f89 */ /* 0x000e2200000e0000 */
[----:B--2---:R-:W-:-:S03]  /*5110*/  FADD.FTZ R46, R46, R45 ;  /* 0x0000002d2e2e7221 */ /* 0x004fc60000010000 */
[----:B------:R-:W2:Y:S01]  /*5120*/  SHFL.BFLY PT, R39, R42, 0x4, 0x101f ;  /* 0x0c901f002a277f89 */ /* 0x000ea200000e0000 */
[----:B---3--:R-:W-:-:S03]  /*5130*/  FADD.FTZ R51, R51, R44 ;  /* 0x0000002c33337221 */ /* 0x008fc60000010000 */
[----:B------:R-:W3:Y:S01]  /*5140*/  SHFL.BFLY PT, R45, R46, 0x4, 0x101f ;  /* 0x0c901f002e2d7f89 */ /* 0x000ee200000e0000 */
[----:B----4-:R-:W-:-:S03]  /*5150*/  FADD.FTZ R27, R28, R32 ;  /* 0x000000201c1b7221 */ /* 0x010fc60000010000 */
[----:B------:R-:W4:Y:S01]  /*5160*/  SHFL.BFLY PT, R44, R51, 0x4, 0x101f ;  /* 0x0c901f00332c7f89 */ /* 0x000f2200000e0000 */
[----:B------:R-:W-:Y:S01]  /*5170*/  IMAD.MOV.U32 R32, RZ, RZ, 0xffff ;  /* 0x0000ffffff207424 */ /* 0x000fe200078e00ff */
[----:B------:R-:W-:Y:S01]  /*5180*/  MOV R28, 0xffff ;  /* 0x0000ffff001c7802 */ /* 0x000fe20000000f00 */
[----:B-----5:R-:W-:Y:S01]  /*5190*/  FADD.FTZ R26, R29, R26 ;  /* 0x0000001a1d1a7221 */ /* 0x020fe20000010000 */
[----:B------:R-:W5:Y:S01]  /*51a0*/  SHFL.BFLY PT, R57, R50, 0x8, 0x101f ;  /* 0x0d101f0032397f89 */ /* 0x000f6200000e0000 */
[----:B------:R-:W-:Y:S01]  /*51b0*/  MOV R29, 0xffff ;  /* 0x0000ffff001d7802 */ /* 0x000fe20000000f00 */
[----:B-1----:R-:W-:Y:S02]  /*51c0*/  FADD.FTZ R55, R55, R48 ;  /* 0x0000003037377221 */ /* 0x002fe40000010000 */
[----:B------:R-:W1:Y:S01]  /*51d0*/  SHFL.BFLY PT, R32, R27, 0x2, 0x101f ;  /* 0x0c501f001b207f89 */ /* 0x000e6200000e0000 */
[----:B------:R-:W-:Y:S02]  /*51e0*/  IMAD.MOV.U32 R48, RZ, RZ, 0xffff ;  /* 0x0000ffffff307424 */ /* 0x000fe400078e00ff */
[----:B0-----:R-:W-:Y:S01]  /*51f0*/  FADD.FTZ R40, R41, R40 ;  /* 0x0000002829287221 */ /* 0x001fe20000010000 */
[----:B------:R-:W0:Y:S01]  /*5200*/  SHFL.BFLY PT, R29, R26, 0x2, 0x101f ;  /* 0x0c501f001a1d7f89 */ /* 0x000e2200000e0000 */
[----:B--2---:R-:W-:-:S03]  /*5210*/  FADD.FTZ R39, R42, R39 ;  /* 0x000000272a277221 */ /* 0x004fc60000010000 */
[----:B------:R-:W2:Y:S01]  /*5220*/  SHFL.BFLY PT, R43, R40, 0x2, 0x101f ;  /* 0x0c501f00282b7f89 */ /* 0x000ea200000e0000 */
[----:B------:R-:W-:Y:S01]  /*5230*/  MOV R42, 0xffff ;  /* 0x0000ffff002a7802 */ /* 0x000fe20000000f00 */
[----:B---3--:R-:W-:Y:S01]  /*5240*/  FADD.FTZ R45, R46, R45 ;  /* 0x0000002d2e2d7221 */ /* 0x008fe20000010000 */
[----:B------:R-:W-:Y:S01]  /*5250*/  MOV R46, 0xffff ;  /* 0x0000ffff002e7802 */ /* 0x000fe20000000f00 */
[----:B------:R-:W3:Y:S01]  /*5260*/  SHFL.BFLY PT, R28, R39, 0x2, 0x101f ;  /* 0x0c501f00271c7f89 */ /* 0x000ee200000e0000 */
[----:B----4-:R-:W-:-:S03]  /*5270*/  FADD.FTZ R44, R51, R44 ;  /* 0x0000002c332c7221 */ /* 0x010fc60000010000 */
[----:B------:R-:W4:Y:S01]  /*5280*/  SHFL.BFLY PT, R48, R55, 0x4, 0x101f ;  /* 0x0c901f0037307f89 */ /* 0x000f2200000e0000 */
[----:B------:R-:W-:Y:S02]  /*5290*/  IMAD.IADD R25, R33, 0x1, R14 ;  /* 0x0000000121197824 */ /* 0x000fe400078e020e */
[----:B-----5:R-:W-:Y:S01]  /*52a0*/  FADD.FTZ R57, R57, R50 ;  /* 0x0000003239397221 */ /* 0x020fe20000010000 */
[----:B------:R-:W-:Y:S01]  /*52b0*/  MOV R50, 0xffff ;  /* 0x0000ffff00327802 */ /* 0x000fe20000000f00 */
[----:B------:R-:W5:Y:S01]  /*52c0*/  SHFL.BFLY PT, R51, R44, 0x2, 0x101f ;  /* 0x0c501f002c337f89 */ /* 0x000f6200000e0000 */
[----:B-1----:R-:W-:-:S03]  /*52d0*/  FADD.FTZ R36, R27, R32 ;  /* 0x000000201b247221 */ /* 0x002fc60000010000 */
[----:B------:R-:W1:Y:S01]  /*52e0*/  SHFL.BFLY PT, R46, R45, 0x2, 0x101f ;  /* 0x0c501f002d2e7f89 */ /* 0x000e6200000e0000 */
[----:B0-----:R-:W-:-:S03]  /*52f0*/  FADD.FTZ R35, R26, R29 ;  /* 0x0000001d1a237221 */ /* 0x001fc60000010000 */
[----:B------:R-:W0:Y:S01]  /*5300*/  SHFL.BFLY PT, R50, R57, 0x4, 0x101f ;  /* 0x0c901f0039327f89 */ /* 0x000e2200000e0000 */
[----:B------:R-:W0:Y:S01]  /*5310*/  LDC.64 R26, c[0x0][0x218] ;  /* 0x00008600ff1a7b82 */ /* 0x000e220000000a00 */
[----:B--2---:R-:W-:Y:S02]  /*5320*/  FADD.FTZ R43, R40, R43 ;  /* 0x0000002b282b7221 */ /* 0x004fe40000010000 */
[----:B------:R-:W2:Y:S01]  /*5330*/  SHFL.BFLY PT, R37, R36, 0x1, 0x101f ;  /* 0x0c301f0024257f89 */ /* 0x000ea200000e0000 */
[----:B------:R-:W-:Y:S02]  /*5340*/  IMAD.MOV.U32 R40, RZ, RZ, 0xffff ;  /* 0x0000ffffff287424 */ /* 0x000fe400078e00ff */
[----:B---3--:R-:W-:Y:S01]  /*5350*/  FADD.FTZ R41, R39, R28 ;  /* 0x0000001c27297221 */ /* 0x008fe20000010000 */
[----:B------:R-:W3:Y:S01]  /*5360*/  SHFL.BFLY PT, R38, R35, 0x1, 0x101f ;  /* 0x0c301f0023267f89 */ /* 0x000ee200000e0000 */
[----:B------:R-:W-:Y:S01]  /*5370*/  MOV R39, 0xffff ;  /* 0x0000ffff00277802 */ /* 0x000fe20000000f00 */
[----:B------:R-:W3:Y:S01]  /*5380*/  LDC.64 R28, c[0x0][0x220] ;  /* 0x00008800ff1c7b82 */ /* 0x000ee20000000a00 */
[----:B----4-:R-:W-:Y:S01]  /*5390*/  FADD.FTZ R48, R55, R48 ;  /* 0x0000003037307221 */ /* 0x010fe20000010000 */
[----:B------:R-:W4:Y:S01]  /*53a0*/  SHFL.BFLY PT, R40, R41, 0x1, 0x101f ;  /* 0x0c301f0029287f89 */ /* 0x000f2200000e0000 */
[----:B------:R-:W-:Y:S01]  /*53b0*/  MOV R55, 0xffff ;  /* 0x0000ffff00377802 */ /* 0x000fe20000000f00 */
[----:B-----5:R-:W-:Y:S01]  /*53c0*/  FADD.FTZ R51, R44, R51 ;  /* 0x000000332c337221 */ /* 0x020fe20000010000 */
[----:B------:R-:W-:Y:S01]  /*53d0*/  MOV R44, 0xffff ;  /* 0x0000ffff002c7802 */ /* 0x000fe20000000f00 */
[----:B------:R-:W5:Y:S01]  /*53e0*/  SHFL.BFLY PT, R42, R43, 0x1, 0x101f ;  /* 0x0c301f002b2a7f89 */ /* 0x000f6200000e0000 */
[----:B-1----:R-:W-:Y:S01]  /*53f0*/  FADD.FTZ R45, R45, R46 ;  /* 0x0000002e2d2d7221 */ /* 0x002fe20000010000 */
[----:B------:R-:W-:-:S02]  /*5400*/  IMAD.MOV.U32 R46, RZ, RZ, 0xffff ;  /* 0x0000ffffff2e7424 */ /* 0x000fc400078e00ff */
[----:B------:R-:W1:Y:S01]  /*5410*/  SHFL.BFLY PT, R39, R48, 0x2, 0x101f ;  /* 0x0c501f0030277f89 */ /* 0x000e6200000e0000 */
[----:B0-----:R-:W-:Y:S01]  /*5420*/  FADD.FTZ R50, R57, R50 ;  /* 0x0000003239327221 */ /* 0x001fe20000010000 */
[----:B------:R-:W-:Y:S02]  /*5430*/  IMAD.WIDE R26, R25, 0x2, R26 ;  /* 0x00000002191a7825 */ /* 0x000fe400078e021a */
[----:B------:R-:W0:Y:S02]  /*5440*/  SHFL.BFLY PT, R44, R51, 0x1, 0x101f ;  /* 0x0c301f00332c7f89 */ /* 0x000e2400000e0000 */
[----:B--2---:R-:W-:Y:S02]  /*5450*/  FADD.FTZ R36, R36, R37 ;  /* 0x0000002524247221 */ /* 0x004fe40000010000 */
[----:B------:R-:W2:Y:S01]  /*5460*/  SHFL.BFLY PT, R46, R45, 0x1, 0x101f ;  /* 0x0c301f002d2e7f89 */ /* 0x000ea200000e0000 */
[----:B---3--:R-:W-:-:S03]  /*5470*/  FADD.FTZ R35, R35, R38 ;  /* 0x0000002623237221 */ /* 0x008fc60000010000 */
[----:B------:R-:W3:Y:S01]  /*5480*/  SHFL.BFLY PT, R55, R50, 0x2, 0x101f ;  /* 0x0c501f0032377f89 */ /* 0x000ee200000e0000 */
[----:B------:R-:W-:Y:S01]  /*5490*/  @!P0 F2FP.BF16.F32.PACK_AB R33, RZ, R36 ;  /* 0x00000024ff21823e */ /* 0x000fe200000010ff */
[----:B------:R-:W-:-:S04]  /*54a0*/  IMAD.WIDE R28, R25, 0x2, R28 ;  /* 0x00000002191c7825 */ /* 0x000fc800078e021c */
[----:B----4-:R-:W-:Y:S01]  /*54b0*/  FADD.FTZ R40, R41, R40 ;  /* 0x0000002829287221 */ /* 0x010fe20000010000 */
[----:B------:R-:W-:Y:S02]  /*54c0*/  @!P0 F2FP.BF16.F32.PACK_AB R32, RZ, R35 ;  /* 0x00000023ff20823e */ /* 0x000fe400000010ff */
[----:B------:R-:W-:Y:S01]  /*54d0*/  PRMT R34, R33, 0x7610, R34 ;  /* 0x0000761021227816 */ /* 0x000fe20000000022 */
[----:B-----5:R-:W-:Y:S01]  /*54e0*/  FADD.FTZ R30, R43, R42 ;  /* 0x0000002a2b1e7221 */ /* 0x020fe20000010000 */
[----:B------:R-:W-:Y:S01]  /*54f0*/  @!P0 F2FP.BF16.F32.PACK_AB R25, RZ, R40 ;  /* 0x00000028ff19823e */ /* 0x000fe200000010ff */
[----:B------:R-:W-:Y:S01]  /*5500*/  @!P0 STG.E.U16 desc[UR8][R26.64], R32 ;  /* 0x000000201a008986 */ /* 0x000fe2000c101508 */
[----:B------:R-:W-:Y:S01]  /*5510*/  MOV R36, 0xffff ;  /* 0x0000ffff00247802 */ /* 0x000fe20000000f00 */
[----:B-1----:R-:W-:Y:S01]  /*5520*/  FADD.FTZ R39, R48, R39 ;  /* 0x0000002730277221 */ /* 0x002fe20000010000 */
[----:B------:R-:W-:Y:S01]  /*5530*/  @!P0 F2FP.BF16.F32.PACK_AB R30, RZ, R30 ;  /* 0x0000001eff1e823e */ /* 0x000fe200000010ff */
[----:B------:R1:W-:Y:S01]  /*5540*/  @!P0 STG.E.U16 desc[UR8][R28.64], R34 ;  /* 0x000000221c008986 */ /* 0x0003e2000c101508 */
[----:B0-----:R-:W-:-:S03]  /*5550*/  FADD.FTZ R31, R51, R44 ;  /* 0x0000002c331f7221 */ /* 0x001fc60000010000 */
[----:B------:R-:W0:Y:S01]  /*5560*/  SHFL.BFLY PT, R36, R39, 0x1, 0x101f ;  /* 0x0c301f0027247f89 */ /* 0x000e2200000e0000 */
[----:B--2---:R-:W-:Y:S01]  /*5570*/  FADD.FTZ R33, R45, R46 ;  /* 0x0000002e2d217221 */ /* 0x004fe20000010000 */
[----:B------:R-:W-:Y:S01]  /*5580*/  @!P0 F2FP.BF16.F32.PACK_AB R31, RZ, R31 ;  /* 0x0000001fff1f823e */ /* 0x000fe200000010ff */
[----:B---3--:R-:W-:-:S03]  /*5590*/  FADD.FTZ R50, R50, R55 ;  /* 0x0000003732327221 */ /* 0x008fc60000010000 */
[----:B------:R-:W-:Y:S02]  /*55a0*/  @!P0 F2FP.BF16.F32.PACK_AB R33, RZ, R33 ;  /* 0x00000021ff21823e */ /* 0x000fe400000010ff */
[----:B-1----:R-:W-:Y:S02]  /*55b0*/  PRMT R34, R25, 0x7610, R34 ;  /* 0x0000761019227816 */ /* 0x002fe40000000022 */
[----:B------:R-:W-:-:S03]  /*55c0*/  MOV R25, 0xffff ;  /* 0x0000ffff00197802 */ /* 0x000fc60000000f00 */
[----:B------:R1:W-:Y:S04]  /*55d0*/  @!P0 STG.E.U16 desc[UR8][R26.64+0x3c], R34 ;  /* 0x00003c221a008986 */ /* 0x0003e8000c101508 */
[----:B------:R1:W-:Y:S04]  /*55e0*/  @!P0 STG.E.U16 desc[UR8][R28.64+0x3c], R30 ;  /* 0x00003c1e1c008986 */ /* 0x0003e8000c101508 */
[----:B------:R1:W-:Y:S01]  /*55f0*/  @!P0 STG.E.U16 desc[UR8][R26.64+0x78], R31 ;  /* 0x0000781f1a008986 */ /* 0x0003e2000c101508 */
[----:B0-----:R-:W-:-:S03]  /*5600*/  FADD.FTZ R36, R39, R36 ;  /* 0x0000002427247221 */ /* 0x001fc60000010000 */
[----:B------:R1:W0:Y:S04]  /*5610*/  SHFL.BFLY PT, R32, R50, 0x1, 0x101f ;  /* 0x0c301f0032207f89 */ /* 0x00022800000e0000 */
[----:B------:R1:W-:Y:S02]  /*5620*/  @!P0 STG.E.U16 desc[UR8][R28.64+0x78], R33 ;  /* 0x000078211c008986 */ /* 0x0003e4000c101508 */
.L_x_200:
[----:B01----:R-:W-:Y:S01]  /*5630*/  FADD.FTZ R30, R50, R32 ;  /* 0x00000020321e7221 */ /* 0x003fe20000010000 */
[----:B------:R-:W-:-:S04]  /*5640*/  @!P0 F2FP.BF16.F32.PACK_AB R25, RZ, R36 ;  /* 0x00000024ff19823e */ /* 0x000fc800000010ff */
[----:B------:R-:W-:Y:S01]  /*5650*/  @!P0 F2FP.BF16.F32.PACK_AB R30, RZ, R30 ;  /* 0x0000001eff1e823e */ /* 0x000fe200000010ff */
[----:B------:R0:W-:Y:S04]  /*5660*/  @!P0 STG.E.U16 desc[UR8][R26.64+0xb4], R25 ;  /* 0x0000b4191a008986 */ /* 0x0001e8000c101508 */
[----:B------:R0:W-:Y:S02]  /*5670*/  @!P0 STG.E.U16 desc[UR8][R28.64+0xb4], R30 ;  /* 0x0000b41e1c008986 */ /* 0x0001e4000c101508 */
.L_x_130:
[----:B------:R-:W-:Y:S05]  /*5680*/  WARPSYNC.ALL ;  /* 0x0000000000007948 */ /* 0x000fea0003800000 */
[----:B------:R-:W-:Y:S01]  /*5690*/  BAR.SYNC.DEFER_BLOCKING 0x0 ;  /* 0x0000000000007b1d */ /* 0x000fe20000010000 */
[C---:B------:R-:W-:Y:S01]  /*56a0*/  ISETP.GE.AND P0, PT, R14.reuse, -0xc40, PT ;  /* 0xfffff3c00e00780c */ /* 0x040fe20003f06270 */
[----:B------:R-:W-:-:S12]  /*56b0*/  VIADD R14, R14, 0x1000 ;  /* 0x000010000e0e7836 */ /* 0x000fd80000000000 */
[----:B------:R-:W-:Y:S05]  /*56c0*/  @!P0 BRA `(.L_x_137) ;  /* 0xffffffe400108947 */ /* 0x000fea000383ffff */
[----:B------:R-:W-:Y:S05]  /*56d0*/  EXIT ;  /* 0x000000000000794d */ /* 0x000fea0003800000 */
.L_x_133:
[----:B------:R-:W-:Y:S01]  /*56e0*/  HFMA2.MMA R31, -RZ, RZ, 0, 4.76837158203125e-07 ;  /* 0x00000008ff1f7435 */ /* 0x000fe200000001ff */
[----:B--2---:R-:W-:Y:S01]  /*56f0*/  MOV R34, R26 ;  /* 0x0000001a00227202 */ /* 0x004fe20000000f00 */
[----:B------:R-:W-:Y:S01]  /*5700*/  IMAD.MOV.U32 R30, RZ, RZ, 0x101f ;  /* 0x0000101fff1e7424 */ /* 0x000fe200078e00ff */
[----:B0-----:R-:W-:-:S08]  /*5710*/  MOV R25, 0xffff ;  /* 0x0000ffff00197802 */ /* 0x001fd00000000f00 */
[----:B-1-3--:R-:W-:Y:S05]  /*5720*/  WARPSYNC.COLLECTIVE R25, `(.L_x_138) ;  /* 0x0000000019087348 */ /* 0x00afea0003c00000 */
[----:B------:R0:W2:Y:S02]  /*5730*/  SHFL.BFLY P2, R32, R34, R31, R30 ;  /* 0x0c00001f22207389 */ /* 0x0000a4000004001e */
[----:B0123--:R-:W-:Y:S01]  /*5740*/  ENDCOLLECTIVE ;  /* 0x000000000000791b */ /* 0x00ffe20003800000 */
.L_x_138:
[----:B------:R-:W-:Y:S01]  /*5750*/  IMAD.MOV.U32 R34, RZ, RZ, R27 ;  /* 0x000000ffff227224 */ /* 0x000fe200078e001b */
[----:B------:R-:W-:-:S07]  /*5760*/  MOV R29, R32 ;  /* 0x00000020001d7202 */ /* 0x000fce0000000f00 */
[----:B------:R-:W-:Y:S05]  /*5770*/  WARPSYNC.COLLECTIVE R25, `(.L_x_139) ;  /* 0x0000000019087348 */ /* 0x000fea0003c00000 */
[----:B------:R0:W1:Y:S02]  /*5780*/  SHFL.BFLY P2, R32, R34, R31, R30 ;  /* 0x0c00001f22207389 */ /* 0x000064000004001e */
[----:B01----:R-:W-:Y:S01]  /*5790*/  ENDCOLLECTIVE ;  /* 0x000000000000791b */ /* 0x003fe20003800000 */
.L_x_139:
[----:B------:R-:W-:-:S05]  /*57a0*/  FADD.FTZ R29, R29, R26 ;  /* 0x0000001a1d1d7221 */ /* 0x000fca0000010000 */
[----:B------:R-:W-:Y:S01]  /*57b0*/  MOV R34, R29 ;  /* 0x0000001d00227202 */ /* 0x000fe20000000f00 */
[----:B------:R-:W-:Y:S01]  /*57c0*/  IMAD.MOV.U32 R31, RZ, RZ, 0x4 ;  /* 0x00000004ff1f7424 */ /* 0x000fe200078e00ff */
[----:B------:R-:W-:-:S07]  /*57d0*/  MOV R28, R32 ;  /* 0x00000020001c7202 */ /* 0x000fce0000000f00 */
[----:B------:R-:W-:Y:S05]  /*57e0*/  WARPSYNC.COLLECTIVE R25, `(.L_x_140) ;  /* 0x0000000019087348 */ /* 0x000fea0003c00000 */
[----:B------:R0:W1:Y:S02]  /*57f0*/  SHFL.BFLY P2, R32, R34, R31, R30 ;  /* 0x0c00001f22207389 */ /* 0x000064000004001e */
[----:B01----:R-:W-:Y:S01]  /*5800*/  ENDCOLLECTIVE ;  /* 0x000000000000791b */ /* 0x003fe20003800000 */
.L_x_140:
[----:B------:R-:W-:-:S05]  /*5810*/  FADD.FTZ R28, R28, R27 ;  /* 0x0000001b1c1c7221 */ /* 0x000fca0000010000 */
[----:B------:R-:W-:Y:S02]  /*5820*/  MOV R34, R28 ;  /* 0x0000001c00227202 */ /* 0x000fe40000000f00 */
[----:B------:R-:W-:-:S07]  /*5830*/  MOV R36, R32 ;  /* 0x0000002000247202 */ /* 0x000fce0000000f00 */
[----:B------:R-:W-:Y:S05]  /*5840*/  WARPSYNC.COLLECTIVE R25, `(.L_x_141) ;  /* 0x0000000019087348 */ /* 0x000fea0003c00000 */
[----:B------:R0:W1:Y:S02]  /*5850*/  SHFL.BFLY P2, R32, R34, R31, R30 ;  /* 0x0c00001f22207389 */ /* 0x000064000004001e */
[----:B01----:R-:W-:Y:S01]  /*5860*/  ENDCOLLECTIVE ;  /* 0x000000000000791b */ /* 0x003fe20003800000 */
.L_x_141:
[----:B------:R-:W-:Y:S01]  /*5870*/  FADD.FTZ R36, R29, R36 ;  /* 0x000000241d247221 */ /* 0x000fe20000010000 */
[----:B------:R-:W-:-:S04]  /*5880*/  HFMA2.MMA R31, -RZ, RZ, 0, 1.1920928955078125e-07 ;  /* 0x00000002ff1f7435 */ /* 0x000fc800000001ff */
[----:B------:R-:W-:Y:S01]  /*5890*/  MOV R34, R36 ;  /* 0x0000002400227202 */ /* 0x000fe20000000f00 */
[----:B------:R-:W-:-:S07]  /*58a0*/  IMAD.MOV.U32 R33, RZ, RZ, R32 ;  /* 0x000000ffff217224 */ /* 0x000fce00078e0020 */
[----:B------:R-:W-:Y:S05]  /*58b0*/  WARPSYNC.COLLECTIVE R25, `(.L_x_142) ;  /* 0x0000000019087348 */ /* 0x000fea0003c00000 */
[----:B------:R0:W1:Y:S02]  /*58c0*/  SHFL.BFLY P2, R32, R34, R31, R30 ;  /* 0x0c00001f22207389 */ /* 0x000064000004001e */
[----:B01----:R-:W-:Y:S01]  /*58d0*/  ENDCOLLECTIVE ;  /* 0x000000000000791b */ /* 0x003fe20003800000 */
.L_x_142:
[----:B------:R-:W-:-:S05]  /*58e0*/  FADD.FTZ R33, R28, R33 ;  /* 0x000000211c217221 */ /* 0x000fca0000010000 */
[----:B------:R-:W-:Y:S01]  /*58f0*/  MOV R34, R33 ;  /* 0x0000002100227202 */ /* 0x000fe20000000f00 */
[----:B------:R-:W-:-:S07]  /*5900*/  IMAD.MOV.U32 R35, RZ, RZ, R32 ;  /* 0x000000ffff237224 */ /* 0x000fce00078e0020 */
[----:B------:R-:W-:Y:S05]  /*5910*/  WARPSYNC.COLLECTIVE R25, `(.L_x_143) ;  /* 0x0000000019087348 */ /* 0x000fea0003c00000 */
[----:B------:R0:W1:Y:S02]  /*5920*/  SHFL.BFLY P2, R32, R34, R31, R30 ;  /* 0x0c00001f22207389 */ /* 0x000064000004001e */
[----:B01----:R-:W-:Y:S01]  /*5930*/  ENDCOLLECTIVE ;  /* 0x000000000000791b */ /* 0x003fe20003800000 */
.L_x_143:
[----:B------:R-:W-:Y:S01]  /*5940*/  FADD.FTZ R35, R36, R35 ;  /* 0x0000002324237221 */ /* 0x000fe20000010000 */
[----:B------:R-:W-:-:S03]  /*5950*/  HFMA2.MMA R31, -RZ, RZ, 0, 5.9604644775390625e-08 ;  /* 0x00000001ff1f7435 */ /* 0x000fc600000001ff */
[----:B------:R-:W-:Y:S01]  /*5960*/  IMAD.MOV.U32 R34, RZ, RZ, R35 ;  /* 0x000000ffff227224 */ /* 0x000fe200078e0023 */
[----:B------:R-:W-:-:S07]  /*5970*/  MOV R26, R32 ;  /* 0x00000020001a7202 */ /* 0x000fce0000000f00 */
[----:B------:R-:W-:Y:S05]  /*5980*/  WARPSYNC.COLLECTIVE R25, `(.L_x_144) ;  /* 0x0000000019087348 */ /* 0x000fea0003c00000 */
[----:B------:R0:W1:Y:S02]  /*5990*/  SHFL.BFLY P2, R32, R34, R31, R30 ;  /* 0x0c00001f22207389 */ /* 0x000064000004001e */
[----:B01----:R-:W-:Y:S01]  /*59a0*/  ENDCOLLECTIVE ;  /* 0x000000000000791b */ /* 0x003fe20003800000 */
.L_x_144:
[----:B------:R-:W-:-:S04]  /*59b0*/  FADD.FTZ R37, R33, R26 ;  /* 0x0000001a21257221 */ /* 0x000fc80000010000 */
[----:B------:R-:W-:Y:S01]  /*59c0*/  IMAD.MOV.U32 R34, RZ, RZ, R37 ;  /* 0x000000ffff227224 */ /* 0x000fe200078e0025 */
[----:B------:R-:W-:-:S07]  /*59d0*/  MOV R38, R32 ;  /* 0x0000002000267202 */ /* 0x000fce0000000f00 */
[----:B------:R-:W-:Y:S05]  /*59e0*/  WARPSYNC.COLLECTIVE R25, `(.L_x_145) ;  /* 0x0000000019087348 */ /* 0x000fea0003c00000 */
[----:B------:R0:W1:Y:S02]  /*59f0*/  SHFL.BFLY P2, R32, R34, R31, R30 ;  /* 0x0c00001f22207389 */ /* 0x000064000004001e */
[----:B01----:R-:W-:Y:S01]  /*5a00*/  ENDCOLLECTIVE ;  /* 0x000000000000791b */ /* 0x003fe20003800000 */
.L_x_145:
[----:B------:R-:W-:Y:S01]  /*5a10*/  FADD.FTZ R38, R35, R38 ;  /* 0x0000002623267221 */ /* 0x000fe20000010000 */
[----:B------:R-:W-:Y:S06]  /*5a20*/  BRA `(.L_x_146) ;  /* 0xffffffec006c7947 */ /* 0x000fec000383ffff */
.L_x_134:
[----:B------:R-:W-:Y:S01]  /*5a30*/  BSSY B1, `(.L_x_147) ;  /* 0x0000008000017945 */ /* 0x000fe20003800000 */
[----:B--2---:R-:W-:Y:S01]  /*5a40*/  MOV R34, R33 ;  /* 0x0000002100227202 */ /* 0x004fe20000000f00 */
[----:B---3--:R-:W-:Y:S01]  /*5a50*/  IMAD.MOV.U32 R30, RZ, RZ, 0x101f ;  /* 0x0000101fff1e7424 */ /* 0x008fe200078e00ff */
[----:B------:R-:W-:Y:S02]  /*5a60*/  MOV R31, 0x8 ;  /* 0x00000008001f7802 */ /* 0x000fe40000000f00 */
[----:B------:R-:W-:-:S07]  /*5a70*/  MOV R25, 0xffff ;  /* 0x0000ffff00197802 */ /* 0x000fce0000000f00 */
[----:B01--4-:R-:W-:Y:S05]  /*5a80*/  WARPSYNC.COLLECTIVE R25, `(.L_x_148) ;  /* 0x0000000019087348 */ /* 0x013fea0003c00000 */
[----:B------:R2:W3:Y:S02]  /*5a90*/  SHFL.BFLY P2, R32, R34, R31, R30 ;  /* 0x0c00001f22207389 */ /* 0x0004e4000004001e */
[----:B01234-:R-:W-:Y:S01]  /*5aa0*/  ENDCOLLECTIVE ;  /* 0x000000000000791b */ /* 0x01ffe20003800000 */
.L_x_148:
[----:B------:R-:W-:Y:S05]  /*5ab0*/  BSYNC B1 ;  /* 0x0000000000017941 */ /* 0x000fea0003800000 */
.L_x_147:
[----:B------:R-:W-:Y:S01]  /*5ac0*/  HFMA2.MMA R31, -RZ, RZ, 0, 4.76837158203125e-07 ;  /* 0x00000008ff1f7435 */ /* 0x000fe200000001ff */
[----:B------:R-:W-:Y:S01]  /*5ad0*/  IMAD.MOV.U32 R34, RZ, RZ, R35 ;  /* 0x000000ffff227224 */ /* 0x000fe200078e0023 */
[----:B------:R-:W-:Y:S01]  /*5ae0*/  MOV R30, 0x101f ;  /* 0x0000101f001e7802 */ /* 0x000fe20000000f00 */
[----:B------:R-:W-:Y:S01]  /*5af0*/  IMAD.MOV.U32 R25, RZ, RZ, 0xffff ;  /* 0x0000ffffff197424 */ /* 0x000fe200078e00ff */
[----:B------:R-:W-:-:S07]  /*5b00*/  MOV R36, R32 ;  /* 0x0000002000247202 */ /* 0x000fce0000000f00 */
[----:B------:R-:W-:Y:S05]  /*5b10*/  WARPSYNC.COLLECTIVE R25, `(.L_x_149) ;  /* 0x0000000019087348 */ /* 0x000fea0003c00000 */
[----:B------:R0:W1:Y:S02]  /*5b20*/  SHFL.BFLY P2, R32, R34, R31, R30 ;  /* 0x0c00001f22207389 */ /* 0x000064000004001e */
[----:B01----:R-:W-:Y:S01]  /*5b30*/  ENDCOLLECTIVE ;  /* 0x000000000000791b */ /* 0x003fe20003800000 */
.L_x_149:
[----:B------:R-:W-:-:S05]  /*5b40*/  FADD.FTZ R36, R36, R33 ;  /* 0x0000002124247221 */ /* 0x000fca0000010000 */
[----:B------:R-:W-:Y:S01]  /*5b50*/  MOV R34, R36 ;  /* 0x0000002400227202 */ /* 0x000fe20000000f00 */
[----:B------:R-:W-:Y:S01]  /*5b60*/  IMAD.MOV.U32 R31, RZ, RZ, 0x4 ;  /* 0x00000004ff1f7424 */ /* 0x000fe200078e00ff */
[----:B------:R-:W-:-:S07]  /*5b70*/  MOV R38, R32 ;  /* 0x0000002000267202 */ /* 0x000fce0000000f00 */
[----:B------:R-:W-:Y:S05]  /*5b80*/  WARPSYNC.COLLECTIVE R25, `(.L_x_150) ;  /* 0x0000000019087348 */ /* 0x000fea0003c00000 */
[----:B------:R0:W1:Y:S02]  /*5b90*/  SHFL.BFLY P2, R32, R34, R31, R30 ;  /* 0x0c00001f22207389 */ /* 0x000064000004001e */
[----:B01----:R-:W-:Y:S01]  /*5ba0*/  ENDCOLLECTIVE ;  /* 0x000000000000791b */ /* 0x003fe20003800000 */
.L_x_150:
[----:B------:R-:W-:-:S05]  /*5bb0*/  FADD.FTZ R38, R38, R35 ;  /* 0x0000002326267221 */ /* 0x000fca0000010000 */
[----:B------:R-:W-:Y:S02]  /*5bc0*/  MOV R34, R38 ;  /* 0x0000002600227202 */ /* 0x000fe40000000f00 */
[----:B------:R-:W-:-:S07]  /*5bd0*/  MOV R37, R32 ;  /* 0x0000002000257202 */ /* 0x000fce0000000f00 */
[----:B------:R-:W-:Y:S05]  /*5be0*/  WARPSYNC.COLLECTIVE R25, `(.L_x_151) ;  /* 0x0000000019087348 */ /* 0x000fea0003c00000 */
[----:B------:R0:W1:Y:S02]  /*5bf0*/  SHFL.BFLY P2, R32, R34, R31, R30 ;  /* 0x0c00001f22207389 */ /* 0x000064000004001e */
[----:B01----:R-:W-:Y:S01]  /*5c00*/  ENDCOLLECTIVE ;  /* 0x000000000000791b */ /* 0x003fe20003800000 */
.L_x_151:
[----:B------:R-:W-:Y:S01]  /*5c10*/  FADD.FTZ R37, R36, R37 ;  /* 0x0000002524257221 */ /* 0x000fe20000010000 */
[----:B------:R-:W-:-:S04]  /*5c20*/  HFMA2.MMA R31, -RZ, RZ, 0, 1.1920928955078125e-07 ;  /* 0x00000002ff1f7435 */ /* 0x000fc800000001ff */
[----:B------:R-:W-:Y:S01]  /*5c30*/  MOV R34, R37 ;  /* 0x0000002500227202 */ /* 0x000fe20000000f00 */
[----:B------:R-:W-:-:S07]  /*5c40*/  IMAD.MOV.U32 R39, RZ, RZ, R32 ;  /* 0x000000ffff277224 */ /* 0x000fce00078e0020 */
[----:B------:R-:W-:Y:S05]  /*5c50*/  WARPSYNC.COLLECTIVE R25, `(.L_x_152) ;  /* 0x0000000019087348 */ /* 0x000fea0003c00000 */
[----:B------:R0:W1:Y:S02]  /*5c60*/  SHFL.BFLY P2, R32, R34, R31, R30 ;  /* 0x0c00001f22207389 */ /* 0x000064000004001e */
[----:B01----:R-:W-:Y:S01]  /*5c70*/  ENDCOLLECTIVE ;  /* 0x000000000000791b */ /* 0x003fe20003800000 */
.L_x_152:
[----:B------:R-:W-:-:S05]  /*5c80*/  FADD.FTZ R39, R38, R39 ;  /* 0x0000002726277221 */ /* 0x000fca0000010000 */
[----:B------:R-:W-:Y:S01]  /*5c90*/  MOV R34, R39 ;  /* 0x0000002700227202 */ /* 0x000fe20000000f00 */
[----:B------:R-:W-:-:S07]  /*5ca0*/  IMAD.MOV.U32 R40, RZ, RZ, R32 ;  /* 0x000000ffff287224 */ /* 0x000fce00078e0020 */
[----:B------:R-:W-:Y:S05]  /*5cb0*/  WARPSYNC.COLLECTIVE R25, `(.L_x_153) ;  /* 0x0000000019087348 */ /* 0x000fea0003c00000 */
[----:B------:R0:W1:Y:S02]  /*5cc0*/  SHFL.BFLY P2, R32, R34, R31, R30 ;  /* 0x0c00001f22207389 */ /* 0x000064000004001e */
[----:B01----:R-:W-:Y:S01]  /*5cd0*/  ENDCOLLECTIVE ;  /* 0x000000000000791b */ /* 0x003fe20003800000 */
.L_x_153:
[----:B------:R-:W-:Y:S01]  /*5ce0*/  FADD.FTZ R40, R37, R40 ;  /* 0x0000002825287221 */ /* 0x000fe20000010000 */
[----:B------:R-:W-:-:S03]  /*5cf0*/  HFMA2.MMA R31, -RZ, RZ, 0, 5.9604644775390625e-08 ;  /* 0x00000001ff1f7435 */ /* 0x000fc600000001ff */
[----:B------:R-:W-:Y:S01]  /*5d00*/  IMAD.MOV.U32 R34, RZ, RZ, R40 ;  /* 0x000000ffff227224 */ /* 0x000fe200078e0028 */
[----:B------:R-:W-:-:S07]  /*5d10*/  MOV R42, R32 ;  /* 0x00000020002a7202 */ /* 0x000fce0000000f00 */
[----:B------:R-:W-:Y:S05]  /*5d20*/  WARPSYNC.COLLECTIVE R25, `(.L_x_154) ;  /* 0x0000000019087348 */ /* 0x000fea0003c00000 */
[----:B------:R0:W1:Y:S02]  /*5d30*/  SHFL.BFLY P2, R32, R34, R31, R30 ;  /* 0x0c00001f22207389 */ /* 0x000064000004001e */
[----:B01----:R-:W-:Y:S01]  /*5d40*/  ENDCOLLECTIVE ;  /* 0x000000000000791b */ /* 0x003fe20003800000 */
.L_x_154:
[----:B------:R-:W-:-:S04]  /*5d50*/  FADD.FTZ R42, R39, R42 ;  /* 0x0000002a272a7221 */ /* 0x000fc80000010000 */
[----:B------:R-:W-:Y:S01]  /*5d60*/  IMAD.MOV.U32 R34, RZ, RZ, R42 ;  /* 0x000000ffff227224 */ /* 0x000fe200078e002a */
[----:B------:R-:W-:-:S07]  /*5d70*/  MOV R33, R32 ;  /* 0x0000002000217202 */ /* 0x000fce0000000f00 */
[----:B------:R-:W-:Y:S05]  /*5d80*/  WARPSYNC.COLLECTIVE R25, `(.L_x_155) ;  /* 0x0000000019087348 */ /* 0x000fea0003c00000 */
[----:B------:R0:W1:Y:S02]  /*5d90*/  SHFL.BFLY P2, R32, R34, R31, R30 ;  /* 0x0c00001f22207389 */ /* 0x000064000004001e */
[----:B01----:R-:W-:Y:S01]  /*5da0*/  ENDCOLLECTIVE ;  /* 0x000000000000791b */ /* 0x003fe20003800000 */
.L_x_155:
[----:B------:R-:W-:Y:S01]  /*5db0*/  FADD.FTZ R33, R40, R33 ;  /* 0x0000002128217221 */ /* 0x000fe20000010000 */
[----:B------:R-:W-:Y:S06]  /*5dc0*/  BRA `(.L_x_156) ;  /* 0xffffffec00287947 */ /* 0x000fec000383ffff */
.L_x_135:
[----:B------:R-:W-:Y:S01]  /*5dd0*/  BSSY B1, `(.L_x_157) ;  /* 0x0000008000017945 */ /* 0x000fe20003800000 */
[----:B----4-:R-:W-:Y:S01]  /*5de0*/  MOV R34, R33 ;  /* 0x0000002100227202 */ /* 0x010fe20000000f00 */
[----:B--2---:R-:W-:Y:S01]  /*5df0*/  IMAD.MOV.U32 R30, RZ, RZ, 0x101f ;  /* 0x0000101fff1e7424 */ /* 0x004fe200078e00ff */
[----:B------:R-:W-:Y:S02]  /*5e00*/  MOV R31, 0x8 ;  /* 0x00000008001f7802 */ /* 0x000fe40000000f00 */
[----:B------:R-:W-:-:S07]  /*5e10*/  MOV R25, 0xffff ;  /* 0x0000ffff00197802 */ /* 0x000fce0000000f00 */
[----:B01-3--:R-:W-:Y:S05]  /*5e20*/  WARPSYNC.COLLECTIVE R25, `(.L_x_158) ;  /* 0x0000000019087348 */ /* 0x00bfea0003c00000 */
[----:B------:R2:W4:Y:S02]  /*5e30*/  SHFL.BFLY P2, R32, R34, R31, R30 ;  /* 0x0c00001f22207389 */ /* 0x000524000004001e */
[----:B01234-:R-:W-:Y:S01]  /*5e40*/  ENDCOLLECTIVE ;  /* 0x000000000000791b */ /* 0x01ffe20003800000 */
.L_x_158:
[----:B------:R-:W-:Y:S05]  /*5e50*/  BSYNC B1 ;  /* 0x0000000000017941 */ /* 0x000fea0003800000 */
.L_x_157:
        /* <DEDUP_REMOVED lines=8> */
.L_x_159:
[----:B------:R-:W-:Y:S01]  /*5ee0*/  FADD.FTZ R36, R36, R33 ;  /* 0x0000002124247221 */ /* 0x000fe20000010000 */
[----:B------:R-:W-:-:S04]  /*5ef0*/  HFMA2.MMA R31, -RZ, RZ, 0, 2.384185791015625e-07 ;  /* 0x00000004ff1f7435 */ /* 0x000fc800000001ff */
[----:B------:R-:W-:Y:S02]  /*5f00*/  MOV R34, R36 ;  /* 0x0000002400227202 */ /* 0x000fe40000000f00 */
[----:B------:R-:W-:-:S07]  /*5f10*/  MOV R38, R32 ;  /* 0x0000002000267202 */ /* 0x000fce0000000f00 */
[----:B------:R-:W-:Y:S05]  /*5f20*/  WARPSYNC.COLLECTIVE R25, `(.L_x_160) ;  /* 0x0000000019087348 */ /* 0x000fea0003c00000 */
[----:B------:R0:W1:Y:S02]  /*5f30*/  SHFL.BFLY P2, R32, R34, R31, R30 ;  /* 0x0c00001f22207389 */ /* 0x000064000004001e */
[----:B01----:R-:W-:Y:S01]  /*5f40*/  ENDCOLLECTIVE ;  /* 0x000000000000791b */ /* 0x003fe20003800000 */
.L_x_160:
[----:B------:R-:W-:-:S05]  /*5f50*/  FADD.FTZ R38, R38, R35 ;  /* 0x0000002326267221 */ /* 0x000fca0000010000 */
[----:B------:R-:W-:Y:S01]  /*5f60*/  MOV R34, R38 ;  /* 0x0000002600227202 */ /* 0x000fe20000000f00 */
[----:B------:R-:W-:-:S07]  /*5f70*/  IMAD.MOV.U32 R37, RZ, RZ, R32 ;  /* 0x000000ffff257224 */ /* 0x000fce00078e0020 */
[----:B------:R-:W-:Y:S05]  /*5f80*/  WARPSYNC.COLLECTIVE R25, `(.L_x_161) ;  /* 0x0000000019087348 */ /* 0x000fea0003c00000 */
[----:B------:R0:W1:Y:S02]  /*5f90*/  SHFL.BFLY P2, R32, R34, R31, R30 ;  /* 0x0c00001f22207389 */ /* 0x000064000004001e */
[----:B01----:R-:W-:Y:S01]  /*5fa0*/  ENDCOLLECTIVE ;  /* 0x000000000000791b */ /* 0x003fe20003800000 */
.L_x_161:
[----:B------:R-:W-:-:S05]  /*5fb0*/  FADD.FTZ R37, R36, R37 ;  /* 0x0000002524257221 */ /* 0x000fca0000010000 */
[----:B------:R-:W-:Y:S01]  /*5fc0*/  MOV R34, R37 ;  /* 0x0000002500227202 */ /* 0x000fe20000000f00 */
[----:B------:R-:W-:Y:S01]  /*5fd0*/  IMAD.MOV.U32 R31, RZ, RZ, 0x2 ;  /* 0x00000002ff1f7424 */ /* 0x000fe200078e00ff */
[----:B------:R-:W-:-:S07]  /*5fe0*/  MOV R39, R32 ;  /* 0x0000002000277202 */ /* 0x000fce0000000f00 */
[----:B------:R-:W-:Y:S05]  /*5ff0*/  WARPSYNC.COLLECTIVE R25, `(.L_x_162) ;  /* 0x0000000019087348 */ /* 0x000fea0003c00000 */
[----:B------:R0:W1:Y:S02]  /*6000*/  SHFL.BFLY P2, R32, R34, R31, R30 ;  /* 0x0c00001f22207389 */ /* 0x000064000004001e */
[----:B01----:R-:W-:Y:S01]  /*6010*/  ENDCOLLECTIVE ;  /* 0x000000000000791b */ /* 0x003fe20003800000 */
.L_x_162:
[----:B------:R-:W-:-:S05]  /*6020*/  FADD.FTZ R39, R38, R39 ;  /* 0x0000002726277221 */ /* 0x000fca0000010000 */
[----:B------:R-:W-:Y:S02]  /*6030*/  MOV R34, R39 ;  /* 0x0000002700227202 */ /* 0x000fe40000000f00 */
[----:B------:R-:W-:-:S07]  /*6040*/  MOV R40, R32 ;  /* 0x0000002000287202 */ /* 0x000fce0000000f00 */
[----:B------:R-:W-:Y:S05]  /*6050*/  WARPSYNC.COLLECTIVE R25, `(.L_x_163) ;  /* 0x0000000019087348 */ /* 0x000fea0003c00000 */
[----:B------:R0:W1:Y:S02]  /*6060*/  SHFL.BFLY P2, R32, R34, R31, R30 ;  /* 0x0c00001f22207389 */ /* 0x000064000004001e */
[----:B01----:R-:W-:Y:S01]  /*6070*/  ENDCOLLECTIVE ;  /* 0x000000000000791b */ /* 0x003fe20003800000 */
.L_x_163:
[----:B------:R-:W-:Y:S01]  /*6080*/  FADD.FTZ R40, R37, R40 ;  /* 0x0000002825287221 */ /* 0x000fe20000010000 */
[----:B------:R-:W-:-:S03]  /*6090*/  HFMA2.MMA R31, -RZ, RZ, 0, 5.9604644775390625e-08 ;  /* 0x00000001ff1f7435 */ /* 0x000fc600000001ff */
[----:B------:R-:W-:Y:S01]  /*60a0*/  IMAD.MOV.U32 R34, RZ, RZ, R40 ;  /* 0x000000ffff227224 */ /* 0x000fe200078e0028 */
[----:B------:R-:W-:-:S07]  /*60b0*/  MOV R42, R32 ;  /* 0x00000020002a7202 */ /* 0x000fce0000000f00 */
[----:B------:R-:W-:Y:S05]  /*60c0*/  WARPSYNC.COLLECTIVE R25, `(.L_x_164) ;  /* 0x0000000019087348 */ /* 0x000fea0003c00000 */
[----:B------:R0:W1:Y:S02]  /*60d0*/  SHFL.BFLY P2, R32, R34, R31, R30 ;  /* 0x0c00001f22207389 */ /* 0x000064000004001e */
[----:B01----:R-:W-:Y:S01]  /*60e0*/  ENDCOLLECTIVE ;  /* 0x000000000000791b */ /* 0x003fe20003800000 */
.L_x_164:
[----:B------:R-:W-:-:S05]  /*60f0*/  FADD.FTZ R42, R39, R42 ;  /* 0x0000002a272a7221 */ /* 0x000fca0000010000 */
[----:B------:R-:W-:Y:S02]  /*6100*/  MOV R34, R42 ;  /* 0x0000002a00227202 */ /* 0x000fe40000000f00 */
[----:B------:R-:W-:-:S07]  /*6110*/  MOV R33, R32 ;  /* 0x0000002000217202 */ /* 0x000fce0000000f00 */
[----:B------:R-:W-:Y:S05]  /*6120*/  WARPSYNC.COLLECTIVE R25, `(.L_x_165) ;  /* 0x0000000019087348 */ /* 0x000fea0003c00000 */
[----:B------:R0:W1:Y:S02]  /*6130*/  SHFL.BFLY P2, R32, R34, R31, R30 ;  /* 0x0c00001f22207389 */ /* 0x000064000004001e */
[----:B01----:R-:W-:Y:S01]  /*6140*/  ENDCOLLECTIVE ;  /* 0x000000000000791b */ /* 0x003fe20003800000 */
.L_x_165:
[----:B------:R-:W-:Y:S01]  /*6150*/  FADD.FTZ R33, R40, R33 ;  /* 0x0000002128217221 */ /* 0x000fe20000010000 */
[----:B------:R-:W-:Y:S06]  /*6160*/  BRA `(.L_x_166) ;  /* 0xffffffe800cc7947 */ /* 0x000fec000383ffff */
.L_x_136:
[----:B------:R-:W-:Y:S01]  /*6170*/  HFMA2.MMA R31, -RZ, RZ, 0, 4.76837158203125e-07 ;  /* 0x00000008ff1f7435 */ /* 0x000fe200000001ff */
[----:B------:R-:W-:Y:S01]  /*6180*/  BSSY B0, `(.L_x_167) ;  /* 0x0000007000007945 */ /* 0x000fe20003800000 */
[----:B--2---:R-:W-:Y:S01]  /*6190*/  IMAD.MOV.U32 R34, RZ, RZ, R26 ;  /* 0x000000ffff227224 */ /* 0x004fe200078e001a */
[----:B------:R-:W-:Y:S02]  /*61a0*/  MOV R30, 0x101f ;  /* 0x0000101f001e7802 */ /* 0x000fe40000000f00 */
[----:B0-----:R-:W-:-:S07]  /*61b0*/  MOV R25, 0xffff ;  /* 0x0000ffff00197802 */ /* 0x001fce0000000f00 */
[----:B-1-3--:R-:W-:Y:S05]  /*61c0*/  WARPSYNC.COLLECTIVE R25, `(.L_x_168) ;  /* 0x0000000019087348 */ /* 0x00afea0003c00000 */
[----:B------:R0:W2:Y:S02]  /*61d0*/  SHFL.BFLY P2, R32, R34, R31, R30 ;  /* 0x0c00001f22207389 */ /* 0x0000a4000004001e */
[----:B0123--:R-:W-:Y:S01]  /*61e0*/  ENDCOLLECTIVE ;  /* 0x000000000000791b */ /* 0x00ffe20003800000 */
.L_x_168:
[----:B------:R-:W-:Y:S05]  /*61f0*/  BSYNC B0 ;  /* 0x0000000000007941 */ /* 0x000fea0003800000 */
.L_x_167:
[----:B------:R-:W-:Y:S01]  /*6200*/  HFMA2.MMA R31, -RZ, RZ, 0, 4.76837158203125e-07 ;  /* 0x00000008ff1f7435 */ /* 0x000fe200000001ff */
[----:B------:R-:W-:Y:S01]  /*6210*/  MOV R34, R27 ;  /* 0x0000001b00227202 */ /* 0x000fe20000000f00 */
[----:B------:R-:W-:Y:S01]  /*6220*/  IMAD.MOV.U32 R25, RZ, RZ, 0xffff ;  /* 0x0000ffffff197424 */ /* 0x000fe200078e00ff */
[----:B------:R-:W-:Y:S01]  /*6230*/  MOV R30, 0x101f ;  /* 0x0000101f001e7802 */ /* 0x000fe20000000f00 */
[----:B------:R-:W-:Y:S01]  /*6240*/  IMAD.MOV.U32 R29, RZ, RZ, R32 ;  /* 0x000000ffff1d7224 */ /* 0x000fe200078e0020 */
[----:B------:R-:W-:Y:S01]  /*6250*/  @P0 IADD3 R35, R33, 0x1e, RZ ;  /* 0x0000001e21230810 */ /* 0x000fe20007ffe0ff */
[----:B------:R-:W-:Y:S01]  /*6260*/  IMAD.MOV.U32 R40, RZ, RZ, RZ ;  /* 0x000000ffff287224 */ /* 0x000fe200078e00ff */
[----:B------:R-:W-:-:S07]  /*6270*/  @P0 LEA R36, R47, UR6, 0x7 ;  /* 0x000000062f240c11 */ /* 0x000fce000f8e38ff */
[----:B------:R-:W-:Y:S05]  /*6280*/  WARPSYNC.COLLECTIVE R25, `(.L_x_169) ;  /* 0x0000000019087348 */ /* 0x000fea0003c00000 */
[----:B------:R0:W1:Y:S02]  /*6290*/  SHFL.BFLY P2, R32, R34, R31, R30 ;  /* 0x0c00001f22207389 */ /* 0x000064000004001e */
[----:B01----:R-:W-:Y:S01]  /*62a0*/  ENDCOLLECTIVE ;  /* 0x000000000000791b */ /* 0x003fe20003800000 */
.L_x_169:
[----:B------:R-:W-:Y:S01]  /*62b0*/  FADD.FTZ R29, R29, R26 ;  /* 0x0000001a1d1d7221 */ /* 0x000fe20000010000 */
[----:B------:R-:W-:Y:S01]  /*62c0*/  @P0 LOP3.LUT R35, R35, R10, RZ, 0x3c, !PT ;  /* 0x0000000a23230212 */ /* 0x000fe200078e3cff */
[----:B------:R-:W-:Y:S01]  /*62d0*/  HFMA2.MMA R39, -RZ, RZ, 0, 0 ;  /* 0x00000000ff277435 */ /* 0x000fe200000001ff */
[----:B------:R-:W-:Y:S01]  /*62e0*/  CS2R R44, SRZ ;  /* 0x00000000002c7805 */ /* 0x000fe2000001ff00 */
[----:B------:R-:W-:Y:S01]  /*62f0*/  HFMA2.MMA R50, -RZ, RZ, 0, 0 ;  /* 0x00000000ff327435 */ /* 0x000fe200000001ff */
[----:B------:R-:W-:-:S05]  /*6300*/  @P0 LEA R35, R35, R36, 0x2 ;  /* 0x0000002423230211 */ /* 0x000fca00078e10ff */
[----:B------:R0:W1:Y:S01]  /*6310*/  @P0 LDS R38, [R35+0x780] ;  /* 0x0007800023260984 */ /* 0x0000620000000800 */
[----:B------:R-:W-:Y:S01]  /*6320*/  HFMA2.MMA R31, -RZ, RZ, 0, 2.384185791015625e-07 ;  /* 0x00000004ff1f7435 */ /* 0x000fe200000001ff */
[----:B------:R-:W-:Y:S02]  /*6330*/  MOV R34, R29 ;  /* 0x0000001d00227202 */ /* 0x000fe40000000f00 */
[----:B------:R0:W2:Y:S01]  /*6340*/  @P0 LDS R37, [R35] ;  /* 0x0000000023250984 */ /* 0x0000a20000000800 */
[----:B------:R-:W-:-:S07]  /*6350*/  FADD.FTZ R28, R32, R27 ;  /* 0x0000001b201c7221 */ /* 0x000fce0000010000 */
[----:B012---:R-:W-:Y:S05]  /*6360*/  WARPSYNC.COLLECTIVE R25, `(.L_x_170) ;  /* 0x0000000019087348 */ /* 0x007fea0003c00000 */
[----:B------:R3:W4:Y:S02]  /*6370*/  SHFL.BFLY P2, R32, R34, R31, R30 ;  /* 0x0c00001f22207389 */ /* 0x000724000004001e */
[----:B01234-:R-:W-:Y:S01]  /*6380*/  ENDCOLLECTIVE ;  /* 0x000000000000791b */ /* 0x01ffe20003800000 */
.L_x_170:
[----:B------:R-:W-:Y:S01]  /*6390*/  IMAD.MOV.U32 R34, RZ, RZ, R28 ;  /* 0x000000ffff227224 */ /* 0x000fe200078e001c */
[----:B------:R-:W-:-:S07]  /*63a0*/  MOV R26, R32 ;  /* 0x00000020001a7202 */ /* 0x000fce0000000f00 */
[----:B------:R-:W-:Y:S05]  /*63b0*/  WARPSYNC.COLLECTIVE R25, `(.L_x_171) ;  /* 0x0000000019087348 */ /* 0x000fea0003c00000 */
[----:B------:R0:W1:Y:S02]  /*63c0*/  SHFL.BFLY P2, R32, R34, R31, R30 ;  /* 0x0c00001f22207389 */ /* 0x000064000004001e */
[----:B01----:R-:W-:Y:S01]  /*63d0*/  ENDCOLLECTIVE ;  /* 0x000000000000791b */ /* 0x003fe20003800000 */
.L_x_171:
[----:B------:R-:W-:Y:S01]  /*63e0*/  @P0 MOV R40, R38 ;  /* 0x0000002600280202 */ /* 0x000fe20000000f00 */
[----:B------:R-:W-:Y:S01]  /*63f0*/  FADD.FTZ R26, R29, R26 ;  /* 0x0000001a1d1a7221 */ /* 0x000fe20000010000 */
[----:B------:R-:W-:-:S04]  /*6400*/  @P0 MOV R39, R37 ;  /* 0x0000002500270202 */ /* 0x000fc80000000f00 */
[----:B------:R-:W-:Y:S01]  /*6410*/  MOV R34, R26 ;  /* 0x0000001a00227202 */ /* 0x000fe20000000f00 */
[----:B------:R-:W-:Y:S02]  /*6420*/  IMAD.MOV.U32 R31, RZ, RZ, 0x2 ;  /* 0x00000002ff1f7424 */ /* 0x000fe400078e00ff */
[----:B------:R-:W-:Y:S01]  /*6430*/  FADD.FTZ R27, R28, R32 ;  /* 0x000000201c1b7221 */ /* 0x000fe20000010000 */
[----:B------:R-:W-:-:S07]  /*6440*/  @P0 LEA R28, R47, UR6, 0x7 ;  /* 0x000000062f1c0c11 */ /* 0x000fce000f8e38ff */
[----:B------:R-:W-:Y:S05]  /*6450*/  WARPSYNC.COLLECTIVE R25, `(.L_x_172) ;  /* 0x0000000019087348 */ /* 0x000fea0003c00000 */
[----:B------:R0:W1:Y:S02]  /*6460*/  SHFL.BFLY P2, R32, R34, R31, R30 ;  /* 0x0c00001f22207389 */ /* 0x000064000004001e */
[----:B01----:R-:W-:Y:S01]  /*6470*/  ENDCOLLECTIVE ;  /* 0x000000000000791b */ /* 0x003fe20003800000 */
.L_x_172:
[----:B------:R-:W-:Y:S02]  /*6480*/  MOV R34, R27 ;  /* 0x0000001b00227202 */ /* 0x000fe40000000f00 */
[----:B------:R-:W-:-:S07]  /*6490*/  MOV R29, R32 ;  /* 0x00000020001d7202 */ /* 0x000fce0000000f00 */
[----:B------:R-:W-:Y:S05]  /*64a0*/  WARPSYNC.COLLECTIVE R25, `(.L_x_173) ;  /* 0x0000000019087348 */ /* 0x000fea0003c00000 */
[----:B------:R0:W1:Y:S02]  /*64b0*/  SHFL.BFLY P2, R32, R34, R31, R30 ;  /* 0x0c00001f22207389 */ /* 0x000064000004001e */
[----:B01----:R-:W-:Y:S01]  /*64c0*/  ENDCOLLECTIVE ;  /* 0x000000000000791b */ /* 0x003fe20003800000 */
.L_x_173:
[----:B------:R-:W-:Y:S01]  /*64d0*/  FADD.FTZ R35, R26, R29 ;  /* 0x0000001d1a237221 */ /* 0x000fe20000010000 */
[----:B------:R-:W-:-:S04]  /*64e0*/  @P0 IADD3 R29, R33, 0x3c, RZ ;  /* 0x0000003c211d0810 */ /* 0x000fc80007ffe0ff */
[----:B------:R-:W-:-:S04]  /*64f0*/  @P0 LOP3.LUT R29, R29, R10, RZ, 0x3c, !PT ;  /* 0x0000000a1d1d0212 */ /* 0x000fc800078e3cff */
[----:B------:R-:W-:Y:S02]  /*6500*/  @P0 LEA R29, R29, R28, 0x2 ;  /* 0x0000001c1d1d0211 */ /* 0x000fe400078e10ff */
[----:B------:R-:W-:Y:S01]  /*6510*/  MOV R34, R35 ;  /* 0x0000002300227202 */ /* 0x000fe20000000f00 */
[----:B------:R-:W-:Y:S02]  /*6520*/  IMAD.MOV.U32 R31, RZ, RZ, 0x1 ;  /* 0x00000001ff1f7424 */ /* 0x000fe400078e00ff */
[----:B------:R0:W1:Y:S04]  /*6530*/  @P0 LDS R46, [R29] ;  /* 0x000000001d2e0984 */ /* 0x0000680000000800 */
[----:B------:R0:W2:Y:S01]  /*6540*/  @P0 LDS R48, [R29+0x780] ;  /* 0x000780001d300984 */ /* 0x0000a20000000800 */
[----:B------:R-:W-:-:S07]  /*6550*/  FADD.FTZ R36, R27, R32 ;  /* 0x000000201b247221 */ /* 0x000fce0000010000 */
[----:B012---:R-:W-:Y:S05]  /*6560*/  WARPSYNC.COLLECTIVE R25, `(.L_x_174) ;  /* 0x0000000019087348 */ /* 0x007fea0003c00000 */
[----:B------:R3:W4:Y:S02]  /*6570*/  SHFL.BFLY P2, R32, R34, R31, R30 ;  /* 0x0c00001f22207389 */ /* 0x000724000004001e */
[----:B01234-:R-:W-:Y:S01]  /*6580*/  ENDCOLLECTIVE ;  /* 0x000000000000791b */ /* 0x01ffe20003800000 */
.L_x_174:
[----:B------:R-:W0:Y:S01]  /*6590*/  LDC.64 R26, c[0x0][0x218] ;  /* 0x00008600ff1a7b82 */ /* 0x000e220000000a00 */
[----:B------:R-:W-:Y:S02]  /*65a0*/  MOV R34, R36 ;  /* 0x0000002400227202 */ /* 0x000fe40000000f00 */
[----:B------:R-:W-:-:S07]  /*65b0*/  MOV R38, R32 ;  /* 0x0000002000267202 */ /* 0x000fce0000000f00 */
[----:B0-----:R-:W-:Y:S05]  /*65c0*/  WARPSYNC.COLLECTIVE R25, `(.L_x_175) ;  /* 0x0000000019087348 */ /* 0x001fea0003c00000 */
[----:B------:R1:W2:Y:S02]  /*65d0*/  SHFL.BFLY P2, R32, R34, R31, R30 ;  /* 0x0c00001f22207389 */ /* 0x0002a4000004001e */
[----:B012---:R-:W-:Y:S01]  /*65e0*/  ENDCOLLECTIVE ;  /* 0x000000000000791b */ /* 0x007fe20003800000 */
.L_x_175:
[----:B------:R-:W-:Y:S01]  /*65f0*/  FADD.FTZ R35, R35, R38 ;  /* 0x0000002623237221 */ /* 0x000fe20000010000 */
[----:B------:R-:W-:Y:S02]  /*6600*/  @P0 MOV R44, R46 ;  /* 0x0000002e002c0202 */ /* 0x000fe40000000f00 */
[----:B------:R-:W-:Y:S01]  /*6610*/  @P0 MOV R45, R48 ;  /* 0x00000030002d0202 */ /* 0x000fe20000000f00 */
[----:B------:R-:W-:Y:S02]  /*6620*/  HFMA2.MMA R48, -RZ, RZ, 0, 0 ;  /* 0x00000000ff307435 */ /* 0x000fe400000001ff */
[----:B------:R-:W-:Y:S01]  /*6630*/  HFMA2.MMA R31, -RZ, RZ, 0, 4.76837158203125e-07 ;  /* 0x00000008ff1f7435 */ /* 0x000fe200000001ff */
[----:B------:R-:W-:Y:S01]  /*6640*/  IMAD.MOV.U32 R34, RZ, RZ, R39 ;  /* 0x000000ffff227224 */ /* 0x000fe200078e0027 */
[----:B------:R-:W-:-:S09]  /*6650*/  MOV R37, R32 ;  /* 0x0000002000257202 */ /* 0x000fd20000000f00 */
[----:B------:R-:W-:Y:S05]  /*6660*/  WARPSYNC.COLLECTIVE R25, `(.L_x_176) ;  /* 0x0000000019087348 */ /* 0x000fea0003c00000 */
[----:B------:R0:W1:Y:S02]  /*6670*/  SHFL.BFLY P2, R32, R34, R31, R30 ;  /* 0x0c00001f22207389 */ /* 0x000064000004001e */
[----:B01----:R-:W-:Y:S01]  /*6680*/  ENDCOLLECTIVE ;  /* 0x000000000000791b */ /* 0x003fe20003800000 */
.L_x_176:
[----:B------:R-:W-:Y:S01]  /*6690*/  FADD.FTZ R36, R36, R37 ;  /* 0x0000002524247221 */ /* 0x000fe20000010000 */
[----:B------:R-:W-:-:S05]  /*66a0*/  IADD3 R37, R33, R14, RZ ;  /* 0x0000000e21257210 */ /* 0x000fca0007ffe0ff */
[----:B------:R-:W-:Y:S01]  /*66b0*/  IMAD.WIDE R26, R37, 0x2, R26 ;  /* 0x00000002251a7825 */ /* 0x000fe200078e021a */
[----:B------:R-:W-:Y:S02]  /*66c0*/  MOV R34, R40 ;  /* 0x0000002800227202 */ /* 0x000fe40000000f00 */
[----:B------:R-:W-:-:S07]  /*66d0*/  MOV R42, R32 ;  /* 0x00000020002a7202 */ /* 0x000fce0000000f00 */
[----:B------:R-:W-:Y:S05]  /*66e0*/  WARPSYNC.COLLECTIVE R25, `(.L_x_177) ;  /* 0x0000000019087348 */ /* 0x000fea0003c00000 */
[----:B------:R0:W1:Y:S02]  /*66f0*/  SHFL.BFLY P2, R32, R34, R31, R30 ;  /* 0x0c00001f22207389 */ /* 0x000064000004001e */
[----:B01----:R-:W-:Y:S01]  /*6700*/  ENDCOLLECTIVE ;  /* 0x000000000000791b */ /* 0x003fe20003800000 */
.L_x_177:
[----:B------:R-:W-:Y:S01]  /*6710*/  FADD.FTZ R42, R42, R39 ;  /* 0x000000272a2a7221 */ /* 0x000fe20000010000 */
[----:B------:R-:W-:-:S04]  /*6720*/  HFMA2.MMA R31, -RZ, RZ, 0, 2.384185791015625e-07 ;  /* 0x00000004ff1f7435 */ /* 0x000fc800000001ff */
[----:B------:R-:W-:Y:S01]  /*6730*/  MOV R34, R42 ;  /* 0x0000002a00227202 */ /* 0x000fe20000000f00 */
[----:B------:R-:W-:-:S07]  /*6740*/  IMAD.MOV.U32 R41, RZ, RZ, R32 ;  /* 0x000000ffff297224 */ /* 0x000fce00078e0020 */
[----:B------:R-:W-:Y:S05]  /*6750*/  WARPSYNC.COLLECTIVE R25, `(.L_x_178) ;  /* 0x0000000019087348 */ /* 0x000fea0003c00000 */
[----:B------:R0:W1:Y:S02]  /*6760*/  SHFL.BFLY P2, R32, R34, R31, R30 ;  /* 0x0c00001f22207389 */ /* 0x000064000004001e */
[----:B01----:R-:W-:Y:S01]  /*6770*/  ENDCOLLECTIVE ;  /* 0x000000000000791b */ /* 0x003fe20003800000 */
.L_x_178:
[----:B------:R-:W-:-:S04]  /*6780*/  FADD.FTZ R41, R41, R40 ;  /* 0x0000002829297221 */ /* 0x000fc80000010000 */
[----:B------:R-:W-:Y:S01]  /*6790*/  IMAD.MOV.U32 R34, RZ, RZ, R41 ;  /* 0x000000ffff227224 */ /* 0x000fe200078e0029 */
[----:B------:R-:W-:-:S07]  /*67a0*/  MOV R39, R32 ;  /* 0x0000002000277202 */ /* 0x000fce0000000f00 */
[----:B------:R-:W-:Y:S05]  /*67b0*/  WARPSYNC.COLLECTIVE R25, `(.L_x_179) ;  /* 0x0000000019087348 */ /* 0x000fea0003c00000 */
[----:B------:R0:W1:Y:S02]  /*67c0*/  SHFL.BFLY P2, R32, R34, R31, R30 ;  /* 0x0c00001f22207389 */ /* 0x000064000004001e */
[----:B01----:R-:W-:Y:S01]  /*67d0*/  ENDCOLLECTIVE ;  /* 0x000000000000791b */ /* 0x003fe20003800000 */
.L_x_179:
[----:B------:R-:W-:Y:S01]  /*67e0*/  FADD.FTZ R39, R42, R39 ;  /* 0x000000272a277221 */ /* 0x000fe20000010000 */
[----:B------:R-:W-:-:S03]  /*67f0*/  HFMA2.MMA R31, -RZ, RZ, 0, 1.1920928955078125e-07 ;  /* 0x00000002ff1f7435 */ /* 0x000fc600000001ff */
[----:B------:R-:W-:Y:S01]  /*6800*/  IMAD.MOV.U32 R34, RZ, RZ, R39 ;  /* 0x000000ffff227224 */ /* 0x000fe200078e0027 */
[----:B------:R-:W-:-:S07]  /*6810*/  MOV R40, R32 ;  /* 0x0000002000287202 */ /* 0x000fce0000000f00 */
[----:B------:R-:W-:Y:S05]  /*6820*/  WARPSYNC.COLLECTIVE R25, `(.L_x_180) ;  /* 0x0000000019087348 */ /* 0x000fea0003c00000 */
[----:B------:R0:W1:Y:S02]  /*6830*/  SHFL.BFLY P2, R32, R34, R31, R30 ;  /* 0x0c00001f22207389 */ /* 0x000064000004001e */
[----:B01----:R-:W-:Y:S01]  /*6840*/  ENDCOLLECTIVE ;  /* 0x000000000000791b */ /* 0x003fe20003800000 */
.L_x_180:
[----:B------:R-:W-:-:S05]  /*6850*/  FADD.FTZ R40, R41, R40 ;  /* 0x0000002829287221 */ /* 0x000fca0000010000 */
[----:B------:R-:W-:Y:S02]  /*6860*/  MOV R34, R40 ;  /* 0x0000002800227202 */ /* 0x000fe40000000f00 */
[----:B------:R-:W-:-:S07]  /*6870*/  MOV R28, R32 ;  /* 0x00000020001c7202 */ /* 0x000fce0000000f00 */
[----:B------:R-:W-:Y:S05]  /*6880*/  WARPSYNC.COLLECTIVE R25, `(.L_x_181) ;  /* 0x0000000019087348 */ /* 0x000fea0003c00000 */
[----:B------:R0:W1:Y:S02]  /*6890*/  SHFL.BFLY P2, R32, R34, R31, R30 ;  /* 0x0c00001f22207389 */ /* 0x000064000004001e */
[----:B01----:R-:W-:Y:S01]  /*68a0*/  ENDCOLLECTIVE ;  /* 0x000000000000791b */ /* 0x003fe20003800000 */
.L_x_181:
[----:B------:R-:W-:Y:S01]  /*68b0*/  FADD.FTZ R41, R39, R28 ;  /* 0x0000001c27297221 */ /* 0x000fe20000010000 */
[----:B------:R-:W-:Y:S02]  /*68c0*/  @P0 IADD3 R39, R33, 0x5a, RZ ;  /* 0x0000005a21270810 */ /* 0x000fe40007ffe0ff */
[----:B------:R-:W-:Y:S02]  /*68d0*/  @P0 LEA R28, R47, UR6, 0x7 ;  /* 0x000000062f1c0c11 */ /* 0x000fe4000f8e38ff */
[----:B------:R-:W-:-:S04]  /*68e0*/  @P0 LOP3.LUT R39, R39, R10, RZ, 0x3c, !PT ;  /* 0x0000000a27270212 */ /* 0x000fc800078e3cff */
[----:B------:R-:W-:Y:S02]  /*68f0*/  @P0 LEA R28, R39, R28, 0x2 ;  /* 0x0000001c271c0211 */ /* 0x000fe400078e10ff */
[----:B------:R-:W-:Y:S01]  /*6900*/  MOV R34, R41 ;  /* 0x0000002900227202 */ /* 0x000fe20000000f00 */
[----:B------:R-:W-:Y:S02]  /*6910*/  IMAD.MOV.U32 R31, RZ, RZ, 0x1 ;  /* 0x00000001ff1f7424 */ /* 0x000fe400078e00ff */
[----:B------:R0:W1:Y:S04]  /*6920*/  @P0 LDS R52, [R28] ;  /* 0x000000001c340984 */ /* 0x0000680000000800 */
[----:B------:R0:W2:Y:S01]  /*6930*/  @P0 LDS R54, [R28+0x780] ;  /* 0x000780001c360984 */ /* 0x0000a20000000800 */
[----:B------:R-:W-:-:S07]  /*6940*/  IMAD.MOV.U32 R43, RZ, RZ, R32 ;  /* 0x000000ffff2b7224 */ /* 0x000fce00078e0020 */
[----:B012---:R-:W-:Y:S05]  /*6950*/  WARPSYNC.COLLECTIVE R25, `(.L_x_182) ;  /* 0x0000000019087348 */ /* 0x007fea0003c00000 */
[----:B------:R3:W4:Y:S02]  /*6960*/  SHFL.BFLY P2, R32, R34, R31, R30 ;  /* 0x0c00001f22207389 */ /* 0x000724000004001e */
[----:B01234-:R-:W-:Y:S01]  /*6970*/  ENDCOLLECTIVE ;  /* 0x000000000000791b */ /* 0x01ffe20003800000 */
.L_x_182:
[----:B------:R-:W-:Y:S01]  /*6980*/  FADD.FTZ R43, R40, R43 ;  /* 0x0000002b282b7221 */ /* 0x000fe20000010000 */
[----:B------:R-:W0:Y:S04]  /*6990*/  LDC.64 R28, c[0x0][0x220] ;  /* 0x00008800ff1c7b82 */ /* 0x000e280000000a00 */
[----:B------:R-:W-:Y:S02]  /*69a0*/  MOV R34, R43 ;  /* 0x0000002b00227202 */ /* 0x000fe40000000f00 */
[----:B------:R-:W-:-:S07]  /*69b0*/  MOV R40, R32 ;  /* 0x0000002000287202 */ /* 0x000fce0000000f00 */
[----:B0-----:R-:W-:Y:S05]  /*69c0*/  WARPSYNC.COLLECTIVE R25, `(.L_x_183) ;  /* 0x0000000019087348 */ /* 0x001fea0003c00000 */
[----:B------:R1:W2:Y:S02]  /*69d0*/  SHFL.BFLY P2, R32, R34, R31, R30 ;  /* 0x0c00001f22207389 */ /* 0x0002a4000004001e */
[----:B012---:R-:W-:Y:S01]  /*69e0*/  ENDCOLLECTIVE ;  /* 0x000000000000791b */ /* 0x007fe20003800000 */
.L_x_183:
[----:B------:R-:W-:-:S04]  /*69f0*/  IMAD.WIDE R28, R37, 0x2, R28 ;  /* 0x00000002251c7825 */ /* 0x000fc800078e021c */
[----:B------:R-:W-:Y:S01]  /*6a00*/  FADD.FTZ R40, R41, R40 ;  /* 0x0000002829287221 */ /* 0x000fe20000010000 */
[----:B------:R-:W-:Y:S01]  /*6a10*/  @P0 MOV R48, R52 ;  /* 0x0000003400300202 */ /* 0x000fe20000000f00 */
[----:B------:R-:W-:Y:S01]  /*6a20*/  @P0 IMAD.MOV.U32 R50, RZ, RZ, R54 ;  /* 0x000000ffff320224 */ /* 0x000fe200078e0036 */
[----:B------:R-:W-:Y:S01]  /*6a30*/  ISETP.NE.AND P0, PT, R47, RZ, PT ;  /* 0x000000ff2f00720c */ /* 0x000fe20003f05270 */
[----:B------:R-:W-:Y:S01]  /*6a40*/  HFMA2.MMA R31, -RZ, RZ, 0, 4.76837158203125e-07 ;  /* 0x00000008ff1f7435 */ /* 0x000fe200000001ff */
[----:B------:R-:W-:-:S11]  /*6a50*/  IMAD.MOV.U32 R34, RZ, RZ, R44 ;  /* 0x000000ffff227224 */ /* 0x000fd600078e002c */
[----:B------:R-:W-:Y:S02]  /*6a60*/  @!P0 F2FP.BF16.F32.PACK_AB R33, RZ, R36 ;  /* 0x00000024ff21823e */ /* 0x000fe400000010ff */
[----:B------:R-:W-:-:S07]  /*6a70*/  MOV R42, R32 ;  /* 0x00000020002a7202 */ /* 0x000fce0000000f00 */
[----:B------:R-:W-:Y:S05]  /*6a80*/  WARPSYNC.COLLECTIVE R25, `(.L_x_184) ;  /* 0x0000000019087348 */ /* 0x000fea0003c00000 */
[----:B------:R0:W1:Y:S02]  /*6a90*/  SHFL.BFLY P2, R32, R34, R31, R30 ;  /* 0x0c00001f22207389 */ /* 0x000064000004001e */
[----:B01----:R-:W-:Y:S01]  /*6aa0*/  ENDCOLLECTIVE ;  /* 0x000000000000791b */ /* 0x003fe20003800000 */
.L_x_184:
[----:B------:R-:W-:Y:S01]  /*6ab0*/  FADD.FTZ R42, R43, R42 ;  /* 0x0000002a2b2a7221 */ /* 0x000fe20000010000 */
[----:B------:R-:W-:Y:S02]  /*6ac0*/  MOV R34, R45 ;  /* 0x0000002d00227202 */ /* 0x000fe40000000f00 */
[----:B------:R-:W-:-:S07]  /*6ad0*/  MOV R51, R32 ;  /* 0x0000002000337202 */ /* 0x000fce0000000f00 */
[----:B------:R-:W-:Y:S05]  /*6ae0*/  WARPSYNC.COLLECTIVE R25, `(.L_x_185) ;  /* 0x0000000019087348 */ /* 0x000fea0003c00000 */
[----:B------:R0:W1:Y:S02]  /*6af0*/  SHFL.BFLY P2, R32, R34, R31, R30 ;  /* 0x0c00001f22207389 */ /* 0x000064000004001e */
[----:B01----:R-:W-:Y:S01]  /*6b00*/  ENDCOLLECTIVE ;  /* 0x000000000000791b */ /* 0x003fe20003800000 */
.L_x_185:
[----:B------:R-:W-:Y:S01]  /*6b10*/  FADD.FTZ R51, R51, R44 ;  /* 0x0000002c33337221 */ /* 0x000fe20000010000 */
[----:B------:R-:W-:-:S04]  /*6b20*/  HFMA2.MMA R31, -RZ, RZ, 0, 2.384185791015625e-07 ;  /* 0x00000004ff1f7435 */ /* 0x000fc800000001ff */
[----:B------:R-:W-:Y:S01]  /*6b30*/  MOV R34, R51 ;  /* 0x0000003300227202 */ /* 0x000fe20000000f00 */
[----:B------:R-:W-:-:S07]  /*6b40*/  IMAD.MOV.U32 R46, RZ, RZ, R32 ;  /* 0x000000ffff2e7224 */ /* 0x000fce00078e0020 */
[----:B------:R-:W-:Y:S05]  /*6b50*/  WARPSYNC.COLLECTIVE R25, `(.L_x_186) ;  /* 0x0000000019087348 */ /* 0x000fea0003c00000 */
[----:B------:R0:W1:Y:S02]  /*6b60*/  SHFL.BFLY P2, R32, R34, R31, R30 ;  /* 0x0c00001f22207389 */ /* 0x000064000004001e */
[----:B01----:R-:W-:Y:S01]  /*6b70*/  ENDCOLLECTIVE ;  /* 0x000000000000791b */ /* 0x003fe20003800000 */
.L_x_186:
[----:B------:R-:W-:-:S04]  /*6b80*/  FADD.FTZ R46, R46, R45 ;  /* 0x0000002d2e2e7221 */ /* 0x000fc80000010000 */
[----:B------:R-:W-:Y:S01]  /*6b90*/  IMAD.MOV.U32 R34, RZ, RZ, R46 ;  /* 0x000000ffff227224 */ /* 0x000fe200078e002e */
[----:B------:R-:W-:-:S07]  /*6ba0*/  MOV R44, R32 ;  /* 0x00000020002c7202 */ /* 0x000fce0000000f00 */
[----:B------:R-:W-:Y:S05]  /*6bb0*/  WARPSYNC.COLLECTIVE R25, `(.L_x_187) ;  /* 0x0000000019087348 */ /* 0x000fea0003c00000 */
[----:B------:R0:W1:Y:S02]  /*6bc0*/  SHFL.BFLY P2, R32, R34, R31, R30 ;  /* 0x0c00001f22207389 */ /* 0x000064000004001e */
[----:B01----:R-:W-:Y:S01]  /*6bd0*/  ENDCOLLECTIVE ;  /* 0x000000000000791b */ /* 0x003fe20003800000 */
.L_x_187:
[----:B------:R-:W-:Y:S01]  /*6be0*/  FADD.FTZ R44, R51, R44 ;  /* 0x0000002c332c7221 */ /* 0x000fe20000010000 */
[----:B------:R-:W-:-:S03]  /*6bf0*/  HFMA2.MMA R31, -RZ, RZ, 0, 1.1920928955078125e-07 ;  /* 0x00000002ff1f7435 */ /* 0x000fc600000001ff */
[----:B------:R-:W-:Y:S01]  /*6c00*/  IMAD.MOV.U32 R34, RZ, RZ, R44 ;  /* 0x000000ffff227224 */ /* 0x000fe200078e002c */
[----:B------:R-:W-:-:S07]  /*6c10*/  MOV R45, R32 ;  /* 0x00000020002d7202 */ /* 0x000fce0000000f00 */
[----:B------:R-:W-:Y:S05]  /*6c20*/  WARPSYNC.COLLECTIVE R25, `(.L_x_188) ;  /* 0x0000000019087348 */ /* 0x000fea0003c00000 */
[----:B------:R0:W1:Y:S02]  /*6c30*/  SHFL.BFLY P2, R32, R34, R31, R30 ;  /* 0x0c00001f22207389 */ /* 0x000064000004001e */
[----:B01----:R-:W-:Y:S01]  /*6c40*/  ENDCOLLECTIVE ;  /* 0x000000000000791b */ /* 0x003fe20003800000 */
.L_x_188:
[----:B------:R-:W-:-:S05]  /*6c50*/  FADD.FTZ R45, R46, R45 ;  /* 0x0000002d2e2d7221 */ /* 0x000fca0000010000 */
[----:B------:R-:W-:Y:S02]  /*6c60*/  MOV R34, R45 ;  /* 0x0000002d00227202 */ /* 0x000fe40000000f00 */
[----:B------:R-:W-:-:S07]  /*6c70*/  MOV R51, R32 ;  /* 0x0000002000337202 */ /* 0x000fce0000000f00 */
[----:B------:R-:W-:Y:S05]  /*6c80*/  WARPSYNC.COLLECTIVE R25, `(.L_x_189) ;  /* 0x0000000019087348 */ /* 0x000fea0003c00000 */
[----:B------:R0:W1:Y:S02]  /*6c90*/  SHFL.BFLY P2, R32, R34, R31, R30 ;  /* 0x0c00001f22207389 */ /* 0x000064000004001e */
[----:B01----:R-:W-:Y:S01]  /*6ca0*/  ENDCOLLECTIVE ;  /* 0x000000000000791b */ /* 0x003fe20003800000 */
.L_x_189:
[----:B------:R-:W-:-:S05]  /*6cb0*/  FADD.FTZ R51, R44, R51 ;  /* 0x000000332c337221 */ /* 0x000fca0000010000 */
[----:B------:R-:W-:Y:S01]  /*6cc0*/  MOV R34, R51 ;  /* 0x0000003300227202 */ /* 0x000fe20000000f00 */
[----:B------:R-:W-:Y:S02]  /*6cd0*/  IMAD.MOV.U32 R31, RZ, RZ, 0x1 ;  /* 0x00000001ff1f7424 */ /* 0x000fe400078e00ff */
[----:B------:R-:W-:-:S07]  /*6ce0*/  IMAD.MOV.U32 R46, RZ, RZ, R32 ;  /* 0x000000ffff2e7224 */ /* 0x000fce00078e0020 */
[----:B------:R-:W-:Y:S05]  /*6cf0*/  WARPSYNC.COLLECTIVE R25, `(.L_x_190) ;  /* 0x0000000019087348 */ /* 0x000fea0003c00000 */
[----:B------:R0:W1:Y:S02]  /*6d00*/  SHFL.BFLY P2, R32, R34, R31, R30 ;  /* 0x0c00001f22207389 */ /* 0x000064000004001e */
[----:B01----:R-:W-:Y:S01]  /*6d10*/  ENDCOLLECTIVE ;  /* 0x000000000000791b */ /* 0x003fe20003800000 */
.L_x_190:
[----:B------:R-:W-:-:S05]  /*6d20*/  FADD.FTZ R45, R45, R46 ;  /* 0x0000002e2d2d7221 */ /* 0x000fca0000010000 */
[----:B------:R-:W-:Y:S02]  /*6d30*/  MOV R34, R45 ;  /* 0x0000002d00227202 */ /* 0x000fe40000000f00 */
[----:B------:R-:W-:-:S07]  /*6d40*/  MOV R44, R32 ;  /* 0x00000020002c7202 */ /* 0x000fce0000000f00 */
[----:B------:R-:W-:Y:S05]  /*6d50*/  WARPSYNC.COLLECTIVE R25, `(.L_x_191) ;  /* 0x0000000019087348 */ /* 0x000fea0003c00000 */
[----:B------:R0:W1:Y:S02]  /*6d60*/  SHFL.BFLY P2, R32, R34, R31, R30 ;  /* 0x0c00001f22207389 */ /* 0x000064000004001e */
[----:B01----:R-:W-:Y:S01]  /*6d70*/  ENDCOLLECTIVE ;  /* 0x000000000000791b */ /* 0x003fe20003800000 */
.L_x_191:
[----:B------:R-:W-:Y:S01]  /*6d80*/  HFMA2.MMA R31, -RZ, RZ, 0, 4.76837158203125e-07 ;  /* 0x00000008ff1f7435 */ /* 0x000fe200000001ff */
[----:B------:R-:W-:Y:S01]  /*6d90*/  IMAD.MOV.U32 R34, RZ, RZ, R48 ;  /* 0x000000ffff227224 */ /* 0x000fe200078e0030 */
[----:B------:R-:W-:-:S09]  /*6da0*/  MOV R46, R32 ;  /* 0x00000020002e7202 */ /* 0x000fd20000000f00 */
[----:B------:R-:W-:Y:S05]  /*6db0*/  WARPSYNC.COLLECTIVE R25, `(.L_x_192) ;  /* 0x0000000019087348 */ /* 0x000fea0003c00000 */
[----:B------:R0:W1:Y:S02]  /*6dc0*/  SHFL.BFLY P2, R32, R34, R31, R30 ;  /* 0x0c00001f22207389 */ /* 0x000064000004001e */
[----:B01----:R-:W-:Y:S01]  /*6dd0*/  ENDCOLLECTIVE ;  /* 0x000000000000791b */ /* 0x003fe20003800000 */
.L_x_192:
[----:B------:R-:W-:Y:S02]  /*6de0*/  MOV R34, R50 ;  /* 0x0000003200227202 */ /* 0x000fe40000000f00 */
[----:B------:R-:W-:-:S07]  /*6df0*/  MOV R55, R32 ;  /* 0x0000002000377202 */ /* 0x000fce0000000f00 */
[----:B------:R-:W-:Y:S05]  /*6e00*/  WARPSYNC.COLLECTIVE R25, `(.L_x_193) ;  /* 0x0000000019087348 */ /* 0x000fea0003c00000 */
[----:B------:R0:W1:Y:S02]  /*6e10*/  SHFL.BFLY P2, R32, R34, R31, R30 ;  /* 0x0c00001f22207389 */ /* 0x000064000004001e */
[----:B01----:R-:W-:Y:S01]  /*6e20*/  ENDCOLLECTIVE ;  /* 0x000000000000791b */ /* 0x003fe20003800000 */
.L_x_193:
[----:B------:R-:W-:-:S05]  /*6e30*/  FADD.FTZ R55, R55, R48 ;  /* 0x0000003037377221 */ /* 0x000fca0000010000 */
[----:B------:R-:W-:Y:S01]  /*6e40*/  MOV R34, R55 ;  /* 0x0000003700227202 */ /* 0x000fe20000000f00 */
[----:B------:R-:W-:Y:S01]  /*6e50*/  IMAD.MOV.U32 R31, RZ, RZ, 0x4 ;  /* 0x00000004ff1f7424 */ /* 0x000fe200078e00ff */
[----:B------:R-:W-:-:S07]  /*6e60*/  MOV R57, R32 ;  /* 0x0000002000397202 */ /* 0x000fce0000000f00 */
[----:B------:R-:W-:Y:S05]  /*6e70*/  WARPSYNC.COLLECTIVE R25, `(.L_x_194) ;  /* 0x0000000019087348 */ /* 0x000fea0003c00000 */
[----:B------:R0:W1:Y:S02]  /*6e80*/  SHFL.BFLY P2, R32, R34, R31, R30 ;  /* 0x0c00001f22207389 */ /* 0x000064000004001e */
[----:B01----:R-:W-:Y:S01]  /*6e90*/  ENDCOLLECTIVE ;  /* 0x000000000000791b */ /* 0x003fe20003800000 */
.L_x_194:
[----:B------:R-:W-:-:S05]  /*6ea0*/  FADD.FTZ R57, R57, R50 ;  /* 0x0000003239397221 */ /* 0x000fca0000010000 */
[----:B------:R-:W-:Y:S02]  /*6eb0*/  MOV R34, R57 ;  /* 0x0000003900227202 */ /* 0x000fe40000000f00 */
[----:B------:R-:W-:-:S07]  /*6ec0*/  MOV R48, R32 ;  /* 0x0000002000307202 */ /* 0x000fce0000000f00 */
[----:B------:R-:W-:Y:S05]  /*6ed0*/  WARPSYNC.COLLECTIVE R25, `(.L_x_195) ;  /* 0x0000000019087348 */ /* 0x000fea0003c00000 */
[----:B------:R0:W1:Y:S02]  /*6ee0*/  SHFL.BFLY P2, R32, R34, R31, R30 ;  /* 0x0c00001f22207389 */ /* 0x000064000004001e */
[----:B01----:R-:W-:Y:S01]  /*6ef0*/  ENDCOLLECTIVE ;  /* 0x000000000000791b */ /* 0x003fe20003800000 */
.L_x_195:
[----:B------:R-:W-:Y:S01]  /*6f00*/  FADD.FTZ R48, R55, R48 ;  /* 0x0000003037307221 */ /* 0x000fe20000010000 */
[----:B------:R-:W-:-:S03]  /*6f10*/  HFMA2.MMA R31, -RZ, RZ, 0, 1.1920928955078125e-07 ;  /* 0x00000002ff1f7435 */ /* 0x000fc600000001ff */
[----:B------:R-:W-:Y:S01]  /*6f20*/  IMAD.MOV.U32 R34, RZ, RZ, R48 ;  /* 0x000000ffff227224 */ /* 0x000fe200078e0030 */
[----:B------:R-:W-:-:S07]  /*6f30*/  MOV R50, R32 ;  /* 0x0000002000327202 */ /* 0x000fce0000000f00 */
[----:B------:R-:W-:Y:S05]  /*6f40*/  WARPSYNC.COLLECTIVE R25, `(.L_x_196) ;  /* 0x0000000019087348 */ /* 0x000fea0003c00000 */
[----:B------:R0:W1:Y:S02]  /*6f50*/  SHFL.BFLY P2, R32, R34, R31, R30 ;  /* 0x0c00001f22207389 */ /* 0x000064000004001e */
[----:B01----:R-:W-:Y:S01]  /*6f60*/  ENDCOLLECTIVE ;  /* 0x000000000000791b */ /* 0x003fe20003800000 */
.L_x_196:
[----:B------:R-:W-:-:S04]  /*6f70*/  FADD.FTZ R50, R57, R50 ;  /* 0x0000003239327221 */ /* 0x000fc80000010000 */
[----:B------:R-:W-:Y:S01]  /*6f80*/  IMAD.MOV.U32 R34, RZ, RZ, R50 ;  /* 0x000000ffff227224 */ /* 0x000fe200078e0032 */
[----:B------:R-:W-:-:S07]  /*6f90*/  MOV R39, R32 ;  /* 0x0000002000277202 */ /* 0x000fce0000000f00 */
[----:B------:R-:W-:Y:S05]  /*6fa0*/  WARPSYNC.COLLECTIVE R25, `(.L_x_197) ;  /* 0x0000000019087348 */ /* 0x000fea0003c00000 */
[----:B------:R0:W1:Y:S02]  /*6fb0*/  SHFL.BFLY P2, R32, R34, R31, R30 ;  /* 0x0c00001f22207389 */ /* 0x000064000004001e */
[----:B01----:R-:W-:Y:S01]  /*6fc0*/  ENDCOLLECTIVE ;  /* 0x000000000000791b */ /* 0x003fe20003800000 */
.L_x_197:
[----:B------:R-:W-:Y:S01]  /*6fd0*/  FADD.FTZ R39, R48, R39 ;  /* 0x0000002730277221 */ /* 0x000fe20000010000 */
[----:B------:R-:W-:Y:S01]  /*6fe0*/  FADD.FTZ R31, R51, R44 ;  /* 0x0000002c331f7221 */ /* 0x000fe20000010000 */
[----:B------:R-:W-:Y:S02]  /*6ff0*/  @!P0 F2FP.BF16.F32.PACK_AB R25, RZ, R40 ;  /* 0x00000028ff19823e */ /* 0x000fe400000010ff */
[----:B------:R-:W-:Y:S02]  /*7000*/  @!P0 F2FP.BF16.F32.PACK_AB R30, RZ, R42 ;  /* 0x0000002aff1e823e */ /* 0x000fe400000010ff */
[----:B------:R-:W-:Y:S02]  /*7010*/  @!P0 F2FP.BF16.F32.PACK_AB R31, RZ, R31 ;  /* 0x0000001fff1f823e */ /* 0x000fe400000010ff */
[----:B------:R-:W-:Y:S02]  /*7020*/  PRMT R37, R25, 0x7610, R37 ;  /* 0x0000761019257816 */ /* 0x000fe40000000025 */
[----:B------:R-:W-:Y:S01]  /*7030*/  PRMT R40, R31, 0x7610, R40 ;  /* 0x000076101f287816 */ /* 0x000fe20000000028 */
[----:B------:R-:W-:Y:S01]  /*7040*/  HFMA2.MMA R31, -RZ, RZ, 0, 5.9604644775390625e-08 ;  /* 0x00000001ff1f7435 */ /* 0x000fe200000001ff */
[----:B------:R-:W-:-:S02]  /*7050*/  MOV R55, R32 ;  /* 0x0000002000377202 */ /* 0x000fc40000000f00 */
[----:B------:R-:W-:Y:S02]  /*7060*/  @!P0 F2FP.BF16.F32.PACK_AB R32, RZ, R35 ;  /* 0x00000023ff20823e */ /* 0x000fe400000010ff */
[----:B------:R-:W-:Y:S01]  /*7070*/  PRMT R38, R30, 0x7610, R38 ;  /* 0x000076101e267816 */ /* 0x000fe20000000026 */
[----:B------:R-:W-:Y:S01]  /*7080*/  IMAD.MOV.U32 R30, RZ, RZ, 0x101f ;  /* 0x0000101fff1e7424 */ /* 0x000fe200078e00ff */
[----:B------:R-:W-:Y:S01]  /*7090*/  MOV R34, R39 ;  /* 0x0000002700227202 */ /* 0x000fe20000000f00 */
[----:B------:R0:W-:Y:S01]  /*70a0*/  @!P0 STG.E.U16 desc[UR8][R26.64], R32 ;  /* 0x000000201a008986 */ /* 0x0001e2000c101508 */
[----:B------:R-:W-:Y:S01]  /*70b0*/  MOV R25, 0xffff ;  /* 0x0000ffff00197802 */ /* 0x000fe20000000f00 */
[----:B------:R-:W-:Y:S01]  /*70c0*/  FADD.FTZ R50, R50, R55 ;  /* 0x0000003732327221 */ /* 0x000fe20000010000 */
[----:B------:R-:W-:Y:S01]  /*70d0*/  PRMT R35, R33, 0x7610, R35 ;  /* 0x0000761021237816 */ /* 0x000fe20000000023 */
[----:B------:R-:W-:-:S07]  /*70e0*/  FADD.FTZ R33, R45, R46 ;  /* 0x0000002e2d217221 */ /* 0x000fce0000010000 */
[----:B0-----:R-:W-:Y:S05]  /*70f0*/  WARPSYNC.COLLECTIVE R25, `(.L_x_198) ;  /* 0x0000000019087348 */ /* 0x001fea0003c00000 */
[----:B0-----:R0:W1:Y:S02]  /*7100*/  SHFL.BFLY P2, R32, R34, R31, R30 ;  /* 0x0c00001f22207389 */ /* 0x001064000004001e */
[----:B01----:R-:W-:Y:S01]  /*7110*/  ENDCOLLECTIVE ;  /* 0x000000000000791b */ /* 0x003fe20003800000 */
.L_x_198:
[----:B------:R-:W-:Y:S01]  /*7120*/  @!P0 F2FP.BF16.F32.PACK_AB R33, RZ, R33 ;  /* 0x00000021ff21823e */ /* 0x000fe200000010ff */
[----:B------:R0:W-:Y:S04]  /*7130*/  @!P0 STG.E.U16 desc[UR8][R28.64], R35 ;  /* 0x000000231c008986 */ /* 0x0001e8000c101508 */
[----:B------:R0:W-:Y:S04]  /*7140*/  @!P0 STG.E.U16 desc[UR8][R26.64+0x3c], R37 ;  /* 0x00003c251a008986 */ /* 0x0001e8000c101508 */
[----:B------:R0:W-:Y:S01]  /*7150*/  @!P0 STG.E.U16 desc[UR8][R28.64+0x3c], R38 ;  /* 0x00003c261c008986 */ /* 0x0001e2000c101508 */
[----:B------:R-:W-:-:S03]  /*7160*/  MOV R34, R50 ;  /* 0x0000003200227202 */ /* 0x000fc60000000f00 */
[----:B------:R0:W-:Y:S04]  /*7170*/  @!P0 STG.E.U16 desc[UR8][R26.64+0x78], R40 ;  /* 0x000078281a008986 */ /* 0x0001e8000c101508 */
[----:B------:R0:W-:Y:S01]  /*7180*/  @!P0 STG.E.U16 desc[UR8][R28.64+0x78], R33 ;  /* 0x000078211c008986 */ /* 0x0001e2000c101508 */
[----:B------:R-:W-:-:S07]  /*7190*/  MOV R36, R32 ;  /* 0x0000002000247202 */ /* 0x000fce0000000f00 */
[----:B0-----:R-:W-:Y:S05]  /*71a0*/  WARPSYNC.COLLECTIVE R25, `(.L_x_199) ;  /* 0x0000000019087348 */ /* 0x001fea0003c00000 */
[----:B------:R1:W2:Y:S02]  /*71b0*/  SHFL.BFLY P2, R32, R34, R31, R30 ;  /* 0x0c00001f22207389 */ /* 0x0002a4000004001e */
[----:B012---:R-:W-:Y:S01]  /*71c0*/  ENDCOLLECTIVE ;  /* 0x000000000000791b */ /* 0x007fe20003800000 */
.L_x_199:
[----:B------:R-:W-:Y:S01]  /*71d0*/  FADD.FTZ R36, R39, R36 ;  /* 0x0000002427247221 */ /* 0x000fe20000010000 */
[----:B------:R-:W-:Y:S06]  /*71e0*/  BRA `(.L_x_200) ;  /* 0xffffffe400107947 */ /* 0x000fec000383ffff */
.L_x_201:
        /* <DEDUP_REMOVED lines=9> */
.L_x_3185:


//--------------------- .text._ZN13group_norm_v218gn_bwd_cuda_kernelI13__nv_bfloat16Li480ELi3ELi32ELi30ELi1024ELb0ELb1ELi8ELi960ELi960ELi4ELb1ELi2ELb0ELb0ELNS_15WgradSyncMethodE3ENS_16CompileConditionILi900EEEEEvPT_S6_S6_PKS5_S8_S8_S8_PKfflPfPj --------------------------
	.section	.text._ZN13group_norm_v218gn_bwd_cuda_kernelI13__nv_bfloat16Li480ELi3ELi32ELi30ELi1024ELb0ELb1ELi8ELi960ELi960ELi4ELb1ELi2ELb0ELb0ELNS_15WgradSyncMethodE3ENS_16CompileConditionILi900EEEEEvPT_S6_S6_PKS5_S8_S8_S8_PKfflPfPj,"ax",@progbits
	.align	128
        .global         _ZN13group_norm_v218gn_bwd_cuda_kernelI13__nv_bfloat16Li480ELi3ELi32ELi30ELi1024ELb0ELb1ELi8ELi960ELi960ELi4ELb1ELi2ELb0ELb0ELNS_15WgradSyncMethodE3ENS_16CompileConditionILi900EEEEEvPT_S6_S6_PKS5_S8_S8_S8_PKfflPfPj
        .type           _ZN13group_norm_v218gn_bwd_cuda_kernelI13__nv_bfloat16Li480ELi3ELi32ELi30ELi1024ELb0ELb1ELi8ELi960ELi960ELi4ELb1ELi2ELb0ELb0ELNS_15WgradSyncMethodE3ENS_16CompileConditionILi900EEEEEvPT_S6_S6_PKS5_S8_S8_S8_PKfflPfPj,@function
        .size           _ZN13group_norm_v218gn_bwd_cuda_kernelI13__nv_bfloat16Li480ELi3ELi32ELi30ELi1024ELb0ELb1ELi8ELi960ELi960ELi4ELb1ELi2ELb0ELb0ELNS_15WgradSyncMethodE3ENS_16CompileConditionILi900EEEEEvPT_S6_S6_PKS5_S8_S8_S8_PKfflPfPj,(.L_x_3186 - _ZN13group_norm_v218gn_bwd_cuda_kernelI13__nv_bfloat16Li480ELi3ELi32ELi30ELi1024ELb0ELb1ELi8ELi960ELi960ELi4ELb1ELi2ELb0ELb0ELNS_15WgradSyncMethodE3ENS_16CompileConditionILi900EEEEEvPT_S6_S6_PKS5_S8_S8_S8_PKfflPfPj)
        .other          _ZN13group_norm_v218gn_bwd_cuda_kernelI13__nv_bfloat16Li480ELi3ELi32ELi30ELi1024ELb0ELb1ELi8ELi960ELi960ELi4ELb1ELi2ELb0ELb0ELNS_15WgradSyncMethodE3ENS_16CompileConditionILi900EEEEEvPT_S6_S6_PKS5_S8_S8_S8_PKfflPfPj,@"STO_CUDA_ENTRY STV_DEFAULT"
_ZN13group_norm_v218gn_bwd_cuda_kernelI13__nv_bfloat16Li480ELi3ELi32ELi30ELi1024ELb0ELb1ELi8ELi960ELi960ELi4ELb1ELi2ELb0ELb0ELNS_15WgradSyncMethodE3ENS_16CompileConditionILi900EEEEEvPT_S6_S6_PKS5_S8_S8_S8_PKfflPfPj:
.text._ZN13group_norm_v218gn_bwd_cuda_kernelI13__nv_bfloat16Li480ELi3ELi32ELi30ELi1024ELb0ELb1ELi8ELi960ELi960ELi4ELb1ELi2ELb0ELb0ELNS_15WgradSyncMethodE3ENS_16CompileConditionILi900EEEEEvPT_S6_S6_PKS5_S8_S8_S8_PKfflPfPj:
        /* <DEDUP_REMOVED lines=29> */
.L_x_204:
[----:B------:R-:W2:Y:S04]  /*01d0*/  LD.E.STRONG.GPU R0, desc[UR12][R2.64] ;  /* 0x0000000c02007980 */ /* 0x000ea8000c10f900 */
[----:B--2---:R-:W-:Y:S01]  /*01e0*/  CCTL.IVALL ;  /* 0x00000000ff00798f */ /* 0x004fe20002000000 */
[----:B------:R-:W-:Y:S05]  /*01f0*/  YIELD ;  /* 0x0000000000007946 */ /* 0x000fea0003800000 */
[----:B-----5:R-:W-:-:S04]  /*0200*/  LOP3.LUT R0, R0, R5, RZ, 0x3c, !PT ;  /* 0x0000000500007212 */ /* 0x020fc800078e3cff */
[----:B------:R-:W-:-:S13]  /*0210*/  ISETP.GT.AND P0, PT, R0, -0x1, PT ;  /* 0xffffffff0000780c */ /* 0x000fda0003f04270 */
[----:B------:R-:W-:Y:S05]  /*0220*/  @P0 BRA `(.L_x_204) ;  /* 0xfffffffc00e80947 */ /* 0x000fea000383ffff */
.L_x_203:
[----:B------:R-:W-:Y:S05]  /*0230*/  WARPSYNC.ALL ;  /* 0x0000000000007948 */ /* 0x000fea0003800000 */
[----:B------:R-:W-:Y:S06]  /*0240*/  BAR.SYNC.DEFER_BLOCKING 0x0 ;  /* 0x0000000000007b1d */ /* 0x000fec0000010000 */
[----:B------:R-:W-:Y:S05]  /*0250*/  BRA `(.L_x_205) ;  /* 0x0000003c00bc7947 */ /* 0x000fea0003800000 */
.L_x_202:
        /* <DEDUP_REMOVED lines=8> */
[----:B------:R-:W-:Y:S01]  /*02e0*/  SHF.R.S32.HI R0, RZ, 0x1f, R13 ;  /* 0x0000001fff007819 */ /* 0x000fe2000001140d */
[----:B------:R-:W0:Y:S01]  /*02f0*/  S2UR UR6, SR_CgaCtaId ;  /* 0x00000000000679c3 */ /* 0x000e220000008800 */
[----:B------:R-:W-:Y:S01]  /*0300*/  IADD3 R10, R13, 0x1e0, RZ ;  /* 0x000001e00d0a7810 */ /* 0x000fe20007ffe0ff */
[----:B------:R-:W-:Y:S01]  /*0310*/  UMOV UR4, 0x400 ;  /* 0x0000040000047882 */ /* 0x000fe20000000000 */
[----:B------:R-:W-:Y:S01]  /*0320*/  LEA.HI R6, R0, R13, RZ, 0x2 ;  /* 0x0000000d00067211 */ /* 0x000fe200078f10ff */
[----:B------:R-:W-:Y:S01]  /*0330*/  UIADD3 UR4, UR4, 0x3c00, URZ ;  /* 0x00003c0004047890 */ /* 0x000fe2000fffe03f */
[----:B------:R-:W-:Y:S02]  /*0340*/  SHF.R.S32.HI R5, RZ, 0x1f, R10 ;  /* 0x0000001fff057819 */ /* 0x000fe4000001140a */
[----:B------:R-:W-:Y:S02]  /*0350*/  CS2R R32, SRZ ;  /* 0x0000000000207805 */ /* 0x000fe4000001ff00 */
[----:B------:R-:W-:-:S02]  /*0360*/  SHF.R.S32.HI R8, RZ, 0x2, R6 ;  /* 0x00000002ff087819 */ /* 0x000fc40000011406 */
[CC--:B------:R-:W-:Y:S02]  /*0370*/  LEA.HI R4, R5.reuse, R10.reuse, RZ, 0x2 ;  /* 0x0000000a05047211 */ /* 0x0c0fe400078f10ff */
[----:B------:R-:W-:Y:S02]  /*0380*/  IADD3 R8, R8, 0xf0, RZ ;  /* 0x000000f008087810 */ /* 0x000fe40007ffe0ff */
[----:B------:R-:W-:Y:S02]  /*0390*/  LEA.HI R12, R5, R10, RZ, 0x4 ;  /* 0x0000000a050c7211 */ /* 0x000fe400078f20ff */
[----:B------:R-:W-:Y:S02]  /*03a0*/  SHF.R.S32.HI R14, RZ, 0x2, R4 ;  /* 0x00000002ff0e7819 */ /* 0x000fe40000011404 */
[----:B------:R-:W-:Y:S01]  /*03b0*/  LOP3.LUT R11, R4, 0xfffffffc, RZ, 0xc0, !PT ;  /* 0xfffffffc040b7812 */ /* 0x000fe200078ec0ff */
[C---:B------:R-:W-:Y:S01]  /*03c0*/  IMAD.WIDE.U32 R4, R7.reuse, -0x77777777, RZ ;  /* 0x8888888907047825 */ /* 0x040fe200078e00ff */
[----:B------:R-:W-:Y:S01]  /*03d0*/  SHF.R.S32.HI R9, RZ, 0x1f, R8 ;  /* 0x0000001fff097819 */ /* 0x000fe20000011408 */
[----:B------:R-:W-:Y:S01]  /*03e0*/  STL [R1+0x8c], R14 ;  /* 0x00008c0e01007387 */ /* 0x000fe20000100800 */
[----:B------:R-:W-:Y:S01]  /*03f0*/  IADD3 R11, R10, -R11, RZ ;  /* 0x8000000b0a0b7210 */ /* 0x000fe20007ffe0ff */
[----:B------:R-:W-:Y:S01]  /*0400*/  VIADD R4, R7, 0x2 ;  /* 0x0000000207047836 */ /* 0x000fe20000000000 */
[----:B------:R-:W-:Y:S01]  /*0410*/  IADD3 R7, R14, 0xf0, RZ ;  /* 0x000000f00e077810 */ /* 0x000fe20007ffe0ff */
[----:B0-----:R-:W-:Y:S01]  /*0420*/  ULEA UR6, UR6, UR4, 0x18 ;  /* 0x0000000406067291 */ /* 0x001fe2000f8ec03f */
[----:B------:R-:W-:-:S02]  /*0430*/  LEA.HI R9, R9, R8, RZ, 0x2 ;  /* 0x0000000809097211 */ /* 0x000fc400078f10ff */
[----:B------:R-:W-:Y:S01]  /*0440*/  SHF.R.U32.HI R10, RZ, 0x4, R5 ;  /* 0x00000004ff0a7819 */ /* 0x000fe20000011605 */
[----:B------:R-:W-:Y:S01]  /*0450*/  IMAD.WIDE.U32 R4, R4, -0x77777777, RZ ;  /* 0x8888888904047825 */ /* 0x000fe200078e00ff */
[----:B------:R-:W-:Y:S01]  /*0460*/  SHF.R.S32.HI R8, RZ, 0x1f, R7 ;  /* 0x0000001fff087819 */ /* 0x000fe20000011407 */
[----:B------:R-:W-:Y:S01]  /*0470*/  UMOV UR4, URZ ;  /* 0x0000003f00047c82 */ /* 0x000fe20008000000 */
[----:B------:R-:W-:Y:S01]  /*0480*/  LOP3.LUT R6, R6, 0xfffffffc, RZ, 0xc0, !PT ;  /* 0xfffffffc06067812 */ /* 0x000fe200078ec0ff */
[----:B------:R0:W-:Y:S01]  /*0490*/  STL [R1+0x84], R10 ;  /* 0x0000840a01007387 */ /* 0x0001e20000100800 */
[----:B------:R-:W-:Y:S02]  /*04a0*/  LEA.HI R0, R0, R13, RZ, 0x4 ;  /* 0x0000000d00007211 */ /* 0x000fe400078f20ff */
[----:B------:R-:W-:Y:S01]  /*04b0*/  LEA.HI R8, R8, R7, RZ, 0x2 ;  /* 0x0000000708087211 */ /* 0x000fe200078f10ff */
[----:B------:R-:W-:Y:S01]  /*04c0*/  IMAD.IADD R6, R13, 0x1, -R6 ;  /* 0x000000010d067824 */ /* 0x000fe200078e0a06 */
[----:B------:R-:W-:-:S02]  /*04d0*/  SHF.R.U32.HI R7, RZ, 0x4, R5 ;  /* 0x00000004ff077819 */ /* 0x000fc40000011605 */
[----:B------:R-:W-:Y:S02]  /*04e0*/  SHF.R.U32.HI R5, RZ, 0x4, R0 ;  /* 0x00000004ff057819 */ /* 0x000fe40000011600 */
[----:B------:R-:W-:Y:S01]  /*04f0*/  SHF.R.U32.HI R9, RZ, 0x2, R9 ;  /* 0x00000002ff097819 */ /* 0x000fe20000011609 */
[----:B------:R1:W-:Y:S01]  /*0500*/  STL [R1+0x88], R7 ;  /* 0x0000880701007387 */ /* 0x0003e20000100800 */
[----:B------:R-:W-:Y:S02]  /*0510*/  SHF.R.U32.HI R12, RZ, 0x4, R12 ;  /* 0x00000004ff0c7819 */ /* 0x000fe4000001160c */
[----:B------:R-:W-:Y:S02]  /*0520*/  SHF.R.U32.HI R8, RZ, 0x2, R8 ;  /* 0x00000002ff087819 */ /* 0x000fe40000011608 */
[----:B0-----:R-:W-:Y:S02]  /*0530*/  LOP3.LUT R10, R6, 0x3, R5, 0x78, !PT ;  /* 0x00000003060a7812 */ /* 0x001fe400078e7805 */
[----:B------:R-:W-:-:S02]  /*0540*/  LOP3.LUT R0, R11, 0x3, R12, 0x78, !PT ;  /* 0x000000030b007812 */ /* 0x000fc400078e780c */
[----:B-1----:R-:W-:Y:S01]  /*0550*/  LOP3.LUT R7, R6, 0x3, R9, 0x78, !PT ;  /* 0x0000000306077812 */ /* 0x002fe200078e7809 */
[----:B------:R-:W-:Y:S01]  /*0560*/  STL [R1+0x9c], R10 ;  /* 0x00009c0a01007387 */ /* 0x000fe20000100800 */
[----:B------:R-:W-:-:S03]  /*0570*/  LOP3.LUT R6, R11, 0x3, R8, 0x78, !PT ;  /* 0x000000030b067812 */ /* 0x000fc600078e7808 */
[----:B------:R-:W-:Y:S04]  /*0580*/  STL [R1+0x98], R7 ;  /* 0x0000980701007387 */ /* 0x000fe80000100800 */
[----:B------:R-:W-:Y:S04]  /*0590*/  STL [R1+0x94], R0 ;  /* 0x0000940001007387 */ /* 0x000fe80000100800 */
[----:B------:R0:W-:Y:S04]  /*05a0*/  STL [R1+0x90], R6 ;  /* 0x0000900601007387 */ /* 0x0001e80000100800 */
[----:B------:R1:W-:Y:S04]  /*05b0*/  STL [R1+0x34], RZ ;  /* 0x000034ff01007387 */ /* 0x0003e80000100800 */
[----:B------:R1:W-:Y:S01]  /*05c0*/  STL [R1+0x3c], RZ ;  /* 0x00003cff01007387 */ /* 0x0003e20000100800 */
[----:B0-----:R-:W-:-:S03]  /*05d0*/  CS2R R6, SRZ ;  /* 0x0000000000067805 */ /* 0x001fc6000001ff00 */
[----:B------:R1:W-:Y:S04]  /*05e0*/  STL [R1+0x30], RZ ;  /* 0x000030ff01007387 */ /* 0x0003e80000100800 */
[----:B------:R1:W-:Y:S01]  /*05f0*/  STL [R1+0x38], RZ ;  /* 0x000038ff01007387 */ /* 0x0003e20000100800 */
[C---:B--2---:R-:W-:Y:S02]  /*0600*/  PRMT R4, R2.reuse, 0x7632, R4 ;  /* 0x0000763202047816 */ /* 0x044fe40000000004 */
[C---:B------:R-:W-:Y:S02]  /*0610*/  PRMT R5, R3.reuse, 0x7632, R5 ;  /* 0x0000763203057816 */ /* 0x040fe40000000005 */
[----:B------:R-:W-:Y:S02]  /*0620*/  SHF.L.U32 R0, R2, 0x10, RZ ;  /* 0x0000001002007819 */ /* 0x000fe400000006ff */
[----:B------:R-:W-:Y:S01]  /*0630*/  SHF.L.U32 R2, R3, 0x10, RZ ;  /* 0x0000001003027819 */ /* 0x000fe200000006ff */
[----:B------:R-:W-:Y:S01]  /*0640*/  IMAD.U32 R3, R4, 0x10000, RZ ;  /* 0x0001000004037824 */ /* 0x000fe200078e00ff */
[----:B-1----:R-:W-:-:S07]  /*0650*/  SHF.L.U32 R4, R5, 0x10, RZ ;  /* 0x0000001005047819 */ /* 0x002fce00000006ff */
.L_x_221:
[----:B-1----:R-:W2:Y:S04]  /*0660*/  LDL R8, [R1+0x84] ;  /* 0x0000840001087983 */ /* 0x002ea80000100800 */
[----:B------:R-:W3:Y:S01]  /*0670*/  LDL R16, [R1+0x88] ;  /* 0x0000880001107983 */ /* 0x000ee20000100800 */
[----:B------:R-:W0:Y:S01]  /*0680*/  S2R R5, SR_TID.X ;  /* 0x0000000000057919 */ /* 0x000e220000002100 */
[----:B------:R-:W-:Y:S01]  /*0690*/  USHF.L.U32 UR7, UR11, 0x3, URZ ;  /* 0x000000030b077899 */ /* 0x000fe2000800063f */
[----:B------:R-:W-:Y:S01]  /*06a0*/  HFMA2.MMA R25, -RZ, RZ, 0, 0 ;  /* 0x00000000ff197435 */ /* 0x000fe200000001ff */
[----:B------:R-:W-:Y:S02]  /*06b0*/  USHF.L.U32 UR10, UR9, 0x5, URZ ;  /* 0x00000005090a7899 */ /* 0x000fe4000800063f */
[----:B------:R-:W-:-:S02]  /*06c0*/  ULOP3.LUT UR7, UR7, 0x3f8, URZ, 0xc0, !UPT ;  /* 0x000003f807077892 */ /* 0x000fc4000f8ec03f */
[----:B------:R-:W-:Y:S01]  /*06d0*/  USHF.L.U64.HI UR14, UR9, 0x5, UR5 ;  /* 0x00000005090e7899 */ /* 0x000fe20008010205 */
[----:B------:R-:W-:Y:S01]  /*06e0*/  ULDC.64 UR16, c[0x0][0x248] ;  /* 0x0000920000107ab9 */ /* 0x000fe20000000a00 */
[----:B------:R-:W-:Y:S01]  /*06f0*/  ULDC.64 UR18, c[0x0][0x230] ;  /* 0x00008c0000127ab9 */ /* 0x000fe20000000a00 */
[----:B------:R-:W-:Y:S01]  /*0700*/  ULDC.64 UR20, c[0x0][0x228] ;  /* 0x00008a0000147ab9 */ /* 0x000fe20000000a00 */
[----:B0-----:R-:W-:-:S05]  /*0710*/  IMAD.WIDE.U32 R34, R5, -0x77777777, RZ ;  /* 0x8888888905227825 */ /* 0x001fca00078e00ff */
[----:B------:R-:W-:-:S05]  /*0720*/  SHF.R.U32.HI R34, RZ, 0x7, R35 ;  /* 0x00000007ff227819 */ /* 0x000fca0000011623 */
[C---:B------:R-:W-:Y:S01]  /*0730*/  IMAD R35, R34.reuse, -0xf0, R5 ;  /* 0xffffff1022237824 */ /* 0x040fe200078e0205 */
[----:B------:R-:W-:Y:S01]  /*0740*/  IADD3 R26, R34, UR7, RZ ;  /* 0x00000007221a7c10 */ /* 0x000fe2000fffe0ff */
[----:B------:R-:W-:-:S03]  /*0750*/  IMAD.U32 R5, RZ, RZ, UR9 ;  /* 0x00000009ff057e24 */ /* 0x000fc6000f8e00ff */
[----:B------:R-:W-:Y:S01]  /*0760*/  SHF.L.U32 R24, R35, 0x2, RZ ;  /* 0x0000000223187819 */ /* 0x000fe200000006ff */
[----:B------:R-:W-:Y:S01]  /*0770*/  UIMAD UR7, UR5, 0xf0000, URZ ;  /* 0x000f0000050778a4 */ /* 0x000fe2000f8e023f */
[----:B------:R-:W-:-:S03]  /*0780*/  IMAD R26, R26, 0x3c0, RZ ;  /* 0x000003c01a1a7824 */ /* 0x000fc600078e02ff */
[----:B------:R-:W-:-:S03]  /*0790*/  IMAD.WIDE.U32 R24, R5, 0xf0000, R24 ;  /* 0x000f000005187825 */ /* 0x000fc600078e0018 */
[----:B------:R-:W-:Y:S02]  /*07a0*/  IADD3 R10, P1, R26, R24, RZ ;  /* 0x000000181a0a7210 */ /* 0x000fe40007f3e0ff */
[----:B------:R-:W-:Y:S01]  /*07b0*/  IADD3 R5, R25, UR7, RZ ;  /* 0x0000000719057c10 */ /* 0x000fe2000fffe0ff */
[----:B------:R-:W-:Y:S02]  /*07c0*/  ULDC UR7, c[0x0][0x250] ;  /* 0x0000940000077ab9 */ /* 0x000fe40000000800 */
[----:B------:R-:W-:Y:S01]  /*07d0*/  IMAD.SHL.U32 R13, R10, 0x2, RZ ;  /* 0x000000020a0d7824 */ /* 0x000fe200078e00ff */
[----:B------:R-:W-:-:S04]  /*07e0*/  IADD3.X R11, RZ, R5, RZ, P1, !PT ;  /* 0x00000005ff0b7210 */ /* 0x000fc80000ffe4ff */
[----:B------:R-:W-:Y:S02]  /*07f0*/  SHF.L.U64.HI R15, R10, 0x1, R11 ;  /* 0x000000010a0f7819 */ /* 0x000fe4000001020b */
[----:B------:R-:W-:-:S03]  /*0800*/  IADD3 R14, R26, 0x780, RZ ;  /* 0x000007801a0e7810 */ /* 0x000fc60007ffe0ff */
[----:B------:R-:W-:Y:S01]  /*0810*/  STL [R1+0x68], R15 ;  /* 0x0000680f01007387 */ /* 0x000fe20000100800 */
[----:B------:R-:W-:-:S03]  /*0820*/  IADD3 R14, P2, R14, R24, RZ ;  /* 0x000000180e0e7210 */ /* 0x000fc60007f5e0ff */
[----:B------:R0:W-:Y:S01]  /*0830*/  STL [R1+0x64], R13 ;  /* 0x0000640d01007387 */ /* 0x0001e20000100800 */
[----:B--2---:R-:W-:-:S05]  /*0840*/  IADD3 R9, P0, R8, UR10, RZ ;  /* 0x0000000a08097c10 */ /* 0x004fca000ff1e0ff */
[----:B------:R-:W-:Y:S01]  /*0850*/  IMAD.X R12, RZ, RZ, UR14, P0 ;  /* 0x0000000eff0c7e24 */ /* 0x000fe200080e06ff */
[----:B------:R-:W-:-:S04]  /*0860*/  LEA R8, P0, R9, UR16, 0x3 ;  /* 0x0000001009087c11 */ /* 0x000fc8000f8018ff */
[----:B------:R-:W-:Y:S02]  /*0870*/  LEA.HI.X R9, R9, UR17, R12, 0x3, P0 ;  /* 0x0000001109097c11 */ /* 0x000fe400080f1c0c */
[----:B------:R-:W-:-:S04]  /*0880*/  IADD3 R10, P0, R13, UR18, RZ ;  /* 0x000000120d0a7c10 */ /* 0x000fc8000ff1e0ff */
[----:B------:R-:W2:Y:S01]  /*0890*/  LDG.E.64.CONSTANT R8, desc[UR12][R8.64] ;  /* 0x0000000c08087981 */ /* 0x000ea2000c1e9b00 */
[----:B------:R-:W-:Y:S02]  /*08a0*/  IADD3 R12, P1, R13, UR20, RZ ;  /* 0x000000140d0c7c10 */ /* 0x000fe4000ff3e0ff */
[C---:B------:R-:W-:Y:S02]  /*08b0*/  IADD3.X R11, R15.reuse, UR19, RZ, P0, !PT ;  /* 0x000000130f0b7c10 */ /* 0x040fe400087fe4ff */
[----:B0-----:R-:W-:-:S04]  /*08c0*/  IADD3.X R13, R15, UR21, RZ, P1, !PT ;  /* 0x000000150f0d7c10 */ /* 0x001fc80008ffe4ff */
[----:B------:R-:W4:Y:S01]  /*08d0*/  LDG.E.64.CONSTANT R10, desc[UR12][R10.64] ;  /* 0x0000000c0a0a7981 */ /* 0x000f22000c1e9b00 */
[----:B---3--:R-:W-:Y:S01]  /*08e0*/  IADD3 R19, P0, R16, UR10, RZ ;  /* 0x0000000a10137c10 */ /* 0x008fe2000ff1e0ff */
[C---:B------:R-:W-:Y:S01]  /*08f0*/  IMAD.SHL.U32 R16, R14.reuse, 0x2, RZ ;  /* 0x000000020e107824 */ /* 0x040fe200078e00ff */
[----:B------:R-:W-:Y:S01]  /*0900*/  IADD3.X R15, RZ, R5, RZ, P2, !PT ;  /* 0x00000005ff0f7210 */ /* 0x000fe200017fe4ff */
[----:B------:R-:W3:Y:S01]  /*0910*/  LDG.E.64.CONSTANT R12, desc[UR12][R12.64] ;  /* 0x0000000c0c0c7981 */ /* 0x000ee2000c1e9b00 */
[----:B------:R-:W-:Y:S02]  /*0920*/  IADD3.X R20, RZ, UR14, RZ, P0, !PT ;  /* 0x0000000eff147c10 */ /* 0x000fe400087fe4ff */
[----:B------:R-:W-:Y:S02]  /*0930*/  SHF.L.U64.HI R21, R14, 0x1, R15 ;  /* 0x000000010e157819 */ /* 0x000fe4000001020f */
[----:B------:R-:W-:Y:S02]  /*0940*/  LEA R18, P0, R19, UR16, 0x3 ;  /* 0x0000001013127c11 */ /* 0x000fe4000f8018ff */
[----:B------:R-:W-:-:S02]  /*0950*/  IADD3 R14, P1, R16, UR18, RZ ;  /* 0x00000012100e7c10 */ /* 0x000fc4000ff3e0ff */
[----:B------:R-:W-:Y:S01]  /*0960*/  LEA.HI.X R19, R19, UR17, R20, 0x3, P0 ;  /* 0x0000001113137c11 */ /* 0x000fe200080f1c14 */
[----:B------:R0:W-:Y:S01]  /*0970*/  STL [R1+0x80], R16 ;  /* 0x0000801001007387 */ /* 0x0001e20000100800 */
[----:B------:R-:W-:Y:S02]  /*0980*/  IADD3.X R15, R21, UR19, RZ, P1, !PT ;  /* 0x00000013150f7c10 */ /* 0x000fe40008ffe4ff */
[----:B------:R-:W-:Y:S01]  /*0990*/  MOV R31, 0x18 ;  /* 0x00000018001f7802 */ /* 0x000fe20000000f00 */
[----:B------:R-:W-:Y:S01]  /*09a0*/  UIADD3 UR9, UP0, UR9, 0x2, URZ ;  /* 0x0000000209097890 */ /* 0x000fe2000ff1e03f */
[----:B------:R-:W3:Y:S01]  /*09b0*/  LDG.E.64.CONSTANT R18, desc[UR12][R18.64] ;  /* 0x0000000c12127981 */ /* 0x000ee2000c1e9b00 */
[----:B------:R-:W-:-:S03]  /*09c0*/  ULDC.64 UR16, c[0x0][0x258] ;  /* 0x0000960000107ab9 */ /* 0x000fc60000000a00 */
[----:B------:R-:W3:Y:S01]  /*09d0*/  LDG.E.64.CONSTANT R14, desc[UR12][R14.64] ;  /* 0x0000000c0e0e7981 */ /* 0x000ee2000c1e9b00 */
[----:B0-----:R-:W-:-:S04]  /*09e0*/  IADD3 R16, P2, R16, UR20, RZ ;  /* 0x0000001410107c10 */ /* 0x001fc8000ff5e0ff */
[----:B------:R-:W-:-:S06]  /*09f0*/  IADD3.X R17, R21, UR21, RZ, P2, !PT ;  /* 0x0000001515117c10 */ /* 0x000fcc00097fe4ff */
[----:B------:R-:W3:Y:S01]  /*0a00*/  LDG.E.64.CONSTANT R16, desc[UR12][R16.64] ;  /* 0x0000000c10107981 */ /* 0x000ee2000c1e9b00 */
[----:B------:R-:W-:-:S04]  /*0a10*/  IADD3 R20, R26, 0xf00, RZ ;  /* 0x00000f001a147810 */ /* 0x000fc80007ffe0ff */
[----:B------:R-:W-:Y:S01]  /*0a20*/  IADD3 R20, P0, R20, R24, RZ ;  /* 0x0000001814147210 */ /* 0x000fe20007f1e0ff */
[----:B------:R0:W-:Y:S03]  /*0a30*/  STL [R1+0x7c], R21 ;  /* 0x00007c1501007387 */ /* 0x0001e60000100800 */
[----:B------:R-:W-:Y:S01]  /*0a40*/  SHF.L.U32 R22, R20, 0x1, RZ ;  /* 0x0000000114167819 */ /* 0x000fe200000006ff */
[----:B0-----:R-:W-:-:S05]  /*0a50*/  IMAD.X R21, RZ, RZ, R5, P0 ;  /* 0x000000ffff157224 */ /* 0x001fca00000e0605 */
[----:B------:R-:W-:Y:S02]  /*0a60*/  SHF.L.U64.HI R27, R20, 0x1, R21 ;  /* 0x00000001141b7819 */ /* 0x000fe40000010215 */
[----:B------:R-:W-:Y:S01]  /*0a70*/  IADD3 R20, P0, R22, UR18, RZ ;  /* 0x0000001216147c10 */ /* 0x000fe2000ff1e0ff */
[----:B------:R0:W-:Y:S03]  /*0a80*/  STL [R1+0x74], R22 ;  /* 0x0000741601007387 */ /* 0x0001e60000100800 */
[----:B------:R-:W-:-:S06]  /*0a90*/  IADD3.X R21, R27, UR19, RZ, P0, !PT ;  /* 0x000000131b157c10 */ /* 0x000fcc00087fe4ff */
[----:B------:R-:W3:Y:S01]  /*0aa0*/  LDG.E.64.CONSTANT R20, desc[UR12][R20.64] ;  /* 0x0000000c14147981 */ /* 0x000ee2000c1e9b00 */
[----:B0-----:R-:W-:-:S04]  /*0ab0*/  IADD3 R22, P0, R22, UR20, RZ ;  /* 0x0000001416167c10 */ /* 0x001fc8000ff1e0ff */
[----:B------:R-:W-:-:S06]  /*0ac0*/  IADD3.X R23, R27, UR21, RZ, P0, !PT ;  /* 0x000000151b177c10 */ /* 0x000fcc00087fe4ff */
[----:B------:R-:W3:Y:S01]  /*0ad0*/  LDG.E.64.CONSTANT R22, desc[UR12][R22.64] ;  /* 0x0000000c16167981 */ /* 0x000ee2000c1e9b00 */
[----:B------:R-:W-:-:S04]  /*0ae0*/  IADD3 R26, R26, 0x1680, RZ ;  /* 0x000016801a1a7810 */ /* 0x000fc80007ffe0ff */
[----:B------:R-:W-:-:S05]  /*0af0*/  IADD3 R26, P0, R26, R24, RZ ;  /* 0x000000181a1a7210 */ /* 0x000fca0007f1e0ff */
[----:B------:R-:W-:-:S05]  /*0b00*/  IMAD.X R5, RZ, RZ, R5, P0 ;  /* 0x000000ffff057224 */ /* 0x000fca00000e0605 */
[C---:B------:R-:W-:Y:S01]  /*0b10*/  SHF.L.U64.HI R28, R26.reuse, 0x1, R5 ;  /* 0x000000011a1c7819 */ /* 0x040fe20000010205 */
[----:B------:R0:W-:Y:S02]  /*0b20*/  STL [R1+0x78], R27 ;  /* 0x0000781b01007387 */ /* 0x0001e40000100800 */
[----:B0-----:R-:W-:-:S04]  /*0b30*/  SHF.L.U32 R27, R26, 0x1, RZ ;  /* 0x000000011a1b7819 */ /* 0x001fc800000006ff */
[C---:B------:R-:W-:Y:S02]  /*0b40*/  IADD3 R24, P0, R27.reuse, UR18, RZ ;  /* 0x000000121b187c10 */ /* 0x040fe4000ff1e0ff */
[----:B------:R-:W-:Y:S01]  /*0b50*/  IADD3 R26, P1, R27, UR20, RZ ;  /* 0x000000141b1a7c10 */ /* 0x000fe2000ff3e0ff */
[----:B------:R0:W-:Y:S01]  /*0b60*/  STL [R1+0x6c], R27 ;  /* 0x00006c1b01007387 */ /* 0x0001e20000100800 */
[----:B------:R-:W-:-:S03]  /*0b70*/  IADD3.X R25, R28, UR19, RZ, P0, !PT ;  /* 0x000000131c197c10 */ /* 0x000fc600087fe4ff */
[----:B------:R1:W-:Y:S01]  /*0b80*/  STL [R1+0x70], R28 ;  /* 0x0000701c01007387 */ /* 0x0003e20000100800 */
[----:B------:R-:W-:-:S03]  /*0b90*/  IMAD R35, R35, R31, UR6 ;  /* 0x0000000623237e24 */ /* 0x000fc6000f8e021f */
[----:B------:R-:W3:Y:S01]  /*0ba0*/  LDG.E.64.CONSTANT R24, desc[UR12][R24.64] ;  /* 0x0000000c18187981 */ /* 0x000ee2000c1e9b00 */
[----:B0-----:R-:W-:-:S06]  /*0bb0*/  IADD3.X R27, R28, UR21, RZ, P1, !PT ;  /* 0x000000151c1b7c10 */ /* 0x001fcc0008ffe4ff */
[----:B------:R-:W3:Y:S01]  /*0bc0*/  LDG.E.64.CONSTANT R26, desc[UR12][R26.64] ;  /* 0x0000000c1a1a7981 */ /* 0x000ee2000c1e9b00 */
[----:B--2---:R-:W-:-:S06]  /*0bd0*/  FADD.FTZ R5, R9, UR7 ;  /* 0x0000000709057e21 */ /* 0x004fcc0008010000 */
[----:B------:R-:W0:Y:S01]  /*0be0*/  MUFU.RSQ R5, R5 ;  /* 0x0000000500057308 */ /* 0x000e220000001400 */
[C---:B----4-:R-:W-:Y:S02]  /*0bf0*/  PRMT R29, R10.reuse, 0x7632, R29 ;  /* 0x000076320a1d7816 */ /* 0x050fe4000000001d */
[----:B-1----:R-:W-:Y:S02]  /*0c00*/  SHF.L.U32 R28, R10, 0x10, RZ ;  /* 0x000000100a1c7819 */ /* 0x002fe400000006ff */
[C---:B---3--:R-:W-:Y:S01]  /*0c10*/  PRMT R9, R12.reuse, 0x7632, R9 ;  /* 0x000076320c097816 */ /* 0x048fe20000000009 */
[----:B------:R-:W-:Y:S01]  /*0c20*/  IMAD.U32 R37, R12, 0x10000, RZ ;  /* 0x000100000c257824 */ /* 0x000fe200078e00ff */
[----:B------:R-:W-:Y:S01]  /*0c30*/  SHF.L.U32 R29, R29, 0x10, RZ ;  /* 0x000000101d1d7819 */ /* 0x000fe200000006ff */
[----:B------:R-:W-:Y:S01]  /*0c40*/  FADD.FTZ R28, -R8, R28 ;  /* 0x0000001c081c7221 */ /* 0x000fe20000010100 */
[----:B------:R0:W-:Y:S01]  /*0c50*/  STL [R1+0xa0], R10 ;  /* 0x0000a00a01007387 */ /* 0x0001e20000100800 */
[----:B------:R-:W-:-:S02]  /*0c60*/  IMAD.U32 R9, R9, 0x10000, RZ ;  /* 0x0001000009097824 */ /* 0x000fc400078e00ff */
[----:B------:R-:W-:Y:S01]  /*0c70*/  FMUL.FTZ R30, R0, R37 ;  /* 0x00000025001e7220 */ /* 0x000fe20000410000 */
[----:B------:R-:W-:Y:S01]  /*0c80*/  FADD.FTZ R29, -R8, R29 ;  /* 0x0000001d081d7221 */ /* 0x000fe20000010100 */
[----:B------:R1:W-:Y:S01]  /*0c90*/  STL [R1+0xa4], R12 ;  /* 0x0000a40c01007387 */ /* 0x0003e20000100800 */
[----:B0-----:R-:W-:Y:S01]  /*0ca0*/  FMUL.FTZ R10, R5, R28 ;  /* 0x0000001c050a7220 */ /* 0x001fe20000410000 */
[----:B------:R-:W-:Y:S01]  /*0cb0*/  FMUL.FTZ R28, R3, R9 ;  /* 0x00000009031c7220 */ /* 0x000fe20000410000 */
[----:B------:R-:W-:Y:S02]  /*0cc0*/  FMUL.FTZ R29, R5, R29 ;  /* 0x0000001d051d7220 */ /* 0x000fe40000410000 */
[----:B------:R-:W-:Y:S01]  /*0cd0*/  FFMA.FTZ R30, R10, R30, RZ ;  /* 0x0000001e0a1e7223 */ /* 0x000fe200000100ff */
[----:B-1----:R-:W-:Y:S01]  /*0ce0*/  LEA R12, R34, R35, 0x3 ;  /* 0x00000023220c7211 */ /* 0x002fe200078e18ff */
[----:B------:R-:W-:Y:S02]  /*0cf0*/  FFMA.FTZ R34, R0, R37, RZ ;  /* 0x0000002500227223 */ /* 0x000fe400000100ff */
[----:B------:R-:W-:Y:S01]  /*0d00*/  FFMA.FTZ R28, R29, R28, R30 ;  /* 0x0000001c1d1c7223 */ /* 0x000fe2000001001e */
[----:B------:R-:W-:Y:S01]  /*0d10*/  FADD.FTZ R30, R19, UR7 ;  /* 0x00000007131e7e21 */ /* 0x000fe20008010000 */
[----:B------:R-:W-:Y:S01]  /*0d20*/  SHF.L.U32 R31, R14, 0x10, RZ ;  /* 0x000000100e1f7819 */ /* 0x000fe200000006ff */
[-C--:B------:R-:W-:Y:S01]  /*0d30*/  FFMA.FTZ R35, R3, R9.reuse, R34 ;  /* 0x0000000903237223 */ /* 0x080fe20000010022 */
[----:B------:R-:W-:Y:S01]  /*0d40*/  FADD.FTZ R33, R9, R33 ;  /* 0x0000002109217221 */ /* 0x000fe20000010000 */
[----:B------:R-:W-:-:S02]  /*0d50*/  FFMA.FTZ R32, R29, R9, R32 ;  /* 0x000000091d207223 */ /* 0x000fc40000010020 */
[----:B------:R0:W1:Y:S01]  /*0d60*/  MUFU.RSQ R9, R30 ;  /* 0x0000001e00097308 */ /* 0x0000620000001400 */
[----:B------:R-:W-:Y:S01]  /*0d70*/  STL [R1+0x20], R37 ;  /* 0x0000202501007387 */ /* 0x000fe20000100800 */
[----:B------:R-:W-:Y:S01]  /*0d80*/  FADD.FTZ R31, -R8, R31 ;  /* 0x0000001f081f7221 */ /* 0x000fe20000010100 */
[----:B------:R-:W-:Y:S02]  /*0d90*/  PRMT R36, R14, 0x7632, R36 ;  /* 0x000076320e247816 */ /* 0x000fe40000000024 */
[----:B------:R2:W-:Y:S01]  /*0da0*/  STL [R1+0x58], R10 ;  /* 0x0000580a01007387 */ /* 0x0005e20000100800 */
[----:B------:R-:W-:-:S03]  /*0db0*/  SHF.L.U32 R34, R11, 0x10, RZ ;  /* 0x000000100b227819 */ /* 0x000fc600000006ff */
[----:B------:R3:W-:Y:S01]  /*0dc0*/  STL [R1+0x18], R12 ;  /* 0x0000180c01007387 */ /* 0x0007e20000100800 */
[----:B--2---:R-:W-:Y:S02]  /*0dd0*/  IMAD.U32 R10, R16, 0x10000, RZ ;  /* 0x00010000100a7824 */ /* 0x004fe400078e00ff */
[----:B---3--:R-:W-:Y:S02]  /*0de0*/  FMUL.FTZ R12, R5, R31 ;  /* 0x0000001f050c7220 */ /* 0x008fe40000410000 */
[----:B------:R-:W-:Y:S01]  /*0df0*/  FMUL.FTZ R19, R0, R10 ;  /* 0x0000000a00137220 */ /* 0x000fe20000410000 */
[----:B------:R-:W-:Y:S01]  /*0e00*/  STL [R1+0x28], R10 ;  /* 0x0000280a01007387 */ /* 0x000fe20000100800 */
[----:B------:R-:W-:Y:S01]  /*0e10*/  IMAD.U32 R36, R36, 0x10000, RZ ;  /* 0x0001000024247824 */ /* 0x000fe200078e00ff */
[----:B------:R-:W-:Y:S01]  /*0e20*/  PRMT R29, R13, 0x7632, R29 ;  /* 0x000076320d1d7816 */ /* 0x000fe2000000001d */
[----:B------:R-:W-:Y:S01]  /*0e30*/  FFMA.FTZ R19, R12, R19, R28 ;  /* 0x000000130c137223 */ /* 0x000fe2000001001c */
[----:B------:R2:W-:Y:S01]  /*0e40*/  STL [R1+0x60], R12 ;  /* 0x0000600c01007387 */ /* 0x0005e20000100800 */
[----:B0-----:R-:W-:Y:S01]  /*0e50*/  PRMT R30, R16, 0x7632, R30 ;  /* 0x00007632101e7816 */ /* 0x001fe2000000001e */
[----:B------:R-:W-:-:S02]  /*0e60*/  FADD.FTZ R34, -R18, R34 ;  /* 0x0000002212227221 */ /* 0x000fc40000010100 */
[----:B------:R1:W-:Y:S01]  /*0e70*/  STL [R1+0xa8], R11 ;  /* 0x0000a80b01007387 */ /* 0x0003e20000100800 */
[----:B------:R-:W-:Y:S01]  /*0e80*/  PRMT R28, R11, 0x7632, R28 ;  /* 0x000076320b1c7816 */ /* 0x000fe2000000001c */
[----:B------:R-:W-:Y:S02]  /*0e90*/  FADD.FTZ R36, -R8, R36 ;  /* 0x0000002408247221 */ /* 0x000fe40000010100 */
[----:B------:R0:W-:Y:S01]  /*0ea0*/  STL [R1+0xac], R13 ;  /* 0x0000ac0d01007387 */ /* 0x0001e20000100800 */
[----:B--2---:R-:W-:Y:S01]  /*0eb0*/  SHF.L.U32 R12, R13, 0x10, RZ ;  /* 0x000000100d0c7819 */ /* 0x004fe200000006ff */
[----:B------:R-:W-:Y:S01]  /*0ec0*/  FMUL.FTZ R36, R5, R36 ;  /* 0x0000002405247220 */ /* 0x000fe20000410000 */
[----:B------:R-:W-:Y:S01]  /*0ed0*/  SHF.L.U32 R30, R30, 0x10, RZ ;  /* 0x000000101e1e7819 */ /* 0x000fe200000006ff */
[----:B-1----:R-:W-:Y:S01]  /*0ee0*/  FMUL.FTZ R11, R9, R34 ;  /* 0x00000022090b7220 */ /* 0x002fe20000410000 */
[----:B0-----:R-:W-:Y:S01]  /*0ef0*/  IMAD.MOV.U32 R13, RZ, RZ, R35 ;  /* 0x000000ffff0d7224 */ /* 0x001fe200078e0023 */
[----:B------:R-:W-:-:S03]  /*0f00*/  SHF.L.U32 R28, R28, 0x10, RZ ;  /* 0x000000101c1c7819 */ /* 0x000fc600000006ff */
[----:B------:R-:W-:Y:S01]  /*0f10*/  FFMA.FTZ R34, R0, R10, R13 ;  /* 0x0000000a00227223 */ /* 0x000fe2000001000d */
[----:B------:R-:W-:Y:S01]  /*0f20*/  SHF.L.U32 R29, R29, 0x10, RZ ;  /* 0x000000101d1d7819 */ /* 0x000fe200000006ff */
[-C--:B------:R-:W-:Y:S01]  /*0f30*/  FMUL.FTZ R37, R3, R30.reuse ;  /* 0x0000001e03257220 */ /* 0x080fe20000410000 */
[----:B------:R-:W-:Y:S01]  /*0f40*/  FADD.FTZ R10, R33, R30 ;  /* 0x0000001e210a7221 */ /* 0x000fe20000010000 */
[-C--:B------:R-:W-:Y:S01]  /*0f50*/  FFMA.FTZ R34, R3, R30.reuse, R34 ;  /* 0x0000001e03227223 */ /* 0x080fe20000010022 */
[----:B------:R-:W-:Y:S01]  /*0f60*/  FFMA.FTZ R32, R36, R30, R32 ;  /* 0x0000001e24207223 */ /* 0x000fe20000010020 */
[----:B------:R-:W-:Y:S01]  /*0f70*/  FMUL.FTZ R31, R2, R12 ;  /* 0x0000000c021f7220 */ /* 0x000fe20000410000 */
[----:B------:R-:W-:Y:S01]  /*0f80*/  FADD.FTZ R28, -R18, R28 ;  /* 0x0000001c121c7221 */ /* 0x000fe20000010100 */
[C---:B------:R-:W-:Y:S01]  /*0f90*/  PRMT R30, R15.reuse, 0x7632, R30 ;  /* 0x000076320f1e7816 */ /* 0x040fe2000000001e */
[----:B------:R-:W-:Y:S01]  /*0fa0*/  STL [R1+0x24], R12 ;  /* 0x0000240c01007387 */ /* 0x000fe20000100800 */
[----:B------:R-:W-:Y:S01]  /*0fb0*/  SHF.L.U32 R33, R15, 0x10, RZ ;  /* 0x000000100f217819 */ /* 0x000fe200000006ff */
[----:B------:R-:W-:Y:S01]  /*0fc0*/  FMUL.FTZ R35, R4, R29 ;  /* 0x0000001d04237220 */ /* 0x000fe20000410000 */
[----:B------:R-:W-:Y:S01]  /*0fd0*/  FMUL.FTZ R28, R9, R28 ;  /* 0x0000001c091c7220 */ /* 0x000fe20000410000 */
[----:B------:R-:W-:Y:S01]  /*0fe0*/  STL [R1+0xb0], R14 ;  /* 0x0000b00e01007387 */ /* 0x000fe20000100800 */
[----:B------:R-:W-:Y:S01]  /*0ff0*/  FFMA.FTZ R31, R11, R31, RZ ;  /* 0x0000001f0b1f7223 */ /* 0x000fe200000100ff */
[--C-:B------:R-:W-:Y:S01]  /*1000*/  FFMA.FTZ R36, R36, R37, R19.reuse ;  /* 0x0000002524247223 */ /* 0x100fe20000010013 */
[----:B------:R-:W-:Y:S01]  /*1010*/  SHF.L.U32 R30, R30, 0x10, RZ ;  /* 0x000000101e1e7819 */ /* 0x000fe200000006ff */
[----:B------:R-:W-:Y:S01]  /*1020*/  STL [R1+0xb4], R16 ;  /* 0x0000b41001007387 */ /* 0x000fe20000100800 */
[----:B------:R-:W-:Y:S01]  /*1030*/  FFMA.FTZ R37, R2, R12, RZ ;  /* 0x0000000c02257223 */ /* 0x000fe200000100ff */
[----:B------:R-:W-:Y:S01]  /*1040*/  PRMT R19, R17, 0x7632, R19 ;  /* 0x0000763211137816 */ /* 0x000fe20000000013 */
[----:B------:R-:W-:Y:S01]  /*1050*/  FADD.FTZ R33, -R18, R33 ;  /* 0x0000002112217221 */ /* 0x000fe20000010100 */
[----:B------:R0:W-:Y:S01]  /*1060*/  STL [R1+0x54], R11 ;  /* 0x0000540b01007387 */ /* 0x0001e20000100800 */
[----:B------:R-:W-:Y:S01]  /*1070*/  FFMA.FTZ R31, R28, R35, R31 ;  /* 0x000000231c1f7223 */ /* 0x000fe2000001001f */
[-C--:B------:R-:W-:Y:S01]  /*1080*/  FFMA.FTZ R37, R4, R29.reuse, R37 ;  /* 0x0000001d04257223 */ /* 0x080fe20000010025 */
[----:B------:R-:W-:Y:S01]  /*1090*/  FFMA.FTZ R28, R28, R29, R6 ;  /* 0x0000001d1c1c7223 */ /* 0x000fe20000010006 */
[----:B------:R1:W-:Y:S01]  /*10a0*/  STL [R1+0xb8], R15 ;  /* 0x0000b80f01007387 */ /* 0x0003e20000100800 */
[----:B------:R-:W-:Y:S01]  /*10b0*/  FADD.FTZ R30, -R18, R30 ;  /* 0x0000001e121e7221 */ /* 0x000fe20000010100 */
[----:B------:R-:W-:Y:S01]  /*10c0*/  SHF.L.U32 R6, R19, 0x10, RZ ;  /* 0x0000001013067819 */ /* 0x000fe200000006ff */
[----:B0-----:R-:W-:-:S02]  /*10d0*/  IMAD.U32 R11, R17, 0x10000, RZ ;  /* 0x00010000110b7824 */ /* 0x001fc400078e00ff */
[----:B------:R-:W-:Y:S02]  /*10e0*/  FADD.FTZ R7, R29, R7 ;  /* 0x000000071d077221 */ /* 0x000fe40000010000 */
[C---:B------:R-:W-:Y:S01]  /*10f0*/  FMUL.FTZ R35, R2.reuse, R11 ;  /* 0x0000000b02237220 */ /* 0x040fe20000410000 */
[C---:B-1----:R-:W-:Y:S01]  /*1100*/  FMUL.FTZ R15, R9.reuse, R33 ;  /* 0x00000021090f7220 */ /* 0x042fe20000410000 */
[----:B------:R-:W-:Y:S01]  /*1110*/  FFMA.FTZ R19, R2, R11, R37 ;  /* 0x0000000b02137223 */ /* 0x000fe20000010025 */
[----:B------:R-:W-:Y:S01]  /*1120*/  FMUL.FTZ R30, R9, R30 ;  /* 0x0000001e091e7220 */ /* 0x000fe20000410000 */
[----:B------:R-:W-:Y:S02]  /*1130*/  IMAD.U32 R29, R20, 0x10000, RZ ;  /* 0x00010000141d7824 */ /* 0x000fe400078e00ff */
[----:B------:R-:W-:Y:S01]  /*1140*/  FFMA.FTZ R31, R15, R35, R31 ;  /* 0x000000230f1f7223 */ /* 0x000fe2000001001f */
[----:B------:R-:W-:Y:S01]  /*1150*/  FADD.FTZ R35, R7, R6 ;  /* 0x0000000607237221 */ /* 0x000fe20000010000 */
[----:B------:R-:W-:Y:S01]  /*1160*/  SHF.L.U32 R7, R21, 0x10, RZ ;  /* 0x0000001015077819 */ /* 0x000fe200000006ff */
[CC--:B------:R-:W-:Y:S01]  /*1170*/  FMUL.FTZ R33, R4.reuse, R6.reuse ;  /* 0x0000000604217220 */ /* 0x0c0fe20000410000 */
[-C--:B------:R-:W-:Y:S01]  /*1180*/  FFMA.FTZ R19, R4, R6.reuse, R19 ;  /* 0x0000000604137223 */ /* 0x080fe20000010013 */
[----:B------:R-:W-:Y:S01]  /*1190*/  FFMA.FTZ R28, R30, R6, R28 ;  /* 0x000000061e1c7223 */ /* 0x000fe2000001001c */
[----:B------:R-:W-:Y:S01]  /*11a0*/  FADD.FTZ R6, -R8, R29 ;  /* 0x0000001d08067221 */ /* 0x000fe20000010100 */
[----:B------:R-:W-:Y:S01]  /*11b0*/  STL [R1+0xbc], R17 ;  /* 0x0000bc1101007387 */ /* 0x000fe20000100800 */
[----:B------:R-:W-:Y:S01]  /*11c0*/  SHF.L.U32 R16, R22, 0x10, RZ ;  /* 0x0000001016107819 */ /* 0x000fe200000006ff */
[----:B------:R-:W-:Y:S01]  /*11d0*/  FADD.FTZ R7, -R18, R7 ;  /* 0x0000000712077221 */ /* 0x000fe20000010100 */
[----:B------:R-:W-:Y:S01]  /*11e0*/  FMUL.FTZ R14, R5, R6 ;  /* 0x00000006050e7220 */ /* 0x000fe20000410000 */
[----:B------:R-:W-:Y:S04]  /*11f0*/  STL [R1+0x1c], R11 ;  /* 0x00001c0b01007387 */ /* 0x000fe80000100800 */
[----:B------:R-:W-:Y:S01]  /*1200*/  STL [R1+0x5c], R15 ;  /* 0x00005c0f01007387 */ /* 0x000fe20000100800 */
[----:B------:R-:W-:-:S03]  /*1210*/  FMUL.FTZ R13, R9, R7 ;  /* 0x00000007090d7220 */ /* 0x000fc60000410000 */
[----:B------:R-:W-:Y:S04]  /*1220*/  STL [R1+0xc4], R15 ;  /* 0x0000c40f01007387 */ /* 0x000fe80000100800 */
[----:B------:R-:W-:Y:S04]  /*1230*/  STL [R1+0xc0], R20 ;  /* 0x0000c01401007387 */ /* 0x000fe80000100800 */
[----:B------:R-:W-:Y:S04]  /*1240*/  STL [R1+0xc], R16 ;  /* 0x00000c1001007387 */ /* 0x000fe80000100800 */
[----:B------:R-:W-:Y:S01]  /*1250*/  STL [R1+0xc8], R22 ;  /* 0x0000c81601007387 */ /* 0x000fe20000100800 */
[----:B------:R-:W-:-:S03]  /*1260*/  FMUL.FTZ R29, R0, R16 ;  /* 0x00000010001d7220 */ /* 0x000fc60000410000 */
[----:B------:R-:W-:Y:S01]  /*1270*/  STL [R1+0x4c], R14 ;  /* 0x00004c0e01007387 */ /* 0x000fe20000100800 */
[----:B------:R-:W-:-:S03]  /*1280*/  FFMA.FTZ R34, R0, R16, R34 ;  /* 0x0000001000227223 */ /* 0x000fc60000010022 */
[----:B------:R-:W-:Y:S04]  /*1290*/  STL [R1+0xcc], R14 ;  /* 0x0000cc0e01007387 */ /* 0x000fe80000100800 */
[----:B------:R0:W-:Y:S04]  /*12a0*/  STL [R1+0xd0], R16 ;  /* 0x0000d01001007387 */ /* 0x0001e80000100800 */
[----:B------:R-:W-:Y:S04]  /*12b0*/  STL [R1+0x50], R13 ;  /* 0x0000500d01007387 */ /* 0x000fe80000100800 */
[----:B0-----:R-:W2:Y:S01]  /*12c0*/  LDL.LU R16, [R1+0x18] ;  /* 0x0000180001107983 */ /* 0x001ea20000300800 */
[----:B------:R-:W-:Y:S01]  /*12d0*/  FFMA.FTZ R31, R30, R33, R31 ;  /* 0x000000211e1f7223 */ /* 0x000fe2000001001f */
[----:B------:R-:W-:-:S02]  /*12e0*/  PRMT R30, R20, 0x7632, R30 ;  /* 0x00007632141e7816 */ /* 0x000fc4000000001e */
[----:B------:R-:W-:-:S03]  /*12f0*/  PRMT R6, R22, 0x7632, R6 ;  /* 0x0000763216067816 */ /* 0x000fc60000000006 */
[----:B------:R-:W-:Y:S01]  /*1300*/  IMAD.U32 R30, R30, 0x10000, RZ ;  /* 0x000100001e1e7824 */ /* 0x000fe200078e00ff */
[----:B------:R-:W-:-:S03]  /*1310*/  SHF.L.U32 R6, R6, 0x10, RZ ;  /* 0x0000001006067819 */ /* 0x000fc600000006ff */
[----:B------:R-:W-:Y:S01]  /*1320*/  FADD.FTZ R30, -R8, R30 ;  /* 0x0000001e081e7221 */ /* 0x000fe20000010100 */
[----:B------:R-:W-:-:S03]  /*1330*/  SHF.L.U32 R37, R23, 0x10, RZ ;  /* 0x0000001017257819 */ /* 0x000fc600000006ff */
[----:B------:R-:W-:Y:S01]  /*1340*/  FMUL.FTZ R7, R5, R30 ;  /* 0x0000001e05077220 */ /* 0x000fe20000410000 */
[----:B------:R-:W-:Y:S01]  /*1350*/  FFMA.FTZ R36, R14, R29, R36 ;  /* 0x0000001d0e247223 */ /* 0x000fe20000010024 */
[-C--:B------:R-:W-:Y:S02]  /*1360*/  FMUL.FTZ R30, R3, R6.reuse ;  /* 0x00000006031e7220 */ /* 0x080fe40000410000 */
[C---:B------:R-:W-:Y:S01]  /*1370*/  FFMA.FTZ R15, R7.reuse, R6, R32 ;  /* 0x00000006070f7223 */ /* 0x040fe20000010020 */
[----:B------:R-:W-:Y:S02]  /*1380*/  IMAD.U32 R32, R24, 0x10000, RZ ;  /* 0x0001000018207824 */ /* 0x000fe400078e00ff */
[----:B------:R-:W-:Y:S01]  /*1390*/  FADD.FTZ R10, R10, R6 ;  /* 0x000000060a0a7221 */ /* 0x000fe20000010000 */
[----:B------:R-:W-:Y:S01]  /*13a0*/  FFMA.FTZ R7, R7, R30, R36 ;  /* 0x0000001e07077223 */ /* 0x000fe20000010024 */
[----:B------:R-:W-:Y:S01]  /*13b0*/  FMUL.FTZ R29, R2, R37 ;  /* 0x00000025021d7220 */ /* 0x000fe20000410000 */
[----:B------:R-:W-:Y:S01]  /*13c0*/  FFMA.FTZ R6, R3, R6, R34 ;  /* 0x0000000603067223 */ /* 0x000fe20000010022 */
[----:B------:R-:W-:Y:S01]  /*13d0*/  PRMT R30, R24, 0x7632, R30 ;  /* 0x00007632181e7816 */ /* 0x000fe2000000001e */
[----:B------:R-:W-:Y:S01]  /*13e0*/  FADD.FTZ R34, -R8, R32 ;  /* 0x0000002008227221 */ /* 0x000fe20000010100 */
[----:B------:R-:W-:Y:S01]  /*13f0*/  SHF.L.U32 R11, R26, 0x10, RZ ;  /* 0x000000101a0b7819 */ /* 0x000fe200000006ff */
[----:B------:R-:W-:Y:S01]  /*1400*/  FFMA.FTZ R31, R13, R29, R31 ;  /* 0x0000001d0d1f7223 */ /* 0x000fe2000001001f */
[----:B------:R-:W-:Y:S01]  /*1410*/  SHF.L.U32 R32, R30, 0x10, RZ ;  /* 0x000000101e207819 */ /* 0x000fe200000006ff */
[----:B------:R-:W-:Y:S01]  /*1420*/  FMUL.FTZ R12, R5, R34 ;  /* 0x00000022050c7220 */ /* 0x000fe20000410000 */
[----:B------:R-:W-:Y:S01]  /*1430*/  PRMT R29, R26, 0x7632, R29 ;  /* 0x000076321a1d7816 */ /* 0x000fe2000000001d */
[----:B------:R-:W-:Y:S01]  /*1440*/  FMUL.FTZ R30, R0, R11 ;  /* 0x0000000b001e7220 */ /* 0x000fe20000410000 */
[----:B------:R-:W-:Y:S01]  /*1450*/  PRMT R33, R21, 0x7632, R33 ;  /* 0x0000763215217816 */ /* 0x000fe20000000021 */
[----:B------:R-:W-:Y:S01]  /*1460*/  FADD.FTZ R32, -R8, R32 ;  /* 0x0000002008207221 */ /* 0x000fe20000010100 */
[----:B------:R-:W3:Y:S01]  /*1470*/  LDL.LU R14, [R1+0x30] ;  /* 0x00003000010e7983 */ /* 0x000ee20000300800 */
[----:B------:R-:W-:Y:S01]  /*1480*/  FFMA.FTZ R7, R12, R30, R7 ;  /* 0x0000001e0c077223 */ /* 0x000fe20000010007 */
[----:B------:R-:W-:Y:S01]  /*1490*/  IMAD.U32 R29, R29, 0x10000, RZ ;  /* 0x000100001d1d7824 */ /* 0x000fe200078e00ff */
[----:B------:R-:W-:-:S02]  /*14a0*/  SHF.L.U32 R33, R33, 0x10, RZ ;  /* 0x0000001021217819 */ /* 0x000fc400000006ff */
[----:B------:R-:W-:Y:S01]  /*14b0*/  PRMT R30, R23, 0x7632, R30 ;  /* 0x00007632171e7816 */ /* 0x000fe2000000001e */
[----:B------:R-:W-:Y:S01]  /*14c0*/  FMUL.FTZ R32, R5, R32 ;  /* 0x0000002005207220 */ /* 0x000fe20000410000 */
[----:B------:R-:W-:Y:S01]  /*14d0*/  FMUL.FTZ R34, R3, R29 ;  /* 0x0000001d03227220 */ /* 0x000fe20000410000 */
[----:B------:R-:W-:Y:S01]  /*14e0*/  FADD.FTZ R33, -R18, R33 ;  /* 0x0000002112217221 */ /* 0x000fe20000010100 */
[----:B------:R-:W-:Y:S01]  /*14f0*/  SHF.L.U32 R30, R30, 0x10, RZ ;  /* 0x000000101e1e7819 */ /* 0x000fe200000006ff */
[----:B------:R-:W-:Y:S01]  /*1500*/  FFMA.FTZ R6, R0, R11, R6 ;  /* 0x0000000b00067223 */ /* 0x000fe20000010006 */
[----:B------:R-:W-:Y:S01]  /*1510*/  FFMA.FTZ R7, R32, R34, R7 ;  /* 0x0000002220077223 */ /* 0x000fe20000010007 */
[----:B------:R-:W-:Y:S02]  /*1520*/  FMUL.FTZ R33, R9, R33 ;  /* 0x0000002109217220 */ /* 0x000fe40000410000 */
[-C--:B------:R-:W-:Y:S01]  /*1530*/  FMUL.FTZ R34, R4, R30.reuse ;  /* 0x0000001e04227220 */ /* 0x080fe20000410000 */
[----:B------:R-:W-:Y:S01]  /*1540*/  FFMA.FTZ R6, R3, R29, R6 ;  /* 0x0000001d03067223 */ /* 0x000fe20000010006 */
[----:B------:R-:W-:-:S02]  /*1550*/  FFMA.FTZ R20, R33, R30, R28 ;  /* 0x0000001e21147223 */ /* 0x000fc4000001001c */
[----:B------:R-:W-:Y:S01]  /*1560*/  FFMA.FTZ R31, R33, R34, R31 ;  /* 0x00000022211f7223 */ /* 0x000fe2000001001f */
[----:B------:R-:W-:Y:S01]  /*1570*/  IMAD.U32 R33, R25, 0x10000, RZ ;  /* 0x0001000019217824 */ /* 0x000fe200078e00ff */
[C---:B------:R-:W-:Y:S01]  /*1580*/  SHF.L.U32 R36, R27.reuse, 0x10, RZ ;  /* 0x000000101b247819 */ /* 0x040fe200000006ff */
[----:B------:R-:W-:Y:S01]  /*1590*/  STL [R1+0x10], R10 ;  /* 0x0000100a01007387 */ /* 0x000fe20000100800 */
[----:B------:R-:W-:Y:S01]  /*15a0*/  PRMT R28, R27, 0x7632, R28 ;  /* 0x000076321b1c7816 */ /* 0x000fe2000000001c */
[----:B------:R-:W-:Y:S02]  /*15b0*/  FFMA.FTZ R19, R2, R37, R19 ;  /* 0x0000002502137223 */ /* 0x000fe40000010013 */
[----:B------:R-:W3:Y:S02]  /*15c0*/  LDL R22, [R1+0x20] ;  /* 0x0000200001167983 */ /* 0x000ee40000100800 */
[----:B------:R-:W-:Y:S02]  /*15d0*/  IMAD.U32 R28, R28, 0x10000, RZ ;  /* 0x000100001c1c7824 */ /* 0x000fe400078e00ff */
[----:B------:R-:W3:Y:S04]  /*15e0*/  LDL R17, [R1+0x58] ;  /* 0x0000580001117983 */ /* 0x000ee80000100800 */
[----:B------:R-:W-:Y:S04]  /*15f0*/  STL [R1+0x8], R11 ;  /* 0x0000080b01007387 */ /* 0x000fe80000100800 */
[----:B------:R-:W-:Y:S04]  /*1600*/  STL [R1+0x48], R12 ;  /* 0x0000480c01007387 */ /* 0x000fe80000100800 */
[----:B------:R-:W4:Y:S04]  /*1610*/  LDL R34, [R1+0x54] ;  /* 0x0000540001227983 */ /* 0x000f280000100800 */
[----:B--2---:R0:W-:Y:S02]  /*1620*/  STS.64 [R16], R6 ;  /* 0x0000000610007388 */ /* 0x0041e40000000a00 */
[----:B0-----:R-:W-:Y:S01]  /*1630*/  PRMT R7, R25, 0x7632, R7 ;  /* 0x0000763219077816 */ /* 0x001fe20000000007 */
[----:B------:R-:W-:-:S02]  /*1640*/  FADD.FTZ R6, -R18, R33 ;  /* 0x0000002112067221 */ /* 0x000fc40000010100 */
[----:B------:R-:W2:Y:S01]  /*1650*/  LDL.LU R33, [R1+0x10] ;  /* 0x0000100001217983 */ /* 0x000ea20000300800 */
[----:B------:R-:W-:Y:S01]  /*1660*/  SHF.L.U32 R7, R7, 0x10, RZ ;  /* 0x0000001007077819 */ /* 0x000fe200000006ff */
[----:B------:R-:W-:Y:S01]  /*1670*/  FMUL.FTZ R10, R9, R6 ;  /* 0x00000006090a7220 */ /* 0x000fe20000410000 */
[----:B------:R-:W-:-:S03]  /*1680*/  FMUL.FTZ R6, R2, R36 ;  /* 0x0000002402067220 */ /* 0x000fc60000410000 */
[----:B------:R-:W-:Y:S01]  /*1690*/  FADD.FTZ R7, -R18, R7 ;  /* 0x0000000712077221 */ /* 0x000fe20000010100 */
[----:B------:R-:W-:Y:S01]  /*16a0*/  FFMA.FTZ R6, R10, R6, R31 ;  /* 0x000000060a067223 */ /* 0x000fe2000001001f */
[C---:B------:R-:W-:Y:S02]  /*16b0*/  FFMA.FTZ R31, R4.reuse, R30, R19 ;  /* 0x0000001e041f7223 */ /* 0x040fe40000010013 */
[----:B------:R-:W-:Y:S01]  /*16c0*/  FMUL.FTZ R19, R9, R7 ;  /* 0x0000000709137220 */ /* 0x000fe20000410000 */
[----:B------:R-:W-:Y:S01]  /*16d0*/  FMUL.FTZ R7, R4, R28 ;  /* 0x0000001c04077220 */ /* 0x000fe20000410000 */
[----:B------:R-:W-:-:S03]  /*16e0*/  FFMA.FTZ R31, R2, R36, R31 ;  /* 0x00000024021f7223 */ /* 0x000fc6000001001f */
[----:B------:R-:W-:Y:S01]  /*16f0*/  FFMA.FTZ R7, R19, R7, R6 ;  /* 0x0000000713077223 */ /* 0x000fe20000010006 */
[----:B------:R-:W-:Y:S01]  /*1700*/  FFMA.FTZ R6, R4, R28, R31 ;  /* 0x0000001c04067223 */ /* 0x000fe2000001001f */
[----:B------:R-:W-:Y:S01]  /*1710*/  STL [R1+0x44], R10 ;  /* 0x0000440a01007387 */ /* 0x000fe20000100800 */
[----:B------:R-:W-:-:S03]  /*1720*/  FADD.FTZ R30, R35, R30 ;  /* 0x0000001e231e7221 */ /* 0x000fc60000010000 */
[----:B------:R-:W4:Y:S04]  /*1730*/  LDL.LU R31, [R1+0x3c] ;  /* 0x00003c00011f7983 */ /* 0x000f280000300800 */
[----:B------:R-:W2:Y:S04]  /*1740*/  LDL.LU R35, [R1+0x34] ;  /* 0x0000340001237983 */ /* 0x000ea80000300800 */
[----:B------:R0:W-:Y:S04]  /*1750*/  STS.64 [R16+0x1680], R6 ;  /* 0x0016800610007388 */ /* 0x0001e80000000a00 */
[----:B0-----:R-:W4:Y:S04]  /*1760*/  LDL.LU R16, [R1+0xd0] ;  /* 0x0000d00001107983 */ /* 0x001f280000300800 */
[----:B------:R-:W4:Y:S04]  /*1770*/  LDL.LU R6, [R1+0x38] ;  /* 0x0000380001067983 */ /* 0x000f280000300800 */
[----:B------:R-:W4:Y:S01]  /*1780*/  LDL R7, [R1+0x24] ;  /* 0x0000240001077983 */ /* 0x000f220000100800 */
[----:B---3--:R-:W-:Y:S01]  /*1790*/  FFMA.FTZ R17, R17, R22, R14 ;  /* 0x0000001611117223 */ /* 0x008fe2000001000e */
[----:B------:R-:W-:-:S02]  /*17a0*/  FFMA.FTZ R32, R32, R29, R15 ;  /* 0x0000001d20207223 */ /* 0x000fc4000001000f */
[----:B------:R-:W3:Y:S01]  /*17b0*/  LDL.LU R14, [R1+0xcc] ;  /* 0x0000cc00010e7983 */ /* 0x000ee20000300800 */
[----:B------:R-:W-:Y:S01]  /*17c0*/  UIADD3.X UR10, URZ, UR5, URZ, UP0, !UPT ;  /* 0x000000053f0a7290 */ /* 0x000fe200087fe43f */
[----:B------:R-:W-:Y:S01]  /*17d0*/  BAR.SYNC.DEFER_BLOCKING 0x0 ;  /* 0x0000000000007b1d */ /* 0x000fe20000010000 */
[----:B--2---:R-:W-:-:S05]  /*17e0*/  FADD.FTZ R35, R22, R35 ;  /* 0x0000002316237221 */ /* 0x004fca0000010000 */
[----:B------:R0:W5:Y:S04]  /*17f0*/  LDL.LU R22, [R1+0xc8] ;  /* 0x0000c80001167983 */ /* 0x0001680000300800 */
[----:B------:R-:W2:Y:S01]  /*1800*/  LDL.LU R15, [R1+0xc4] ;  /* 0x0000c400010f7983 */ /* 0x000ea20000300800 */
[----:B----4-:R-:W-:Y:S01]  /*1810*/  FADD.FTZ R31, R7, R31 ;  /* 0x0000001f071f7221 */ /* 0x010fe20000010000 */
[----:B------:R-:W-:Y:S01]  /*1820*/  FFMA.FTZ R34, R34, R7, R6 ;  /* 0x0000000722227223 */ /* 0x000fe20000010006 */
[----:B------:R-:W-:Y:S01]  /*1830*/  FADD.FTZ R7, R30, R28 ;  /* 0x0000001c1e077221 */ /* 0x000fe20000010000 */
[----:B------:R-:W-:Y:S01]  /*1840*/  FFMA.FTZ R6, R19, R28, R20 ;  /* 0x0000001c13067223 */ /* 0x000fe20000010014 */
[----:B------:R-:W4:Y:S04]  /*1850*/  LDL R30, [R1+0x1c] ;  /* 0x00001c00011e7983 */ /* 0x000f280000100800 */
[----:B------:R0:W5:Y:S04]  /*1860*/  LDL.LU R20, [R1+0xc0] ;  /* 0x0000c00001147983 */ /* 0x0001680000300800 */
[----:B------:R-:W3:Y:S04]  /*1870*/  LDL R19, [R1+0x28] ;  /* 0x0000280001137983 */ /* 0x000ee80000100800 */
[----:B------:R-:W3:Y:S01]  /*1880*/  LDL R28, [R1+0x60] ;  /* 0x00006000011c7983 */ /* 0x000ee20000100800 */
[----:B------:R-:W-:-:S02]  /*1890*/  FADD.FTZ R33, R33, R29 ;  /* 0x0000001d21217221 */ /* 0x000fc40000010000 */
[----:B------:R-:W1:Y:S01]  /*18a0*/  S2R R29, SR_TID.X ;  /* 0x00000000001d7919 */ /* 0x000e620000002100 */
[----:B------:R-:W-:-:S04]  /*18b0*/  UISETP.GE.U32.AND UP0, UPT, UR9, UR16, UPT ;  /* 0x000000100900728c */ /* 0x000fc8000bf06070 */
[----:B------:R-:W-:-:S06]  /*18c0*/  UISETP.GE.AND.EX UP0, UPT, UR10, UR17, UPT, UP0 ;  /* 0x000000110a00728c */ /* 0x000fcc000bf06300 */
[----:B------:R-:W-:Y:S02]  /*18d0*/  PLOP3.LUT P0, PT, PT, PT, UP0, 0x80, 0x0 ;  /* 0x000000000000781c */ /* 0x000fe40003f0f008 */
[----:B-1----:R-:W-:Y:S01]  /*18e0*/  ISETP.GT.U32.AND P1, PT, R29, 0x3f, PT ;  /* 0x0000003f1d00780c */ /* 0x002fe20003f24070 */
[----:B----4-:R-:W-:Y:S01]  /*18f0*/  FADD.FTZ R31, R31, R30 ;  /* 0x0000001e1f1f7221 */ /* 0x010fe20000010000 */
[----:B--2---:R-:W-:Y:S01]  /*1900*/  FFMA.FTZ R34, R15, R30, R34 ;  /* 0x0000001e0f227223 */ /* 0x004fe20000010022 */
[----:B---3--:R-:W-:Y:S01]  /*1910*/  FADD.FTZ R35, R35, R19 ;  /* 0x0000001323237221 */ /* 0x008fe20000010000 */
[----:B------:R-:W-:-:S03]  /*1920*/  FFMA.FTZ R19, R28, R19, R17 ;  /* 0x000000131c137223 */ /* 0x000fc60000010011 */
[----:B------:R-:W-:Y:S01]  /*1930*/  FADD.FTZ R35, R35, R16 ;  /* 0x0000001023237221 */ /* 0x000fe20000010000 */
[----:B------:R0:W5:Y:S01]  /*1940*/  LDL.LU R17, [R1+0xbc] ;  /* 0x0000bc0001117983 */ /* 0x0001620000300800 */
[----:B------:R-:W-:Y:S01]  /*1950*/  FADD.FTZ R31, R31, R37 ;  /* 0x000000251f1f7221 */ /* 0x000fe20000010000 */
[----:B------:R-:W-:Y:S01]  /*1960*/  FFMA.FTZ R19, R14, R16, R19 ;  /* 0x000000100e137223 */ /* 0x000fe20000010013 */
[----:B------:R-:W-:Y:S01]  /*1970*/  FFMA.FTZ R34, R13, R37, R34 ;  /* 0x000000250d227223 */ /* 0x000fe20000010022 */
[----:B------:R0:W5:Y:S01]  /*1980*/  LDL.LU R15, [R1+0xb8] ;  /* 0x0000b800010f7983 */ /* 0x0001620000300800 */
[----:B------:R-:W-:Y:S01]  /*1990*/  FADD.FTZ R35, R35, R11 ;  /* 0x0000000b23237221 */ /* 0x000fe20000010000 */
[----:B------:R-:W-:Y:S02]  /*19a0*/  FFMA.FTZ R19, R12, R11, R19 ;  /* 0x0000000b0c137223 */ /* 0x000fe40000010013 */
[----:B------:R0:W5:Y:S01]  /*19b0*/  LDL.LU R16, [R1+0xb4] ;  /* 0x0000b40001107983 */ /* 0x0001620000300800 */
[----:B------:R-:W-:-:S03]  /*19c0*/  FADD.FTZ R28, R31, R36 ;  /* 0x000000241f1c7221 */ /* 0x000fc60000010000 */
[----:B------:R0:W5:Y:S01]  /*19d0*/  LDL.LU R14, [R1+0xb0] ;  /* 0x0000b000010e7983 */ /* 0x0001620000300800 */
[----:B------:R-:W-:-:S03]  /*19e0*/  FFMA.FTZ R30, R10, R36, R34 ;  /* 0x000000240a1e7223 */ /* 0x000fc60000010022 */
[----:B------:R0:W5:Y:S04]  /*19f0*/  LDL.LU R13, [R1+0xac] ;  /* 0x0000ac00010d7983 */ /* 0x0001680000300800 */
[----:B------:R0:W5:Y:S04]  /*1a00*/  LDL.LU R11, [R1+0xa8] ;  /* 0x0000a800010b7983 */ /* 0x0001680000300800 */
[----:B------:R0:W5:Y:S04]  /*1a10*/  LDL.LU R12, [R1+0xa4] ;  /* 0x0000a400010c7983 */ /* 0x0001680000300800 */
[----:B------:R0:W5:Y:S04]  /*1a20*/  LDL.LU R10, [R1+0xa0] ;  /* 0x0000a000010a7983 */ /* 0x0001680000300800 */
[----:B------:R0:W-:Y:S04]  /*1a30*/  STL [R1+0x34], R35 ;  /* 0x0000342301007387 */ /* 0x0001e80000100800 */
[----:B------:R0:W-:Y:S04]  /*1a40*/  STL [R1+0x30], R19 ;  /* 0x0000301301007387 */ /* 0x0001e80000100800 */
[----:B------:R0:W-:Y:S04]  /*1a50*/  STL [R1+0x3c], R28 ;  /* 0x00003c1c01007387 */ /* 0x0001e80000100800 */
[----:B------:R0:W-:Y:S01]  /*1a60*/  STL [R1+0x38], R30 ;  /* 0x0000381e01007387 */ /* 0x0001e20000100800 */
[----:B------:R-:W-:Y:S05]  /*1a70*/  @!P0 BRA `(.L_x_206) ;  /* 0x0000000400048947 */ /* 0x000fea0003800000 */
[----:B------:R1:W-:Y:S04]  /*1a80*/  STL.64 [R1+0xa8], R4 ;  /* 0x0000a80401007387 */ /* 0x0003e80000100a00 */
[----:B------:R2:W-:Y:S04]  /*1a90*/  STL.64 [R1+0xa0], R2 ;  /* 0x0000a00201007387 */ /* 0x0005e80000100a00 */
[----:B------:R-:W3:Y:S01]  /*1aa0*/  LDL R31, [R1+0x98] ;  /* 0x00009800011f7983 */ /* 0x000ee20000100800 */
[----:B-1----:R-:W-:-:S03]  /*1ab0*/  MOV R5, R35 ;  /* 0x0000002300057202 */ /* 0x002fc60000000f00 */
[----:B0-----:R-:W4:Y:S01]  /*1ac0*/  LDL R35, [R1+0x9c] ;  /* 0x00009c0001237983 */ /* 0x001f220000100800 */
[----:B------:R-:W0:Y:S01]  /*1ad0*/  S2UR UR7, SR_CgaCtaId ;  /* 0x00000000000779c3 */ /* 0x000e220000008800 */
[----:B------:R-:W-:Y:S01]  /*1ae0*/  UMOV UR5, 0x400 ;  /* 0x0000040000057882 */ /* 0x000fe20000000000 */
[----:B------:R-:W-:Y:S01]  /*1af0*/  MOV R4, R19 ;  /* 0x0000001300047202 */ /* 0x000fe20000000f00 */
[----:B--2---:R-:W-:Y:S01]  /*1b00*/  IMAD.MOV.U32 R2, RZ, RZ, R30 ;  /* 0x000000ffff027224 */ /* 0x004fe200078e001e */
[----:B------:R-:W-:Y:S02]  /*1b10*/  SHF.L.U32 R19, R29, 0x1, RZ ;  /* 0x000000011d137819 */ /* 0x000fe400000006ff */
[----:B------:R-:W-:Y:S02]  /*1b20*/  MOV R3, R28 ;  /* 0x0000001c00037202 */ /* 0x000fe40000000f00 */
[----:B------:R-:W-:Y:S01]  /*1b30*/  LOP3.LUT R19, R19, 0x18, RZ, 0xc0, !PT ;  /* 0x0000001813137812 */ /* 0x000fe200078ec0ff */
[----:B0-----:R-:W-:-:S06]  /*1b40*/  ULEA UR5, UR7, UR5, 0x18 ;  /* 0x0000000507057291 */ /* 0x001fcc000f8ec03f */
[----:B------:R-:W-:-:S05]  /*1b50*/  LEA R28, R29, UR5, 0x5 ;  /* 0x000000051d1c7c11 */ /* 0x000fca000f8e28ff */
[----:B------:R-:W-:Y:S01]  /*1b60*/  IMAD.IADD R29, R28, 0x1, R19 ;  /* 0x000000011c1d7824 */ /* 0x000fe200078e0213 */
[----:B------:R-:W-:-:S04]  /*1b70*/  LOP3.LUT R30, R19, 0x8, RZ, 0x3c, !PT ;  /* 0x00000008131e7812 */ /* 0x000fc800078e3cff */
[----:B------:R0:W-:Y:S01]  /*1b80*/  STS.64 [R29], R4 ;  /* 0x000000041d007388 */ /* 0x0001e20000000a00 */
[C---:B------:R-:W-:Y:S02]  /*1b90*/  IADD3 R30, R28.reuse, R30, RZ ;  /* 0x0000001e1c1e7210 */ /* 0x040fe40007ffe0ff */
[C---:B0-----:R-:W-:Y:S01]  /*1ba0*/  LOP3.LUT R29, R19.reuse, 0x10, RZ, 0x3c, !PT ;  /* 0x00000010131d7812 */ /* 0x041fe200078e3cff */
[----:B------:R-:W-:Y:S01]  /*1bb0*/  USHF.L.U32 UR7, UR8, 0x7, URZ ;  /* 0x0000000708077899 */ /* 0x000fe2000800063f */
[----:B------:R-:W-:Y:S01]  /*1bc0*/  LOP3.LUT R19, R19, 0x18, RZ, 0x3c, !PT ;  /* 0x0000001813137812 */ /* 0x000fe200078e3cff */
[----:B------:R1:W5:Y:S01]  /*1bd0*/  LDL.LU.64 R4, [R1+0xa8] ;  /* 0x0000a80001047983 */ /* 0x0003620000300a00 */
[----:B------:R-:W-:-:S03]  /*1be0*/  IADD3 R29, R28, R29, RZ ;  /* 0x0000001d1c1d7210 */ /* 0x000fc60007ffe0ff */
[----:B------:R-:W-:Y:S02]  /*1bf0*/  IMAD.IADD R19, R28, 0x1, R19 ;  /* 0x000000011c137824 */ /* 0x000fe400078e0213 */
[----:B------:R-:W0:Y:S01]  /*1c00*/  S2R R28, SR_TID.X ;  /* 0x00000000001c7919 */ /* 0x000e220000002100 */
[----:B------:R-:W-:Y:S04]  /*1c10*/  STS.64 [R30], R32 ;  /* 0x000000201e007388 */ /* 0x000fe80000000a00 */
[----:B------:R2:W-:Y:S04]  /*1c20*/  STS.64 [R29], R2 ;  /* 0x000000021d007388 */ /* 0x0005e80000000a00 */
[----:B------:R1:W-:Y:S01]  /*1c30*/  STS.64 [R19], R6 ;  /* 0x0000000613007388 */ /* 0x0003e20000000a00 */
[----:B------:R-:W-:-:S03]  /*1c40*/  ULOP3.LUT UR7, UR7, 0xffffff80, UR11, 0xe2, !UPT ;  /* 0xffffff8007077892 */ /* 0x000fc6000f8ee20b */
[----:B--2---:R2:W5:Y:S01]  /*1c50*/  LDL.LU.64 R2, [R1+0xa0] ;  /* 0x0000a00001027983 */ /* 0x0045620000300a00 */
[----:B0-----:R-:W-:-:S04]  /*1c60*/  SHF.R.S32.HI R34, RZ, 0x1f, R28 ;  /* 0x0000001fff227819 */ /* 0x001fc8000001141c */
[----:B------:R-:W-:-:S04]  /*1c70*/  LEA.HI R34, R34, R28, RZ, 0x2 ;  /* 0x0000001c22227211 */ /* 0x000fc800078f10ff */
[----:B------:R-:W-:-:S04]  /*1c80*/  SHF.R.S32.HI R34, RZ, 0x2, R34 ;  /* 0x00000002ff227819 */ /* 0x000fc80000011422 */
[----:B------:R-:W-:Y:S01]  /*1c90*/  LEA R28, R34, UR5, 0x5 ;  /* 0x00000005221c7c11 */ /* 0x000fe2000f8e28ff */
[----:B-1----:R-:W-:Y:S01]  /*1ca0*/  IMAD.U32 R19, RZ, RZ, UR7 ;  /* 0x00000007ff137e24 */ /* 0x002fe2000f8e00ff */
[----:B------:R-:W-:Y:S02]  /*1cb0*/  BAR.SYNC.DEFER_BLOCKING 0x0 ;  /* 0x0000000000007b1d */ /* 0x000fe40000010000 */
[-C--:B----4-:R-:W-:Y:S02]  /*1cc0*/  LEA R30, R35, R28.reuse, 0x3 ;  /* 0x0000001c231e7211 */ /* 0x090fe400078e18ff */
[----:B---3--:R-:W-:-:S04]  /*1cd0*/  LEA R28, R31, R28, 0x3 ;  /* 0x0000001c1f1c7211 */ /* 0x008fc800078e18ff */
[----:B------:R-:W0:Y:S01]  /*1ce0*/  LDC.64 R34, c[0x0][0x260] ;  /* 0x00009800ff227b82 */ /* 0x000e220000000a00 */
[----:B------:R-:W1:Y:S04]  /*1cf0*/  LDS.64 R30, [R30] ;  /* 0x000000001e1e7984 */ /* 0x000e680000000a00 */
[----:B------:R-:W3:Y:S01]  /*1d00*/  LDS.64 R28, [R28+0x1e00] ;  /* 0x001e00001c1c7984 */ /* 0x000ee20000000a00 */
[----:B-1----:R-:W-:-:S04]  /*1d10*/  FADD.FTZ R31, RZ, R31 ;  /* 0x0000001fff1f7221 */ /* 0x002fc80000010000 */
[----:B---3--:R-:W-:Y:S02]  /*1d20*/  FADD.FTZ R29, R31, R29 ;  /* 0x0000001d1f1d7221 */ /* 0x008fe40000010000 */
[----:B------:R-:W1:Y:S01]  /*1d30*/  S2R R31, SR_TID.X ;  /* 0x00000000001f7919 */ /* 0x000e620000002100 */
[----:B------:R-:W-:-:S04]  /*1d40*/  FADD.FTZ R30, RZ, R30 ;  /* 0x0000001eff1e7221 */ /* 0x000fc80000010000 */
[----:B------:R-:W-:Y:S01]  /*1d50*/  FADD.FTZ R28, R30, R28 ;  /* 0x0000001c1e1c7221 */ /* 0x000fe20000010000 */
[----:B-1----:R-:W-:-:S05]  /*1d60*/  IMAD R19, R19, 0x3c0, R31 ;  /* 0x000003c013137824 */ /* 0x002fca00078e021f */
[----:B------:R-:W-:-:S05]  /*1d70*/  SHF.L.U32 R19, R19, 0x1, RZ ;  /* 0x0000000113137819 */ /* 0x000fca00000006ff */
[----:B0-----:R-:W-:-:S05]  /*1d80*/  IMAD.WIDE.U32 R30, R19, 0x4, R34 ;  /* 0x00000004131e7825 */ /* 0x001fca00078e0022 */
[----:B------:R0:W-:Y:S04]  /*1d90*/  STG.E.64 desc[UR12][R30.64+0x20000], R28 ;  /* 0x0200001c1e007986 */ /* 0x0001e8000c101b0c */
[----:B0-----:R-:W3:Y:S04]  /*1da0*/  LDL R30, [R1+0x8c] ;  /* 0x00008c00011e7983 */ /* 0x001ee80000100800 */
[----:B------:R-:W4:Y:S04]  /*1db0*/  LDL R29, [R1+0x94] ;  /* 0x00009400011d7983 */ /* 0x000f280000100800 */
[----:B------:R-:W2:Y:S01]  /*1dc0*/  LDL R31, [R1+0x90] ;  /* 0x00009000011f7983 */ /* 0x000ea20000100800 */
[----:B------:R-:W-:-:S05]  /*1dd0*/  IADD3 R19, R19, 0x3c0, RZ ;  /* 0x000003c013137810 */ /* 0x000fca0007ffe0ff */
[----:B------:R-:W-:Y:S01]  /*1de0*/  IMAD.WIDE.U32 R34, R19, 0x4, R34 ;  /* 0x0000000413227825 */ /* 0x000fe200078e0022 */
[----:B---3--:R-:W-:-:S05]  /*1df0*/  LEA R30, R30, UR5, 0x5 ;  /* 0x000000051e1e7c11 */ /* 0x008fca000f8e28ff */
[----:B----4-:R-:W-:Y:S01]  /*1e00*/  IMAD R28, R29, 0x8, R30 ;  /* 0x000000081d1c7824 */ /* 0x010fe200078e021e */
[----:B--2---:R-:W-:-:S05]  /*1e10*/  LEA R30, R31, R30, 0x3 ;  /* 0x0000001e1f1e7211 */ /* 0x004fca00078e18ff */
[----:B------:R-:W0:Y:S04]  /*1e20*/  LDS.64 R28, [R28] ;  /* 0x000000001c1c7984 */ /* 0x000e280000000a00 */
[----:B------:R-:W1:Y:S01]  /*1e30*/  LDS.64 R30, [R30+0x1e00] ;  /* 0x001e00001e1e7984 */ /* 0x000e620000000a00 */
[----:B0-----:R-:W-:Y:S01]  /*1e40*/  FADD.FTZ R29, RZ, R29 ;  /* 0x0000001dff1d7221 */ /* 0x001fe20000010000 */
[----:B------:R-:W-:-:S03]  /*1e50*/  FADD.FTZ R28, RZ, R28 ;  /* 0x0000001cff1c7221 */ /* 0x000fc60000010000 */
[----:B-1----:R-:W-:Y:S01]  /*1e60*/  FADD.FTZ R31, R29, R31 ;  /* 0x0000001f1d1f7221 */ /* 0x002fe20000010000 */
[----:B------:R-:W-:-:S05]  /*1e70*/  FADD.FTZ R30, R28, R30 ;  /* 0x0000001e1c1e7221 */ /* 0x000fca0000010000 */
[----:B------:R1:W-:Y:S02]  /*1e80*/  STG.E.64 desc[UR12][R34.64+0x20000], R30 ;  /* 0x0200001e22007986 */ /* 0x0003e4000c101b0c */
.L_x_206:
[----:B01----:R-:W0:Y:S01]  /*1e90*/  S2R R35, SR_TID.X ;  /* 0x0000000000237919 */ /* 0x003e220000002100 */
[----:B------:R-:W-:Y:S01]  /*1ea0*/  BSSY B0, `(.L_x_207) ;  /* 0x00000ab000007945 */ /* 0x000fe20003800000 */
[----:B------:R-:W-:-:S03]  /*1eb0*/  CS2R R28, SRZ ;  /* 0x00000000001c7805 */ /* 0x000fc6000001ff00 */
[----:B------:R-:W-:Y:S05]  /*1ec0*/  @P1 BRA `(.L_x_208) ;  /* 0x0000000800a01947 */ /* 0x000fea0003800000 */
[----:B0-----:R-:W-:Y:S02]  /*1ed0*/  SHF.R.U32.HI R19, RZ, 0x1, R35 ;  /* 0x00000001ff137819 */ /* 0x001fe40000011623 */
        /* <DEDUP_REMOVED lines=167> */
.L_x_208:
[----:B------:R-:W-:Y:S05]  /*2950*/  BSYNC B0 ;  /* 0x0000000000007941 */ /* 0x000fea0003800000 */
.L_x_207:
[----:B------:R-:W1:Y:S01]  /*2960*/  SHFL.BFLY PT, R30, R28, 0x1, 0x1f ;  /* 0x0c201f001c1e7f89 */ /* 0x000e6200000e0000 */
[----:B-----5:R-:W-:Y:S01]  /*2970*/  PRMT R31, R10, 0x7632, R31 ;  /* 0x000076320a1f7816 */ /* 0x020fe2000000001f */
[----:B------:R-:W-:Y:S01]  /*2980*/  BSSY B0, `(.L_x_209) ;  /* 0x0000016000007945 */ /* 0x000fe20003800000 */
[----:B0-----:R-:W-:Y:S01]  /*2990*/  LOP3.LUT P1, RZ, R35, 0xffffffc1, RZ, 0xc0, !PT ;  /* 0xffffffc123ff7812 */ /* 0x001fe2000782c0ff */
[----:B------:R-:W0:Y:S01]  /*29a0*/  SHFL.BFLY PT, R19, R29, 0x1, 0x1f ;  /* 0x0c201f001d137f89 */ /* 0x000e2200000e0000 */
[----:B------:R-:W-:-:S03]  /*29b0*/  PRMT R11, R11, 0x7632, R11 ;  /* 0x000076320b0b7816 */ /* 0x000fc6000000000b */
[----:B------:R-:W-:Y:S04]  /*29c0*/  STL.S16 [R1+0x14], R31 ;  /* 0x0000141f01007387 */ /* 0x000fe80000100600 */
[----:B------:R0:W-:Y:S01]  /*29d0*/  STL.S16 [R1+0x40], R11 ;  /* 0x0000400b01007387 */ /* 0x0001e20000100600 */
[----:B-1----:R-:W-:Y:S02]  /*29e0*/  FADD.FTZ R10, R30, R28 ;  /* 0x0000001c1e0a7221 */ /* 0x002fe40000010000 */
[----:B------:R-:W1:Y:S01]  /*29f0*/  S2R R30, SR_TID.X ;  /* 0x00000000001e7919 */ /* 0x000e620000002100 */
[----:B0-----:R-:W-:Y:S01]  /*2a00*/  FADD.FTZ R11, R19, R29 ;  /* 0x0000001d130b7221 */ /* 0x001fe20000010000 */
[----:B------:R-:W-:Y:S06]  /*2a10*/  @P1 BRA `(.L_x_210) ;  /* 0x0000000000301947 */ /* 0x000fec0003800000 */
[----:B-1----:R-:W-:Y:S01]  /*2a20*/  SHF.R.U32.HI R28, RZ, 0x1, R30 ;  /* 0x00000001ff1c7819 */ /* 0x002fe2000001161e */
[----:B------:R-:W-:Y:S01]  /*2a30*/  ULDC UR5, c[0x0][0x10] ;  /* 0x0000040000057ab9 */ /* 0x000fe20000000800 */
[----:B------:R-:W-:Y:S01]  /*2a40*/  IMAD.U32 R19, RZ, RZ, UR11 ;  /* 0x0000000bff137e24 */ /* 0x000fe2000f8e00ff */
[----:B------:R-:W-:Y:S01]  /*2a50*/  UIMAD UR5, UR5, UR4, UR8 ;  /* 0x00000004050572a4 */ /* 0x000fe2000f8e0208 */
[----:B------:R-:W-:-:S04]  /*2a60*/  SHF.L.U32 R28, R28, 0x7, RZ ;  /* 0x000000071c1c7819 */ /* 0x000fc800000006ff */
[----:B------:R-:W-:Y:S02]  /*2a70*/  LOP3.LUT R19, R28, 0xffffff80, R19, 0xe2, !PT ;  /* 0xffffff801c137812 */ /* 0x000fe400078ee213 */
[----:B------:R-:W-:-:S04]  /*2a80*/  MOV R28, UR5 ;  /* 0x00000005001c7c02 */ /* 0x000fc80008000f00 */
[----:B------:R-:W-:Y:S02]  /*2a90*/  LEA R19, R28, R19, 0xc ;  /* 0x000000131c137211 */ /* 0x000fe400078e60ff */
[----:B------:R-:W0:Y:S03]  /*2aa0*/  LDC.64 R28, c[0x0][0x260] ;  /* 0x00009800ff1c7b82 */ /* 0x000e260000000a00 */
[----:B------:R-:W-:-:S04]  /*2ab0*/  IMAD.SHL.U32 R19, R19, 0x2, RZ ;  /* 0x0000000213137824 */ /* 0x000fc800078e00ff */
[----:B0-----:R-:W-:-:S05]  /*2ac0*/  IMAD.WIDE.U32 R28, R19, 0x4, R28 ;  /* 0x00000004131c7825 */ /* 0x001fca00078e001c */
[----:B------:R0:W-:Y:S02]  /*2ad0*/  STG.E.64 desc[UR12][R28.64], R10 ;  /* 0x0000000a1c007986 */ /* 0x0001e4000c101b0c */
.L_x_210:
[----:B------:R-:W-:Y:S05]  /*2ae0*/  BSYNC B0 ;  /* 0x0000000000007941 */ /* 0x000fea0003800000 */
.L_x_209:
[----:B------:R-:W-:Y:S01]  /*2af0*/  PRMT R19, R13, 0x7632, R19 ;  /* 0x000076320d137816 */ /* 0x000fe20000000013 */
[----:B------:R-:W-:Y:S01]  /*2b00*/  UISETP.GE.U32.AND UP0, UPT, UR9, UR16, UPT ;  /* 0x000000100900728c */ /* 0x000fe2000bf06070 */
[----:B------:R-:W-:Y:S02]  /*2b10*/  PRMT R24, R12, 0x7632, R24 ;  /* 0x000076320c187816 */ /* 0x000fe40000000018 */
[----:B------:R-:W-:Y:S01]  /*2b20*/  PRMT R13, R14, 0x7632, R13 ;  /* 0x000076320e0d7816 */ /* 0x000fe2000000000d */
[----:B------:R2:W-:Y:S01]  /*2b30*/  STL.S16 [R1+0x2c], R19 ;  /* 0x00002c1301007387 */ /* 0x0005e20000100600 */
[----:B------:R-:W-:Y:S01]  /*2b40*/  PRMT R12, R15, 0x7632, R12 ;  /* 0x000076320f0c7816 */ /* 0x000fe2000000000c */
[----:B------:R-:W-:Y:S01]  /*2b50*/  UISETP.GE.AND.EX UP0, UPT, UR10, UR17, UPT, UP0 ;  /* 0x000000110a00728c */ /* 0x000fe2000bf06300 */
[----:B0-----:R-:W-:Y:S01]  /*2b60*/  PRMT R11, R16, 0x7632, R11 ;  /* 0x00007632100b7816 */ /* 0x001fe2000000000b */
[----:B------:R2:W-:Y:S01]  /*2b70*/  STL.S16 [R1+0x10], R13 ;  /* 0x0000100d01007387 */ /* 0x0005e20000100600 */
[----:B------:R-:W-:-:S02]  /*2b80*/  PRMT R10, R17, 0x7632, R10 ;  /* 0x00007632110a7816 */ /* 0x000fc4000000000a */
[----:B------:R-:W-:Y:S01]  /*2b90*/  PRMT R35, R20, 0x7632, R35 ;  /* 0x0000763214237816 */ /* 0x000fe20000000023 */
[----:B------:R2:W-:Y:S01]  /*2ba0*/  STL.S16 [R1+0x4], R12 ;  /* 0x0000040c01007387 */ /* 0x0005e20000100600 */
[----:B------:R-:W-:Y:S02]  /*2bb0*/  PLOP3.LUT P1, PT, PT, PT, UP0, 0x80, 0x0 ;  /* 0x000000000000781c */ /* 0x000fe40003f2f008 */
[----:B------:R-:W-:Y:S01]  /*2bc0*/  PRMT R34, R21, 0x7632, R34 ;  /* 0x0000763215227816 */ /* 0x000fe20000000022 */
[----:B------:R2:W-:Y:S01]  /*2bd0*/  STL.S16 [R1], R11 ;  /* 0x0000000b01007387 */ /* 0x0005e20000100600 */
[----:B------:R-:W-:Y:S02]  /*2be0*/  PRMT R31, R22, 0x7632, R31 ;  /* 0x00007632161f7816 */ /* 0x000fe4000000001f */
[----:B------:R-:W-:Y:S01]  /*2bf0*/  PRMT R29, R23, 0x7632, R29 ;  /* 0x00007632171d7816 */ /* 0x000fe2000000001d */
[----:B------:R2:W-:Y:S01]  /*2c00*/  STL.S16 [R1+0x18], R10 ;  /* 0x0000180a01007387 */ /* 0x0005e20000100600 */
[----:B------:R-:W-:-:S02]  /*2c10*/  PRMT R28, R24, 0x7632, R28 ;  /* 0x00007632181c7816 */ /* 0x000fc4000000001c */
[----:B------:R-:W-:Y:S02]  /*2c20*/  PRMT R25, R25, 0x7632, R25 ;  /* 0x0000763219197816 */ /* 0x000fe40000000019 */
[----:B------:R-:W-:Y:S02]  /*2c30*/  PRMT R26, R26, 0x7632, R26 ;  /* 0x000076321a1a7816 */ /* 0x000fe4000000001a */
[----:B------:R-:W-:Y:S01]  /*2c40*/  PRMT R27, R27, 0x7632, R27 ;  /* 0x000076321b1b7816 */ /* 0x000fe2000000001b */
[----:B------:R-:W-:Y:S06]  /*2c50*/  @P1 BRA `(.L_x_211) ;  /* 0x0000000000581947 */ /* 0x000fec0003800000 */
[----:B------:R-:W-:Y:S01]  /*2c60*/  BAR.SYNC.DEFER_BLOCKING 0x0 ;  /* 0x0000000000007b1d */ /* 0x000fe20000010000 */
[----:B-1----:R-:W-:-:S13]  /*2c70*/  ISETP.NE.AND P1, PT, R30, RZ, PT ;  /* 0x000000ff1e00720c */ /* 0x002fda0003f25270 */
[----:B------:R-:W-:Y:S05]  /*2c80*/  @P1 BRA `(.L_x_212) ;  /* 0x0000000000401947 */ /* 0x000fea0003800000 */
[----:B--2---:R-:W0:Y:S01]  /*2c90*/  LDC.64 R12, c[0x0][0x268] ;  /* 0x00009a00ff0c7b82 */ /* 0x004e220000000a00 */
[----:B------:R-:W-:Y:S02]  /*2ca0*/  MOV R10, UR8 ;  /* 0x00000008000a7c02 */ /* 0x000fe40008000f00 */
[----:B------:R-:W-:-:S03]  /*2cb0*/  ISETP.NE.AND P1, PT, RZ, UR11, PT ;  /* 0x0000000bff007c0c */ /* 0x000fc6000bf25270 */
[----:B0-----:R-:W-:Y:S01]  /*2cc0*/  IMAD.WIDE.U32 R10, R10, 0x4, R12 ;  /* 0x000000040a0a7825 */ /* 0x001fe200078e000c */
[----:B------:R-:W-:-:S04]  /*2cd0*/  MOV R12, 0x7fffff81 ;  /* 0x7fffff81000c7802 */ /* 0x000fc80000000f00 */
[----:B------:R-:W-:Y:S01]  /*2ce0*/  SEL R12, R12, 0x1, !P1 ;  /* 0x000000010c0c7807 */ /* 0x000fe20004800000 */
[----:B------:R-:W-:Y:S06]  /*2cf0*/  MEMBAR.ALL.GPU ;  /* 0x0000000000007992 */ /* 0x000fec000000a000 */
[----:B------:R-:W-:-:S00]  /*2d00*/  ERRBAR ;  /* 0x00000000000079ab */ /* 0x000fc00000000000 */
[----:B------:R-:W-:Y:S06]  /*2d10*/  CGAERRBAR ;  /* 0x00000000000075ab */ /* 0x000fec0000000000 */
[----:B------:R0:W5:Y:S02]  /*2d20*/  ATOM.E.ADD.STRONG.GPU PT, R12, desc[UR12][R10.64], R12 ;  /* 0x0000000c0a0c798a */ /* 0x00016400081ee1cc */
.L_x_213:
[----:B------:R-:W2:Y:S04]  /*2d30*/  LD.E.STRONG.GPU R13, desc[UR12][R10.64] ;  /* 0x0000000c0a0d7980 */ /* 0x000ea8000c10f900 */
[----:B--2---:R-:W-:Y:S01]  /*2d40*/  CCTL.IVALL ;  /* 0x00000000ff00798f */ /* 0x004fe20002000000 */
[----:B------:R-:W-:Y:S05]  /*2d50*/  YIELD ;  /* 0x0000000000007946 */ /* 0x000fea0003800000 */
[----:B-----5:R-:W-:-:S04]  /*2d60*/  LOP3.LUT R13, R13, R12, RZ, 0x3c, !PT ;  /* 0x0000000c0d0d7212 */ /* 0x020fc800078e3cff */
[----:B------:R-:W-:-:S13]  /*2d70*/  ISETP.GT.AND P1, PT, R13, -0x1, PT ;  /* 0xffffffff0d00780c */ /* 0x000fda0003f24270 */
[----:B------:R-:W-:Y:S05]  /*2d80*/  @P1 BRA `(.L_x_213) ;  /* 0xfffffffc00e81947 */ /* 0x000fea000383ffff */
.L_x_212:
[----:B------:R-:W-:Y:S05]  /*2d90*/  WARPSYNC.ALL ;  /* 0x0000000000007948 */ /* 0x000fea0003800000 */
[----:B------:R-:W-:Y:S06]  /*2da0*/  BAR.SYNC.DEFER_BLOCKING 0x0 ;  /* 0x0000000000007b1d */ /* 0x000fec0000010000 */
[----:B------:R-:W-:Y:S05]  /*2db0*/  BRA `(.L_x_214) ;  /* 0x0000000000647947 */ /* 0x000fea0003800000 */
.L_x_211:
[----:B--2---:R-:W0:Y:S01]  /*2dc0*/  S2R R10, SR_TID.X ;  /* 0x00000000000a7919 */ /* 0x004e220000002100 */
[----:B------:R-:W-:Y:S01]  /*2dd0*/  BAR.SYNC.DEFER_BLOCKING 0x0 ;  /* 0x0000000000007b1d */ /* 0x000fe20000010000 */
[----:B0-----:R-:W-:-:S13]  /*2de0*/  ISETP.NE.AND P1, PT, R10, RZ, PT ;  /* 0x000000ff0a00720c */ /* 0x001fda0003f25270 */
[----:B------:R-:W-:Y:S05]  /*2df0*/  @P1 BRA `(.L_x_215) ;  /* 0x00000000004c1947 */ /* 0x000fea0003800000 */
[----:B------:R-:W-:Y:S01]  /*2e00*/  ULDC.64 UR14, c[0x0][0x268] ;  /* 0x00009a00000e7ab9 */ /* 0x000fe20000000a00 */
[----:B------:R-:W-:Y:S01]  /*2e10*/  IMAD R10, RZ, RZ, -UR8 ;  /* 0x80000008ff0a7e24 */ /* 0x000fe2000f8e02ff */
[----:B------:R-:W-:Y:S01]  /*2e20*/  UIADD3 UR14, UP0, UR14, 0x8, URZ ;  /* 0x000000080e0e7890 */ /* 0x000fe2000ff1e03f */
[----:B------:R-:W-:-:S03]  /*2e30*/  MOV R12, 0x7fffff01 ;  /* 0x7fffff01000c7802 */ /* 0x000fc60000000f00 */
[----:B------:R-:W-:Y:S01]  /*2e40*/  UIADD3.X UR15, URZ, UR15, URZ, UP0, !UPT ;  /* 0x0000000f3f0f7290 */ /* 0x000fe200087fe43f */
[----:B------:R-:W-:Y:S02]  /*2e50*/  ISETP.NE.AND P1, PT, R10, UR11, PT ;  /* 0x0000000b0a007c0c */ /* 0x000fe4000bf25270 */
[----:B------:R-:W-:Y:S02]  /*2e60*/  MOV R10, UR14 ;  /* 0x0000000e000a7c02 */ /* 0x000fe40008000f00 */
[----:B------:R-:W-:Y:S01]  /*2e70*/  SEL R12, R12, 0x1, !P1 ;  /* 0x000000010c0c7807 */ /* 0x000fe20004800000 */
[----:B------:R-:W-:Y:S01]  /*2e80*/  IMAD.U32 R11, RZ, RZ, UR15 ;  /* 0x0000000fff0b7e24 */ /* 0x000fe2000f8e00ff */
[----:B------:R-:W-:Y:S06]  /*2e90*/  MEMBAR.ALL.GPU ;  /* 0x0000000000007992 */ /* 0x000fec000000a000 */
[----:B------:R-:W-:-:S00]  /*2ea0*/  ERRBAR ;  /* 0x00000000000079ab */ /* 0x000fc00000000000 */
[----:B------:R-:W-:Y:S06]  /*2eb0*/  CGAERRBAR ;  /* 0x00000000000075ab */ /* 0x000fec0000000000 */
[----:B------:R0:W5:Y:S02]  /*2ec0*/  ATOM.E.ADD.STRONG.GPU PT, R12, desc[UR12][R10.64], R12 ;  /* 0x0000000c0a0c798a */ /* 0x00016400081ee1cc */
.L_x_216:
[----:B------:R-:W2:Y:S04]  /*2ed0*/  LD.E.STRONG.GPU R13, desc[UR12][R10.64] ;  /* 0x0000000c0a0d7980 */ /* 0x000ea8000c10f900 */
[----:B--2---:R-:W-:Y:S01]  /*2ee0*/  CCTL.IVALL ;  /* 0x00000000ff00798f */ /* 0x004fe20002000000 */
[----:B------:R-:W-:Y:S05]  /*2ef0*/  YIELD ;  /* 0x0000000000007946 */ /* 0x000fea0003800000 */
[----:B-----5:R-:W-:-:S04]  /*2f00*/  LOP3.LUT R13, R13, R12, RZ, 0x3c, !PT ;  /* 0x0000000c0d0d7212 */ /* 0x020fc800078e3cff */
[----:B------:R-:W-:-:S13]  /*2f10*/  ISETP.GT.AND P1, PT, R13, -0x1, PT ;  /* 0xffffffff0d00780c */ /* 0x000fda0003f24270 */
[----:B------:R-:W-:Y:S05]  /*2f20*/  @P1 BRA `(.L_x_216) ;  /* 0xfffffffc00e81947 */ /* 0x000fea000383ffff */
.L_x_215:
[----:B------:R-:W-:Y:S05]  /*2f30*/  WARPSYNC.ALL ;  /* 0x0000000000007948 */ /* 0x000fea0003800000 */
[----:B------:R-:W-:Y:S06]  /*2f40*/  BAR.SYNC.DEFER_BLOCKING 0x0 ;  /* 0x0000000000007b1d */ /* 0x000fec0000010000 */
.L_x_214:
[----:B--2---:R-:W2:Y:S01]  /*2f50*/  S2R R12, SR_TID.X ;  /* 0x00000000000c7919 */ /* 0x004ea20000002100 */
[----:B------:R-:W-:Y:S01]  /*2f60*/  BSSY B0, `(.L_x_217) ;  /* 0x0000061000007945 */ /* 0x000fe20003800000 */
[----:B0-----:R-:W-:Y:S02]  /*2f70*/  CS2R R10, SRZ ;  /* 0x00000000000a7805 */ /* 0x001fe4000001ff00 */
[----:B--2---:R-:W-:-:S13]  /*2f80*/  ISETP.GT.U32.AND P1, PT, R12, 0xff, PT ;  /* 0x000000ff0c00780c */ /* 0x004fda0003f24070 */
[----:B------:R-:W-:Y:S05]  /*2f90*/  @P1 BRA `(.L_x_218) ;  /* 0x0000000400741947 */ /* 0x000fea0003800000 */
[----:B------:R-:W-:Y:S01]  /*2fa0*/  ULDC UR5, c[0x0][0x10] ;  /* 0x0000040000057ab9 */ /* 0x000fe20000000800 */
[----:B------:R0:W-:Y:S01]  /*2fb0*/  STL.64 [R1+0xa0], R2 ;  /* 0x0000a00201007387 */ /* 0x0001e20000100a00 */
[----:B------:R-:W-:Y:S01]  /*2fc0*/  UIMAD UR5, UR5, UR4, UR8 ;  /* 0x00000004050572a4 */ /* 0x000fe2000f8e0208 */
[C---:B------:R-:W-:Y:S02]  /*2fd0*/  SHF.L.U32 R11, R12.reuse, 0x4, RZ ;  /* 0x000000040c0b7819 */ /* 0x040fe400000006ff */
[----:B------:R-:W-:Y:S02]  /*2fe0*/  LOP3.LUT R12, R12, 0x7, RZ, 0xc0, !PT ;  /* 0x000000070c0c7812 */ /* 0x000fe400078ec0ff */
[----:B------:R-:W-:Y:S02]  /*2ff0*/  LOP3.LUT R11, R11, 0x7fffff80, RZ, 0xc0, !PT ;  /* 0x7fffff800b0b7812 */ /* 0x000fe400078ec0ff */
[----:B------:R-:W-:Y:S01]  /*3000*/  MOV R10, UR5 ;  /* 0x00000005000a7c02 */ /* 0x000fe20008000f00 */
[----:B0-----:R-:W0:Y:S04]  /*3010*/  LDC.64 R2, c[0x0][0x260] ;  /* 0x00009800ff027b82 */ /* 0x001e280000000a00 */
[----:B------:R-:W-:-:S05]  /*3020*/  IMAD R10, R10, 0x1000, R11 ;  /* 0x000010000a0a7824 */ /* 0x000fca00078e020b */
[----:B------:R-:W-:-:S04]  /*3030*/  IADD3 R10, R10, R12, RZ ;  /* 0x0000000c0a0a7210 */ /* 0x000fc80007ffe0ff */
[----:B------:R-:W-:-:S04]  /*3040*/  SHF.L.U32 R10, R10, 0x1, RZ ;  /* 0x000000010a0a7819 */ /* 0x000fc800000006ff */
[C---:B------:R-:W-:Y:S01]  /*3050*/  IADD3 R14, R10.reuse, 0x20, RZ ;  /* 0x000000200a0e7810 */ /* 0x040fe20007ffe0ff */
[C---:B------:R-:W-:Y:S02]  /*3060*/  VIADD R16, R10.reuse, 0x10 ;  /* 0x000000100a107836 */ /* 0x040fe40000000000 */
[----:B0-----:R-:W-:-:S04]  /*3070*/  IMAD.WIDE.U32 R12, R10, 0x4, R2 ;  /* 0x000000040a0c7825 */ /* 0x001fc800078e0002 */
[--C-:B------:R-:W-:Y:S02]  /*3080*/  IMAD.WIDE.U32 R16, R16, 0x4, R2.reuse ;  /* 0x0000000410107825 */ /* 0x100fe400078e0002 */
[----:B------:R-:W2:Y:S02]  /*3090*/  LDG.E.64 R12, desc[UR12][R12.64] ;  /* 0x0000000c0c0c7981 */ /* 0x000ea4000c1e1b00 */
[----:B------:R-:W-:Y:S02]  /*30a0*/  IMAD.WIDE.U32 R14, R14, 0x4, R2 ;  /* 0x000000040e0e7825 */ /* 0x000fe400078e0002 */
[----:B------:R-:W3:Y:S04]  /*30b0*/  LDG.E.64 R16, desc[UR12][R16.64] ;  /* 0x0000000c10107981 */ /* 0x000ee8000c1e1b00 */
[----:B------:R-:W4:Y:S01]  /*30c0*/  LDG.E.64 R14, desc[UR12][R14.64] ;  /* 0x0000000c0e0e7981 */ /* 0x000f22000c1e1b00 */
[C---:B------:R-:W-:Y:S01]  /*30d0*/  IADD3 R22, R10.reuse, 0x30, RZ ;  /* 0x000000300a167810 */ /* 0x040fe20007ffe0ff */
[----:B------:R-:W-:-:S04]  /*30e0*/  VIADD R20, R10, 0x40 ;  /* 0x000000400a147836 */ /* 0x000fc80000000000 */
        /* <DEDUP_REMOVED lines=9> */
[C---:B------:R-:W-:Y:S02]  /*3180*/  IADD3 R16, R10.reuse, 0x50, RZ ;  /* 0x000000500a107810 */ /* 0x040fe40007ffe0ff */
[----:B------:R-:W-:-:S03]  /*3190*/  IADD3 R12, R10, 0x60, RZ ;  /* 0x000000600a0c7810 */ /* 0x000fc60007ffe0ff */
[----:B------:R-:W-:-:S04]  /*31a0*/  IMAD.WIDE.U32 R16, R16, 0x4, R2 ;  /* 0x0000000410107825 */ /* 0x000fc800078e0002 */
[----:B------:R-:W-:Y:S02]  /*31b0*/  IMAD.WIDE.U32 R12, R12, 0x4, R2 ;  /* 0x000000040c0c7825 */ /* 0x000fe400078e0002 */
[----:B------:R-:W2:Y:S04]  /*31c0*/  LDG.E.64 R16, desc[UR12][R16.64] ;  /* 0x0000000c10107981 */ /* 0x000ea8000c1e1b00 */
[----:B------:R-:W3:Y:S01]  /*31d0*/  LDG.E.64 R12, desc[UR12][R12.64] ;  /* 0x0000000c0c0c7981 */ /* 0x000ee2000c1e1b00 */
[----:B------:R-:W-:Y:S01]  /*31e0*/  FADD.FTZ R11, R15, R11 ;  /* 0x0000000b0f0b7221 */ /* 0x000fe20000010000 */
[----:B------:R-:W-:Y:S01]  /*31f0*/  FADD.FTZ R14, R22, R14 ;  /* 0x0000000e160e7221 */ /* 0x000fe20000010000 */
[----:B------:R-:W-:Y:S02]  /*3200*/  VIADD R22, R10, 0x70 ;  /* 0x000000700a167836 */ /* 0x000fe40000000000 */
[----:B------:R-:W-:-:S02]  /*3210*/  FADD.FTZ R11, R23, R11 ;  /* 0x0000000b170b7221 */ /* 0x000fc40000010000 */
[----:B------:R-:W-:-:S04]  /*3220*/  IMAD.WIDE.U32 R22, R22, 0x4, R2 ;  /* 0x0000000416167825 */ /* 0x000fc800078e0002 */
[----:B------:R-:W-:Y:S01]  /*3230*/  FADD.FTZ R14, R20, R14 ;  /* 0x0000000e140e7221 */ /* 0x000fe20000010000 */
[----:B------:R-:W-:Y:S01]  /*3240*/  IADD3 R20, R10, 0x80, RZ ;  /* 0x000000800a147810 */ /* 0x000fe20007ffe0ff */
[----:B------:R-:W4:Y:S01]  /*3250*/  LDG.E.64 R22, desc[UR12][R22.64] ;  /* 0x0000000c16167981 */ /* 0x000f22000c1e1b00 */
[----:B------:R-:W-:-:S03]  /*3260*/  FADD.FTZ R11, R21, R11 ;  /* 0x0000000b150b7221 */ /* 0x000fc60000010000 */
[----:B------:R-:W-:-:S06]  /*3270*/  IMAD.WIDE.U32 R20, R20, 0x4, R2 ;  /* 0x0000000414147825 */ /* 0x000fcc00078e0002 */
[----:B------:R-:W4:Y:S01]  /*3280*/  LDG.E.64 R20, desc[UR12][R20.64] ;  /* 0x0000000c14147981 */ /* 0x000f22000c1e1b00 */
[----:B--2---:R-:W-:Y:S01]  /*3290*/  FADD.FTZ R14, R16, R14 ;  /* 0x0000000e100e7221 */ /* 0x004fe20000010000 */
[----:B------:R-:W-:Y:S01]  /*32a0*/  IADD3 R16, R10, 0x90, RZ ;  /* 0x000000900a107810 */ /* 0x000fe20007ffe0ff */
[----:B------:R-:W-:Y:S02]  /*32b0*/  FADD.FTZ R11, R17, R11 ;  /* 0x0000000b110b7221 */ /* 0x000fe40000010000 */
        /* <DEDUP_REMOVED lines=8> */
[----:B-1----:R-:W-:Y:S01]  /*3340*/  IADD3 R30, R10, 0xf0, RZ ;  /* 0x000000f00a1e7810 */ /* 0x002fe20007ffe0ff */
[----:B------:R-:W5:Y:S01]  /*3350*/  LDL.LU.64 R2, [R1+0xa0] ;  /* 0x0000a00001027983 */ /* 0x000f620000300a00 */
[----:B------:R-:W-:-:S02]  /*3360*/  FADD.FTZ R11, R23, R11 ;  /* 0x0000000b170b7221 */ /* 0x000fc40000010000 */
[----:B------:R-:W0:Y:S01]  /*3370*/  LDC.64 R22, c[0x0][0x260] ;  /* 0x00009800ff167b82 */ /* 0x000e220000000a00 */
[----:B------:R-:W-:Y:S01]  /*3380*/  FADD.FTZ R12, R20, R12 ;  /* 0x0000000c140c7221 */ /* 0x000fe20000010000 */
[----:B------:R-:W-:Y:S02]  /*3390*/  VIADD R20, R10, 0xd0 ;  /* 0x000000d00a147836 */ /* 0x000fe40000000000 */
[----:B------:R-:W-:Y:S02]  /*33a0*/  FADD.FTZ R11, R21, R11 ;  /* 0x0000000b150b7221 */ /* 0x000fe40000010000 */
[----:B0-----:R-:W-:-:S04]  /*33b0*/  IMAD.WIDE.U32 R20, R20, 0x4, R22 ;  /* 0x0000000414147825 */ /* 0x001fc800078e0016 */
[----:B--2---:R-:W-:Y:S01]  /*33c0*/  FADD.FTZ R12, R16, R12 ;  /* 0x0000000c100c7221 */ /* 0x004fe20000010000 */
[----:B------:R-:W-:-:S03]  /*33d0*/  IADD3 R16, R10, 0xb0, RZ ;  /* 0x000000b00a107810 */ /* 0x000fc60007ffe0ff */
[----:B---3--:R-:W-:Y:S01]  /*33e0*/  FADD.FTZ R14, R14, R12 ;  /* 0x0000000c0e0e7221 */ /* 0x008fe20000010000 */
[----:B------:R-:W-:Y:S01]  /*33f0*/  IADD3 R12, R10, 0xc0, RZ ;  /* 0x000000c00a0c7810 */ /* 0x000fe20007ffe0ff */
[----:B------:R-:W-:Y:S01]  /*3400*/  FADD.FTZ R19, R17, R11 ;  /* 0x0000000b11137221 */ /* 0x000fe20000010000 */
[----:B------:R-:W-:-:S04]  /*3410*/  IMAD.WIDE.U32 R16, R16, 0x4, R22 ;  /* 0x0000000410107825 */ /* 0x000fc800078e0016 */
[----:B------:R-:W-:Y:S01]  /*3420*/  IMAD.WIDE.U32 R12, R12, 0x4, R22 ;  /* 0x000000040c0c7825 */ /* 0x000fe200078e0016 */
[----:B------:R-:W-:Y:S01]  /*3430*/  IADD3 R22, R10, 0xe0, RZ ;  /* 0x000000e00a167810 */ /* 0x000fe20007ffe0ff */
[----:B------:R-:W2:Y:S04]  /*3440*/  LDG.E.64 R16, desc[UR12][R16.64] ;  /* 0x0000000c10107981 */ /* 0x000ea8000c1e1b00 */
[----:B------:R0:W3:Y:S04]  /*3450*/  LDG.E.64 R10, desc[UR12][R20.64] ;  /* 0x0000000c140a7981 */ /* 0x0000e8000c1e1b00 */
[----:B------:R-:W4:Y:S01]  /*3460*/  LDG.E.64 R12, desc[UR12][R12.64] ;  /* 0x0000000c0c0c7981 */ /* 0x000f22000c1e1b00 */
[----:B0-----:R-:W0:Y:S02]  /*3470*/  LDC.64 R20, c[0x0][0x260] ;  /* 0x00009800ff147b82 */ /* 0x001e240000000a00 */
[----:B0-----:R-:W-:-:S04]  /*3480*/  IMAD.WIDE.U32 R22, R22, 0x4, R20 ;  /* 0x0000000416167825 */ /* 0x001fc800078e0014 */
[----:B------:R-:W-:Y:S02]  /*3490*/  IMAD.WIDE.U32 R20, R30, 0x4, R20 ;  /* 0x000000041e147825 */ /* 0x000fe400078e0014 */
[----:B------:R-:W3:Y:S04]  /*34a0*/  LDG.E.64 R22, desc[UR12][R22.64] ;  /* 0x0000000c16167981 */ /* 0x000ee8000c1e1b00 */
[----:B------:R-:W3:Y:S01]  /*34b0*/  LDG.E.64 R20, desc[UR12][R20.64] ;  /* 0x0000000c14147981 */ /* 0x000ee2000c1e1b00 */
[----:B------:R-:W-:Y:S01]  /*34c0*/  FADD.FTZ R15, R15, R19 ;  /* 0x000000130f0f7221 */ /* 0x000fe20000010000 */
[----:B--2---:R-:W-:-:S03]  /*34d0*/  FADD.FTZ R14, R16, R14 ;  /* 0x0000000e100e7221 */ /* 0x004fc60000010000 */
[----:B------:R-:W-:Y:S01]  /*34e0*/  FADD.FTZ R15, R17, R15 ;  /* 0x0000000f110f7221 */ /* 0x000fe20000010000 */
[----:B----4-:R-:W-:-:S03]  /*34f0*/  FADD.FTZ R12, R12, R14 ;  /* 0x0000000e0c0c7221 */ /* 0x010fc60000010000 */
[----:B------:R-:W-:Y:S01]  /*3500*/  FADD.FTZ R13, R13, R15 ;  /* 0x0000000f0d0d7221 */ /* 0x000fe20000010000 */
[----:B---3--:R-:W-:-:S03]  /*3510*/  FADD.FTZ R10, R10, R12 ;  /* 0x0000000c0a0a7221 */ /* 0x008fc60000010000 */
[----:B------:R-:W-:Y:S01]  /*3520*/  FADD.FTZ R11, R11, R13 ;  /* 0x0000000d0b0b7221 */ /* 0x000fe20000010000 */
[----:B------:R-:W-:-:S03]  /*3530*/  FADD.FTZ R10, R22, R10 ;  /* 0x0000000a160a7221 */ /* 0x000fc60000010000 */
[----:B------:R-:W-:Y:S01]  /*3540*/  FADD.FTZ R11, R23, R11 ;  /* 0x0000000b170b7221 */ /* 0x000fe20000010000 */
[----:B------:R-:W-:-:S03]  /*3550*/  FADD.FTZ R10, R20, R10 ;  /* 0x0000000a140a7221 */ /* 0x000fc60000010000 */
[----:B------:R-:W-:-:S07]  /*3560*/  FADD.FTZ R11, R21, R11 ;  /* 0x0000000b150b7221 */ /* 0x000fce0000010000 */
.L_x_218:
[----:B------:R-:W-:Y:S05]  /*3570*/  BSYNC B0 ;  /* 0x0000000000007941 */ /* 0x000fea0003800000 */
.L_x_217:
[----:B------:R-:W0:Y:S01]  /*3580*/  SHFL.BFLY PT, R12, R10, 0x4, 0x1f ;  /* 0x0c801f000a0c7f89 */ /* 0x000e2200000e0000 */
[----:B------:R-:W-:Y:S01]  /*3590*/  BSSY B0, `(.L_x_219) ;  /* 0x0000017000007945 */ /* 0x000fe20003800000 */
[----:B------:R-:W2:Y:S01]  /*35a0*/  S2R R13, SR_TID.X ;  /* 0x00000000000d7919 */ /* 0x000ea20000002100 */
[----:B0-----:R-:W-:Y:S02]  /*35b0*/  FADD.FTZ R10, R12, R10 ;  /* 0x0000000a0c0a7221 */ /* 0x001fe40000010000 */
[----:B------:R-:W0:Y:S01]  /*35c0*/  SHFL.BFLY PT, R12, R11, 0x4, 0x1f ;  /* 0x0c801f000b0c7f89 */ /* 0x000e2200000e0000 */
[----:B--2---:R-:W-:Y:S01]  /*35d0*/  LOP3.LUT P1, RZ, R13, 0xffffff07, RZ, 0xc0, !PT ;  /* 0xffffff070dff7812 */ /* 0x004fe2000782c0ff */
[----:B0-----:R-:W-:Y:S02]  /*35e0*/  FADD.FTZ R11, R12, R11 ;  /* 0x0000000b0c0b7221 */ /* 0x001fe40000010000 */
[----:B------:R-:W0:Y:S02]  /*35f0*/  SHFL.BFLY PT, R12, R10, 0x2, 0x1f ;  /* 0x0c401f000a0c7f89 */ /* 0x000e2400000e0000 */
[----:B0-----:R-:W-:-:S02]  /*3600*/  FADD.FTZ R10, R10, R12 ;  /* 0x0000000c0a0a7221 */ /* 0x001fc40000010000 */
[----:B------:R-:W0:Y:S02]  /*3610*/  SHFL.BFLY PT, R12, R11, 0x2, 0x1f ;  /* 0x0c401f000b0c7f89 */ /* 0x000e2400000e0000 */
[----:B0-----:R-:W-:Y:S02]  /*3620*/  FADD.FTZ R11, R11, R12 ;  /* 0x0000000c0b0b7221 */ /* 0x001fe40000010000 */
[----:B------:R-:W0:Y:S02]  /*3630*/  SHFL.BFLY PT, R12, R10, 0x1, 0x1f ;  /* 0x0c201f000a0c7f89 */ /* 0x000e2400000e0000 */
[----:B0-----:R-:W-:Y:S02]  /*3640*/  FADD.FTZ R10, R10, R12 ;  /* 0x0000000c0a0a7221 */ /* 0x001fe40000010000 */
[----:B------:R-:W0:Y:S02]  /*3650*/  SHFL.BFLY PT, R12, R11, 0x1, 0x1f ;  /* 0x0c201f000b0c7f89 */ /* 0x000e2400000e0000 */
[----:B0-----:R-:W-:Y:S01]  /*3660*/  FADD.FTZ R11, R11, R12 ;  /* 0x0000000c0b0b7221 */ /* 0x001fe20000010000 */
[----:B------:R-:W-:Y:S06]  /*3670*/  @P1 BRA `(.L_x_220) ;  /* 0x0000000000201947 */ /* 0x000fec0003800000 */
[----:B------:R-:W0:Y:S01]  /*3680*/  S2UR UR7, SR_CgaCtaId ;  /* 0x00000000000779c3 */ /* 0x000e220000008800 */
[----:B------:R-:W-:Y:S01]  /*3690*/  UMOV UR5, 0x400 ;  /* 0x0000040000057882 */ /* 0x000fe20000000000 */
[----:B------:R-:W-:Y:S01]  /*36a0*/  FMUL.FTZ R11, R11, 3.2552085031056776643e-05 ;  /* 0x380888890b0b7820 */ /* 0x000fe20000410000 */
[----:B------:R-:W-:Y:S01]  /*36b0*/  UIADD3 UR5, UR5, 0x6900, URZ ;  /* 0x0000690005057890 */ /* 0x000fe2000fffe03f */
[----:B------:R-:W-:Y:S01]  /*36c0*/  FMUL.FTZ R10, R10, 3.2552085031056776643e-05 ;  /* 0x380888890a0a7820 */ /* 0x000fe20000410000 */
[----:B------:R-:W-:Y:S02]  /*36d0*/  LOP3.LUT R12, R13, 0xfffffff8, RZ, 0xc0, !PT ;  /* 0xfffffff80d0c7812 */ /* 0x000fe400078ec0ff */
[----:B0-----:R-:W-:-:S09]  /*36e0*/  ULEA UR5, UR7, UR5, 0x18 ;  /* 0x0000000507057291 */ /* 0x001fd2000f8ec03f */
[----:B------:R0:W-:Y:S03]  /*36f0*/  STS.64 [R12+UR5], R10 ;  /* 0x0000000a0c007988 */ /* 0x0001e60008000a05 */
.L_x_220:
[----:B------:R-:W-:Y:S05]  /*3700*/  BSYNC B0 ;  /* 0x0000000000007941 */ /* 0x000fea0003800000 */
.L_x_219:
[----:B0-----:R-:W2:Y:S01]  /*3710*/  LDL R10, [R1+0x84] ;  /* 0x00008400010a7983 */ /* 0x001ea20000100800 */
[----:B------:R-:W0:Y:S01]  /*3720*/  S2UR UR7, SR_CgaCtaId ;  /* 0x00000000000779c3 */ /* 0x000e220000008800 */
[----:B------:R-:W-:Y:S01]  /*3730*/  UMOV UR5, 0x400 ;  /* 0x0000040000057882 */ /* 0x000fe20000000000 */
[----:B------:R-:W-:Y:S01]  /*3740*/  SHF.L.U32 R24, R24, 0x10, RZ ;  /* 0x0000001018187819 */ /* 0x000fe200000006ff */
[----:B------:R-:W3:Y:S01]  /*3750*/  LDL.LU R12, [R1+0x14] ;  /* 0x00001400010c7983 */ /* 0x000ee20000300800 */
[----:B------:R-:W-:-:S03]  /*3760*/  ULDC.64 UR14, c[0x0][0x210] ;  /* 0x00008400000e7ab9 */ /* 0x000fc60000000a00 */
[----:B------:R-:W4:Y:S04]  /*3770*/  LDL.LU R13, [R1+0x20] ;  /* 0x00002000010d7983 */ /* 0x000f280000300800 */
[----:B------:R-:W4:Y:S01]  /*3780*/  LDL.LU R14, [R1+0x58] ;  /* 0x00005800010e7983 */ /* 0x000f220000300800 */
[----:B------:R-:W-:-:S03]  /*3790*/  UIADD3 UR5, UR5, 0x6900, URZ ;  /* 0x0000690005057890 */ /* 0x000fc6000fffe03f */
[----:B------:R-:W4:Y:S04]  /*37a0*/  LDL.LU R22, [R1+0x64] ;  /* 0x0000640001167983 */ /* 0x000f280000300800 */
[----:B------:R-:W4:Y:S04]  /*37b0*/  LDL.LU R19, [R1+0x68] ;  /* 0x0000680001137983 */ /* 0x000f280000300800 */
[----:B------:R-:W4:Y:S01]  /*37c0*/  LDL R21, [R1+0x88] ;  /* 0x0000880001157983 */ /* 0x000f220000100800 */
[----:B0-----:R-:W-:-:S03]  /*37d0*/  ULEA UR5, UR7, UR5, 0x18 ;  /* 0x0000000507057291 */ /* 0x001fc6000f8ec03f */
[----:B------:R-:W4:Y:S04]  /*37e0*/  LDL.LU R16, [R1+0x24] ;  /* 0x0000240001107983 */ /* 0x000f280000300800 */
[----:B------:R-:W4:Y:S04]  /*37f0*/  LDL.LU R20, [R1+0x54] ;  /* 0x0000540001147983 */ /* 0x000f280000300800 */
[----:B------:R-:W4:Y:S01]  /*3800*/  LDL.LU R17, [R1+0x10] ;  /* 0x0000100001117983 */ /* 0x000f220000300800 */
[----:B------:R-:W-:Y:S01]  /*3810*/  BAR.SYNC.DEFER_BLOCKING 0x0 ;  /* 0x0000000000007b1d */ /* 0x000fe20000010000 */
[----:B--2---:R-:W-:Y:S01]  /*3820*/  LEA R10, R10, UR5, 0x3 ;  /* 0x000000050a0a7c11 */ /* 0x004fe2000f8e18ff */
[----:B---3--:R-:W-:-:S05]  /*3830*/  IMAD.U32 R12, R12, 0x10000, RZ ;  /* 0x000100000c0c7824 */ /* 0x008fca00078e00ff */
[----:B------:R-:W4:Y:S01]  /*3840*/  LDS.64 R10, [R10] ;  /* 0x000000000a0a7984 */ /* 0x000f220000000a00 */
[----:B------:R-:W-:-:S04]  /*3850*/  FADD.FTZ R12, -R8, R12 ;  /* 0x0000000c080c7221 */ /* 0x000fc80000010100 */
[----:B------:R-:W-:Y:S01]  /*3860*/  FMUL.FTZ R12, R5, R12 ;  /* 0x0000000c050c7220 */ /* 0x000fe20000410000 */
[--C-:B----4-:R-:W-:Y:S01]  /*3870*/  FFMA.FTZ R13, R0, R13, -R10.reuse ;  /* 0x0000000d000d7223 */ /* 0x110fe2000001080a */
[----:B-----5:R-:W-:-:S03]  /*3880*/  FFMA.FTZ R24, R3, R24, -R10 ;  /* 0x0000001803187223 */ /* 0x020fc6000001080a */
[----:B------:R-:W-:Y:S01]  /*3890*/  FFMA.FTZ R13, -R14, R11, R13 ;  /* 0x0000000b0e0d7223 */ /* 0x000fe2000001010d */
[----:B------:R-:W-:-:S03]  /*38a0*/  FFMA.FTZ R12, R11, -R12, R24 ;  /* 0x8000000c0b0c7223 */ /* 0x000fc60000010018 */
[C---:B------:R-:W-:Y:S01]  /*38b0*/  FMUL.FTZ R14, R5.reuse, R13 ;  /* 0x0000000d050e7220 */ /* 0x040fe20000410000 */
[----:B------:R-:W-:-:S05]  /*38c0*/  FMUL.FTZ R12, R5, R12 ;  /* 0x0000000c050c7220 */ /* 0x000fca0000410000 */
[----:B------:R-:W-:Y:S02]  /*38d0*/  F2FP.BF16.F32.PACK_AB R14, R12, R14 ;  /* 0x0000000e0c0e723e */ /* 0x000fe400000010ff */
[----:B------:R-:W-:Y:S02]  /*38e0*/  IADD3 R12, P1, R22, UR14, RZ ;  /* 0x0000000e160c7c10 */ /* 0x000fe4000ff3e0ff */
[----:B------:R-:W2:Y:S02]  /*38f0*/  LDL.LU R22, [R1+0x40] ;  /* 0x0000400001167983 */ /* 0x000ea40000300800 */
[----:B------:R-:W-:Y:S02]  /*3900*/  IADD3.X R13, R19, UR15, RZ, P1, !PT ;  /* 0x0000000f130d7c10 */ /* 0x000fe40008ffe4ff */
[----:B------:R-:W-:Y:S01]  /*3910*/  PRMT R15, R14, 0x7632, R15 ;  /* 0x000076320e0f7816 */ /* 0x000fe2000000000f */
[----:B------:R-:W3:Y:S04]  /*3920*/  LDL.LU R19, [R1+0x4] ;  /* 0x0000040001137983 */ /* 0x000ee80000300800 */
[----:B------:R0:W-:Y:S04]  /*3930*/  STG.E.U16 desc[UR12][R12.64], R14 ;  /* 0x0000000e0c007986 */ /* 0x0001e8000c10150c */
[----:B------:R-:W-:Y:S01]  /*3940*/  STG.E.U16 desc[UR12][R12.64+0x2], R15 ;  /* 0x0000020f0c007986 */ /* 0x000fe2000c10150c */
[----:B------:R-:W-:Y:S01]  /*3950*/  SHF.L.U32 R17, R17, 0x10, RZ ;  /* 0x0000001011117819 */ /* 0x000fe200000006ff */
[----:B------:R-:W-:Y:S01]  /*3960*/  IMAD.U32 R35, R35, 0x10000, RZ ;  /* 0x0001000023237824 */ /* 0x000fe200078e00ff */
[----:B------:R-:W-:Y:S01]  /*3970*/  SHF.L.U32 R28, R28, 0x10, RZ ;  /* 0x000000101c1c7819 */ /* 0x000fe200000006ff */
[----:B------:R-:W4:Y:S01]  /*3980*/  LDL.LU R23, [R1] ;  /* 0x0000000001177983 */ /* 0x000f220000300800 */
[----:B0-----:R-:W-:-:S06]  /*3990*/  LEA R14, R21, UR5, 0x3 ;  /* 0x00000005150e7c11 */ /* 0x001fcc000f8e18ff */
[----:B------:R-:W0:Y:S01]  /*39a0*/  LDS.64 R14, [R14] ;  /* 0x000000000e0e7984 */ /* 0x000e220000000a00 */
[C---:B------:R-:W-:Y:S01]  /*39b0*/  FADD.FTZ R17, -R8.reuse, R17 ;  /* 0x0000001108117221 */ /* 0x040fe20000010100 */
[C---:B------:R-:W-:Y:S01]  /*39c0*/  FADD.FTZ R35, -R8.reuse, R35 ;  /* 0x0000002308237221 */ /* 0x040fe20000010100 */
[----:B------:R-:W-:Y:S01]  /*39d0*/  FADD.FTZ R28, -R8, R28 ;  /* 0x0000001c081c7221 */ /* 0x000fe20000010100 */
[----:B0-----:R-:W-:-:S04]  /*39e0*/  FFMA.FTZ R16, R2, R16, -R14 ;  /* 0x0000001002107223 */ /* 0x001fc8000001080e */
[----:B------:R-:W-:Y:S02]  /*39f0*/  FFMA.FTZ R16, -R20, R15, R16 ;  /* 0x0000000f14107223 */ /* 0x000fe40000010110 */
[----:B------:R-:W4:Y:S04]  /*3a00*/  LDL.LU R20, [R1+0x28] ;  /* 0x0000280001147983 */ /* 0x000f280000300800 */
[----:B------:R-:W4:Y:S01]  /*3a10*/  LDL.LU R21, [R1+0xc] ;  /* 0x00000c0001157983 */ /* 0x000f220000300800 */
[----:B--2---:R-:W-:-:S03]  /*3a20*/  SHF.L.U32 R8, R22, 0x10, RZ ;  /* 0x0000001016087819 */ /* 0x004fc600000006ff */
[----:B------:R-:W2:Y:S01]  /*3a30*/  LDL.LU R22, [R1+0x8] ;  /* 0x0000080001167983 */ /* 0x000ea20000300800 */
[----:B------:R-:W-:Y:S02]  /*3a40*/  SHF.L.U32 R34, R34, 0x10, RZ ;  /* 0x0000001022227819 */ /* 0x000fe400000006ff */
[----:B------:R-:W-:Y:S01]  /*3a50*/  SHF.L.U32 R25, R25, 0x10, RZ ;  /* 0x0000001019197819 */ /* 0x000fe200000006ff */
[----:B---3--:R-:W-:Y:S02]  /*3a60*/  IMAD.U32 R19, R19, 0x10000, RZ ;  /* 0x0001000013137824 */ /* 0x008fe400078e00ff */
[C---:B------:R-:W-:Y:S01]  /*3a70*/  FADD.FTZ R8, -R18.reuse, R8 ;  /* 0x0000000812087221 */ /* 0x040fe20000010100 */
[C---:B------:R-:W-:Y:S01]  /*3a80*/  FADD.FTZ R34, -R18.reuse, R34 ;  /* 0x0000002212227221 */ /* 0x040fe20000010100 */
[----:B------:R-:W-:Y:S01]  /*3a90*/  SHF.L.U32 R31, R31, 0x10, RZ ;  /* 0x000000101f1f7819 */ /* 0x000fe200000006ff */
[C---:B------:R-:W-:Y:S01]  /*3aa0*/  FADD.FTZ R19, -R18.reuse, R19 ;  /* 0x0000001312137221 */ /* 0x040fe20000010100 */
[----:B------:R-:W-:Y:S01]  /*3ab0*/  FADD.FTZ R25, -R18, R25 ;  /* 0x0000001912197221 */ /* 0x000fe20000010100 */
[----:B------:R-:W-:Y:S01]  /*3ac0*/  SHF.L.U32 R26, R26, 0x10, RZ ;  /* 0x000000101a1a7819 */ /* 0x000fe200000006ff */
[----:B-1----:R-:W3:Y:S01]  /*3ad0*/  LDL.LU R30, [R1+0x4c] ;  /* 0x00004c00011e7983 */ /* 0x002ee20000300800 */
[----:B----4-:R-:W-:-:S03]  /*3ae0*/  IMAD.U32 R18, R23, 0x10000, RZ ;  /* 0x0001000017127824 */ /* 0x010fc600078e00ff */
[----:B------:R-:W4:Y:S01]  /*3af0*/  LDL.LU R24, [R1+0x48] ;  /* 0x0000480001187983 */ /* 0x000f220000300800 */
[C-C-:B------:R-:W-:Y:S01]  /*3b00*/  FFMA.FTZ R31, R3.reuse, R31, -R10.reuse ;  /* 0x0000001f031f7223 */ /* 0x140fe2000001080a */
[C-C-:B------:R-:W-:Y:S01]  /*3b10*/  FFMA.FTZ R26, R3.reuse, R26, -R10.reuse ;  /* 0x0000001a031a7223 */ /* 0x140fe2000001080a */
[--C-:B------:R-:W-:Y:S01]  /*3b20*/  FFMA.FTZ R18, R3, R18, -R10.reuse ;  /* 0x0000001203127223 */ /* 0x100fe2000001080a */
[----:B------:R-:W4:Y:S01]  /*3b30*/  LDL.LU R23, [R1+0x2c] ;  /* 0x00002c0001177983 */ /* 0x000f220000300800 */
[C-C-:B------:R-:W-:Y:S01]  /*3b40*/  FFMA.FTZ R20, R0.reuse, R20, -R10.reuse ;  /* 0x0000001400147223 */ /* 0x140fe2000001080a */
[C-C-:B------:R-:W-:Y:S01]  /*3b50*/  FFMA.FTZ R21, R0.reuse, R21, -R10.reuse ;  /* 0x0000001500157223 */ /* 0x140fe2000001080a */
[----:B--2---:R-:W-:Y:S02]  /*3b60*/  FFMA.FTZ R22, R0, R22, -R10 ;  /* 0x0000001600167223 */ /* 0x004fe4000001080a */
[----:B------:R-:W2:Y:S01]  /*3b70*/  LDL.LU R10, [R1+0x60] ;  /* 0x00006000010a7983 */ /* 0x000ea20000300800 */
[----:B------:R-:W-:-:S04]  /*3b80*/  FMUL.FTZ R17, R5, R17 ;  /* 0x0000001105117220 */ /* 0x000fc80000410000 */
[----:B------:R-:W-:Y:S01]  /*3b90*/  FFMA.FTZ R17, R11, -R17, R18 ;  /* 0x800000110b117223 */ /* 0x000fe20000010012 */
[C---:B------:R-:W-:Y:S01]  /*3ba0*/  FMUL.FTZ R35, R5.reuse, R35 ;  /* 0x0000002305237220 */ /* 0x040fe20000410000 */
[----:B------:R-:W-:Y:S01]  /*3bb0*/  FMUL.FTZ R28, R5, R28 ;  /* 0x0000001c051c7220 */ /* 0x000fe20000410000 */
[-C--:B---3--:R-:W-:Y:S01]  /*3bc0*/  FFMA.FTZ R21, -R30, R11.reuse, R21 ;  /* 0x0000000b1e157223 */ /* 0x088fe20000010115 */
[----:B--2---:R-:W-:Y:S02]  /*3bd0*/  FFMA.FTZ R20, -R10, R11, R20 ;  /* 0x0000000b0a147223 */ /* 0x004fe40000010114 */
[----:B------:R-:W2:Y:S04]  /*3be0*/  LDL.LU R10, [R1+0x18] ;  /* 0x00001800010a7983 */ /* 0x000ea80000300800 */
[----:B------:R-:W3:Y:S01]  /*3bf0*/  LDL.LU R18, [R1+0x1c] ;  /* 0x00001c0001127983 */ /* 0x000ee20000300800 */
[C---:B------:R-:W-:Y:S01]  /*3c00*/  FFMA.FTZ R31, R11.reuse, -R35, R31 ;  /* 0x800000230b1f7223 */ /* 0x040fe2000001001f */
[----:B----4-:R-:W-:Y:S01]  /*3c10*/  FFMA.FTZ R22, -R24, R11, R22 ;  /* 0x0000000b18167223 */ /* 0x010fe20000010116 */
[----:B------:R-:W-:Y:S01]  /*3c20*/  FFMA.FTZ R26, R11, -R28, R26 ;  /* 0x8000001c0b1a7223 */ /* 0x000fe2000001001a */
[C---:B------:R-:W-:Y:S01]  /*3c30*/  FMUL.FTZ R20, R5.reuse, R20 ;  /* 0x0000001405147220 */ /* 0x040fe20000410000 */
[C---:B------:R-:W-:Y:S01]  /*3c40*/  FMUL.FTZ R17, R5.reuse, R17 ;  /* 0x0000001105117220 */ /* 0x040fe20000410000 */
[C---:B------:R-:W-:Y:S01]  /*3c50*/  FMUL.FTZ R21, R5.reuse, R21 ;  /* 0x0000001505157220 */ /* 0x040fe20000410000 */
[C---:B------:R-:W-:Y:S01]  /*3c60*/  FMUL.FTZ R31, R5.reuse, R31 ;  /* 0x0000001f051f7220 */ /* 0x040fe20000410000 */
[C---:B------:R-:W-:Y:S01]  /*3c70*/  FMUL.FTZ R22, R5.reuse, R22 ;  /* 0x0000001605167220 */ /* 0x040fe20000410000 */
[----:B------:R-:W-:Y:S01]  /*3c80*/  FMUL.FTZ R26, R5, R26 ;  /* 0x0000001a051a7220 */ /* 0x000fe20000410000 */
[----:B------:R-:W-:-:S02]  /*3c90*/  IMAD.U32 R5, R23, 0x10000, RZ ;  /* 0x0001000017057824 */ /* 0x000fc400078e00ff */
[----:B------:R-:W4:Y:S04]  /*3ca0*/  LDL.LU R23, [R1+0x5c] ;  /* 0x00005c0001177983 */ /* 0x000f280000300800 */
[----:B------:R-:W4:Y:S01]  /*3cb0*/  LDL.LU R30, [R1+0x50] ;  /* 0x00005000011e7983 */ /* 0x000f220000300800 */
[----:B---3--:R-:W-:-:S03]  /*3cc0*/  FFMA.FTZ R11, R2, R18, -R14 ;  /* 0x00000012020b7223 */ /* 0x008fc6000001080e */
[----:B------:R-:W3:Y:S04]  /*3cd0*/  LDL.LU R18, [R1+0x44] ;  /* 0x0000440001127983 */ /* 0x000ee80000300800 */
[----:B------:R-:W3:Y:S01]  /*3ce0*/  LDL.LU R28, [R1+0x80] ;  /* 0x00008000011c7983 */ /* 0x000ee20000300800 */
[----:B--2---:R-:W-:-:S03]  /*3cf0*/  SHF.L.U32 R10, R10, 0x10, RZ ;  /* 0x000000100a0a7819 */ /* 0x004fc600000006ff */
[----:B------:R-:W2:Y:S01]  /*3d00*/  LDL.LU R24, [R1+0x7c] ;  /* 0x00007c0001187983 */ /* 0x000ea20000300800 */
[----:B------:R-:W-:Y:S01]  /*3d10*/  FMUL.FTZ R19, R9, R19 ;  /* 0x0000001309137220 */ /* 0x000fe20000410000 */
[--C-:B------:R-:W-:Y:S01]  /*3d20*/  FFMA.FTZ R10, R4, R10, -R14.reuse ;  /* 0x0000000a040a7223 */ /* 0x100fe2000001080e */
[----:B----4-:R-:W-:Y:S01]  /*3d30*/  FFMA.FTZ R11, -R23, R15, R11 ;  /* 0x0000000f170b7223 */ /* 0x010fe2000001010b */
[----:B------:R-:W-:Y:S01]  /*3d40*/  FFMA.FTZ R36, R2, R36, -R14 ;  /* 0x0000002402247223 */ /* 0x000fe2000001080e */
[----:B------:R-:W4:Y:S01]  /*3d50*/  LDL.LU R23, [R1+0x74] ;  /* 0x0000740001177983 */ /* 0x000f220000300800 */
[----:B------:R-:W-:Y:S01]  /*3d60*/  FFMA.FTZ R10, R15, -R19, R10 ;  /* 0x800000130f0a7223 */ /* 0x000fe2000001000a */
[----:B------:R-:W-:Y:S01]  /*3d70*/  SHF.L.U32 R29, R29, 0x10, RZ ;  /* 0x000000101d1d7819 */ /* 0x000fe200000006ff */
[----:B------:R-:W-:Y:S01]  /*3d80*/  IMAD.U32 R27, R27, 0x10000, RZ ;  /* 0x000100001b1b7824 */ /* 0x000fe200078e00ff */
[----:B------:R-:W4:Y:S01]  /*3d90*/  LDL.LU R19, [R1+0x78] ;  /* 0x0000780001137983 */ /* 0x000f220000300800 */
[--C-:B------:R-:W-:Y:S01]  /*3da0*/  FFMA.FTZ R5, R4, R5, -R14.reuse ;  /* 0x0000000504057223 */ /* 0x100fe2000001080e */
[--C-:B------:R-:W-:Y:S01]  /*3db0*/  FFMA.FTZ R37, R2, R37, -R14.reuse ;  /* 0x0000002502257223 */ /* 0x100fe2000001080e */
[C-C-:B------:R-:W-:Y:S01]  /*3dc0*/  FFMA.FTZ R29, R4.reuse, R29, -R14.reuse ;  /* 0x0000001d041d7223 */ /* 0x140fe2000001080e */
[----:B------:R-:W-:Y:S01]  /*3dd0*/  FFMA.FTZ R27, R4, R27, -R14 ;  /* 0x0000001b041b7223 */ /* 0x000fe2000001080e */
[----:B------:R-:W-:-:S04]  /*3de0*/  FMUL.FTZ R8, R9, R8 ;  /* 0x0000000809087220 */ /* 0x000fc80000410000 */
[----:B------:R-:W-:Y:S01]  /*3df0*/  FFMA.FTZ R5, R15, -R8, R5 ;  /* 0x800000080f057223 */ /* 0x000fe20000010005 */
[----:B---3--:R-:W-:Y:S02]  /*3e00*/  FFMA.FTZ R36, -R18, R15, R36 ;  /* 0x0000000f12247223 */ /* 0x008fe40000010124 */
[----:B------:R-:W3:Y:S04]  /*3e10*/  LDL.LU R18, [R1+0x6c] ;  /* 0x00006c0001127983 */ /* 0x000ee80000300800 */
[----:B------:R-:W3:Y:S01]  /*3e20*/  LDL.LU R14, [R1+0x70] ;  /* 0x00007000010e7983 */ /* 0x000ee20000300800 */
[C---:B------:R-:W-:Y:S01]  /*3e30*/  FMUL.FTZ R16, R9.reuse, R16 ;  /* 0x0000001009107220 */ /* 0x040fe20000410000 */
[C---:B------:R-:W-:Y:S01]  /*3e40*/  FMUL.FTZ R5, R9.reuse, R5 ;  /* 0x0000000509057220 */ /* 0x040fe20000410000 */
[C---:B------:R-:W-:Y:S01]  /*3e50*/  FMUL.FTZ R34, R9.reuse, R34 ;  /* 0x0000002209227220 */ /* 0x040fe20000410000 */
[C---:B------:R-:W-:Y:S01]  /*3e60*/  FMUL.FTZ R25, R9.reuse, R25 ;  /* 0x0000001909197220 */ /* 0x040fe20000410000 */
[----:B------:R-:W-:-:S02]  /*3e70*/  FMUL.FTZ R11, R9, R11 ;  /* 0x0000000b090b7220 */ /* 0x000fc40000410000 */
[----:B------:R-:W-:Y:S01]  /*3e80*/  F2FP.BF16.F32.PACK_AB R5, R5, R16 ;  /* 0x000000100505723e */ /* 0x000fe200000010ff */
[----:B------:R-:W-:Y:S01]  /*3e90*/  FMUL.FTZ R10, R9, R10 ;  /* 0x0000000a090a7220 */ /* 0x000fe20000410000 */
[----:B------:R-:W-:Y:S01]  /*3ea0*/  FFMA.FTZ R37, -R30, R15, R37 ;  /* 0x0000000f1e257223 */ /* 0x000fe20000010125 */
[C---:B------:R-:W-:Y:S01]  /*3eb0*/  FFMA.FTZ R29, R15.reuse, -R34, R29 ;  /* 0x800000220f1d7223 */ /* 0x040fe2000001001d */
[----:B------:R-:W-:Y:S01]  /*3ec0*/  FFMA.FTZ R25, R15, -R25, R27 ;  /* 0x800000190f197223 */ /* 0x000fe2000001001b */
[----:B------:R-:W-:Y:S01]  /*3ed0*/  IADD3 R8, P1, R28, UR14, RZ ;  /* 0x0000000e1c087c10 */ /* 0x000fe2000ff3e0ff */
[----:B------:R0:W-:Y:S01]  /*3ee0*/  STG.E.U16 desc[UR12][R12.64+0x4], R5 ;  /* 0x000004050c007986 */ /* 0x0001e2000c10150c */
[----:B------:R-:W-:Y:S01]  /*3ef0*/  F2FP.BF16.F32.PACK_AB R17, R17, R20 ;  /* 0x000000141111723e */ /* 0x000fe200000010ff */
[C---:B------:R-:W-:Y:S01]  /*3f00*/  FMUL.FTZ R37, R9.reuse, R37 ;  /* 0x0000002509257220 */ /* 0x040fe20000410000 */
[C---:B------:R-:W-:Y:S01]  /*3f10*/  FMUL.FTZ R29, R9.reuse, R29 ;  /* 0x0000001d091d7220 */ /* 0x040fe20000410000 */
[C---:B------:R-:W-:Y:S01]  /*3f20*/  FMUL.FTZ R36, R9.reuse, R36 ;  /* 0x0000002409247220 */ /* 0x040fe20000410000 */
[----:B------:R-:W-:Y:S01]  /*3f30*/  FMUL.FTZ R25, R9, R25 ;  /* 0x0000001909197220 */ /* 0x000fe20000410000 */
[----:B------:R-:W-:-:S02]  /*3f40*/  F2FP.BF16.F32.PACK_AB R11, R10, R11 ;  /* 0x0000000b0a0b723e */ /* 0x000fc400000010ff */
[----:B--2---:R-:W-:Y:S02]  /*3f50*/  IADD3.X R9, R24, UR15, RZ, P1, !PT ;  /* 0x0000000f18097c10 */ /* 0x004fe40008ffe4ff */
[----:B------:R-:W-:Y:S02]  /*3f60*/  PRMT R10, R17, 0x7632, R10 ;  /* 0x00007632110a7816 */ /* 0x000fe4000000000a */
[----:B0-----:R-:W-:Y:S02]  /*3f70*/  PRMT R5, R5, 0x7632, R5 ;  /* 0x0000763205057816 */ /* 0x001fe40000000005 */
[----:B------:R-:W-:-:S03]  /*3f80*/  F2FP.BF16.F32.PACK_AB R21, R31, R21 ;  /* 0x000000151f15723e */ /* 0x000fc600000010ff */
[----:B------:R0:W-:Y:S01]  /*3f90*/  STG.E.U16 desc[UR12][R12.64+0x6], R5 ;  /* 0x000006050c007986 */ /* 0x0001e2000c10150c */
[----:B------:R-:W-:-:S03]  /*3fa0*/  F2FP.BF16.F32.PACK_AB R29, R29, R37 ;  /* 0x000000251d1d723e */ /* 0x000fc600000010ff */
[----:B------:R4:W-:Y:S01]  /*3fb0*/  STG.E.U16 desc[UR12][R8.64+0x2], R10 ;  /* 0x0000020a08007986 */ /* 0x0009e2000c10150c */
[----:B0-----:R-:W-:-:S03]  /*3fc0*/  PRMT R13, R11, 0x7632, R13 ;  /* 0x000076320b0d7816 */ /* 0x001fc6000000000d */
[----:B------:R-:W-:Y:S01]  /*3fd0*/  STG.E.U16 desc[UR12][R8.64], R17 ;  /* 0x0000001108007986 */ /* 0x000fe2000c10150c */
[----:B----4-:R-:W-:-:S03]  /*3fe0*/  IADD3 R10, P1, R23, UR14, RZ ;  /* 0x0000000e170a7c10 */ /* 0x010fc6000ff3e0ff */
[----:B------:R0:W-:Y:S01]  /*3ff0*/  STG.E.U16 desc[UR12][R8.64+0x4], R11 ;  /* 0x0000040b08007986 */ /* 0x0001e2000c10150c */
[----:B------:R-:W-:-:S03]  /*4000*/  PRMT R5, R21, 0x7632, R5 ;  /* 0x0000763215057816 */ /* 0x000fc60000000005 */
[----:B------:R1:W-:Y:S01]  /*4010*/  STG.E.U16 desc[UR12][R8.64+0x6], R13 ;  /* 0x0000060d08007986 */ /* 0x0003e2000c10150c */
[----:B------:R-:W-:Y:S02]  /*4020*/  F2FP.BF16.F32.PACK_AB R22, R26, R22 ;  /* 0x000000161a16723e */ /* 0x000fe400000010ff */
[----:B------:R-:W-:Y:S02]  /*4030*/  F2FP.BF16.F32.PACK_AB R25, R25, R36 ;  /* 0x000000241919723e */ /* 0x000fe400000010ff */
[----:B0-----:R-:W-:Y:S02]  /*4040*/  IADD3.X R11, R19, UR15, RZ, P1, !PT ;  /* 0x0000000f130b7c10 */ /* 0x001fe40008ffe4ff */
[----:B-1----:R-:W-:-:S03]  /*4050*/  PRMT R9, R29, 0x7632, R9 ;  /* 0x000076321d097816 */ /* 0x002fc60000000009 */
[----:B------:R-:W-:Y:S01]  /*4060*/  STG.E.U16 desc[UR12][R10.64], R21 ;  /* 0x000000150a007986 */ /* 0x000fe2000c10150c */
[----:B------:R-:W-:-:S03]  /*4070*/  PRMT R12, R25, 0x7632, R12 ;  /* 0x00007632190c7816 */ /* 0x000fc6000000000c */
[----:B------:R-:W-:Y:S04]  /*4080*/  STG.E.U16 desc[UR12][R10.64+0x2], R5 ;  /* 0x000002050a007986 */ /* 0x000fe8000c10150c */
[----:B------:R-:W-:Y:S04]  /*4090*/  STG.E.U16 desc[UR12][R10.64+0x4], R29 ;  /* 0x0000041d0a007986 */ /* 0x000fe8000c10150c */
[----:B------:R0:W-:Y:S02]  /*40a0*/  STG.E.U16 desc[UR12][R10.64+0x6], R9 ;  /* 0x000006090a007986 */ /* 0x0001e4000c10150c */
[----:B0-----:R-:W-:Y:S01]  /*40b0*/  PRMT R11, R22, 0x7632, R11 ;  /* 0x00007632160b7816 */ /* 0x001fe2000000000b */
[----:B------:R-:W-:Y:S01]  /*40c0*/  ULOP3.LUT UR4, UR4, 0x1, URZ, 0x3c, !UPT ;  /* 0x0000000104047892 */ /* 0x000fe2000f8e3c3f */
[----:B------:R-:W-:Y:S01]  /*40d0*/  UMOV UR5, UR10 ;  /* 0x0000000a00057c82 */ /* 0x000fe20008000000 */
[----:B---3--:R-:W-:-:S04]  /*40e0*/  IADD3 R8, P1, R18, UR14, RZ ;  /* 0x0000000e12087c10 */ /* 0x008fc8000ff3e0ff */
[----:B------:R-:W-:-:S05]  /*40f0*/  IADD3.X R9, R14, UR15, RZ, P1, !PT ;  /* 0x0000000f0e097c10 */ /* 0x000fca0008ffe4ff */
[----:B------:R1:W-:Y:S04]  /*4100*/  STG.E.U16 desc[UR12][R8.64], R22 ;  /* 0x0000001608007986 */ /* 0x0003e8000c10150c */
[----:B------:R1:W-:Y:S04]  /*4110*/  STG.E.U16 desc[UR12][R8.64+0x2], R11 ;  /* 0x0000020b08007986 */ /* 0x0003e8000c10150c */
[----:B------:R1:W-:Y:S04]  /*4120*/  STG.E.U16 desc[UR12][R8.64+0x4], R25 ;  /* 0x0000041908007986 */ /* 0x0003e8000c10150c */
[----:B------:R1:W-:Y:S01]  /*4130*/  STG.E.U16 desc[UR12][R8.64+0x6], R12 ;  /* 0x0000060c08007986 */ /* 0x0003e2000c10150c */
[----:B------:R-:W-:Y:S05]  /*4140*/  @!P0 BRA `(.L_x_221) ;  /* 0xffffffc400448947 */ /* 0x000fea000383ffff */
.L_x_205:
[----:B------:R-:W-:-:S04]  /*4150*/  ULEA UR7, UR8, UR11, 0x7 ;  /* 0x0000000b08077291 */ /* 0x000fc8000f8e383f */
[----:B------:R-:W-:-:S04]  /*4160*/  USHF.L.U32 UR7, UR7, 0x5, URZ ;  /* 0x0000000507077899 */ /* 0x000fc8000800063f */
[----:B------:R-:W-:-:S06]  /*4170*/  UISETP.GT.AND UP0, UPT, UR7, 0x3bf, UPT ;  /* 0x000003bf0700788c */ /* 0x000fcc000bf04270 */
[----:B------:R-:W-:-:S13]  /*4180*/  PLOP3.LUT P0, PT, PT, PT, UP0, 0x80, 0x0 ;  /* 0x000000000000781c */ /* 0x000fda0003f0f008 */
[----:B------:R-:W-:Y:S05]  /*4190*/  @P0 EXIT ;  /* 0x000000000000094d */ /* 0x000fea0003800000 */
[----:B------:R-:W2:Y:S01]  /*41a0*/  S2R R36, SR_TID.X ;  /* 0x0000000000247919 */ /* 0x000ea20000002100 */
[----:B0-----:R-:W-:Y:S01]  /*41b0*/  LOP3.LUT R3, RZ, UR16, RZ, 0x33, !PT ;  /* 0x00000010ff037c12 */ /* 0x001fe2000f8e33ff */
[----:B------:R-:W-:Y:S01]  /*41c0*/  IMAD.MOV.U32 R5, RZ, RZ, 0x1e ;  /* 0x0000001eff057424 */ /* 0x000fe200078e00ff */
        /* <DEDUP_REMOVED lines=12> */
[----:B------:R-:W-:Y:S01]  /*4290*/  USHF.L.U32 UR4, UR4, 0x7, URZ ;  /* 0x0000000704047899 */ /* 0x000fe2000800063f */
[----:B------:R-:W-:Y:S02]  /*42a0*/  MOV R0, 0xffffffff ;  /* 0xffffffff00007802 */ /* 0x000fe40000000f00 */
[----:B--2---:R-:W-:-:S02]  /*42b0*/  SHF.R.U32.HI R35, RZ, 0x5, R36 ;  /* 0x00000005ff237819 */ /* 0x004fc40000011624 */
[----:B------:R-:W-:Y:S02]  /*42c0*/  SHF.R.U32.HI R4, RZ, 0x4, R36 ;  /* 0x00000004ff047819 */ /* 0x000fe40000011624 */
[----:B-1----:R-:W-:Y:S02]  /*42d0*/  IADD3 R11, P0, P1, -R2, -0x81, -R35 ;  /* 0xffffff7f020b7810 */ /* 0x002fe4000791e923 */
[----:B------:R-:W-:Y:S02]  /*42e0*/  VIADDMNMX.U32 R5, R4, R5, 0x20, !PT ;  /* 0x0000002004057446 */ /* 0x000fe40007800005 */
[----:B------:R-:W-:Y:S02]  /*42f0*/  IADD3.X R13, ~R3, -0x1, R0, P0, P1 ;  /* 0xffffffff030d7810 */ /* 0x000fe400007e2500 */
[----:B------:R-:W-:Y:S02]  /*4300*/  LOP3.LUT R0, RZ, R4, RZ, 0x33, !PT ;  /* 0x00000004ff007212 */ /* 0x000fe400078e33ff */
[----:B------:R-:W-:Y:S01]  /*4310*/  IADD3 R30, P1, R35, 0x1e, RZ ;  /* 0x0000001e231e7810 */ /* 0x000fe20007f3e0ff */
[----:B------:R-:W-:Y:S01]  /*4320*/  IMAD.WIDE.U32 R6, R13, -0x77777777, RZ ;  /* 0x888888890d067825 */ /* 0x000fe200078e00ff */
[----:B------:R-:W-:-:S02]  /*4330*/  IADD3 R5, R5, R0, RZ ;  /* 0x0000000005057210 */ /* 0x000fc40007ffe0ff */
[----:B------:R-:W-:Y:S02]  /*4340*/  IADD3 R33, P2, R35, 0x2d, RZ ;  /* 0x0000002d23217810 */ /* 0x000fe40007f5e0ff */
[----:B------:R-:W-:Y:S01]  /*4350*/  IADD3.X R28, RZ, RZ, RZ, P1, !PT ;  /* 0x000000ffff1c7210 */ /* 0x000fe20000ffe4ff */
[----:B------:R-:W-:Y:S01]  /*4360*/  IMAD.WIDE.U32 R8, P0, R11, -0x77777778, R6 ;  /* 0x888888880b087825 */ /* 0x000fe20007800006 */
[----:B------:R-:W-:-:S03]  /*4370*/  IADD3.X R32, RZ, RZ, RZ, P2, !PT ;  /* 0x000000ffff207210 */ /* 0x000fc600017fe4ff */
[----:B------:R-:W-:Y:S01]  /*4380*/  IMAD.WIDE.U32 R6, R11, -0x77777777, RZ ;  /* 0x888888890b067825 */ /* 0x000fe200078e00ff */
[----:B------:R-:W-:-:S03]  /*4390*/  IADD3.X R11, RZ, RZ, RZ, P0, !PT ;  /* 0x000000ffff0b7210 */ /* 0x000fc600007fe4ff */
[----:B------:R-:W-:Y:S01]  /*43a0*/  IMAD.MOV.U32 R10, RZ, RZ, R9 ;  /* 0x000000ffff0a7224 */ /* 0x000fe200078e0009 */
[----:B------:R-:W-:Y:S01]  /*43b0*/  IADD3 RZ, P0, R7, R8, RZ ;  /* 0x0000000807ff7210 */ /* 0x000fe20007f1e0ff */
[----:B------:R-:W-:Y:S01]  /*43c0*/  IMAD.WIDE.U32 R6, R5, -0x77777777, RZ ;  /* 0x8888888905067825 */ /* 0x000fe200078e00ff */
[----:B------:R-:W-:-:S03]  /*43d0*/  MOV R6, UR7 ;  /* 0x0000000700067c02 */ /* 0x000fc60008000f00 */
[----:B------:R-:W-:Y:S01]  /*43e0*/  IMAD.WIDE.U32.X R8, R13, -0x77777778, R10, P0 ;  /* 0x888888880d087825 */ /* 0x000fe200000e040a */
[----:B------:R-:W-:Y:S02]  /*43f0*/  LEA.HI R0, R7, 0x1, RZ, 0x1c ;  /* 0x0000000107007811 */ /* 0x000fe400078fe0ff */
[----:B------:R-:W-:Y:S02]  /*4400*/  IADD3 R26, P0, R35, 0xf, RZ ;  /* 0x0000000f231a7810 */ /* 0x000fe40007f1e0ff */
[----:B------:R-:W-:Y:S02]  /*4410*/  SHF.R.U64 R9, R8, 0x3, R9 ;  /* 0x0000000308097819 */ /* 0x000fe40000001209 */
[----:B------:R-:W-:Y:S02]  /*4420*/  LOP3.LUT R7, R36, 0xf, RZ, 0xc0, !PT ;  /* 0x0000000f24077812 */ /* 0x000fe400078ec0ff */
[----:B------:R-:W-:Y:S01]  /*4430*/  IADD3.X R13, RZ, RZ, RZ, P0, !PT ;  /* 0x000000ffff0d7210 */ /* 0x000fe200007fe4ff */
[----:B------:R-:W-:Y:S01]  /*4440*/  VIADD R9, R9, 0x1 ;  /* 0x0000000109097836 */ /* 0x000fe20000000000 */
[----:B------:R-:W-:-:S04]  /*4450*/  LOP3.LUT R8, R0, 0x3, RZ, 0xc0, !PT ;  /* 0x0000000300087812 */ /* 0x000fc800078ec0ff */
[----:B------:R-:W-:-:S07]  /*4460*/  LOP3.LUT R9, R9, 0x3, RZ, 0xc0, !PT ;  /* 0x0000000309097812 */ /* 0x000fce00078ec0ff */
.L_x_238:
[----:B0123--:R-:W-:Y:S01]  /*4470*/  IMAD.U32 R0, RZ, RZ, UR5 ;  /* 0x00000005ff007e24 */ /* 0x00ffe2000f8e00ff */
[----:B------:R-:W-:Y:S01]  /*4480*/  ISETP.LT.U32.AND P0, PT, R35, UR4, PT ;  /* 0x0000000423007c0c */ /* 0x000fe2000bf01070 */
[----:B------:R-:W-:Y:S01]  /*4490*/  BSSY B0, `(.L_x_222) ;  /* 0x00000b0000007945 */ /* 0x000fe20003800000 */
[----:B------:R-:W-:Y:S01]  /*44a0*/  HFMA2.MMA R27, -RZ, RZ, 0, 0 ;  /* 0x00000000ff1b7435 */ /* 0x000fe200000001ff */
[----:B------:R-:W-:Y:S02]  /*44b0*/  MOV R29, RZ ;  /* 0x000000ff001d7202 */ /* 0x000fe40000000f00 */
[----:B------:R-:W-:-:S13]  /*44c0*/  ISETP.GT.AND.EX P0, PT, R0, RZ, PT, P0 ;  /* 0x000000ff0000720c */ /* 0x000fda0003f04300 */
[----:B----4-:R-:W-:Y:S05]  /*44d0*/  @!P0 BRA `(.L_x_223) ;  /* 0x0000000800ac8947 */ /* 0x010fea0003800000 */
[----:B------:R-:W-:Y:S01]  /*44e0*/  ISETP.NE.U32.AND P1, PT, R9, RZ, PT ;  /* 0x000000ff0900720c */ /* 0x000fe20003f25070 */
[----:B------:R-:W-:Y:S01]  /*44f0*/  IMAD.MOV.U32 R0, RZ, RZ, -0x1 ;  /* 0xffffffffff007424 */ /* 0x000fe200078e00ff */
[----:B------:R-:W-:Y:S01]  /*4500*/  IADD3 R10, P2, P3, -R2, -0x81, -R35 ;  /* 0xffffff7f020a7810 */ /* 0x000fe20007b5e923 */
[----:B------:R-:W-:Y:S01]  /*4510*/  BSSY B1, `(.L_x_224) ;  /* 0x0000025000017945 */ /* 0x000fe20003800000 */
[----:B------:R-:W-:Y:S01]  /*4520*/  ISETP.NE.AND.EX P1, PT, RZ, RZ, PT, P1 ;  /* 0x000000ffff00720c */ /* 0x000fe20003f25310 */
[----:B------:R-:W-:Y:S01]  /*4530*/  IMAD.MOV.U32 R12, RZ, RZ, RZ ;  /* 0x000000ffff0c7224 */ /* 0x000fe200078e00ff */
[----:B------:R-:W-:Y:S02]  /*4540*/  LOP3.LUT R11, R36, 0x1f, RZ, 0xc0, !PT ;  /* 0x0000001f240b7812 */ /* 0x000fe400078ec0ff */
[----:B------:R-:W-:Y:S02]  /*4550*/  ISETP.GE.U32.AND P0, PT, R10, 0x2d, PT ;  /* 0x0000002d0a00780c */ /* 0x000fe40003f06070 */
[----:B------:R-:W-:-:S02]  /*4560*/  IADD3.X R0, ~R3, -0x1, R0, P2, P3 ;  /* 0xffffffff03007810 */ /* 0x000fc400017e6500 */
[----:B------:R-:W-:Y:S02]  /*4570*/  IADD3 R10, P2, R11, R6, RZ ;  /* 0x000000060b0a7210 */ /* 0x000fe40007f5e0ff */
[----:B------:R-:W-:Y:S02]  /*4580*/  ISETP.GE.U32.AND.EX P0, PT, R0, RZ, PT, P0 ;  /* 0x000000ff0000720c */ /* 0x000fe40003f06100 */
[----:B------:R-:W-:Y:S02]  /*4590*/  MOV R29, RZ ;  /* 0x000000ff001d7202 */ /* 0x000fe40000000f00 */
[----:B------:R-:W-:Y:S02]  /*45a0*/  MOV R0, R35 ;  /* 0x0000002300007202 */ /* 0x000fe40000000f00 */
[----:B------:R-:W-:Y:S02]  /*45b0*/  MOV R27, RZ ;  /* 0x000000ff001b7202 */ /* 0x000fe40000000f00 */
[----:B------:R-:W-:Y:S01]  /*45c0*/  LEA.HI.X.SX32 R11, R6, RZ, 0x1, P2 ;  /* 0x000000ff060b7211 */ /* 0x000fe200010f0eff */
[----:B------:R-:W-:Y:S06]  /*45d0*/  @!P1 BRA `(.L_x_225) ;  /* 0x0000000000609947 */ /* 0x000fec0003800000 */
        /* <DEDUP_REMOVED lines=17> */
[----:B------:R-:W-:Y:S01]  /*46f0*/  @P1 IMAD.MOV.U32 R0, RZ, RZ, R33 ;  /* 0x000000ffff001224 */ /* 0x000fe200078e0021 */
[----:B------:R-:W-:Y:S02]  /*4700*/  MOV R12, R28 ;  /* 0x0000001c000c7202 */ /* 0x000fe40000000f00 */
[----:B------:R-:W-:Y:S01]  /*4710*/  @P1 MOV R12, R32 ;  /* 0x00000020000c1202 */ /* 0x000fe20000000f00 */
[----:B--2---:R-:W-:Y:S01]  /*4720*/  FADD.FTZ R27, R27, R16 ;  /* 0x000000101b1b7221 */ /* 0x004fe20000010000 */
[----:B------:R-:W-:-:S03]  /*4730*/  FADD.FTZ R29, R29, R17 ;  /* 0x000000111d1d7221 */ /* 0x000fc60000010000 */
[----:B---3--:R-:W-:Y:S01]  /*4740*/  @P1 FADD.FTZ R27, R27, R14 ;  /* 0x0000000e1b1b1221 */ /* 0x008fe20000010000 */
[----:B------:R-:W-:-:S07]  /*4750*/  @P1 FADD.FTZ R29, R29, R15 ;  /* 0x0000000f1d1d1221 */ /* 0x000fce0000010000 */
.L_x_225:
[----:B------:R-:W-:Y:S05]  /*4760*/  BSYNC B1 ;  /* 0x0000000000017941 */ /* 0x000fea0003800000 */
.L_x_224:
[----:B------:R-:W-:Y:S05]  /*4770*/  @!P0 BRA `(.L_x_223) ;  /* 0x0000000800048947 */ /* 0x000fea0003800000 */
[----:B------:R-:W-:Y:S01]  /*4780*/  SHF.L.U64.HI R11, R10, 0x1, R11 ;  /* 0x000000010a0b7819 */ /* 0x000fe2000001020b */
[----:B------:R-:W-:Y:S01]  /*4790*/  IMAD R15, R12, 0x780, RZ ;  /* 0x000007800c0f7824 */ /* 0x000fe200078e02ff */
[----:B------:R-:W-:Y:S01]  /*47a0*/  SHF.L.U32 R10, R10, 0x1, RZ ;  /* 0x000000010a0a7819 */ /* 0x000fe200000006ff */
[----:B------:R-:W-:Y:S01]  /*47b0*/  ULDC.64 UR6, c[0x0][0x260] ;  /* 0x0000980000067ab9 */ /* 0x000fe20000000a00 */
[C---:B------:R-:W-:Y:S01]  /*47c0*/  IADD3 R16, P2, -R0.reuse, UR4, RZ ;  /* 0x0000000400107c10 */ /* 0x040fe2000ff5e1ff */
[----:B------:R-:W-:Y:S02]  /*47d0*/  BSSY B1, `(.L_x_226) ;  /* 0x0000048000017945 */ /* 0x000fe40003800000 */
[----:B------:R-:W-:Y:S01]  /*47e0*/  IMAD.WIDE.U32 R10, R0, 0x780, R10 ;  /* 0x00000780000a7825 */ /* 0x000fe200078e000a */
[----:B------:R-:W-:-:S03]  /*47f0*/  ISETP.GT.U32.AND P1, PT, R16, 0xb4, PT ;  /* 0x000000b41000780c */ /* 0x000fc60003f24070 */
[----:B------:R-:W-:Y:S01]  /*4800*/  IMAD.IADD R11, R11, 0x1, R15 ;  /* 0x000000010b0b7824 */ /* 0x000fe200078e020f */
        /* <DEDUP_REMOVED lines=8> */
[----:B------:R-:W-:Y:S01]  /*4890*/  MOV R11, UR4 ;  /* 0x00000004000b7c02 */ /* 0x000fe20008000f00 */
[----:B------:R-:W-:Y:S01]  /*48a0*/  IMAD.U32 R10, RZ, RZ, UR5 ;  /* 0x00000005ff0a7e24 */ /* 0x000fe2000f8e00ff */
[----:B------:R-:W-:Y:S02]  /*48b0*/  PLOP3.LUT P0, PT, PT, PT, PT, 0x8, 0x0 ;  /* 0x000000000000781c */ /* 0x000fe40003f0e170 */
[----:B------:R-:W-:-:S04]  /*48c0*/  IADD3 R11, P1, R11, -0xb4, RZ ;  /* 0xffffff4c0b0b7810 */ /* 0x000fc80007f3e0ff */
[----:B------:R-:W-:-:S09]  /*48d0*/  IADD3.X R10, R10, -0x1, RZ, P1, !PT ;  /* 0xffffffff0a0a7810 */ /* 0x000fd20000ffe4ff */
.L_x_228:
        /* <DEDUP_REMOVED lines=46> */
[----:B0-----:R-:W-:-:S04]  /*4bc0*/  IADD3 R14, P2, R14, 0x1c2000, RZ ;  /* 0x001c20000e0e7810 */ /* 0x001fc80007f5e0ff */
[----:B------:R-:W-:Y:S01]  /*4bd0*/  IADD3.X R15, RZ, R15, RZ, P2, !PT ;  /* 0x0000000fff0f7210 */ /* 0x000fe200017fe4ff */
[----:B--2---:R-:W-:Y:S01]  /*4be0*/  FADD.FTZ R27, R27, R20 ;  /* 0x000000141b1b7221 */ /* 0x004fe20000010000 */
[----:B------:R-:W-:-:S03]  /*4bf0*/  FADD.FTZ R34, R34, R21 ;  /* 0x0000001522227221 */ /* 0x000fc60000010000 */
[----:B----4-:R-:W-:Y:S01]  /*4c00*/  FADD.FTZ R27, R27, R22 ;  /* 0x000000161b1b7221 */ /* 0x010fe20000010000 */
[----:B------:R-:W-:-:S03]  /*4c10*/  FADD.FTZ R34, R34, R23 ;  /* 0x0000001722227221 */ /* 0x000fc60000010000 */
[----:B------:R-:W-:Y:S01]  /*4c20*/  FADD.FTZ R27, R27, R24 ;  /* 0x000000181b1b7221 */ /* 0x000fe20000010000 */
[----:B------:R-:W-:Y:S01]  /*4c30*/  FADD.FTZ R29, R34, R25 ;  /* 0x00000019221d7221 */ /* 0x000fe20000010000 */
[----:B------:R-:W-:Y:S06]  /*4c40*/  @!P1 BRA `(.L_x_228) ;  /* 0xfffffffc00249947 */ /* 0x000fec000383ffff */
.L_x_227:
[----:B------:R-:W-:Y:S05]  /*4c50*/  BSYNC B1 ;  /* 0x0000000000017941 */ /* 0x000fea0003800000 */
.L_x_226:
        /* <DEDUP_REMOVED lines=28> */
[----:B------:R-:W-:Y:S01]  /*4e20*/  PLOP3.LUT P0, PT, PT, PT, PT, 0x8, 0x0 ;  /* 0x000000000000781c */ /* 0x000fe20003f0e170 */
[----:B------:R-:W-:Y:S01]  /*4e30*/  IMAD.X R15, RZ, RZ, R15, P1 ;  /* 0x000000ffff0f7224 */ /* 0x000fe200008e060f */
[----:B------:R-:W-:Y:S01]  /*4e40*/  IADD3.X R12, RZ, R12, RZ, P2, !PT ;  /* 0x0000000cff0c7210 */ /* 0x000fe200017fe4ff */
[----:B--2---:R-:W-:Y:S01]  /*4e50*/  FADD.FTZ R27, R27, R10 ;  /* 0x0000000a1b1b7221 */ /* 0x004fe20000010000 */
[----:B------:R-:W-:-:S03]  /*4e60*/  FADD.FTZ R34, R34, R11 ;  /* 0x0000000b22227221 */ /* 0x000fc60000010000 */
[----:B---3--:R-:W-:Y:S01]  /*4e70*/  FADD.FTZ R27, R27, R24 ;  /* 0x000000181b1b7221 */ /* 0x008fe20000010000 */
[----:B------:R-:W-:-:S07]  /*4e80*/  FADD.FTZ R29, R34, R25 ;  /* 0x00000019221d7221 */ /* 0x000fce0000010000 */
.L_x_230:
[----:B------:R-:W-:Y:S05]  /*4e90*/  BSYNC B1 ;  /* 0x0000000000017941 */ /* 0x000fea0003800000 */
.L_x_229:
        /* <DEDUP_REMOVED lines=15> */
.L_x_223:
[----:B------:R-:W-:Y:S05]  /*4f90*/  BSYNC B0 ;  /* 0x0000000000007941 */ /* 0x000fea0003800000 */
.L_x_222:
[----:B------:R-:W0:Y:S01]  /*4fa0*/  S2UR UR7, SR_CgaCtaId ;  /* 0x00000000000779c3 */ /* 0x000e220000008800 */
[----:B------:R-:W-:Y:S01]  /*4fb0*/  UMOV UR6, 0x400 ;  /* 0x0000040000067882 */ /* 0x000fe20000000000 */
[----:B------:R-:W-:Y:S02]  /*4fc0*/  SHF.L.U32 R11, R35, 0x1, RZ ;  /* 0x00000001230b7819 */ /* 0x000fe400000006ff */
[----:B------:R-:W-:Y:S02]  /*4fd0*/  ISETP.GT.U32.AND P0, PT, R36, 0x1ff, PT ;  /* 0x000001ff2400780c */ /* 0x000fe40003f04070 */
[----:B------:R-:W-:Y:S01]  /*4fe0*/  LOP3.LUT R11, R11, 0x1f, R36, 0x78, !PT ;  /* 0x0000001f0b0b7812 */ /* 0x000fe200078e7824 */
[----:B0-----:R-:W-:-:S06]  /*4ff0*/  ULEA UR6, UR7, UR6, 0x18 ;  /* 0x0000000607067291 */ /* 0x001fcc000f8ec03f */
[----:B------:R-:W-:-:S05]  /*5000*/  LEA R0, R35, UR6, 0x7 ;  /* 0x0000000623007c11 */ /* 0x000fca000f8e38ff */
[----:B------:R-:W-:-:S05]  /*5010*/  IMAD R0, R11, 0x4, R0 ;  /* 0x000000040b007824 */ /* 0x000fca00078e0200 */
        /* <DEDUP_REMOVED lines=9> */
[----:B0-----:R-:W-:Y:S01]  /*50b0*/  IMAD.MOV.U32 R0, RZ, RZ, RZ ;  /* 0x000000ffff007224 */ /* 0x001fe200078e00ff */
[----:B------:R-:W-:-:S11]  /*50c0*/  UMOV UR7, 0xffff ;  /* 0x0000ffff00077882 */ /* 0x000fd60000000000 */
[----:B------:R-:W-:Y:S02]  /*50d0*/  @P0 SHF.R.U32.HI R4, RZ, 0x4, R36 ;  /* 0x00000004ff040819 */ /* 0x000fe40000011624 */
[C---:B------:R-:W-:Y:S02]  /*50e0*/  @P0 SHF.L.U32 R11, R7.reuse, 0x1, RZ ;  /* 0x00000001070b0819 */ /* 0x040fe400000006ff */
[----:B------:R-:W-:Y:S02]  /*50f0*/  @P0 LEA R10, R7, UR6, 0x7 ;  /* 0x00000006070a0c11 */ /* 0x000fe4000f8e38ff */
        /* <DEDUP_REMOVED lines=9> */
[----:B------:R-:W-:Y:S01]  /*5190*/  MOV R16, 0xffff ;  /* 0x0000ffff00107802 */ /* 0x000fe20000000f00 */
[----:B01----:R-:W0:Y:S01]  /*51a0*/  SHFL.BFLY PT, R11, R0, 0x8, 0x101f ;  /* 0x0d101f00000b7f89 */ /* 0x003e2200000e0000 */
        /* <DEDUP_REMOVED lines=17> */
.L_x_247:
        /* <DEDUP_REMOVED lines=16> */
[----:B--2---:R-:W-:Y:S01]  /*53c0*/  HFMA2.MMA R0, -RZ, RZ, 0, 0 ;  /* 0x00000000ff007435 */ /* 0x004fe200000001ff */
        /* <DEDUP_REMOVED lines=30> */
.L_x_257:
        /* <DEDUP_REMOVED lines=9> */
[C---:B------:R-:W-:Y:S01]  /*5640*/  @P0 IMAD.SHL.U32 R17, R7.reuse, 0x2, RZ ;  /* 0x0000000207110824 */ /* 0x040fe200078e00ff */
[----:B------:R-:W-:Y:S01]  /*5650*/  @P0 LEA R19, R7, UR6, 0x7 ;  /* 0x0000000607130c11 */ /* 0x000fe2000f8e38ff */
[----:B-1----:R-:W-:Y:S01]  /*5660*/  HFMA2.MMA R0, -RZ, RZ, 0, 0 ;  /* 0x00000000ff007435 */ /* 0x002fe200000001ff */
[----:B------:R-:W-:Y:S02]  /*5670*/  UMOV UR7, 0xffff ;  /* 0x0000ffff00077882 */ /* 0x000fe40000000000 */
[----:B------:R-:W-:-:S04]  /*5680*/  @P0 LOP3.LUT R12, R12, R17, RZ, 0x3c, !PT ;  /* 0x000000110c0c0212 */ /* 0x000fc800078e3cff */
[----:B------:R-:W-:Y:S01]  /*5690*/  @P0 LEA R16, R12, R19, 0x2 ;  /* 0x000000130c100211 */ /* 0x000fe200078e10ff */
[----:B------:R-:W-:-:S04]  /*56a0*/  IMAD.MOV.U32 R12, RZ, RZ, RZ ;  /* 0x000000ffff0c7224 */ /* 0x000fc800078e00ff */
[----:B------:R0:W1:Y:S04]  /*56b0*/  @P0 LDS R0, [R16] ;  /* 0x0000000010000984 */ /* 0x0000680000000800 */
[----:B------:R0:W2:Y:S01]  /*56c0*/  @P0 LDS R12, [R16+0x780] ;  /* 0x00078000100c0984 */ /* 0x0000a20000000800 */
[----:B------:R-:W-:Y:S05]  /*56d0*/  BRA.DIV UR7, `(.L_x_236) ;  /* 0x0000001207f47947 */ /* 0x000fea000b800000 */
[----:B------:R-:W-:Y:S01]  /*56e0*/  MOV R21, 0xffff ;  /* 0x0000ffff00157802 */ /* 0x000fe20000000f00 */
[----:B0-----:R-:W-:Y:S01]  /*56f0*/  IMAD.MOV.U32 R16, RZ, RZ, 0xffff ;  /* 0x0000ffffff107424 */ /* 0x001fe200078e00ff */
[----:B------:R-:W-:Y:S01]  /*5700*/  MOV R23, 0xffff ;  /* 0x0000ffff00177802 */ /* 0x000fe20000000f00 */
        /* <DEDUP_REMOVED lines=19> */
.L_x_267:
[----:B--2---:R-:W-:Y:S01]  /*5840*/  FADD.FTZ R12, R29, R27 ;  /* 0x0000001b1d0c7221 */ /* 0x004fe20000010000 */
[----:B------:R-:W-:-:S04]  /*5850*/  @!P1 F2FP.BF16.F32.PACK_AB R0, RZ, R0 ;  /* 0x00000000ff00923e */ /* 0x000fc800000010ff */
[----:B------:R-:W-:Y:S01]  /*5860*/  @!P1 F2FP.BF16.F32.PACK_AB R12, RZ, R12 ;  /* 0x0000000cff0c923e */ /* 0x000fe200000010ff */
[----:B------:R3:W-:Y:S03]  /*5870*/  @!P1 STG.E.U16 desc[UR12][R10.64+0x78], R0 ;  /* 0x000078000a009986 */ /* 0x0007e6000c10150c */
[----:B------:R-:W-:Y:S02]  /*5880*/  PRMT R16, R12, 0x7610, R16 ;  /* 0x000076100c107816 */ /* 0x000fe40000000010 */
[----:B------:R-:W-:-:S03]  /*5890*/  LEA.HI R12, R36, 0x5a, RZ, 0x1c ;  /* 0x0000005a240c7811 */ /* 0x000fc600078fe0ff */
[----:B------:R3:W-:Y:S04]  /*58a0*/  @!P1 STG.E.U16 desc[UR12][R14.64+0x78], R16 ;  /* 0x000078100e009986 */ /* 0x0007e8000c10150c */
.L_x_233:
[----:B------:R-:W-:Y:S05]  /*58b0*/  BSYNC B0 ;  /* 0x0000000000007941 */ /* 0x000fea0003800000 */
.L_x_232:
[----:B------:R-:W-:-:S13]  /*58c0*/  ISETP.GE.U32.AND P0, PT, R5, 0x5a, PT ;  /* 0x0000005a0500780c */ /* 0x000fda0003f06070 */
[----:B------:R-:W-:Y:S05]  /*58d0*/  @!P0 BRA `(.L_x_231) ;  /* 0x0000000800a08947 */ /* 0x000fea0003800000 */
[----:B------:R-:W-:Y:S01]  /*58e0*/  ISETP.NE.AND P0, PT, R7, 0xf, PT ;  /* 0x0000000f0700780c */ /* 0x000fe20003f05270 */
[----:B------:R-:W-:Y:S01]  /*58f0*/  HFMA2.MMA R18, -RZ, RZ, 0, 0 ;  /* 0x00000000ff127435 */ /* 0x000fe200000001ff */
[----:B-123--:R-:W-:Y:S01]  /*5900*/  IMAD.MOV.U32 R10, RZ, RZ, RZ ;  /* 0x000000ffff0a7224 */ /* 0x00efe200078e00ff */
[----:B------:R-:W-:-:S10]  /*5910*/  UMOV UR7, 0xffff ;  /* 0x0000ffff00077882 */ /* 0x000fd40000000000 */
[C---:B------:R-:W-:Y:S02]  /*5920*/  @P0 SHF.L.U32 R11, R7.reuse, 0x1, RZ ;  /* 0x00000001070b0819 */ /* 0x040fe400000006ff */
[----:B------:R-:W-:Y:S02]  /*5930*/  @P0 LEA R15, R7, UR6, 0x7 ;  /* 0x00000006070f0c11 */ /* 0x000fe4000f8e38ff */
[----:B0-----:R-:W-:-:S04]  /*5940*/  @P0 LOP3.LUT R0, R12, R11, RZ, 0x3c, !PT ;  /* 0x0000000b0c000212 */ /* 0x001fc800078e3cff */
[----:B------:R-:W-:-:S05]  /*5950*/  @P0 LEA R0, R0, R15, 0x2 ;  /* 0x0000000f00000211 */ /* 0x000fca00078e10ff */
[----:B------:R0:W1:Y:S04]  /*5960*/  @P0 LDS R10, [R0] ;  /* 0x00000000000a0984 */ /* 0x0000680000000800 */
[----:B------:R0:W2:Y:S01]  /*5970*/  @P0 LDS R18, [R0+0x780] ;  /* 0x0007800000120984 */ /* 0x0000a20000000800 */
[----:B------:R-:W-:Y:S05]  /*5980*/  BRA.DIV UR7, `(.L_x_237) ;  /* 0x0000001607307947 */ /* 0x000fea000b800000 */
[----:B------:R-:W-:Y:S01]  /*5990*/  IMAD.MOV.U32 R21, RZ, RZ, 0xffff ;  /* 0x0000ffffff157424 */ /* 0x000fe200078e00ff */
[----:B0-----:R-:W-:Y:S01]  /*59a0*/  MOV R0, 0xffff ;  /* 0x0000ffff00007802 */ /* 0x001fe20000000f00 */
[C---:B------:R-:W-:Y:S01]  /*59b0*/  @P0 VIADD R14, R12.reuse, 0x1e ;  /* 0x0000001e0c0e0836 */ /* 0x040fe20000000000 */
[C---:B------:R-:W-:Y:S01]  /*59c0*/  @P0 SHF.L.U32 R15, R7.reuse, 0x1, RZ ;  /* 0x00000001070f0819 */ /* 0x040fe200000006ff */
[----:B-1----:R-:W0:Y:S01]  /*59d0*/  SHFL.BFLY PT, R11, R10, 0x8, 0x101f ;  /* 0x0d101f000a0b7f89 */ /* 0x002e2200000e0000 */
[C---:B------:R-:W-:Y:S02]  /*59e0*/  @P0 SHF.L.U32 R22, R7.reuse, 0x1, RZ ;  /* 0x0000000107160819 */ /* 0x040fe400000006ff */
[----:B------:R-:W-:Y:S02]  /*59f0*/  @P0 IADD3 R17, R12, 0x3c, RZ ;  /* 0x0000003c0c110810 */ /* 0x000fe40007ffe0ff */
[----:B------:R-:W-:Y:S02]  /*5a00*/  @P0 LOP3.LUT R14, R14, R15, RZ, 0x3c, !PT ;  /* 0x0000000f0e0e0212 */ /* 0x000fe400078e3cff */
[----:B------:R-:W-:-:S02]  /*5a10*/  @P0 LEA R19, R7, UR6, 0x7 ;  /* 0x0000000607130c11 */ /* 0x000fc4000f8e38ff */
[----:B------:R-:W-:Y:S01]  /*5a20*/  @P0 LOP3.LUT R17, R17, R22, RZ, 0x3c, !PT ;  /* 0x0000001611110212 */ /* 0x000fe200078e3cff */
[----:B------:R-:W-:Y:S01]  /*5a30*/  IMAD.MOV.U32 R22, RZ, RZ, RZ ;  /* 0x000000ffff167224 */ /* 0x000fe200078e00ff */
[----:B------:R-:W-:Y:S01]  /*5a40*/  @P0 LEA R34, R7, UR6, 0x7 ;  /* 0x0000000607220c11 */ /* 0x000fe2000f8e38ff */
[----:B------:R-:W-:Y:S01]  /*5a50*/  @P0 IMAD R19, R14, 0x4, R19 ;  /* 0x000000040e130824 */ /* 0x000fe200078e0213 */
[----:B------:R-:W-:Y:S02]  /*5a60*/  MOV R23, 0xffff ;  /* 0x0000ffff00177802 */ /* 0x000fe40000000f00 */
[----:B------:R-:W-:Y:S01]  /*5a70*/  @P0 LEA R34, R17, R34, 0x2 ;  /* 0x0000002211220211 */ /* 0x000fe200078e10ff */
[----:B------:R-:W-:Y:S01]  /*5a80*/  IMAD.MOV.U32 R17, RZ, RZ, 0xffff ;  /* 0x0000ffffff117424 */ /* 0x000fe200078e00ff */
[----:B------:R-:W-:Y:S01]  /*5a90*/  @P0 LDS R15, [R19] ;  /* 0x00000000130f0984 */ /* 0x000fe20000000800 */
[----:B------:R-:W-:Y:S02]  /*5aa0*/  @P0 SHF.L.U32 R20, R7, 0x1, RZ ;  /* 0x0000000107140819 */ /* 0x000fe400000006ff */
[----:B------:R-:W-:Y:S01]  /*5ab0*/  MOV R25, 0xffff ;  /* 0x0000ffff00197802 */ /* 0x000fe20000000f00 */
[----:B------:R1:W-:Y:S01]  /*5ac0*/  @P0 LDS R14, [R19+0x780] ;  /* 0x00078000130e0984 */ /* 0x0003e20000000800 */
[----:B------:R-:W-:Y:S01]  /*5ad0*/  MOV R31, RZ ;  /* 0x000000ff001f7202 */ /* 0x000fe20000000f00 */
[----:B0-----:R-:W-:-:S02]  /*5ae0*/  FADD.FTZ R11, R11, R10 ;  /* 0x0000000a0b0b7221 */ /* 0x001fc40000010000 */
[----:B--2---:R-:W0:Y:S01]  /*5af0*/  SHFL.BFLY PT, R29, R18, 0x8, 0x101f ;  /* 0x0d101f00121d7f89 */ /* 0x004e2200000e0000 */
[----:B------:R-:W-:Y:S02]  /*5b00*/  ISETP.NE.AND P1, PT, R7, RZ, PT ;  /* 0x000000ff0700720c */ /* 0x000fe40003f25270 */
[----:B------:R-:W-:Y:S01]  /*5b10*/  MOV R27, 0xffff ;  /* 0x0000ffff001b7802 */ /* 0x000fe20000000f00 */
[----:B------:R-:W2:Y:S01]  /*5b20*/  SHFL.BFLY PT, R0, R11, 0x4, 0x101f ;  /* 0x0c901f000b007f89 */ /* 0x000ea200000e0000 */
[----:B-1----:R-:W-:-:S03]  /*5b30*/  MOV R19, RZ ;  /* 0x000000ff00137202 */ /* 0x002fc60000000f00 */
[----:B------:R-:W1:Y:S04]  /*5b40*/  @P0 LDS R10, [R34] ;  /* 0x00000000220a0984 */ /* 0x000e680000000800 */
[----:B------:R3:W4:Y:S02]  /*5b50*/  @P0 LDS R21, [R34+0x780] ;  /* 0x0007800022150984 */ /* 0x0007240000000800 */
[----:B---3--:R-:W-:Y:S01]  /*5b60*/  MOV R34, 0xffff ;  /* 0x0000ffff00227802 */ /* 0x008fe20000000f00 */
[----:B0-----:R-:W-:Y:S01]  /*5b70*/  FADD.FTZ R29, R29, R18 ;  /* 0x000000121d1d7221 */ /* 0x001fe20000010000 */
[----:B--2---:R-:W-:Y:S01]  /*5b80*/  FADD.FTZ R0, R11, R0 ;  /* 0x000000000b007221 */ /* 0x004fe20000010000 */
[----:B------:R-:W-:-:S03]  /*5b90*/  @P0 IADD3 R11, R12, 0x5a, RZ ;  /* 0x0000005a0c0b0810 */ /* 0x000fc60007ffe0ff */
[----:B------:R-:W0:Y:S01]  /*5ba0*/  SHFL.BFLY PT, R34, R29, 0x4, 0x101f ;  /* 0x0c901f001d227f89 */ /* 0x000e2200000e0000 */
[----:B------:R-:W-:-:S03]  /*5bb0*/  @P0 MOV R31, R15 ;  /* 0x0000000f001f0202 */ /* 0x000fc60000000f00 */
[----:B------:R-:W2:Y:S01]  /*5bc0*/  SHFL.BFLY PT, R17, R0, 0x2, 0x101f ;  /* 0x0c501f0000117f89 */ /* 0x000ea200000e0000 */
[----:B------:R-:W-:Y:S02]  /*5bd0*/  @P0 LOP3.LUT R11, R11, R20, RZ, 0x3c, !PT ;  /* 0x000000140b0b0212 */ /* 0x000fe400078e3cff */
[----:B------:R-:W-:Y:S01]  /*5be0*/  @P0 LEA R20, R7, UR6, 0x7 ;  /* 0x0000000607140c11 */ /* 0x000fe2000f8e38ff */
[----:B------:R-:W3:Y:S01]  /*5bf0*/  SHFL.BFLY PT, R23, R31, 0x8, 0x101f ;  /* 0x0d101f001f177f89 */ /* 0x000ee200000e0000 */
[----:B------:R-:W-:Y:S02]  /*5c00*/  MOV R15, 0xffff ;  /* 0x0000ffff000f7802 */ /* 0x000fe40000000f00 */
[----:B------:R-:W-:Y:S01]  /*5c10*/  @P0 MOV R19, R14 ;  /* 0x0000000e00130202 */ /* 0x000fe20000000f00 */
[----:B------:R-:W-:Y:S01]  /*5c20*/  @P0 IMAD R11, R11, 0x4, R20 ;  /* 0x000000040b0b0824 */ /* 0x000fe200078e0214 */
[----:B------:R-:W-:Y:S01]  /*5c30*/  MOV R14, RZ ;  /* 0x000000ff000e7202 */ /* 0x000fe20000000f00 */
[----:B------:R-:W-:-:S03]  /*5c40*/  IMAD.MOV.U32 R20, RZ, RZ, 0xffff ;  /* 0x0000ffffff147424 */ /* 0x000fc600078e00ff */
[----:B------:R-:W-:Y:S01]  /*5c50*/  @P0 LDS R18, [R11] ;  /* 0x000000000b120984 */ /* 0x000fe20000000800 */
[----:B-1----:R-:W-:-:S03]  /*5c60*/  @P0 IMAD.MOV.U32 R22, RZ, RZ, R10 ;  /* 0x000000ffff160224 */ /* 0x002fc600078e000a */
[----:B------:R-:W1:Y:S01]  /*5c70*/  SHFL.BFLY PT, R20, R19, 0x8, 0x101f ;  /* 0x0d101f0013147f89 */ /* 0x000e6200000e0000 */
[----:B----4-:R-:W-:Y:S02]  /*5c80*/  @P0 IMAD.MOV.U32 R14, RZ, RZ, R21 ;  /* 0x000000ffff0e0224 */ /* 0x010fe400078e0015 */
[----:B0-----:R-:W-:Y:S01]  /*5c90*/  FADD.FTZ R21, R29, R34 ;  /* 0x000000221d157221 */ /* 0x001fe20000010000 */
[----:B------:R-:W0:Y:S01]  /*5ca0*/  SHFL.BFLY PT, R15, R22, 0x8, 0x101f ;  /* 0x0d101f00160f7f89 */ /* 0x000e2200000e0000 */
[----:B------:R-:W-:Y:S01]  /*5cb0*/  MOV R34, 0xffff ;  /* 0x0000ffff00227802 */ /* 0x000fe20000000f00 */
[----:B--2---:R-:W-:Y:S02]  /*5cc0*/  FADD.FTZ R0, R0, R17 ;  /* 0x0000001100007221 */ /* 0x004fe40000010000 */
[----:B------:R-:W-:Y:S01]  /*5cd0*/  SHFL.BFLY PT, R16, R14, 0x8, 0x101f ;  /* 0x0d101f000e107f89 */ /* 0x000fe200000e0000 */
[----:B---3--:R-:W-:-:S03]  /*5ce0*/  FADD.FTZ R31, R23, R31 ;  /* 0x0000001f171f7221 */ /* 0x008fc60000010000 */
[----:B------:R-:W2:Y:S04]  /*5cf0*/  SHFL.BFLY PT, R24, R0, 0x1, 0x101f ;  /* 0x0c301f0000187f89 */ /* 0x000ea800000e0000 */
[----:B------:R3:W-:Y:S04]  /*5d00*/  @P0 LDS R17, [R11+0x780] ;  /* 0x000780000b110984 */ /* 0x0007e80000000800 */
[----:B------:R-:W4:Y:S01]  /*5d10*/  SHFL.BFLY PT, R23, R31, 0x4, 0x101f ;  /* 0x0c901f001f177f89 */ /* 0x000f2200000e0000 */
[----:B---3--:R-:W3:Y:S01]  /*5d20*/  @!P1 LDC.64 R10, c[0x0][0x218] ;  /* 0x00008600ff0a9b82 */ /* 0x008ee20000000a00 */
[----:B-1----:R-:W-:Y:S01]  /*5d30*/  FADD.FTZ R20, R20, R19 ;  /* 0x0000001314147221 */ /* 0x002fe20000010000 */
[----:B------:R-:W-:Y:S01]  /*5d40*/  MOV R19, 0xffff ;  /* 0x0000ffff00137802 */ /* 0x000fe20000000f00 */
[----:B0-----:R-:W-:-:S05]  /*5d50*/  FADD.FTZ R22, R15, R22 ;  /* 0x000000160f167221 */ /* 0x001fca0000010000 */
[----:B------:R-:W0:Y:S01]  /*5d60*/  SHFL.BFLY PT, R19, R20, 0x4, 0x101f ;  /* 0x0c901f0014137f89 */ /* 0x000e2200000e0000 */
[----:B--2---:R-:W-:Y:S01]  /*5d70*/  FADD.FTZ R29, R0, R24 ;  /* 0x00000018001d7221 */ /* 0x004fe20000010000 */
[----:B------:R-:W-:Y:S01]  /*5d80*/  IMAD.MOV.U32 R24, RZ, RZ, 0xffff ;  /* 0x0000ffffff187424 */ /* 0x000fe200078e00ff */
[----:B------:R-:W-:Y:S02]  /*5d90*/  IADD3 R0, R12, R6, RZ ;  /* 0x000000060c007210 */ /* 0x000fe40007ffe0ff */
[----:B------:R-:W-:Y:S02]  /*5da0*/  MOV R12, RZ ;  /* 0x000000ff000c7202 */ /* 0x000fe40000000f00 */
[----:B------:R-:W-:Y:S02]  /*5db0*/  @!P1 F2FP.BF16.F32.PACK_AB R15, RZ, R29 ;  /* 0x0000001dff0f923e */ /* 0x000fe400000010ff */
[----:B------:R-:W1:Y:S01]  /*5dc0*/  SHFL.BFLY PT, R29, R21, 0x2, 0x101f ;  /* 0x0c501f00151d7f89 */ /* 0x000e6200000e0000 */
[----:B----4-:R-:W-:Y:S01]  /*5dd0*/  FADD.FTZ R31, R31, R23 ;  /* 0x000000171f1f7221 */ /* 0x010fe20000010000 */
[----:B------:R-:W-:Y:S01]  /*5de0*/  PRMT R37, R15, 0x7610, R37 ;  /* 0x000076100f257816 */ /* 0x000fe20000000025 */
[----:B------:R-:W-:-:S02]  /*5df0*/  IMAD.MOV.U32 R15, RZ, RZ, 0xffff ;  /* 0x0000ffffff0f7424 */ /* 0x000fc400078e00ff */
[----:B---3--:R-:W-:Y:S01]  /*5e00*/  @!P1 IMAD.WIDE R10, R0, 0x2, R10 ;  /* 0x00000002000a9825 */ /* 0x008fe200078e020a */
[----:B------:R-:W-:Y:S04]  /*5e10*/  SHFL.BFLY PT, R23, R31, 0x2, 0x101f ;  /* 0x0c501f001f177f89 */ /* 0x000fe800000e0000 */
[----:B------:R-:W2:Y:S01]  /*5e20*/  SHFL.BFLY PT, R15, R22, 0x4, 0x101f ;  /* 0x0c901f00160f7f89 */ /* 0x000ea200000e0000 */
[----:B------:R-:W-:Y:S01]  /*5e30*/  @P0 MOV R12, R17 ;  /* 0x00000011000c0202 */ /* 0x000fe20000000f00 */
[----:B------:R-:W-:Y:S02]  /*5e40*/  IMAD.MOV.U32 R17, RZ, RZ, 0xffff ;  /* 0x0000ffffff117424 */ /* 0x000fe400078e00ff */
[----:B------:R3:W-:Y:S01]  /*5e50*/  @!P1 STG.E.U16 desc[UR12][R10.64], R37 ;  /* 0x000000250a009986 */ /* 0x0007e2000c10150c */
[----:B0-----:R-:W-:Y:S01]  /*5e60*/  FADD.FTZ R20, R20, R19 ;  /* 0x0000001314147221 */ /* 0x001fe20000010000 */
[----:B------:R-:W-:-:S06]  /*5e70*/  MOV R19, 0xffff ;  /* 0x0000ffff00137802 */ /* 0x000fcc0000000f00 */
[----:B------:R-:W0:Y:S01]  /*5e80*/  SHFL.BFLY PT, R19, R20, 0x2, 0x101f ;  /* 0x0c501f0014137f89 */ /* 0x000e2200000e0000 */
[----:B---3--:R-:W-:Y:S01]  /*5e90*/  FADD.FTZ R10, R16, R14 ;  /* 0x0000000e100a7221 */ /* 0x008fe20000010000 */
[----:B------:R-:W-:Y:S01]  /*5ea0*/  MOV R11, RZ ;  /* 0x000000ff000b7202 */ /* 0x000fe20000000f00 */
[----:B------:R-:W-:Y:S01]  /*5eb0*/  @P0 IMAD.MOV.U32 R11, RZ, RZ, R18 ;  /* 0x000000ffff0b0224 */ /* 0x000fe200078e0012 */
[----:B------:R-:W-:Y:S01]  /*5ec0*/  MOV R16, 0xffff ;  /* 0x0000ffff00107802 */ /* 0x000fe20000000f00 */
[----:B-1----:R-:W-:Y:S01]  /*5ed0*/  FADD.FTZ R18, R21, R29 ;  /* 0x0000001d15127221 */ /* 0x002fe20000010000 */
[----:B------:R-:W1:Y:S01]  /*5ee0*/  SHFL.BFLY PT, R24, R10, 0x4, 0x101f ;  /* 0x0c901f000a187f89 */ /* 0x000e6200000e0000 */
[----:B------:R-:W-:Y:S01]  /*5ef0*/  MOV R21, 0xffff ;  /* 0x0000ffff00157802 */ /* 0x000fe20000000f00 */
[----:B--2---:R-:W-:Y:S02]  /*5f00*/  FADD.FTZ R22, R22, R15 ;  /* 0x0000000f16167221 */ /* 0x004fe40000010000 */
[----:B------:R-:W2:Y:S01]  /*5f10*/  SHFL.BFLY PT, R16, R11, 0x8, 0x101f ;  /* 0x0d101f000b107f89 */ /* 0x000ea200000e0000 */
[----:B------:R-:W-:-:S03]  /*5f20*/  MOV R29, 0xffff ;  /* 0x0000ffff001d7802 */ /* 0x000fc60000000f00 */
[----:B------:R-:W3:Y:S04]  /*5f30*/  SHFL.BFLY PT, R14, R12, 0x8, 0x101f ;  /* 0x0d101f000c0e7f89 */ /* 0x000ee800000e0000 */
[----:B------:R-:W4:Y:S01]  /*5f40*/  SHFL.BFLY PT, R17, R18, 0x1, 0x101f ;  /* 0x0c301f0012117f89 */ /* 0x000f2200000e0000 */
[----:B0-----:R-:W-:-:S03]  /*5f50*/  FADD.FTZ R19, R20, R19 ;  /* 0x0000001314137221 */ /* 0x001fc60000010000 */
[----:B------:R-:W0:Y:S01]  /*5f60*/  SHFL.BFLY PT, R21, R22, 0x2, 0x101f ;  /* 0x0c501f0016157f89 */ /* 0x000e2200000e0000 */
[----:B-1----:R-:W-:Y:S01]  /*5f70*/  FADD.FTZ R10, R10, R24 ;  /* 0x000000180a0a7221 */ /* 0x002fe20000010000 */
[----:B------:R-:W-:Y:S02]  /*5f80*/  IMAD.MOV.U32 R24, RZ, RZ, 0xffff ;  /* 0x0000ffffff187424 */ /* 0x000fe400078e00ff */
[----:B--2---:R-:W-:Y:S02]  /*5f90*/  FADD.FTZ R11, R16, R11 ;  /* 0x0000000b100b7221 */ /* 0x004fe40000010000 */
[----:B------:R-:W1:Y:S01]  /*5fa0*/  SHFL.BFLY PT, R16, R10, 0x2, 0x101f ;  /* 0x0c501f000a107f89 */ /* 0x000e6200000e0000 */
[----:B---3--:R-:W-:-:S03]  /*5fb0*/  FADD.FTZ R12, R14, R12 ;  /* 0x0000000c0e0c7221 */ /* 0x008fc60000010000 */
[----:B------:R-:W2:Y:S01]  /*5fc0*/  SHFL.BFLY PT, R24, R11, 0x4, 0x101f ;  /* 0x0c901f000b187f89 */ /* 0x000ea200000e0000 */
[----:B------:R-:W3:Y:S01]  /*5fd0*/  @!P1 LDC.64 R14, c[0x0][0x220] ;  /* 0x00008800ff0e9b82 */ /* 0x000ee20000000a00 */
[----:B----4-:R-:W-:Y:S01]  /*5fe0*/  FADD.FTZ R25, R18, R17 ;  /* 0x0000001112197221 */ /* 0x010fe20000010000 */
[----:B------:R-:W-:Y:S01]  /*5ff0*/  FADD.FTZ R18, R31, R23 ;  /* 0x000000171f127221 */ /* 0x000fe20000010000 */
[----:B------:R-:W-:Y:S01]  /*6000*/  MOV R23, 0xffff ;  /* 0x0000ffff00177802 */ /* 0x000fe20000000f00 */
[----:B------:R-:W4:Y:S01]  /*6010*/  SHFL.BFLY PT, R29, R12, 0x4, 0x101f ;  /* 0x0c901f000c1d7f89 */ /* 0x000f2200000e0000 */
[----:B0-----:R-:W-:Y:S01]  /*6020*/  FADD.FTZ R20, R22, R21 ;  /* 0x0000001516147221 */ /* 0x001fe20000010000 */
[----:B------:R-:W-:Y:S01]  /*6030*/  IMAD.MOV.U32 R21, RZ, RZ, 0xffff ;  /* 0x0000ffffff157424 */ /* 0x000fe200078e00ff */
[----:B------:R-:W-:Y:S01]  /*6040*/  @!P1 F2FP.BF16.F32.PACK_AB R25, RZ, R25 ;  /* 0x00000019ff19923e */ /* 0x000fe200000010ff */
[----:B------:R-:W0:Y:S01]  /*6050*/  SHFL.BFLY PT, R17, R19, 0x1, 0x101f ;  /* 0x0c301f0013117f89 */ /* 0x000e2200000e0000 */
[----:B------:R-:W-:-:S03]  /*6060*/  MOV R31, 0xffff ;  /* 0x0000ffff001f7802 */ /* 0x000fc60000000f00 */
[----:B------:R-:W5:Y:S04]  /*6070*/  SHFL.BFLY PT, R23, R18, 0x1, 0x101f ;  /* 0x0c301f0012177f89 */ /* 0x000f6800000e0000 */
[----:B------:R-:W5:Y:S01]  /*6080*/  SHFL.BFLY PT, R21, R20, 0x1, 0x101f ;  /* 0x0c301f0014157f89 */ /* 0x000f6200000e0000 */
[----:B------:R-:W-:Y:S01]  /*6090*/  PRMT R34, R25, 0x7610, R34 ;  /* 0x0000761019227816 */ /* 0x000fe20000000022 */
[----:B-1----:R-:W-:Y:S01]  /*60a0*/  FADD.FTZ R10, R10, R16 ;  /* 0x000000100a0a7221 */ /* 0x002fe20000010000 */
[----:B--2---:R-:W-:Y:S01]  /*60b0*/  FADD.FTZ R11, R11, R24 ;  /* 0x000000180b0b7221 */ /* 0x004fe20000010000 */
[----:B------:R-:W-:Y:S01]  /*60c0*/  MOV R24, 0xffff ;  /* 0x0000ffff00187802 */ /* 0x000fe20000000f00 */
[----:B---3--:R-:W-:Y:S02]  /*60d0*/  @!P1 IMAD.WIDE R14, R0, 0x2, R14 ;  /* 0x00000002000e9825 */ /* 0x008fe400078e020e */
[----:B------:R-:W1:Y:S02]  /*60e0*/  SHFL.BFLY PT, R22, R10, 0x1, 0x101f ;  /* 0x0c301f000a167f89 */ /* 0x000e6400000e0000 */
[----:B----4-:R-:W-:-:S02]  /*60f0*/  FADD.FTZ R12, R12, R29 ;  /* 0x0000001d0c0c7221 */ /* 0x010fc40000010000 */
[----:B------:R-:W2:Y:S01]  /*6100*/  SHFL.BFLY PT, R24, R11, 0x2, 0x101f ;  /* 0x0c501f000b187f89 */ /* 0x000ea200000e0000 */
[----:B0-----:R-:W-:-:S03]  /*6110*/  FADD.FTZ R25, R19, R17 ;  /* 0x0000001113197221 */ /* 0x001fc60000010000 */
[----:B------:R0:W-:Y:S01]  /*6120*/  @!P1 STG.E.U16 desc[UR12][R14.64], R34 ;  /* 0x000000220e009986 */ /* 0x0001e2000c10150c */
[----:B------:R-:W3:Y:S01]  /*6130*/  @!P1 LDC.64 R16, c[0x0][0x218] ;  /* 0x00008600ff109b82 */ /* 0x000ee20000000a00 */
[----:B-----5:R-:W-:Y:S02]  /*6140*/  FADD.FTZ R23, R18, R23 ;  /* 0x0000001712177221 */ /* 0x020fe40000010000 */
[----:B------:R-:W4:Y:S01]  /*6150*/  SHFL.BFLY PT, R27, R12, 0x2, 0x101f ;  /* 0x0c501f000c1b7f89 */ /* 0x000f2200000e0000 */
[----:B------:R-:W-:Y:S02]  /*6160*/  FADD.FTZ R29, R20, R21 ;  /* 0x00000015141d7221 */ /* 0x000fe40000010000 */
[----:B------:R-:W-:Y:S02]  /*6170*/  @!P1 F2FP.BF16.F32.PACK_AB R23, RZ, R23 ;  /* 0x00000017ff17923e */ /* 0x000fe400000010ff */
[----:B------:R-:W5:Y:S01]  /*6180*/  @!P1 LDC.64 R18, c[0x0][0x218] ;  /* 0x00008600ff129b82 */ /* 0x000f620000000a00 */
[----:B------:R-:W-:Y:S01]  /*6190*/  @!P1 F2FP.BF16.F32.PACK_AB R29, RZ, R29 ;  /* 0x0000001dff1d923e */ /* 0x000fe200000010ff */
[----:B-1----:R-:W-:-:S06]  /*61a0*/  FADD.FTZ R10, R10, R22 ;  /* 0x000000160a0a7221 */ /* 0x002fcc0000010000 */
[----:B0-----:R-:W0:Y:S01]  /*61b0*/  @!P1 LDC.64 R14, c[0x0][0x220] ;  /* 0x00008800ff0e9b82 */ /* 0x001e220000000a00 */
[----:B------:R-:W-:Y:S01]  /*61c0*/  @!P1 F2FP.BF16.F32.PACK_AB R22, RZ, R25 ;  /* 0x00000019ff16923e */ /* 0x000fe200000010ff */
[----:B--2---:R-:W-:Y:S01]  /*61d0*/  FADD.FTZ R11, R11, R24 ;  /* 0x000000180b0b7221 */ /* 0x004fe20000010000 */
[----:B------:R-:W-:Y:S01]  /*61e0*/  @!P1 F2FP.BF16.F32.PACK_AB R10, RZ, R10 ;  /* 0x0000000aff0a923e */ /* 0x000fe200000010ff */
[----:B------:R-:W-:-:S04]  /*61f0*/  IMAD.MOV.U32 R24, RZ, RZ, 0xffff ;  /* 0x0000ffffff187424 */ /* 0x000fc800078e00ff */
[----:B------:R-:W1:Y:S01]  /*6200*/  @!P1 LDC.64 R20, c[0x0][0x220] ;  /* 0x00008800ff149b82 */ /* 0x000e620000000a00 */
[----:B---3--:R-:W-:Y:S01]  /*6210*/  @!P1 IMAD.WIDE R16, R0, 0x2, R16 ;  /* 0x0000000200109825 */ /* 0x008fe200078e0210 */
[----:B------:R-:W2:Y:S03]  /*6220*/  SHFL.BFLY PT, R31, R11, 0x1, 0x101f ;  /* 0x0c301f000b1f7f89 */ /* 0x000ea600000e0000 */
[----:B----4-:R-:W-:Y:S01]  /*6230*/  FADD.FTZ R12, R12, R27 ;  /* 0x0000001b0c0c7221 */ /* 0x010fe20000010000 */
[----:B------:R3:W-:Y:S01]  /*6240*/  @!P1 STG.E.U16 desc[UR12][R16.64+0x3c], R23 ;  /* 0x00003c1710009986 */ /* 0x0007e2000c10150c */
[----:B-----5:R-:W-:-:S03]  /*6250*/  @!P1 IMAD.WIDE R18, R0, 0x2, R18 ;  /* 0x0000000200129825 */ /* 0x020fc600078e0212 */
[----:B------:R3:W4:Y:S01]  /*6260*/  SHFL.BFLY PT, R27, R12, 0x1, 0x101f ;  /* 0x0c301f000c1b7f89 */ /* 0x00072200000e0000 */
[----:B0-----:R-:W-:-:S05]  /*6270*/  @!P1 IMAD.WIDE R14, R0, 0x2, R14 ;  /* 0x00000002000e9825 */ /* 0x001fca00078e020e */
[----:B------:R3:W-:Y:S01]  /*6280*/  @!P1 STG.E.U16 desc[UR12][R14.64+0x3c], R22 ;  /* 0x00003c160e009986 */ /* 0x0007e2000c10150c */
[----:B-1----:R-:W-:-:S03]  /*6290*/  @!P1 IMAD.WIDE R20, R0, 0x2, R20 ;  /* 0x0000000200149825 */ /* 0x002fc600078e0214 */
[----:B------:R3:W-:Y:S01]  /*62a0*/  @!P1 STG.E.U16 desc[UR12][R18.64+0x78], R29 ;  /* 0x0000781d12009986 */ /* 0x0007e2000c10150c */
[----:B--2---:R-:W-:-:S03]  /*62b0*/  FADD.FTZ R31, R11, R31 ;  /* 0x0000001f0b1f7221 */ /* 0x004fc60000010000 */
[----:B----4-:R3:W-:Y:S04]  /*62c0*/  @!P1 STG.E.U16 desc[UR12][R20.64+0x78], R10 ;  /* 0x0000780a14009986 */ /* 0x0107e8000c10150c */
.L_x_301:
[----:B---3--:R-:W0:Y:S01]  /*62d0*/  @!P1 LDC.64 R10, c[0x0][0x218] ;  /* 0x00008600ff0a9b82 */ /* 0x008e220000000a00 */
[----:B------:R-:W-:Y:S01]  /*62e0*/  FADD.FTZ R16, R12, R27 ;  /* 0x0000001b0c107221 */ /* 0x000fe20000010000 */
[----:B------:R-:W-:-:S04]  /*62f0*/  @!P1 F2FP.BF16.F32.PACK_AB R12, RZ, R31 ;  /* 0x0000001fff0c923e */ /* 0x000fc800000010ff */
[----:B------:R-:W-:Y:S02]  /*6300*/  @!P1 F2FP.BF16.F32.PACK_AB R16, RZ, R16 ;  /* 0x00000010ff10923e */ /* 0x000fe400000010ff */
[----:B------:R-:W1:Y:S01]  /*6310*/  @!P1 LDC.64 R14, c[0x0][0x220] ;  /* 0x00008800ff0e9b82 */ /* 0x000e620000000a00 */
[----:B0-----:R-:W-:-:S05]  /*6320*/  @!P1 IMAD.WIDE R10, R0, 0x2, R10 ;  /* 0x00000002000a9825 */ /* 0x001fca00078e020a */
[----:B------:R4:W-:Y:S01]  /*6330*/  @!P1 STG.E.U16 desc[UR12][R10.64+0xb4], R12 ;  /* 0x0000b40c0a009986 */ /* 0x0009e2000c10150c */
[----:B-1----:R-:W-:-:S05]  /*6340*/  @!P1 IMAD.WIDE R14, R0, 0x2, R14 ;  /* 0x00000002000e9825 */ /* 0x002fca00078e020e */
[----:B------:R4:W-:Y:S02]  /*6350*/  @!P1 STG.E.U16 desc[UR12][R14.64+0xb4], R16 ;  /* 0x0000b4100e009986 */ /* 0x0009e4000c10150c */
.L_x_231:
[----:B------:R-:W-:Y:S05]  /*6360*/  WARPSYNC.ALL ;  /* 0x0000000000007948 */ /* 0x000fea0003800000 */
[----:B------:R-:W-:Y:S01]  /*6370*/  BAR.SYNC.DEFER_BLOCKING 0x0 ;  /* 0x0000000000007b1d */ /* 0x000fe20000010000 */
[C---:B------:R-:W-:Y:S02]  /*6380*/  ISETP.GE.AND P0, PT, R6.reuse, -0x1c40, PT ;  /* 0xffffe3c00600780c */ /* 0x040fe40003f06270 */
[----:B------:R-:W-:-:S11]  /*6390*/  IADD3 R6, R6, 0x2000, RZ ;  /* 0x0000200006067810 */ /* 0x000fd60007ffe0ff */
[----:B------:R-:W-:Y:S05]  /*63a0*/  @!P0 BRA `(.L_x_238) ;  /* 0xffffffe000308947 */ /* 0x000fea000383ffff */
[----:B------:R-:W-:Y:S05]  /*63b0*/  EXIT ;  /* 0x000000000000794d */ /* 0x000fea0003800000 */
.L_x_234:
[----:B-1----:R-:W-:Y:S01]  /*63c0*/  MOV R25, R0 ;  /* 0x0000000000197202 */ /* 0x002fe20000000f00 */
[----:B------:R-:W-:Y:S01]  /*63d0*/  IMAD.MOV.U32 R24, RZ, RZ, 0x8 ;  /* 0x00000008ff187424 */ /* 0x000fe200078e00ff */
[----:B------:R-:W-:Y:S02]  /*63e0*/  MOV R23, 0x101f ;  /* 0x0000101f00177802 */ /* 0x000fe40000000f00 */
[----:B------:R-:W-:-:S07]  /*63f0*/  MOV R16, 0xffff ;  /* 0x0000ffff00107802 */ /* 0x000fce0000000f00 */
[----:B0-2---:R-:W-:Y:S05]  /*6400*/  WARPSYNC.COLLECTIVE R16, `(.L_x_239) ;  /* 0x0000000010087348 */ /* 0x005fea0003c00000 */
[----:B------:R1:W3:Y:S02]  /*6410*/  SHFL.BFLY P2, R27, R25, R24, R23 ;  /* 0x0c000018191b7389 */ /* 0x0002e40000040017 */
[----:B0123--:R-:W-:Y:S01]  /*6420*/  ENDCOLLECTIVE ;  /* 0x000000000000791b */ /* 0x00ffe20003800000 */
.L_x_239:
[----:B------:R-:W-:Y:S01]  /*6430*/  MOV R25, R10 ;  /* 0x0000000a00197202 */ /* 0x000fe20000000f00 */
[----:B------:R-:W-:-:S07]  /*6440*/  IMAD.MOV.U32 R11, RZ, RZ, R27 ;  /* 0x000000ffff0b7224 */ /* 0x000fce00078e001b */
[----:B------:R-:W-:Y:S05]  /*6450*/  WARPSYNC.COLLECTIVE R16, `(.L_x_240) ;  /* 0x0000000010087348 */ /* 0x000fea0003c00000 */
[----:B------:R0:W1:Y:S02]  /*6460*/  SHFL.BFLY P2, R27, R25, R24, R23 ;  /* 0x0c000018191b7389 */ /* 0x0000640000040017 */
[----:B01----:R-:W-:Y:S01]  /*6470*/  ENDCOLLECTIVE ;  /* 0x000000000000791b */ /* 0x003fe20003800000 */
.L_x_240:
[----:B------:R-:W-:-:S04]  /*6480*/  FADD.FTZ R11, R11, R0 ;  /* 0x000000000b0b7221 */ /* 0x000fc80000010000 */
[----:B------:R-:W-:Y:S01]  /*6490*/  IMAD.MOV.U32 R25, RZ, RZ, R11 ;  /* 0x000000ffff197224 */ /* 0x000fe200078e000b */
[----:B------:R-:W-:Y:S02]  /*64a0*/  MOV R24, 0x4 ;  /* 0x0000000400187802 */ /* 0x000fe40000000f00 */
[----:B------:R-:W-:-:S07]  /*64b0*/  MOV R15, R27 ;  /* 0x0000001b000f7202 */ /* 0x000fce0000000f00 */
[----:B------:R-:W-:Y:S05]  /*64c0*/  WARPSYNC.COLLECTIVE R16, `(.L_x_241) ;  /* 0x0000000010087348 */ /* 0x000fea0003c00000 */
[----:B------:R0:W1:Y:S02]  /*64d0*/  SHFL.BFLY P2, R27, R25, R24, R23 ;  /* 0x0c000018191b7389 */ /* 0x0000640000040017 */
[----:B01----:R-:W-:Y:S01]  /*64e0*/  ENDCOLLECTIVE ;  /* 0x000000000000791b */ /* 0x003fe20003800000 */
.L_x_241:
[----:B------:R-:W-:-:S04]  /*64f0*/  FADD.FTZ R15, R15, R10 ;  /* 0x0000000a0f0f7221 */ /* 0x000fc80000010000 */
[----:B------:R-:W-:Y:S01]  /*6500*/  IMAD.MOV.U32 R25, RZ, RZ, R15 ;  /* 0x000000ffff197224 */ /* 0x000fe200078e000f */
[----:B------:R-:W-:-:S07]  /*6510*/  MOV R12, R27 ;  /* 0x0000001b000c7202 */ /* 0x000fce0000000f00 */
[----:B------:R-:W-:Y:S05]  /*6520*/  WARPSYNC.COLLECTIVE R16, `(.L_x_242) ;  /* 0x0000000010087348 */ /* 0x000fea0003c00000 */
[----:B------:R0:W1:Y:S02]  /*6530*/  SHFL.BFLY P2, R27, R25, R24, R23 ;  /* 0x0c000018191b7389 */ /* 0x0000640000040017 */
[----:B01----:R-:W-:Y:S01]  /*6540*/  ENDCOLLECTIVE ;  /* 0x000000000000791b */ /* 0x003fe20003800000 */
.L_x_242:
[----:B------:R-:W-:-:S05]  /*6550*/  FADD.FTZ R12, R11, R12 ;  /* 0x0000000c0b0c7221 */ /* 0x000fca0000010000 */
[----:B------:R-:W-:Y:S01]  /*6560*/  MOV R25, R12 ;  /* 0x0000000c00197202 */ /* 0x000fe20000000f00 */
[----:B------:R-:W-:Y:S01]  /*6570*/  IMAD.MOV.U32 R24, RZ, RZ, 0x2 ;  /* 0x00000002ff187424 */ /* 0x000fe200078e00ff */
[----:B------:R-:W-:-:S07]  /*6580*/  MOV R14, R27 ;  /* 0x0000001b000e7202 */ /* 0x000fce0000000f00 */
[----:B------:R-:W-:Y:S05]  /*6590*/  WARPSYNC.COLLECTIVE R16, `(.L_x_243) ;  /* 0x0000000010087348 */ /* 0x000fea0003c00000 */
[----:B------:R0:W1:Y:S02]  /*65a0*/  SHFL.BFLY P2, R27, R25, R24, R23 ;  /* 0x0c000018191b7389 */ /* 0x0000640000040017 */
[----:B01----:R-:W-:Y:S01]  /*65b0*/  ENDCOLLECTIVE ;  /* 0x000000000000791b */ /* 0x003fe20003800000 */
.L_x_243:
[----:B------:R-:W-:-:S05]  /*65c0*/  FADD.FTZ R14, R15, R14 ;  /* 0x0000000e0f0e7221 */ /* 0x000fca0000010000 */
[----:B------:R-:W-:Y:S02]  /*65d0*/  MOV R25, R14 ;  /* 0x0000000e00197202 */ /* 0x000fe40000000f00 */
[----:B------:R-:W-:-:S07]  /*65e0*/  MOV R17, R27 ;  /* 0x0000001b00117202 */ /* 0x000fce0000000f00 */
[----:B------:R-:W-:Y:S05]  /*65f0*/  WARPSYNC.COLLECTIVE R16, `(.L_x_244) ;  /* 0x0000000010087348 */ /* 0x000fea0003c00000 */
[----:B------:R0:W1:Y:S02]  /*6600*/  SHFL.BFLY P2, R27, R25, R24, R23 ;  /* 0x0c000018191b7389 */ /* 0x0000640000040017 */
[----:B01----:R-:W-:Y:S01]  /*6610*/  ENDCOLLECTIVE ;  /* 0x000000000000791b */ /* 0x003fe20003800000 */
.L_x_244:
[----:B------:R-:W-:-:S05]  /*6620*/  FADD.FTZ R17, R12, R17 ;  /* 0x000000110c117221 */ /* 0x000fca0000010000 */
[----:B------:R-:W-:Y:S02]  /*6630*/  MOV R25, R17 ;  /* 0x0000001100197202 */ /* 0x000fe40000000f00 */
[----:B------:R-:W-:Y:S01]  /*6640*/  MOV R24, 0x1 ;  /* 0x0000000100187802 */ /* 0x000fe20000000f00 */
[----:B------:R-:W-:-:S07]  /*6650*/  IMAD.MOV.U32 R19, RZ, RZ, R27 ;  /* 0x000000ffff137224 */ /* 0x000fce00078e001b */
[----:B------:R-:W-:Y:S05]  /*6660*/  WARPSYNC.COLLECTIVE R16, `(.L_x_245) ;  /* 0x0000000010087348 */ /* 0x000fea0003c00000 */
[----:B------:R0:W1:Y:S02]  /*6670*/  SHFL.BFLY P2, R27, R25, R24, R23 ;  /* 0x0c000018191b7389 */ /* 0x0000640000040017 */
[----:B01----:R-:W-:Y:S01]  /*6680*/  ENDCOLLECTIVE ;  /* 0x000000000000791b */ /* 0x003fe20003800000 */
.L_x_245:
[----:B------:R-:W-:-:S05]  /*6690*/  FADD.FTZ R19, R14, R19 ;  /* 0x000000130e137221 */ /* 0x000fca0000010000 */
[----:B------:R-:W-:Y:S01]  /*66a0*/  MOV R25, R19 ;  /* 0x0000001300197202 */ /* 0x000fe20000000f00 */
[----:B------:R-:W-:-:S07]  /*66b0*/  IMAD.MOV.U32 R0, RZ, RZ, R27 ;  /* 0x000000ffff007224 */ /* 0x000fce00078e001b */
[----:B------:R-:W-:Y:S05]  /*66c0*/  WARPSYNC.COLLECTIVE R16, `(.L_x_246) ;  /* 0x0000000010087348 */ /* 0x000fea0003c00000 */
[----:B------:R0:W1:Y:S02]  /*66d0*/  SHFL.BFLY P2, R27, R25, R24, R23 ;  /* 0x0c000018191b7389 */ /* 0x0000640000040017 */
[----:B01----:R-:W-:Y:S01]  /*66e0*/  ENDCOLLECTIVE ;  /* 0x000000000000791b */ /* 0x003fe20003800000 */
.L_x_246:
[----:B------:R-:W-:Y:S01]  /*66f0*/  FADD.FTZ R0, R17, R0 ;  /* 0x0000000011007221 */ /* 0x000fe20000010000 */
[----:B------:R-:W-:Y:S06]  /*6700*/  BRA `(.L_x_247) ;  /* 0xffffffe800ec7947 */ /* 0x000fec000383ffff */
.L_x_235:
[----:B------:R-:W-:Y:S01]  /*6710*/  BSSY B1, `(.L_x_248) ;  /* 0x0000008000017945 */ /* 0x000fe20003800000 */
[----:B-1----:R-:W-:Y:S01]  /*6720*/  MOV R25, R0 ;  /* 0x0000000000197202 */ /* 0x002fe20000000f00 */
[----:B------:R-:W-:Y:S01]  /*6730*/  IMAD.MOV.U32 R24, RZ, RZ, 0x8 ;  /* 0x00000008ff187424 */ /* 0x000fe200078e00ff */
[----:B------:R-:W-:Y:S02]  /*6740*/  MOV R23, 0x101f ;  /* 0x0000101f00177802 */ /* 0x000fe40000000f00 */
[----:B0-----:R-:W-:-:S07]  /*6750*/  MOV R16, 0xffff ;  /* 0x0000ffff00107802 */ /* 0x001fce0000000f00 */
[----:B--2---:R-:W-:Y:S05]  /*6760*/  WARPSYNC.COLLECTIVE R16, `(.L_x_249) ;  /* 0x0000000010087348 */ /* 0x004fea0003c00000 */
[----:B------:R0:W1:Y:S02]  /*6770*/  SHFL.BFLY P2, R27, R25, R24, R23 ;  /* 0x0c000018191b7389 */ /* 0x0000640000040017 */
[----:B012---:R-:W-:Y:S01]  /*6780*/  ENDCOLLECTIVE ;  /* 0x000000000000791b */ /* 0x007fe20003800000 */
.L_x_249:
[----:B------:R-:W-:Y:S05]  /*6790*/  BSYNC B1 ;  /* 0x0000000000017941 */ /* 0x000fea0003800000 */
.L_x_248:
        /* <DEDUP_REMOVED lines=8> */
.L_x_250:
[----:B------:R-:W-:Y:S01]  /*6820*/  FADD.FTZ R17, R17, R0 ;  /* 0x0000000011117221 */ /* 0x000fe20000010000 */
[----:B------:R-:W-:-:S03]  /*6830*/  HFMA2.MMA R24, -RZ, RZ, 0, 2.384185791015625e-07 ;  /* 0x00000004ff187435 */ /* 0x000fc600000001ff */
[----:B------:R-:W-:Y:S01]  /*6840*/  IMAD.MOV.U32 R25, RZ, RZ, R17 ;  /* 0x000000ffff197224 */ /* 0x000fe200078e0011 */
[----:B------:R-:W-:-:S07]  /*6850*/  MOV R19, R27 ;  /* 0x0000001b00137202 */ /* 0x000fce0000000f00 */
[----:B------:R-:W-:Y:S05]  /*6860*/  WARPSYNC.COLLECTIVE R16, `(.L_x_251) ;  /* 0x0000000010087348 */ /* 0x000fea0003c00000 */
[----:B------:R0:W1:Y:S02]  /*6870*/  SHFL.BFLY P2, R27, R25, R24, R23 ;  /* 0x0c000018191b7389 */ /* 0x0000640000040017 */
[----:B01----:R-:W-:Y:S01]  /*6880*/  ENDCOLLECTIVE ;  /* 0x000000000000791b */ /* 0x003fe20003800000 */
.L_x_251:
[----:B------:R-:W-:-:S04]  /*6890*/  FADD.FTZ R19, R19, R12 ;  /* 0x0000000c13137221 */ /* 0x000fc80000010000 */
[----:B------:R-:W-:Y:S01]  /*68a0*/  IMAD.MOV.U32 R25, RZ, RZ, R19 ;  /* 0x000000ffff197224 */ /* 0x000fe200078e0013 */
[----:B------:R-:W-:-:S07]  /*68b0*/  MOV R18, R27 ;  /* 0x0000001b00127202 */ /* 0x000fce0000000f00 */
[----:B------:R-:W-:Y:S05]  /*68c0*/  WARPSYNC.COLLECTIVE R16, `(.L_x_252) ;  /* 0x0000000010087348 */ /* 0x000fea0003c00000 */
[----:B------:R0:W1:Y:S02]  /*68d0*/  SHFL.BFLY P2, R27, R25, R24, R23 ;  /* 0x0c000018191b7389 */ /* 0x0000640000040017 */
[----:B01----:R-:W-:Y:S01]  /*68e0*/  ENDCOLLECTIVE ;  /* 0x000000000000791b */ /* 0x003fe20003800000 */
.L_x_252:
[----:B------:R-:W-:-:S05]  /*68f0*/  FADD.FTZ R18, R17, R18 ;  /* 0x0000001211127221 */ /* 0x000fca0000010000 */
[----:B------:R-:W-:Y:S01]  /*6900*/  MOV R25, R18 ;  /* 0x0000001200197202 */ /* 0x000fe20000000f00 */
[----:B------:R-:W-:Y:S01]  /*6910*/  IMAD.MOV.U32 R24, RZ, RZ, 0x2 ;  /* 0x00000002ff187424 */ /* 0x000fe200078e00ff */
[----:B------:R-:W-:-:S07]  /*6920*/  MOV R20, R27 ;  /* 0x0000001b00147202 */ /* 0x000fce0000000f00 */
[----:B------:R-:W-:Y:S05]  /*6930*/  WARPSYNC.COLLECTIVE R16, `(.L_x_253) ;  /* 0x0000000010087348 */ /* 0x000fea0003c00000 */
[----:B------:R0:W1:Y:S02]  /*6940*/  SHFL.BFLY P2, R27, R25, R24, R23 ;  /* 0x0c000018191b7389 */ /* 0x0000640000040017 */
[----:B01----:R-:W-:Y:S01]  /*6950*/  ENDCOLLECTIVE ;  /* 0x000000000000791b */ /* 0x003fe20003800000 */
.L_x_253:
[----:B------:R-:W-:-:S05]  /*6960*/  FADD.FTZ R20, R19, R20 ;  /* 0x0000001413147221 */ /* 0x000fca0000010000 */
[----:B------:R-:W-:Y:S02]  /*6970*/  MOV R25, R20 ;  /* 0x0000001400197202 */ /* 0x000fe40000000f00 */
[----:B------:R-:W-:-:S07]  /*6980*/  MOV R21, R27 ;  /* 0x0000001b00157202 */ /* 0x000fce0000000f00 */
[----:B------:R-:W-:Y:S05]  /*6990*/  WARPSYNC.COLLECTIVE R16, `(.L_x_254) ;  /* 0x0000000010087348 */ /* 0x000fea0003c00000 */
[----:B------:R0:W1:Y:S02]  /*69a0*/  SHFL.BFLY P2, R27, R25, R24, R23 ;  /* 0x0c000018191b7389 */ /* 0x0000640000040017 */
[----:B01----:R-:W-:Y:S01]  /*69b0*/  ENDCOLLECTIVE ;  /* 0x000000000000791b */ /* 0x003fe20003800000 */
.L_x_254:
[----:B------:R-:W-:Y:S01]  /*69c0*/  FADD.FTZ R21, R18, R21 ;  /* 0x0000001512157221 */ /* 0x000fe20000010000 */
[----:B------:R-:W-:-:S04]  /*69d0*/  HFMA2.MMA R24, -RZ, RZ, 0, 5.9604644775390625e-08 ;  /* 0x00000001ff187435 */ /* 0x000fc800000001ff */
[----:B------:R-:W-:Y:S01]  /*69e0*/  MOV R25, R21 ;  /* 0x0000001500197202 */ /* 0x000fe20000000f00 */
[----:B------:R-:W-:-:S07]  /*69f0*/  IMAD.MOV.U32 R29, RZ, RZ, R27 ;  /* 0x000000ffff1d7224 */ /* 0x000fce00078e001b */
[----:B------:R-:W-:Y:S05]  /*6a00*/  WARPSYNC.COLLECTIVE R16, `(.L_x_255) ;  /* 0x0000000010087348 */ /* 0x000fea0003c00000 */
[----:B------:R0:W1:Y:S02]  /*6a10*/  SHFL.BFLY P2, R27, R25, R24, R23 ;  /* 0x0c000018191b7389 */ /* 0x0000640000040017 */
[----:B01----:R-:W-:Y:S01]  /*6a20*/  ENDCOLLECTIVE ;  /* 0x000000000000791b */ /* 0x003fe20003800000 */
.L_x_255:
[----:B------:R-:W-:-:S05]  /*6a30*/  FADD.FTZ R29, R20, R29 ;  /* 0x0000001d141d7221 */ /* 0x000fca0000010000 */
[----:B------:R-:W-:Y:S01]  /*6a40*/  MOV R25, R29 ;  /* 0x0000001d00197202 */ /* 0x000fe20000000f00 */
[----:B------:R-:W-:-:S07]  /*6a50*/  IMAD.MOV.U32 R0, RZ, RZ, R27 ;  /* 0x000000ffff007224 */ /* 0x000fce00078e001b */
[----:B------:R-:W-:Y:S05]  /*6a60*/  WARPSYNC.COLLECTIVE R16, `(.L_x_256) ;  /* 0x0000000010087348 */ /* 0x000fea0003c00000 */
[----:B------:R0:W1:Y:S02]  /*6a70*/  SHFL.BFLY P2, R27, R25, R24, R23 ;  /* 0x0c000018191b7389 */ /* 0x0000640000040017 */
[----:B01----:R-:W-:Y:S01]  /*6a80*/  ENDCOLLECTIVE ;  /* 0x000000000000791b */ /* 0x003fe20003800000 */
.L_x_256:
[----:B------:R-:W-:Y:S01]  /*6a90*/  FADD.FTZ R0, R21, R0 ;  /* 0x0000000015007221 */ /* 0x000fe20000010000 */
[----:B------:R-:W-:Y:S06]  /*6aa0*/  BRA `(.L_x_257) ;  /* 0xffffffe800c07947 */ /* 0x000fec000383ffff */
.L_x_236:
        /* <DEDUP_REMOVED lines=8> */
.L_x_259:
[----:B------:R-:W-:Y:S05]  /*6b30*/  BSYNC B1 ;  /* 0x0000000000017941 */ /* 0x000fea0003800000 */
.L_x_258:
        /* <DEDUP_REMOVED lines=8> */
.L_x_260:
[----:B------:R-:W-:Y:S01]  /*6bc0*/  FADD.FTZ R17, R17, R0 ;  /* 0x0000000011117221 */ /* 0x000fe20000010000 */
[----:B------:R-:W-:-:S03]  /*6bd0*/  HFMA2.MMA R24, -RZ, RZ, 0, 2.384185791015625e-07 ;  /* 0x00000004ff187435 */ /* 0x000fc600000001ff */
[----:B------:R-:W-:Y:S01]  /*6be0*/  IMAD.MOV.U32 R25, RZ, RZ, R17 ;  /* 0x000000ffff197224 */ /* 0x000fe200078e0011 */
[----:B------:R-:W-:-:S07]  /*6bf0*/  MOV R19, R27 ;  /* 0x0000001b00137202 */ /* 0x000fce0000000f00 */
[----:B------:R-:W-:Y:S05]  /*6c00*/  WARPSYNC.COLLECTIVE R16, `(.L_x_261) ;  /* 0x0000000010087348 */ /* 0x000fea0003c00000 */
[----:B------:R0:W1:Y:S02]  /*6c10*/  SHFL.BFLY P2, R27, R25, R24, R23 ;  /* 0x0c000018191b7389 */ /* 0x0000640000040017 */
[----:B01----:R-:W-:Y:S01]  /*6c20*/  ENDCOLLECTIVE ;  /* 0x000000000000791b */ /* 0x003fe20003800000 */
.L_x_261:
[----:B------:R-:W-:-:S04]  /*6c30*/  FADD.FTZ R19, R19, R12 ;  /* 0x0000000c13137221 */ /* 0x000fc80000010000 */
[----:B------:R-:W-:Y:S01]  /*6c40*/  IMAD.MOV.U32 R25, RZ, RZ, R19 ;  /* 0x000000ffff197224 */ /* 0x000fe200078e0013 */
[----:B------:R-:W-:-:S07]  /*6c50*/  MOV R18, R27 ;  /* 0x0000001b00127202 */ /* 0x000fce0000000f00 */
[----:B------:R-:W-:Y:S05]  /*6c60*/  WARPSYNC.COLLECTIVE R16, `(.L_x_262) ;  /* 0x0000000010087348 */ /* 0x000fea0003c00000 */
[----:B------:R0:W1:Y:S02]  /*6c70*/  SHFL.BFLY P2, R27, R25, R24, R23 ;  /* 0x0c000018191b7389 */ /* 0x0000640000040017 */
[----:B01----:R-:W-:Y:S01]  /*6c80*/  ENDCOLLECTIVE ;  /* 0x000000000000791b */ /* 0x003fe20003800000 */
.L_x_262:
[----:B------:R-:W-:-:S05]  /*6c90*/  FADD.FTZ R18, R17, R18 ;  /* 0x0000001211127221 */ /* 0x000fca0000010000 */
[----:B------:R-:W-:Y:S01]  /*6ca0*/  MOV R25, R18 ;  /* 0x0000001200197202 */ /* 0x000fe20000000f00 */
[----:B------:R-:W-:Y:S01]  /*6cb0*/  IMAD.MOV.U32 R24, RZ, RZ, 0x2 ;  /* 0x00000002ff187424 */ /* 0x000fe200078e00ff */
[----:B------:R-:W-:-:S07]  /*6cc0*/  MOV R20, R27 ;  /* 0x0000001b00147202 */ /* 0x000fce0000000f00 */
[----:B------:R-:W-:Y:S05]  /*6cd0*/  WARPSYNC.COLLECTIVE R16, `(.L_x_263) ;  /* 0x0000000010087348 */ /* 0x000fea0003c00000 */
[----:B------:R0:W1:Y:S02]  /*6ce0*/  SHFL.BFLY P2, R27, R25, R24, R23 ;  /* 0x0c000018191b7389 */ /* 0x0000640000040017 */
[----:B01----:R-:W-:Y:S01]  /*6cf0*/  ENDCOLLECTIVE ;  /* 0x000000000000791b */ /* 0x003fe20003800000 */
.L_x_263:
[----:B------:R-:W-:-:S05]  /*6d00*/  FADD.FTZ R20, R19, R20 ;  /* 0x0000001413147221 */ /* 0x000fca0000010000 */
[----:B------:R-:W-:Y:S02]  /*6d10*/  MOV R25, R20 ;  /* 0x0000001400197202 */ /* 0x000fe40000000f00 */
[----:B------:R-:W-:-:S07]  /*6d20*/  MOV R21, R27 ;  /* 0x0000001b00157202 */ /* 0x000fce0000000f00 */
[----:B------:R-:W-:Y:S05]  /*6d30*/  WARPSYNC.COLLECTIVE R16, `(.L_x_264) ;  /* 0x0000000010087348 */ /* 0x000fea0003c00000 */
[----:B------:R0:W1:Y:S02]  /*6d40*/  SHFL.BFLY P2, R27, R25, R24, R23 ;  /* 0x0c000018191b7389 */ /* 0x0000640000040017 */
[----:B01----:R-:W-:Y:S01]  /*6d50*/  ENDCOLLECTIVE ;  /* 0x000000000000791b */ /* 0x003fe20003800000 */
.L_x_264:
[----:B------:R-:W-:Y:S01]  /*6d60*/  FADD.FTZ R21, R18, R21 ;  /* 0x0000001512157221 */ /* 0x000fe20000010000 */
[----:B------:R-:W-:-:S04]  /*6d70*/  HFMA2.MMA R24, -RZ, RZ, 0, 5.9604644775390625e-08 ;  /* 0x00000001ff187435 */ /* 0x000fc800000001ff */
[----:B------:R-:W-:Y:S01]  /*6d80*/  MOV R25, R21 ;  /* 0x0000001500197202 */ /* 0x000fe20000000f00 */
[----:B------:R-:W-:-:S07]  /*6d90*/  IMAD.MOV.U32 R29, RZ, RZ, R27 ;  /* 0x000000ffff1d7224 */ /* 0x000fce00078e001b */
[----:B------:R-:W-:Y:S05]  /*6da0*/  WARPSYNC.COLLECTIVE R16, `(.L_x_265) ;  /* 0x0000000010087348 */ /* 0x000fea0003c00000 */
[----:B------:R0:W1:Y:S02]  /*6db0*/  SHFL.BFLY P2, R27, R25, R24, R23 ;  /* 0x0c000018191b7389 */ /* 0x0000640000040017 */
[----:B01----:R-:W-:Y:S01]  /*6dc0*/  ENDCOLLECTIVE ;  /* 0x000000000000791b */ /* 0x003fe20003800000 */
.L_x_265:
[----:B------:R-:W-:-:S05]  /*6dd0*/  FADD.FTZ R29, R20, R29 ;  /* 0x0000001d141d7221 */ /* 0x000fca0000010000 */
[----:B------:R-:W-:Y:S01]  /*6de0*/  MOV R25, R29 ;  /* 0x0000001d00197202 */ /* 0x000fe20000000f00 */
[----:B------:R-:W-:-:S07]  /*6df0*/  IMAD.MOV.U32 R0, RZ, RZ, R27 ;  /* 0x000000ffff007224 */ /* 0x000fce00078e001b */
[----:B------:R-:W-:Y:S05]  /*6e00*/  WARPSYNC.COLLECTIVE R16, `(.L_x_266) ;  /* 0x0000000010087348 */ /* 0x000fea0003c00000 */
[----:B------:R0:W1:Y:S02]  /*6e10*/  SHFL.BFLY P2, R27, R25, R24, R23 ;  /* 0x0c000018191b7389 */ /* 0x0000640000040017 */
[----:B01----:R-:W-:Y:S01]  /*6e20*/  ENDCOLLECTIVE ;  /* 0x000000000000791b */ /* 0x003fe20003800000 */
.L_x_266:
[----:B------:R-:W-:Y:S01]  /*6e30*/  FADD.FTZ R0, R21, R0 ;  /* 0x0000000015007221 */ /* 0x000fe20000010000 */
[----:B------:R-:W-:Y:S06]  /*6e40*/  BRA `(.L_x_267) ;  /* 0xffffffe8007c7947 */ /* 0x000fec000383ffff */
.L_x_237:
[----:B------:R-:W-:Y:S01]  /*6e50*/  BSSY B0, `(.L_x_268) ;  /* 0x0000008000007945 */ /* 0x000fe20003800000 */
[----:B-1----:R-:W-:Y:S01]  /*6e60*/  MOV R25, R10 ;  /* 0x0000000a00197202 */ /* 0x002fe20000000f00 */
[----:B------:R-:W-:Y:S01]  /*6e70*/  IMAD.MOV.U32 R24, RZ, RZ, 0x8 ;  /* 0x00000008ff187424 */ /* 0x000fe200078e00ff */
[----:B------:R-:W-:Y:S02]  /*6e80*/  MOV R23, 0x101f ;  /* 0x0000101f00177802 */ /* 0x000fe40000000f00 */
[----:B------:R-:W-:-:S07]  /*6e90*/  MOV R16, 0xffff ;  /* 0x0000ffff00107802 */ /* 0x000fce0000000f00 */
[----:B0-2---:R-:W-:Y:S05]  /*6ea0*/  WARPSYNC.COLLECTIVE R16, `(.L_x_269) ;  /* 0x0000000010087348 */ /* 0x005fea0003c00000 */
[----:B------:R1:W3:Y:S02]  /*6eb0*/  SHFL.BFLY P2, R27, R25, R24, R23 ;  /* 0x0c000018191b7389 */ /* 0x0002e40000040017 */
[----:B0123--:R-:W-:Y:S01]  /*6ec0*/  ENDCOLLECTIVE ;  /* 0x000000000000791b */ /* 0x00ffe20003800000 */
.L_x_269:
[----:B------:R-:W-:Y:S05]  /*6ed0*/  BSYNC B0 ;  /* 0x0000000000007941 */ /* 0x000fea0003800000 */
.L_x_268:
        /* <DEDUP_REMOVED lines=11> */
.L_x_270:
        /* <DEDUP_REMOVED lines=15> */
.L_x_271:
[----:B------:R-:W-:-:S05]  /*7080*/  FADD.FTZ R29, R29, R18 ;  /* 0x000000121d1d7221 */ /* 0x000fca0000010000 */
[----:B------:R-:W-:Y:S01]  /*7090*/  MOV R25, R29 ;  /* 0x0000001d00197202 */ /* 0x000fe20000000f00 */
[----:B------:R-:W-:-:S07]  /*70a0*/  IMAD.MOV.U32 R0, RZ, RZ, R27 ;  /* 0x000000ffff007224 */ /* 0x000fce00078e001b */
[----:B------:R-:W-:Y:S05]  /*70b0*/  WARPSYNC.COLLECTIVE R16, `(.L_x_272) ;  /* 0x0000000010087348 */ /* 0x000fea0003c00000 */
[----:B------:R0:W1:Y:S02]  /*70c0*/  SHFL.BFLY P2, R27, R25, R24, R23 ;  /* 0x0c000018191b7389 */ /* 0x0000640000040017 */
[----:B01----:R-:W-:Y:S01]  /*70d0*/  ENDCOLLECTIVE ;  /* 0x000000000000791b */ /* 0x003fe20003800000 */
.L_x_272:
        /* <DEDUP_REMOVED lines=10> */
.L_x_273:
[----:B------:R-:W-:Y:S01]  /*7180*/  FADD.FTZ R21, R29, R34 ;  /* 0x000000221d157221 */ /* 0x000fe20000010000 */
[----:B------:R-:W-:-:S04]  /*7190*/  @P0 LEA R34, R7, UR6, 0x7 ;  /* 0x0000000607220c11 */ /* 0x000fc8000f8e38ff */
[----:B------:R-:W-:Y:S02]  /*71a0*/  MOV R25, R21 ;  /* 0x0000001500197202 */ /* 0x000fe40000000f00 */
[----:B------:R-:W-:-:S07]  /*71b0*/  MOV R17, R27 ;  /* 0x0000001b00117202 */ /* 0x000fce0000000f00 */
[----:B------:R-:W-:Y:S05]  /*71c0*/  WARPSYNC.COLLECTIVE R16, `(.L_x_274) ;  /* 0x0000000010087348 */ /* 0x000fea0003c00000 */
[----:B------:R0:W1:Y:S02]  /*71d0*/  SHFL.BFLY P2, R27, R25, R24, R23 ;  /* 0x0c000018191b7389 */ /* 0x0000640000040017 */
[----:B01----:R-:W-:Y:S01]  /*71e0*/  ENDCOLLECTIVE ;  /* 0x000000000000791b */ /* 0x003fe20003800000 */
.L_x_274:
[----:B------:R-:W-:-:S05]  /*71f0*/  FADD.FTZ R0, R0, R17 ;  /* 0x0000001100007221 */ /* 0x000fca0000010000 */
[----:B------:R-:W-:Y:S01]  /*7200*/  MOV R25, R0 ;  /* 0x0000000000197202 */ /* 0x000fe20000000f00 */
[----:B------:R-:W-:Y:S01]  /*7210*/  IMAD.MOV.U32 R24, RZ, RZ, 0x1 ;  /* 0x00000001ff187424 */ /* 0x000fe200078e00ff */
[----:B------:R-:W-:-:S07]  /*7220*/  MOV R29, R27 ;  /* 0x0000001b001d7202 */ /* 0x000fce0000000f00 */
[----:B------:R-:W-:Y:S05]  /*7230*/  WARPSYNC.COLLECTIVE R16, `(.L_x_275) ;  /* 0x0000000010087348 */ /* 0x000fea0003c00000 */
[----:B------:R0:W1:Y:S02]  /*7240*/  SHFL.BFLY P2, R27, R25, R24, R23 ;  /* 0x0c000018191b7389 */ /* 0x0000640000040017 */
[----:B01----:R-:W-:Y:S01]  /*7250*/  ENDCOLLECTIVE ;  /* 0x000000000000791b */ /* 0x003fe20003800000 */
.L_x_275:
        /* <DEDUP_REMOVED lines=11> */
.L_x_276:
        /* <DEDUP_REMOVED lines=8> */
.L_x_277:
        /* <DEDUP_REMOVED lines=9> */
.L_x_278:
[----:B------:R-:W-:Y:S01]  /*7420*/  HFMA2.MMA R24, -RZ, RZ, 0, 2.384185791015625e-07 ;  /* 0x00000004ff187435 */ /* 0x000fe200000001ff */
[----:B------:R-:W-:Y:S01]  /*7430*/  IMAD.MOV.U32 R25, RZ, RZ, R31 ;  /* 0x000000ffff197224 */ /* 0x000fe200078e001f */
[----:B------:R-:W-:-:S09]  /*7440*/  MOV R20, R27 ;  /* 0x0000001b00147202 */ /* 0x000fd20000000f00 */
[----:B------:R-:W-:Y:S05]  /*7450*/  WARPSYNC.COLLECTIVE R16, `(.L_x_279) ;  /* 0x0000000010087348 */ /* 0x000fea0003c00000 */
[----:B------:R0:W1:Y:S02]  /*7460*/  SHFL.BFLY P2, R27, R25, R24, R23 ;  /* 0x0c000018191b7389 */ /* 0x0000640000040017 */
[----:B01----:R-:W-:Y:S01]  /*7470*/  ENDCOLLECTIVE ;  /* 0x000000000000791b */ /* 0x003fe20003800000 */
.L_x_279:
        /* <DEDUP_REMOVED lines=8> */
.L_x_280:
[----:B------:R-:W-:Y:S01]  /*7500*/  HFMA2.MMA R24, -RZ, RZ, 0, 1.1920928955078125e-07 ;  /* 0x00000002ff187435 */ /* 0x000fe200000001ff */
[----:B------:R-:W-:Y:S02]  /*7510*/  MOV R25, R31 ;  /* 0x0000001f00197202 */ /* 0x000fe40000000f00 */
[----:B------:R-:W-:-:S08]  /*7520*/  MOV R19, R27 ;  /* 0x0000001b00137202 */ /* 0x000fd00000000f00 */
[----:B------:R-:W-:Y:S05]  /*7530*/  WARPSYNC.COLLECTIVE R16, `(.L_x_281) ;  /* 0x0000000010087348 */ /* 0x000fea0003c00000 */
[----:B------:R0:W1:Y:S02]  /*7540*/  SHFL.BFLY P2, R27, R25, R24, R23 ;  /* 0x0c000018191b7389 */ /* 0x0000640000040017 */
[----:B01----:R-:W-:Y:S01]  /*7550*/  ENDCOLLECTIVE ;  /* 0x000000000000791b */ /* 0x003fe20003800000 */
.L_x_281:
        /* <DEDUP_REMOVED lines=16> */
.L_x_282:
        /* <DEDUP_REMOVED lines=8> */
.L_x_283:
        /* <DEDUP_REMOVED lines=19> */
.L_x_284:
        /* <DEDUP_REMOVED lines=10> */
.L_x_285:
        /* <DEDUP_REMOVED lines=8> */
.L_x_286:
        /* <DEDUP_REMOVED lines=11> */
.L_x_287:
[----:B------:R-:W-:Y:S02]  /*79e0*/  MOV R25, R10 ;  /* 0x0000000a00197202 */ /* 0x000fe40000000f00 */
[----:B------:R-:W-:-:S07]  /*79f0*/  MOV R15, R27 ;  /* 0x0000001b000f7202 */ /* 0x000fce0000000f00 */
[----:B------:R-:W-:Y:S05]  /*7a00*/  WARPSYNC.COLLECTIVE R16, `(.L_x_288) ;  /* 0x0000000010087348 */ /* 0x000fea0003c00000 */
[----:B------:R0:W1:Y:S02]  /*7a10*/  SHFL.BFLY P2, R27, R25, R24, R23 ;  /* 0x0c000018191b7389 */ /* 0x0000640000040017 */
[----:B01----:R-:W-:Y:S01]  /*7a20*/  ENDCOLLECTIVE ;  /* 0x000000000000791b */ /* 0x003fe20003800000 */
.L_x_288:
        /* <DEDUP_REMOVED lines=10> */
.L_x_289:
[----:B------:R-:W-:Y:S02]  /*7ad0*/  MOV R25, R10 ;  /* 0x0000000a00197202 */ /* 0x000fe40000000f00 */
[----:B------:R-:W-:-:S07]  /*7ae0*/  MOV R21, R27 ;  /* 0x0000001b00157202 */ /* 0x000fce0000000f00 */
[----:B------:R-:W-:Y:S05]  /*7af0*/  WARPSYNC.COLLECTIVE R16, `(.L_x_290) ;  /* 0x0000000010087348 */ /* 0x000fea0003c00000 */
[----:B------:R0:W1:Y:S02]  /*7b00*/  SHFL.BFLY P2, R27, R25, R24, R23 ;  /* 0x0c000018191b7389 */ /* 0x0000640000040017 */
[----:B01----:R-:W-:Y:S01]  /*7b10*/  ENDCOLLECTIVE ;  /* 0x000000000000791b */ /* 0x003fe20003800000 */
.L_x_290:
        /* <DEDUP_REMOVED lines=13> */
.L_x_291:
[----:B------:R-:W-:Y:S02]  /*7bf0*/  MOV R25, R10 ;  /* 0x0000000a00197202 */ /* 0x000fe40000000f00 */
[----:B------:R-:W-:-:S07]  /*7c00*/  MOV R21, R27 ;  /* 0x0000001b00157202 */ /* 0x000fce0000000f00 */
[----:B------:R-:W-:Y:S05]  /*7c10*/  WARPSYNC.COLLECTIVE R16, `(.L_x_292) ;  /* 0x0000000010087348 */ /* 0x000fea0003c00000 */
[----:B------:R0:W1:Y:S02]  /*7c20*/  SHFL.BFLY P2, R27, R25, R24, R23 ;  /* 0x0c000018191b7389 */ /* 0x0000640000040017 */
[----:B01----:R-:W-:Y:S01]  /*7c30*/  ENDCOLLECTIVE ;  /* 0x000000000000791b */ /* 0x003fe20003800000 */
.L_x_292:
[----:B------:R-:W-:Y:S01]  /*7c40*/  HFMA2.MMA R24, -RZ, RZ, 0, 4.76837158203125e-07 ;  /* 0x00000008ff187435 */ /* 0x000fe200000001ff */
[----:B------:R-:W-:Y:S01]  /*7c50*/  MOV R25, R11 ;  /* 0x0000000b00197202 */ /* 0x000fe20000000f00 */
[----:B------:R-:W-:-:S09]  /*7c60*/  IMAD.MOV.U32 R22, RZ, RZ, R27 ;  /* 0x000000ffff167224 */ /* 0x000fd200078e001b */
[----:B------:R-:W-:Y:S05]  /*7c70*/  WARPSYNC.COLLECTIVE R16, `(.L_x_293) ;  /* 0x0000000010087348 */ /* 0x000fea0003c00000 */
[----:B------:R0:W1:Y:S02]  /*7c80*/  SHFL.BFLY P2, R27, R25, R24, R23 ;  /* 0x0c000018191b7389 */ /* 0x0000640000040017 */
[----:B01----:R-:W-:Y:S01]  /*7c90*/  ENDCOLLECTIVE ;  /* 0x000000000000791b */ /* 0x003fe20003800000 */
.L_x_293:
        /* <DEDUP_REMOVED lines=9> */
.L_x_294:
[----:B------:R-:W-:Y:S01]  /*7d30*/  HFMA2.MMA R24, -RZ, RZ, 0, 2.384185791015625e-07 ;  /* 0x00000004ff187435 */ /* 0x000fe200000001ff */
[----:B------:R-:W-:Y:S01]  /*7d40*/  MOV R25, R11 ;  /* 0x0000000b00197202 */ /* 0x000fe20000000f00 */
[----:B------:R-:W-:-:S09]  /*7d50*/  IMAD.MOV.U32 R14, RZ, RZ, R27 ;  /* 0x000000ffff0e7224 */ /* 0x000fd200078e001b */
[----:B------:R-:W-:Y:S05]  /*7d60*/  WARPSYNC.COLLECTIVE R16, `(.L_x_295) ;  /* 0x0000000010087348 */ /* 0x000fea0003c00000 */
[----:B------:R0:W1:Y:S02]  /*7d70*/  SHFL.BFLY P2, R27, R25, R24, R23 ;  /* 0x0c000018191b7389 */ /* 0x0000640000040017 */
[----:B01----:R-:W-:Y:S01]  /*7d80*/  ENDCOLLECTIVE ;  /* 0x000000000000791b */ /* 0x003fe20003800000 */
.L_x_295:
        /* <DEDUP_REMOVED lines=8> */
.L_x_296:
[----:B------:R-:W-:Y:S01]  /*7e10*/  MOV R25, R11 ;  /* 0x0000000b00197202 */ /* 0x000fe20000000f00 */
[----:B------:R-:W-:Y:S01]  /*7e20*/  IMAD.MOV.U32 R24, RZ, RZ, 0x2 ;  /* 0x00000002ff187424 */ /* 0x000fe200078e00ff */
[----:B------:R-:W-:-:S07]  /*7e30*/  MOV R29, R27 ;  /* 0x0000001b001d7202 */ /* 0x000fce0000000f00 */
[----:B------:R-:W-:Y:S05]  /*7e40*/  WARPSYNC.COLLECTIVE R16, `(.L_x_297) ;  /* 0x0000000010087348 */ /* 0x000fea0003c00000 */
[----:B------:R0:W1:Y:S02]  /*7e50*/  SHFL.BFLY P2, R27, R25, R24, R23 ;  /* 0x0c000018191b7389 */ /* 0x0000640000040017 */
[----:B01----:R-:W-:Y:S01]  /*7e60*/  ENDCOLLECTIVE ;  /* 0x000000000000791b */ /* 0x003fe20003800000 */
.L_x_297:
        /* <DEDUP_REMOVED lines=14> */
.L_x_298:
[----:B------:R-:W-:Y:S01]  /*7f50*/  IMAD.MOV.U32 R25, RZ, RZ, R11 ;  /* 0x000000ffff197224 */ /* 0x000fe200078e000b */
[----:B------:R-:W-:Y:S01]  /*7f60*/  MOV R24, 0x1 ;  /* 0x0000000100187802 */ /* 0x000fe20000000f00 */
[----:B------:R-:W-:-:S07]  /*7f70*/  FADD.FTZ R12, R12, R27 ;  /* 0x0000001b0c0c7221 */ /* 0x000fce0000010000 */
[----:B------:R-:W-:Y:S05]  /*7f80*/  WARPSYNC.COLLECTIVE R16, `(.L_x_299) ;  /* 0x0000000010087348 */ /* 0x000fea0003c00000 */
[----:B------:R0:W1:Y:S02]  /*7f90*/  SHFL.BFLY P2, R27, R25, R24, R23 ;  /* 0x0c000018191b7389 */ /* 0x0000640000040017 */
[----:B01----:R-:W-:Y:S01]  /*7fa0*/  ENDCOLLECTIVE ;  /* 0x000000000000791b */ /* 0x003fe20003800000 */
.L_x_299:
[----:B------:R-:W-:Y:S02]  /*7fb0*/  MOV R25, R12 ;  /* 0x0000000c00197202 */ /* 0x000fe40000000f00 */
[----:B------:R-:W-:-:S07]  /*7fc0*/  MOV R31, R27 ;  /* 0x0000001b001f7202 */ /* 0x000fce0000000f00 */
[----:B------:R-:W-:Y:S05]  /*7fd0*/  WARPSYNC.COLLECTIVE R16, `(.L_x_300) ;  /* 0x0000000010087348 */ /* 0x000fea0003c00000 */
[----:B------:R0:W1:Y:S02]  /*7fe0*/  SHFL.BFLY P2, R27, R25, R24, R23 ;  /* 0x0c000018191b7389 */ /* 0x0000640000040017 */
[----:B01----:R-:W-:Y:S01]  /*7ff0*/  ENDCOLLECTIVE ;  /* 0x000000000000791b */ /* 0x003fe20003800000 */
.L_x_300:
[----:B------:R-:W-:Y:S01]  /*8000*/  FADD.FTZ R31, R11, R31 ;  /* 0x0000001f0b1f7221 */ /* 0x000fe20000010000 */
[----:B------:R-:W-:Y:S06]  /*8010*/  BRA `(.L_x_301) ;  /* 0xffffffe000ac7947 */ /* 0x000fec000383ffff */
.L_x_302:
        /* <DEDUP_REMOVED lines=14> */
.L_x_3186:


//--------------------- .text._ZN13group_norm_v218gn_bwd_cuda_kernelI13__nv_bfloat16Li480ELi1ELi32ELi30ELi1024ELb0ELb1ELi16ELi960ELi960ELi4ELb1ELi2ELb0ELb0ELNS_15WgradSyncMethodE3ENS_16CompileConditionILi900EEEEEvPT_S6_S6_PKS5_S8_S8_S8_PKfflPfPj --------------------------
	.section	.text._ZN13group_norm_v218gn_bwd_cuda_kernelI13__nv_bfloat16Li480ELi1ELi32ELi30ELi1024ELb0ELb1ELi16ELi960ELi960ELi4ELb1ELi2ELb0ELb0ELNS_15WgradSyncMethodE3ENS_16CompileConditionILi900EEEEEvPT_S6_S6_PKS5_S8_S8_S8_PKfflPfPj,"ax",@progbits
	.align	128
        .global         _ZN13group_norm_v218gn_bwd_cuda_kernelI13__nv_bfloat16Li480ELi1ELi32ELi30ELi1024ELb0ELb1ELi16ELi960ELi960ELi4ELb1ELi2ELb0ELb0ELNS_15WgradSyncMethodE3ENS_16CompileConditionILi900EEEEEvPT_S6_S6_PKS5_S8_S8_S8_PKfflPfPj
        .type           _ZN13group_norm_v218gn_bwd_cuda_kernelI13__nv_bfloat16Li480ELi1ELi32ELi30ELi1024ELb0ELb1ELi16ELi960ELi960ELi4ELb1ELi2ELb0ELb0ELNS_15WgradSyncMethodE3ENS_16CompileConditionILi900EEEEEvPT_S6_S6_PKS5_S8_S8_S8_PKfflPfPj,@function
        .size           _ZN13group_norm_v218gn_bwd_cuda_kernelI13__nv_bfloat16Li480ELi1ELi32ELi30ELi1024ELb0ELb1ELi16ELi960ELi960ELi4ELb1ELi2ELb0ELb0ELNS_15WgradSyncMethodE3ENS_16CompileConditionILi900EEEEEvPT_S6_S6_PKS5_S8_S8_S8_PKfflPfPj,(.L_x_3187 - _ZN13group_norm_v218gn_bwd_cuda_kernelI13__nv_bfloat16Li480ELi1ELi32ELi30ELi1024ELb0ELb1ELi16ELi960ELi960ELi4ELb1ELi2ELb0ELb0ELNS_15WgradSyncMethodE3ENS_16CompileConditionILi900EEEEEvPT_S6_S6_PKS5_S8_S8_S8_PKfflPfPj)
        .other          _ZN13group_norm_v218gn_bwd_cuda_kernelI13__nv_bfloat16Li480ELi1ELi32ELi30ELi1024ELb0ELb1ELi16ELi960ELi960ELi4ELb1ELi2ELb0ELb0ELNS_15WgradSyncMethodE3ENS_16CompileConditionILi900EEEEEvPT_S6_S6_PKS5_S8_S8_S8_PKfflPfPj,@"STO_CUDA_ENTRY STV_DEFAULT"
_ZN13group_norm_v218gn_bwd_cuda_kernelI13__nv_bfloat16Li480ELi1ELi32ELi30ELi1024ELb0ELb1ELi16ELi960ELi960ELi4ELb1ELi2ELb0ELb0ELNS_15WgradSyncMethodE3ENS_16CompileConditionILi900EEEEEvPT_S6_S6_PKS5_S8_S8_S8_PKfflPfPj:
.text._ZN13group_norm_v218gn_bwd_cuda_kernelI13__nv_bfloat16Li480ELi1ELi32ELi30ELi1024ELb0ELb1ELi16ELi960ELi960ELi4ELb1ELi2ELb0ELb0ELNS_15WgradSyncMethodE3ENS_16CompileConditionILi900EEEEEvPT_S6_S6_PKS5_S8_S8_S8_PKfflPfPj:
[----:B------:R-:W0:Y:S08]  /*0000*/  LDC R1, c[0x0][0x28] ;  /* 0x00000a00ff017b82 */ /* 0x000e300000000800 */
[----:B------:R-:W1:Y:S01]  /*0010*/  S2UR UR10, SR_CTAID.Y ;  /* 0x00000000000a79c3 */ /* 0x000e620000002600 */
[----:B------:R-:W-:Y:S01]  /*0020*/  ULDC.64 UR16, c[0x0][0x258] ;  /* 0x0000960000107ab9 */ /* 0x000fe20000000a00 */
[----:B------:R-:W-:Y:S01]  /*0030*/  ULDC.64 UR6, c[0x0][0x268] ;  /* 0x00009a0000067ab9 */ /* 0x000fe20000000a00 */
[----:B------:R-:W-:Y:S01]  /*0040*/  ULDC.64 UR12, c[0x0][0x208] ;  /* 0x00008200000c7ab9 */ /* 0x000fe20000000a00 */
[----:B------:R-:W-:Y:S01]  /*0050*/  UIADD3 UR18, UP1, UR6, 0x8, URZ ;  /* 0x0000000806127890 */ /* 0x000fe2000ff3e03f */
[----:B0-----:R-:W-:Y:S01]  /*0060*/  IADD3 R1, R1, -0x20, RZ ;  /* 0xffffffe001017810 */ /* 0x001fe20007ffe0ff */
[----:B------:R-:W-:-:S02]  /*0070*/  UMOV UR5, URZ ;  /* 0x0000003f00057c82 */ /* 0x000fc40008000000 */
[----:B------:R-:W0:Y:S01]  /*0080*/  S2UR UR20, SR_CTAID.X ;  /* 0x00000000001479c3 */ /* 0x000e220000002500 */
[----:B------:R-:W-:Y:S02]  /*0090*/  UIADD3.X UR19, URZ, UR7, URZ, UP1, !UPT ;  /* 0x000000073f137290 */ /* 0x000fe40008ffe43f */
        /* <DEDUP_REMOVED lines=9> */
[----:B------:R-:W-:Y:S01]  /*0130*/  IADD3 R0, RZ, -UR11, RZ ;  /* 0x8000000bff007c10 */ /* 0x000fe2000fffe0ff */
[----:B------:R-:W-:Y:S01]  /*0140*/  IMAD.MOV.U32 R5, RZ, RZ, 0x7fffff81 ;  /* 0x7fffff81ff057424 */ /* 0x000fe200078e00ff */
[----:B------:R-:W-:Y:S02]  /*0150*/  MOV R2, UR18 ;  /* 0x0000001200027c02 */ /* 0x000fe40008000f00 */
[----:B------:R-:W-:Y:S02]  /*0160*/  ISETP.NE.AND P0, PT, R0, UR20, PT ;  /* 0x0000001400007c0c */ /* 0x000fe4000bf05270 */
[----:B------:R-:W-:Y:S02]  /*0170*/  MOV R3, UR19 ;  /* 0x0000001300037c02 */ /* 0x000fe40008000f00 */
[----:B------:R-:W-:Y:S01]  /*0180*/  SEL R5, R5, 0x1, !P0 ;  /* 0x0000000105057807 */ /* 0x000fe20004000000 */
[----:B------:R-:W-:Y:S06]  /*0190*/  MEMBAR.ALL.GPU ;  /* 0x0000000000007992 */ /* 0x000fec000000a000 */
[----:B------:R-:W-:-:S00]  /*01a0*/  ERRBAR ;  /* 0x00000000000079ab */ /* 0x000fc00000000000 */
[----:B------:R-:W-:Y:S06]  /*01b0*/  CGAERRBAR ;  /* 0x00000000000075ab */ /* 0x000fec0000000000 */
[----:B------:R0:W5:Y:S02]  /*01c0*/  ATOM.E.ADD.STRONG.GPU PT, R5, desc[UR12][R2.64], R5 ;  /* 0x000000050205798a */ /* 0x00016400081ee1cc */
.L_x_305:
[----:B0-----:R-:W-:Y:S01]  /*01d0*/  IMAD.U32 R2, RZ, RZ, UR18 ;  /* 0x00000012ff027e24 */ /* 0x001fe2000f8e00ff */
[----:B------:R-:W-:-:S05]  /*01e0*/  MOV R3, UR19 ;  /* 0x0000001300037c02 */ /* 0x000fca0008000f00 */
[----:B------:R-:W2:Y:S04]  /*01f0*/  LD.E.STRONG.GPU R2, desc[UR12][R2.64] ;  /* 0x0000000c02027980 */ /* 0x000ea8000c10f900 */
[----:B--2---:R-:W-:Y:S01]  /*0200*/  CCTL.IVALL ;  /* 0x00000000ff00798f */ /* 0x004fe20002000000 */
[----:B------:R-:W-:Y:S05]  /*0210*/  YIELD ;  /* 0x0000000000007946 */ /* 0x000fea0003800000 */
[----:B-----5:R-:W-:-:S04]  /*0220*/  LOP3.LUT R0, R2, R5, RZ, 0x3c, !PT ;  /* 0x0000000502007212 */ /* 0x020fc800078e3cff */
[----:B------:R-:W-:-:S13]  /*0230*/  ISETP.GT.AND P0, PT, R0, -0x1, PT ;  /* 0xffffffff0000780c */ /* 0x000fda0003f04270 */
[----:B------:R-:W-:Y:S05]  /*0240*/  @P0 BRA `(.L_x_305) ;  /* 0xfffffffc00e00947 */ /* 0x000fea000383ffff */
.L_x_304:
[----:B------:R-:W-:Y:S05]  /*0250*/  WARPSYNC.ALL ;  /* 0x0000000000007948 */ /* 0x000fea0003800000 */
[----:B------:R-:W-:Y:S06]  /*0260*/  BAR.SYNC.DEFER_BLOCKING 0x0 ;  /* 0x0000000000007b1d */ /* 0x000fec0000010000 */
[----:B------:R-:W-:Y:S05]  /*0270*/  BRA `(.L_x_306) ;  /* 0x00000048006c7947 */ /* 0x000fea0003800000 */
.L_x_303:
[----:B------:R-:W0:Y:S01]  /*0280*/  S2R R111, SR_TID.X ;  /* 0x00000000006f7919 */ /* 0x000e220000002100 */
[----:B------:R-:W1:Y:S08]  /*0290*/  LDC.64 R4, c[0x0][0x238] ;  /* 0x00008e00ff047b82 */ /* 0x000e700000000a00 */
[----:B------:R-:W2:Y:S01]  /*02a0*/  S2UR UR8, SR_CgaCtaId ;  /* 0x00000000000879c3 */ /* 0x000ea20000008800 */
[----:B------:R-:W-:Y:S01]  /*02b0*/  UMOV UR4, 0x400 ;  /* 0x0000040000047882 */ /* 0x000fe20000000000 */
[----:B------:R-:W-:-:S06]  /*02c0*/  ULOP3.LUT UR15, UR20, 0x3f, URZ, 0xc0, !UPT ;  /* 0x0000003f140f7892 */ /* 0x000fcc000f8ec03f */
[----:B------:R-:W3:Y:S01]  /*02d0*/  LDC.64 R112, c[0x0][0x260] ;  /* 0x00009800ff707b82 */ /* 0x000ee20000000a00 */
[----:B0-----:R-:W-:-:S05]  /*02e0*/  IMAD.WIDE.U32 R2, R111, -0x77777777, RZ ;  /* 0x888888896f027825 */ /* 0x001fca00078e00ff */
[----:B------:R-:W-:-:S05]  /*02f0*/  SHF.R.U32.HI R0, RZ, 0x7, R3 ;  /* 0x00000007ff007819 */ /* 0x000fca0000011603 */
[----:B------:R-:W-:-:S05]  /*0300*/  IMAD R0, R0, -0xf0, R111 ;  /* 0xffffff1000007824 */ /* 0x000fca00078e026f */
[----:B------:R-:W-:-:S05]  /*0310*/  SHF.L.U32 R7, R0, 0x2, RZ ;  /* 0x0000000200077819 */ /* 0x000fca00000006ff */
[----:B-1----:R-:W-:-:S06]  /*0320*/  IMAD.WIDE R2, R7, 0x2, R4 ;  /* 0x0000000207027825 */ /* 0x002fcc00078e0204 */
[----:B------:R-:W4:Y:S01]  /*0330*/  LDG.E.64.CONSTANT R2, desc[UR12][R2.64] ;  /* 0x0000000c02027981 */ /* 0x000f22000c1e9b00 */
[--C-:B------:R-:W-:Y:S01]  /*0340*/  SHF.R.S32.HI R0, RZ, 0x1f, R111.reuse ;  /* 0x0000001fff007819 */ /* 0x100fe2000001146f */
[----:B------:R-:W-:Y:S01]  /*0350*/  VIADD R10, R111, 0x1e0 ;  /* 0x000001e06f0a7836 */ /* 0x000fe20000000000 */
[----:B------:R-:W-:Y:S01]  /*0360*/  SHF.R.U32.HI R8, RZ, 0x1, R111 ;  /* 0x00000001ff087819 */ /* 0x000fe2000001166f */
[----:B------:R-:W-:Y:S01]  /*0370*/  UIADD3 UR4, UR4, 0x3c00, URZ ;  /* 0x00003c0004047890 */ /* 0x000fe2000fffe03f */
[----:B------:R-:W-:Y:S01]  /*0380*/  LEA.HI R6, R0, R111, RZ, 0x2 ;  /* 0x0000006f00067211 */ /* 0x000fe200078f10ff */
[----:B------:R-:W-:Y:S01]  /*0390*/  IMAD.MOV.U32 R23, RZ, RZ, 0x18 ;  /* 0x00000018ff177424 */ /* 0x000fe200078e00ff */
[----:B------:R-:W-:Y:S01]  /*03a0*/  SHF.R.S32.HI R11, RZ, 0x1f, R10 ;  /* 0x0000001fff0b7819 */ /* 0x000fe2000001140a */
[----:B------:R-:W-:Y:S01]  /*03b0*/  IMAD R108, R8, 0x1e, RZ ;  /* 0x0000001e086c7824 */ /* 0x000fe200078e02ff */
[----:B------:R-:W-:Y:S01]  /*03c0*/  SHF.R.S32.HI R110, RZ, 0x2, R6 ;  /* 0x00000002ff6e7819 */ /* 0x000fe20000011406 */
[----:B--2---:R-:W-:Y:S01]  /*03d0*/  ULEA UR8, UR8, UR4, 0x18 ;  /* 0x0000000408087291 */ /* 0x004fe2000f8ec03f */
[----:B------:R-:W-:Y:S01]  /*03e0*/  LEA.HI R117, R11, R10, RZ, 0x2 ;  /* 0x0000000a0b757211 */ /* 0x000fe200078f10ff */
[C---:B------:R-:W-:Y:S01]  /*03f0*/  VIADD R14, R108.reuse, 0xc ;  /* 0x0000000c6c0e7836 */ /* 0x040fe20000000000 */
[----:B------:R-:W-:Y:S01]  /*0400*/  IADD3 R4, R108, 0x6, RZ ;  /* 0x000000066c047810 */ /* 0x000fe20007ffe0ff */
[----:B------:R-:W-:Y:S01]  /*0410*/  USHF.L.U32 UR4, UR11, 0x6, URZ ;  /* 0x000000060b047899 */ /* 0x000fe2000800063f */
[----:B------:R-:W-:Y:S01]  /*0420*/  IADD3 R8, R110, 0xf0, RZ ;  /* 0x000000f06e087810 */ /* 0x000fe20007ffe0ff */
[----:B------:R-:W-:Y:S01]  /*0430*/  IMAD.MOV.U32 R25, RZ, RZ, 0x18 ;  /* 0x00000018ff197424 */ /* 0x000fe200078e00ff */
[--C-:B------:R-:W-:Y:S01]  /*0440*/  SHF.R.U32.HI R12, RZ, 0x1, R4.reuse ;  /* 0x00000001ff0c7819 */ /* 0x100fe20000011604 */
[----:B------:R-:W-:Y:S01]  /*0450*/  ULOP3.LUT UR4, UR4, 0xffffffc0, UR15, 0xe2, !UPT ;  /* 0xffffffc004047892 */ /* 0x000fe2000f8ee20f */
[----:B------:R-:W-:Y:S01]  /*0460*/  SHF.R.U32.HI R15, RZ, 0x2, R4 ;  /* 0x00000002ff0f7819 */ /* 0x000fe20000011604 */
[----:B------:R-:W-:Y:S01]  /*0470*/  IMAD.WIDE.U32 R4, R7, -0x77777777, RZ ;  /* 0x8888888907047825 */ /* 0x000fe200078e00ff */
[----:B------:R-:W-:Y:S01]  /*0480*/  SHF.R.S32.HI R9, RZ, 0x1f, R8 ;  /* 0x0000001fff097819 */ /* 0x000fe20000011408 */
[----:B------:R-:W-:Y:S01]  /*0490*/  ULEA UR6, UP0, UR11, UR6, 0x2 ;  /* 0x000000060b067291 */ /* 0x000fe2000f80103f */
[----:B------:R-:W-:-:S02]  /*04a0*/  IADD3 R4, R108, 0x8, RZ ;  /* 0x000000086c047810 */ /* 0x000fc40007ffe0ff */
[----:B------:R-:W-:Y:S02]  /*04b0*/  CS2R R40, SRZ ;  /* 0x0000000000287805 */ /* 0x000fe4000001ff00 */
[----:B------:R-:W-:Y:S02]  /*04c0*/  LOP3.LUT R13, R117, 0xfffffffc, RZ, 0xc0, !PT ;  /* 0xfffffffc750d7812 */ /* 0x000fe400078ec0ff */
[----:B------:R-:W-:Y:S02]  /*04d0*/  CS2R R42, SRZ ;  /* 0x00000000002a7805 */ /* 0x000fe4000001ff00 */
[----:B------:R-:W-:Y:S02]  /*04e0*/  LEA.HI R9, R9, R8, RZ, 0x2 ;  /* 0x0000000809097211 */ /* 0x000fe400078f10ff */
[----:B------:R-:W-:Y:S02]  /*04f0*/  CS2R R44, SRZ ;  /* 0x00000000002c7805 */ /* 0x000fe4000001ff00 */
[----:B------:R-:W-:Y:S01]  /*0500*/  SHF.R.U32.HI R107, RZ, 0x4, R5 ;  /* 0x00000004ff6b7819 */ /* 0x000fe20000011605 */
[----:B------:R-:W-:Y:S01]  /*0510*/  IMAD.IADD R13, R10, 0x1, -R13 ;  /* 0x000000010a0d7824 */ /* 0x000fe200078e0a0d */
[----:B------:R-:W-:-:S02]  /*0520*/  IADD3 R8, R108, 0xa, RZ ;  /* 0x0000000a6c087810 */ /* 0x000fc40007ffe0ff */
[----:B------:R-:W-:Y:S02]  /*0530*/  CS2R R46, SRZ ;  /* 0x00000000002e7805 */ /* 0x000fe4000001ff00 */
[--C-:B------:R-:W-:Y:S01]  /*0540*/  SHF.R.U32.HI R5, RZ, 0x1, R4.reuse ;  /* 0x00000001ff057819 */ /* 0x100fe20000011604 */
[----:B------:R-:W-:Y:S01]  /*0550*/  ULEA.HI.X UR7, UR11, UR7, UR5, 0x2, UP0 ;  /* 0x000000070b077291 */ /* 0x000fe200080f1405 */
[----:B------:R-:W-:Y:S02]  /*0560*/  LOP3.LUT R12, R12, 0x1, RZ, 0xc0, !PT ;  /* 0x000000010c0c7812 */ /* 0x000fe400078ec0ff */
[----:B------:R-:W-:Y:S02]  /*0570*/  LEA.HI R11, R11, R10, RZ, 0x4 ;  /* 0x0000000a0b0b7211 */ /* 0x000fe400078f20ff */
[----:B------:R-:W-:Y:S01]  /*0580*/  SHF.R.U32.HI R4, RZ, 0x2, R4 ;  /* 0x00000002ff047819 */ /* 0x000fe20000011604 */
[----:B------:R-:W-:Y:S01]  /*0590*/  IMAD R12, R12, 0xf0, R15 ;  /* 0x000000f00c0c7824 */ /* 0x000fe200078e020f */
[----:B------:R-:W-:-:S02]  /*05a0*/  SHF.R.U32.HI R10, RZ, 0x1, R8 ;  /* 0x00000001ff0a7819 */ /* 0x000fc40000011608 */
[----:B------:R-:W-:Y:S01]  /*05b0*/  LOP3.LUT R5, R5, 0x1, RZ, 0xc0, !PT ;  /* 0x0000000105057812 */ /* 0x000fe200078ec0ff */
[----:B------:R-:W-:Y:S01]  /*05c0*/  IMAD R12, R12, R23, UR8 ;  /* 0x000000080c0c7e24 */ /* 0x000fe2000f8e0217 */
[----:B------:R-:W-:Y:S02]  /*05d0*/  SHF.R.U32.HI R15, RZ, 0x2, R8 ;  /* 0x00000002ff0f7819 */ /* 0x000fe40000011608 */
[----:B------:R-:W-:Y:S02]  /*05e0*/  IADD3 R18, R108, 0xe, RZ ;  /* 0x0000000e6c127810 */ /* 0x000fe40007ffe0ff */
[----:B------:R-:W-:Y:S01]  /*05f0*/  LOP3.LUT R8, R10, 0x1, RZ, 0xc0, !PT ;  /* 0x000000010a087812 */ /* 0x000fe200078ec0ff */
[----:B------:R-:W-:Y:S01]  /*0600*/  IMAD R10, R5, 0xf0, R4 ;  /* 0x000000f0050a7824 */ /* 0x000fe200078e0204 */
[--C-:B------:R-:W-:Y:S01]  /*0610*/  SHF.R.U32.HI R16, RZ, 0x1, R14.reuse ;  /* 0x00000001ff107819 */ /* 0x100fe2000001160e */
[C---:B------:R-:W-:Y:S01]  /*0620*/  VIADD R4, R108.reuse, 0x12 ;  /* 0x000000126c047836 */ /* 0x040fe20000000000 */
[----:B------:R-:W-:Y:S01]  /*0630*/  IADD3 R20, R108, 0x10, RZ ;  /* 0x000000106c147810 */ /* 0x000fe20007ffe0ff */
[----:B------:R-:W-:Y:S01]  /*0640*/  IMAD R15, R8, 0xf0, R15 ;  /* 0x000000f0080f7824 */ /* 0x000fe200078e020f */
[----:B------:R-:W-:-:S02]  /*0650*/  SHF.R.U32.HI R17, RZ, 0x2, R14 ;  /* 0x00000002ff117819 */ /* 0x000fc4000001160e */
[--C-:B------:R-:W-:Y:S02]  /*0660*/  SHF.R.U32.HI R14, RZ, 0x1, R18.reuse ;  /* 0x00000001ff0e7819 */ /* 0x100fe40000011612 */
[----:B------:R-:W-:Y:S02]  /*0670*/  LOP3.LUT R16, R16, 0x1, RZ, 0xc0, !PT ;  /* 0x0000000110107812 */ /* 0x000fe400078ec0ff */
[----:B------:R-:W-:Y:S02]  /*0680*/  SHF.R.U32.HI R19, RZ, 0x2, R18 ;  /* 0x00000002ff137819 */ /* 0x000fe40000011612 */
[----:B------:R-:W-:Y:S01]  /*0690*/  SHF.R.U32.HI R18, RZ, 0x1, R20 ;  /* 0x00000001ff127819 */ /* 0x000fe20000011614 */
[----:B------:R-:W-:Y:S01]  /*06a0*/  IMAD R16, R16, 0xf0, R17 ;  /* 0x000000f010107824 */ /* 0x000fe200078e0211 */
[----:B------:R-:W-:Y:S02]  /*06b0*/  IADD3 R8, R108, 0x14, RZ ;  /* 0x000000146c087810 */ /* 0x000fe40007ffe0ff */
[----:B------:R-:W-:Y:S01]  /*06c0*/  SHF.R.U32.HI R5, RZ, 0x1, R4 ;  /* 0x00000001ff057819 */ /* 0x000fe20000011604 */
[----:B------:R-:W-:Y:S01]  /*06d0*/  IMAD R16, R16, R25, UR8 ;  /* 0x0000000810107e24 */ /* 0x000fe2000f8e0219 */
[----:B------:R-:W-:-:S02]  /*06e0*/  LOP3.LUT R14, R14, 0x1, RZ, 0xc0, !PT ;  /* 0x000000010e0e7812 */ /* 0x000fc400078ec0ff */
[----:B------:R-:W-:Y:S02]  /*06f0*/  SHF.R.U32.HI R21, RZ, 0x2, R20 ;  /* 0x00000002ff157819 */ /* 0x000fe40000011614 */
[----:B------:R-:W-:Y:S01]  /*0700*/  LOP3.LUT R18, R18, 0x1, RZ, 0xc0, !PT ;  /* 0x0000000112127812 */ /* 0x000fe200078ec0ff */
[----:B------:R-:W-:Y:S01]  /*0710*/  IMAD R14, R14, 0xf0, R19 ;  /* 0x000000f00e0e7824 */ /* 0x000fe200078e0213 */
[----:B------:R-:W-:Y:S02]  /*0720*/  SHF.R.U32.HI R4, RZ, 0x2, R4 ;  /* 0x00000002ff047819 */ /* 0x000fe40000011604 */
[----:B------:R-:W-:Y:S01]  /*0730*/  SHF.R.U32.HI R17, RZ, 0x1, R8 ;  /* 0x00000001ff117819 */ /* 0x000fe20000011608 */
[----:B------:R-:W-:Y:S01]  /*0740*/  IMAD R18, R18, 0xf0, R21 ;  /* 0x000000f012127824 */ /* 0x000fe200078e0215 */
[----:B------:R-:W-:Y:S01]  /*0750*/  LOP3.LUT R5, R5, 0x1, RZ, 0xc0, !PT ;  /* 0x0000000105057812 */ /* 0x000fe200078ec0ff */
[----:B------:R-:W-:Y:S01]  /*0760*/  IMAD R14, R14, R23, UR8 ;  /* 0x000000080e0e7e24 */ /* 0x000fe2000f8e0217 */
[----:B------:R-:W-:-:S02]  /*0770*/  IADD3 R20, R108, 0x1a, RZ ;  /* 0x0000001a6c147810 */ /* 0x000fc40007ffe0ff */
[----:B------:R-:W-:Y:S02]  /*0780*/  SHF.R.U32.HI R19, RZ, 0x2, R8 ;  /* 0x00000002ff137819 */ /* 0x000fe40000011608 */
[----:B------:R-:W-:Y:S01]  /*0790*/  LOP3.LUT R8, R17, 0x1, RZ, 0xc0, !PT ;  /* 0x0000000111087812 */ /* 0x000fe200078ec0ff */
[----:B------:R-:W-:Y:S01]  /*07a0*/  IMAD R17, R5, 0xf0, R4 ;  /* 0x000000f005117824 */ /* 0x000fe200078e0204 */
[--C-:B------:R-:W-:Y:S01]  /*07b0*/  SHF.R.U32.HI R21, RZ, 0x1, R20.reuse ;  /* 0x00000001ff157819 */ /* 0x100fe20000011614 */
[----:B------:R-:W-:Y:S01]  /*07c0*/  VIADD R4, R108, 0x1c ;  /* 0x0000001c6c047836 */ /* 0x000fe20000000000 */
[----:B------:R-:W-:Y:S01]  /*07d0*/  SHF.R.U32.HI R20, RZ, 0x2, R20 ;  /* 0x00000002ff147819 */ /* 0x000fe20000011614 */
[----:B------:R-:W-:Y:S01]  /*07e0*/  IMAD R19, R8, 0xf0, R19 ;  /* 0x000000f008137824 */ /* 0x000fe200078e0213 */
[----:B------:R-:W-:Y:S02]  /*07f0*/  LOP3.LUT R21, R21, 0x1, RZ, 0xc0, !PT ;  /* 0x0000000115157812 */ /* 0x000fe400078ec0ff */
[----:B------:R-:W-:-:S02]  /*0800*/  SHF.R.U32.HI R5, RZ, 0x1, R4 ;  /* 0x00000001ff057819 */ /* 0x000fc40000011604 */
[----:B------:R-:W-:Y:S01]  /*0810*/  SHF.R.U32.HI R22, RZ, 0x2, R4 ;  /* 0x00000002ff167819 */ /* 0x000fe20000011604 */
[----:B------:R-:W-:Y:S01]  /*0820*/  IMAD R20, R21, 0xf0, R20 ;  /* 0x000000f015147824 */ /* 0x000fe200078e0214 */
[----:B------:R-:W-:Y:S02]  /*0830*/  IADD3 R4, R7, 0x2, RZ ;  /* 0x0000000207047810 */ /* 0x000fe40007ffe0ff */
[----:B------:R-:W-:Y:S01]  /*0840*/  LOP3.LUT R21, R5, 0x1, RZ, 0xc0, !PT ;  /* 0x0000000105157812 */ /* 0x000fe200078ec0ff */
[----:B------:R-:W-:Y:S01]  /*0850*/  IMAD R20, R20, R23, UR8 ;  /* 0x0000000814147e24 */ /* 0x000fe2000f8e0217 */
[----:B------:R-:W-:Y:S01]  /*0860*/  SHF.R.S32.HI R117, RZ, 0x2, R117 ;  /* 0x00000002ff757819 */ /* 0x000fe20000011475 */
[----:B------:R-:W-:Y:S01]  /*0870*/  IMAD.WIDE.U32 R4, R4, -0x77777777, RZ ;  /* 0x8888888904047825 */ /* 0x000fe200078e00ff */
[----:B------:R-:W-:Y:S02]  /*0880*/  MOV R4, 0x18 ;  /* 0x0000001800047802 */ /* 0x000fe40000000f00 */
[----:B------:R-:W-:Y:S01]  /*0890*/  LOP3.LUT R6, R6, 0xfffffffc, RZ, 0xc0, !PT ;  /* 0xfffffffc06067812 */ /* 0x000fe200078ec0ff */
[----:B------:R-:W-:Y:S01]  /*08a0*/  IMAD R21, R21, 0xf0, R22 ;  /* 0x000000f015157824 */ /* 0x000fe200078e0216 */
[----:B------:R-:W-:Y:S01]  /*08b0*/  SHF.R.U32.HI R109, RZ, 0x4, R5 ;  /* 0x00000004ff6d7819 */ /* 0x000fe20000011605 */
[----:B------:R-:W-:Y:S01]  /*08c0*/  HFMA2.MMA R5, -RZ, RZ, 0, 1.430511474609375e-06 ;  /* 0x00000018ff057435 */ /* 0x000fe200000001ff */
[-C--:B------:R-:W-:Y:S01]  /*08d0*/  IMAD R15, R15, R4.reuse, UR8 ;  /* 0x000000080f0f7e24 */ /* 0x080fe2000f8e0204 */
[----:B------:R-:W-:Y:S01]  /*08e0*/  LEA.HI R0, R0, R111, RZ, 0x4 ;  /* 0x0000006f00007211 */ /* 0x000fe200078f20ff */
[----:B------:R-:W-:Y:S01]  /*08f0*/  IMAD R17, R17, R4, UR8 ;  /* 0x0000000811117e24 */ /* 0x000fe2000f8e0204 */
[----:B------:R-:W-:Y:S01]  /*0900*/  MOV R4, UR4 ;  /* 0x0000000400047c02 */ /* 0x000fe20008000f00 */
[----:B------:R-:W-:Y:S01]  /*0910*/  IMAD.IADD R6, R111, 0x1, -R6 ;  /* 0x000000016f067824 */ /* 0x000fe200078e0a06 */
[----:B------:R-:W-:Y:S01]  /*0920*/  IADD3 R8, R117, 0xf0, RZ ;  /* 0x000000f075087810 */ /* 0x000fe20007ffe0ff */
[----:B------:R-:W-:Y:S01]  /*0930*/  UMOV UR4, URZ ;  /* 0x0000003f00047c82 */ /* 0x000fe20008000000 */
[----:B------:R-:W-:Y:S01]  /*0940*/  SHF.R.U32.HI R9, RZ, 0x2, R9 ;  /* 0x00000002ff097819 */ /* 0x000fe20000011609 */
[----:B------:R-:W-:Y:S01]  /*0950*/  IMAD R4, R4, 0x3c0, R111 ;  /* 0x000003c004047824 */ /* 0x000fe200078e026f */
[----:B------:R-:W-:Y:S01]  /*0960*/  SHF.R.S32.HI R7, RZ, 0x1f, R8 ;  /* 0x0000001fff077819 */ /* 0x000fe20000011408 */
[----:B------:R-:W-:-:S02]  /*0970*/  IMAD R10, R10, R5, UR8 ;  /* 0x000000080a0a7e24 */ /* 0x000fc4000f8e0205 */
[----:B------:R-:W-:Y:S01]  /*0980*/  IMAD R18, R18, R5, UR8 ;  /* 0x0000000812127e24 */ /* 0x000fe2000f8e0205 */
[----:B------:R-:W-:Y:S02]  /*0990*/  SHF.R.U32.HI R5, RZ, 0x4, R0 ;  /* 0x00000004ff057819 */ /* 0x000fe40000011600 */
[----:B------:R-:W-:Y:S02]  /*09a0*/  SHF.L.U32 R115, R4, 0x1, RZ ;  /* 0x0000000104737819 */ /* 0x000fe400000006ff */
[C---:B------:R-:W-:Y:S02]  /*09b0*/  LOP3.LUT R4, R6.reuse, 0x3, R5, 0x78, !PT ;  /* 0x0000000306047812 */ /* 0x040fe400078e7805 */
[----:B------:R-:W-:Y:S01]  /*09c0*/  LEA.HI R7, R7, R8, RZ, 0x2 ;  /* 0x0000000807077211 */ /* 0x000fe200078f10ff */
[----:B------:R-:W-:Y:S01]  /*09d0*/  HFMA2.MMA R8, -RZ, RZ, 0, 1.430511474609375e-06 ;  /* 0x00000018ff087435 */ /* 0x000fe200000001ff */
[----:B------:R-:W-:Y:S01]  /*09e0*/  LOP3.LUT R5, R6, 0x3, R9, 0x78, !PT ;  /* 0x0000000306057812 */ /* 0x000fe200078e7809 */
[----:B------:R0:W-:Y:S01]  /*09f0*/  STL [R1+0x1c], R4 ;  /* 0x00001c0401007387 */ /* 0x0001e20000100800 */
[----:B------:R-:W-:-:S03]  /*0a00*/  SHF.R.U32.HI R0, RZ, 0x4, R11 ;  /* 0x00000004ff007819 */ /* 0x000fc6000001160b */
[----:B------:R1:W-:Y:S04]  /*0a10*/  STL [R1+0x18], R5 ;  /* 0x0000180501007387 */ /* 0x0003e80000100800 */
[-C--:B------:R-:W-:Y:S01]  /*0a20*/  IMAD R19, R19, R8.reuse, UR8 ;  /* 0x0000000813137e24 */ /* 0x080fe2000f8e0208 */
[----:B0-----:R-:W-:Y:S01]  /*0a30*/  SHF.R.U32.HI R4, RZ, 0x2, R7 ;  /* 0x00000002ff047819 */ /* 0x001fe20000011607 */
[----:B------:R-:W-:Y:S01]  /*0a40*/  IMAD R21, R21, R8, UR8 ;  /* 0x0000000815157e24 */ /* 0x000fe2000f8e0208 */
[----:B------:R-:W-:Y:S02]  /*0a50*/  LOP3.LUT R7, R13, 0x3, R0, 0x78, !PT ;  /* 0x000000030d077812 */ /* 0x000fe400078e7800 */
[C---:B-1----:R-:W-:Y:S01]  /*0a60*/  IADD3 R5, R115.reuse, 0x3c0, RZ ;  /* 0x000003c073057810 */ /* 0x042fe20007ffe0ff */
[----:B---3--:R-:W-:Y:S01]  /*0a70*/  IMAD.WIDE.U32 R114, R115, 0x4, R112 ;  /* 0x0000000473727825 */ /* 0x008fe200078e0070 */
[----:B------:R-:W-:Y:S01]  /*0a80*/  LOP3.LUT R0, R13, 0x3, R4, 0x78, !PT ;  /* 0x000000030d007812 */ /* 0x000fe200078e7804 */
[----:B------:R0:W-:Y:S02]  /*0a90*/  STL [R1+0x14], R7 ;  /* 0x0000140701007387 */ /* 0x0001e40000100800 */
[----:B------:R-:W-:-:S02]  /*0aa0*/  IMAD.WIDE.U32 R112, R5, 0x4, R112 ;  /* 0x0000000405707825 */ /* 0x000fc400078e0070 */
[----:B------:R1:W-:Y:S01]  /*0ab0*/  STL [R1+0x10], R0 ;  /* 0x0000100001007387 */ /* 0x0003e20000100800 */
[----:B0-----:R-:W-:Y:S02]  /*0ac0*/  SHF.L.U32 R7, R111, 0x3, RZ ;  /* 0x000000036f077819 */ /* 0x001fe400000006ff */
[C---:B----4-:R-:W-:Y:S01]  /*0ad0*/  PRMT R5, R2.reuse, 0x7632, R5 ;  /* 0x0000763202057816 */ /* 0x050fe20000000005 */
[----:B-1----:R-:W-:Y:S01]  /*0ae0*/  IMAD.U32 R0, R2, 0x10000, RZ ;  /* 0x0001000002007824 */ /* 0x002fe200078e00ff */
[C---:B------:R-:W-:Y:S02]  /*0af0*/  PRMT R6, R3.reuse, 0x7632, R6 ;  /* 0x0000763203067816 */ /* 0x040fe40000000006 */
[----:B------:R-:W-:Y:S02]  /*0b00*/  SHF.L.U32 R2, R3, 0x10, RZ ;  /* 0x0000001003027819 */ /* 0x000fe400000006ff */
[----:B------:R-:W-:Y:S02]  /*0b10*/  LOP3.LUT R3, R7, 0x8, RZ, 0xc0, !PT ;  /* 0x0000000807037812 */ /* 0x000fe400078ec0ff */
[----:B------:R-:W-:-:S02]  /*0b20*/  SHF.L.U32 R5, R5, 0x10, RZ ;  /* 0x0000001005057819 */ /* 0x000fc400000006ff */
[C---:B------:R-:W-:Y:S01]  /*0b30*/  IADD3 R8, R3.reuse, R10, RZ ;  /* 0x0000000a03087210 */ /* 0x040fe20007ffe0ff */
[----:B------:R-:W-:Y:S01]  /*0b40*/  IMAD.IADD R4, R12, 0x1, R3 ;  /* 0x000000010c047824 */ /* 0x000fe200078e0203 */
[C---:B------:R-:W-:Y:S01]  /*0b50*/  IADD3 R7, R3.reuse, R15, RZ ;  /* 0x0000000f03077210 */ /* 0x040fe20007ffe0ff */
[C---:B------:R-:W-:Y:S01]  /*0b60*/  IMAD.IADD R121, R3.reuse, 0x1, R17 ;  /* 0x0000000103797824 */ /* 0x040fe200078e0211 */
[C---:B------:R-:W-:Y:S01]  /*0b70*/  IADD3 R123, R3.reuse, R14, RZ ;  /* 0x0000000e037b7210 */ /* 0x040fe20007ffe0ff */
[C---:B------:R-:W-:Y:S01]  /*0b80*/  IMAD.IADD R118, R3.reuse, 0x1, R21 ;  /* 0x0000000103767824 */ /* 0x040fe200078e0215 */
[----:B------:R0:W-:Y:S01]  /*0b90*/  STL [R1+0xc], R4 ;  /* 0x00000c0401007387 */ /* 0x0001e20000100800 */
[C---:B------:R-:W-:Y:S02]  /*0ba0*/  IADD3 R122, R3.reuse, R18, RZ ;  /* 0x00000012037a7210 */ /* 0x040fe40007ffe0ff */
[C---:B------:R-:W-:Y:S01]  /*0bb0*/  IADD3 R120, R3.reuse, R19, RZ ;  /* 0x0000001303787210 */ /* 0x040fe20007ffe0ff */
[----:B------:R1:W-:Y:S01]  /*0bc0*/  STL [R1+0x8], R8 ;  /* 0x0000080801007387 */ /* 0x0003e20000100800 */
[----:B------:R-:W-:-:S02]  /*0bd0*/  IADD3 R119, R3, R20, RZ ;  /* 0x0000001403777210 */ /* 0x000fc40007ffe0ff */
[----:B------:R-:W-:Y:S01]  /*0be0*/  SHF.L.U32 R6, R6, 0x10, RZ ;  /* 0x0000001006067819 */ /* 0x000fe200000006ff */
[----:B------:R1:W-:Y:S01]  /*0bf0*/  STL [R1+0x4], R7 ;  /* 0x0000040701007387 */ /* 0x0003e20000100800 */
[----:B0-----:R-:W-:-:S05]  /*0c00*/  IMAD.IADD R4, R3, 0x1, R16 ;  /* 0x0000000103047824 */ /* 0x001fca00078e0210 */
[----:B------:R1:W-:Y:S02]  /*0c10*/  STL [R1], R4 ;  /* 0x0000000401007387 */ /* 0x0003e40000100800 */
.L_x_320:
[----:B------:R-:W-:Y:S01]  /*0c20*/  IMAD.WIDE.U32 R84, R111, -0x77777777, RZ ;  /* 0x888888896f547825 */ /* 0x000fe200078e00ff */
[----:B------:R-:W-:Y:S01]  /*0c30*/  USHF.L.U32 UR9, UR20, 0x4, URZ ;  /* 0x0000000414097899 */ /* 0x000fe2000800063f */
[----:B--2---:R-:W-:Y:S01]  /*0c40*/  MOV R3, UR11 ;  /* 0x0000000b00037c02 */ /* 0x004fe20008000f00 */
[----:B------:R-:W-:Y:S01]  /*0c50*/  USHF.L.U32 UR14, UR11, 0x5, URZ ;  /* 0x000000050b0e7899 */ /* 0x000fe2000800063f */
[----:B------:R-:W-:Y:S01]  /*0c60*/  IMAD.MOV.U32 R9, RZ, RZ, RZ ;  /* 0x000000ffff097224 */ /* 0x000fe200078e00ff */
[----:B------:R-:W-:Y:S01]  /*0c70*/  SHF.R.U32.HI R84, RZ, 0x7, R85 ;  /* 0x00000007ff547819 */ /* 0x000fe20000011655 */
[----:B------:R-:W-:Y:S02]  /*0c80*/  ULOP3.LUT UR9, UR9, 0x3f0, URZ, 0xc0, !UPT ;  /* 0x000003f009097892 */ /* 0x000fe4000f8ec03f */
[----:B------:R-:W-:Y:S01]  /*0c90*/  USHF.L.U64.HI UR16, UR11, 0x5, UR5 ;  /* 0x000000050b107899 */ /* 0x000fe20008010205 */
[----:B------:R-:W-:Y:S01]  /*0ca0*/  IADD3 R10, P0, R107, UR14, RZ ;  /* 0x0000000e6b0a7c10 */ /* 0x000fe2000ff1e0ff */
[C---:B-1----:R-:W-:Y:S01]  /*0cb0*/  IMAD R4, R84.reuse, -0xf0, R111 ;  /* 0xffffff1054047824 */ /* 0x042fe200078e026f */
[----:B------:R-:W-:Y:S01]  /*0cc0*/  ULDC.64 UR22, c[0x0][0x248] ;  /* 0x0000920000167ab9 */ /* 0x000fe20000000a00 */
[----:B------:R-:W-:Y:S01]  /*0cd0*/  IADD3 R7, R84, UR9, RZ ;  /* 0x0000000954077c10 */ /* 0x000fe2000fffe0ff */
[----:B------:R-:W-:Y:S01]  /*0ce0*/  UIMAD UR9, UR5, 0xf0000, URZ ;  /* 0x000f0000050978a4 */ /* 0x000fe2000f8e023f */
[----:B------:R-:W-:Y:S01]  /*0cf0*/  IMAD.SHL.U32 R8, R4, 0x4, RZ ;  /* 0x0000000404087824 */ /* 0x000fe200078e00ff */
[----:B------:R-:W-:Y:S01]  /*0d00*/  IADD3.X R11, RZ, UR16, RZ, P0, !PT ;  /* 0x00000010ff0b7c10 */ /* 0x000fe200087fe4ff */
[----:B------:R-:W-:Y:S01]  /*0d10*/  ULDC.64 UR24, c[0x0][0x230] ;  /* 0x00008c0000187ab9 */ /* 0x000fe20000000a00 */
[----:B------:R-:W-:Y:S01]  /*0d20*/  IMAD R7, R7, 0x3c0, RZ ;  /* 0x000003c007077824 */ /* 0x000fe200078e02ff */
[----:B------:R-:W-:Y:S01]  /*0d30*/  LEA R48, P0, R10, UR22, 0x3 ;  /* 0x000000160a307c11 */ /* 0x000fe2000f8018ff */
[----:B------:R-:W-:Y:S01]  /*0d40*/  IMAD.WIDE.U32 R8, R3, 0xf0000, R8 ;  /* 0x000f000003087825 */ /* 0x000fe200078e0008 */
[----:B------:R-:W-:-:S02]  /*0d50*/  ULDC.64 UR26, c[0x0][0x228] ;  /* 0x00008a00001a7ab9 */ /* 0x000fc40000000a00 */
[----:B------:R-:W-:Y:S02]  /*0d60*/  LEA.HI.X R49, R10, UR23, R11, 0x3, P0 ;  /* 0x000000170a317c11 */ /* 0x000fe400080f1c0b */
[----:B------:R-:W-:Y:S01]  /*0d70*/  IADD3 R3, R9, UR9, RZ ;  /* 0x0000000909037c10 */ /* 0x000fe2000fffe0ff */
[----:B------:R-:W-:Y:S01]  /*0d80*/  ULDC UR9, c[0x0][0x250] ;  /* 0x0000940000097ab9 */ /* 0x000fe20000000800 */
[CC--:B------:R-:W-:Y:S02]  /*0d90*/  IADD3 R101, P1, R7.reuse, R8.reuse, RZ ;  /* 0x0000000807657210 */ /* 0x0c0fe40007f3e0ff */
[----:B------:R-:W-:Y:S01]  /*0da0*/  IADD3 R9, R7, 0x780, RZ ;  /* 0x0000078007097810 */ /* 0x000fe20007ffe0ff */
[----:B------:R-:W2:Y:S02]  /*0db0*/  LDG.E.64.CONSTANT R48, desc[UR12][R48.64] ;  /* 0x0000000c30307981 */ /* 0x000ea4000c1e9b00 */
[----:B------:R-:W-:Y:S01]  /*0dc0*/  IMAD.X R102, RZ, RZ, R3, P1 ;  /* 0x000000ffff667224 */ /* 0x000fe200008e0603 */
[----:B------:R-:W-:-:S04]  /*0dd0*/  IADD3 R9, P1, R9, R8, RZ ;  /* 0x0000000809097210 */ /* 0x000fc80007f3e0ff */
[C---:B------:R-:W-:Y:S02]  /*0de0*/  SHF.L.U64.HI R102, R101.reuse, 0x1, R102 ;  /* 0x0000000165667819 */ /* 0x040fe40000010266 */
[----:B------:R-:W-:Y:S01]  /*0df0*/  SHF.L.U32 R101, R101, 0x1, RZ ;  /* 0x0000000165657819 */ /* 0x000fe200000006ff */
[----:B------:R-:W-:-:S03]  /*0e00*/  IMAD.X R100, RZ, RZ, R3, P1 ;  /* 0x000000ffff647224 */ /* 0x000fc600008e0603 */
[C---:B------:R-:W-:Y:S02]  /*0e10*/  IADD3 R50, P0, R101.reuse, UR24, RZ ;  /* 0x0000001865327c10 */ /* 0x040fe4000ff1e0ff */
[----:B------:R-:W-:Y:S02]  /*0e20*/  IADD3 R52, P1, R101, UR26, RZ ;  /* 0x0000001a65347c10 */ /* 0x000fe4000ff3e0ff */
[C---:B------:R-:W-:Y:S02]  /*0e30*/  IADD3.X R51, R102.reuse, UR25, RZ, P0, !PT ;  /* 0x0000001966337c10 */ /* 0x040fe400087fe4ff */
[C---:B------:R-:W-:Y:S02]  /*0e40*/  SHF.L.U32 R99, R9.reuse, 0x1, RZ ;  /* 0x0000000109637819 */ /* 0x040fe400000006ff */
[----:B------:R-:W-:Y:S02]  /*0e50*/  SHF.L.U64.HI R100, R9, 0x1, R100 ;  /* 0x0000000109647819 */ /* 0x000fe40000010264 */
[----:B------:R-:W-:Y:S01]  /*0e60*/  IADD3 R9, R7, 0xf00, RZ ;  /* 0x00000f0007097810 */ /* 0x000fe20007ffe0ff */
[----:B------:R-:W3:Y:S01]  /*0e70*/  LDG.E.64.CONSTANT R50, desc[UR12][R50.64] ;  /* 0x0000000c32327981 */ /* 0x000ee2000c1e9b00 */
[----:B------:R-:W-:-:S02]  /*0e80*/  IADD3.X R53, R102, UR27, RZ, P1, !PT ;  /* 0x0000001b66357c10 */ /* 0x000fc40008ffe4ff */
[----:B------:R-:W-:Y:S02]  /*0e90*/  IADD3 R54, P0, R99, UR24, RZ ;  /* 0x0000001863367c10 */ /* 0x000fe4000ff1e0ff */
[----:B------:R-:W-:Y:S02]  /*0ea0*/  IADD3 R9, P2, R9, R8, RZ ;  /* 0x0000000809097210 */ /* 0x000fe40007f5e0ff */
[----:B------:R-:W4:Y:S01]  /*0eb0*/  LDG.E.64.CONSTANT R52, desc[UR12][R52.64] ;  /* 0x0000000c34347981 */ /* 0x000f22000c1e9b00 */
[----:B------:R-:W-:Y:S02]  /*0ec0*/  IADD3 R56, P1, R99, UR26, RZ ;  /* 0x0000001a63387c10 */ /* 0x000fe4000ff3e0ff */
[C---:B------:R-:W-:Y:S02]  /*0ed0*/  IADD3.X R55, R100.reuse, UR25, RZ, P0, !PT ;  /* 0x0000001964377c10 */ /* 0x040fe400087fe4ff */
[----:B------:R-:W-:Y:S01]  /*0ee0*/  IADD3.X R98, RZ, R3, RZ, P2, !PT ;  /* 0x00000003ff627210 */ /* 0x000fe200017fe4ff */
[----:B------:R-:W-:Y:S01]  /*0ef0*/  IMAD.SHL.U32 R97, R9, 0x2, RZ ;  /* 0x0000000209617824 */ /* 0x000fe200078e00ff */
[----:B------:R-:W-:-:S02]  /*0f00*/  IADD3.X R57, R100, UR27, RZ, P1, !PT ;  /* 0x0000001b64397c10 */ /* 0x000fc40008ffe4ff */
[----:B------:R-:W-:Y:S01]  /*0f10*/  SHF.L.U64.HI R98, R9, 0x1, R98 ;  /* 0x0000000109627819 */ /* 0x000fe20000010262 */
[----:B------:R-:W5:Y:S01]  /*0f20*/  LDG.E.64.CONSTANT R54, desc[UR12][R54.64] ;  /* 0x0000000c36367981 */ /* 0x000f62000c1e9b00 */
[----:B------:R-:W-:Y:S02]  /*0f30*/  IADD3 R9, R7, 0x1680, RZ ;  /* 0x0000168007097810 */ /* 0x000fe40007ffe0ff */
[----:B------:R-:W-:Y:S01]  /*0f40*/  IADD3 R58, P0, R97, UR24, RZ ;  /* 0x00000018613a7c10 */ /* 0x000fe2000ff1e0ff */
[----:B------:R-:W5:Y:S01]  /*0f50*/  LDG.E.64.CONSTANT R56, desc[UR12][R56.64] ;  /* 0x0000000c38387981 */ /* 0x000f62000c1e9b00 */
[----:B------:R-:W-:Y:S02]  /*0f60*/  IADD3 R9, P2, R9, R8, RZ ;  /* 0x0000000809097210 */ /* 0x000fe40007f5e0ff */
[----:B------:R-:W-:Y:S02]  /*0f70*/  IADD3 R60, P1, R97, UR26, RZ ;  /* 0x0000001a613c7c10 */ /* 0x000fe4000ff3e0ff */
[----:B------:R-:W-:-:S02]  /*0f80*/  IADD3.X R59, R98, UR25, RZ, P0, !PT ;  /* 0x00000019623b7c10 */ /* 0x000fc400087fe4ff */
[----:B------:R-:W-:Y:S02]  /*0f90*/  IADD3.X R96, RZ, R3, RZ, P2, !PT ;  /* 0x00000003ff607210 */ /* 0x000fe400017fe4ff */
[C---:B------:R-:W-:Y:S02]  /*0fa0*/  SHF.L.U32 R95, R9.reuse, 0x1, RZ ;  /* 0x00000001095f7819 */ /* 0x040fe400000006ff */
[----:B------:R-:W-:Y:S01]  /*0fb0*/  IADD3.X R61, R98, UR27, RZ, P1, !PT ;  /* 0x0000001b623d7c10 */ /* 0x000fe20008ffe4ff */
[----:B------:R-:W5:Y:S01]  /*0fc0*/  LDG.E.64.CONSTANT R58, desc[UR12][R58.64] ;  /* 0x0000000c3a3a7981 */ /* 0x000f62000c1e9b00 */
[----:B------:R-:W-:Y:S01]  /*0fd0*/  SHF.L.U64.HI R96, R9, 0x1, R96 ;  /* 0x0000000109607819 */ /* 0x000fe20000010260 */
[----:B------:R-:W-:Y:S01]  /*0fe0*/  VIADD R9, R7, 0x1e00 ;  /* 0x00001e0007097836 */ /* 0x000fe20000000000 */
[C---:B------:R-:W-:Y:S02]  /*0ff0*/  IADD3 R62, P0, R95.reuse, UR24, RZ ;  /* 0x000000185f3e7c10 */ /* 0x040fe4000ff1e0ff */
[----:B------:R-:W5:Y:S01]  /*1000*/  LDG.E.64.CONSTANT R60, desc[UR12][R60.64] ;  /* 0x0000000c3c3c7981 */ /* 0x000f62000c1e9b00 */
[----:B------:R-:W-:-:S02]  /*1010*/  IADD3 R64, P1, R95, UR26, RZ ;  /* 0x0000001a5f407c10 */ /* 0x000fc4000ff3e0ff */
[C---:B------:R-:W-:Y:S02]  /*1020*/  IADD3.X R63, R96.reuse, UR25, RZ, P0, !PT ;  /* 0x00000019603f7c10 */ /* 0x040fe400087fe4ff */
[----:B------:R-:W-:Y:S02]  /*1030*/  IADD3 R9, P2, R9, R8, RZ ;  /* 0x0000000809097210 */ /* 0x000fe40007f5e0ff */
[----:B------:R-:W-:Y:S02]  /*1040*/  IADD3.X R65, R96, UR27, RZ, P1, !PT ;  /* 0x0000001b60417c10 */ /* 0x000fe40008ffe4ff */
[----:B------:R-:W-:Y:S01]  /*1050*/  IADD3.X R94, RZ, R3, RZ, P2, !PT ;  /* 0x00000003ff5e7210 */ /* 0x000fe200017fe4ff */
[----:B------:R-:W5:Y:S01]  /*1060*/  LDG.E.64.CONSTANT R62, desc[UR12][R62.64] ;  /* 0x0000000c3e3e7981 */ /* 0x000f62000c1e9b00 */
[C---:B------:R-:W-:Y:S02]  /*1070*/  SHF.L.U32 R93, R9.reuse, 0x1, RZ ;  /* 0x00000001095d7819 */ /* 0x040fe400000006ff */
[----:B------:R-:W-:Y:S01]  /*1080*/  SHF.L.U64.HI R94, R9, 0x1, R94 ;  /* 0x00000001095e7819 */ /* 0x000fe2000001025e */
[----:B------:R-:W5:Y:S01]  /*1090*/  LDG.E.64.CONSTANT R64, desc[UR12][R64.64] ;  /* 0x0000000c40407981 */ /* 0x000f62000c1e9b00 */
[----:B------:R-:W-:-:S02]  /*10a0*/  IADD3 R66, P0, R93, UR24, RZ ;  /* 0x000000185d427c10 */ /* 0x000fc4000ff1e0ff */
[----:B------:R-:W-:Y:S02]  /*10b0*/  IADD3 R9, R7, 0x2580, RZ ;  /* 0x0000258007097810 */ /* 0x000fe40007ffe0ff */
[C---:B------:R-:W-:Y:S02]  /*10c0*/  IADD3.X R67, R94.reuse, UR25, RZ, P0, !PT ;  /* 0x000000195e437c10 */ /* 0x040fe400087fe4ff */
[----:B------:R-:W-:Y:S02]  /*10d0*/  IADD3 R68, P1, R93, UR26, RZ ;  /* 0x0000001a5d447c10 */ /* 0x000fe4000ff3e0ff */
[----:B------:R-:W-:Y:S02]  /*10e0*/  IADD3 R9, P0, R9, R8, RZ ;  /* 0x0000000809097210 */ /* 0x000fe40007f1e0ff */
[----:B------:R-:W-:Y:S01]  /*10f0*/  IADD3.X R69, R94, UR27, RZ, P1, !PT ;  /* 0x0000001b5e457c10 */ /* 0x000fe20008ffe4ff */
[----:B------:R-:W5:Y:S01]  /*1100*/  LDG.E.64.CONSTANT R66, desc[UR12][R66.64] ;  /* 0x0000000c42427981 */ /* 0x000f62000c1e9b00 */
[----:B------:R-:W-:Y:S01]  /*1110*/  SHF.L.U32 R91, R9, 0x1, RZ ;  /* 0x00000001095b7819 */ /* 0x000fe200000006ff */
[----:B------:R-:W-:-:S03]  /*1120*/  IMAD.X R92, RZ, RZ, R3, P0 ;  /* 0x000000ffff5c7224 */ /* 0x000fc600000e0603 */
[----:B------:R-:W5:Y:S01]  /*1130*/  LDG.E.64.CONSTANT R68, desc[UR12][R68.64] ;  /* 0x0000000c44447981 */ /* 0x000f62000c1e9b00 */
        /* <DEDUP_REMOVED lines=8> */
[----:B------:R-:W-:-:S04]  /*11c0*/  IADD3 R9, P0, R9, R8, RZ ;  /* 0x0000000809097210 */ /* 0x000fc80007f1e0ff */
[----:B------:R-:W-:Y:S01]  /*11d0*/  IADD3.X R90, RZ, R3, RZ, P0, !PT ;  /* 0x00000003ff5a7210 */ /* 0x000fe200007fe4ff */
[----:B------:R-:W-:-:S03]  /*11e0*/  IMAD.SHL.U32 R89, R9, 0x2, RZ ;  /* 0x0000000209597824 */ /* 0x000fc600078e00ff */
[----:B------:R-:W-:Y:S02]  /*11f0*/  SHF.L.U64.HI R90, R9, 0x1, R90 ;  /* 0x00000001095a7819 */ /* 0x000fe4000001025a */
[----:B------:R-:W-:-:S04]  /*1200*/  IADD3 R74, P0, R89, UR24, RZ ;  /* 0x00000018594a7c10 */ /* 0x000fc8000ff1e0ff */
[C---:B------:R-:W-:Y:S02]  /*1210*/  IADD3.X R75, R90.reuse, UR25, RZ, P0, !PT ;  /* 0x000000195a4b7c10 */ /* 0x040fe400087fe4ff */
[----:B------:R-:W-:Y:S02]  /*1220*/  IADD3 R76, P1, R89, UR26, RZ ;  /* 0x0000001a594c7c10 */ /* 0x000fe4000ff3e0ff */
[----:B------:R-:W-:Y:S02]  /*1230*/  IADD3 R7, R7, 0x3480, RZ ;  /* 0x0000348007077810 */ /* 0x000fe40007ffe0ff */
[----:B------:R-:W5:Y:S01]  /*1240*/  LDG.E.64.CONSTANT R74, desc[UR12][R74.64] ;  /* 0x0000000c4a4a7981 */ /* 0x000f62000c1e9b00 */
[----:B------:R-:W-:Y:S02]  /*1250*/  IADD3.X R77, R90, UR27, RZ, P1, !PT ;  /* 0x0000001b5a4d7c10 */ /* 0x000fe40008ffe4ff */
[----:B------:R-:W-:Y:S02]  /*1260*/  IADD3 R8, P1, R7, R8, RZ ;  /* 0x0000000807087210 */ /* 0x000fe40007f3e0ff */
[----:B------:R-:W-:-:S02]  /*1270*/  IADD3 R9, P0, R109, UR14, RZ ;  /* 0x0000000e6d097c10 */ /* 0x000fc4000ff1e0ff */
[----:B------:R-:W5:Y:S01]  /*1280*/  LDG.E.64.CONSTANT R76, desc[UR12][R76.64] ;  /* 0x0000000c4c4c7981 */ /* 0x000f62000c1e9b00 */
[C---:B------:R-:W-:Y:S01]  /*1290*/  IMAD.SHL.U32 R7, R8.reuse, 0x2, RZ ;  /* 0x0000000208077824 */ /* 0x040fe200078e00ff */
[----:B------:R-:W-:Y:S02]  /*12a0*/  IADD3.X R3, RZ, R3, RZ, P1, !PT ;  /* 0x00000003ff037210 */ /* 0x000fe40000ffe4ff */
[----:B------:R-:W-:Y:S01]  /*12b0*/  IADD3.X R10, RZ, UR16, RZ, P0, !PT ;  /* 0x00000010ff0a7c10 */ /* 0x000fe200087fe4ff */
[----:B------:R-:W-:Y:S01]  /*12c0*/  ULDC.64 UR16, c[0x0][0x258] ;  /* 0x0000960000107ab9 */ /* 0x000fe20000000a00 */
[----:B------:R-:W-:Y:S02]  /*12d0*/  LEA R78, P0, R9, UR22, 0x3 ;  /* 0x00000016094e7c11 */ /* 0x000fe4000f8018ff */
[----:B------:R-:W-:Y:S02]  /*12e0*/  SHF.L.U64.HI R88, R8, 0x1, R3 ;  /* 0x0000000108587819 */ /* 0x000fe40000010203 */
[----:B------:R-:W-:-:S02]  /*12f0*/  IADD3 R80, P1, R7, UR24, RZ ;  /* 0x0000001807507c10 */ /* 0x000fc4000ff3e0ff */
[----:B------:R-:W-:Y:S02]  /*1300*/  LEA.HI.X R79, R9, UR23, R10, 0x3, P0 ;  /* 0x00000017094f7c11 */ /* 0x000fe400080f1c0a */
[----:B------:R-:W-:Y:S02]  /*1310*/  IADD3 R82, P0, R7, UR26, RZ ;  /* 0x0000001a07527c10 */ /* 0x000fe4000ff1e0ff */
[C---:B------:R-:W-:Y:S02]  /*1320*/  IADD3.X R81, R88.reuse, UR25, RZ, P1, !PT ;  /* 0x0000001958517c10 */ /* 0x040fe40008ffe4ff */
[----:B------:R-:W-:Y:S01]  /*1330*/  IADD3.X R83, R88, UR27, RZ, P0, !PT ;  /* 0x0000001b58537c10 */ /* 0x000fe200087fe4ff */
[----:B------:R-:W5:Y:S04]  /*1340*/  LDG.E.64.CONSTANT R78, desc[UR12][R78.64] ;  /* 0x0000000c4e4e7981 */ /* 0x000f68000c1e9b00 */
[----:B------:R-:W5:Y:S04]  /*1350*/  LDG.E.64.CONSTANT R80, desc[UR12][R80.64] ;  /* 0x0000000c50507981 */ /* 0x000f68000c1e9b00 */
[----:B------:R-:W5:Y:S01]  /*1360*/  LDG.E.64.CONSTANT R82, desc[UR12][R82.64] ;  /* 0x0000000c52527981 */ /* 0x000f62000c1e9b00 */
[----:B------:R-:W-:-:S05]  /*1370*/  MOV R27, 0x18 ;  /* 0x00000018001b7802 */ /* 0x000fca0000000f00 */
[----:B------:R-:W-:-:S05]  /*1380*/  IMAD R27, R4, R27, UR8 ;  /* 0x00000008041b7e24 */ /* 0x000fca000f8e021b */
[----:B------:R-:W-:Y:S01]  /*1390*/  LEA R84, R84, R27, 0x3 ;  /* 0x0000001b54547211 */ /* 0x000fe200078e18ff */
[----:B--2---:R-:W-:-:S06]  /*13a0*/  FADD.FTZ R8, R49, UR9 ;  /* 0x0000000931087e21 */ /* 0x004fcc0008010000 */
[----:B------:R-:W0:Y:S01]  /*13b0*/  MUFU.RSQ R8, R8 ;  /* 0x0000000800087308 */ /* 0x000e220000001400 */
[C---:B---3--:R-:W-:Y:S02]  /*13c0*/  PRMT R3, R50.reuse, 0x7632, R3 ;  /* 0x0000763232037816 */ /* 0x048fe40000000003 */
[----:B------:R-:W-:Y:S02]  /*13d0*/  SHF.L.U32 R11, R50, 0x10, RZ ;  /* 0x00000010320b7819 */ /* 0x000fe400000006ff */
[----:B------:R-:W-:Y:S02]  /*13e0*/  SHF.L.U32 R13, R3, 0x10, RZ ;  /* 0x00000010030d7819 */ /* 0x000fe400000006ff */
[----:B----4-:R-:W-:Y:S01]  /*13f0*/  SHF.L.U32 R9, R52, 0x10, RZ ;  /* 0x0000001034097819 */ /* 0x010fe200000006ff */
[----:B------:R-:W-:Y:S01]  /*1400*/  FADD.FTZ R3, -R48, R11 ;  /* 0x0000000b30037221 */ /* 0x000fe20000010100 */
[----:B------:R-:W-:Y:S01]  /*1410*/  PRMT R22, R52, 0x7632, R22 ;  /* 0x0000763234167816 */ /* 0x000fe20000000016 */
[----:B------:R-:W-:-:S02]  /*1420*/  FADD.FTZ R13, -R48, R13 ;  /* 0x0000000d300d7221 */ /* 0x000fc40000010100 */
[----:B------:R-:W-:Y:S01]  /*1430*/  FMUL.FTZ R10, R0, R9 ;  /* 0x00000009000a7220 */ /* 0x000fe20000410000 */
[----:B0-----:R-:W-:Y:S01]  /*1440*/  FMUL.FTZ R3, R8, R3 ;  /* 0x0000000308037220 */ /* 0x001fe20000410000 */
[----:B------:R-:W-:Y:S01]  /*1450*/  IMAD.U32 R22, R22, 0x10000, RZ ;  /* 0x0001000016167824 */ /* 0x000fe200078e00ff */
[C---:B-----5:R-:W-:Y:S02]  /*1460*/  SHF.L.U32 R15, R54.reuse, 0x10, RZ ;  /* 0x00000010360f7819 */ /* 0x060fe400000006ff */
[----:B------:R-:W-:Y:S01]  /*1470*/  FFMA.FTZ R12, R3, R10, RZ ;  /* 0x0000000a030c7223 */ /* 0x000fe200000100ff */
[----:B------:R-:W-:Y:S01]  /*1480*/  PRMT R11, R54, 0x7632, R11 ;  /* 0x00007632360b7816 */ /* 0x000fe2000000000b */
[----:B------:R-:W-:Y:S01]  /*1490*/  FMUL.FTZ R14, R5, R22 ;  /* 0x00000016050e7220 */ /* 0x000fe20000410000 */
[----:B------:R-:W-:Y:S01]  /*14a0*/  SHF.L.U32 R10, R56, 0x10, RZ ;  /* 0x00000010380a7819 */ /* 0x000fe200000006ff */
[----:B------:R-:W-:Y:S01]  /*14b0*/  FMUL.FTZ R23, R8, R13 ;  /* 0x0000000d08177220 */ /* 0x000fe20000410000 */
[----:B------:R-:W-:Y:S01]  /*14c0*/  FADD.FTZ R15, -R48, R15 ;  /* 0x0000000f300f7221 */ /* 0x000fe20000010100 */
[----:B------:R-:W-:-:S02]  /*14d0*/  PRMT R35, R56, 0x7632, R35 ;  /* 0x0000763238237816 */ /* 0x000fc40000000023 */
[----:B------:R-:W-:Y:S01]  /*14e0*/  SHF.L.U32 R17, R11, 0x10, RZ ;  /* 0x000000100b117819 */ /* 0x000fe200000006ff */
[----:B------:R-:W-:Y:S01]  /*14f0*/  FFMA.FTZ R12, R23, R14, R12 ;  /* 0x0000000e170c7223 */ /* 0x000fe2000001000c */
[----:B------:R-:W-:Y:S01]  /*1500*/  FMUL.FTZ R13, R0, R10 ;  /* 0x0000000a000d7220 */ /* 0x000fe20000410000 */
[----:B------:R-:W-:Y:S01]  /*1510*/  FMUL.FTZ R11, R8, R15 ;  /* 0x0000000f080b7220 */ /* 0x000fe20000410000 */
[----:B------:R-:W-:Y:S02]  /*1520*/  IMAD.U32 R35, R35, 0x10000, RZ ;  /* 0x0001000023237824 */ /* 0x000fe400078e00ff */
[----:B------:R-:W-:Y:S01]  /*1530*/  FADD.FTZ R17, -R48, R17 ;  /* 0x0000001130117221 */ /* 0x000fe20000010100 */
[C---:B------:R-:W-:Y:S01]  /*1540*/  SHF.L.U32 R19, R58.reuse, 0x10, RZ ;  /* 0x000000103a137819 */ /* 0x040fe200000006ff */
[----:B------:R-:W-:Y:S01]  /*1550*/  FFMA.FTZ R15, R11, R13, R12 ;  /* 0x0000000d0b0f7223 */ /* 0x000fe2000001000c */
[----:B------:R-:W-:Y:S01]  /*1560*/  PRMT R13, R58, 0x7632, R13 ;  /* 0x000076323a0d7816 */ /* 0x000fe2000000000d */
[----:B------:R-:W-:Y:S01]  /*1570*/  FMUL.FTZ R14, R5, R35 ;  /* 0x00000023050e7220 */ /* 0x000fe20000410000 */
[----:B------:R-:W-:Y:S01]  /*1580*/  FMUL.FTZ R34, R8, R17 ;  /* 0x0000001108227220 */ /* 0x000fe20000410000 */
[----:B------:R-:W-:Y:S01]  /*1590*/  SHF.L.U32 R12, R60, 0x10, RZ ;  /* 0x000000103c0c7819 */ /* 0x000fe200000006ff */
        /* <DEDUP_REMOVED lines=12> */
[----:B------:R-:W-:Y:S01]  /*1660*/  SHF.L.U32 R14, R64, 0x10, RZ ;  /* 0x00000010400e7819 */ /* 0x000fe200000006ff */
[----:B------:R-:W-:Y:S01]  /*1670*/  FMUL.FTZ R29, R8, R17 ;  /* 0x00000011081d7220 */ /* 0x000fe20000410000 */
[----:B------:R-:W-:Y:S01]  /*1680*/  FADD.FTZ R19, -R48, R19 ;  /* 0x0000001330137221 */ /* 0x000fe20000010100 */
[----:B------:R-:W-:-:S02]  /*1690*/  SHF.L.U32 R21, R15, 0x10, RZ ;  /* 0x000000100f157819 */ /* 0x000fc400000006ff */
[----:B------:R-:W-:Y:S01]  /*16a0*/  FFMA.FTZ R16, R29, R18, R16 ;  /* 0x000000121d107223 */ /* 0x000fe20000010010 */
[----:B------:R-:W-:Y:S01]  /*16b0*/  PRMT R30, R64, 0x7632, R30 ;  /* 0x00007632401e7816 */ /* 0x000fe2000000001e */
[----:B------:R-:W-:Y:S01]  /*16c0*/  FMUL.FTZ R17, R0, R14 ;  /* 0x0000000e00117220 */ /* 0x000fe20000410000 */
[----:B------:R-:W-:Y:S01]  /*16d0*/  FMUL.FTZ R15, R8, R19 ;  /* 0x00000013080f7220 */ /* 0x000fe20000410000 */
[----:B------:R-:W-:Y:S02]  /*16e0*/  FADD.FTZ R21, -R48, R21 ;  /* 0x0000001530157221 */ /* 0x000fe40000010100 */
[----:B------:R-:W-:Y:S02]  /*16f0*/  IMAD.U32 R30, R30, 0x10000, RZ ;  /* 0x000100001e1e7824 */ /* 0x000fe400078e00ff */
[----:B------:R-:W-:Y:S01]  /*1700*/  FFMA.FTZ R18, R15, R17, R16 ;  /* 0x000000110f127223 */ /* 0x000fe20000010010 */
[C---:B------:R-:W-:Y:S02]  /*1710*/  SHF.L.U32 R25, R66.reuse, 0x10, RZ ;  /* 0x0000001042197819 */ /* 0x040fe400000006ff */
        /* <DEDUP_REMOVED lines=9> */
[----:B------:R-:W-:Y:S02]  /*17b0*/  IMAD.U32 R32, R32, 0x10000, RZ ;  /* 0x0001000020207824 */ /* 0x000fe400078e00ff */
[----:B------:R-:W-:Y:S01]  /*17c0*/  FMUL.FTZ R17, R8, R25 ;  /* 0x0000001908117220 */ /* 0x000fe20000410000 */
[----:B------:R-:W-:Y:S01]  /*17d0*/  FADD.FTZ R21, -R48, R21 ;  /* 0x0000001530157221 */ /* 0x000fe20000010100 */
[----:B------:R-:W-:Y:S02]  /*17e0*/  FMUL.FTZ R20, R5, R32 ;  /* 0x0000002005147220 */ /* 0x000fe40000410000 */
[----:B------:R-:W-:Y:S01]  /*17f0*/  FFMA.FTZ R18, R17, R19, R18 ;  /* 0x0000001311127223 */ /* 0x000fe20000010012 */
[----:B------:R-:W-:Y:S01]  /*1800*/  FMUL.FTZ R33, R8, R21 ;  /* 0x0000001508217220 */ /* 0x000fe20000410000 */
[----:B------:R-:W-:-:S02]  /*1810*/  SHF.L.U32 R21, R70, 0x10, RZ ;  /* 0x0000001046157819 */ /* 0x000fc400000006ff */
[----:B------:R-:W-:Y:S01]  /*1820*/  PRMT R19, R70, 0x7632, R19 ;  /* 0x0000763246137816 */ /* 0x000fe20000000013 */
[----:B------:R-:W-:Y:S01]  /*1830*/  FFMA.FTZ R20, R33, R20, R18 ;  /* 0x0000001421147223 */ /* 0x000fe20000010012 */
[----:B------:R-:W-:Y:S01]  /*1840*/  SHF.L.U32 R18, R72, 0x10, RZ ;  /* 0x0000001048127819 */ /* 0x000fe200000006ff */
[----:B------:R-:W-:Y:S02]  /*1850*/  FADD.FTZ R21, -R48, R21 ;  /* 0x0000001530157221 */ /* 0x000fe40000010100 */
[----:B------:R-:W-:Y:S02]  /*1860*/  IMAD.U32 R25, R19, 0x10000, RZ ;  /* 0x0001000013197824 */ /* 0x000fe400078e00ff */
[----:B------:R-:W-:Y:S01]  /*1870*/  FMUL.FTZ R24, R0, R18 ;  /* 0x0000001200187220 */ /* 0x000fe20000410000 */
[----:B------:R-:W-:-:S04]  /*1880*/  FMUL.FTZ R19, R8, R21 ;  /* 0x0000001508137220 */ /* 0x000fc80000410000 */
[----:B------:R-:W-:Y:S01]  /*1890*/  FFMA.FTZ R21, R19, R24, R20 ;  /* 0x0000001813157223 */ /* 0x000fe20000010014 */
[----:B------:R-:W-:Y:S01]  /*18a0*/  FFMA.FTZ R24, R0, R9, RZ ;  /* 0x0000000900187223 */ /* 0x000fe200000100ff */
[----:B------:R-:W-:-:S03]  /*18b0*/  PRMT R106, R72, 0x7632, R106 ;  /* 0x00007632486a7816 */ /* 0x000fc6000000006a */
[C---:B------:R-:W-:Y:S01]  /*18c0*/  FFMA.FTZ R27, R5.reuse, R22, R24 ;  /* 0x00000016051b7223 */ /* 0x040fe20000010018 */
[----:B------:R-:W-:Y:S01]  /*18d0*/  SHF.L.U32 R106, R106, 0x10, RZ ;  /* 0x000000106a6a7819 */ /* 0x000fe200000006ff */
[----:B------:R-:W-:Y:S02]  /*18e0*/  FADD.FTZ R25, -R48, R25 ;  /* 0x0000001930197221 */ /* 0x000fe40000010100 */
[----:B------:R-:W-:Y:S02]  /*18f0*/  FFMA.FTZ R26, R0, R10, R27 ;  /* 0x0000000a001a7223 */ /* 0x000fe4000001001b */
[C---:B------:R-:W-:Y:S01]  /*1900*/  FMUL.FTZ R4, R5.reuse, R106 ;  /* 0x0000006a05047220 */ /* 0x040fe20000410000 */
[----:B------:R-:W-:Y:S01]  /*1910*/  FMUL.FTZ R104, R8, R25 ;  /* 0x0000001908687220 */ /* 0x000fe20000410000 */
[-C--:B------:R-:W-:Y:S01]  /*1920*/  FFMA.FTZ R27, R5, R35.reuse, R26 ;  /* 0x00000023051b7223 */ /* 0x080fe2000001001a */
[----:B------:R-:W-:Y:S01]  /*1930*/  PRMT R25, R74, 0x7632, R25 ;  /* 0x000076324a197816 */ /* 0x000fe20000000019 */
[----:B------:R-:W-:Y:S01]  /*1940*/  FFMA.FTZ R23, R23, R22, R42 ;  /* 0x0000001617177223 */ /* 0x000fe2000001002a */
[----:B------:R-:W-:Y:S01]  /*1950*/  FFMA.FTZ R4, R104, R4, R21 ;  /* 0x0000000468047223 */ /* 0x000fe20000010015 */
[----:B------:R-:W-:Y:S01]  /*1960*/  FFMA.FTZ R26, R0, R12, R27 ;  /* 0x0000000c001a7223 */ /* 0x000fe2000001001b */
[----:B------:R-:W-:Y:S01]  /*1970*/  SHF.L.U32 R21, R74, 0x10, RZ ;  /* 0x000000104a157819 */ /* 0x000fe200000006ff */
[----:B------:R-:W-:Y:S01]  /*1980*/  FFMA.FTZ R34, R34, R35, R23 ;  /* 0x0000002322227223 */ /* 0x000fe20000010017 */
[----:B------:R-:W-:Y:S01]  /*1990*/  SHF.L.U32 R25, R25, 0x10, RZ ;  /* 0x0000001019197819 */ /* 0x000fe200000006ff */
[----:B------:R-:W-:Y:S01]  /*19a0*/  FFMA.FTZ R23, R5, R28, R26 ;  /* 0x0000001c05177223 */ /* 0x000fe2000001001a */
[C---:B------:R-:W-:Y:S01]  /*19b0*/  IMAD.U32 R20, R76.reuse, 0x10000, RZ ;  /* 0x000100004c147824 */ /* 0x040fe200078e00ff */
[----:B------:R-:W-:Y:S01]  /*19c0*/  PRMT R49, R76, 0x7632, R49 ;  /* 0x000076324c317816 */ /* 0x000fe20000000031 */
[C---:B------:R-:W-:Y:S01]  /*19d0*/  FADD.FTZ R21, -R48.reuse, R21 ;  /* 0x0000001530157221 */ /* 0x040fe20000010100 */
[----:B------:R-:W-:Y:S01]  /*19e0*/  FADD.FTZ R25, -R48, R25 ;  /* 0x0000001930197221 */ /* 0x000fe20000010100 */
[C---:B------:R-:W-:Y:S01]  /*19f0*/  FFMA.FTZ R26, R0.reuse, R14, R23 ;  /* 0x0000000e001a7223 */ /* 0x040fe20000010017 */
[----:B------:R-:W-:Y:S01]  /*1a00*/  SHF.L.U32 R49, R49, 0x10, RZ ;  /* 0x0000001031317819 */ /* 0x000fe200000006ff */
[----:B------:R-:W-:Y:S01]  /*1a10*/  FMUL.FTZ R24, R0, R20 ;  /* 0x0000001400187220 */ /* 0x000fe20000410000 */
[C---:B------:R-:W-:Y:S01]  /*1a20*/  FMUL.FTZ R21, R8.reuse, R21 ;  /* 0x0000001508157220 */ /* 0x040fe20000410000 */
[----:B------:R-:W-:Y:S01]  /*1a30*/  FMUL.FTZ R85, R8, R25 ;  /* 0x0000001908557220 */ /* 0x000fe20000410000 */
[----:B------:R-:W-:-:S02]  /*1a40*/  FFMA.FTZ R25, R5, R30, R26 ;  /* 0x0000001e05197223 */ /* 0x000fc4000001001a */
[----:B------:R-:W-:Y:S01]  /*1a50*/  FFMA.FTZ R24, R21, R24, R4 ;  /* 0x0000001815187223 */ /* 0x000fe20000010004 */
[----:B------:R-:W-:Y:S01]  /*1a60*/  FMUL.FTZ R4, R5, R49 ;  /* 0x0000003105047220 */ /* 0x000fe20000410000 */
[----:B------:R-:W-:-:S03]  /*1a70*/  FFMA.FTZ R26, R0, R16, R25 ;  /* 0x00000010001a7223 */ /* 0x000fc60000010019 */
[----:B------:R-:W-:Y:S01]  /*1a80*/  FFMA.FTZ R4, R85, R4, R24 ;  /* 0x0000000455047223 */ /* 0x000fe20000010018 */
[----:B------:R-:W-:Y:S01]  /*1a90*/  FADD.FTZ R24, R79, UR9 ;  /* 0x000000094f187e21 */ /* 0x000fe20008010000 */
[----:B------:R-:W-:Y:S01]  /*1aa0*/  FFMA.FTZ R37, R5, R32, R26 ;  /* 0x0000002005257223 */ /* 0x000fe2000001001a */
[C---:B------:R-:W-:Y:S02]  /*1ab0*/  SHF.L.U32 R27, R80.reuse, 0x10, RZ ;  /* 0x00000010501b7819 */ /* 0x040fe400000006ff */
[----:B------:R-:W-:Y:S01]  /*1ac0*/  PRMT R79, R80, 0x7632, R79 ;  /* 0x00007632504f7816 */ /* 0x000fe2000000004f */
[----:B------:R-:W-:Y:S01]  /*1ad0*/  FFMA.FTZ R26, R0, R18, R37 ;  /* 0x00000012001a7223 */ /* 0x000fe20000010025 */
[----:B------:R-:W-:Y:S01]  /*1ae0*/  FADD.FTZ R43, R22, R43 ;  /* 0x0000002b162b7221 */ /* 0x000fe20000010000 */
[C---:B------:R-:W-:Y:S01]  /*1af0*/  PRMT R86, R82.reuse, 0x7632, R86 ;  /* 0x0000763252567816 */ /* 0x040fe20000000056 */
[----:B------:R-:W-:Y:S01]  /*1b00*/  IMAD.U32 R22, R82, 0x10000, RZ ;  /* 0x0001000052167824 */ /* 0x000fe200078e00ff */
[----:B------:R-:W-:Y:S01]  /*1b10*/  SHF.L.U32 R79, R79, 0x10, RZ ;  /* 0x000000104f4f7819 */ /* 0x000fe200000006ff */
[----:B------:R-:W-:Y:S01]  /*1b20*/  FADD.FTZ R23, -R48, R27 ;  /* 0x0000001b30177221 */ /* 0x000fe20000010100 */
[----:B------:R-:W0:Y:S01]  /*1b30*/  MUFU.RSQ R24, R24 ;  /* 0x0000001800187308 */ /* 0x000e220000001400 */
[C---:B------:R-:W-:Y:S01]  /*1b40*/  FFMA.FTZ R26, R5.reuse, R106, R26 ;  /* 0x0000006a051a7223 */ /* 0x040fe2000001001a */
[----:B------:R-:W-:Y:S01]  /*1b50*/  SHF.L.U32 R86, R86, 0x10, RZ ;  /* 0x0000001056567819 */ /* 0x000fe200000006ff */
[----:B------:R-:W-:Y:S01]  /*1b60*/  FMUL.FTZ R27, R0, R22 ;  /* 0x00000016001b7220 */ /* 0x000fe20000410000 */
[----:B------:R-:W-:Y:S01]  /*1b70*/  FMUL.FTZ R23, R8, R23 ;  /* 0x0000001708177220 */ /* 0x000fe20000410000 */
[----:B------:R-:W-:Y:S01]  /*1b80*/  FADD.FTZ R79, -R48, R79 ;  /* 0x0000004f304f7221 */ /* 0x000fe20000010100 */
[----:B------:R-:W-:Y:S01]  /*1b90*/  FFMA.FTZ R26, R0, R20, R26 ;  /* 0x00000014001a7223 */ /* 0x000fe2000001001a */
[----:B------:R-:W-:Y:S01]  /*1ba0*/  FMUL.FTZ R25, R5, R86 ;  /* 0x0000005605197220 */ /* 0x000fe20000410000 */
[----:B------:R-:W-:Y:S01]  /*1bb0*/  FFMA.FTZ R27, R23, R27, R4 ;  /* 0x0000001b171b7223 */ /* 0x000fe20000010004 */
[----:B------:R-:W-:Y:S01]  /*1bc0*/  FMUL.FTZ R79, R8, R79 ;  /* 0x0000004f084f7220 */ /* 0x000fe20000410000 */
[----:B------:R-:W-:Y:S01]  /*1bd0*/  SHF.L.U32 R4, R51, 0x10, RZ ;  /* 0x0000001033047819 */ /* 0x000fe200000006ff */
[----:B------:R-:W-:Y:S01]  /*1be0*/  FFMA.FTZ R26, R5, R49, R26 ;  /* 0x00000031051a7223 */ /* 0x000fe2000001001a */
[----:B------:R-:W-:Y:S01]  /*1bf0*/  PRMT R103, R51, 0x7632, R103 ;  /* 0x0000763233677816 */ /* 0x000fe20000000067 */
[----:B------:R-:W-:Y:S01]  /*1c00*/  FFMA.FTZ R27, R79, R25, R27 ;  /* 0x000000194f1b7223 */ /* 0x000fe2000001001b */
[C---:B------:R-:W-:Y:S01]  /*1c10*/  PRMT R37, R53.reuse, 0x7632, R37 ;  /* 0x0000763235257816 */ /* 0x040fe20000000025 */
[----:B------:R-:W-:Y:S01]  /*1c20*/  FADD.FTZ R4, -R78, R4 ;  /* 0x000000044e047221 */ /* 0x000fe20000010100 */
[----:B------:R-:W-:Y:S01]  /*1c30*/  SHF.L.U32 R25, R53, 0x10, RZ ;  /* 0x0000001035197819 */ /* 0x000fe200000006ff */
[----:B------:R-:W-:-:S02]  /*1c40*/  IMAD.U32 R103, R103, 0x10000, RZ ;  /* 0x0001000067677824 */ /* 0x000fc400078e00ff */
[----:B------:R-:W-:Y:S01]  /*1c50*/  FFMA.FTZ R26, R0, R22, R26 ;  /* 0x00000016001a7223 */ /* 0x000fe2000001001a */
[----:B------:R-:W-:Y:S01]  /*1c60*/  SHF.L.U32 R37, R37, 0x10, RZ ;  /* 0x0000001025257819 */ /* 0x000fe200000006ff */
[----:B0-----:R-:W-:Y:S01]  /*1c70*/  FMUL.FTZ R4, R24, R4 ;  /* 0x0000000418047220 */ /* 0x001fe20000410000 */
[----:B------:R-:W-:Y:S01]  /*1c80*/  FADD.FTZ R103, -R78, R103 ;  /* 0x000000674e677221 */ /* 0x000fe20000010100 */
[----:B------:R-:W-:Y:S01]  /*1c90*/  FMUL.FTZ R36, R2, R25 ;  /* 0x0000001902247220 */ /* 0x000fe20000410000 */
[----:B------:R-:W-:Y:S01]  /*1ca0*/  FFMA.FTZ R26, R5, R86, R26 ;  /* 0x00000056051a7223 */ /* 0x000fe2000001001a */
[----:B------:R-:W-:Y:S01]  /*1cb0*/  FMUL.FTZ R38, R6, R37 ;  /* 0x0000002506267220 */ /* 0x000fe20000410000 */
[----:B------:R-:W-:Y:S01]  /*1cc0*/  FMUL.FTZ R103, R24, R103 ;  /* 0x0000006718677220 */ /* 0x000fe20000410000 */
[----:B------:R-:W-:Y:S02]  /*1cd0*/  FFMA.FTZ R36, R4, R36, RZ ;  /* 0x0000002404247223 */ /* 0x000fe400000100ff */
[----:B------:R0:W-:Y:S02]  /*1ce0*/  STS.64 [R84], R26 ;  /* 0x0000001a54007388 */ /* 0x0001e40000000a00 */
[C---:B------:R-:W-:Y:S01]  /*1cf0*/  FFMA.FTZ R36, R103.reuse, R38, R36 ;  /* 0x0000002667247223 */ /* 0x040fe20000010024 */
[----:B------:R-:W-:Y:S01]  /*1d00*/  FFMA.FTZ R38, R2, R25, RZ ;  /* 0x0000001902267223 */ /* 0x000fe200000100ff */
[----:B------:R-:W-:Y:S01]  /*1d10*/  FFMA.FTZ R103, R103, R37, R46 ;  /* 0x0000002567677223 */ /* 0x000fe2000001002e */
[----:B------:R-:W-:Y:S01]  /*1d20*/  FADD.FTZ R116, R37, R47 ;  /* 0x0000002f25747221 */ /* 0x000fe20000010000 */
[----:B0-----:R-:W-:-:S02]  /*1d30*/  PRMT R27, R55, 0x7632, R27 ;  /* 0x00007632371b7816 */ /* 0x001fc4000000001b */
[----:B------:R-:W-:Y:S01]  /*1d40*/  SHF.L.U32 R26, R55, 0x10, RZ ;  /* 0x00000010371a7819 */ /* 0x000fe200000006ff */
[----:B------:R-:W-:Y:S02]  /*1d50*/  FFMA.FTZ R37, R6, R37, R38 ;  /* 0x0000002506257223 */ /* 0x000fe40000010026 */
[----:B------:R-:W-:Y:S02]  /*1d60*/  IMAD.U32 R39, R27, 0x10000, RZ ;  /* 0x000100001b277824 */ /* 0x000fe400078e00ff */
[C---:B------:R-:W-:Y:S01]  /*1d70*/  FADD.FTZ R27, -R78.reuse, R26 ;  /* 0x0000001a4e1b7221 */ /* 0x040fe20000010100 */
[C---:B------:R-:W-:Y:S01]  /*1d80*/  SHF.L.U32 R26, R57.reuse, 0x10, RZ ;  /* 0x00000010391a7819 */ /* 0x040fe200000006ff */
[----:B------:R-:W-:Y:S01]  /*1d90*/  FADD.FTZ R39, -R78, R39 ;  /* 0x000000274e277221 */ /* 0x000fe20000010100 */
[----:B------:R-:W-:Y:S01]  /*1da0*/  PRMT R38, R57, 0x7632, R38 ;  /* 0x0000763239267816 */ /* 0x000fe20000000026 */
[----:B------:R-:W-:Y:S02]  /*1db0*/  FMUL.FTZ R27, R24, R27 ;  /* 0x0000001b181b7220 */ /* 0x000fe40000410000 */
[-C--:B------:R-:W-:Y:S01]  /*1dc0*/  FMUL.FTZ R42, R2, R26.reuse ;  /* 0x0000001a022a7220 */ /* 0x080fe20000410000 */
[----:B------:R-:W-:Y:S01]  /*1dd0*/  SHF.L.U32 R38, R38, 0x10, RZ ;  /* 0x0000001026267819 */ /* 0x000fe200000006ff */
[----:B------:R-:W-:Y:S01]  /*1de0*/  FMUL.FTZ R39, R24, R39 ;  /* 0x0000002718277220 */ /* 0x000fe20000410000 */
[----:B------:R-:W-:Y:S01]  /*1df0*/  FFMA.FTZ R37, R2, R26, R37 ;  /* 0x0000001a02257223 */ /* 0x000fe20000010025 */
[----:B------:R-:W-:Y:S01]  /*1e00*/  FFMA.FTZ R36, R27, R42, R36 ;  /* 0x0000002a1b247223 */ /* 0x000fe20000010024 */
[----:B------:R-:W-:Y:S01]  /*1e10*/  FFMA.FTZ R34, R29, R28, R34 ;  /* 0x0000001c1d227223 */ /* 0x000fe20000010022 */
[-C--:B------:R-:W-:Y:S01]  /*1e20*/  FMUL.FTZ R42, R6, R38.reuse ;  /* 0x00000026062a7220 */ /* 0x080fe20000410000 */
[-C--:B------:R-:W-:Y:S01]  /*1e30*/  FFMA.FTZ R103, R39, R38.reuse, R103 ;  /* 0x0000002627677223 */ /* 0x080fe20000010067 */
[----:B------:R-:W-:Y:S01]  /*1e40*/  FADD.FTZ R116, R116, R38 ;  /* 0x0000002674747221 */ /* 0x000fe20000010000 */
[----:B------:R-:W-:Y:S01]  /*1e50*/  FFMA.FTZ R37, R6, R38, R37 ;  /* 0x0000002606257223 */ /* 0x000fe20000010025 */
[----:B------:R-:W-:Y:S01]  /*1e60*/  FADD.FTZ R35, R43, R35 ;  /* 0x000000232b237221 */ /* 0x000fe20000010000 */
[----:B------:R-:W-:-:S02]  /*1e70*/  SHF.L.U32 R38, R59, 0x10, RZ ;  /* 0x000000103b267819 */ /* 0x000fc400000006ff */
[----:B------:R-:W-:Y:S01]  /*1e80*/  PRMT R29, R59, 0x7632, R29 ;  /* 0x000076323b1d7816 */ /* 0x000fe2000000001d */
[----:B------:R-:W-:Y:S01]  /*1e90*/  FFMA.FTZ R36, R39, R42, R36 ;  /* 0x0000002a27247223 */ /* 0x000fe20000010024 */
[----:B------:R-:W-:Y:S01]  /*1ea0*/  FADD.FTZ R35, R35, R28 ;  /* 0x0000001c23237221 */ /* 0x000fe20000010000 */
[----:B------:R-:W-:Y:S01]  /*1eb0*/  PRMT R39, R61, 0x7632, R39 ;  /* 0x000076323d277816 */ /* 0x000fe20000000027 */
[----:B------:R-:W-:Y:S01]  /*1ec0*/  FADD.FTZ R42, -R78, R38 ;  /* 0x000000264e2a7221 */ /* 0x000fe20000010100 */
[----:B------:R-:W-:Y:S01]  /*1ed0*/  IMAD.U32 R43, R29, 0x10000, RZ ;  /* 0x000100001d2b7824 */ /* 0x000fe200078e00ff */
[----:B------:R-:W-:Y:S02]  /*1ee0*/  SHF.L.U32 R28, R61, 0x10, RZ ;  /* 0x000000103d1c7819 */ /* 0x000fe400000006ff */
[----:B------:R-:W-:Y:S01]  /*1ef0*/  SHF.L.U32 R38, R39, 0x10, RZ ;  /* 0x0000001027267819 */ /* 0x000fe200000006ff */
[----:B------:R-:W-:Y:S01]  /*1f00*/  FMUL.FTZ R29, R24, R42 ;  /* 0x0000002a181d7220 */ /* 0x000fe20000410000 */
[----:B------:R-:W-:Y:S01]  /*1f10*/  FADD.FTZ R39, -R78, R43 ;  /* 0x0000002b4e277221 */ /* 0x000fe20000010100 */
[CC--:B------:R-:W-:Y:S01]  /*1f20*/  FMUL.FTZ R42, R2.reuse, R28.reuse ;  /* 0x0000001c022a7220 */ /* 0x0c0fe20000410000 */
[----:B------:R-:W-:-:S02]  /*1f30*/  FFMA.FTZ R37, R2, R28, R37 ;  /* 0x0000001c02257223 */ /* 0x000fc40000010025 */
[----:B------:R-:W-:Y:S01]  /*1f40*/  FMUL.FTZ R39, R24, R39 ;  /* 0x0000002718277220 */ /* 0x000fe20000410000 */
[----:B------:R-:W-:Y:S01]  /*1f50*/  FFMA.FTZ R36, R29, R42, R36 ;  /* 0x0000002a1d247223 */ /* 0x000fe20000010024 */
[----:B------:R-:W-:Y:S01]  /*1f60*/  FMUL.FTZ R42, R6, R38 ;  /* 0x00000026062a7220 */ /* 0x000fe20000410000 */
[----:B------:R-:W-:Y:S01]  /*1f70*/  FFMA.FTZ R34, R31, R30, R34 ;  /* 0x0000001e1f227223 */ /* 0x000fe20000010022 */
[----:B------:R-:W-:Y:S01]  /*1f80*/  PRMT R31, R63, 0x7632, R31 ;  /* 0x000076323f1f7816 */ /* 0x000fe2000000001f */
[-C--:B------:R-:W-:Y:S01]  /*1f90*/  FFMA.FTZ R103, R39, R38.reuse, R103 ;  /* 0x0000002627677223 */ /* 0x080fe20000010067 */
[----:B------:R-:W-:Y:S01]  /*1fa0*/  FADD.FTZ R116, R116, R38 ;  /* 0x0000002674747221 */ /* 0x000fe20000010000 */
[----:B------:R-:W-:Y:S01]  /*1fb0*/  FFMA.FTZ R37, R6, R38, R37 ;  /* 0x0000002606257223 */ /* 0x000fe20000010025 */
[----:B------:R-:W-:Y:S01]  /*1fc0*/  SHF.L.U32 R38, R63, 0x10, RZ ;  /* 0x000000103f267819 */ /* 0x000fe200000006ff */
[----:B------:R-:W-:Y:S01]  /*1fd0*/  FFMA.FTZ R36, R39, R42, R36 ;  /* 0x0000002a27247223 */ /* 0x000fe20000010024 */
[----:B------:R-:W-:Y:S01]  /*1fe0*/  PRMT R39, R65, 0x7632, R39 ;  /* 0x0000763241277816 */ /* 0x000fe20000000027 */
[----:B------:R-:W-:-:S02]  /*1ff0*/  IMAD.U32 R43, R31, 0x10000, RZ ;  /* 0x000100001f2b7824 */ /* 0x000fc400078e00ff */
[----:B------:R-:W-:Y:S01]  /*2000*/  FADD.FTZ R35, R35, R30 ;  /* 0x0000001e23237221 */ /* 0x000fe20000010000 */
[C---:B------:R-:W-:Y:S01]  /*2010*/  FADD.FTZ R42, -R78.reuse, R38 ;  /* 0x000000264e2a7221 */ /* 0x040fe20000010100 */
[----:B------:R-:W-:Y:S02]  /*2020*/  SHF.L.U32 R30, R65, 0x10, RZ ;  /* 0x00000010411e7819 */ /* 0x000fe400000006ff */
[----:B------:R-:W-:Y:S01]  /*2030*/  SHF.L.U32 R38, R39, 0x10, RZ ;  /* 0x0000001027267819 */ /* 0x000fe200000006ff */
[----:B------:R-:W-:Y:S01]  /*2040*/  FADD.FTZ R39, -R78, R43 ;  /* 0x0000002b4e277221 */ /* 0x000fe20000010100 */
[----:B------:R-:W-:Y:S01]  /*2050*/  FMUL.FTZ R31, R24, R42 ;  /* 0x0000002a181f7220 */ /* 0x000fe20000410000 */
[CC--:B------:R-:W-:Y:S01]  /*2060*/  FMUL.FTZ R42, R2.reuse, R30.reuse ;  /* 0x0000001e022a7220 */ /* 0x0c0fe20000410000 */
[----:B------:R-:W-:Y:S01]  /*2070*/  FFMA.FTZ R37, R2, R30, R37 ;  /* 0x0000001e02257223 */ /* 0x000fe20000010025 */
[----:B------:R-:W-:Y:S01]  /*2080*/  FMUL.FTZ R39, R24, R39 ;  /* 0x0000002718277220 */ /* 0x000fe20000410000 */
[----:B------:R-:W-:Y:S01]  /*2090*/  FADD.FTZ R116, R116, R38 ;  /* 0x0000002674747221 */ /* 0x000fe20000010000 */
[----:B------:R-:W-:Y:S01]  /*20a0*/  FFMA.FTZ R36, R31, R42, R36 ;  /* 0x0000002a1f247223 */ /* 0x000fe20000010024 */
[CC--:B------:R-:W-:Y:S01]  /*20b0*/  FMUL.FTZ R42, R6.reuse, R38.reuse ;  /* 0x00000026062a7220 */ /* 0x0c0fe20000410000 */
[-C--:B------:R-:W-:Y:S01]  /*20c0*/  FFMA.FTZ R103, R39, R38.reuse, R103 ;  /* 0x0000002627677223 */ /* 0x080fe20000010067 */
[----:B------:R-:W-:Y:S01]  /*20d0*/  FFMA.FTZ R37, R6, R38, R37 ;  /* 0x0000002606257223 */ /* 0x000fe20000010025 */
[----:B------:R-:W-:Y:S01]  /*20e0*/  SHF.L.U32 R38, R67, 0x10, RZ ;  /* 0x0000001043267819 */ /* 0x000fe200000006ff */
[----:B------:R-:W-:Y:S01]  /*20f0*/  FFMA.FTZ R34, R33, R32, R34 ;  /* 0x0000002021227223 */ /* 0x000fe20000010022 */
[----:B------:R-:W-:Y:S01]  /*2100*/  PRMT R33, R67, 0x7632, R33 ;  /* 0x0000763243217816 */ /* 0x000fe20000000021 */
[----:B------:R-:W-:-:S02]  /*2110*/  FFMA.FTZ R36, R39, R42, R36 ;  /* 0x0000002a27247223 */ /* 0x000fc40000010024 */
[----:B------:R-:W-:Y:S01]  /*2120*/  FADD.FTZ R38, -R78, R38 ;  /* 0x000000264e267221 */ /* 0x000fe20000010100 */
[----:B------:R-:W-:Y:S01]  /*2130*/  FADD.FTZ R35, R35, R32 ;  /* 0x0000002023237221 */ /* 0x000fe20000010000 */
[----:B------:R-:W-:Y:S01]  /*2140*/  IMAD.U32 R39, R33, 0x10000, RZ ;  /* 0x0001000021277824 */ /* 0x000fe200078e00ff */
[C---:B------:R-:W-:Y:S01]  /*2150*/  SHF.L.U32 R32, R69.reuse, 0x10, RZ ;  /* 0x0000001045207819 */ /* 0x040fe200000006ff */
[----:B------:R-:W-:Y:S01]  /*2160*/  FMUL.FTZ R33, R24, R38 ;  /* 0x0000002618217220 */ /* 0x000fe20000410000 */
[----:B------:R-:W-:Y:S01]  /*2170*/  PRMT R42, R69, 0x7632, R42 ;  /* 0x00007632452a7816 */ /* 0x000fe2000000002a */
[----:B------:R-:W-:Y:S02]  /*2180*/  FADD.FTZ R38, -R78, R39 ;  /* 0x000000274e267221 */ /* 0x000fe40000010100 */
[----:B------:R-:W-:Y:S01]  /*2190*/  FMUL.FTZ R39, R2, R32 ;  /* 0x0000002002277220 */ /* 0x000fe20000410000 */
[----:B------:R-:W-:Y:S01]  /*21a0*/  SHF.L.U32 R42, R42, 0x10, RZ ;  /* 0x000000102a2a7819 */ /* 0x000fe200000006ff */
[----:B------:R-:W-:Y:S01]  /*21b0*/  FMUL.FTZ R38, R24, R38 ;  /* 0x0000002618267220 */ /* 0x000fe20000410000 */
[----:B------:R-:W-:Y:S01]  /*21c0*/  FFMA.FTZ R37, R2, R32, R37 ;  /* 0x0000002002257223 */ /* 0x000fe20000010025 */
[----:B------:R-:W-:-:S02]  /*21d0*/  FFMA.FTZ R36, R33, R39, R36 ;  /* 0x0000002721247223 */ /* 0x000fc40000010024 */
[-C--:B------:R-:W-:Y:S01]  /*21e0*/  FMUL.FTZ R39, R6, R42.reuse ;  /* 0x0000002a06277220 */ /* 0x080fe20000410000 */
[-C--:B------:R-:W-:Y:S01]  /*21f0*/  FFMA.FTZ R103, R38, R42.reuse, R103 ;  /* 0x0000002a26677223 */ /* 0x080fe20000010067 */
[----:B------:R-:W-:Y:S01]  /*2200*/  FADD.FTZ R116, R116, R42 ;  /* 0x0000002a74747221 */ /* 0x000fe20000010000 */
[----:B------:R-:W-:Y:S01]  /*2210*/  FFMA.FTZ R42, R6, R42, R37 ;  /* 0x0000002a062a7223 */ /* 0x000fe20000010025 */
[C---:B------:R-:W-:Y:S01]  /*2220*/  SHF.L.U32 R37, R71.reuse, 0x10, RZ ;  /* 0x0000001047257819 */ /* 0x040fe200000006ff */
[--C-:B------:R-:W-:Y:S01]  /*2230*/  FFMA.FTZ R104, R104, R106, R34.reuse ;  /* 0x0000006a68687223 */ /* 0x100fe20000010022 */
[----:B------:R-:W-:Y:S01]  /*2240*/  PRMT R34, R71, 0x7632, R34 ;  /* 0x0000763247227816 */ /* 0x000fe20000000022 */
[----:B------:R-:W-:Y:S02]  /*2250*/  FADD.FTZ R106, R35, R106 ;  /* 0x0000006a236a7221 */ /* 0x000fe40000010000 */
[----:B------:R-:W-:Y:S01]  /*2260*/  FADD.FTZ R35, -R78, R37 ;  /* 0x000000254e237221 */ /* 0x000fe20000010100 */
[C---:B------:R-:W-:Y:S01]  /*2270*/  PRMT R124, R73.reuse, 0x7632, R124 ;  /* 0x00007632497c7816 */ /* 0x040fe2000000007c */
[----:B------:R-:W-:Y:S01]  /*2280*/  IMAD.U32 R37, R34, 0x10000, RZ ;  /* 0x0001000022257824 */ /* 0x000fe200078e00ff */
[----:B------:R-:W-:Y:S01]  /*2290*/  SHF.L.U32 R34, R73, 0x10, RZ ;  /* 0x0000001049227819 */ /* 0x000fe200000006ff */
[----:B------:R-:W-:Y:S01]  /*22a0*/  FFMA.FTZ R36, R38, R39, R36 ;  /* 0x0000002726247223 */ /* 0x000fe20000010024 */
[----:B------:R-:W-:Y:S01]  /*22b0*/  SHF.L.U32 R124, R124, 0x10, RZ ;  /* 0x000000107c7c7819 */ /* 0x000fe200000006ff */
[----:B------:R-:W-:Y:S01]  /*22c0*/  FMUL.FTZ R35, R24, R35 ;  /* 0x0000002318237220 */ /* 0x000fe20000410000 */
[----:B------:R-:W-:Y:S01]  /*22d0*/  FADD.FTZ R37, -R78, R37 ;  /* 0x000000254e257221 */ /* 0x000fe20000010100 */
[----:B------:R-:W-:-:S02]  /*22e0*/  FMUL.FTZ R38, R2, R34 ;  /* 0x0000002202267220 */ /* 0x000fc40000410000 */
[----:B------:R-:W-:Y:S01]  /*22f0*/  FMUL.FTZ R43, R6, R124 ;  /* 0x0000007c062b7220 */ /* 0x000fe20000410000 */
[----:B------:R-:W-:Y:S01]  /*2300*/  FMUL.FTZ R37, R24, R37 ;  /* 0x0000002518257220 */ /* 0x000fe20000410000 */
[----:B------:R-:W-:Y:S01]  /*2310*/  FFMA.FTZ R36, R35, R38, R36 ;  /* 0x0000002623247223 */ /* 0x000fe20000010024 */
[----:B------:R-:W-:Y:S02]  /*2320*/  PRMT R105, R75, 0x7632, R105 ;  /* 0x000076324b697816 */ /* 0x000fe40000000069 */
[C---:B------:R-:W-:Y:S01]  /*2330*/  FFMA.FTZ R103, R37.reuse, R124, R103 ;  /* 0x0000007c25677223 */ /* 0x040fe20000010067 */
[----:B------:R-:W-:Y:S01]  /*2340*/  FFMA.FTZ R43, R37, R43, R36 ;  /* 0x0000002b252b7223 */ /* 0x000fe20000010024 */
[----:B------:R-:W-:Y:S02]  /*2350*/  SHF.L.U32 R37, R75, 0x10, RZ ;  /* 0x000000104b257819 */ /* 0x000fe400000006ff */
[----:B------:R-:W-:Y:S01]  /*2360*/  SHF.L.U32 R36, R77, 0x10, RZ ;  /* 0x000000104d247819 */ /* 0x000fe200000006ff */
[----:B------:R-:W-:Y:S01]  /*2370*/  IMAD.U32 R105, R105, 0x10000, RZ ;  /* 0x0001000069697824 */ /* 0x000fe200078e00ff */
[----:B------:R-:W-:Y:S01]  /*2380*/  PRMT R47, R77, 0x7632, R47 ;  /* 0x000076324d2f7816 */ /* 0x000fe2000000002f */
[----:B------:R-:W-:-:S02]  /*2390*/  FADD.FTZ R37, -R78, R37 ;  /* 0x000000254e257221 */ /* 0x000fc40000010100 */
[----:B------:R-:W-:Y:S01]  /*23a0*/  FMUL.FTZ R38, R2, R36 ;  /* 0x0000002402267220 */ /* 0x000fe20000410000 */
[----:B------:R-:W-:Y:S01]  /*23b0*/  SHF.L.U32 R47, R47, 0x10, RZ ;  /* 0x000000102f2f7819 */ /* 0x000fe200000006ff */
[----:B------:R-:W-:Y:S01]  /*23c0*/  FMUL.FTZ R37, R24, R37 ;  /* 0x0000002518257220 */ /* 0x000fe20000410000 */
[----:B------:R-:W-:Y:S01]  /*23d0*/  FADD.FTZ R105, -R78, R105 ;  /* 0x000000694e697221 */ /* 0x000fe20000010100 */
[----:B------:R-:W-:Y:S01]  /*23e0*/  UIADD3 UR9, UP0, UR11, 0x2, URZ ;  /* 0x000000020b097890 */ /* 0x000fe2000ff1e03f */
[----:B------:R-:W-:Y:S01]  /*23f0*/  FFMA.FTZ R42, R2, R34, R42 ;  /* 0x00000022022a7223 */ /* 0x000fe2000001002a */
[----:B------:R-:W-:Y:S01]  /*2400*/  FFMA.FTZ R43, R37, R38, R43 ;  /* 0x00000026252b7223 */ /* 0x000fe2000001002b */
[----:B------:R-:W-:Y:S01]  /*2410*/  FMUL.FTZ R105, R24, R105 ;  /* 0x0000006918697220 */ /* 0x000fe20000410000 */
[----:B------:R-:W-:Y:S01]  /*2420*/  FMUL.FTZ R38, R6, R47 ;  /* 0x0000002f06267220 */ /* 0x000fe20000410000 */
[----:B------:R-:W-:Y:S01]  /*2430*/  FADD.FTZ R41, R9, R41 ;  /* 0x0000002909297221 */ /* 0x000fe20000010000 */
[----:B------:R-:W-:Y:S01]  /*2440*/  FFMA.FTZ R40, R3, R9, R40 ;  /* 0x0000000903287223 */ /* 0x000fe20000010028 */
[----:B------:R-:W-:Y:S01]  /*2450*/  FADD.FTZ R45, R25, R45 ;  /* 0x0000002d192d7221 */ /* 0x000fe20000010000 */
[----:B------:R-:W-:Y:S01]  /*2460*/  FFMA.FTZ R44, R4, R25, R44 ;  /* 0x00000019042c7223 */ /* 0x000fe2000001002c */
[C---:B------:R-:W-:Y:S01]  /*2470*/  SHF.L.U32 R39, R81.reuse, 0x10, RZ ;  /* 0x0000001051277819 */ /* 0x040fe200000006ff */
[----:B------:R-:W-:Y:S01]  /*2480*/  UIADD3.X UR11, URZ, UR5, URZ, UP0, !UPT ;  /* 0x000000053f0b7290 */ /* 0x000fe200087fe43f */
[----:B------:R-:W-:Y:S01]  /*2490*/  PRMT R87, R81, 0x7632, R87 ;  /* 0x0000763251577816 */ /* 0x000fe20000000057 */
[----:B------:R-:W-:Y:S01]  /*24a0*/  FFMA.FTZ R42, R6, R124, R42 ;  /* 0x0000007c062a7223 */ /* 0x000fe2000001002a */
[----:B------:R-:W-:Y:S01]  /*24b0*/  UISETP.GE.U32.AND UP0, UPT, UR9, UR16, UPT ;  /* 0x000000100900728c */ /* 0x000fe2000bf06070 */
[----:B------:R-:W-:Y:S01]  /*24c0*/  FFMA.FTZ R43, R105, R38, R43 ;  /* 0x00000026692b7223 */ /* 0x000fe2000001002b */
[----:B------:R-:W-:Y:S01]  /*24d0*/  FADD.FTZ R41, R41, R10 ;  /* 0x0000000a29297221 */ /* 0x000fe20000010000 */
[----:B------:R-:W-:Y:S01]  /*24e0*/  FADD.FTZ R45, R45, R26 ;  /* 0x0000001a2d2d7221 */ /* 0x000fe20000010000 */
[----:B------:R-:W-:Y:S01]  /*24f0*/  FFMA.FTZ R40, R11, R10, R40 ;  /* 0x0000000a0b287223 */ /* 0x000fe20000010028 */
[----:B------:R-:W-:Y:S01]  /*2500*/  FFMA.FTZ R44, R27, R26, R44 ;  /* 0x0000001a1b2c7223 */ /* 0x000fe2000001002c */
[C---:B------:R-:W-:Y:S01]  /*2510*/  SHF.L.U32 R38, R83.reuse, 0x10, RZ ;  /* 0x0000001053267819 */ /* 0x040fe200000006ff */
[----:B------:R-:W-:Y:S01]  /*2520*/  FADD.FTZ R39, -R78, R39 ;  /* 0x000000274e277221 */ /* 0x000fe20000010100 */
[----:B------:R-:W-:Y:S01]  /*2530*/  PRMT R46, R83, 0x7632, R46 ;  /* 0x00007632532e7816 */ /* 0x000fe2000000002e */
[----:B------:R-:W-:-:S02]  /*2540*/  IMAD.U32 R87, R87, 0x10000, RZ ;  /* 0x0001000057577824 */ /* 0x000fc400078e00ff */
[----:B------:R-:W-:Y:S01]  /*2550*/  FFMA.FTZ R42, R2, R36, R42 ;  /* 0x00000024022a7223 */ /* 0x000fe2000001002a */
[----:B------:R-:W-:Y:S01]  /*2560*/  UISETP.GE.AND.EX UP0, UPT, UR11, UR17, UPT, UP0 ;  /* 0x000000110b00728c */ /* 0x000fe2000bf06300 */
[----:B------:R-:W-:Y:S01]  /*2570*/  FADD.FTZ R41, R41, R12 ;  /* 0x0000000c29297221 */ /* 0x000fe20000010000 */
[----:B------:R-:W-:Y:S01]  /*2580*/  FADD.FTZ R45, R45, R28 ;  /* 0x0000001c2d2d7221 */ /* 0x000fe20000010000 */
[----:B------:R-:W-:Y:S01]  /*2590*/  FFMA.FTZ R40, R13, R12, R40 ;  /* 0x0000000c0d287223 */ /* 0x000fe20000010028 */
[----:B------:R-:W-:Y:S01]  /*25a0*/  FFMA.FTZ R44, R29, R28, R44 ;  /* 0x0000001c1d2c7223 */ /* 0x000fe2000001002c */
[----:B------:R-:W-:Y:S01]  /*25b0*/  SHF.L.U32 R46, R46, 0x10, RZ ;  /* 0x000000102e2e7819 */ /* 0x000fe200000006ff */
[----:B------:R-:W-:Y:S01]  /*25c0*/  FMUL.FTZ R39, R24, R39 ;  /* 0x0000002718277220 */ /* 0x000fe20000410000 */
[----:B------:R-:W-:Y:S01]  /*25d0*/  FMUL.FTZ R125, R2, R38 ;  /* 0x00000026027d7220 */ /* 0x000fe20000410000 */
[----:B------:R-:W-:Y:S01]  /*25e0*/  FADD.FTZ R87, -R78, R87 ;  /* 0x000000574e577221 */ /* 0x000fe20000010100 */
[----:B------:R-:W-:Y:S01]  /*25f0*/  FFMA.FTZ R42, R6, R47, R42 ;  /* 0x0000002f062a7223 */ /* 0x000fe2000001002a */
[----:B------:R-:W-:Y:S01]  /*2600*/  FADD.FTZ R41, R41, R14 ;  /* 0x0000000e29297221 */ /* 0x000fe20000010000 */
[----:B------:R-:W-:Y:S01]  /*2610*/  FADD.FTZ R45, R45, R30 ;  /* 0x0000001e2d2d7221 */ /* 0x000fe20000010000 */
[----:B------:R-:W-:Y:S01]  /*2620*/  FFMA.FTZ R40, R15, R14, R40 ;  /* 0x0000000e0f287223 */ /* 0x000fe20000010028 */
[----:B------:R-:W-:Y:S01]  /*2630*/  FFMA.FTZ R44, R31, R30, R44 ;  /* 0x0000001e1f2c7223 */ /* 0x000fe2000001002c */
[----:B------:R-:W-:Y:S01]  /*2640*/  PLOP3.LUT P0, PT, PT, PT, UP0, 0x80, 0x0 ;  /* 0x000000000000781c */ /* 0x000fe20003f0f008 */
[----:B------:R-:W-:Y:S01]  /*2650*/  FFMA.FTZ R43, R39, R125, R43 ;  /* 0x0000007d272b7223 */ /* 0x000fe2000001002b */
[----:B------:R-:W-:Y:S01]  /*2660*/  FMUL.FTZ R87, R24, R87 ;  /* 0x0000005718577220 */ /* 0x000fe20000410000 */
[----:B------:R-:W-:Y:S01]  /*2670*/  FFMA.FTZ R42, R2, R38, R42 ;  /* 0x00000026022a7223 */ /* 0x000fe2000001002a */
[C---:B------:R-:W-:Y:S01]  /*2680*/  FMUL.FTZ R125, R6.reuse, R46 ;  /* 0x0000002e067d7220 */ /* 0x040fe20000410000 */
[----:B------:R-:W-:Y:S01]  /*2690*/  FADD.FTZ R41, R41, R16 ;  /* 0x0000001029297221 */ /* 0x000fe20000010000 */
[----:B------:R-:W-:Y:S01]  /*26a0*/  FADD.FTZ R45, R45, R32 ;  /* 0x000000202d2d7221 */ /* 0x000fe20000010000 */
[----:B------:R-:W-:Y:S01]  /*26b0*/  FFMA.FTZ R40, R17, R16, R40 ;  /* 0x0000001011287223 */ /* 0x000fe20000010028 */
[----:B------:R-:W-:Y:S01]  /*26c0*/  FFMA.FTZ R44, R33, R32, R44 ;  /* 0x00000020212c7223 */ /* 0x000fe2000001002c */
[----:B------:R-:W-:Y:S01]  /*26d0*/  FFMA.FTZ R43, R87, R125, R43 ;  /* 0x0000007d572b7223 */ /* 0x000fe2000001002b */
[----:B------:R-:W-:Y:S01]  /*26e0*/  FFMA.FTZ R42, R6, R46, R42 ;  /* 0x0000002e062a7223 */ /* 0x000fe2000001002a */
[----:B------:R-:W-:Y:S01]  /*26f0*/  FADD.FTZ R116, R116, R124 ;  /* 0x0000007c74747221 */ /* 0x000fe20000010000 */
[----:B------:R-:W-:Y:S01]  /*2700*/  FADD.FTZ R41, R41, R18 ;  /* 0x0000001229297221 */ /* 0x000fe20000010000 */
[----:B------:R-:W-:Y:S01]  /*2710*/  FADD.FTZ R45, R45, R34 ;  /* 0x000000222d2d7221 */ /* 0x000fe20000010000 */
[----:B------:R-:W-:Y:S01]  /*2720*/  FFMA.FTZ R40, R19, R18, R40 ;  /* 0x0000001213287223 */ /* 0x000fe20000010028 */
[----:B------:R-:W-:Y:S01]  /*2730*/  FFMA.FTZ R44, R35, R34, R44 ;  /* 0x00000022232c7223 */ /* 0x000fe2000001002c */
[----:B------:R-:W-:Y:S01]  /*2740*/  FFMA.FTZ R103, R105, R47, R103 ;  /* 0x0000002f69677223 */ /* 0x000fe20000010067 */
[----:B------:R-:W-:Y:S01]  /*2750*/  FADD.FTZ R47, R116, R47 ;  /* 0x0000002f742f7221 */ /* 0x000fe20000010000 */
[----:B------:R0:W-:Y:S01]  /*2760*/  STS.64 [R84+0x1680], R42 ;  /* 0x0016802a54007388 */ /* 0x0001e20000000a00 */
[----:B------:R-:W-:Y:S01]  /*2770*/  FFMA.FTZ R104, R85, R49, R104 ;  /* 0x0000003155687223 */ /* 0x000fe20000010068 */
[----:B------:R-:W-:Y:S01]  /*2780*/  FADD.FTZ R106, R106, R49 ;  /* 0x000000316a6a7221 */ /* 0x000fe20000010000 */
[----:B------:R-:W-:Y:S01]  /*2790*/  FADD.FTZ R41, R41, R20 ;  /* 0x0000001429297221 */ /* 0x000fe20000010000 */
[----:B------:R-:W-:Y:S01]  /*27a0*/  FADD.FTZ R45, R45, R36 ;  /* 0x000000242d2d7221 */ /* 0x000fe20000010000 */
[----:B------:R-:W-:Y:S01]  /*27b0*/  FFMA.FTZ R40, R21, R20, R40 ;  /* 0x0000001415287223 */ /* 0x000fe20000010028 */
[----:B------:R-:W-:Y:S01]  /*27c0*/  FFMA.FTZ R44, R37, R36, R44 ;  /* 0x00000024252c7223 */ /* 0x000fe2000001002c */
[----:B------:R-:W-:Y:S01]  /*27d0*/  FADD.FTZ R47, R47, R46 ;  /* 0x0000002e2f2f7221 */ /* 0x000fe20000010000 */
[----:B------:R-:W-:Y:S01]  /*27e0*/  FFMA.FTZ R46, R87, R46, R103 ;  /* 0x0000002e572e7223 */ /* 0x000fe20000010067 */
[----:B------:R-:W-:Y:S01]  /*27f0*/  ISETP.GT.U32.AND P2, PT, R111, 0x3f, PT ;  /* 0x0000003f6f00780c */ /* 0x000fe20003f44070 */
[----:B------:R-:W-:Y:S01]  /*2800*/  FADD.FTZ R41, R41, R22 ;  /* 0x0000001629297221 */ /* 0x000fe20000010000 */
[----:B------:R-:W-:Y:S01]  /*2810*/  BAR.SYNC.DEFER_BLOCKING 0x0 ;  /* 0x0000000000007b1d */ /* 0x000fe20000010000 */
[----:B0-----:R-:W-:Y:S01]  /*2820*/  FADD.FTZ R43, R106, R86 ;  /* 0x000000566a2b7221 */ /* 0x001fe20000010000 */
[----:B------:R-:W-:Y:S01]  /*2830*/  FFMA.FTZ R42, R79, R86, R104 ;  /* 0x000000564f2a7223 */ /* 0x000fe20000010068 */
[----:B------:R-:W-:Y:S01]  /*2840*/  LOP3.LUT P1, RZ, R111, 0xffffffc1, RZ, 0xc0, !PT ;  /* 0xffffffc16fff7812 */ /* 0x000fe2000782c0ff */
[----:B------:R-:W-:Y:S01]  /*2850*/  FADD.FTZ R45, R45, R38 ;  /* 0x000000262d2d7221 */ /* 0x000fe20000010000 */
[----:B------:R-:W-:Y:S01]  /*2860*/  MOV R49, RZ ;  /* 0x000000ff00317202 */ /* 0x000fe20000000f00 */
[----:B------:R-:W-:Y:S01]  /*2870*/  FFMA.FTZ R40, R23, R22, R40 ;  /* 0x0000001617287223 */ /* 0x000fe20000010028 */
[----:B------:R-:W-:Y:S01]  /*2880*/  FFMA.FTZ R44, R39, R38, R44 ;  /* 0x00000026272c7223 */ /* 0x000fe2000001002c */
[----:B------:R-:W-:Y:S08]  /*2890*/  @!P0 BRA `(.L_x_307) ;  /* 0x0000000000a88947 */ /* 0x000ff00003800000 */
[----:B------:R-:W2:Y:S04]  /*28a0*/  LDL R116, [R1+0x1c] ;  /* 0x00001c0001747983 */ /* 0x000ea80000100800 */
[----:B------:R-:W3:Y:S04]  /*28b0*/  LDL R105, [R1+0x18] ;  /* 0x0000180001697983 */ /* 0x000ee80000100800 */
[----:B------:R-:W4:Y:S04]  /*28c0*/  LDL R124, [R1+0x14] ;  /* 0x00001400017c7983 */ /* 0x000f280000100800 */
[----:B------:R-:W5:Y:S01]  /*28d0*/  LDL R125, [R1+0x10] ;  /* 0x00001000017d7983 */ /* 0x000f620000100800 */
[----:B------:R-:W0:Y:S01]  /*28e0*/  S2UR UR14, SR_CgaCtaId ;  /* 0x00000000000e79c3 */ /* 0x000e220000008800 */
[----:B------:R-:W-:Y:S01]  /*28f0*/  UMOV UR5, 0x400 ;  /* 0x0000040000057882 */ /* 0x000fe20000000000 */
[----:B------:R-:W-:-:S05]  /*2900*/  IMAD.SHL.U32 R84, R111, 0x2, RZ ;  /* 0x000000026f547824 */ /* 0x000fca00078e00ff */
[----:B------:R-:W-:Y:S01]  /*2910*/  LOP3.LUT R84, R84, 0x18, RZ, 0xc0, !PT ;  /* 0x0000001854547812 */ /* 0x000fe200078ec0ff */
[----:B0-----:R-:W-:-:S06]  /*2920*/  ULEA UR5, UR14, UR5, 0x18 ;  /* 0x000000050e057291 */ /* 0x001fcc000f8ec03f */
[----:B------:R-:W-:Y:S02]  /*2930*/  LEA R79, R111, UR5, 0x5 ;  /* 0x000000056f4f7c11 */ /* 0x000fe4000f8e28ff */
[----:B------:R-:W-:Y:S02]  /*2940*/  LEA R86, R110, UR5, 0x5 ;  /* 0x000000056e567c11 */ /* 0x000fe4000f8e28ff */
[----:B------:R-:W-:-:S05]  /*2950*/  IADD3 R85, R79, R84, RZ ;  /* 0x000000544f557210 */ /* 0x000fca0007ffe0ff */
[----:B------:R0:W-:Y:S02]  /*2960*/  STS.64 [R85], R40 ;  /* 0x0000002855007388 */ /* 0x0001e40000000a00 */
[----:B0-----:R-:W-:-:S04]  /*2970*/  LOP3.LUT R85, R84, 0x8, RZ, 0x3c, !PT ;  /* 0x0000000854557812 */ /* 0x001fc800078e3cff */
[----:B------:R-:W-:-:S05]  /*2980*/  IADD3 R85, R79, R85, RZ ;  /* 0x000000554f557210 */ /* 0x000fca0007ffe0ff */
[----:B------:R0:W-:Y:S02]  /*2990*/  STS.64 [R85], R42 ;  /* 0x0000002a55007388 */ /* 0x0001e40000000a00 */
[C---:B0-----:R-:W-:Y:S02]  /*29a0*/  LOP3.LUT R85, R84.reuse, 0x10, RZ, 0x3c, !PT ;  /* 0x0000001054557812 */ /* 0x041fe400078e3cff */
[----:B------:R-:W-:Y:S02]  /*29b0*/  LOP3.LUT R84, R84, 0x18, RZ, 0x3c, !PT ;  /* 0x0000001854547812 */ /* 0x000fe400078e3cff */
[----:B------:R-:W-:-:S03]  /*29c0*/  IADD3 R85, R79, R85, RZ ;  /* 0x000000554f557210 */ /* 0x000fc60007ffe0ff */
[----:B------:R-:W-:Y:S02]  /*29d0*/  IMAD.IADD R79, R79, 0x1, R84 ;  /* 0x000000014f4f7824 */ /* 0x000fe400078e0254 */
[----:B------:R-:W-:Y:S04]  /*29e0*/  STS.64 [R85], R44 ;  /* 0x0000002c55007388 */ /* 0x000fe80000000a00 */
[----:B------:R-:W-:Y:S01]  /*29f0*/  STS.64 [R79], R46 ;  /* 0x0000002e4f007388 */ /* 0x000fe20000000a00 */
[-C--:B--2---:R-:W-:Y:S01]  /*2a00*/  LEA R84, R116, R86.reuse, 0x3 ;  /* 0x0000005674547211 */ /* 0x084fe200078e18ff */
[----:B------:R-:W-:Y:S01]  /*2a10*/  BAR.SYNC.DEFER_BLOCKING 0x0 ;  /* 0x0000000000007b1d */ /* 0x000fe20000010000 */
[----:B---3--:R-:W-:-:S05]  /*2a20*/  LEA R86, R105, R86, 0x3 ;  /* 0x0000005669567211 */ /* 0x008fca00078e18ff */
[----:B------:R-:W0:Y:S04]  /*2a30*/  LDS.64 R84, [R84] ;  /* 0x0000000054547984 */ /* 0x000e280000000a00 */
[----:B------:R-:W1:Y:S01]  /*2a40*/  LDS.64 R86, [R86+0x1e00] ;  /* 0x001e000056567984 */ /* 0x000e620000000a00 */
[----:B0-----:R-:W-:Y:S01]  /*2a50*/  FADD.FTZ R85, RZ, R85 ;  /* 0x00000055ff557221 */ /* 0x001fe20000010000 */
[----:B------:R-:W-:-:S03]  /*2a60*/  FADD.FTZ R84, RZ, R84 ;  /* 0x00000054ff547221 */ /* 0x000fc60000010000 */
[----:B-1----:R-:W-:Y:S01]  /*2a70*/  FADD.FTZ R87, R85, R87 ;  /* 0x0000005755577221 */ /* 0x002fe20000010000 */
[----:B------:R-:W-:-:S05]  /*2a80*/  FADD.FTZ R86, R84, R86 ;  /* 0x0000005654567221 */ /* 0x000fca0000010000 */
[----:B------:R0:W-:Y:S02]  /*2a90*/  STG.E.64 desc[UR12][R114.64+0x10000], R86 ;  /* 0x0100005672007986 */ /* 0x0001e4000c101b0c */
[----:B0-----:R-:W-:-:S04]  /*2aa0*/  LEA R86, R117, UR5, 0x5 ;  /* 0x0000000575567c11 */ /* 0x001fc8000f8e28ff */
[----:B----4-:R-:W-:Y:S01]  /*2ab0*/  LEA R84, R124, R86, 0x3 ;  /* 0x000000567c547211 */ /* 0x010fe200078e18ff */
[----:B-----5:R-:W-:-:S05]  /*2ac0*/  IMAD R86, R125, 0x8, R86 ;  /* 0x000000087d567824 */ /* 0x020fca00078e0256 */
[----:B------:R-:W0:Y:S04]  /*2ad0*/  LDS.64 R84, [R84] ;  /* 0x0000000054547984 */ /* 0x000e280000000a00 */
[----:B------:R-:W1:Y:S01]  /*2ae0*/  LDS.64 R86, [R86+0x1e00] ;  /* 0x001e000056567984 */ /* 0x000e620000000a00 */
[----:B0-----:R-:W-:Y:S01]  /*2af0*/  FADD.FTZ R85, RZ, R85 ;  /* 0x00000055ff557221 */ /* 0x001fe20000010000 */
[----:B------:R-:W-:-:S03]  /*2b00*/  FADD.FTZ R84, RZ, R84 ;  /* 0x00000054ff547221 */ /* 0x000fc60000010000 */
[----:B-1----:R-:W-:Y:S01]  /*2b10*/  FADD.FTZ R87, R85, R87 ;  /* 0x0000005755577221 */ /* 0x002fe20000010000 */
[----:B------:R-:W-:-:S05]  /*2b20*/  FADD.FTZ R86, R84, R86 ;  /* 0x0000005654567221 */ /* 0x000fca0000010000 */
[----:B------:R0:W-:Y:S02]  /*2b30*/  STG.E.64 desc[UR12][R112.64+0x10000], R86 ;  /* 0x0100005670007986 */ /* 0x0001e4000c101b0c */
.L_x_307:
[----:B------:R-:W-:Y:S01]  /*2b40*/  BSSY B0, `(.L_x_308) ;  /* 0x000005d000007945 */ /* 0x000fe20003800000 */
[----:B------:R-:W-:-:S03]  /*2b50*/  HFMA2.MMA R85, -RZ, RZ, 0, 0 ;  /* 0x00000000ff557435 */ /* 0x000fc600000001ff */
[----:B------:R-:W-:Y:S08]  /*2b60*/  @P2 BRA `(.L_x_309) ;  /* 0x0000000400682947 */ /* 0x000ff00003800000 */
[----:B------:R-:W2:Y:S04]  /*2b70*/  LDL R116, [R1+0xc] ;  /* 0x00000c0001747983 */ /* 0x000ea80000100800 */
[----:B------:R-:W3:Y:S04]  /*2b80*/  LDL R106, [R1+0x8] ;  /* 0x00000800016a7983 */ /* 0x000ee80000100800 */
[----:B------:R-:W4:Y:S01]  /*2b90*/  LDL R105, [R1+0x4] ;  /* 0x0000040001697983 */ /* 0x000f220000100800 */
[--C-:B------:R-:W-:Y:S01]  /*2ba0*/  SHF.R.U32.HI R49, RZ, 0x1, R108.reuse ;  /* 0x00000001ff317819 */ /* 0x100fe2000001166c */
[----:B0-----:R-:W-:Y:S01]  /*2bb0*/  IMAD.SHL.U32 R86, R111, 0x8, RZ ;  /* 0x000000086f567824 */ /* 0x001fe200078e00ff */
[----:B------:R-:W-:Y:S01]  /*2bc0*/  SHF.R.U32.HI R84, RZ, 0x2, R108 ;  /* 0x00000002ff547819 */ /* 0x000fe2000001166c */
[----:B------:R-:W5:Y:S01]  /*2bd0*/  LDL R104, [R1] ;  /* 0x0000000001687983 */ /* 0x000f620000100800 */
[----:B------:R-:W-:-:S02]  /*2be0*/  LOP3.LUT R49, R49, 0x1, RZ, 0xc0, !PT ;  /* 0x0000000131317812 */ /* 0x000fc400078ec0ff */
[----:B------:R-:W-:-:S03]  /*2bf0*/  LOP3.LUT R103, R86, 0x8, RZ, 0xc0, !PT ;  /* 0x0000000856677812 */ /* 0x000fc600078ec0ff */
[----:B------:R-:W-:Y:S01]  /*2c00*/  IMAD R49, R49, 0xf0, R84 ;  /* 0x000000f031317824 */ /* 0x000fe200078e0254 */
[----:B------:R-:W-:-:S05]  /*2c10*/  MOV R84, 0x18 ;  /* 0x0000001800547802 */ /* 0x000fca0000000f00 */
[----:B------:R-:W-:Y:S01]  /*2c20*/  IMAD R79, R49, R84, UR8 ;  /* 0x00000008314f7e24 */ /* 0x000fe2000f8e0254 */
[----:B------:R-:W-:-:S04]  /*2c30*/  IADD3 R49, R108, 0x2, RZ ;  /* 0x000000026c317810 */ /* 0x000fc80007ffe0ff */
[--C-:B------:R-:W-:Y:S02]  /*2c40*/  SHF.R.U32.HI R84, RZ, 0x1, R49.reuse ;  /* 0x00000001ff547819 */ /* 0x100fe40000011631 */
[----:B------:R-:W-:Y:S02]  /*2c50*/  SHF.R.U32.HI R49, RZ, 0x2, R49 ;  /* 0x00000002ff317819 */ /* 0x000fe40000011631 */
[----:B------:R-:W-:-:S05]  /*2c60*/  LOP3.LUT R84, R84, 0x1, RZ, 0xc0, !PT ;  /* 0x0000000154547812 */ /* 0x000fca00078ec0ff */
[----:B------:R-:W-:Y:S01]  /*2c70*/  IMAD R49, R84, 0xf0, R49 ;  /* 0x000000f054317824 */ /* 0x000fe200078e0231 */
[----:B------:R-:W-:Y:S02]  /*2c80*/  MOV R84, 0x18 ;  /* 0x0000001800547802 */ /* 0x000fe40000000f00 */
[----:B------:R-:W-:-:S03]  /*2c90*/  IADD3 R79, R103, R79, RZ ;  /* 0x0000004f674f7210 */ /* 0x000fc60007ffe0ff */
[----:B------:R-:W-:Y:S02]  /*2ca0*/  IMAD R49, R49, R84, UR8 ;  /* 0x0000000831317e24 */ /* 0x000fe4000f8e0254 */
[----:B------:R0:W1:Y:S03]  /*2cb0*/  LDS.64 R84, [R79] ;  /* 0x000000004f547984 */ /* 0x0000660000000a00 */
[----:B------:R-:W-:-:S05]  /*2cc0*/  IADD3 R49, R103, R49, RZ ;  /* 0x0000003167317210 */ /* 0x000fca0007ffe0ff */
[----:B------:R0:W1:Y:S02]  /*2cd0*/  LDS.64 R86, [R49] ;  /* 0x0000000031567984 */ /* 0x0000640000000a00 */
[----:B0-----:R-:W-:-:S05]  /*2ce0*/  VIADD R79, R108, 0x4 ;  /* 0x000000046c4f7836 */ /* 0x001fca0000000000 */
[--C-:B------:R-:W-:Y:S02]  /*2cf0*/  SHF.R.U32.HI R49, RZ, 0x1, R79.reuse ;  /* 0x00000001ff317819 */ /* 0x100fe4000001164f */
[----:B------:R-:W-:Y:S02]  /*2d00*/  SHF.R.U32.HI R79, RZ, 0x2, R79 ;  /* 0x00000002ff4f7819 */ /* 0x000fe4000001164f */
[----:B------:R-:W-:-:S05]  /*2d10*/  LOP3.LUT R49, R49, 0x1, RZ, 0xc0, !PT ;  /* 0x0000000131317812 */ /* 0x000fca00078ec0ff */
[----:B------:R-:W-:Y:S01]  /*2d20*/  IMAD R49, R49, 0xf0, R79 ;  /* 0x000000f031317824 */ /* 0x000fe200078e024f */
[----:B------:R-:W-:-:S05]  /*2d30*/  MOV R79, 0x18 ;  /* 0x00000018004f7802 */ /* 0x000fca0000000f00 */
[----:B------:R-:W-:-:S05]  /*2d40*/  IMAD R49, R49, R79, UR8 ;  /* 0x0000000831317e24 */ /* 0x000fca000f8e024f */
[----:B------:R-:W-:Y:S01]  /*2d50*/  IADD3 R49, R103, R49, RZ ;  /* 0x0000003167317210 */ /* 0x000fe20007ffe0ff */
[----:B-1----:R-:W-:Y:S01]  /*2d60*/  FADD.FTZ R84, RZ, R84 ;  /* 0x00000054ff547221 */ /* 0x002fe20000010000 */
[----:B------:R-:W-:-:S03]  /*2d70*/  FADD.FTZ R85, RZ, R85 ;  /* 0x00000055ff557221 */ /* 0x000fc60000010000 */
[----:B------:R-:W-:Y:S01]  /*2d80*/  FADD.FTZ R86, R84, R86 ;  /* 0x0000005654567221 */ /* 0x000fe20000010000 */
[----:B------:R-:W-:Y:S02]  /*2d90*/  FADD.FTZ R87, R85, R87 ;  /* 0x0000005755577221 */ /* 0x000fe40000010000 */
[----:B------:R-:W0:Y:S02]  /*2da0*/  LDS.64 R84, [R49] ;  /* 0x0000000031547984 */ /* 0x000e240000000a00 */
[----:B0-----:R-:W-:Y:S01]  /*2db0*/  FADD.FTZ R86, R86, R84 ;  /* 0x0000005456567221 */ /* 0x001fe20000010000 */
[----:B------:R-:W-:Y:S02]  /*2dc0*/  FADD.FTZ R87, R87, R85 ;  /* 0x0000005557577221 */ /* 0x000fe40000010000 */
[----:B--2---:R-:W0:Y:S02]  /*2dd0*/  LDS.64 R84, [R116] ;  /* 0x0000000074547984 */ /* 0x004e240000000a00 */
[----:B0-----:R-:W-:Y:S01]  /*2de0*/  FADD.FTZ R86, R86, R84 ;  /* 0x0000005456567221 */ /* 0x001fe20000010000 */
[----:B------:R-:W-:-:S02]  /*2df0*/  FADD.FTZ R87, R87, R85 ;  /* 0x0000005557577221 */ /* 0x000fc40000010000 */
[----:B---3--:R-:W0:Y:S02]  /*2e00*/  LDS.64 R84, [R106] ;  /* 0x000000006a547984 */ /* 0x008e240000000a00 */
[----:B0-----:R-:W-:Y:S01]  /*2e10*/  FADD.FTZ R86, R86, R84 ;  /* 0x0000005456567221 */ /* 0x001fe20000010000 */
[----:B------:R-:W-:Y:S02]  /*2e20*/  FADD.FTZ R87, R87, R85 ;  /* 0x0000005557577221 */ /* 0x000fe40000010000 */
[----:B----4-:R-:W0:Y:S02]  /*2e30*/  LDS.64 R84, [R105] ;  /* 0x0000000069547984 */ /* 0x010e240000000a00 */
[----:B0-----:R-:W-:Y:S01]  /*2e40*/  FADD.FTZ R86, R86, R84 ;  /* 0x0000005456567221 */ /* 0x001fe20000010000 */
[----:B------:R-:W-:Y:S02]  /*2e50*/  FADD.FTZ R87, R87, R85 ;  /* 0x0000005557577221 */ /* 0x000fe40000010000 */
[----:B-----5:R-:W0:Y:S02]  /*2e60*/  LDS.64 R84, [R104] ;  /* 0x0000000068547984 */ /* 0x020e240000000a00 */
[----:B0-----:R-:W-:Y:S01]  /*2e70*/  FADD.FTZ R86, R86, R84 ;  /* 0x0000005456567221 */ /* 0x001fe20000010000 */
[----:B------:R-:W-:-:S02]  /*2e80*/  FADD.FTZ R87, R87, R85 ;  /* 0x0000005557577221 */ /* 0x000fc40000010000 */
[----:B------:R-:W0:Y:S02]  /*2e90*/  LDS.64 R84, [R123] ;  /* 0x000000007b547984 */ /* 0x000e240000000a00 */
[----:B0-----:R-:W-:Y:S01]  /*2ea0*/  FADD.FTZ R86, R86, R84 ;  /* 0x0000005456567221 */ /* 0x001fe20000010000 */
[----:B------:R-:W-:Y:S02]  /*2eb0*/  FADD.FTZ R87, R87, R85 ;  /* 0x0000005557577221 */ /* 0x000fe40000010000 */
[----:B------:R-:W0:Y:S02]  /*2ec0*/  LDS.64 R84, [R122] ;  /* 0x000000007a547984 */ /* 0x000e240000000a00 */
[----:B0-----:R-:W-:Y:S01]  /*2ed0*/  FADD.FTZ R86, R86, R84 ;  /* 0x0000005456567221 */ /* 0x001fe20000010000 */
[----:B------:R-:W-:Y:S02]  /*2ee0*/  FADD.FTZ R87, R87, R85 ;  /* 0x0000005557577221 */ /* 0x000fe40000010000 */
[----:B------:R-:W0:Y:S01]  /*2ef0*/  LDS.64 R84, [R121] ;  /* 0x0000000079547984 */ /* 0x000e220000000a00 */
[----:B------:R-:W-:-:S04]  /*2f00*/  IADD3 R79, R108, 0x16, RZ ;  /* 0x000000166c4f7810 */ /* 0x000fc80007ffe0ff */
[--C-:B------:R-:W-:Y:S02]  /*2f10*/  SHF.R.U32.HI R49, RZ, 0x1, R79.reuse ;  /* 0x00000001ff317819 */ /* 0x100fe4000001164f */
[----:B------:R-:W-:Y:S02]  /*2f20*/  SHF.R.U32.HI R79, RZ, 0x2, R79 ;  /* 0x00000002ff4f7819 */ /* 0x000fe4000001164f */
[----:B------:R-:W-:Y:S01]  /*2f30*/  LOP3.LUT R49, R49, 0x1, RZ, 0xc0, !PT ;  /* 0x0000000131317812 */ /* 0x000fe200078ec0ff */
[----:B0-----:R-:W-:Y:S01]  /*2f40*/  FADD.FTZ R86, R86, R84 ;  /* 0x0000005456567221 */ /* 0x001fe20000010000 */
[----:B------:R-:W-:Y:S02]  /*2f50*/  FADD.FTZ R87, R87, R85 ;  /* 0x0000005557577221 */ /* 0x000fe40000010000 */
[----:B------:R-:W0:Y:S01]  /*2f60*/  LDS.64 R84, [R120] ;  /* 0x0000000078547984 */ /* 0x000e220000000a00 */
[----:B------:R-:W-:Y:S02]  /*2f70*/  IMAD R49, R49, 0xf0, R79 ;  /* 0x000000f031317824 */ /* 0x000fe400078e024f */
[----:B------:R-:W-:-:S04]  /*2f80*/  IMAD.MOV.U32 R79, RZ, RZ, 0x18 ;  /* 0x00000018ff4f7424 */ /* 0x000fc800078e00ff */
[----:B------:R-:W-:-:S05]  /*2f90*/  IMAD R49, R49, R79, UR8 ;  /* 0x0000000831317e24 */ /* 0x000fca000f8e024f */
[----:B------:R-:W-:Y:S02]  /*2fa0*/  IADD3 R49, R103, R49, RZ ;  /* 0x0000003167317210 */ /* 0x000fe40007ffe0ff */
[----:B------:R-:W-:Y:S01]  /*2fb0*/  IADD3 R79, R108, 0x18, RZ ;  /* 0x000000186c4f7810 */ /* 0x000fe20007ffe0ff */
[----:B0-----:R-:W-:Y:S01]  /*2fc0*/  FADD.FTZ R86, R86, R84 ;  /* 0x0000005456567221 */ /* 0x001fe20000010000 */
[----:B------:R-:W-:Y:S02]  /*2fd0*/  FADD.FTZ R87, R87, R85 ;  /* 0x0000005557577221 */ /* 0x000fe40000010000 */
[----:B------:R0:W1:Y:S02]  /*2fe0*/  LDS.64 R84, [R49] ;  /* 0x0000000031547984 */ /* 0x0000640000000a00 */
[--C-:B0-----:R-:W-:Y:S02]  /*2ff0*/  SHF.R.U32.HI R49, RZ, 0x1, R79.reuse ;  /* 0x00000001ff317819 */ /* 0x101fe4000001164f */
[----:B------:R-:W-:-:S02]  /*3000*/  SHF.R.U32.HI R79, RZ, 0x2, R79 ;  /* 0x00000002ff4f7819 */ /* 0x000fc4000001164f */
[----:B------:R-:W-:-:S05]  /*3010*/  LOP3.LUT R49, R49, 0x1, RZ, 0xc0, !PT ;  /* 0x0000000131317812 */ /* 0x000fca00078ec0ff */
[----:B------:R-:W-:Y:S01]  /*3020*/  IMAD R49, R49, 0xf0, R79 ;  /* 0x000000f031317824 */ /* 0x000fe200078e024f */
[----:B------:R-:W-:-:S05]  /*3030*/  MOV R79, 0x18 ;  /* 0x00000018004f7802 */ /* 0x000fca0000000f00 */
[----:B------:R-:W-:-:S04]  /*3040*/  IMAD R49, R49, R79, UR8 ;  /* 0x0000000831317e24 */ /* 0x000fc8000f8e024f */
[----:B------:R-:W-:Y:S02]  /*3050*/  IMAD.IADD R49, R103, 0x1, R49 ;  /* 0x0000000167317824 */ /* 0x000fe400078e0231 */
[----:B-1----:R-:W-:Y:S01]  /*3060*/  FADD.FTZ R86, R86, R84 ;  /* 0x0000005456567221 */ /* 0x002fe20000010000 */
[----:B------:R-:W-:Y:S02]  /*3070*/  FADD.FTZ R87, R87, R85 ;  /* 0x0000005557577221 */ /* 0x000fe40000010000 */
[----:B------:R-:W0:Y:S02]  /*3080*/  LDS.64 R84, [R49] ;  /* 0x0000000031547984 */ /* 0x000e240000000a00 */
[----:B0-----:R-:W-:Y:S01]  /*3090*/  FADD.FTZ R86, R86, R84 ;  /* 0x0000005456567221 */ /* 0x001fe20000010000 */
[----:B------:R-:W-:Y:S02]  /*30a0*/  FADD.FTZ R87, R87, R85 ;  /* 0x0000005557577221 */ /* 0x000fe40000010000 */
[----:B------:R-:W0:Y:S02]  /*30b0*/  LDS.64 R84, [R119] ;  /* 0x0000000077547984 */ /* 0x000e240000000a00 */
[----:B0-----:R-:W-:Y:S01]  /*30c0*/  FADD.FTZ R86, R86, R84 ;  /* 0x0000005456567221 */ /* 0x001fe20000010000 */
[----:B------:R-:W-:-:S02]  /*30d0*/  FADD.FTZ R87, R87, R85 ;  /* 0x0000005557577221 */ /* 0x000fc40000010000 */
[----:B------:R-:W0:Y:S02]  /*30e0*/  LDS.64 R84, [R118] ;  /* 0x0000000076547984 */ /* 0x000e240000000a00 */
[----:B0-----:R-:W-:Y:S01]  /*30f0*/  FADD.FTZ R49, R86, R84 ;  /* 0x0000005456317221 */ /* 0x001fe20000010000 */
[----:B------:R-:W-:-:S07]  /*3100*/  FADD.FTZ R85, R87, R85 ;  /* 0x0000005557557221 */ /* 0x000fce0000010000 */
.L_x_309:
[----:B------:R-:W-:Y:S05]  /*3110*/  BSYNC B0 ;  /* 0x0000000000007941 */ /* 0x000fea0003800000 */
.L_x_308:
[----:B0-----:R-:W0:Y:S01]  /*3120*/  @!P1 LDC R86, c[0x0][0x10] ;  /* 0x00000400ff569b82 */ /* 0x001e220000000800 */
[----:B------:R-:W-:Y:S01]  /*3130*/  MOV R79, UR4 ;  /* 0x00000004004f7c02 */ /* 0x000fe20008000f00 */
[----:B------:R-:W1:Y:S01]  /*3140*/  SHFL.BFLY PT, R84, R49, 0x1, 0x1f ;  /* 0x0c201f0031547f89 */ /* 0x000e6200000e0000 */
[----:B------:R-:W-:Y:S01]  /*3150*/  SHF.R.U32.HI R103, RZ, 0x1, R111 ;  /* 0x00000001ff677819 */ /* 0x000fe2000001166f */
[----:B------:R-:W-:Y:S01]  /*3160*/  UISETP.GE.U32.AND UP0, UPT, UR9, UR16, UPT ;  /* 0x000000100900728c */ /* 0x000fe2000bf06070 */
[----:B------:R-:W-:Y:S02]  /*3170*/  MOV R87, UR15 ;  /* 0x0000000f00577c02 */ /* 0x000fe40008000f00 */
[----:B------:R-:W-:Y:S01]  /*3180*/  @!P1 SHF.L.U32 R103, R103, 0x6, RZ ;  /* 0x0000000667679819 */ /* 0x000fe200000006ff */
[----:B------:R-:W2:Y:S01]  /*3190*/  @!P1 LDC.64 R104, c[0x0][0x260] ;  /* 0x00009800ff689b82 */ /* 0x000ea20000000a00 */
[----:B------:R-:W-:Y:S01]  /*31a0*/  UISETP.GE.AND.EX UP0, UPT, UR11, UR17, UPT, UP0 ;  /* 0x000000110b00728c */ /* 0x000fe2000bf06300 */
[----:B------:R-:W-:-:S02]  /*31b0*/  PRMT R106, R51, 0x7632, R106 ;  /* 0x00007632336a7816 */ /* 0x000fc4000000006a */
[----:B------:R-:W-:Y:S02]  /*31c0*/  @!P1 LOP3.LUT R87, R103, 0xffffffc0, R87, 0xe2, !PT ;  /* 0xffffffc067579812 */ /* 0x000fe400078ee257 */
[----:B------:R-:W-:Y:S02]  /*31d0*/  PRMT R103, R54, 0x7632, R103 ;  /* 0x0000763236677816 */ /* 0x000fe40000000067 */
[----:B------:R-:W-:Y:S02]  /*31e0*/  PRMT R60, R60, 0x7632, R60 ;  /* 0x000076323c3c7816 */ /* 0x000fe4000000003c */
[----:B------:R-:W-:Y:S02]  /*31f0*/  PRMT R61, R61, 0x7632, R61 ;  /* 0x000076323d3d7816 */ /* 0x000fe4000000003d */
[----:B------:R-:W-:Y:S02]  /*3200*/  PRMT R62, R62, 0x7632, R62 ;  /* 0x000076323e3e7816 */ /* 0x000fe4000000003e */
[----:B------:R-:W-:Y:S01]  /*3210*/  PRMT R63, R63, 0x7632, R63 ;  /* 0x000076323f3f7816 */ /* 0x000fe2000000003f */
[----:B0-----:R-:W-:Y:S01]  /*3220*/  @!P1 IMAD R86, R86, R79, UR10 ;  /* 0x0000000a56569e24 */ /* 0x001fe2000f8e024f */
[----:B------:R-:W-:Y:S01]  /*3230*/  PRMT R64, R64, 0x7632, R64 ;  /* 0x0000763240407816 */ /* 0x000fe20000000040 */
[----:B------:R-:W0:Y:S01]  /*3240*/  SHFL.BFLY PT, R79, R85, 0x1, 0x1f ;  /* 0x0c201f00554f7f89 */ /* 0x000e2200000e0000 */
[----:B-1----:R-:W-:Y:S01]  /*3250*/  FADD.FTZ R84, R84, R49 ;  /* 0x0000003154547221 */ /* 0x002fe20000010000 */
[----:B------:R-:W-:Y:S01]  /*3260*/  @!P1 IMAD R86, R86, 0x800, R87 ;  /* 0x0000080056569824 */ /* 0x000fe200078e0257 */
[----:B------:R-:W-:-:S02]  /*3270*/  PRMT R49, R52, 0x7632, R49 ;  /* 0x0000763234317816 */ /* 0x000fc40000000031 */
[----:B------:R-:W-:Y:S02]  /*3280*/  PRMT R65, R65, 0x7632, R65 ;  /* 0x0000763241417816 */ /* 0x000fe40000000041 */
[----:B------:R-:W-:Y:S02]  /*3290*/  @!P1 SHF.L.U32 R86, R86, 0x1, RZ ;  /* 0x0000000156569819 */ /* 0x000fe400000006ff */
[----:B------:R-:W-:Y:S02]  /*32a0*/  PRMT R66, R66, 0x7632, R66 ;  /* 0x0000763242427816 */ /* 0x000fe40000000042 */
[----:B------:R-:W-:Y:S01]  /*32b0*/  PRMT R67, R67, 0x7632, R67 ;  /* 0x0000763243437816 */ /* 0x000fe20000000043 */
[--C-:B--2---:R-:W-:Y:S01]  /*32c0*/  @!P1 IMAD.WIDE.U32 R86, R86, 0x4, R104.reuse ;  /* 0x0000000456569825 */ /* 0x104fe200078e0068 */
[----:B------:R-:W-:Y:S02]  /*32d0*/  PRMT R105, R50, 0x7632, R105 ;  /* 0x0000763232697816 */ /* 0x000fe40000000069 */
[----:B------:R-:W-:-:S02]  /*32e0*/  PRMT R104, R53, 0x7632, R104 ;  /* 0x0000763235687816 */ /* 0x000fc40000000068 */
[----:B------:R-:W-:Y:S02]  /*32f0*/  PRMT R68, R68, 0x7632, R68 ;  /* 0x0000763244447816 */ /* 0x000fe40000000044 */
[----:B------:R-:W-:Y:S02]  /*3300*/  PRMT R69, R69, 0x7632, R69 ;  /* 0x0000763245457816 */ /* 0x000fe40000000045 */
[----:B------:R-:W-:Y:S02]  /*3310*/  PRMT R70, R70, 0x7632, R70 ;  /* 0x0000763246467816 */ /* 0x000fe40000000046 */
[----:B------:R-:W-:Y:S01]  /*3320*/  PRMT R71, R71, 0x7632, R71 ;  /* 0x0000763247477816 */ /* 0x000fe20000000047 */
[----:B0-----:R-:W-:Y:S01]  /*3330*/  FADD.FTZ R85, R79, R85 ;  /* 0x000000554f557221 */ /* 0x001fe20000010000 */
[----:B------:R-:W-:Y:S02]  /*3340*/  PRMT R79, R59, 0x7632, R79 ;  /* 0x000076323b4f7816 */ /* 0x000fe4000000004f */
[----:B------:R-:W-:-:S02]  /*3350*/  PRMT R72, R72, 0x7632, R72 ;  /* 0x0000763248487816 */ /* 0x000fc40000000048 */
[----:B------:R0:W-:Y:S01]  /*3360*/  @!P1 STG.E.64 desc[UR12][R86.64], R84 ;  /* 0x0000005456009986 */ /* 0x0001e2000c101b0c */
[----:B------:R-:W-:Y:S02]  /*3370*/  PLOP3.LUT P1, PT, PT, PT, UP0, 0x80, 0x0 ;  /* 0x000000000000781c */ /* 0x000fe40003f2f008 */
[----:B------:R-:W-:Y:S02]  /*3380*/  PRMT R73, R73, 0x7632, R73 ;  /* 0x0000763249497816 */ /* 0x000fe40000000049 */
[----:B------:R-:W-:Y:S02]  /*3390*/  PRMT R74, R74, 0x7632, R74 ;  /* 0x000076324a4a7816 */ /* 0x000fe4000000004a */
[----:B------:R-:W-:Y:S02]  /*33a0*/  PRMT R75, R75, 0x7632, R75 ;  /* 0x000076324b4b7816 */ /* 0x000fe4000000004b */
[----:B------:R-:W-:Y:S02]  /*33b0*/  PRMT R76, R76, 0x7632, R76 ;  /* 0x000076324c4c7816 */ /* 0x000fe4000000004c */
[----:B------:R-:W-:-:S02]  /*33c0*/  PRMT R77, R77, 0x7632, R77 ;  /* 0x000076324d4d7816 */ /* 0x000fc4000000004d */
[----:B------:R-:W-:Y:S02]  /*33d0*/  PRMT R80, R80, 0x7632, R80 ;  /* 0x0000763250507816 */ /* 0x000fe40000000050 */
[----:B0-----:R-:W-:Y:S02]  /*33e0*/  PRMT R87, R55, 0x7632, R87 ;  /* 0x0000763237577816 */ /* 0x001fe40000000057 */
[----:B------:R-:W-:Y:S02]  /*33f0*/  PRMT R86, R56, 0x7632, R86 ;  /* 0x0000763238567816 */ /* 0x000fe40000000056 */
[----:B------:R-:W-:Y:S02]  /*3400*/  PRMT R85, R57, 0x7632, R85 ;  /* 0x0000763239557816 */ /* 0x000fe40000000055 */
[----:B------:R-:W-:Y:S02]  /*3410*/  PRMT R84, R58, 0x7632, R84 ;  /* 0x000076323a547816 */ /* 0x000fe40000000054 */
[----:B------:R-:W-:-:S02]  /*3420*/  PRMT R81, R81, 0x7632, R81 ;  /* 0x0000763251517816 */ /* 0x000fc40000000051 */
[----:B------:R-:W-:Y:S02]  /*3430*/  PRMT R82, R82, 0x7632, R82 ;  /* 0x0000763252527816 */ /* 0x000fe40000000052 */
[----:B------:R-:W-:Y:S01]  /*3440*/  PRMT R83, R83, 0x7632, R83 ;  /* 0x0000763253537816 */ /* 0x000fe20000000053 */
[----:B------:R-:W-:Y:S06]  /*3450*/  @P1 BRA `(.L_x_310) ;  /* 0x00000000005c1947 */ /* 0x000fec0003800000 */
[----:B------:R-:W-:Y:S01]  /*3460*/  BAR.SYNC.DEFER_BLOCKING 0x0 ;  /* 0x0000000000007b1d */ /* 0x000fe20000010000 */
[----:B------:R-:W-:-:S13]  /*3470*/  ISETP.NE.AND P1, PT, R111, RZ, PT ;  /* 0x000000ff6f00720c */ /* 0x000fda0003f25270 */
[----:B------:R-:W-:Y:S05]  /*3480*/  @P1 BRA `(.L_x_311) ;  /* 0x0000000000441947 */ /* 0x000fea0003800000 */
[----:B------:R-:W-:Y:S01]  /*3490*/  ISETP.NE.AND P1, PT, RZ, UR20, PT ;  /* 0x00000014ff007c0c */ /* 0x000fe2000bf25270 */
[----:B------:R-:W-:Y:S01]  /*34a0*/  IMAD.U32 R51, RZ, RZ, UR7 ;  /* 0x00000007ff337e24 */ /* 0x000fe2000f8e00ff */
[----:B------:R-:W-:Y:S02]  /*34b0*/  MOV R52, 0x7fffffc1 ;  /* 0x7fffffc100347802 */ /* 0x000fe40000000f00 */
[----:B------:R-:W-:Y:S02]  /*34c0*/  MOV R50, UR6 ;  /* 0x0000000600327c02 */ /* 0x000fe40008000f00 */
[----:B------:R-:W-:Y:S01]  /*34d0*/  SEL R52, R52, 0x1, !P1 ;  /* 0x0000000134347807 */ /* 0x000fe20004800000 */
[----:B------:R-:W-:Y:S06]  /*34e0*/  MEMBAR.ALL.GPU ;  /* 0x0000000000007992 */ /* 0x000fec000000a000 */
[----:B------:R-:W-:-:S00]  /*34f0*/  ERRBAR ;  /* 0x00000000000079ab */ /* 0x000fc00000000000 */
[----:B------:R-:W-:Y:S06]  /*3500*/  CGAERRBAR ;  /* 0x00000000000075ab */ /* 0x000fec0000000000 */
[----:B------:R0:W5:Y:S02]  /*3510*/  ATOM.E.ADD.STRONG.GPU PT, R52, desc[UR12][R50.64], R52 ;  /* 0x000000343234798a */ /* 0x00016400081ee1cc */
.L_x_312:
[----:B0-----:R-:W-:Y:S02]  /*3520*/  MOV R51, UR7 ;  /* 0x0000000700337c02 */ /* 0x001fe40008000f00 */
[----:B------:R-:W-:-:S05]  /*3530*/  MOV R50, UR6 ;  /* 0x0000000600327c02 */ /* 0x000fca0008000f00 */
[----:B------:R-:W2:Y:S04]  /*3540*/  LD.E.STRONG.GPU R51, desc[UR12][R50.64] ;  /* 0x0000000c32337980 */ /* 0x000ea8000c10f900 */
[----:B--2---:R-:W-:Y:S01]  /*3550*/  CCTL.IVALL ;  /* 0x00000000ff00798f */ /* 0x004fe20002000000 */
[----:B------:R-:W-:Y:S05]  /*3560*/  YIELD ;  /* 0x0000000000007946 */ /* 0x000fea0003800000 */
[----:B-----5:R-:W-:-:S04]  /*3570*/  LOP3.LUT R53, R51, R52, RZ, 0x3c, !PT ;  /* 0x0000003433357212 */ /* 0x020fc800078e3cff */
[----:B------:R-:W-:-:S13]  /*3580*/  ISETP.GT.AND P1, PT, R53, -0x1, PT ;  /* 0xffffffff3500780c */ /* 0x000fda0003f24270 */
[----:B------:R-:W-:Y:S05]  /*3590*/  @P1 BRA `(.L_x_312) ;  /* 0xfffffffc00e01947 */ /* 0x000fea000383ffff */
.L_x_311:
[----:B------:R-:W-:Y:S05]  /*35a0*/  WARPSYNC.ALL ;  /* 0x0000000000007948 */ /* 0x000fea0003800000 */
[----:B------:R-:W-:Y:S06]  /*35b0*/  BAR.SYNC.DEFER_BLOCKING 0x0 ;  /* 0x0000000000007b1d */ /* 0x000fec0000010000 */
[----:B------:R-:W-:Y:S05]  /*35c0*/  BRA `(.L_x_313) ;  /* 0x00000000005c7947 */ /* 0x000fea0003800000 */
.L_x_310:
[----:B------:R-:W-:Y:S01]  /*35d0*/  BAR.SYNC.DEFER_BLOCKING 0x0 ;  /* 0x0000000000007b1d */ /* 0x000fe20000010000 */
[----:B------:R-:W-:-:S13]  /*35e0*/  ISETP.NE.AND P1, PT, R111, RZ, PT ;  /* 0x000000ff6f00720c */ /* 0x000fda0003f25270 */
        /* <DEDUP_REMOVED lines=11> */
.L_x_315:
        /* <DEDUP_REMOVED lines=8> */
.L_x_314:
[----:B------:R-:W-:Y:S05]  /*3720*/  WARPSYNC.ALL ;  /* 0x0000000000007948 */ /* 0x000fea0003800000 */
[----:B------:R-:W-:Y:S06]  /*3730*/  BAR.SYNC.DEFER_BLOCKING 0x0 ;  /* 0x0000000000007b1d */ /* 0x000fec0000010000 */
.L_x_313:
[----:B------:R-:W-:Y:S01]  /*3740*/  ISETP.GT.U32.AND P1, PT, R111, 0xff, PT ;  /* 0x000000ff6f00780c */ /* 0x000fe20003f24070 */
[----:B------:R-:W-:Y:S01]  /*3750*/  BSSY B0, `(.L_x_316) ;  /* 0x0000035000007945 */ /* 0x000fe20003800000 */
[----:B------:R-:W-:Y:S01]  /*3760*/  HFMA2.MMA R50, -RZ, RZ, 0, 0 ;  /* 0x00000000ff327435 */ /* 0x000fe200000001ff */
[----:B------:R-:W-:-:S10]  /*3770*/  MOV R57, RZ ;  /* 0x000000ff00397202 */ /* 0x000fd40000000f00 */
[----:B------:R-:W-:Y:S05]  /*3780*/  @P1 BRA `(.L_x_317) ;  /* 0x0000000000c41947 */ /* 0x000fea0003800000 */
[----:B------:R-:W-:Y:S01]  /*3790*/  ULDC UR5, c[0x0][0x10] ;  /* 0x0000040000057ab9 */ /* 0x000fe20000000800 */
[----:B------:R-:W-:Y:S01]  /*37a0*/  SHF.L.U32 R51, R111, 0x3, RZ ;  /* 0x000000036f337819 */ /* 0x000fe200000006ff */
[----:B------:R-:W-:Y:S01]  /*37b0*/  UIMAD UR5, UR5, UR4, UR10 ;  /* 0x00000004050572a4 */ /* 0x000fe2000f8e020a */
[----:B------:R-:W0:Y:S02]  /*37c0*/  LDC.64 R124, c[0x0][0x260] ;  /* 0x00009800ff7c7b82 */ /* 0x000e240000000a00 */
[----:B------:R-:W-:-:S03]  /*37d0*/  LOP3.LUT R50, R51, 0x7fffffc0, RZ, 0xc0, !PT ;  /* 0x7fffffc033327812 */ /* 0x000fc600078ec0ff */
[----:B------:R-:W-:-:S05]  /*37e0*/  IMAD.U32 R51, RZ, RZ, UR5 ;  /* 0x00000005ff337e24 */ /* 0x000fca000f8e00ff */
[----:B------:R-:W-:Y:S02]  /*37f0*/  LEA R50, R51, R50, 0xb ;  /* 0x0000003233327211 */ /* 0x000fe400078e58ff */
[----:B------:R-:W-:-:S04]  /*3800*/  LOP3.LUT R51, R111, 0x7, RZ, 0xc0, !PT ;  /* 0x000000076f337812 */ /* 0x000fc800078ec0ff */
[----:B------:R-:W-:-:S04]  /*3810*/  IADD3 R50, R50, R51, RZ ;  /* 0x0000003332327210 */ /* 0x000fc80007ffe0ff */
[----:B------:R-:W-:-:S04]  /*3820*/  SHF.L.U32 R58, R50, 0x1, RZ ;  /* 0x00000001323a7819 */ /* 0x000fc800000006ff */
[C---:B------:R-:W-:Y:S01]  /*3830*/  IADD3 R54, R58.reuse, 0x20, RZ ;  /* 0x000000203a367810 */ /* 0x040fe20007ffe0ff */
[C---:B------:R-:W-:Y:S02]  /*3840*/  VIADD R56, R58.reuse, 0x10 ;  /* 0x000000103a387836 */ /* 0x040fe40000000000 */
[----:B0-----:R-:W-:-:S04]  /*3850*/  IMAD.WIDE.U32 R52, R58, 0x4, R124 ;  /* 0x000000043a347825 */ /* 0x001fc800078e007c */
[--C-:B------:R-:W-:Y:S02]  /*3860*/  IMAD.WIDE.U32 R56, R56, 0x4, R124.reuse ;  /* 0x0000000438387825 */ /* 0x100fe400078e007c */
[----:B------:R-:W2:Y:S01]  /*3870*/  LDG.E.64 R52, desc[UR12][R52.64] ;  /* 0x0000000c34347981 */ /* 0x000ea2000c1e1b00 */
[----:B------:R-:W-:Y:S01]  /*3880*/  IADD3 R50, R58, 0x30, RZ ;  /* 0x000000303a327810 */ /* 0x000fe20007ffe0ff */
[--C-:B------:R-:W-:Y:S02]  /*3890*/  IMAD.WIDE.U32 R54, R54, 0x4, R124.reuse ;  /* 0x0000000436367825 */ /* 0x100fe400078e007c */
[----:B------:R-:W3:Y:S02]  /*38a0*/  LDG.E.64 R56, desc[UR12][R56.64] ;  /* 0x0000000c38387981 */ /* 0x000ee4000c1e1b00 */
[----:B------:R-:W-:Y:S02]  /*38b0*/  IMAD.WIDE.U32 R50, R50, 0x4, R124 ;  /* 0x0000000432327825 */ /* 0x000fe400078e007c */
[----:B------:R-:W4:Y:S04]  /*38c0*/  LDG.E.64 R54, desc[UR12][R54.64] ;  /* 0x0000000c36367981 */ /* 0x000f28000c1e1b00 */
[----:B------:R-:W5:Y:S01]  /*38d0*/  LDG.E.64 R50, desc[UR12][R50.64] ;  /* 0x0000000c32327981 */ /* 0x000f62000c1e1b00 */
[----:B------:R-:W-:Y:S01]  /*38e0*/  IADD3 R59, R58, 0x60, RZ ;  /* 0x000000603a3b7810 */ /* 0x000fe20007ffe0ff */
[----:B--2---:R-:W-:Y:S01]  /*38f0*/  FADD.FTZ R52, RZ, R52 ;  /* 0x00000034ff347221 */ /* 0x004fe20000010000 */
[----:B------:R-:W-:-:S03]  /*3900*/  FADD.FTZ R53, RZ, R53 ;  /* 0x00000035ff357221 */ /* 0x000fc60000010000 */
[----:B---3--:R-:W-:Y:S01]  /*3910*/  FADD.FTZ R52, R56, R52 ;  /* 0x0000003438347221 */ /* 0x008fe20000010000 */
[----:B------:R-:W-:-:S03]  /*3920*/  FADD.FTZ R53, R57, R53 ;  /* 0x0000003539357221 */ /* 0x000fc60000010000 */
[----:B----4-:R-:W-:Y:S01]  /*3930*/  FADD.FTZ R52, R54, R52 ;  /* 0x0000003436347221 */ /* 0x010fe20000010000 */
[----:B------:R-:W-:Y:S01]  /*3940*/  IADD3 R54, R58, 0x40, RZ ;  /* 0x000000403a367810 */ /* 0x000fe20007ffe0ff */
[----:B------:R-:W-:Y:S02]  /*3950*/  FADD.FTZ R116, R55, R53 ;  /* 0x0000003537747221 */ /* 0x000fe40000010000 */
[----:B-----5:R-:W-:Y:S01]  /*3960*/  FADD.FTZ R50, R50, R52 ;  /* 0x0000003432327221 */ /* 0x020fe20000010000 */
[----:B------:R-:W-:Y:S02]  /*3970*/  VIADD R52, R58, 0x50 ;  /* 0x000000503a347836 */ /* 0x000fe40000000000 */
[----:B------:R-:W-:Y:S01]  /*3980*/  IMAD.WIDE.U32 R54, R54, 0x4, R124 ;  /* 0x0000000436367825 */ /* 0x000fe200078e007c */
[----:B------:R-:W-:-:S03]  /*3990*/  IADD3 R56, R58, 0x70, RZ ;  /* 0x000000703a387810 */ /* 0x000fc60007ffe0ff */
[--C-:B------:R-:W-:Y:S02]  /*39a0*/  IMAD.WIDE.U32 R52, R52, 0x4, R124.reuse ;  /* 0x0000000434347825 */ /* 0x100fe400078e007c */
[----:B------:R-:W2:Y:S02]  /*39b0*/  LDG.E.64 R54, desc[UR12][R54.64] ;  /* 0x0000000c36367981 */ /* 0x000ea4000c1e1b00 */
[--C-:B------:R-:W-:Y:S02]  /*39c0*/  IMAD.WIDE.U32 R58, R59, 0x4, R124.reuse ;  /* 0x000000043b3a7825 */ /* 0x100fe400078e007c */
[----:B------:R-:W3:Y:S02]  /*39d0*/  LDG.E.64 R52, desc[UR12][R52.64] ;  /* 0x0000000c34347981 */ /* 0x000ee4000c1e1b00 */
[----:B------:R-:W-:Y:S02]  /*39e0*/  IMAD.WIDE.U32 R56, R56, 0x4, R124 ;  /* 0x0000000438387825 */ /* 0x000fe400078e007c */
[----:B------:R-:W4:Y:S04]  /*39f0*/  LDG.E.64 R58, desc[UR12][R58.64] ;  /* 0x0000000c3a3a7981 */ /* 0x000f28000c1e1b00 */
[----:B------:R-:W5:Y:S01]  /*3a00*/  LDG.E.64 R56, desc[UR12][R56.64] ;  /* 0x0000000c38387981 */ /* 0x000f62000c1e1b00 */
[----:B------:R-:W-:Y:S01]  /*3a10*/  FADD.FTZ R51, R51, R116 ;  /* 0x0000007433337221 */ /* 0x000fe20000010000 */
[----:B--2---:R-:W-:-:S03]  /*3a20*/  FADD.FTZ R50, R54, R50 ;  /* 0x0000003236327221 */ /* 0x004fc60000010000 */
[----:B------:R-:W-:Y:S01]  /*3a30*/  FADD.FTZ R51, R55, R51 ;  /* 0x0000003337337221 */ /* 0x000fe20000010000 */
[----:B---3--:R-:W-:-:S03]  /*3a40*/  FADD.FTZ R50, R52, R50 ;  /* 0x0000003234327221 */ /* 0x008fc60000010000 */
[----:B------:R-:W-:Y:S01]  /*3a50*/  FADD.FTZ R51, R53, R51 ;  /* 0x0000003335337221 */ /* 0x000fe20000010000 */
[----:B----4-:R-:W-:-:S03]  /*3a60*/  FADD.FTZ R50, R58, R50 ;  /* 0x000000323a327221 */ /* 0x010fc60000010000 */
[----:B------:R-:W-:Y:S01]  /*3a70*/  FADD.FTZ R51, R59, R51 ;  /* 0x000000333b337221 */ /* 0x000fe20000010000 */
[----:B-----5:R-:W-:-:S03]  /*3a80*/  FADD.FTZ R50, R56, R50 ;  /* 0x0000003238327221 */ /* 0x020fc60000010000 */
[----:B------:R-:W-:-:S07]  /*3a90*/  FADD.FTZ R57, R57, R51 ;  /* 0x0000003339397221 */ /* 0x000fce0000010000 */
.L_x_317:
[----:B------:R-:W-:Y:S05]  /*3aa0*/  BSYNC B0 ;  /* 0x0000000000007941 */ /* 0x000fea0003800000 */
.L_x_316:
[----:B------:R-:W0:Y:S01]  /*3ab0*/  SHFL.BFLY PT, R51, R50, 0x4, 0x1f ;  /* 0x0c801f0032337f89 */ /* 0x000e2200000e0000 */
[----:B------:R-:W-:Y:S01]  /*3ac0*/  LOP3.LUT P1, RZ, R111, 0xffffff07, RZ, 0xc0, !PT ;  /* 0xffffff076fff7812 */ /* 0x000fe2000782c0ff */
[----:B------:R-:W-:Y:S01]  /*3ad0*/  BSSY B0, `(.L_x_318) ;  /* 0x0000015000007945 */ /* 0x000fe20003800000 */
[----:B0-----:R-:W-:Y:S02]  /*3ae0*/  FADD.FTZ R51, R51, R50 ;  /* 0x0000003233337221 */ /* 0x001fe40000010000 */
[----:B------:R-:W0:Y:S02]  /*3af0*/  SHFL.BFLY PT, R50, R57, 0x4, 0x1f ;  /* 0x0c801f0039327f89 */ /* 0x000e2400000e0000 */
        /* <DEDUP_REMOVED lines=18> */
.L_x_319:
[----:B------:R-:W-:Y:S05]  /*3c20*/  BSYNC B0 ;  /* 0x0000000000007941 */ /* 0x000fea0003800000 */
.L_x_318:
        /* <DEDUP_REMOVED lines=11> */
[----:B------:R-:W-:Y:S01]  /*3ce0*/  FADD.FTZ R103, -R48, R103 ;  /* 0x0000006730677221 */ /* 0x000fe20000010100 */
        /* <DEDUP_REMOVED lines=9> */
[----:B------:R-:W-:Y:S01]  /*3d80*/  ULDC.64 UR22, c[0x0][0x210] ;  /* 0x0000840000167ab9 */ /* 0x000fe20000000a00 */
[----:B------:R-:W-:Y:S01]  /*3d90*/  SHF.L.U32 R72, R72, 0x10, RZ ;  /* 0x0000001048487819 */ /* 0x000fe200000006ff */
[----:B------:R-:W-:Y:S01]  /*3da0*/  FMUL.FTZ R103, R8, R103 ;  /* 0x0000006708677220 */ /* 0x000fe20000410000 */
[----:B-1----:R-:W-:Y:S01]  /*3db0*/  ULEA UR5, UR14, UR5, 0x18 ;  /* 0x000000050e057291 */ /* 0x002fe2000f8ec03f */
[----:B------:R-:W-:Y:S01]  /*3dc0*/  SHF.L.U32 R76, R76, 0x10, RZ ;  /* 0x000000104c4c7819 */ /* 0x000fe200000006ff */
[----:B------:R-:W-:Y:S01]  /*3dd0*/  FMUL.FTZ R55, R8, R55 ;  /* 0x0000003708377220 */ /* 0x000fe20000410000 */
[----:B------:R-:W-:Y:S01]  /*3de0*/  SHF.L.U32 R82, R82, 0x10, RZ ;  /* 0x0000001052527819 */ /* 0x000fe200000006ff */
[C---:B------:R-:W-:Y:S01]  /*3df0*/  FMUL.FTZ R57, R8.reuse, R57 ;  /* 0x0000003908397220 */ /* 0x040fe20000410000 */
[----:B------:R-:W-:Y:S01]  /*3e00*/  SHF.L.U32 R87, R87, 0x10, RZ ;  /* 0x0000001057577819 */ /* 0x000fe200000006ff */
[C---:B------:R-:W-:Y:S01]  /*3e10*/  FMUL.FTZ R59, R8.reuse, R59 ;  /* 0x0000003b083b7220 */ /* 0x040fe20000410000 */
[----:B0-----:R-:W-:Y:S01]  /*3e20*/  LEA R50, R107, UR5, 0x3 ;  /* 0x000000056b327c11 */ /* 0x001fe2000f8e18ff */
[----:B------:R-:W-:Y:S01]  /*3e30*/  FMUL.FTZ R125, R8, R125 ;  /* 0x0000007d087d7220 */ /* 0x000fe20000410000 */
[----:B------:R-:W-:-:S02]  /*3e40*/  IMAD.U32 R85, R85, 0x10000, RZ ;  /* 0x0001000055557824 */ /* 0x000fc400078e00ff */
[C---:B------:R-:W-:Y:S01]  /*3e50*/  FADD.FTZ R87, -R78.reuse, R87 ;  /* 0x000000574e577221 */ /* 0x040fe20000010100 */
[----:B------:R-:W-:Y:S01]  /*3e60*/  IMAD.U32 R63, R63, 0x10000, RZ ;  /* 0x000100003f3f7824 */ /* 0x000fe200078e00ff */
[----:B------:R-:W-:Y:S01]  /*3e70*/  SHF.L.U32 R65, R65, 0x10, RZ ;  /* 0x0000001041417819 */ /* 0x000fe200000006ff */
[----:B------:R-:W0:Y:S01]  /*3e80*/  LDS.64 R50, [R50] ;  /* 0x0000000032327984 */ /* 0x000e220000000a00 */
[----:B------:R-:W-:Y:S01]  /*3e90*/  SHF.L.U32 R71, R71, 0x10, RZ ;  /* 0x0000001047477819 */ /* 0x000fe200000006ff */
[C---:B------:R-:W-:Y:S01]  /*3ea0*/  FADD.FTZ R63, -R78.reuse, R63 ;  /* 0x0000003f4e3f7221 */ /* 0x040fe20000010100 */
[----:B------:R-:W-:Y:S01]  /*3eb0*/  IMAD.U32 R73, R73, 0x10000, RZ ;  /* 0x0001000049497824 */ /* 0x000fe200078e00ff */
[----:B------:R-:W-:Y:S01]  /*3ec0*/  SHF.L.U32 R79, R79, 0x10, RZ ;  /* 0x000000104f4f7819 */ /* 0x000fe200000006ff */
[----:B------:R-:W-:Y:S02]  /*3ed0*/  IMAD.U32 R81, R81, 0x10000, RZ ;  /* 0x0001000051517824 */ /* 0x000fe400078e00ff */
[C---:B------:R-:W-:Y:S01]  /*3ee0*/  FADD.FTZ R71, -R78.reuse, R71 ;  /* 0x000000474e477221 */ /* 0x040fe20000010100 */
[----:B------:R-:W-:Y:S01]  /*3ef0*/  SHF.L.U32 R61, R61, 0x10, RZ ;  /* 0x000000103d3d7819 */ /* 0x000fe200000006ff */
[----:B------:R-:W-:Y:S01]  /*3f00*/  ULOP3.LUT UR4, UR4, 0x1, URZ, 0x3c, !UPT ;  /* 0x0000000104047892 */ /* 0x000fe2000f8e3c3f */
[C---:B------:R-:W-:Y:S01]  /*3f10*/  FADD.FTZ R79, -R78.reuse, R79 ;  /* 0x0000004f4e4f7221 */ /* 0x040fe20000010100 */
[----:B------:R-:W-:Y:S01]  /*3f20*/  SHF.L.U32 R67, R67, 0x10, RZ ;  /* 0x0000001043437819 */ /* 0x000fe200000006ff */
[----:B------:R-:W-:Y:S01]  /*3f30*/  FADD.FTZ R81, -R78, R81 ;  /* 0x000000514e517221 */ /* 0x000fe20000010100 */
[----:B------:R-:W-:-:S02]  /*3f40*/  SHF.L.U32 R69, R69, 0x10, RZ ;  /* 0x0000001045457819 */ /* 0x000fc400000006ff */
[----:B------:R-:W-:Y:S01]  /*3f50*/  SHF.L.U32 R75, R75, 0x10, RZ ;  /* 0x000000104b4b7819 */ /* 0x000fe200000006ff */
[C---:B------:R-:W-:Y:S01]  /*3f60*/  FADD.FTZ R67, -R78.reuse, R67 ;  /* 0x000000434e437221 */ /* 0x040fe20000010100 */
[----:B------:R-:W-:Y:S02]  /*3f70*/  SHF.L.U32 R83, R83, 0x10, RZ ;  /* 0x0000001053537819 */ /* 0x000fe400000006ff */
[----:B------:R-:W-:Y:S01]  /*3f80*/  SHF.L.U32 R77, R77, 0x10, RZ ;  /* 0x000000104d4d7819 */ /* 0x000fe200000006ff */
[----:B------:R-:W-:Y:S01]  /*3f90*/  FADD.FTZ R75, -R78, R75 ;  /* 0x0000004b4e4b7221 */ /* 0x000fe20000010100 */
[--C-:B0-----:R-:W-:Y:S01]  /*3fa0*/  FFMA.FTZ R52, R0, R9, -R50.reuse ;  /* 0x0000000900347223 */ /* 0x101fe20000010832 */
[--C-:B------:R-:W-:Y:S01]  /*3fb0*/  FFMA.FTZ R54, R5, R49, -R50.reuse ;  /* 0x0000003105367223 */ /* 0x100fe20000010832 */
[----:B------:R-:W-:Y:S01]  /*3fc0*/  SHF.L.U32 R49, R106, 0x10, RZ ;  /* 0x000000106a317819 */ /* 0x000fe200000006ff */
[----:B------:R-:W-:Y:S01]  /*3fd0*/  FFMA.FTZ R10, R0, R10, -R50 ;  /* 0x0000000a000a7223 */ /* 0x000fe20000010832 */
[----:B------:R-:W-:Y:S01]  /*3fe0*/  FFMA.FTZ R3, -R3, R51, R52 ;  /* 0x0000003303037223 */ /* 0x000fe20000010134 */
[----:B------:R-:W-:Y:S01]  /*3ff0*/  FMUL.FTZ R52, R8, R105 ;  /* 0x0000006908347220 */ /* 0x000fe20000410000 */
[----:B------:R-:W-:-:S02]  /*4000*/  IMAD.U32 R105, R74, 0x10000, RZ ;  /* 0x000100004a697824 */ /* 0x000fc400078e00ff */
[----:B------:R-:W-:Y:S01]  /*4010*/  FADD.FTZ R49, -R78, R49 ;  /* 0x000000314e317221 */ /* 0x000fe20000010100 */
[----:B------:R-:W-:Y:S01]  /*4020*/  FMUL.FTZ R3, R8, R3 ;  /* 0x0000000308037220 */ /* 0x000fe20000410000 */
[----:B------:R-:W-:Y:S01]  /*4030*/  FFMA.FTZ R9, R51, -R52, R54 ;  /* 0x8000003433097223 */ /* 0x000fe20000010036 */
[----:B------:R-:W-:Y:S01]  /*4040*/  FADD.FTZ R105, -R48, R105 ;  /* 0x0000006930697221 */ /* 0x000fe20000010100 */
[C-C-:B------:R-:W-:Y:S01]  /*4050*/  FFMA.FTZ R60, R5.reuse, R60, -R50.reuse ;  /* 0x0000003c053c7223 */ /* 0x140fe20000010832 */
[--C-:B------:R-:W-:Y:S01]  /*4060*/  FFMA.FTZ R14, R0, R14, -R50.reuse ;  /* 0x0000000e000e7223 */ /* 0x100fe20000010832 */
[----:B------:R-:W-:Y:S01]  /*4070*/  FMUL.FTZ R52, R8, R9 ;  /* 0x0000000908347220 */ /* 0x000fe20000410000 */
[----:B------:R-:W-:Y:S01]  /*4080*/  SHF.L.U32 R9, R104, 0x10, RZ ;  /* 0x0000001068097819 */ /* 0x000fe200000006ff */
[C-C-:B------:R-:W-:Y:S01]  /*4090*/  FFMA.FTZ R16, R0.reuse, R16, -R50.reuse ;  /* 0x0000001000107223 */ /* 0x140fe20000010832 */
[--C-:B------:R-:W-:Y:S01]  /*40a0*/  FFMA.FTZ R18, R0, R18, -R50.reuse ;  /* 0x0000001200127223 */ /* 0x100fe20000010832 */
[--C-:B------:R-:W-:Y:S01]  /*40b0*/  FFMA.FTZ R86, R5, R86, -R50.reuse ;  /* 0x0000005605567223 */ /* 0x100fe20000010832 */
[----:B------:R-:W-:Y:S01]  /*40c0*/  F2FP.BF16.F32.PACK_AB R3, R52, R3 ;  /* 0x000000033403723e */ /* 0x000fe200000010ff */
[C-C-:B------:R-:W-:Y:S01]  /*40d0*/  FFMA.FTZ R12, R0.reuse, R12, -R50.reuse ;  /* 0x0000000c000c7223 */ /* 0x140fe20000010832 */
[----:B------:R-:W-:Y:S01]  /*40e0*/  LEA R52, R109, UR5, 0x3 ;  /* 0x000000056d347c11 */ /* 0x000fe2000f8e18ff */
[C-C-:B------:R-:W-:Y:S01]  /*40f0*/  FFMA.FTZ R64, R5.reuse, R64, -R50.reuse ;  /* 0x0000004005407223 */ /* 0x140fe20000010832 */
[C-C-:B------:R-:W-:Y:S01]  /*4100*/  FFMA.FTZ R68, R5.reuse, R68, -R50.reuse ;  /* 0x0000004405447223 */ /* 0x140fe20000010832 */
[C-C-:B------:R-:W-:Y:S01]  /*4110*/  FFMA.FTZ R72, R5.reuse, R72, -R50.reuse ;  /* 0x0000004805487223 */ /* 0x140fe20000010832 */
[C-C-:B------:R-:W-:Y:S01]  /*4120*/  FFMA.FTZ R20, R0.reuse, R20, -R50.reuse ;  /* 0x0000001400147223 */ /* 0x140fe20000010832 */
[C-C-:B------:R-:W-:Y:S01]  /*4130*/  FFMA.FTZ R76, R5.reuse, R76, -R50.reuse ;  /* 0x0000004c054c7223 */ /* 0x140fe20000010832 */
[----:B------:R-:W0:Y:S01]  /*4140*/  LDS.64 R52, [R52] ;  /* 0x0000000034347984 */ /* 0x000e220000000a00 */
[--C-:B------:R-:W-:Y:S01]  /*4150*/  FFMA.FTZ R22, R0, R22, -R50.reuse ;  /* 0x0000001600167223 */ /* 0x100fe20000010832 */
[----:B------:R-:W-:Y:S01]  /*4160*/  FFMA.FTZ R82, R5, R82, -R50 ;  /* 0x0000005205527223 */ /* 0x000fe20000010832 */
[C---:B------:R-:W-:Y:S01]  /*4170*/  FMUL.FTZ R105, R8.reuse, R105 ;  /* 0x0000006908697220 */ /* 0x040fe20000410000 */
[-C--:B------:R-:W-:Y:S01]  /*4180*/  FFMA.FTZ R15, -R15, R51.reuse, R14 ;  /* 0x000000330f0f7223 */ /* 0x080fe2000001010e */
[-C--:B------:R-:W-:Y:S01]  /*4190*/  FFMA.FTZ R17, -R17, R51.reuse, R16 ;  /* 0x0000003311117223 */ /* 0x080fe20000010110 */
[----:B------:R-:W-:Y:S01]  /*41a0*/  FFMA.FTZ R19, -R19, R51, R18 ;  /* 0x0000003313137223 */ /* 0x000fe20000010112 */
[----:B------:R-:W-:Y:S01]  /*41b0*/  FFMA.FTZ R103, R51, -R103, R86 ;  /* 0x8000006733677223 */ /* 0x000fe20000010056 */
[----:B------:R-:W-:Y:S01]  /*41c0*/  FFMA.FTZ R13, -R13, R51, R12 ;  /* 0x000000330d0d7223 */ /* 0x000fe2000001010c */
[C---:B------:R-:W-:Y:S01]  /*41d0*/  FFMA.FTZ R55, R51.reuse, -R55, R64 ;  /* 0x8000003733377223 */ /* 0x040fe20000010040 */
[C---:B------:R-:W-:Y:S01]  /*41e0*/  FFMA.FTZ R57, R51.reuse, -R57, R68 ;  /* 0x8000003933397223 */ /* 0x040fe20000010044 */
[----:B------:R-:W-:Y:S01]  /*41f0*/  FFMA.FTZ R59, R51, -R59, R72 ;  /* 0x8000003b333b7223 */ /* 0x000fe20000010048 */
[----:B------:R-:W-:Y:S01]  /*4200*/  FFMA.FTZ R18, -R21, R51, R20 ;  /* 0x0000003315127223 */ /* 0x000fe20000010114 */
[----:B------:R-:W-:Y:S01]  /*4210*/  FFMA.FTZ R105, R51, -R105, R76 ;  /* 0x8000006933697223 */ /* 0x000fe2000001004c */
[----:B------:R-:W-:Y:S01]  /*4220*/  FFMA.FTZ R23, -R23, R51, R22 ;  /* 0x0000003317177223 */ /* 0x000fe20000010116 */
[----:B------:R-:W-:Y:S01]  /*4230*/  FFMA.FTZ R125, R51, -R125, R82 ;  /* 0x8000007d337d7223 */ /* 0x000fe20000010052 */
[C---:B------:R-:W-:Y:S01]  /*4240*/  FMUL.FTZ R16, R8.reuse, R15 ;  /* 0x0000000f08107220 */ /* 0x040fe20000410000 */
        /* <DEDUP_REMOVED lines=8> */
[----:B------:R-:W-:Y:S01]  /*42d0*/  FMUL.FTZ R19, R8, R105 ;  /* 0x0000006908137220 */ /* 0x000fe20000410000 */
[----:B------:R-:W-:Y:S01]  /*42e0*/  F2FP.BF16.F32.PACK_AB R16, R21, R16 ;  /* 0x000000101510723e */ /* 0x000fe200000010ff */
[----:B------:R-:W-:Y:S01]  /*42f0*/  UMOV UR5, UR11 ;  /* 0x0000000b00057c82 */ /* 0x000fe20008000000 */
[----:B------:R-:W-:Y:S01]  /*4300*/  F2FP.BF16.F32.PACK_AB R15, R20, R15 ;  /* 0x0000000f140f723e */ /* 0x000fe200000010ff */
[----:B------:R-:W-:Y:S01]  /*4310*/  UMOV UR11, UR9 ;  /* 0x00000009000b7c82 */ /* 0x000fe20008000000 */
[----:B------:R-:W-:-:S02]  /*4320*/  PRMT R21, R16, 0x7632, R21 ;  /* 0x0000763210157816 */ /* 0x000fc40000000015 */
[----:B------:R-:W-:Y:S02]  /*4330*/  PRMT R20, R15, 0x7632, R20 ;  /* 0x000076320f147816 */ /* 0x000fe40000000014 */
[----:B------:R-:W-:Y:S02]  /*4340*/  F2FP.BF16.F32.PACK_AB R14, R17, R14 ;  /* 0x0000000e110e723e */ /* 0x000fe400000010ff */
[----:B------:R-:W-:Y:S01]  /*4350*/  F2FP.BF16.F32.PACK_AB R18, R19, R18 ;  /* 0x000000121312723e */ /* 0x000fe200000010ff */
[--C-:B0-----:R-:W-:Y:S01]  /*4360*/  FFMA.FTZ R25, R2, R25, -R52.reuse ;  /* 0x0000001902197223 */ /* 0x101fe20000010834 */
[C-C-:B------:R-:W-:Y:S01]  /*4370*/  FFMA.FTZ R54, R6.reuse, R9, -R52.reuse ;  /* 0x0000000906367223 */ /* 0x140fe20000010834 */
[--C-:B------:R-:W-:Y:S01]  /*4380*/  FFMA.FTZ R65, R6, R65, -R52.reuse ;  /* 0x0000004106417223 */ /* 0x100fe20000010834 */
[----:B------:R-:W-:Y:S01]  /*4390*/  FFMA.FTZ R26, R2, R26, -R52 ;  /* 0x0000001a021a7223 */ /* 0x000fe20000010834 */
[----:B------:R-:W-:Y:S01]  /*43a0*/  FFMA.FTZ R25, -R4, R53, R25 ;  /* 0x0000003504197223 */ /* 0x000fe20000010119 */
[----:B------:R-:W-:Y:S01]  /*43b0*/  FMUL.FTZ R4, R24, R49 ;  /* 0x0000003118047220 */ /* 0x000fe20000410000 */
[----:B------:R-:W-:-:S02]  /*43c0*/  IMAD.U32 R49, R84, 0x10000, RZ ;  /* 0x0001000054317824 */ /* 0x000fc400078e00ff */
[--C-:B------:R-:W-:Y:S01]  /*43d0*/  FFMA.FTZ R73, R6, R73, -R52.reuse ;  /* 0x0000004906497223 */ /* 0x100fe20000010834 */
[----:B------:R-:W-:Y:S01]  /*43e0*/  FFMA.FTZ R28, R2, R28, -R52 ;  /* 0x0000001c021c7223 */ /* 0x000fe20000010834 */
[----:B------:R-:W-:Y:S01]  /*43f0*/  FFMA.FTZ R9, R53, -R4, R54 ;  /* 0x8000000435097223 */ /* 0x000fe20000010036 */
[----:B------:R-:W-:Y:S01]  /*4400*/  FADD.FTZ R49, -R48, R49 ;  /* 0x0000003130317221 */ /* 0x000fe20000010100 */
[----:B------:R-:W-:Y:S01]  /*4410*/  FFMA.FTZ R4, -R11, R51, R10 ;  /* 0x000000330b047223 */ /* 0x000fe2000001010a */
[----:B------:R-:W-:Y:S01]  /*4420*/  IADD3 R10, P1, R101, UR22, RZ ;  /* 0x00000016650a7c10 */ /* 0x000fe2000ff3e0ff */
[----:B------:R-:W-:Y:S01]  /*4430*/  FFMA.FTZ R30, R2, R30, -R52 ;  /* 0x0000001e021e7223 */ /* 0x000fe20000010834 */
[C---:B------:R-:W-:Y:S01]  /*4440*/  FMUL.FTZ R49, R8.reuse, R49 ;  /* 0x0000003108317220 */ /* 0x040fe20000410000 */
[----:B------:R-:W-:Y:S01]  /*4450*/  PRMT R48, R3, 0x7610, R48 ;  /* 0x0000761003307816 */ /* 0x000fe20000000030 */
[----:B------:R-:W-:Y:S01]  /*4460*/  FMUL.FTZ R12, R8, R4 ;  /* 0x00000004080c7220 */ /* 0x000fe20000410000 */
[----:B------:R-:W-:Y:S01]  /*4470*/  IADD3.X R11, R102, UR23, RZ, P1, !PT ;  /* 0x00000017660b7c10 */ /* 0x000fe20008ffe4ff */
[----:B------:R-:W-:Y:S01]  /*4480*/  FFMA.FTZ R49, R51, -R49, R60 ;  /* 0x8000003133317223 */ /* 0x000fe2000001003c */
[----:B------:R-:W-:Y:S01]  /*4490*/  FMUL.FTZ R4, R8, R125 ;  /* 0x0000007d08047220 */ /* 0x000fe20000410000 */
[----:B------:R-:W-:Y:S01]  /*44a0*/  FFMA.FTZ R27, -R27, R53, R26 ;  /* 0x000000351b1b7223 */ /* 0x000fe2000001011a */
[----:B------:R-:W-:Y:S01]  /*44b0*/  FMUL.FTZ R25, R24, R25 ;  /* 0x0000001918197220 */ /* 0x000fe20000410000 */
[C---:B------:R-:W-:Y:S01]  /*44c0*/  FMUL.FTZ R22, R8.reuse, R49 ;  /* 0x0000003108167220 */ /* 0x040fe20000410000 */
[----:B------:R-:W-:Y:S01]  /*44d0*/  PRMT R49, R3, 0x7632, R49 ;  /* 0x0000763203317816 */ /* 0x000fe20000000031 */
[----:B------:R-:W-:Y:S01]  /*44e0*/  FMUL.FTZ R3, R8, R23 ;  /* 0x0000001708037220 */ /* 0x000fe20000410000 */
[----:B------:R0:W-:Y:S01]  /*44f0*/  STG.E.U16 desc[UR12][R10.64], R48 ;  /* 0x000000300a007986 */ /* 0x0001e2000c10150c */
[----:B------:R-:W-:Y:S01]  /*4500*/  FMUL.FTZ R8, R24, R87 ;  /* 0x0000005718087220 */ /* 0x000fe20000410000 */
[----:B------:R-:W-:Y:S01]  /*4510*/  FFMA.FTZ R31, -R31, R53, R30 ;  /* 0x000000351f1f7223 */ /* 0x000fe2000001011e */
[--C-:B------:R-:W-:Y:S01]  /*4520*/  FFMA.FTZ R61, R6, R61, -R52.reuse ;  /* 0x0000003d063d7223 */ /* 0x100fe20000010834 */
[----:B------:R1:W-:Y:S01]  /*4530*/  STG.E.U16 desc[UR12][R10.64+0x2], R49 ;  /* 0x000002310a007986 */ /* 0x0003e2000c10150c */
[----:B------:R-:W-:Y:S01]  /*4540*/  FMUL.FTZ R26, R24, R79 ;  /* 0x0000004f181a7220 */ /* 0x000fe20000410000 */
[C-C-:B------:R-:W-:Y:S01]  /*4550*/  FFMA.FTZ R34, R2.reuse, R34, -R52.reuse ;  /* 0x0000002202227223 */ /* 0x140fe20000010834 */
[C-C-:B------:R-:W-:Y:S01]  /*4560*/  FFMA.FTZ R36, R2.reuse, R36, -R52.reuse ;  /* 0x0000002402247223 */ /* 0x140fe20000010834 */
[----:B------:R-:W-:Y:S01]  /*4570*/  FFMA.FTZ R32, R2, R32, -R52 ;  /* 0x0000002002207223 */ /* 0x000fe20000010834 */
[----:B------:R-:W-:Y:S01]  /*4580*/  FFMA.FTZ R61, R53, -R26, R61 ;  /* 0x8000001a353d7223 */ /* 0x000fe2000001003d */
[-C--:B------:R-:W-:Y:S01]  /*4590*/  FFMA.FTZ R35, -R35, R53.reuse, R34 ;  /* 0x0000003523237223 */ /* 0x080fe20000010122 */
[----:B------:R-:W-:Y:S01]  /*45a0*/  FFMA.FTZ R37, -R37, R53, R36 ;  /* 0x0000003525257223 */ /* 0x000fe20000010124 */
[----:B0-----:R-:W-:Y:S01]  /*45b0*/  FFMA.FTZ R48, R6, R85, -R52 ;  /* 0x0000005506307223 */ /* 0x001fe20000010834 */
[----:B------:R-:W-:Y:S01]  /*45c0*/  FFMA.FTZ R33, -R33, R53, R32 ;  /* 0x0000003521217223 */ /* 0x000fe20000010120 */
[----:B------:R-:W-:Y:S01]  /*45d0*/  F2FP.BF16.F32.PACK_AB R12, R103, R12 ;  /* 0x0000000c670c723e */ /* 0x000fe200000010ff */
[C---:B------:R-:W-:Y:S01]  /*45e0*/  FMUL.FTZ R32, R24.reuse, R61 ;  /* 0x0000003d18207220 */ /* 0x040fe20000410000 */
[----:B------:R-:W-:Y:S01]  /*45f0*/  FFMA.FTZ R23, R53, -R8, R48 ;  /* 0x8000000835177223 */ /* 0x000fe20000010030 */
[C---:B------:R-:W-:Y:S01]  /*4600*/  FMUL.FTZ R8, R24.reuse, R63 ;  /* 0x0000003f18087220 */ /* 0x040fe20000410000 */
[----:B-1----:R-:W-:Y:S01]  /*4610*/  FFMA.FTZ R49, -R29, R53, R28 ;  /* 0x000000351d317223 */ /* 0x002fe2000001011c */
[C---:B------:R-:W-:Y:S01]  /*4620*/  FMUL.FTZ R29, R24.reuse, R27 ;  /* 0x0000001b181d7220 */ /* 0x040fe20000410000 */
[C---:B------:R-:W-:Y:S01]  /*4630*/  FMUL.FTZ R30, R24.reuse, R23 ;  /* 0x00000017181e7220 */ /* 0x040fe20000410000 */
[C---:B------:R-:W-:Y:S01]  /*4640*/  FFMA.FTZ R65, R53.reuse, -R8, R65 ;  /* 0x8000000835417223 */ /* 0x040fe20000010041 */
[C---:B------:R-:W-:Y:S01]  /*4650*/  FMUL.FTZ R8, R24.reuse, R71 ;  /* 0x0000004718087220 */ /* 0x040fe20000410000 */
[C---:B------:R-:W-:Y:S01]  /*4660*/  FMUL.FTZ R49, R24.reuse, R49 ;  /* 0x0000003118317220 */ /* 0x040fe20000410000 */
[----:B------:R-:W-:Y:S01]  /*4670*/  FMUL.FTZ R27, R24, R35 ;  /* 0x00000023181b7220 */ /* 0x000fe20000410000 */
[----:B------:R-:W-:Y:S01]  /*4680*/  F2FP.BF16.F32.PACK_AB R29, R30, R29 ;  /* 0x0000001d1e1d723e */ /* 0x000fe200000010ff */
[----:B------:R-:W-:Y:S01]  /*4690*/  FFMA.FTZ R73, R53, -R8, R73 ;  /* 0x8000000835497223 */ /* 0x000fe20000010049 */
[----:B------:R-:W-:Y:S01]  /*46a0*/  FMUL.FTZ R8, R24, R9 ;  /* 0x0000000918087220 */ /* 0x000fe20000410000 */
[----:B------:R-:W-:Y:S01]  /*46b0*/  PRMT R35, R12, 0x7610, R35 ;  /* 0x000076100c237816 */ /* 0x000fe20000000023 */
[----:B------:R-:W-:Y:S01]  /*46c0*/  FFMA.FTZ R69, R6, R69, -R52 ;  /* 0x0000004506457223 */ /* 0x000fe20000010834 */
[----:B------:R-:W-:Y:S01]  /*46d0*/  FMUL.FTZ R26, R24, R67 ;  /* 0x00000043181a7220 */ /* 0x000fe20000410000 */
[----:B------:R-:W-:Y:S01]  /*46e0*/  F2FP.BF16.F32.PACK_AB R22, R22, R13 ;  /* 0x0000000d1616723e */ /* 0x000fe200000010ff */
[----:B------:R-:W-:Y:S01]  /*46f0*/  FMUL.FTZ R31, R24, R31 ;  /* 0x0000001f181f7220 */ /* 0x000fe20000410000 */
[----:B------:R-:W-:Y:S01]  /*4700*/  F2FP.BF16.F32.PACK_AB R9, R8, R25 ;  /* 0x000000190809723e */ /* 0x000fe200000010ff */
[C---:B------:R-:W-:Y:S01]  /*4710*/  FMUL.FTZ R25, R24.reuse, R37 ;  /* 0x0000002518197220 */ /* 0x040fe20000410000 */
[----:B------:R-:W-:Y:S01]  /*4720*/  IADD3 R8, P1, R99, UR22, RZ ;  /* 0x0000001663087c10 */ /* 0x000fe2000ff3e0ff */
[----:B------:R-:W-:Y:S01]  /*4730*/  FMUL.FTZ R34, R24, R65 ;  /* 0x0000004118227220 */ /* 0x000fe20000410000 */
[----:B------:R-:W-:Y:S01]  /*4740*/  PRMT R30, R9, 0x7632, R30 ;  /* 0x00007632091e7816 */ /* 0x000fe2000000001e */
[----:B------:R0:W-:Y:S01]  /*4750*/  STG.E.U16 desc[UR12][R10.64+0x4], R9 ;  /* 0x000004090a007986 */ /* 0x0001e2000c10150c */
[----:B------:R-:W-:Y:S01]  /*4760*/  PRMT R37, R12, 0x7632, R37 ;  /* 0x000076320c257816 */ /* 0x000fe20000000025 */
[----:B------:R-:W-:Y:S01]  /*4770*/  FFMA.FTZ R69, R53, -R26, R69 ;  /* 0x8000001a35457223 */ /* 0x000fe20000010045 */
[----:B------:R-:W-:Y:S01]  /*4780*/  F2FP.BF16.F32.PACK_AB R49, R32, R49 ;  /* 0x000000312031723e */ /* 0x000fe200000010ff */
[----:B------:R1:W-:Y:S01]  /*4790*/  STG.E.U16 desc[UR12][R10.64+0x6], R30 ;  /* 0x0000061e0a007986 */ /* 0x0003e2000c10150c */
[----:B------:R-:W-:Y:S01]  /*47a0*/  PRMT R32, R22, 0x7632, R32 ;  /* 0x0000763216207816 */ /* 0x000fe20000000020 */
[----:B------:R-:W-:Y:S01]  /*47b0*/  FMUL.FTZ R33, R24, R33 ;  /* 0x0000002118217220 */ /* 0x000fe20000410000 */
[----:B------:R-:W-:Y:S01]  /*47c0*/  F2FP.BF16.F32.PACK_AB R31, R34, R31 ;  /* 0x0000001f221f723e */ /* 0x000fe200000010ff */
[----:B------:R-:W-:Y:S01]  /*47d0*/  FMUL.FTZ R36, R24, R69 ;  /* 0x0000004518247220 */ /* 0x000fe20000410000 */
[--C-:B------:R-:W-:Y:S01]  /*47e0*/  FFMA.FTZ R83, R6, R83, -R52.reuse ;  /* 0x0000005306537223 */ /* 0x100fe20000010834 */
[----:B------:R-:W-:Y:S01]  /*47f0*/  FMUL.FTZ R28, R24, R81 ;  /* 0x00000051181c7220 */ /* 0x000fe20000410000 */
[--C-:B------:R-:W-:Y:S01]  /*4800*/  FFMA.FTZ R50, R6, R77, -R52.reuse ;  /* 0x0000004d06327223 */ /* 0x100fe20000010834 */
[----:B0-----:R-:W-:Y:S01]  /*4810*/  IADD3.X R9, R100, UR23, RZ, P1, !PT ;  /* 0x0000001764097c10 */ /* 0x001fe20008ffe4ff */
[----:B------:R-:W-:Y:S01]  /*4820*/  FFMA.FTZ R38, R2, R38, -R52 ;  /* 0x0000002602267223 */ /* 0x000fe20000010834 */
[----:B------:R-:W-:Y:S01]  /*4830*/  IADD3 R12, P1, R97, UR22, RZ ;  /* 0x00000016610c7c10 */ /* 0x000fe2000ff3e0ff */
[----:B------:R-:W-:Y:S01]  /*4840*/  FMUL.FTZ R26, R24, R75 ;  /* 0x0000004b181a7220 */ /* 0x000fe20000410000 */
[----:B-1----:R-:W-:Y:S01]  /*4850*/  PRMT R11, R29, 0x7632, R11 ;  /* 0x000076321d0b7816 */ /* 0x002fe2000000000b */
[----:B------:R-:W-:Y:S01]  /*4860*/  STG.E.U16 desc[UR12][R8.64], R35 ;  /* 0x0000002308007986 */ /* 0x000fe2000c10150c */
[----:B------:R-:W-:Y:S01]  /*4870*/  IADD3.X R13, R98, UR23, RZ, P1, !PT ;  /* 0x00000017620d7c10 */ /* 0x000fe20008ffe4ff */
[----:B------:R-:W-:Y:S01]  /*4880*/  FFMA.FTZ R83, R53, -R28, R83 ;  /* 0x8000001c35537223 */ /* 0x000fe20000010053 */
[----:B------:R-:W-:Y:S01]  /*4890*/  IADD3 R10, P1, R95, UR22, RZ ;  /* 0x000000165f0a7c10 */ /* 0x000fe2000ff3e0ff */
[----:B------:R-:W-:Y:S01]  /*48a0*/  STG.E.U16 desc[UR12][R8.64+0x2], R37 ;  /* 0x0000022508007986 */ /* 0x000fe2000c10150c */
[----:B------:R-:W-:Y:S01]  /*48b0*/  F2FP.BF16.F32.PACK_AB R33, R36, R33 ;  /* 0x000000212421723e */ /* 0x000fe200000010ff */
[----:B------:R-:W-:Y:S01]  /*48c0*/  FMUL.FTZ R28, R24, R73 ;  /* 0x00000049181c7220 */ /* 0x000fe20000410000 */
[----:B------:R-:W-:Y:S01]  /*48d0*/  FFMA.FTZ R51, R53, -R26, R50 ;  /* 0x8000001a35337223 */ /* 0x000fe20000010032 */
[----:B------:R-:W-:Y:S01]  /*48e0*/  STG.E.U16 desc[UR12][R8.64+0x4], R29 ;  /* 0x0000041d08007986 */ /* 0x000fe2000c10150c */
[----:B------:R-:W-:Y:S01]  /*48f0*/  FFMA.FTZ R39, -R39, R53, R38 ;  /* 0x0000003527277223 */ /* 0x000fe20000010126 */
[----:B------:R-:W-:Y:S01]  /*4900*/  F2FP.BF16.F32.PACK_AB R3, R4, R3 ;  /* 0x000000030403723e */ /* 0x000fe200000010ff */
[----:B------:R-:W-:Y:S01]  /*4910*/  FMUL.FTZ R26, R24, R51 ;  /* 0x00000033181a7220 */ /* 0x000fe20000410000 */
[----:B------:R0:W-:Y:S01]  /*4920*/  STG.E.U16 desc[UR12][R8.64+0x6], R11 ;  /* 0x0000060b08007986 */ /* 0x0001e2000c10150c */
[----:B------:R-:W-:Y:S01]  /*4930*/  F2FP.BF16.F32.PACK_AB R27, R28, R27 ;  /* 0x0000001b1c1b723e */ /* 0x000fe200000010ff */
[C---:B------:R-:W-:Y:S01]  /*4940*/  FMUL.FTZ R23, R24.reuse, R39 ;  /* 0x0000002718177220 */ /* 0x040fe20000410000 */
[----:B------:R-:W-:Y:S01]  /*4950*/  FMUL.FTZ R24, R24, R83 ;  /* 0x0000005318187220 */ /* 0x000fe20000410000 */
[----:B------:R-:W-:Y:S01]  /*4960*/  STG.E.U16 desc[UR12][R12.64], R22 ;  /* 0x000000160c007986 */ /* 0x000fe2000c10150c */
[----:B------:R-:W-:-:S02]  /*4970*/  F2FP.BF16.F32.PACK_AB R25, R26, R25 ;  /* 0x000000191a19723e */ /* 0x000fc400000010ff */
[----:B------:R-:W-:Y:S01]  /*4980*/  PRMT R4, R3, 0x7632, R4 ;  /* 0x0000763203047816 */ /* 0x000fe20000000004 */
[----:B------:R-:W-:Y:S01]  /*4990*/  STG.E.U16 desc[UR12][R12.64+0x2], R32 ;  /* 0x000002200c007986 */ /* 0x000fe2000c10150c */
[----:B------:R-:W-:Y:S02]  /*49a0*/  F2FP.BF16.F32.PACK_AB R23, R24, R23 ;  /* 0x000000171817723e */ /* 0x000fe400000010ff */
[----:B0-----:R-:W-:Y:S01]  /*49b0*/  PRMT R9, R49, 0x7632, R9 ;  /* 0x0000763231097816 */ /* 0x001fe20000000009 */
[----:B------:R-:W-:Y:S01]  /*49c0*/  STG.E.U16 desc[UR12][R12.64+0x4], R49 ;  /* 0x000004310c007986 */ /* 0x000fe2000c10150c */
[----:B------:R-:W-:Y:S02]  /*49d0*/  IADD3.X R11, R96, UR23, RZ, P1, !PT ;  /* 0x00000017600b7c10 */ /* 0x000fe40008ffe4ff */
[----:B------:R-:W-:Y:S01]  /*49e0*/  IADD3 R8, P1, R93, UR22, RZ ;  /* 0x000000165d087c10 */ /* 0x000fe2000ff3e0ff */
[----:B------:R0:W-:Y:S04]  /*49f0*/  STG.E.U16 desc[UR12][R12.64+0x6], R9 ;  /* 0x000006090c007986 */ /* 0x0001e8000c10150c */
[----:B------:R1:W-:Y:S04]  /*4a00*/  STG.E.U16 desc[UR12][R10.64], R16 ;  /* 0x000000100a007986 */ /* 0x0003e8000c10150c */
[----:B------:R-:W-:Y:S01]  /*4a10*/  STG.E.U16 desc[UR12][R10.64+0x2], R21 ;  /* 0x000002150a007986 */ /* 0x000fe2000c10150c */
[----:B0-----:R-:W-:-:S03]  /*4a20*/  PRMT R13, R31, 0x7632, R13 ;  /* 0x000076321f0d7816 */ /* 0x001fc6000000000d */
[----:B------:R-:W-:Y:S01]  /*4a30*/  STG.E.U16 desc[UR12][R10.64+0x4], R31 ;  /* 0x0000041f0a007986 */ /* 0x000fe2000c10150c */
[----:B------:R-:W-:Y:S02]  /*4a40*/  IADD3.X R9, R94, UR23, RZ, P1, !PT ;  /* 0x000000175e097c10 */ /* 0x000fe40008ffe4ff */
[----:B------:R-:W-:Y:S01]  /*4a50*/  IADD3 R12, P1, R91, UR22, RZ ;  /* 0x000000165b0c7c10 */ /* 0x000fe2000ff3e0ff */
[----:B------:R0:W-:Y:S01]  /*4a60*/  STG.E.U16 desc[UR12][R10.64+0x6], R13 ;  /* 0x0000060d0a007986 */ /* 0x0001e2000c10150c */
[----:B-1----:R-:W-:-:S03]  /*4a70*/  PRMT R16, R14, 0x7632, R16 ;  /* 0x000076320e107816 */ /* 0x002fc60000000010 */
[----:B------:R-:W-:Y:S04]  /*4a80*/  STG.E.U16 desc[UR12][R8.64], R15 ;  /* 0x0000000f08007986 */ /* 0x000fe8000c10150c */
[----:B------:R-:W-:Y:S01]  /*4a90*/  STG.E.U16 desc[UR12][R8.64+0x2], R20 ;  /* 0x0000021408007986 */ /* 0x000fe2000c10150c */
[----:B0-----:R-:W-:-:S03]  /*4aa0*/  PRMT R11, R33, 0x7632, R11 ;  /* 0x00007632210b7816 */ /* 0x001fc6000000000b */
        /* <DEDUP_REMOVED lines=11> */
[----:B-1----:R-:W-:Y:S02]  /*4b60*/  PRMT R14, R25, 0x7632, R14 ;  /* 0x00007632190e7816 */ /* 0x002fe4000000000e */
[----:B------:R-:W-:Y:S01]  /*4b70*/  PRMT R7, R23, 0x7632, R7 ;  /* 0x0000763217077816 */ /* 0x000fe20000000007 */
[----:B------:R2:W-:Y:S04]  /*4b80*/  STG.E.U16 desc[UR12][R10.64], R18 ;  /* 0x000000120a007986 */ /* 0x0005e8000c10150c */
[----:B------:R2:W-:Y:S01]  /*4b90*/  STG.E.U16 desc[UR12][R10.64+0x4], R25 ;  /* 0x000004190a007986 */ /* 0x0005e2000c10150c */
[----:B0-----:R-:W-:-:S03]  /*4ba0*/  PRMT R13, R18, 0x7632, R13 ;  /* 0x00007632120d7816 */ /* 0x001fc6000000000d */
[----:B------:R2:W-:Y:S01]  /*4bb0*/  STG.E.U16 desc[UR12][R10.64+0x6], R14 ;  /* 0x0000060e0a007986 */ /* 0x0005e2000c10150c */
[----:B------:R-:W-:-:S03]  /*4bc0*/  IADD3.X R9, R88, UR23, RZ, P1, !PT ;  /* 0x0000001758097c10 */ /* 0x000fc60008ffe4ff */
[----:B------:R2:W-:Y:S04]  /*4bd0*/  STG.E.U16 desc[UR12][R10.64+0x2], R13 ;  /* 0x0000020d0a007986 */ /* 0x0005e8000c10150c */
[----:B------:R2:W-:Y:S04]  /*4be0*/  STG.E.U16 desc[UR12][R8.64], R3 ;  /* 0x0000000308007986 */ /* 0x0005e8000c10150c */
[----:B------:R2:W-:Y:S04]  /*4bf0*/  STG.E.U16 desc[UR12][R8.64+0x2], R4 ;  /* 0x0000020408007986 */ /* 0x0005e8000c10150c */
[----:B------:R2:W-:Y:S04]  /*4c00*/  STG.E.U16 desc[UR12][R8.64+0x4], R23 ;  /* 0x0000041708007986 */ /* 0x0005e8000c10150c */
[----:B------:R2:W-:Y:S01]  /*4c10*/  STG.E.U16 desc[UR12][R8.64+0x6], R7 ;  /* 0x0000060708007986 */ /* 0x0005e2000c10150c */
[----:B------:R-:W-:Y:S05]  /*4c20*/  @!P0 BRA `(.L_x_320) ;  /* 0xffffffbc00fc8947 */ /* 0x000fea000383ffff */
.L_x_306:
[----:B------:R-:W-:-:S04]  /*4c30*/  ULEA UR9, UR10, UR20, 0x6 ;  /* 0x000000140a097291 */ /* 0x000fc8000f8e303f */
[----:B------:R-:W-:-:S04]  /*4c40*/  USHF.L.U32 UR9, UR9, 0x5, URZ ;  /* 0x0000000509097899 */ /* 0x000fc8000800063f */
[----:B------:R-:W-:-:S06]  /*4c50*/  UISETP.GT.AND UP0, UPT, UR9, 0x3bf, UPT ;  /* 0x000003bf0900788c */ /* 0x000fcc000bf04270 */
[----:B------:R-:W-:-:S13]  /*4c60*/  PLOP3.LUT P0, PT, PT, PT, UP0, 0x80, 0x0 ;  /* 0x000000000000781c */ /* 0x000fda0003f0f008 */
[----:B------:R-:W-:Y:S05]  /*4c70*/  @P0 EXIT ;  /* 0x000000000000094d */ /* 0x000fea0003800000 */
[----:B------:R-:W0:Y:S01]  /*4c80*/  S2R R6, SR_TID.X ;  /* 0x0000000000067919 */ /* 0x000e220000002100 */
[----:B--2---:R-:W-:Y:S01]  /*4c90*/  LOP3.LUT R3, RZ, UR16, RZ, 0x33, !PT ;  /* 0x00000010ff037c12 */ /* 0x004fe2000f8e33ff */
[----:B------:R-:W1:Y:S01]  /*4ca0*/  S2UR UR5, SR_CgaCtaId ;  /* 0x00000000000579c3 */ /* 0x000e620000008800 */
[----:B------:R-:W-:Y:S01]  /*4cb0*/  LOP3.LUT R0, RZ, UR17, RZ, 0x33, !PT ;  /* 0x00000011ff007c12 */ /* 0x000fe2000f8e33ff */
[----:B------:R-:W-:Y:S01]  /*4cc0*/  UMOV UR4, 0x400 ;  /* 0x0000040000047882 */ /* 0x000fe20000000000 */
[----:B------:R-:W-:Y:S01]  /*4cd0*/  ISETP.GT.U32.AND P0, PT, R3, -0x3, PT ;  /* 0xfffffffd0300780c */ /* 0x000fe20003f04070 */
[----:B------:R-:W-:Y:S01]  /*4ce0*/  UISETP.LT.U32.AND UP0, UPT, UR16, 0x2, UPT ;  /* 0x000000021000788c */ /* 0x000fe2000bf01070 */
[----:B------:R-:W-:Y:S02]  /*4cf0*/  MOV R20, UR9 ;  /* 0x0000000900147c02 */ /* 0x000fe40008000f00 */
[----:B------:R-:W-:Y:S01]  /*4d00*/  ISETP.GT.AND.EX P0, PT, R0, -0x1, PT, P0 ;  /* 0xffffffff0000780c */ /* 0x000fe20003f04300 */
[----:B------:R-:W-:-:S03]  /*4d10*/  UISETP.LT.AND.EX UP0, UPT, UR17, URZ, UPT, UP0 ;  /* 0x0000003f1100728c */ /* 0x000fc6000bf01300 */
[----:B------:R-:W-:Y:S01]  /*4d20*/  SEL R3, R3, 0xfffffffd, P0 ;  /* 0xfffffffd03037807 */ /* 0x000fe20000000000 */
[----:B------:R-:W-:Y:S01]  /*4d30*/  USEL UR6, UR16, 0x2, UP0 ;  /* 0x0000000210067887 */ /* 0x000fe20008000000 */
[----:B------:R-:W-:Y:S01]  /*4d40*/  SEL R0, R0, 0xffffffff, P0 ;  /* 0xffffffff00007807 */ /* 0x000fe20000000000 */
[----:B------:R-:W-:Y:S01]  /*4d50*/  USEL UR7, UR17, URZ, UP0 ;  /* 0x0000003f11077287 */ /* 0x000fe20008000000 */
[C---:B------:R-:W-:Y:S02]  /*4d60*/  SHF.L.U32 R4, R3.reuse, 0x6, RZ ;  /* 0x0000000603047819 */ /* 0x040fe400000006ff */
[----:B------:R-:W-:Y:S01]  /*4d70*/  SHF.L.U64.HI R3, R3, 0x6, R0 ;  /* 0x0000000603037819 */ /* 0x000fe20000010200 */
[----:B------:R-:W-:Y:S01]  /*4d80*/  IMAD.MOV.U32 R0, RZ, RZ, -0x1 ;  /* 0xffffffffff007424 */ /* 0x000fe200078e00ff */
[----:B------:R-:W-:Y:S02]  /*4d90*/  USHF.L.U64.HI UR7, UR6, 0x6, UR7 ;  /* 0x0000000606077899 */ /* 0x000fe40008010207 */
[----:B------:R-:W-:-:S02]  /*4da0*/  USHF.L.U32 UR6, UR6, 0x6, URZ ;  /* 0x0000000606067899 */ /* 0x000fc4000800063f */
[----:B-1----:R-:W-:-:S03]  /*4db0*/  ULEA UR8, UR5, UR4, 0x18 ;  /* 0x0000000405087291 */ /* 0x002fc6000f8ec03f */
[----:B------:R-:W-:Y:S02]  /*4dc0*/  ULDC.64 UR4, c[0x0][0x260] ;  /* 0x0000980000047ab9 */ /* 0x000fe40000000a00 */
[----:B------:R-:W-:Y:S01]  /*4dd0*/  UIADD3 UR4, UP1, UR4, 0x48400, URZ ;  /* 0x0004840004047890 */ /* 0x000fe2000ff3e03f */
[--C-:B0-----:R-:W-:Y:S02]  /*4de0*/  SHF.R.U32.HI R5, RZ, 0x5, R6.reuse ;  /* 0x00000005ff057819 */ /* 0x101fe40000011606 */
[----:B------:R-:W-:Y:S01]  /*4df0*/  SHF.R.U32.HI R2, RZ, 0x4, R6 ;  /* 0x00000004ff027819 */ /* 0x000fe20000011606 */
[----:B------:R-:W-:Y:S01]  /*4e00*/  UIADD3.X UR5, URZ, UR5, URZ, UP1, !UPT ;  /* 0x000000053f057290 */ /* 0x000fe20008ffe43f */
[----:B------:R-:W-:Y:S02]  /*4e10*/  IADD3 R4, P0, P1, -R4, -0x41, -R5 ;  /* 0xffffffbf04047810 */ /* 0x000fe4000791e905 */
[----:B------:R-:W-:Y:S02]  /*4e20*/  SHF.L.U32 R7, R5, 0x1, RZ ;  /* 0x0000000105077819 */ /* 0x000fe400000006ff */
[----:B------:R-:W-:-:S02]  /*4e30*/  IADD3.X R3, ~R3, -0x1, R0, P0, P1 ;  /* 0xffffffff03037810 */ /* 0x000fc400007e2500 */
[----:B------:R-:W-:Y:S02]  /*4e40*/  IADD3 R0, R2, 0x1e, RZ ;  /* 0x0000001e02007810 */ /* 0x000fe40007ffe0ff */
[----:B------:R-:W-:Y:S01]  /*4e50*/  LEA R12, R5, UR8, 0x7 ;  /* 0x00000008050c7c11 */ /* 0x000fe2000f8e38ff */
[----:B------:R-:W-:Y:S01]  /*4e60*/  IMAD.WIDE.U32 R8, R3, -0x77777777, RZ ;  /* 0x8888888903087825 */ /* 0x000fe200078e00ff */
[----:B------:R-:W-:Y:S02]  /*4e70*/  LOP3.LUT R7, R7, 0x1f, R6, 0x78, !PT ;  /* 0x0000001f07077812 */ /* 0x000fe400078e7806 */
[----:B------:R-:W-:Y:S02]  /*4e80*/  LOP3.LUT R14, RZ, R2, RZ, 0x33, !PT ;  /* 0x00000002ff0e7212 */ /* 0x000fe400078e33ff */
[----:B------:R-:W-:Y:S01]  /*4e90*/  VIMNMX.U32 R13, R0, 0x20, !PT ;  /* 0x00000020000d7848 */ /* 0x000fe20007fe0000 */
[----:B------:R-:W-:Y:S01]  /*4ea0*/  IMAD.WIDE.U32 R10, P0, R4, -0x77777778, R8 ;  /* 0x88888888040a7825 */ /* 0x000fe20007800008 */
[----:B------:R-:W-:-:S02]  /*4eb0*/  LEA R7, R7, R12, 0x2 ;  /* 0x0000000c07077211 */ /* 0x000fc400078e10ff */
[----:B------:R-:W-:Y:S01]  /*4ec0*/  SHF.L.U32 R12, R6, 0x7, RZ ;  /* 0x00000007060c7819 */ /* 0x000fe200000006ff */
[----:B------:R-:W-:Y:S01]  /*4ed0*/  IMAD.WIDE.U32 R8, R4, -0x77777777, RZ ;  /* 0x8888888904087825 */ /* 0x000fe200078e00ff */
[----:B------:R-:W-:Y:S02]  /*4ee0*/  IADD3 R8, R13, R14, RZ ;  /* 0x0000000e0d087210 */ /* 0x000fe40007ffe0ff */
[----:B------:R-:W-:Y:S01]  /*4ef0*/  SHF.L.U32 R13, R6, 0x1, RZ ;  /* 0x00000001060d7819 */ /* 0x000fe200000006ff */
[----:B------:R-:W-:Y:S01]  /*4f00*/  IMAD.X R17, RZ, RZ, RZ, P0 ;  /* 0x000000ffff117224 */ /* 0x000fe200000e06ff */
[----:B------:R-:W-:Y:S01]  /*4f10*/  IADD3 RZ, P0, R9, R10, RZ ;  /* 0x0000000a09ff7210 */ /* 0x000fe20007f1e0ff */
[----:B------:R-:W-:Y:S01]  /*4f20*/  IMAD.MOV.U32 R16, RZ, RZ, R11 ;  /* 0x000000ffff107224 */ /* 0x000fe200078e000b */
[----:B------:R-:W-:Y:S01]  /*4f30*/  LOP3.LUT R12, R12, 0x780, RZ, 0xc0, !PT ;  /* 0x000007800c0c7812 */ /* 0x000fe200078ec0ff */
[----:B------:R-:W-:Y:S01]  /*4f40*/  IMAD.WIDE.U32 R14, R8, -0x77777777, RZ ;  /* 0x88888889080e7825 */ /* 0x000fe200078e00ff */
[----:B------:R-:W-:-:S02]  /*4f50*/  LOP3.LUT R11, R13, 0x1e, RZ, 0xc0, !PT ;  /* 0x0000001e0d0b7812 */ /* 0x000fc400078ec0ff */
[----:B------:R-:W-:Y:S01]  /*4f60*/  IADD3 R9, R2, 0x3c, RZ ;  /* 0x0000003c02097810 */ /* 0x000fe20007ffe0ff */
[----:B------:R-:W-:Y:S01]  /*4f70*/  IMAD.WIDE.U32.X R16, R3, -0x77777778, R16, P0 ;  /* 0x8888888803107825 */ /* 0x000fe200000e0410 */
[----:B------:R-:W-:Y:S02]  /*4f80*/  IADD3 R13, R12, UR8, RZ ;  /* 0x000000080c0d7c10 */ /* 0x000fe4000fffe0ff */
[-C--:B------:R-:W-:Y:S02]  /*4f90*/  LOP3.LUT R12, R0, R11.reuse, RZ, 0x3c, !PT ;  /* 0x0000000b000c7212 */ /* 0x080fe400078e3cff */
[-C--:B------:R-:W-:Y:S02]  /*4fa0*/  LOP3.LUT R10, R2, R11.reuse, RZ, 0x3c, !PT ;  /* 0x0000000b020a7212 */ /* 0x080fe400078e3cff */
[----:B------:R-:W-:Y:S01]  /*4fb0*/  LOP3.LUT R18, R9, R11, RZ, 0x3c, !PT ;  /* 0x0000000b09127212 */ /* 0x000fe200078e3cff */
[----:B------:R-:W-:Y:S01]  /*4fc0*/  IMAD R12, R12, 0x4, R13 ;  /* 0x000000040c0c7824 */ /* 0x000fe200078e020d */
[----:B------:R-:W-:-:S02]  /*4fd0*/  SHF.R.U64 R21, R16, 0x3, R17 ;  /* 0x0000000310157819 */ /* 0x000fc40000001211 */
[-C--:B------:R-:W-:Y:S02]  /*4fe0*/  LEA R10, R10, R13.reuse, 0x2 ;  /* 0x0000000d0a0a7211 */ /* 0x080fe400078e10ff */
[----:B------:R-:W-:Y:S02]  /*4ff0*/  LEA R13, R18, R13, 0x2 ;  /* 0x0000000d120d7211 */ /* 0x000fe400078e10ff */
[----:B------:R-:W-:Y:S02]  /*5000*/  IADD3 R18, P0, R5, 0xf, RZ ;  /* 0x0000000f05127810 */ /* 0x000fe40007f1e0ff */
[----:B------:R-:W-:Y:S02]  /*5010*/  LEA.HI R22, R15, 0x1, RZ, 0x1c ;  /* 0x000000010f167811 */ /* 0x000fe400078fe0ff */
[C---:B------:R-:W-:Y:S01]  /*5020*/  IADD3 R17, P1, R5.reuse, 0x1e, RZ ;  /* 0x0000001e05117810 */ /* 0x040fe20007f3e0ff */
[----:B------:R-:W-:Y:S01]  /*5030*/  IMAD.X R15, RZ, RZ, RZ, P0 ;  /* 0x000000ffff0f7224 */ /* 0x000fe200000e06ff */
[----:B------:R-:W-:-:S02]  /*5040*/  IADD3 R48, P2, R5, 0x2d, RZ ;  /* 0x0000002d05307810 */ /* 0x000fc40007f5e0ff */
[----:B------:R-:W-:Y:S02]  /*5050*/  IADD3 R21, R21, 0x1, RZ ;  /* 0x0000000115157810 */ /* 0x000fe40007ffe0ff */
[C---:B------:R-:W-:Y:S02]  /*5060*/  LOP3.LUT R19, R6.reuse, 0x1f, RZ, 0xc0, !PT ;  /* 0x0000001f06137812 */ /* 0x040fe400078ec0ff */
[----:B------:R-:W-:Y:S02]  /*5070*/  LOP3.LUT R49, R6, 0xf, RZ, 0xc0, !PT ;  /* 0x0000000f06317812 */ /* 0x000fe400078ec0ff */
[----:B------:R-:W-:Y:S02]  /*5080*/  IADD3 R16, R2, 0x5a, RZ ;  /* 0x0000005a02107810 */ /* 0x000fe40007ffe0ff */
[----:B------:R-:W-:Y:S02]  /*5090*/  IADD3.X R14, RZ, RZ, RZ, P1, !PT ;  /* 0x000000ffff0e7210 */ /* 0x000fe40000ffe4ff */
[----:B------:R-:W-:-:S02]  /*50a0*/  IADD3.X R47, RZ, RZ, RZ, P2, !PT ;  /* 0x000000ffff2f7210 */ /* 0x000fc400017fe4ff */
[----:B------:R-:W-:Y:S02]  /*50b0*/  LOP3.LUT R22, R22, 0x3, RZ, 0xc0, !PT ;  /* 0x0000000316167812 */ /* 0x000fe400078ec0ff */
[----:B------:R-:W-:-:S07]  /*50c0*/  LOP3.LUT R21, R21, 0x3, RZ, 0xc0, !PT ;  /* 0x0000000315157812 */ /* 0x000fce00078ec0ff */
.L_x_337:
[----:B0---4-:R-:W-:Y:S01]  /*50d0*/  IMAD.U32 R23, RZ, RZ, UR7 ;  /* 0x00000007ff177e24 */ /* 0x011fe2000f8e00ff */
[----:B------:R-:W-:Y:S01]  /*50e0*/  ISETP.LT.U32.AND P0, PT, R5, UR6, PT ;  /* 0x0000000605007c0c */ /* 0x000fe2000bf01070 */
[----:B------:R-:W-:Y:S01]  /*50f0*/  BSSY B0, `(.L_x_321) ;  /* 0x00000a9000007945 */ /* 0x000fe20003800000 */
[----:B------:R-:W-:Y:S01]  /*5100*/  HFMA2.MMA R43, -RZ, RZ, 0, 0 ;  /* 0x00000000ff2b7435 */ /* 0x000fe200000001ff */
[----:B------:R-:W-:Y:S02]  /*5110*/  MOV R46, RZ ;  /* 0x000000ff002e7202 */ /* 0x000fe40000000f00 */
[----:B------:R-:W-:-:S13]  /*5120*/  ISETP.GT.AND.EX P0, PT, R23, RZ, PT, P0 ;  /* 0x000000ff1700720c */ /* 0x000fda0003f04300 */
[----:B-123--:R-:W-:Y:S05]  /*5130*/  @!P0 BRA `(.L_x_322) ;  /* 0x0000000800908947 */ /* 0x00efea0003800000 */
[----:B------:R-:W-:Y:S01]  /*5140*/  ISETP.NE.U32.AND P1, PT, R21, RZ, PT ;  /* 0x000000ff1500720c */ /* 0x000fe20003f25070 */
[----:B------:R-:W-:Y:S01]  /*5150*/  BSSY B1, `(.L_x_323) ;  /* 0x0000023000017945 */ /* 0x000fe20003800000 */
[----:B------:R-:W-:Y:S01]  /*5160*/  ISETP.GE.U32.AND P0, PT, R4, 0x2d, PT ;  /* 0x0000002d0400780c */ /* 0x000fe20003f06070 */
[----:B------:R-:W-:Y:S01]  /*5170*/  IMAD.MOV.U32 R42, RZ, RZ, R5 ;  /* 0x000000ffff2a7224 */ /* 0x000fe200078e0005 */
[----:B------:R-:W-:Y:S02]  /*5180*/  ISETP.NE.AND.EX P1, PT, RZ, RZ, PT, P1 ;  /* 0x000000ffff00720c */ /* 0x000fe40003f25310 */
[----:B------:R-:W-:Y:S02]  /*5190*/  IADD3 R24, P2, R19, R20, RZ ;  /* 0x0000001413187210 */ /* 0x000fe40007f5e0ff */
[----:B------:R-:W-:Y:S02]  /*51a0*/  ISETP.GE.U32.AND.EX P0, PT, R3, RZ, PT, P0 ;  /* 0x000000ff0300720c */ /* 0x000fe40003f06100 */
[----:B------:R-:W-:-:S02]  /*51b0*/  MOV R46, RZ ;  /* 0x000000ff002e7202 */ /* 0x000fc40000000f00 */
[----:B------:R-:W-:Y:S02]  /*51c0*/  MOV R23, RZ ;  /* 0x000000ff00177202 */ /* 0x000fe40000000f00 */
        /* <DEDUP_REMOVED lines=19> */
[----:B------:R-:W-:Y:S02]  /*5300*/  MOV R42, R17 ;  /* 0x00000011002a7202 */ /* 0x000fe40000000f00 */
[----:B------:R-:W-:Y:S01]  /*5310*/  MOV R23, R14 ;  /* 0x0000000e00177202 */ /* 0x000fe20000000f00 */
[----:B------:R-:W-:Y:S01]  /*5320*/  @P1 IMAD.MOV.U32 R23, RZ, RZ, R47 ;  /* 0x000000ffff171224 */ /* 0x000fe200078e002f */
[----:B------:R-:W-:Y:S01]  /*5330*/  @P1 MOV R42, R48 ;  /* 0x00000030002a1202 */ /* 0x000fe20000000f00 */
[----:B--2---:R-:W-:Y:S01]  /*5340*/  FADD.FTZ R43, R43, R28 ;  /* 0x0000001c2b2b7221 */ /* 0x004fe20000010000 */
[----:B------:R-:W-:-:S03]  /*5350*/  FADD.FTZ R46, R46, R29 ;  /* 0x0000001d2e2e7221 */ /* 0x000fc60000010000 */
[----:B---3--:R-:W-:Y:S01]  /*5360*/  @P1 FADD.FTZ R43, R43, R30 ;  /* 0x0000001e2b2b1221 */ /* 0x008fe20000010000 */
[----:B------:R-:W-:-:S07]  /*5370*/  @P1 FADD.FTZ R46, R46, R31 ;  /* 0x0000001f2e2e1221 */ /* 0x000fce0000010000 */
.L_x_324:
[----:B------:R-:W-:Y:S05]  /*5380*/  BSYNC B1 ;  /* 0x0000000000017941 */ /* 0x000fea0003800000 */
.L_x_323:
[----:B------:R-:W-:Y:S05]  /*5390*/  @!P0 BRA `(.L_x_322) ;  /* 0x0000000400f88947 */ /* 0x000fea0003800000 */
[C---:B------:R-:W-:Y:S01]  /*53a0*/  SHF.L.U64.HI R27, R24.reuse, 0x1, R25 ;  /* 0x00000001181b7819 */ /* 0x040fe20000010219 */
[----:B------:R-:W-:Y:S01]  /*53b0*/  IMAD R25, R23, 0x780, RZ ;  /* 0x0000078017197824 */ /* 0x000fe200078e02ff */
[----:B------:R-:W-:Y:S01]  /*53c0*/  SHF.L.U32 R26, R24, 0x1, RZ ;  /* 0x00000001181a7819 */ /* 0x000fe200000006ff */
[----:B------:R-:W-:Y:S01]  /*53d0*/  BSSY B1, `(.L_x_325) ;  /* 0x0000047000017945 */ /* 0x000fe20003800000 */
[----:B------:R-:W-:-:S03]  /*53e0*/  IADD3 R24, P0, -R42, UR6, RZ ;  /* 0x000000062a187c10 */ /* 0x000fc6000ff1e1ff */
[----:B------:R-:W-:Y:S01]  /*53f0*/  IMAD.WIDE.U32 R26, R42, 0x780, R26 ;  /* 0x000007802a1a7825 */ /* 0x000fe200078e001a */
[----:B------:R-:W-:Y:S02]  /*5400*/  ISETP.GT.U32.AND P1, PT, R24, 0xb4, PT ;  /* 0x000000b41800780c */ /* 0x000fe40003f24070 */
[----:B------:R-:W-:Y:S02]  /*5410*/  IADD3.X R28, ~R23, UR7, RZ, P0, !PT ;  /* 0x00000007171c7c10 */ /* 0x000fe400087fe5ff */
[----:B------:R-:W-:Y:S02]  /*5420*/  IADD3 R25, R27, R25, RZ ;  /* 0x000000191b197210 */ /* 0x000fe40007ffe0ff */
[----:B------:R-:W-:Y:S02]  /*5430*/  ISETP.GT.AND.EX P1, PT, R28, RZ, PT, P1 ;  /* 0x000000ff1c00720c */ /* 0x000fe40003f24310 */
[----:B------:R-:W-:-:S04]  /*5440*/  LEA R24, P0, R26, UR4, 0x2 ;  /* 0x000000041a187c11 */ /* 0x000fc8000f8010ff */
[----:B------:R-:W-:Y:S02]  /*5450*/  LEA.HI.X R25, R26, UR5, R25, 0x2, P0 ;  /* 0x000000051a197c11 */ /* 0x000fe400080f1419 */
[----:B------:R-:W-:-:S05]  /*5460*/  PLOP3.LUT P0, PT, PT, PT, PT, 0x80, 0x0 ;  /* 0x000000000000781c */ /* 0x000fca0003f0f070 */
[----:B------:R-:W-:Y:S08]  /*5470*/  @!P1 BRA `(.L_x_326) ;  /* 0x0000000000f09947 */ /* 0x000ff00003800000 */
[----:B------:R-:W-:Y:S01]  /*5480*/  MOV R65, UR6 ;  /* 0x0000000600417c02 */ /* 0x000fe20008000f00 */
[----:B------:R-:W-:Y:S01]  /*5490*/  IMAD.U32 R64, RZ, RZ, UR7 ;  /* 0x00000007ff407e24 */ /* 0x000fe2000f8e00ff */
[----:B------:R-:W-:Y:S02]  /*54a0*/  PLOP3.LUT P0, PT, PT, PT, PT, 0x8, 0x0 ;  /* 0x000000000000781c */ /* 0x000fe40003f0e170 */
[----:B------:R-:W-:-:S04]  /*54b0*/  IADD3 R65, P1, R65, -0xb4, RZ ;  /* 0xffffff4c41417810 */ /* 0x000fc80007f3e0ff */
[----:B------:R-:W-:-:S09]  /*54c0*/  IADD3.X R64, R64, -0x1, RZ, P1, !PT ;  /* 0xffffffff40407810 */ /* 0x000fd20000ffe4ff */
.L_x_327:
        /* <DEDUP_REMOVED lines=55> */
.L_x_326:
[----:B------:R-:W-:Y:S05]  /*5840*/  BSYNC B1 ;  /* 0x0000000000017941 */ /* 0x000fea0003800000 */
.L_x_325:
        /* <DEDUP_REMOVED lines=15> */
[----:B------:R-:W-:-:S03]  /*5940*/  PLOP3.LUT P0, PT, PT, PT, PT, 0x8, 0x0 ;  /* 0x000000000000781c */ /* 0x000fc60003f0e170 */
[----:B------:R-:W-:Y:S01]  /*5950*/  IMAD.X R23, RZ, RZ, R23, P2 ;  /* 0x000000ffff177224 */ /* 0x000fe200010e0617 */
        /* <DEDUP_REMOVED lines=18> */
.L_x_329:
[----:B------:R-:W-:Y:S05]  /*5a80*/  BSYNC B1 ;  /* 0x0000000000017941 */ /* 0x000fea0003800000 */
.L_x_328:
        /* <DEDUP_REMOVED lines=15> */
.L_x_322:
[----:B------:R-:W-:Y:S05]  /*5b80*/  BSYNC B0 ;  /* 0x0000000000007941 */ /* 0x000fea0003800000 */
.L_x_321:
[----:B------:R-:W-:Y:S01]  /*5b90*/  ISETP.GT.U32.AND P0, PT, R6, 0x1ff, PT ;  /* 0x000001ff0600780c */ /* 0x000fe20003f04070 */
[----:B------:R0:W-:Y:S04]  /*5ba0*/  STS [R7], R43 ;  /* 0x0000002b07007388 */ /* 0x0001e80000000800 */
[----:B------:R0:W-:Y:S01]  /*5bb0*/  STS [R7+0x780], R46 ;  /* 0x0007802e07007388 */ /* 0x0001e20000000800 */
[----:B------:R-:W-:Y:S07]  /*5bc0*/  BAR.SYNC.DEFER_BLOCKING 0x0 ;  /* 0x0000000000007b1d */ /* 0x000fee0000010000 */
[----:B------:R-:W-:Y:S05]  /*5bd0*/  @P0 BRA `(.L_x_330) ;  /* 0x0000001000280947 */ /* 0x000fea0003800000 */
[----:B------:R-:W-:Y:S01]  /*5be0*/  ISETP.NE.AND P0, PT, R22, RZ, PT ;  /* 0x000000ff1600720c */ /* 0x000fe20003f05270 */
[----:B------:R-:W-:Y:S01]  /*5bf0*/  BSSY B0, `(.L_x_331) ;  /* 0x0000070000007945 */ /* 0x000fe20003800000 */
[----:B------:R-:W-:-:S11]  /*5c00*/  MOV R31, R2 ;  /* 0x00000002001f7202 */ /* 0x000fd60000000f00 */
[----:B------:R-:W-:Y:S05]  /*5c10*/  @!P0 BRA `(.L_x_332) ;  /* 0x0000000400b48947 */ /* 0x000fea0003800000 */
[----:B------:R-:W-:Y:S02]  /*5c20*/  ISETP.NE.AND P0, PT, R49, 0xf, PT ;  /* 0x0000000f3100780c */ /* 0x000fe40003f05270 */
[----:B------:R-:W-:Y:S01]  /*5c30*/  CS2R R24, SRZ ;  /* 0x0000000000187805 */ /* 0x000fe2000001ff00 */
[----:B------:R-:W-:-:S10]  /*5c40*/  UMOV UR9, 0xffff ;  /* 0x0000ffff00097882 */ /* 0x000fd40000000000 */
[----:B------:R1:W2:Y:S04]  /*5c50*/  @P0 LDS R24, [R10] ;  /* 0x000000000a180984 */ /* 0x0002a80000000800 */
[----:B------:R1:W3:Y:S01]  /*5c60*/  @P0 LDS R25, [R10+0x780] ;  /* 0x000780000a190984 */ /* 0x0002e20000000800 */
[----:B------:R-:W-:Y:S05]  /*5c70*/  BRA.DIV UR9, `(.L_x_333) ;  /* 0x0000001209187947 */ /* 0x000fea000b800000 */
[----:B------:R-:W-:Y:S01]  /*5c80*/  MOV R23, 0xffff ;  /* 0x0000ffff00177802 */ /* 0x000fe20000000f00 */
[----:B------:R-:W-:Y:S01]  /*5c90*/  IMAD.MOV.U32 R30, RZ, RZ, 0xffff ;  /* 0x0000ffffff1e7424 */ /* 0x000fe200078e00ff */
[----:B------:R-:W-:Y:S02]  /*5ca0*/  MOV R28, 0xffff ;  /* 0x0000ffff001c7802 */ /* 0x000fe40000000f00 */
[----:B------:R-:W-:Y:S01]  /*5cb0*/  MOV R29, 0xffff ;  /* 0x0000ffff001d7802 */ /* 0x000fe20000000f00 */
[----:B--2---:R-:W2:Y:S01]  /*5cc0*/  SHFL.BFLY PT, R27, R24, 0x8, 0x101f ;  /* 0x0d101f00181b7f89 */ /* 0x004ea200000e0000 */
[----:B------:R-:W-:-:S03]  /*5cd0*/  MOV R37, 0xffff ;  /* 0x0000ffff00257802 */ /* 0x000fc60000000f00 */
[----:B---3--:R-:W3:Y:S01]  /*5ce0*/  SHFL.BFLY PT, R26, R25, 0x8, 0x101f ;  /* 0x0d101f00191a7f89 */ /* 0x008ee200000e0000 */
[----:B--2---:R-:W-:Y:S01]  /*5cf0*/  FADD.FTZ R27, R27, R24 ;  /* 0x000000181b1b7221 */ /* 0x004fe20000010000 */
[----:B------:R-:W-:Y:S01]  /*5d00*/  MOV R24, 0xffff ;  /* 0x0000ffff00187802 */ /* 0x000fe20000000f00 */
[----:B---3--:R-:W-:-:S03]  /*5d10*/  FADD.FTZ R26, R26, R25 ;  /* 0x000000191a1a7221 */ /* 0x008fc60000010000 */
[----:B------:R-:W2:Y:S04]  /*5d20*/  SHFL.BFLY PT, R34, R27, 0x4, 0x101f ;  /* 0x0c901f001b227f89 */ /* 0x000ea800000e0000 */
        /* <DEDUP_REMOVED lines=10> */
.L_x_346:
[----:B------:R-:W2:Y:S01]  /*5dd0*/  LDC.64 R24, c[0x0][0x218] ;  /* 0x00008600ff187b82 */ /* 0x000ea20000000a00 */
[----:B------:R-:W-:Y:S01]  /*5de0*/  ISETP.NE.AND P1, PT, R49, RZ, PT ;  /* 0x000000ff3100720c */ /* 0x000fe20003f25270 */
[----:B----4-:R-:W-:Y:S01]  /*5df0*/  FADD.FTZ R29, R35, R30 ;  /* 0x0000001e231d7221 */ /* 0x010fe20000010000 */
[----:B------:R-:W-:Y:S01]  /*5e00*/  IMAD.IADD R23, R2, 0x1, R20 ;  /* 0x0000000102177824 */ /* 0x000fe200078e0214 */
[----:B------:R-:W-:Y:S02]  /*5e10*/  ISETP.NE.AND P2, PT, R22, 0x1, PT ;  /* 0x000000011600780c */ /* 0x000fe40003f45270 */
[----:B------:R-:W-:Y:S02]  /*5e20*/  MOV R31, R0 ;  /* 0x00000000001f7202 */ /* 0x000fe40000000f00 */
[----:B------:R-:W3:Y:S06]  /*5e30*/  LDC.64 R26, c[0x0][0x220] ;  /* 0x00008800ff1a7b82 */ /* 0x000eec0000000a00 */
[----:B------:R-:W-:-:S02]  /*5e40*/  @!P1 F2FP.BF16.F32.PACK_AB R28, RZ, R36 ;  /* 0x00000024ff1c923e */ /* 0x000fc400000010ff */
[----:B------:R-:W-:Y:S01]  /*5e50*/  @!P1 F2FP.BF16.F32.PACK_AB R29, RZ, R29 ;  /* 0x0000001dff1d923e */ /* 0x000fe200000010ff */
[----:B--2---:R-:W-:-:S05]  /*5e60*/  IMAD.WIDE R24, R23, 0x2, R24 ;  /* 0x0000000217187825 */ /* 0x004fca00078e0218 */
[----:B------:R2:W-:Y:S01]  /*5e70*/  @!P1 STG.E.U16 desc[UR12][R24.64], R28 ;  /* 0x0000001c18009986 */ /* 0x0005e2000c10150c */
[----:B---3--:R-:W-:-:S05]  /*5e80*/  IMAD.WIDE R26, R23, 0x2, R26 ;  /* 0x00000002171a7825 */ /* 0x008fca00078e021a */
[----:B------:R2:W-:Y:S01]  /*5e90*/  @!P1 STG.E.U16 desc[UR12][R26.64], R29 ;  /* 0x0000001d1a009986 */ /* 0x0005e2000c10150c */
[----:B------:R-:W-:Y:S05]  /*5ea0*/  @!P2 BRA `(.L_x_332) ;  /* 0x000000040010a947 */ /* 0x000fea0003800000 */
[----:B------:R-:W-:Y:S01]  /*5eb0*/  HFMA2.MMA R31, -RZ, RZ, 0, 0 ;  /* 0x00000000ff1f7435 */ /* 0x000fe200000001ff */
[----:B------:R-:W-:Y:S01]  /*5ec0*/  MOV R33, RZ ;  /* 0x000000ff00217202 */ /* 0x000fe20000000f00 */
[----:B------:R-:W-:-:S05]  /*5ed0*/  UMOV UR9, 0xffff ;  /* 0x0000ffff00097882 */ /* 0x000fca0000000000 */
[----:B------:R3:W4:Y:S04]  /*5ee0*/  @P0 LDS R33, [R12+0x780] ;  /* 0x000780000c210984 */ /* 0x0007280000000800 */
[----:B------:R3:W0:Y:S01]  /*5ef0*/  @P0 LDS R31, [R12] ;  /* 0x000000000c1f0984 */ /* 0x0006220000000800 */
[----:B------:R-:W-:Y:S05]  /*5f00*/  BRA.DIV UR9, `(.L_x_334) ;  /* 0x0000001209487947 */ /* 0x000fea000b800000 */
[----:B--2---:R-:W-:Y:S01]  /*5f10*/  IMAD.MOV.U32 R28, RZ, RZ, 0xffff ;  /* 0x0000ffffff1c7424 */ /* 0x004fe200078e00ff */
[----:B------:R-:W-:Y:S01]  /*5f20*/  MOV R30, 0xffff ;  /* 0x0000ffff001e7802 */ /* 0x000fe20000000f00 */
[----:B------:R-:W-:Y:S01]  /*5f30*/  IMAD.MOV.U32 R32, RZ, RZ, 0xffff ;  /* 0x0000ffffff207424 */ /* 0x000fe200078e00ff */
[----:B------:R-:W-:Y:S01]  /*5f40*/  MOV R23, 0xffff ;  /* 0x0000ffff00177802 */ /* 0x000fe20000000f00 */
[----:B0-----:R-:W0:Y:S01]  /*5f50*/  SHFL.BFLY PT, R34, R31, 0x8, 0x101f ;  /* 0x0d101f001f227f89 */ /* 0x001e2200000e0000 */
[----:B------:R-:W-:-:S03]  /*5f60*/  MOV R29, 0xffff ;  /* 0x0000ffff001d7802 */ /* 0x000fc60000000f00 */
[----:B----4-:R-:W2:Y:S01]  /*5f70*/  SHFL.BFLY PT, R36, R33, 0x8, 0x101f ;  /* 0x0d101f0021247f89 */ /* 0x010ea200000e0000 */
[----:B0-----:R-:W-:Y:S01]  /*5f80*/  FADD.FTZ R34, R34, R31 ;  /* 0x0000001f22227221 */ /* 0x001fe20000010000 */
[----:B--2---:R-:W-:-:S04]  /*5f90*/  FADD.FTZ R36, R36, R33 ;  /* 0x0000002124247221 */ /* 0x004fc80000010000 */
        /* <DEDUP_REMOVED lines=12> */
.L_x_356:
        /* <DEDUP_REMOVED lines=11> */
[----:B------:R0:W2:Y:S04]  /*6110*/  @P0 LDS R33, [R13+0x780] ;  /* 0x000780000d210984 */ /* 0x0000a80000000800 */
[----:B------:R0:W0:Y:S01]  /*6120*/  @P0 LDS R31, [R13] ;  /* 0x000000000d1f0984 */ /* 0x0000220000000800 */
[----:B------:R-:W-:Y:S05]  /*6130*/  BRA.DIV UR9, `(.L_x_335) ;  /* 0x0000001209a47947 */ /* 0x000fea000b800000 */
[----:B----4-:R-:W-:Y:S01]  /*6140*/  MOV R28, 0xffff ;  /* 0x0000ffff001c7802 */ /* 0x010fe20000000f00 */
[----:B------:R-:W-:Y:S01]  /*6150*/  IMAD.MOV.U32 R29, RZ, RZ, 0xffff ;  /* 0x0000ffffff1d7424 */ /* 0x000fe200078e00ff */
[----:B------:R-:W-:Y:S02]  /*6160*/  MOV R30, 0xffff ;  /* 0x0000ffff001e7802 */ /* 0x000fe40000000f00 */
[----:B------:R-:W-:Y:S01]  /*6170*/  MOV R23, 0xffff ;  /* 0x0000ffff00177802 */ /* 0x000fe20000000f00 */
[----:B0-----:R-:W0:Y:S01]  /*6180*/  SHFL.BFLY PT, R34, R31, 0x8, 0x101f ;  /* 0x0d101f001f227f89 */ /* 0x001e2200000e0000 */
[----:B------:R-:W-:-:S03]  /*6190*/  MOV R32, 0xffff ;  /* 0x0000ffff00207802 */ /* 0x000fc60000000f00 */
[----:B--2---:R-:W2:Y:S01]  /*61a0*/  SHFL.BFLY PT, R36, R33, 0x8, 0x101f ;  /* 0x0d101f0021247f89 */ /* 0x004ea200000e0000 */
        /* <DEDUP_REMOVED lines=14> */
.L_x_366:
[----:B----4-:R-:W-:Y:S01]  /*6290*/  FADD.FTZ R28, R40, R30 ;  /* 0x0000001e281c7221 */ /* 0x010fe20000010000 */
[----:B------:R-:W-:Y:S02]  /*62a0*/  @!P1 F2FP.BF16.F32.PACK_AB R23, RZ, R31 ;  /* 0x0000001fff17923e */ /* 0x000fe400000010ff */
[----:B------:R-:W-:Y:S02]  /*62b0*/  MOV R31, R16 ;  /* 0x00000010001f7202 */ /* 0x000fe40000000f00 */
[----:B------:R-:W-:Y:S01]  /*62c0*/  @!P1 F2FP.BF16.F32.PACK_AB R28, RZ, R28 ;  /* 0x0000001cff1c923e */ /* 0x000fe200000010ff */
[----:B------:R0:W-:Y:S04]  /*62d0*/  @!P1 STG.E.U16 desc[UR12][R24.64+0x78], R23 ;  /* 0x0000781718009986 */ /* 0x0001e8000c10150c */
[----:B------:R0:W-:Y:S02]  /*62e0*/  @!P1 STG.E.U16 desc[UR12][R26.64+0x78], R28 ;  /* 0x0000781c1a009986 */ /* 0x0001e4000c10150c */
.L_x_332:
[----:B------:R-:W-:Y:S05]  /*62f0*/  BSYNC B0 ;  /* 0x0000000000007941 */ /* 0x000fea0003800000 */
.L_x_331:
[----:B------:R-:W-:-:S13]  /*6300*/  ISETP.GE.U32.AND P0, PT, R8, 0x5a, PT ;  /* 0x0000005a0800780c */ /* 0x000fda0003f06070 */
[----:B------:R-:W-:Y:S05]  /*6310*/  @!P0 BRA `(.L_x_330) ;  /* 0x0000000800588947 */ /* 0x000fea0003800000 */
[----:B------:R-:W-:Y:S02]  /*6320*/  ISETP.NE.AND P0, PT, R49, 0xf, PT ;  /* 0x0000000f3100780c */ /* 0x000fe40003f05270 */
[----:B0-2-4-:R-:W-:Y:S01]  /*6330*/  CS2R R24, SRZ ;  /* 0x0000000000187805 */ /* 0x015fe2000001ff00 */
[----:B------:R-:W-:-:S10]  /*6340*/  UMOV UR9, 0xffff ;  /* 0x0000ffff00097882 */ /* 0x000fd40000000000 */
[----:B------:R-:W-:Y:S02]  /*6350*/  @P0 LOP3.LUT R23, R31, R11, RZ, 0x3c, !PT ;  /* 0x0000000b1f170212 */ /* 0x000fe400078e3cff */
[----:B------:R-:W-:-:S05]  /*6360*/  @P0 LEA R26, R49, UR8, 0x7 ;  /* 0x00000008311a0c11 */ /* 0x000fca000f8e38ff */
[----:B------:R-:W-:-:S05]  /*6370*/  @P0 IMAD R23, R23, 0x4, R26 ;  /* 0x0000000417170824 */ /* 0x000fca00078e021a */
[----:B------:R0:W2:Y:S04]  /*6380*/  @P0 LDS R24, [R23] ;  /* 0x0000000017180984 */ /* 0x0000a80000000800 */
[----:B------:R0:W4:Y:S01]  /*6390*/  @P0 LDS R25, [R23+0x780] ;  /* 0x0007800017190984 */ /* 0x0001220000000800 */
[----:B------:R-:W-:Y:S05]  /*63a0*/  BRA.DIV UR9, `(.L_x_336) ;  /* 0x0000001209f07947 */ /* 0x000fea000b800000 */
[C---:B------:R-:W-:Y:S01]  /*63b0*/  @P0 IADD3 R34, R31.reuse, 0x1e, RZ ;  /* 0x0000001e1f220810 */ /* 0x040fe20007ffe0ff */
[----:B------:R-:W-:Y:S01]  /*63c0*/  IMAD.MOV.U32 R38, RZ, RZ, RZ ;  /* 0x000000ffff267224 */ /* 0x000fe200078e00ff */
[----:B------:R-:W-:Y:S01]  /*63d0*/  @P0 IADD3 R26, R31, 0x3c, RZ ;  /* 0x0000003c1f1a0810 */ /* 0x000fe20007ffe0ff */
[----:B------:R-:W-:Y:S01]  /*63e0*/  IMAD.MOV.U32 R29, RZ, RZ, 0xffff ;  /* 0x0000ffffff1d7424 */ /* 0x000fe200078e00ff */
[C---:B------:R-:W-:Y:S02]  /*63f0*/  @P0 LEA R33, R49.reuse, UR8, 0x7 ;  /* 0x0000000831210c11 */ /* 0x040fe4000f8e38ff */
[----:B------:R-:W-:Y:S02]  /*6400*/  CS2R R42, SRZ ;  /* 0x00000000002a7805 */ /* 0x000fe4000001ff00 */
[-C--:B------:R-:W-:Y:S01]  /*6410*/  @P0 LOP3.LUT R34, R34, R11.reuse, RZ, 0x3c, !PT ;  /* 0x0000000b22220212 */ /* 0x080fe200078e3cff */
[----:B------:R-:W-:Y:S01]  /*6420*/  HFMA2.MMA R46, -RZ, RZ, 0, 0 ;  /* 0x00000000ff2e7435 */ /* 0x000fe200000001ff */
[----:B------:R-:W-:Y:S01]  /*6430*/  @P0 LEA R27, R49, UR8, 0x7 ;  /* 0x00000008311b0c11 */ /* 0x000fe2000f8e38ff */
[----:B------:R-:W-:Y:S01]  /*6440*/  IMAD.MOV.U32 R50, RZ, RZ, RZ ;  /* 0x000000ffff327224 */ /* 0x000fe200078e00ff */
[----:B------:R-:W-:-:S02]  /*6450*/  @P0 LOP3.LUT R26, R26, R11, RZ, 0x3c, !PT ;  /* 0x0000000b1a1a0212 */ /* 0x000fc400078e3cff */
[----:B------:R-:W-:Y:S02]  /*6460*/  @P0 LEA R34, R34, R33, 0x2 ;  /* 0x0000002122220211 */ /* 0x000fe400078e10ff */
[----:B------:R-:W-:Y:S01]  /*6470*/  @P0 LEA R37, R49, UR8, 0x7 ;  /* 0x0000000831250c11 */ /* 0x000fe2000f8e38ff */
[----:B------:R-:W-:Y:S01]  /*6480*/  @P0 IMAD R27, R26, 0x4, R27 ;  /* 0x000000041a1b0824 */ /* 0x000fe200078e021b */
[----:B------:R-:W-:Y:S01]  /*6490*/  @P0 IADD3 R26, R31, 0x5a, RZ ;  /* 0x0000005a1f1a0810 */ /* 0x000fe20007ffe0ff */
[----:B------:R-:W5:Y:S01]  /*64a0*/  @P0 LDS R36, [R34+0x780] ;  /* 0x0007800022240984 */ /* 0x000f620000000800 */
[----:B------:R-:W-:Y:S02]  /*64b0*/  MOV R30, 0xffff ;  /* 0x0000ffff001e7802 */ /* 0x000fe40000000f00 */
[----:B------:R-:W-:Y:S01]  /*64c0*/  @P0 LOP3.LUT R26, R26, R11, RZ, 0x3c, !PT ;  /* 0x0000000b1a1a0212 */ /* 0x000fe200078e3cff */
[----:B------:R1:W3:Y:S01]  /*64d0*/  @P0 LDS R35, [R34] ;  /* 0x0000000022230984 */ /* 0x0002e20000000800 */
[----:B0-----:R-:W-:-:S02]  /*64e0*/  MOV R23, 0xffff ;  /* 0x0000ffff00177802 */ /* 0x001fc40000000f00 */
[----:B------:R-:W-:Y:S01]  /*64f0*/  @P0 LEA R26, R26, R37, 0x2 ;  /* 0x000000251a1a0211 */ /* 0x000fe200078e10ff */
[----:B------:R-:W-:Y:S01]  /*6500*/  @P0 LDS R45, [R27+0x780] ;  /* 0x000780001b2d0984 */ /* 0x000fe20000000800 */
[----:B------:R-:W-:Y:S01]  /*6510*/  HFMA2.MMA R37, -RZ, RZ, 0, 0 ;  /* 0x00000000ff257435 */ /* 0x000fe200000001ff */
[----:B------:R-:W-:Y:S02]  /*6520*/  MOV R28, 0xffff ;  /* 0x0000ffff001c7802 */ /* 0x000fe40000000f00 */
[----:B------:R-:W-:Y:S01]  /*6530*/  @P0 LDS R44, [R27] ;  /* 0x000000001b2c0984 */ /* 0x000fe20000000800 */
[----:B------:R-:W-:Y:S02]  /*6540*/  MOV R32, 0xffff ;  /* 0x0000ffff00207802 */ /* 0x000fe40000000f00 */
[----:B------:R-:W-:Y:S01]  /*6550*/  MOV R33, 0xffff ;  /* 0x0000ffff00217802 */ /* 0x000fe20000000f00 */
[----:B------:R-:W-:Y:S01]  /*6560*/  @P0 LDS R51, [R26] ;  /* 0x000000001a330984 */ /* 0x000fe20000000800 */
[----:B-1----:R-:W-:-:S02]  /*6570*/  MOV R34, 0xffff ;  /* 0x0000ffff00227802 */ /* 0x002fc40000000f00 */
[----:B------:R-:W-:Y:S01]  /*6580*/  MOV R41, 0xffff ;  /* 0x0000ffff00297802 */ /* 0x000fe20000000f00 */
[----:B----4-:R-:W0:Y:S04]  /*6590*/  SHFL.BFLY PT, R30, R25, 0x8, 0x101f ;  /* 0x0d101f00191e7f89 */ /* 0x010e2800000e0000 */
[----:B------:R0:W-:Y:S04]  /*65a0*/  @P0 LDS R52, [R26+0x780] ;  /* 0x000780001a340984 */ /* 0x0001e80000000800 */
[----:B--2---:R-:W1:Y:S01]  /*65b0*/  SHFL.BFLY PT, R27, R24, 0x8, 0x101f ;  /* 0x0d101f00181b7f89 */ /* 0x004e6200000e0000 */
[----:B-----5:R-:W-:Y:S01]  /*65c0*/  @P0 MOV R38, R36 ;  /* 0x0000002400260202 */ /* 0x020fe20000000f00 */
[----:B------:R-:W-:Y:S01]  /*65d0*/  IMAD.MOV.U32 R36, RZ, RZ, 0xffff ;  /* 0x0000ffffff247424 */ /* 0x000fe200078e00ff */
[----:B---3--:R-:W-:-:S03]  /*65e0*/  @P0 MOV R37, R35 ;  /* 0x0000002300250202 */ /* 0x008fc60000000f00 */
[----:B------:R-:W2:Y:S01]  /*65f0*/  SHFL.BFLY PT, R39, R38, 0x8, 0x101f ;  /* 0x0d101f0026277f89 */ /* 0x000ea200000e0000 */
[----:B0-----:R-:W-:Y:S01]  /*6600*/  FADD.FTZ R26, R30, R25 ;  /* 0x000000191e1a7221 */ /* 0x001fe20000010000 */
[----:B------:R-:W-:Y:S02]  /*6610*/  IMAD.MOV.U32 R35, RZ, RZ, 0xffff ;  /* 0x0000ffffff237424 */ /* 0x000fe400078e00ff */
[----:B------:R-:W-:Y:S01]  /*6620*/  @P0 IMAD.MOV.U32 R43, RZ, RZ, R45 ;  /* 0x000000ffff2b0224 */ /* 0x000fe200078e002d */
[----:B------:R-:W0:Y:S01]  /*6630*/  SHFL.BFLY PT, R40, R37, 0x8, 0x101f ;  /* 0x0d101f0025287f89 */ /* 0x000e2200000e0000 */
[----:B------:R-:W-:Y:S01]  /*6640*/  @P0 MOV R42, R44 ;  /* 0x0000002c002a0202 */ /* 0x000fe20000000f00 */
[----:B-1----:R-:W-:Y:S02]  /*6650*/  FADD.FTZ R27, R27, R24 ;  /* 0x000000181b1b7221 */ /* 0x002fe40000010000 */
[----:B------:R-:W1:Y:S01]  /*6660*/  SHFL.BFLY PT, R44, R43, 0x8, 0x101f ;  /* 0x0d101f002b2c7f89 */ /* 0x000e6200000e0000 */
[----:B------:R-:W-:-:S03]  /*6670*/  @P0 MOV R46, R51 ;  /* 0x00000033002e0202 */ /* 0x000fc60000000f00 */
[----:B------:R-:W3:Y:S04]  /*6680*/  SHFL.BFLY PT, R45, R42, 0x8, 0x101f ;  /* 0x0d101f002a2d7f89 */ /* 0x000ee800000e0000 */
[----:B------:R-:W4:Y:S01]  /*6690*/  SHFL.BFLY PT, R30, R26, 0x4, 0x101f ;  /* 0x0c901f001a1e7f89 */ /* 0x000f2200000e0000 */
[----:B------:R-:W-:-:S03]  /*66a0*/  @P0 MOV R50, R52 ;  /* 0x0000003400320202 */ /* 0x000fc60000000f00 */
[----:B------:R-:W5:Y:S01]  /*66b0*/  SHFL.BFLY PT, R24, R27, 0x4, 0x101f ;  /* 0x0c901f001b187f89 */ /* 0x000f6200000e0000 */
[----:B------:R-:W-:Y:S01]  /*66c0*/  ISETP.NE.AND P0, PT, R49, RZ, PT ;  /* 0x000000ff3100720c */ /* 0x000fe20003f05270 */
[----:B--2---:R-:W-:Y:S02]  /*66d0*/  FADD.FTZ R39, R39, R38 ;  /* 0x0000002627277221 */ /* 0x004fe40000010000 */
[----:B------:R-:W2:Y:S01]  /*66e0*/  SHFL.BFLY PT, R51, R46, 0x8, 0x101f ;  /* 0x0d101f002e337f89 */ /* 0x000ea200000e0000 */
[----:B0-----:R-:W-:-:S03]  /*66f0*/  FADD.FTZ R40, R40, R37 ;  /* 0x0000002528287221 */ /* 0x001fc60000010000 */
[----:B------:R-:W0:Y:S01]  /*6700*/  SHFL.BFLY PT, R38, R39, 0x4, 0x101f ;  /* 0x0c901f0027267f89 */ /* 0x000e2200000e0000 */
[----:B-1----:R-:W-:-:S03]  /*6710*/  FADD.FTZ R44, R44, R43 ;  /* 0x0000002b2c2c7221 */ /* 0x002fc60000010000 */
[----:B------:R-:W1:Y:S01]  /*6720*/  SHFL.BFLY PT, R37, R40, 0x4, 0x101f ;  /* 0x0c901f0028257f89 */ /* 0x000e6200000e0000 */
[----:B---3--:R-:W-:-:S03]  /*6730*/  FADD.FTZ R45, R45, R42 ;  /* 0x0000002a2d2d7221 */ /* 0x008fc60000010000 */
[----:B------:R-:W3:Y:S01]  /*6740*/  SHFL.BFLY PT, R43, R44, 0x4, 0x101f ;  /* 0x0c901f002c2b7f89 */ /* 0x000ee200000e0000 */
[----:B----4-:R-:W-:-:S03]  /*6750*/  FADD.FTZ R25, R26, R30 ;  /* 0x0000001e1a197221 */ /* 0x010fc60000010000 */
[----:B------:R-:W4:Y:S01]  /*6760*/  SHFL.BFLY PT, R42, R45, 0x4, 0x101f ;  /* 0x0c901f002d2a7f89 */ /* 0x000f2200000e0000 */
[----:B------:R-:W-:Y:S01]  /*6770*/  MOV R30, 0xffff ;  /* 0x0000ffff001e7802 */ /* 0x000fe20000000f00 */
[----:B------:R-:W-:Y:S02]  /*6780*/  IMAD.MOV.U32 R26, RZ, RZ, 0xffff ;  /* 0x0000ffffff1a7424 */ /* 0x000fe400078e00ff */
[----:B-----5:R-:W-:Y:S01]  /*6790*/  FADD.FTZ R24, R27, R24 ;  /* 0x000000181b187221 */ /* 0x020fe20000010000 */
[----:B------:R-:W5:Y:S01]  /*67a0*/  SHFL.BFLY PT, R53, R50, 0x8, 0x101f ;  /* 0x0d101f0032357f89 */ /* 0x000f6200000e0000 */
[----:B------:R-:W-:Y:S01]  /*67b0*/  MOV R27, 0xffff ;  /* 0x0000ffff001b7802 */ /* 0x000fe20000000f00 */
[----:B--2---:R-:W-:Y:S02]  /*67c0*/  FADD.FTZ R51, R51, R46 ;  /* 0x0000002e33337221 */ /* 0x004fe40000010000 */
[----:B------:R-:W2:Y:S01]  /*67d0*/  SHFL.BFLY PT, R30, R25, 0x2, 0x101f ;  /* 0x0c501f00191e7f89 */ /* 0x000ea200000e0000 */
[----:B------:R-:W-:Y:S01]  /*67e0*/  MOV R46, 0xffff ;  /* 0x0000ffff002e7802 */ /* 0x000fe20000000f00 */
[----:B0-----:R-:W-:-:S02]  /*67f0*/  FADD.FTZ R38, R39, R38 ;  /* 0x0000002627267221 */ /* 0x001fc40000010000 */
[----:B------:R-:W0:Y:S01]  /*6800*/  SHFL.BFLY PT, R27, R24, 0x2, 0x101f ;  /* 0x0c501f00181b7f89 */ /* 0x000e2200000e0000 */
[----:B-1----:R-:W-:-:S03]  /*6810*/  FADD.FTZ R37, R40, R37 ;  /* 0x0000002528257221 */ /* 0x002fc60000010000 */
[----:B------:R-:W1:Y:S01]  /*6820*/  SHFL.BFLY PT, R41, R38, 0x2, 0x101f ;  /* 0x0c501f0026297f89 */ /* 0x000e6200000e0000 */
[----:B------:R-:W-:Y:S01]  /*6830*/  MOV R40, 0xffff ;  /* 0x0000ffff00287802 */ /* 0x000fe20000000f00 */
[----:B---3--:R-:W-:Y:S01]  /*6840*/  FADD.FTZ R43, R44, R43 ;  /* 0x0000002b2c2b7221 */ /* 0x008fe20000010000 */
[----:B------:R-:W-:Y:S01]  /*6850*/  MOV R44, 0xffff ;  /* 0x0000ffff002c7802 */ /* 0x000fe20000000f00 */
[----:B------:R-:W3:Y:S01]  /*6860*/  SHFL.BFLY PT, R26, R37, 0x2, 0x101f ;  /* 0x0c501f00251a7f89 */ /* 0x000ee200000e0000 */
[----:B----4-:R-:W-:-:S03]  /*6870*/  FADD.FTZ R42, R45, R42 ;  /* 0x0000002a2d2a7221 */ /* 0x010fc60000010000 */
[----:B------:R-:W4:Y:S01]  /*6880*/  SHFL.BFLY PT, R46, R51, 0x4, 0x101f ;  /* 0x0c901f00332e7f89 */ /* 0x000f2200000e0000 */
[----:B------:R-:W-:Y:S01]  /*6890*/  IADD3 R23, R31, R20, RZ ;  /* 0x000000141f177210 */ /* 0x000fe20007ffe0ff */
[----:B-----5:R-:W-:Y:S01]  /*68a0*/  FADD.FTZ R53, R53, R50 ;  /* 0x0000003235357221 */ /* 0x020fe20000010000 */
[----:B------:R-:W-:Y:S01]  /*68b0*/  MOV R50, 0xffff ;  /* 0x0000ffff00327802 */ /* 0x000fe20000000f00 */
[----:B------:R-:W5:Y:S01]  /*68c0*/  SHFL.BFLY PT, R45, R42, 0x2, 0x101f ;  /* 0x0c501f002a2d7f89 */ /* 0x000f6200000e0000 */
[----:B--2---:R-:W-:-:S03]  /*68d0*/  FADD.FTZ R34, R25, R30 ;  /* 0x0000001e19227221 */ /* 0x004fc60000010000 */
[----:B------:R-:W2:Y:S01]  /*68e0*/  SHFL.BFLY PT, R44, R43, 0x2, 0x101f ;  /* 0x0c501f002b2c7f89 */ /* 0x000ea200000e0000 */
[----:B0-----:R-:W-:-:S03]  /*68f0*/  FADD.FTZ R33, R24, R27 ;  /* 0x0000001b18217221 */ /* 0x001fc60000010000 */
[----:B------:R-:W0:Y:S01]  /*6900*/  SHFL.BFLY PT, R50, R53, 0x4, 0x101f ;  /* 0x0c901f0035327f89 */ /* 0x000e2200000e0000 */
[----:B------:R-:W0:Y:S01]  /*6910*/  LDC.64 R24, c[0x0][0x218] ;  /* 0x00008600ff187b82 */ /* 0x000e220000000a00 */
[----:B-1----:R-:W-:Y:S02]  /*6920*/  FADD.FTZ R41, R38, R41 ;  /* 0x0000002926297221 */ /* 0x002fe40000010000 */
[----:B------:R-:W1:Y:S01]  /*6930*/  SHFL.BFLY PT, R35, R34, 0x1, 0x101f ;  /* 0x0c301f0022237f89 */ /* 0x000e6200000e0000 */
[----:B------:R-:W-:Y:S01]  /*6940*/  MOV R38, 0xffff ;  /* 0x0000ffff00267802 */ /* 0x000fe20000000f00 */
[----:B---3--:R-:W-:Y:S02]  /*6950*/  FADD.FTZ R39, R37, R26 ;  /* 0x0000001a25277221 */ /* 0x008fe40000010000 */
        /* <DEDUP_REMOVED lines=9> */
[----:B--2---:R-:W-:Y:S01]  /*69f0*/  FADD.FTZ R43, R43, R44 ;  /* 0x0000002c2b2b7221 */ /* 0x004fe20000010000 */
[----:B------:R-:W-:-:S02]  /*6a00*/  IMAD.MOV.U32 R44, RZ, RZ, 0xffff ;  /* 0x0000ffffff2c7424 */ /* 0x000fc400078e00ff */
[----:B------:R-:W2:Y:S01]  /*6a10*/  SHFL.BFLY PT, R37, R46, 0x2, 0x101f ;  /* 0x0c501f002e257f89 */ /* 0x000ea200000e0000 */
[----:B0-----:R-:W-:Y:S01]  /*6a20*/  FADD.FTZ R50, R53, R50 ;  /* 0x0000003235327221 */ /* 0x001fe20000010000 */
[----:B------:R-:W-:Y:S02]  /*6a30*/  IMAD.WIDE R24, R23, 0x2, R24 ;  /* 0x0000000217187825 */ /* 0x000fe400078e0218 */
[----:B------:R-:W0:Y:S02]  /*6a40*/  SHFL.BFLY PT, R42, R45, 0x1, 0x101f ;  /* 0x0c301f002d2a7f89 */ /* 0x000e2400000e0000 */
[----:B-1----:R-:W-:Y:S02]  /*6a50*/  FADD.FTZ R34, R34, R35 ;  /* 0x0000002322227221 */ /* 0x002fe40000010000 */
[----:B------:R-:W1:Y:S01]  /*6a60*/  SHFL.BFLY PT, R44, R43, 0x1, 0x101f ;  /* 0x0c301f002b2c7f89 */ /* 0x000e6200000e0000 */
[----:B---3--:R-:W-:-:S03]  /*6a70*/  FADD.FTZ R33, R33, R36 ;  /* 0x0000002421217221 */ /* 0x008fc60000010000 */
[----:B------:R-:W3:Y:S01]  /*6a80*/  SHFL.BFLY PT, R51, R50, 0x2, 0x101f ;  /* 0x0c501f0032337f89 */ /* 0x000ee200000e0000 */
[----:B------:R-:W-:Y:S01]  /*6a90*/  @!P0 F2FP.BF16.F32.PACK_AB R31, RZ, R34 ;  /* 0x00000022ff1f823e */ /* 0x000fe200000010ff */
[----:B------:R-:W-:-:S04]  /*6aa0*/  IMAD.WIDE R26, R23, 0x2, R26 ;  /* 0x00000002171a7825 */ /* 0x000fc800078e021a */
[----:B----4-:R-:W-:Y:S01]  /*6ab0*/  FADD.FTZ R38, R39, R38 ;  /* 0x0000002627267221 */ /* 0x010fe20000010000 */
[----:B------:R-:W-:Y:S02]  /*6ac0*/  @!P0 F2FP.BF16.F32.PACK_AB R30, RZ, R33 ;  /* 0x00000021ff1e823e */ /* 0x000fe400000010ff */
[----:B------:R-:W-:Y:S01]  /*6ad0*/  PRMT R32, R31, 0x7610, R32 ;  /* 0x000076101f207816 */ /* 0x000fe20000000020 */
[----:B------:R-:W-:Y:S02]  /*6ae0*/  IMAD.MOV.U32 R34, RZ, RZ, 0xffff ;  /* 0x0000ffffff227424 */ /* 0x000fe400078e00ff */
[----:B-----5:R-:W-:Y:S01]  /*6af0*/  FADD.FTZ R28, R41, R40 ;  /* 0x00000028291c7221 */ /* 0x020fe20000010000 */
[----:B------:R-:W-:Y:S01]  /*6b00*/  @!P0 F2FP.BF16.F32.PACK_AB R23, RZ, R38 ;  /* 0x00000026ff17823e */ /* 0x000fe200000010ff */
[----:B------:R-:W-:Y:S01]  /*6b10*/  @!P0 STG.E.U16 desc[UR12][R24.64], R30 ;  /* 0x0000001e18008986 */ /* 0x000fe2000c10150c */
[----:B--2---:R-:W-:Y:S02]  /*6b20*/  FADD.FTZ R37, R46, R37 ;  /* 0x000000252e257221 */ /* 0x004fe40000010000 */
[----:B------:R-:W-:Y:S01]  /*6b30*/  @!P0 F2FP.BF16.F32.PACK_AB R28, RZ, R28 ;  /* 0x0000001cff1c823e */ /* 0x000fe200000010ff */
[----:B------:R2:W-:Y:S01]  /*6b40*/  @!P0 STG.E.U16 desc[UR12][R26.64], R32 ;  /* 0x000000201a008986 */ /* 0x0005e2000c10150c */
[----:B0-----:R-:W-:-:S03]  /*6b50*/  FADD.FTZ R29, R45, R42 ;  /* 0x0000002a2d1d7221 */ /* 0x001fc60000010000 */
[----:B------:R-:W0:Y:S01]  /*6b60*/  SHFL.BFLY PT, R34, R37, 0x1, 0x101f ;  /* 0x0c301f0025227f89 */ /* 0x000e2200000e0000 */
[----:B-1----:R-:W-:Y:S01]  /*6b70*/  FADD.FTZ R31, R43, R44 ;  /* 0x0000002c2b1f7221 */ /* 0x002fe20000010000 */
[----:B------:R-:W-:Y:S01]  /*6b80*/  @!P0 F2FP.BF16.F32.PACK_AB R29, RZ, R29 ;  /* 0x0000001dff1d823e */ /* 0x000fe200000010ff */
[----:B---3--:R-:W-:-:S03]  /*6b90*/  FADD.FTZ R50, R50, R51 ;  /* 0x0000003332327221 */ /* 0x008fc60000010000 */
[----:B------:R-:W-:Y:S02]  /*6ba0*/  @!P0 F2FP.BF16.F32.PACK_AB R31, RZ, R31 ;  /* 0x0000001fff1f823e */ /* 0x000fe400000010ff */
[----:B--2---:R-:W-:Y:S02]  /*6bb0*/  PRMT R32, R23, 0x7610, R32 ;  /* 0x0000761017207816 */ /* 0x004fe40000000020 */
[----:B------:R-:W-:-:S03]  /*6bc0*/  MOV R23, 0xffff ;  /* 0x0000ffff00177802 */ /* 0x000fc60000000f00 */
[----:B------:R1:W-:Y:S04]  /*6bd0*/  @!P0 STG.E.U16 desc[UR12][R24.64+0x3c], R32 ;  /* 0x00003c2018008986 */ /* 0x0003e8000c10150c */
[----:B------:R1:W-:Y:S04]  /*6be0*/  @!P0 STG.E.U16 desc[UR12][R26.64+0x3c], R28 ;  /* 0x00003c1c1a008986 */ /* 0x0003e8000c10150c */
[----:B------:R1:W-:Y:S01]  /*6bf0*/  @!P0 STG.E.U16 desc[UR12][R24.64+0x78], R29 ;  /* 0x0000781d18008986 */ /* 0x0003e2000c10150c */
[----:B0-----:R-:W-:-:S03]  /*6c00*/  FADD.FTZ R34, R37, R34 ;  /* 0x0000002225227221 */ /* 0x001fc60000010000 */
[----:B------:R1:W0:Y:S04]  /*6c10*/  SHFL.BFLY PT, R30, R50, 0x1, 0x101f ;  /* 0x0c301f00321e7f89 */ /* 0x00022800000e0000 */
[----:B------:R1:W-:Y:S02]  /*6c20*/  @!P0 STG.E.U16 desc[UR12][R26.64+0x78], R31 ;  /* 0x0000781f1a008986 */ /* 0x0003e4000c10150c */
.L_x_400:
[----:B01----:R-:W-:Y:S01]  /*6c30*/  FADD.FTZ R28, R50, R30 ;  /* 0x0000001e321c7221 */ /* 0x003fe20000010000 */
[----:B------:R-:W-:-:S04]  /*6c40*/  @!P0 F2FP.BF16.F32.PACK_AB R23, RZ, R34 ;  /* 0x00000022ff17823e */ /* 0x000fc800000010ff */
[----:B------:R-:W-:Y:S01]  /*6c50*/  @!P0 F2FP.BF16.F32.PACK_AB R28, RZ, R28 ;  /* 0x0000001cff1c823e */ /* 0x000fe200000010ff */
[----:B------:R0:W-:Y:S04]  /*6c60*/  @!P0 STG.E.U16 desc[UR12][R24.64+0xb4], R23 ;  /* 0x0000b41718008986 */ /* 0x0001e8000c10150c */
[----:B------:R0:W-:Y:S02]  /*6c70*/  @!P0 STG.E.U16 desc[UR12][R26.64+0xb4], R28 ;  /* 0x0000b41c1a008986 */ /* 0x0001e4000c10150c */
.L_x_330:
[----:B------:R-:W-:Y:S05]  /*6c80*/  WARPSYNC.ALL ;  /* 0x0000000000007948 */ /* 0x000fea0003800000 */
[----:B------:R-:W-:Y:S01]  /*6c90*/  BAR.SYNC.DEFER_BLOCKING 0x0 ;  /* 0x0000000000007b1d */ /* 0x000fe20000010000 */
[C---:B------:R-:W-:Y:S02]  /*6ca0*/  ISETP.GE.AND P0, PT, R20.reuse, -0xc40, PT ;  /* 0xfffff3c01400780c */ /* 0x040fe40003f06270 */
[----:B------:R-:W-:-:S11]  /*6cb0*/  IADD3 R20, R20, 0x1000, RZ ;  /* 0x0000100014147810 */ /* 0x000fd60007ffe0ff */
[----:B------:R-:W-:Y:S05]  /*6cc0*/  @!P0 BRA `(.L_x_337) ;  /* 0xffffffe400008947 */ /* 0x000fea000383ffff */
[----:B------:R-:W-:Y:S05]  /*6cd0*/  EXIT ;  /* 0x000000000000794d */ /* 0x000fea0003800000 */
.L_x_333:
[----:B------:R-:W-:Y:S01]  /*6ce0*/  HFMA2.MMA R28, -RZ, RZ, 0, 0.000503063201904296875 ;  /* 0x0000101fff1c7435 */ /* 0x000fe200000001ff */
[----:B--2---:R-:W-:Y:S01]  /*6cf0*/  MOV R32, R24 ;  /* 0x0000001800207202 */ /* 0x004fe20000000f00 */
[----:B------:R-:W-:Y:S01]  /*6d00*/  IMAD.MOV.U32 R29, RZ, RZ, 0x8 ;  /* 0x00000008ff1d7424 */ /* 0x000fe200078e00ff */
[----:B------:R-:W-:-:S08]  /*6d10*/  MOV R23, 0xffff ;  /* 0x0000ffff00177802 */ /* 0x000fd00000000f00 */
[----:B01-3--:R-:W-:Y:S05]  /*6d20*/  WARPSYNC.COLLECTIVE R23, `(.L_x_338) ;  /* 0x0000000017087348 */ /* 0x00bfea0003c00000 */
[----:B------:R2:W4:Y:S02]  /*6d30*/  SHFL.BFLY P2, R30, R32, R29, R28 ;  /* 0x0c00001d201e7389 */ /* 0x000524000004001c */
[----:B01234-:R-:W-:Y:S01]  /*6d40*/  ENDCOLLECTIVE ;  /* 0x000000000000791b */ /* 0x01ffe20003800000 */
.L_x_338:
[----:B------:R-:W-:Y:S01]  /*6d50*/  IMAD.MOV.U32 R32, RZ, RZ, R25 ;  /* 0x000000ffff207224 */ /* 0x000fe200078e0019 */
[----:B------:R-:W-:-:S07]  /*6d60*/  MOV R27, R30 ;  /* 0x0000001e001b7202 */ /* 0x000fce0000000f00 */
[----:B------:R-:W-:Y:S05]  /*6d70*/  WARPSYNC.COLLECTIVE R23, `(.L_x_339) ;  /* 0x0000000017087348 */ /* 0x000fea0003c00000 */
[----:B------:R0:W1:Y:S02]  /*6d80*/  SHFL.BFLY P2, R30, R32, R29, R28 ;  /* 0x0c00001d201e7389 */ /* 0x000064000004001c */
[----:B01----:R-:W-:Y:S01]  /*6d90*/  ENDCOLLECTIVE ;  /* 0x000000000000791b */ /* 0x003fe20003800000 */
.L_x_339:
[----:B------:R-:W-:Y:S01]  /*6da0*/  FADD.FTZ R27, R27, R24 ;  /* 0x000000181b1b7221 */ /* 0x000fe20000010000 */
[----:B------:R-:W-:-:S04]  /*6db0*/  HFMA2.MMA R29, -RZ, RZ, 0, 2.384185791015625e-07 ;  /* 0x00000004ff1d7435 */ /* 0x000fc800000001ff */
[----:B------:R-:W-:Y:S02]  /*6dc0*/  MOV R32, R27 ;  /* 0x0000001b00207202 */ /* 0x000fe40000000f00 */
[----:B------:R-:W-:-:S07]  /*6dd0*/  MOV R26, R30 ;  /* 0x0000001e001a7202 */ /* 0x000fce0000000f00 */
[----:B------:R-:W-:Y:S05]  /*6de0*/  WARPSYNC.COLLECTIVE R23, `(.L_x_340) ;  /* 0x0000000017087348 */ /* 0x000fea0003c00000 */
[----:B------:R0:W1:Y:S02]  /*6df0*/  SHFL.BFLY P2, R30, R32, R29, R28 ;  /* 0x0c00001d201e7389 */ /* 0x000064000004001c */
[----:B01----:R-:W-:Y:S01]  /*6e00*/  ENDCOLLECTIVE ;  /* 0x000000000000791b */ /* 0x003fe20003800000 */
.L_x_340:
[----:B------:R-:W-:-:S05]  /*6e10*/  FADD.FTZ R26, R26, R25 ;  /* 0x000000191a1a7221 */ /* 0x000fca0000010000 */
[----:B------:R-:W-:Y:S01]  /*6e20*/  MOV R32, R26 ;  /* 0x0000001a00207202 */ /* 0x000fe20000000f00 */
[----:B------:R-:W-:-:S07]  /*6e30*/  IMAD.MOV.U32 R34, RZ, RZ, R30 ;  /* 0x000000ffff227224 */ /* 0x000fce00078e001e */
[----:B------:R-:W-:Y:S05]  /*6e40*/  WARPSYNC.COLLECTIVE R23, `(.L_x_341) ;  /* 0x0000000017087348 */ /* 0x000fea0003c00000 */
[----:B------:R0:W1:Y:S02]  /*6e50*/  SHFL.BFLY P2, R30, R32, R29, R28 ;  /* 0x0c00001d201e7389 */ /* 0x000064000004001c */
[----:B01----:R-:W-:Y:S01]  /*6e60*/  ENDCOLLECTIVE ;  /* 0x000000000000791b */ /* 0x003fe20003800000 */
.L_x_341:
[----:B------:R-:W-:-:S05]  /*6e70*/  FADD.FTZ R34, R27, R34 ;  /* 0x000000221b227221 */ /* 0x000fca0000010000 */
[----:B------:R-:W-:Y:S01]  /*6e80*/  MOV R32, R34 ;  /* 0x0000002200207202 */ /* 0x000fe20000000f00 */
[----:B------:R-:W-:Y:S01]  /*6e90*/  IMAD.MOV.U32 R29, RZ, RZ, 0x2 ;  /* 0x00000002ff1d7424 */ /* 0x000fe200078e00ff */
[----:B------:R-:W-:-:S07]  /*6ea0*/  MOV R31, R30 ;  /* 0x0000001e001f7202 */ /* 0x000fce0000000f00 */
[----:B------:R-:W-:Y:S05]  /*6eb0*/  WARPSYNC.COLLECTIVE R23, `(.L_x_342) ;  /* 0x0000000017087348 */ /* 0x000fea0003c00000 */
[----:B------:R0:W1:Y:S02]  /*6ec0*/  SHFL.BFLY P2, R30, R32, R29, R28 ;  /* 0x0c00001d201e7389 */ /* 0x000064000004001c */
[----:B01----:R-:W-:Y:S01]  /*6ed0*/  ENDCOLLECTIVE ;  /* 0x000000000000791b */ /* 0x003fe20003800000 */
.L_x_342:
[----:B------:R-:W-:-:S05]  /*6ee0*/  FADD.FTZ R31, R26, R31 ;  /* 0x0000001f1a1f7221 */ /* 0x000fca0000010000 */
[----:B------:R-:W-:Y:S02]  /*6ef0*/  MOV R32, R31 ;  /* 0x0000001f00207202 */ /* 0x000fe40000000f00 */
[----:B------:R-:W-:-:S07]  /*6f00*/  MOV R33, R30 ;  /* 0x0000001e00217202 */ /* 0x000fce0000000f00 */
[----:B------:R-:W-:Y:S05]  /*6f10*/  WARPSYNC.COLLECTIVE R23, `(.L_x_343) ;  /* 0x0000000017087348 */ /* 0x000fea0003c00000 */
[----:B------:R0:W1:Y:S02]  /*6f20*/  SHFL.BFLY P2, R30, R32, R29, R28 ;  /* 0x0c00001d201e7389 */ /* 0x000064000004001c */
[----:B01----:R-:W-:Y:S01]  /*6f30*/  ENDCOLLECTIVE ;  /* 0x000000000000791b */ /* 0x003fe20003800000 */
.L_x_343:
[----:B------:R-:W-:Y:S01]  /*6f40*/  FADD.FTZ R33, R34, R33 ;  /* 0x0000002122217221 */ /* 0x000fe20000010000 */
[----:B------:R-:W-:-:S03]  /*6f50*/  HFMA2.MMA R29, -RZ, RZ, 0, 5.9604644775390625e-08 ;  /* 0x00000001ff1d7435 */ /* 0x000fc600000001ff */
[----:B------:R-:W-:Y:S01]  /*6f60*/  IMAD.MOV.U32 R32, RZ, RZ, R33 ;  /* 0x000000ffff207224 */ /* 0x000fe200078e0021 */
[----:B------:R-:W-:-:S07]  /*6f70*/  MOV R24, R30 ;  /* 0x0000001e00187202 */ /* 0x000fce0000000f00 */
[----:B------:R-:W-:Y:S05]  /*6f80*/  WARPSYNC.COLLECTIVE R23, `(.L_x_344) ;  /* 0x0000000017087348 */ /* 0x000fea0003c00000 */
[----:B------:R0:W1:Y:S02]  /*6f90*/  SHFL.BFLY P2, R30, R32, R29, R28 ;  /* 0x0c00001d201e7389 */ /* 0x000064000004001c */
[----:B01----:R-:W-:Y:S01]  /*6fa0*/  ENDCOLLECTIVE ;  /* 0x000000000000791b */ /* 0x003fe20003800000 */
.L_x_344:
[----:B------:R-:W-:-:S05]  /*6fb0*/  FADD.FTZ R35, R31, R24 ;  /* 0x000000181f237221 */ /* 0x000fca0000010000 */
[----:B------:R-:W-:Y:S02]  /*6fc0*/  MOV R32, R35 ;  /* 0x0000002300207202 */ /* 0x000fe40000000f00 */
[----:B------:R-:W-:-:S07]  /*6fd0*/  MOV R36, R30 ;  /* 0x0000001e00247202 */ /* 0x000fce0000000f00 */
[----:B------:R-:W-:Y:S05]  /*6fe0*/  WARPSYNC.COLLECTIVE R23, `(.L_x_345) ;  /* 0x0000000017087348 */ /* 0x000fea0003c00000 */
[----:B------:R0:W1:Y:S02]  /*6ff0*/  SHFL.BFLY P2, R30, R32, R29, R28 ;  /* 0x0c00001d201e7389 */ /* 0x000064000004001c */
[----:B01----:R-:W-:Y:S01]  /*7000*/  ENDCOLLECTIVE ;  /* 0x000000000000791b */ /* 0x003fe20003800000 */
.L_x_345:
[----:B------:R-:W-:Y:S01]  /*7010*/  FADD.FTZ R36, R33, R36 ;  /* 0x0000002421247221 */ /* 0x000fe20000010000 */
[----:B------:R-:W-:Y:S06]  /*7020*/  BRA `(.L_x_346) ;  /* 0xffffffec00687947 */ /* 0x000fec000383ffff */
.L_x_334:
[----:B------:R-:W-:Y:S01]  /*7030*/  BSSY B1, `(.L_x_347) ;  /* 0x0000008000017945 */ /* 0x000fe20003800000 */
[----:B0-----:R-:W-:Y:S01]  /*7040*/  IMAD.MOV.U32 R32, RZ, RZ, R31 ;  /* 0x000000ffff207224 */ /* 0x001fe200078e001f */
[----:B--2---:R-:W-:Y:S02]  /*7050*/  MOV R29, 0x8 ;  /* 0x00000008001d7802 */ /* 0x004fe40000000f00 */
[----:B------:R-:W-:Y:S02]  /*7060*/  MOV R28, 0x101f ;  /* 0x0000101f001c7802 */ /* 0x000fe40000000f00 */
[----:B------:R-:W-:-:S07]  /*7070*/  MOV R23, 0xffff ;  /* 0x0000ffff00177802 */ /* 0x000fce0000000f00 */
[----:B-1-34-:R-:W-:Y:S05]  /*7080*/  WARPSYNC.COLLECTIVE R23, `(.L_x_348) ;  /* 0x0000000017087348 */ /* 0x01afea0003c00000 */
[----:B------:R0:W2:Y:S02]  /*7090*/  SHFL.BFLY P2, R30, R32, R29, R28 ;  /* 0x0c00001d201e7389 */ /* 0x0000a4000004001c */
[----:B01234-:R-:W-:Y:S01]  /*70a0*/  ENDCOLLECTIVE ;  /* 0x000000000000791b */ /* 0x01ffe20003800000 */
.L_x_348:
[----:B------:R-:W-:Y:S05]  /*70b0*/  BSYNC B1 ;  /* 0x0000000000017941 */ /* 0x000fea0003800000 */
.L_x_347:
        /* <DEDUP_REMOVED lines=8> */
.L_x_349:
[----:B------:R-:W-:Y:S01]  /*7140*/  FADD.FTZ R34, R34, R31 ;  /* 0x0000001f22227221 */ /* 0x000fe20000010000 */
[----:B------:R-:W-:-:S04]  /*7150*/  HFMA2.MMA R29, -RZ, RZ, 0, 2.384185791015625e-07 ;  /* 0x00000004ff1d7435 */ /* 0x000fc800000001ff */
[----:B------:R-:W-:Y:S02]  /*7160*/  MOV R32, R34 ;  /* 0x0000002200207202 */ /* 0x000fe40000000f00 */
[----:B------:R-:W-:-:S07]  /*7170*/  MOV R36, R30 ;  /* 0x0000001e00247202 */ /* 0x000fce0000000f00 */
[----:B------:R-:W-:Y:S05]  /*7180*/  WARPSYNC.COLLECTIVE R23, `(.L_x_350) ;  /* 0x0000000017087348 */ /* 0x000fea0003c00000 */
[----:B------:R0:W1:Y:S02]  /*7190*/  SHFL.BFLY P2, R30, R32, R29, R28 ;  /* 0x0c00001d201e7389 */ /* 0x000064000004001c */
[----:B01----:R-:W-:Y:S01]  /*71a0*/  ENDCOLLECTIVE ;  /* 0x000000000000791b */ /* 0x003fe20003800000 */
.L_x_350:
[----:B------:R-:W-:-:S05]  /*71b0*/  FADD.FTZ R36, R36, R33 ;  /* 0x0000002124247221 */ /* 0x000fca0000010000 */
[----:B------:R-:W-:Y:S01]  /*71c0*/  MOV R32, R36 ;  /* 0x0000002400207202 */ /* 0x000fe20000000f00 */
[----:B------:R-:W-:-:S07]  /*71d0*/  IMAD.MOV.U32 R35, RZ, RZ, R30 ;  /* 0x000000ffff237224 */ /* 0x000fce00078e001e */
[----:B------:R-:W-:Y:S05]  /*71e0*/  WARPSYNC.COLLECTIVE R23, `(.L_x_351) ;  /* 0x0000000017087348 */ /* 0x000fea0003c00000 */
[----:B------:R0:W1:Y:S02]  /*71f0*/  SHFL.BFLY P2, R30, R32, R29, R28 ;  /* 0x0c00001d201e7389 */ /* 0x000064000004001c */
[----:B01----:R-:W-:Y:S01]  /*7200*/  ENDCOLLECTIVE ;  /* 0x000000000000791b */ /* 0x003fe20003800000 */
.L_x_351:
[----:B------:R-:W-:-:S05]  /*7210*/  FADD.FTZ R35, R34, R35 ;  /* 0x0000002322237221 */ /* 0x000fca0000010000 */
[----:B------:R-:W-:Y:S01]  /*7220*/  MOV R32, R35 ;  /* 0x0000002300207202 */ /* 0x000fe20000000f00 */
[----:B------:R-:W-:Y:S01]  /*7230*/  IMAD.MOV.U32 R29, RZ, RZ, 0x2 ;  /* 0x00000002ff1d7424 */ /* 0x000fe200078e00ff */
[----:B------:R-:W-:-:S07]  /*7240*/  MOV R37, R30 ;  /* 0x0000001e00257202 */ /* 0x000fce0000000f00 */
[----:B------:R-:W-:Y:S05]  /*7250*/  WARPSYNC.COLLECTIVE R23, `(.L_x_352) ;  /* 0x0000000017087348 */ /* 0x000fea0003c00000 */
[----:B------:R0:W1:Y:S02]  /*7260*/  SHFL.BFLY P2, R30, R32, R29, R28 ;  /* 0x0c00001d201e7389 */ /* 0x000064000004001c */
[----:B01----:R-:W-:Y:S01]  /*7270*/  ENDCOLLECTIVE ;  /* 0x000000000000791b */ /* 0x003fe20003800000 */
.L_x_352:
[----:B------:R-:W-:-:S05]  /*7280*/  FADD.FTZ R37, R36, R37 ;  /* 0x0000002524257221 */ /* 0x000fca0000010000 */
[----:B------:R-:W-:Y:S02]  /*7290*/  MOV R32, R37 ;  /* 0x0000002500207202 */ /* 0x000fe40000000f00 */
[----:B------:R-:W-:-:S07]  /*72a0*/  MOV R38, R30 ;  /* 0x0000001e00267202 */ /* 0x000fce0000000f00 */
[----:B------:R-:W-:Y:S05]  /*72b0*/  WARPSYNC.COLLECTIVE R23, `(.L_x_353) ;  /* 0x0000000017087348 */ /* 0x000fea0003c00000 */
[----:B------:R0:W1:Y:S02]  /*72c0*/  SHFL.BFLY P2, R30, R32, R29, R28 ;  /* 0x0c00001d201e7389 */ /* 0x000064000004001c */
[----:B01----:R-:W-:Y:S01]  /*72d0*/  ENDCOLLECTIVE ;  /* 0x000000000000791b */ /* 0x003fe20003800000 */
.L_x_353:
[----:B------:R-:W-:Y:S01]  /*72e0*/  FADD.FTZ R38, R35, R38 ;  /* 0x0000002623267221 */ /* 0x000fe20000010000 */
[----:B------:R-:W-:-:S03]  /*72f0*/  HFMA2.MMA R29, -RZ, RZ, 0, 5.9604644775390625e-08 ;  /* 0x00000001ff1d7435 */ /* 0x000fc600000001ff */
[----:B------:R-:W-:Y:S01]  /*7300*/  IMAD.MOV.U32 R32, RZ, RZ, R38 ;  /* 0x000000ffff207224 */ /* 0x000fe200078e0026 */
[----:B------:R-:W-:-:S07]  /*7310*/  MOV R40, R30 ;  /* 0x0000001e00287202 */ /* 0x000fce0000000f00 */
[----:B------:R-:W-:Y:S05]  /*7320*/  WARPSYNC.COLLECTIVE R23, `(.L_x_354) ;  /* 0x0000000017087348 */ /* 0x000fea0003c00000 */
[----:B------:R0:W1:Y:S02]  /*7330*/  SHFL.BFLY P2, R30, R32, R29, R28 ;  /* 0x0c00001d201e7389 */ /* 0x000064000004001c */
[----:B01----:R-:W-:Y:S01]  /*7340*/  ENDCOLLECTIVE ;  /* 0x000000000000791b */ /* 0x003fe20003800000 */
.L_x_354:
[----:B------:R-:W-:-:S05]  /*7350*/  FADD.FTZ R40, R37, R40 ;  /* 0x0000002825287221 */ /* 0x000fca0000010000 */
[----:B------:R-:W-:Y:S02]  /*7360*/  MOV R32, R40 ;  /* 0x0000002800207202 */ /* 0x000fe40000000f00 */
[----:B------:R-:W-:-:S07]  /*7370*/  MOV R31, R30 ;  /* 0x0000001e001f7202 */ /* 0x000fce0000000f00 */
[----:B------:R-:W-:Y:S05]  /*7380*/  WARPSYNC.COLLECTIVE R23, `(.L_x_355) ;  /* 0x0000000017087348 */ /* 0x000fea0003c00000 */
[----:B------:R0:W1:Y:S02]  /*7390*/  SHFL.BFLY P2, R30, R32, R29, R28 ;  /* 0x0c00001d201e7389 */ /* 0x000064000004001c */
[----:B01----:R-:W-:Y:S01]  /*73a0*/  ENDCOLLECTIVE ;  /* 0x000000000000791b */ /* 0x003fe20003800000 */
.L_x_355:
[----:B------:R-:W-:Y:S01]  /*73b0*/  FADD.FTZ R31, R38, R31 ;  /* 0x0000001f261f7221 */ /* 0x000fe20000010000 */
[----:B------:R-:W-:Y:S06]  /*73c0*/  BRA `(.L_x_356) ;  /* 0xffffffec00247947 */ /* 0x000fec000383ffff */
.L_x_335:
[----:B------:R-:W-:Y:S01]  /*73d0*/  BSSY B1, `(.L_x_357) ;  /* 0x0000008000017945 */ /* 0x000fe20003800000 */
[----:B0-----:R-:W-:Y:S01]  /*73e0*/  IMAD.MOV.U32 R32, RZ, RZ, R31 ;  /* 0x000000ffff207224 */ /* 0x001fe200078e001f */
[----:B------:R-:W-:Y:S02]  /*73f0*/  MOV R29, 0x8 ;  /* 0x00000008001d7802 */ /* 0x000fe40000000f00 */
[----:B----4-:R-:W-:Y:S02]  /*7400*/  MOV R28, 0x101f ;  /* 0x0000101f001c7802 */ /* 0x010fe40000000f00 */
[----:B------:R-:W-:-:S07]  /*7410*/  MOV R23, 0xffff ;  /* 0x0000ffff00177802 */ /* 0x000fce0000000f00 */
[----:B-123--:R-:W-:Y:S05]  /*7420*/  WARPSYNC.COLLECTIVE R23, `(.L_x_358) ;  /* 0x0000000017087348 */ /* 0x00efea0003c00000 */
[----:B------:R0:W4:Y:S02]  /*7430*/  SHFL.BFLY P2, R30, R32, R29, R28 ;  /* 0x0c00001d201e7389 */ /* 0x000124000004001c */
[----:B01234-:R-:W-:Y:S01]  /*7440*/  ENDCOLLECTIVE ;  /* 0x000000000000791b */ /* 0x01ffe20003800000 */
.L_x_358:
[----:B------:R-:W-:Y:S05]  /*7450*/  BSYNC B1 ;  /* 0x0000000000017941 */ /* 0x000fea0003800000 */
.L_x_357:
        /* <DEDUP_REMOVED lines=8> */
.L_x_359:
[----:B------:R-:W-:Y:S01]  /*74e0*/  FADD.FTZ R34, R34, R31 ;  /* 0x0000001f22227221 */ /* 0x000fe20000010000 */
[----:B------:R-:W-:-:S04]  /*74f0*/  HFMA2.MMA R29, -RZ, RZ, 0, 2.384185791015625e-07 ;  /* 0x00000004ff1d7435 */ /* 0x000fc800000001ff */
[----:B------:R-:W-:Y:S02]  /*7500*/  MOV R32, R34 ;  /* 0x0000002200207202 */ /* 0x000fe40000000f00 */
[----:B------:R-:W-:-:S07]  /*7510*/  MOV R36, R30 ;  /* 0x0000001e00247202 */ /* 0x000fce0000000f00 */
[----:B------:R-:W-:Y:S05]  /*7520*/  WARPSYNC.COLLECTIVE R23, `(.L_x_360) ;  /* 0x0000000017087348 */ /* 0x000fea0003c00000 */
[----:B------:R0:W1:Y:S02]  /*7530*/  SHFL.BFLY P2, R30, R32, R29, R28 ;  /* 0x0c00001d201e7389 */ /* 0x000064000004001c */
[----:B01----:R-:W-:Y:S01]  /*7540*/  ENDCOLLECTIVE ;  /* 0x000000000000791b */ /* 0x003fe20003800000 */
.L_x_360:
[----:B------:R-:W-:-:S05]  /*7550*/  FADD.FTZ R36, R36, R33 ;  /* 0x0000002124247221 */ /* 0x000fca0000010000 */
[----:B------:R-:W-:Y:S01]  /*7560*/  MOV R32, R36 ;  /* 0x0000002400207202 */ /* 0x000fe20000000f00 */
[----:B------:R-:W-:-:S07]  /*7570*/  IMAD.MOV.U32 R35, RZ, RZ, R30 ;  /* 0x000000ffff237224 */ /* 0x000fce00078e001e */
[----:B------:R-:W-:Y:S05]  /*7580*/  WARPSYNC.COLLECTIVE R23, `(.L_x_361) ;  /* 0x0000000017087348 */ /* 0x000fea0003c00000 */
[----:B------:R0:W1:Y:S02]  /*7590*/  SHFL.BFLY P2, R30, R32, R29, R28 ;  /* 0x0c00001d201e7389 */ /* 0x000064000004001c */
[----:B01----:R-:W-:Y:S01]  /*75a0*/  ENDCOLLECTIVE ;  /* 0x000000000000791b */ /* 0x003fe20003800000 */
.L_x_361:
[----:B------:R-:W-:-:S05]  /*75b0*/  FADD.FTZ R35, R34, R35 ;  /* 0x0000002322237221 */ /* 0x000fca0000010000 */
[----:B------:R-:W-:Y:S01]  /*75c0*/  MOV R32, R35 ;  /* 0x0000002300207202 */ /* 0x000fe20000000f00 */
[----:B------:R-:W-:Y:S01]  /*75d0*/  IMAD.MOV.U32 R29, RZ, RZ, 0x2 ;  /* 0x00000002ff1d7424 */ /* 0x000fe200078e00ff */
[----:B------:R-:W-:-:S07]  /*75e0*/  MOV R37, R30 ;  /* 0x0000001e00257202 */ /* 0x000fce0000000f00 */
[----:B------:R-:W-:Y:S05]  /*75f0*/  WARPSYNC.COLLECTIVE R23, `(.L_x_362) ;  /* 0x0000000017087348 */ /* 0x000fea0003c00000 */
[----:B------:R0:W1:Y:S02]  /*7600*/  SHFL.BFLY P2, R30, R32, R29, R28 ;  /* 0x0c00001d201e7389 */ /* 0x000064000004001c */
[----:B01----:R-:W-:Y:S01]  /*7610*/  ENDCOLLECTIVE ;  /* 0x000000000000791b */ /* 0x003fe20003800000 */
.L_x_362:
[----:B------:R-:W-:-:S05]  /*7620*/  FADD.FTZ R37, R36, R37 ;  /* 0x0000002524257221 */ /* 0x000fca0000010000 */
[----:B------:R-:W-:Y:S02]  /*7630*/  MOV R32, R37 ;  /* 0x0000002500207202 */ /* 0x000fe40000000f00 */
[----:B------:R-:W-:-:S07]  /*7640*/  MOV R38, R30 ;  /* 0x0000001e00267202 */ /* 0x000fce0000000f00 */
[----:B------:R-:W-:Y:S05]  /*7650*/  WARPSYNC.COLLECTIVE R23, `(.L_x_363) ;  /* 0x0000000017087348 */ /* 0x000fea0003c00000 */
[----:B------:R0:W1:Y:S02]  /*7660*/  SHFL.BFLY P2, R30, R32, R29, R28 ;  /* 0x0c00001d201e7389 */ /* 0x000064000004001c */
[----:B01----:R-:W-:Y:S01]  /*7670*/  ENDCOLLECTIVE ;  /* 0x000000000000791b */ /* 0x003fe20003800000 */
.L_x_363:
[----:B------:R-:W-:Y:S01]  /*7680*/  FADD.FTZ R38, R35, R38 ;  /* 0x0000002623267221 */ /* 0x000fe20000010000 */
[----:B------:R-:W-:-:S03]  /*7690*/  HFMA2.MMA R29, -RZ, RZ, 0, 5.9604644775390625e-08 ;  /* 0x00000001ff1d7435 */ /* 0x000fc600000001ff */
[----:B------:R-:W-:Y:S01]  /*76a0*/  IMAD.MOV.U32 R32, RZ, RZ, R38 ;  /* 0x000000ffff207224 */ /* 0x000fe200078e0026 */
[----:B------:R-:W-:-:S07]  /*76b0*/  MOV R40, R30 ;  /* 0x0000001e00287202 */ /* 0x000fce0000000f00 */
[----:B------:R-:W-:Y:S05]  /*76c0*/  WARPSYNC.COLLECTIVE R23, `(.L_x_364) ;  /* 0x0000000017087348 */ /* 0x000fea0003c00000 */
[----:B------:R0:W1:Y:S02]  /*76d0*/  SHFL.BFLY P2, R30, R32, R29, R28 ;  /* 0x0c00001d201e7389 */ /* 0x000064000004001c */
[----:B01----:R-:W-:Y:S01]  /*76e0*/  ENDCOLLECTIVE ;  /* 0x000000000000791b */ /* 0x003fe20003800000 */
.L_x_364:
[----:B------:R-:W-:-:S05]  /*76f0*/  FADD.FTZ R40, R37, R40 ;  /* 0x0000002825287221 */ /* 0x000fca0000010000 */
[----:B------:R-:W-:Y:S02]  /*7700*/  MOV R32, R40 ;  /* 0x0000002800207202 */ /* 0x000fe40000000f00 */
[----:B------:R-:W-:-:S07]  /*7710*/  MOV R31, R30 ;  /* 0x0000001e001f7202 */ /* 0x000fce0000000f00 */
[----:B------:R-:W-:Y:S05]  /*7720*/  WARPSYNC.COLLECTIVE R23, `(.L_x_365) ;  /* 0x0000000017087348 */ /* 0x000fea0003c00000 */
[----:B------:R0:W1:Y:S02]  /*7730*/  SHFL.BFLY P2, R30, R32, R29, R28 ;  /* 0x0c00001d201e7389 */ /* 0x000064000004001c */
[----:B01----:R-:W-:Y:S01]  /*7740*/  ENDCOLLECTIVE ;  /* 0x000000000000791b */ /* 0x003fe20003800000 */
.L_x_365:
[----:B------:R-:W-:Y:S01]  /*7750*/  FADD.FTZ R31, R38, R31 ;  /* 0x0000001f261f7221 */ /* 0x000fe20000010000 */
[----:B------:R-:W-:Y:S06]  /*7760*/  BRA `(.L_x_366) ;  /* 0xffffffe800c87947 */ /* 0x000fec000383ffff */
.L_x_336:
[----:B------:R-:W-:Y:S01]  /*7770*/  HFMA2.MMA R29, -RZ, RZ, 0, 4.76837158203125e-07 ;  /* 0x00000008ff1d7435 */ /* 0x000fe200000001ff */
[----:B------:R-:W-:Y:S01]  /*7780*/  BSSY B0, `(.L_x_367) ;  /* 0x0000007000007945 */ /* 0x000fe20003800000 */
[----:B--2---:R-:W-:Y:S01]  /*7790*/  IMAD.MOV.U32 R32, RZ, RZ, R24 ;  /* 0x000000ffff207224 */ /* 0x004fe200078e0018 */
[----:B------:R-:W-:Y:S02]  /*77a0*/  MOV R28, 0x101f ;  /* 0x0000101f001c7802 */ /* 0x000fe40000000f00 */
[----:B0-----:R-:W-:-:S07]  /*77b0*/  MOV R23, 0xffff ;  /* 0x0000ffff00177802 */ /* 0x001fce0000000f00 */
[----:B-1-34-:R-:W-:Y:S05]  /*77c0*/  WARPSYNC.COLLECTIVE R23, `(.L_x_368) ;  /* 0x0000000017087348 */ /* 0x01afea0003c00000 */
[----:B------:R0:W2:Y:S02]  /*77d0*/  SHFL.BFLY P2, R30, R32, R29, R28 ;  /* 0x0c00001d201e7389 */ /* 0x0000a4000004001c */
[----:B01234-:R-:W-:Y:S01]  /*77e0*/  ENDCOLLECTIVE ;  /* 0x000000000000791b */ /* 0x01ffe20003800000 */
.L_x_368:
[----:B------:R-:W-:Y:S05]  /*77f0*/  BSYNC B0 ;  /* 0x0000000000007941 */ /* 0x000fea0003800000 */
.L_x_367:
        /* <DEDUP_REMOVED lines=11> */
.L_x_369:
[----:B------:R-:W-:Y:S01]  /*78b0*/  FADD.FTZ R27, R27, R24 ;  /* 0x000000181b1b7221 */ /* 0x000fe20000010000 */
[----:B------:R-:W-:Y:S01]  /*78c0*/  @P0 LOP3.LUT R34, R34, R11, RZ, 0x3c, !PT ;  /* 0x0000000b22220212 */ /* 0x000fe200078e3cff */
[----:B------:R-:W-:Y:S01]  /*78d0*/  HFMA2.MMA R37, -RZ, RZ, 0, 0 ;  /* 0x00000000ff257435 */ /* 0x000fe200000001ff */
[----:B------:R-:W-:Y:S01]  /*78e0*/  CS2R R42, SRZ ;  /* 0x00000000002a7805 */ /* 0x000fe2000001ff00 */
[----:B------:R-:W-:Y:S01]  /*78f0*/  HFMA2.MMA R46, -RZ, RZ, 0, 0 ;  /* 0x00000000ff2e7435 */ /* 0x000fe200000001ff */
[----:B------:R-:W-:Y:S01]  /*7900*/  @P0 LEA R34, R34, R33, 0x2 ;  /* 0x0000002122220211 */ /* 0x000fe200078e10ff */
[----:B------:R-:W-:-:S04]  /*7910*/  HFMA2.MMA R50, -RZ, RZ, 0, 0 ;  /* 0x00000000ff327435 */ /* 0x000fc800000001ff */
        /* <DEDUP_REMOVED lines=8> */
.L_x_370:
[----:B------:R-:W-:Y:S01]  /*79a0*/  IMAD.MOV.U32 R32, RZ, RZ, R26 ;  /* 0x000000ffff207224 */ /* 0x000fe200078e001a */
[----:B------:R-:W-:-:S07]  /*79b0*/  MOV R24, R30 ;  /* 0x0000001e00187202 */ /* 0x000fce0000000f00 */
[----:B------:R-:W-:Y:S05]  /*79c0*/  WARPSYNC.COLLECTIVE R23, `(.L_x_371) ;  /* 0x0000000017087348 */ /* 0x000fea0003c00000 */
[----:B------:R0:W1:Y:S02]  /*79d0*/  SHFL.BFLY P2, R30, R32, R29, R28 ;  /* 0x0c00001d201e7389 */ /* 0x000064000004001c */
[----:B01----:R-:W-:Y:S01]  /*79e0*/  ENDCOLLECTIVE ;  /* 0x000000000000791b */ /* 0x003fe20003800000 */
.L_x_371:
[----:B------:R-:W-:Y:S01]  /*79f0*/  @P0 MOV R38, R36 ;  /* 0x0000002400260202 */ /* 0x000fe20000000f00 */
[----:B------:R-:W-:Y:S01]  /*7a00*/  FADD.FTZ R24, R27, R24 ;  /* 0x000000181b187221 */ /* 0x000fe20000010000 */
[----:B------:R-:W-:-:S04]  /*7a10*/  @P0 MOV R37, R35 ;  /* 0x0000002300250202 */ /* 0x000fc80000000f00 */
[----:B------:R-:W-:Y:S01]  /*7a20*/  MOV R32, R24 ;  /* 0x0000001800207202 */ /* 0x000fe20000000f00 */
[----:B------:R-:W-:Y:S02]  /*7a30*/  IMAD.MOV.U32 R29, RZ, RZ, 0x2 ;  /* 0x00000002ff1d7424 */ /* 0x000fe400078e00ff */
[----:B------:R-:W-:Y:S01]  /*7a40*/  FADD.FTZ R25, R26, R30 ;  /* 0x0000001e1a197221 */ /* 0x000fe20000010000 */
[----:B------:R-:W-:-:S07]  /*7a50*/  @P0 IADD3 R26, R31, 0x3c, RZ ;  /* 0x0000003c1f1a0810 */ /* 0x000fce0007ffe0ff */
[----:B------:R-:W-:Y:S05]  /*7a60*/  WARPSYNC.COLLECTIVE R23, `(.L_x_372) ;  /* 0x0000000017087348 */ /* 0x000fea0003c00000 */
[----:B------:R0:W1:Y:S02]  /*7a70*/  SHFL.BFLY P2, R30, R32, R29, R28 ;  /* 0x0c00001d201e7389 */ /* 0x000064000004001c */
[----:B01----:R-:W-:Y:S01]  /*7a80*/  ENDCOLLECTIVE ;  /* 0x000000000000791b */ /* 0x003fe20003800000 */
.L_x_372:
[----:B------:R-:W-:Y:S02]  /*7a90*/  @P0 LOP3.LUT R26, R26, R11, RZ, 0x3c, !PT ;  /* 0x0000000b1a1a0212 */ /* 0x000fe400078e3cff */
[----:B------:R-:W-:Y:S02]  /*7aa0*/  MOV R32, R25 ;  /* 0x0000001900207202 */ /* 0x000fe40000000f00 */
[----:B------:R-:W-:-:S07]  /*7ab0*/  MOV R27, R30 ;  /* 0x0000001e001b7202 */ /* 0x000fce0000000f00 */
[----:B------:R-:W-:Y:S05]  /*7ac0*/  WARPSYNC.COLLECTIVE R23, `(.L_x_373) ;  /* 0x0000000017087348 */ /* 0x000fea0003c00000 */
[----:B------:R0:W1:Y:S02]  /*7ad0*/  SHFL.BFLY P2, R30, R32, R29, R28 ;  /* 0x0c00001d201e7389 */ /* 0x000064000004001c */
[----:B01----:R-:W-:Y:S01]  /*7ae0*/  ENDCOLLECTIVE ;  /* 0x000000000000791b */ /* 0x003fe20003800000 */
.L_x_373:
[----:B------:R-:W-:Y:S01]  /*7af0*/  FADD.FTZ R33, R24, R27 ;  /* 0x0000001b18217221 */ /* 0x000fe20000010000 */
[----:B------:R-:W-:-:S04]  /*7b00*/  @P0 LEA R27, R49, UR8, 0x7 ;  /* 0x00000008311b0c11 */ /* 0x000fc8000f8e38ff */
[----:B------:R-:W-:-:S05]  /*7b10*/  @P0 LEA R27, R26, R27, 0x2 ;  /* 0x0000001b1a1b0211 */ /* 0x000fca00078e10ff */
[----:B------:R0:W1:Y:S01]  /*7b20*/  @P0 LDS R44, [R27] ;  /* 0x000000001b2c0984 */ /* 0x0000620000000800 */
[----:B------:R-:W-:Y:S01]  /*7b30*/  MOV R32, R33 ;  /* 0x0000002100207202 */ /* 0x000fe20000000f00 */
[----:B------:R-:W-:Y:S02]  /*7b40*/  IMAD.MOV.U32 R29, RZ, RZ, 0x1 ;  /* 0x00000001ff1d7424 */ /* 0x000fe400078e00ff */
[----:B------:R0:W2:Y:S01]  /*7b50*/  @P0 LDS R45, [R27+0x780] ;  /* 0x000780001b2d0984 */ /* 0x0000a20000000800 */
[----:B------:R-:W-:-:S07]  /*7b60*/  FADD.FTZ R34, R25, R30 ;  /* 0x0000001e19227221 */ /* 0x000fce0000010000 */
[----:B012---:R-:W-:Y:S05]  /*7b70*/  WARPSYNC.COLLECTIVE R23, `(.L_x_374) ;  /* 0x0000000017087348 */ /* 0x007fea0003c00000 */
[----:B------:R3:W4:Y:S02]  /*7b80*/  SHFL.BFLY P2, R30, R32, R29, R28 ;  /* 0x0c00001d201e7389 */ /* 0x000724000004001c */
[----:B01234-:R-:W-:Y:S01]  /*7b90*/  ENDCOLLECTIVE ;  /* 0x000000000000791b */ /* 0x01ffe20003800000 */
.L_x_374:
[----:B------:R-:W0:Y:S01]  /*7ba0*/  LDC.64 R24, c[0x0][0x218] ;  /* 0x00008600ff187b82 */ /* 0x000e220000000a00 */
[----:B------:R-:W-:Y:S02]  /*7bb0*/  MOV R32, R34 ;  /* 0x0000002200207202 */ /* 0x000fe40000000f00 */
[----:B------:R-:W-:-:S07]  /*7bc0*/  MOV R36, R30 ;  /* 0x0000001e00247202 */ /* 0x000fce0000000f00 */
[----:B0-----:R-:W-:Y:S05]  /*7bd0*/  WARPSYNC.COLLECTIVE R23, `(.L_x_375) ;  /* 0x0000000017087348 */ /* 0x001fea0003c00000 */
[----:B------:R1:W2:Y:S02]  /*7be0*/  SHFL.BFLY P2, R30, R32, R29, R28 ;  /* 0x0c00001d201e7389 */ /* 0x0002a4000004001c */
[----:B012---:R-:W-:Y:S01]  /*7bf0*/  ENDCOLLECTIVE ;  /* 0x000000000000791b */ /* 0x007fe20003800000 */
.L_x_375:
[----:B------:R-:W-:Y:S01]  /*7c00*/  @P0 MOV R42, R44 ;  /* 0x0000002c002a0202 */ /* 0x000fe20000000f00 */
[----:B------:R-:W-:Y:S01]  /*7c10*/  FADD.FTZ R33, R33, R36 ;  /* 0x0000002421217221 */ /* 0x000fe20000010000 */
[----:B------:R-:W-:Y:S01]  /*7c20*/  @P0 MOV R43, R45 ;  /* 0x0000002d002b0202 */ /* 0x000fe20000000f00 */
[----:B------:R-:W-:Y:S01]  /*7c30*/  HFMA2.MMA R29, -RZ, RZ, 0, 4.76837158203125e-07 ;  /* 0x00000008ff1d7435 */ /* 0x000fe200000001ff */
[----:B------:R-:W-:Y:S01]  /*7c40*/  IMAD.MOV.U32 R32, RZ, RZ, R37 ;  /* 0x000000ffff207224 */ /* 0x000fe200078e0025 */
[----:B------:R-:W-:-:S09]  /*7c50*/  MOV R35, R30 ;  /* 0x0000001e00237202 */ /* 0x000fd20000000f00 */
[----:B------:R-:W-:Y:S05]  /*7c60*/  WARPSYNC.COLLECTIVE R23, `(.L_x_376) ;  /* 0x0000000017087348 */ /* 0x000fea0003c00000 */
[----:B------:R0:W1:Y:S02]  /*7c70*/  SHFL.BFLY P2, R30, R32, R29, R28 ;  /* 0x0c00001d201e7389 */ /* 0x000064000004001c */
[----:B01----:R-:W-:Y:S01]  /*7c80*/  ENDCOLLECTIVE ;  /* 0x000000000000791b */ /* 0x003fe20003800000 */
.L_x_376:
        /* <DEDUP_REMOVED lines=8> */
.L_x_377:
[----:B------:R-:W-:Y:S01]  /*7d10*/  FADD.FTZ R40, R40, R37 ;  /* 0x0000002528287221 */ /* 0x000fe20000010000 */
[----:B------:R-:W-:-:S04]  /*7d20*/  HFMA2.MMA R29, -RZ, RZ, 0, 2.384185791015625e-07 ;  /* 0x00000004ff1d7435 */ /* 0x000fc800000001ff */
[----:B------:R-:W-:Y:S01]  /*7d30*/  MOV R32, R40 ;  /* 0x0000002800207202 */ /* 0x000fe20000000f00 */
[----:B------:R-:W-:-:S07]  /*7d40*/  IMAD.MOV.U32 R39, RZ, RZ, R30 ;  /* 0x000000ffff277224 */ /* 0x000fce00078e001e */
[----:B------:R-:W-:Y:S05]  /*7d50*/  WARPSYNC.COLLECTIVE R23, `(.L_x_378) ;  /* 0x0000000017087348 */ /* 0x000fea0003c00000 */
[----:B------:R0:W1:Y:S02]  /*7d60*/  SHFL.BFLY P2, R30, R32, R29, R28 ;  /* 0x0c00001d201e7389 */ /* 0x000064000004001c */
[----:B01----:R-:W-:Y:S01]  /*7d70*/  ENDCOLLECTIVE ;  /* 0x000000000000791b */ /* 0x003fe20003800000 */
.L_x_378:
[----:B------:R-:W-:-:S04]  /*7d80*/  FADD.FTZ R39, R39, R38 ;  /* 0x0000002627277221 */ /* 0x000fc80000010000 */
[----:B------:R-:W-:Y:S01]  /*7d90*/  IMAD.MOV.U32 R32, RZ, RZ, R39 ;  /* 0x000000ffff207224 */ /* 0x000fe200078e0027 */
[----:B------:R-:W-:-:S07]  /*7da0*/  MOV R37, R30 ;  /* 0x0000001e00257202 */ /* 0x000fce0000000f00 */
[----:B------:R-:W-:Y:S05]  /*7db0*/  WARPSYNC.COLLECTIVE R23, `(.L_x_379) ;  /* 0x0000000017087348 */ /* 0x000fea0003c00000 */
[----:B------:R0:W1:Y:S02]  /*7dc0*/  SHFL.BFLY P2, R30, R32, R29, R28 ;  /* 0x0c00001d201e7389 */ /* 0x000064000004001c */
[----:B01----:R-:W-:Y:S01]  /*7dd0*/  ENDCOLLECTIVE ;  /* 0x000000000000791b */ /* 0x003fe20003800000 */
.L_x_379:
[----:B------:R-:W-:Y:S01]  /*7de0*/  FADD.FTZ R37, R40, R37 ;  /* 0x0000002528257221 */ /* 0x000fe20000010000 */
[----:B------:R-:W-:-:S03]  /*7df0*/  HFMA2.MMA R29, -RZ, RZ, 0, 1.1920928955078125e-07 ;  /* 0x00000002ff1d7435 */ /* 0x000fc600000001ff */
[----:B------:R-:W-:Y:S01]  /*7e00*/  IMAD.MOV.U32 R32, RZ, RZ, R37 ;  /* 0x000000ffff207224 */ /* 0x000fe200078e0025 */
[----:B------:R-:W-:-:S07]  /*7e10*/  MOV R38, R30 ;  /* 0x0000001e00267202 */ /* 0x000fce0000000f00 */
[----:B------:R-:W-:Y:S05]  /*7e20*/  WARPSYNC.COLLECTIVE R23, `(.L_x_380) ;  /* 0x0000000017087348 */ /* 0x000fea0003c00000 */
[----:B------:R0:W1:Y:S02]  /*7e30*/  SHFL.BFLY P2, R30, R32, R29, R28 ;  /* 0x0c00001d201e7389 */ /* 0x000064000004001c */
[----:B01----:R-:W-:Y:S01]  /*7e40*/  ENDCOLLECTIVE ;  /* 0x000000000000791b */ /* 0x003fe20003800000 */
.L_x_380:
[----:B------:R-:W-:-:S05]  /*7e50*/  FADD.FTZ R38, R39, R38 ;  /* 0x0000002627267221 */ /* 0x000fca0000010000 */
[----:B------:R-:W-:Y:S02]  /*7e60*/  MOV R32, R38 ;  /* 0x0000002600207202 */ /* 0x000fe40000000f00 */
[----:B------:R-:W-:-:S07]  /*7e70*/  MOV R26, R30 ;  /* 0x0000001e001a7202 */ /* 0x000fce0000000f00 */
[----:B------:R-:W-:Y:S05]  /*7e80*/  WARPSYNC.COLLECTIVE R23, `(.L_x_381) ;  /* 0x0000000017087348 */ /* 0x000fea0003c00000 */
[----:B------:R0:W1:Y:S02]  /*7e90*/  SHFL.BFLY P2, R30, R32, R29, R28 ;  /* 0x0c00001d201e7389 */ /* 0x000064000004001c */
[----:B01----:R-:W-:Y:S01]  /*7ea0*/  ENDCOLLECTIVE ;  /* 0x000000000000791b */ /* 0x003fe20003800000 */
.L_x_381:
        /* <DEDUP_REMOVED lines=13> */
.L_x_382:
[----:B------:R-:W-:Y:S01]  /*7f80*/  FADD.FTZ R41, R38, R41 ;  /* 0x0000002926297221 */ /* 0x000fe20000010000 */
[----:B------:R-:W0:Y:S04]  /*7f90*/  LDC.64 R26, c[0x0][0x220] ;  /* 0x00008800ff1a7b82 */ /* 0x000e280000000a00 */
[----:B------:R-:W-:Y:S02]  /*7fa0*/  MOV R32, R41 ;  /* 0x0000002900207202 */ /* 0x000fe40000000f00 */
[----:B------:R-:W-:-:S07]  /*7fb0*/  MOV R38, R30 ;  /* 0x0000001e00267202 */ /* 0x000fce0000000f00 */
[----:B0-----:R-:W-:Y:S05]  /*7fc0*/  WARPSYNC.COLLECTIVE R23, `(.L_x_383) ;  /* 0x0000000017087348 */ /* 0x001fea0003c00000 */
[----:B------:R1:W2:Y:S02]  /*7fd0*/  SHFL.BFLY P2, R30, R32, R29, R28 ;  /* 0x0c00001d201e7389 */ /* 0x0002a4000004001c */
[----:B012---:R-:W-:Y:S01]  /*7fe0*/  ENDCOLLECTIVE ;  /* 0x000000000000791b */ /* 0x007fe20003800000 */
.L_x_383:
        /* <DEDUP_REMOVED lines=12> */
.L_x_384:
[----:B------:R-:W-:Y:S01]  /*80b0*/  FADD.FTZ R40, R41, R40 ;  /* 0x0000002829287221 */ /* 0x000fe20000010000 */
[----:B------:R-:W-:Y:S02]  /*80c0*/  MOV R32, R43 ;  /* 0x0000002b00207202 */ /* 0x000fe40000000f00 */
[----:B------:R-:W-:-:S07]  /*80d0*/  MOV R45, R30 ;  /* 0x0000001e002d7202 */ /* 0x000fce0000000f00 */
[----:B------:R-:W-:Y:S05]  /*80e0*/  WARPSYNC.COLLECTIVE R23, `(.L_x_385) ;  /* 0x0000000017087348 */ /* 0x000fea0003c00000 */
[----:B------:R0:W1:Y:S02]  /*80f0*/  SHFL.BFLY P2, R30, R32, R29, R28 ;  /* 0x0c00001d201e7389 */ /* 0x000064000004001c */
[----:B01----:R-:W-:Y:S01]  /*8100*/  ENDCOLLECTIVE ;  /* 0x000000000000791b */ /* 0x003fe20003800000 */
.L_x_385:
[----:B------:R-:W-:Y:S01]  /*8110*/  FADD.FTZ R45, R45, R42 ;  /* 0x0000002a2d2d7221 */ /* 0x000fe20000010000 */
[----:B------:R-:W-:-:S04]  /*8120*/  HFMA2.MMA R29, -RZ, RZ, 0, 2.384185791015625e-07 ;  /* 0x00000004ff1d7435 */ /* 0x000fc800000001ff */
[----:B------:R-:W-:Y:S01]  /*8130*/  MOV R32, R45 ;  /* 0x0000002d00207202 */ /* 0x000fe20000000f00 */
[----:B------:R-:W-:-:S07]  /*8140*/  IMAD.MOV.U32 R44, RZ, RZ, R30 ;  /* 0x000000ffff2c7224 */ /* 0x000fce00078e001e */
[----:B------:R-:W-:Y:S05]  /*8150*/  WARPSYNC.COLLECTIVE R23, `(.L_x_386) ;  /* 0x0000000017087348 */ /* 0x000fea0003c00000 */
[----:B------:R0:W1:Y:S02]  /*8160*/  SHFL.BFLY P2, R30, R32, R29, R28 ;  /* 0x0c00001d201e7389 */ /* 0x000064000004001c */
[----:B01----:R-:W-:Y:S01]  /*8170*/  ENDCOLLECTIVE ;  /* 0x000000000000791b */ /* 0x003fe20003800000 */
.L_x_386:
[----:B------:R-:W-:-:S04]  /*8180*/  FADD.FTZ R44, R44, R43 ;  /* 0x0000002b2c2c7221 */ /* 0x000fc80000010000 */
[----:B------:R-:W-:Y:S01]  /*8190*/  IMAD.MOV.U32 R32, RZ, RZ, R44 ;  /* 0x000000ffff207224 */ /* 0x000fe200078e002c */
[----:B------:R-:W-:-:S07]  /*81a0*/  MOV R42, R30 ;  /* 0x0000001e002a7202 */ /* 0x000fce0000000f00 */
[----:B------:R-:W-:Y:S05]  /*81b0*/  WARPSYNC.COLLECTIVE R23, `(.L_x_387) ;  /* 0x0000000017087348 */ /* 0x000fea0003c00000 */
[----:B------:R0:W1:Y:S02]  /*81c0*/  SHFL.BFLY P2, R30, R32, R29, R28 ;  /* 0x0c00001d201e7389 */ /* 0x000064000004001c */
[----:B01----:R-:W-:Y:S01]  /*81d0*/  ENDCOLLECTIVE ;  /* 0x000000000000791b */ /* 0x003fe20003800000 */
.L_x_387:
[----:B------:R-:W-:Y:S01]  /*81e0*/  FADD.FTZ R42, R45, R42 ;  /* 0x0000002a2d2a7221 */ /* 0x000fe20000010000 */
[----:B------:R-:W-:-:S03]  /*81f0*/  HFMA2.MMA R29, -RZ, RZ, 0, 1.1920928955078125e-07 ;  /* 0x00000002ff1d7435 */ /* 0x000fc600000001ff */
[----:B------:R-:W-:Y:S01]  /*8200*/  IMAD.MOV.U32 R32, RZ, RZ, R42 ;  /* 0x000000ffff207224 */ /* 0x000fe200078e002a */
[----:B------:R-:W-:-:S07]  /*8210*/  MOV R43, R30 ;  /* 0x0000001e002b7202 */ /* 0x000fce0000000f00 */
[----:B------:R-:W-:Y:S05]  /*8220*/  WARPSYNC.COLLECTIVE R23, `(.L_x_388) ;  /* 0x0000000017087348 */ /* 0x000fea0003c00000 */
[----:B------:R0:W1:Y:S02]  /*8230*/  SHFL.BFLY P2, R30, R32, R29, R28 ;  /* 0x0c00001d201e7389 */ /* 0x000064000004001c */
[----:B01----:R-:W-:Y:S01]  /*8240*/  ENDCOLLECTIVE ;  /* 0x000000000000791b */ /* 0x003fe20003800000 */
.L_x_388:
[----:B------:R-:W-:-:S05]  /*8250*/  FADD.FTZ R43, R44, R43 ;  /* 0x0000002b2c2b7221 */ /* 0x000fca0000010000 */
[----:B------:R-:W-:Y:S02]  /*8260*/  MOV R32, R43 ;  /* 0x0000002b00207202 */ /* 0x000fe40000000f00 */
[----:B------:R-:W-:-:S07]  /*8270*/  MOV R45, R30 ;  /* 0x0000001e002d7202 */ /* 0x000fce0000000f00 */
[----:B------:R-:W-:Y:S05]  /*8280*/  WARPSYNC.COLLECTIVE R23, `(.L_x_389) ;  /* 0x0000000017087348 */ /* 0x000fea0003c00000 */
[----:B------:R0:W1:Y:S02]  /*8290*/  SHFL.BFLY P2, R30, R32, R29, R28 ;  /* 0x0c00001d201e7389 */ /* 0x000064000004001c */
[----:B01----:R-:W-:Y:S01]  /*82a0*/  ENDCOLLECTIVE ;  /* 0x000000000000791b */ /* 0x003fe20003800000 */
.L_x_389:
[----:B------:R-:W-:-:S05]  /*82b0*/  FADD.FTZ R45, R42, R45 ;  /* 0x0000002d2a2d7221 */ /* 0x000fca0000010000 */
[----:B------:R-:W-:Y:S01]  /*82c0*/  MOV R32, R45 ;  /* 0x0000002d00207202 */ /* 0x000fe20000000f00 */
[----:B------:R-:W-:Y:S02]  /*82d0*/  IMAD.MOV.U32 R29, RZ, RZ, 0x1 ;  /* 0x00000001ff1d7424 */ /* 0x000fe400078e00ff */
[----:B------:R-:W-:-:S07]  /*82e0*/  IMAD.MOV.U32 R44, RZ, RZ, R30 ;  /* 0x000000ffff2c7224 */ /* 0x000fce00078e001e */
[----:B------:R-:W-:Y:S05]  /*82f0*/  WARPSYNC.COLLECTIVE R23, `(.L_x_390) ;  /* 0x0000000017087348 */ /* 0x000fea0003c00000 */
[----:B------:R0:W1:Y:S02]  /*8300*/  SHFL.BFLY P2, R30, R32, R29, R28 ;  /* 0x0c00001d201e7389 */ /* 0x000064000004001c */
[----:B01----:R-:W-:Y:S01]  /*8310*/  ENDCOLLECTIVE ;  /* 0x000000000000791b */ /* 0x003fe20003800000 */
.L_x_390:
[----:B------:R-:W-:-:S05]  /*8320*/  FADD.FTZ R43, R43, R44 ;  /* 0x0000002c2b2b7221 */ /* 0x000fca0000010000 */
[----:B------:R-:W-:Y:S02]  /*8330*/  MOV R32, R43 ;  /* 0x0000002b00207202 */ /* 0x000fe40000000f00 */
[----:B------:R-:W-:-:S07]  /*8340*/  MOV R42, R30 ;  /* 0x0000001e002a7202 */ /* 0x000fce0000000f00 */
[----:B------:R-:W-:Y:S05]  /*8350*/  WARPSYNC.COLLECTIVE R23, `(.L_x_391) ;  /* 0x0000000017087348 */ /* 0x000fea0003c00000 */
[----:B------:R0:W1:Y:S02]  /*8360*/  SHFL.BFLY P2, R30, R32, R29, R28 ;  /* 0x0c00001d201e7389 */ /* 0x000064000004001c */
[----:B01----:R-:W-:Y:S01]  /*8370*/  ENDCOLLECTIVE ;  /* 0x000000000000791b */ /* 0x003fe20003800000 */
.L_x_391:
[----:B------:R-:W-:Y:S01]  /*8380*/  HFMA2.MMA R29, -RZ, RZ, 0, 4.76837158203125e-07 ;  /* 0x00000008ff1d7435 */ /* 0x000fe200000001ff */
[----:B------:R-:W-:Y:S01]  /*8390*/  IMAD.MOV.U32 R32, RZ, RZ, R46 ;  /* 0x000000ffff207224 */ /* 0x000fe200078e002e */
[----:B------:R-:W-:-:S09]  /*83a0*/  MOV R44, R30 ;  /* 0x0000001e002c7202 */ /* 0x000fd20000000f00 */
[----:B------:R-:W-:Y:S05]  /*83b0*/  WARPSYNC.COLLECTIVE R23, `(.L_x_392) ;  /* 0x0000000017087348 */ /* 0x000fea0003c00000 */
[----:B------:R0:W1:Y:S02]  /*83c0*/  SHFL.BFLY P2, R30, R32, R29, R28 ;  /* 0x0c00001d201e7389 */ /* 0x000064000004001c */
[----:B01----:R-:W-:Y:S01]  /*83d0*/  ENDCOLLECTIVE ;  /* 0x000000000000791b */ /* 0x003fe20003800000 */
.L_x_392:
[----:B------:R-:W-:Y:S02]  /*83e0*/  MOV R32, R50 ;  /* 0x0000003200207202 */ /* 0x000fe40000000f00 */
[----:B------:R-:W-:-:S07]  /*83f0*/  MOV R51, R30 ;  /* 0x0000001e00337202 */ /* 0x000fce0000000f00 */
[----:B------:R-:W-:Y:S05]  /*8400*/  WARPSYNC.COLLECTIVE R23, `(.L_x_393) ;  /* 0x0000000017087348 */ /* 0x000fea0003c00000 */
[----:B------:R0:W1:Y:S02]  /*8410*/  SHFL.BFLY P2, R30, R32, R29, R28 ;  /* 0x0c00001d201e7389 */ /* 0x000064000004001c */
[----:B01----:R-:W-:Y:S01]  /*8420*/  ENDCOLLECTIVE ;  /* 0x000000000000791b */ /* 0x003fe20003800000 */
.L_x_393:
[----:B------:R-:W-:-:S05]  /*8430*/  FADD.FTZ R51, R51, R46 ;  /* 0x0000002e33337221 */ /* 0x000fca0000010000 */
[----:B------:R-:W-:Y:S01]  /*8440*/  MOV R32, R51 ;  /* 0x0000003300207202 */ /* 0x000fe20000000f00 */
[----:B------:R-:W-:Y:S01]  /*8450*/  IMAD.MOV.U32 R29, RZ, RZ, 0x4 ;  /* 0x00000004ff1d7424 */ /* 0x000fe200078e00ff */
[----:B------:R-:W-:-:S07]  /*8460*/  MOV R53, R30 ;  /* 0x0000001e00357202 */ /* 0x000fce0000000f00 */
[----:B------:R-:W-:Y:S05]  /*8470*/  WARPSYNC.COLLECTIVE R23, `(.L_x_394) ;  /* 0x0000000017087348 */ /* 0x000fea0003c00000 */
[----:B------:R0:W1:Y:S02]  /*8480*/  SHFL.BFLY P2, R30, R32, R29, R28 ;  /* 0x0c00001d201e7389 */ /* 0x000064000004001c */
[----:B01----:R-:W-:Y:S01]  /*8490*/  ENDCOLLECTIVE ;  /* 0x000000000000791b */ /* 0x003fe20003800000 */
.L_x_394:
[----:B------:R-:W-:-:S05]  /*84a0*/  FADD.FTZ R53, R53, R50 ;  /* 0x0000003235357221 */ /* 0x000fca0000010000 */
[----:B------:R-:W-:Y:S02]  /*84b0*/  MOV R32, R53 ;  /* 0x0000003500207202 */ /* 0x000fe40000000f00 */
[----:B------:R-:W-:-:S07]  /*84c0*/  MOV R46, R30 ;  /* 0x0000001e002e7202 */ /* 0x000fce0000000f00 */
[----:B------:R-:W-:Y:S05]  /*84d0*/  WARPSYNC.COLLECTIVE R23, `(.L_x_395) ;  /* 0x0000000017087348 */ /* 0x000fea0003c00000 */
[----:B------:R0:W1:Y:S02]  /*84e0*/  SHFL.BFLY P2, R30, R32, R29, R28 ;  /* 0x0c00001d201e7389 */ /* 0x000064000004001c */
[----:B01----:R-:W-:Y:S01]  /*84f0*/  ENDCOLLECTIVE ;  /* 0x000000000000791b */ /* 0x003fe20003800000 */
.L_x_395:
[----:B------:R-:W-:Y:S01]  /*8500*/  FADD.FTZ R46, R51, R46 ;  /* 0x0000002e332e7221 */ /* 0x000fe20000010000 */
[----:B------:R-:W-:-:S03]  /*8510*/  HFMA2.MMA R29, -RZ, RZ, 0, 1.1920928955078125e-07 ;  /* 0x00000002ff1d7435 */ /* 0x000fc600000001ff */
[----:B------:R-:W-:Y:S01]  /*8520*/  IMAD.MOV.U32 R32, RZ, RZ, R46 ;  /* 0x000000ffff207224 */ /* 0x000fe200078e002e */
[----:B------:R-:W-:-:S07]  /*8530*/  MOV R50, R30 ;  /* 0x0000001e00327202 */ /* 0x000fce0000000f00 */
[----:B------:R-:W-:Y:S05]  /*8540*/  WARPSYNC.COLLECTIVE R23, `(.L_x_396) ;  /* 0x0000000017087348 */ /* 0x000fea0003c00000 */
[----:B------:R0:W1:Y:S02]  /*8550*/  SHFL.BFLY P2, R30, R32, R29, R28 ;  /* 0x0c00001d201e7389 */ /* 0x000064000004001c */
[----:B01----:R-:W-:Y:S01]  /*8560*/  ENDCOLLECTIVE ;  /* 0x000000000000791b */ /* 0x003fe20003800000 */
.L_x_396:
[----:B------:R-:W-:-:S04]  /*8570*/  FADD.FTZ R50, R53, R50 ;  /* 0x0000003235327221 */ /* 0x000fc80000010000 */
[----:B------:R-:W-:Y:S01]  /*8580*/  IMAD.MOV.U32 R32, RZ, RZ, R50 ;  /* 0x000000ffff207224 */ /* 0x000fe200078e0032 */
[----:B------:R-:W-:-:S07]  /*8590*/  MOV R37, R30 ;  /* 0x0000001e00257202 */ /* 0x000fce0000000f00 */
[----:B------:R-:W-:Y:S05]  /*85a0*/  WARPSYNC.COLLECTIVE R23, `(.L_x_397) ;  /* 0x0000000017087348 */ /* 0x000fea0003c00000 */
[----:B------:R0:W1:Y:S02]  /*85b0*/  SHFL.BFLY P2, R30, R32, R29, R28 ;  /* 0x0c00001d201e7389 */ /* 0x000064000004001c */
[----:B01----:R-:W-:Y:S01]  /*85c0*/  ENDCOLLECTIVE ;  /* 0x000000000000791b */ /* 0x003fe20003800000 */
.L_x_397:
        /* <DEDUP_REMOVED lines=21> */
.L_x_398:
        /* <DEDUP_REMOVED lines=11> */
.L_x_399:
[----:B------:R-:W-:Y:S01]  /*87d0*/  FADD.FTZ R34, R37, R34 ;  /* 0x0000002225227221 */ /* 0x000fe20000010000 */
[----:B------:R-:W-:Y:S06]  /*87e0*/  BRA `(.L_x_400) ;  /* 0xffffffe400107947 */ /* 0x000fec000383ffff */
.L_x_401:
        /* <DEDUP_REMOVED lines=9> */
.L_x_3187:


//--------------------- .text._ZN13group_norm_v218gn_bwd_cuda_kernelI13__nv_bfloat16Li480ELi1ELi32ELi30ELi1024ELb0ELb1ELi32ELi960ELi960ELi4ELb1ELi4ELb0ELb0ELNS_15WgradSyncMethodE3ENS_16CompileConditionILi900EEEEEvPT_S6_S6_PKS5_S8_S8_S8_PKfflPfPj --------------------------
	.section	.text._ZN13group_norm_v218gn_bwd_cuda_kernelI13__nv_bfloat16Li480ELi1ELi32ELi30ELi1024ELb0ELb1ELi32ELi960ELi960ELi4ELb1ELi4ELb0ELb0ELNS_15WgradSyncMethodE3ENS_16CompileConditionILi900EEEEEvPT_S6_S6_PKS5_S8_S8_S8_PKfflPfPj,"ax",@progbits
	.align	128
        .global         _ZN13group_norm_v218gn_bwd_cuda_kernelI13__nv_bfloat16Li480ELi1ELi32ELi30ELi1024ELb0ELb1ELi32ELi960ELi960ELi4ELb1ELi4ELb0ELb0ELNS_15WgradSyncMethodE3ENS_16CompileConditionILi900EEEEEvPT_S6_S6_PKS5_S8_S8_S8_PKfflPfPj
        .type           _ZN13group_norm_v218gn_bwd_cuda_kernelI13__nv_bfloat16Li480ELi1ELi32ELi30ELi1024ELb0ELb1ELi32ELi960ELi960ELi4ELb1ELi4ELb0ELb0ELNS_15WgradSyncMethodE3ENS_16CompileConditionILi900EEEEEvPT_S6_S6_PKS5_S8_S8_S8_PKfflPfPj,@function
        .size           _ZN13group_norm_v218gn_bwd_cuda_kernelI13__nv_bfloat16Li480ELi1ELi32ELi30ELi1024ELb0ELb1ELi32ELi960ELi960ELi4ELb1ELi4ELb0ELb0ELNS_15WgradSyncMethodE3ENS_16CompileConditionILi900EEEEEvPT_S6_S6_PKS5_S8_S8_S8_PKfflPfPj,(.L_x_3188 - _ZN13group_norm_v218gn_bwd_cuda_kernelI13__nv_bfloat16Li480ELi1ELi32ELi30ELi1024ELb0ELb1ELi32ELi960ELi960ELi4ELb1ELi4ELb0ELb0ELNS_15WgradSyncMethodE3ENS_16CompileConditionILi900EEEEEvPT_S6_S6_PKS5_S8_S8_S8_PKfflPfPj)
        .other          _ZN13group_norm_v218gn_bwd_cuda_kernelI13__nv_bfloat16Li480ELi1ELi32ELi30ELi1024ELb0ELb1ELi32ELi960ELi960ELi4ELb1ELi4ELb0ELb0ELNS_15WgradSyncMethodE3ENS_16CompileConditionILi900EEEEEvPT_S6_S6_PKS5_S8_S8_S8_PKfflPfPj,@"STO_CUDA_ENTRY STV_DEFAULT"
_ZN13group_norm_v218gn_bwd_cuda_kernelI13__nv_bfloat16Li480ELi1ELi32ELi30ELi1024ELb0ELb1ELi32ELi960ELi960ELi4ELb1ELi4ELb0ELb0ELNS_15WgradSyncMethodE3ENS_16CompileConditionILi900EEEEEvPT_S6_S6_PKS5_S8_S8_S8_PKfflPfPj:
.text._ZN13group_norm_v218gn_bwd_cuda_kernelI13__nv_bfloat16Li480ELi1ELi32ELi30ELi1024ELb0ELb1ELi32ELi960ELi960ELi4ELb1ELi4ELb0ELb0ELNS_15WgradSyncMethodE3ENS_16CompileConditionILi900EEEEEvPT_S6_S6_PKS5_S8_S8_S8_PKfflPfPj:
        /* <DEDUP_REMOVED lines=10> */
[----:B-1----:R-:W-:-:S04]  /*00a0*/  UISETP.GE.U32.AND UP0, UPT, UR10, UR16, UPT ;  /* 0x000000100a00728c */ /* 0x002fc8000bf06070 */
[----:B------:R-:W-:-:S06]  /*00b0*/  UISETP.GE.AND.EX UP0, UPT, URZ, UR17, UPT, UP0 ;  /* 0x000000113f00728c */ /* 0x000fcc000bf06300 */
[----:B------:R-:W-:-:S13]  /*00c0*/  PLOP3.LUT P0, PT, PT, PT, UP0, 0x80, 0x0 ;  /* 0x000000000000781c */ /* 0x000fda0003f0f008 */
[----:B0-----:R-:W-:Y:S05]  /*00d0*/  @!P0 BRA `(.L_x_402) ;  /* 0x0000000000648947 */ /* 0x001fea0003800000 */
[----:B------:R-:W0:Y:S01]  /*00e0*/  S2R R0, SR_TID.X ;  /* 0x0000000000007919 */ /* 0x000e220000002100 */
[----:B------:R-:W-:Y:S01]  /*00f0*/  BAR.SYNC.DEFER_BLOCKING 0x0 ;  /* 0x0000000000007b1d */ /* 0x000fe20000010000 */
[----:B0-----:R-:W-:-:S13]  /*0100*/  ISETP.NE.AND P0, PT, R0, RZ, PT ;  /* 0x000000ff0000720c */ /* 0x001fda0003f05270 */
[----:B------:R-:W-:Y:S05]  /*0110*/  @P0 BRA `(.L_x_403) ;  /* 0x0000000000480947 */ /* 0x000fea0003800000 */
[----:B------:R-:W-:Y:S02]  /*0120*/  IADD3 R0, RZ, -UR10, RZ ;  /* 0x8000000aff007c10 */ /* 0x000fe4000fffe0ff */
[----:B------:R-:W-:Y:S02]  /*0130*/  MOV R5, 0x7fffff81 ;  /* 0x7fffff8100057802 */ /* 0x000fe40000000f00 */
[----:B------:R-:W-:Y:S02]  /*0140*/  ISETP.NE.AND P0, PT, R0, UR20, PT ;  /* 0x0000001400007c0c */ /* 0x000fe4000bf05270 */
[----:B------:R-:W-:Y:S02]  /*0150*/  MOV R2, UR18 ;  /* 0x0000001200027c02 */ /* 0x000fe40008000f00 */
[----:B------:R-:W-:Y:S02]  /*0160*/  SEL R5, R5, 0x1, !P0 ;  /* 0x0000000105057807 */ /* 0x000fe40004000000 */
[----:B------:R-:W-:Y:S01]  /*0170*/  MOV R3, UR19 ;  /* 0x0000001300037c02 */ /* 0x000fe20008000f00 */
[----:B------:R-:W-:Y:S06]  /*0180*/  MEMBAR.ALL.GPU ;  /* 0x0000000000007992 */ /* 0x000fec000000a000 */
[----:B------:R-:W-:-:S00]  /*0190*/  ERRBAR ;  /* 0x00000000000079ab */ /* 0x000fc00000000000 */
[----:B------:R-:W-:Y:S06]  /*01a0*/  CGAERRBAR ;  /* 0x00000000000075ab */ /* 0x000fec0000000000 */
[----:B------:R0:W5:Y:S02]  /*01b0*/  ATOM.E.ADD.STRONG.GPU PT, R5, desc[UR14][R2.64], R5 ;  /* 0x000000050205798a */ /* 0x00016400081ee1ce */
.L_x_404:
        /* <DEDUP_REMOVED lines=8> */
.L_x_403:
[----:B------:R-:W-:Y:S05]  /*0240*/  WARPSYNC.ALL ;  /* 0x0000000000007948 */ /* 0x000fea0003800000 */
[----:B------:R-:W-:Y:S06]  /*0250*/  BAR.SYNC.DEFER_BLOCKING 0x0 ;  /* 0x0000000000007b1d */ /* 0x000fec0000010000 */
[----:B------:R-:W-:Y:S05]  /*0260*/  BRA `(.L_x_405) ;  /* 0x0000008000447947 */ /* 0x000fea0003800000 */
.L_x_402:
[----:B------:R-:W0:Y:S01]  /*0270*/  S2R R40, SR_TID.X ;  /* 0x0000000000287919 */ /* 0x000e220000002100 */
[----:B------:R-:W1:Y:S01]  /*0280*/  LDC.64 R4, c[0x0][0x238] ;  /* 0x00008e00ff047b82 */ /* 0x000e620000000a00 */
[----:B0-----:R-:W-:-:S05]  /*0290*/  IMAD.WIDE.U32 R2, R40, -0x77777777, RZ ;  /* 0x8888888928027825 */ /* 0x001fca00078e00ff */
[----:B------:R-:W-:-:S05]  /*02a0*/  SHF.R.U32.HI R0, RZ, 0x7, R3 ;  /* 0x00000007ff007819 */ /* 0x000fca0000011603 */
[----:B------:R-:W-:-:S05]  /*02b0*/  IMAD R0, R0, -0xf0, R40 ;  /* 0xffffff1000007824 */ /* 0x000fca00078e0228 */
[----:B------:R-:W-:-:S05]  /*02c0*/  SHF.L.U32 R9, R0, 0x2, RZ ;  /* 0x0000000200097819 */ /* 0x000fca00000006ff */
[----:B-1----:R-:W-:-:S06]  /*02d0*/  IMAD.WIDE R2, R9, 0x2, R4 ;  /* 0x0000000209027825 */ /* 0x002fcc00078e0204 */
[----:B------:R-:W2:Y:S01]  /*02e0*/  LDG.E.64.CONSTANT R2, desc[UR14][R2.64] ;  /* 0x0000000e02027981 */ /* 0x000ea2000c1e9b00 */
[----:B------:R-:W-:Y:S01]  /*02f0*/  ULOP3.LUT UR4, UR20, 0x1f, URZ, 0xc0, !UPT ;  /* 0x0000001f14047892 */ /* 0x000fe2000f8ec03f */
[--C-:B------:R-:W-:Y:S01]  /*0300*/  SHF.R.U32.HI R0, RZ, 0x1, R40.reuse ;  /* 0x00000001ff007819 */ /* 0x100fe20000011628 */
[----:B------:R-:W0:Y:S01]  /*0310*/  S2UR UR9, SR_CgaCtaId ;  /* 0x00000000000979c3 */ /* 0x000e220000008800 */
[----:B------:R-:W-:Y:S01]  /*0320*/  SHF.R.S32.HI R8, RZ, 0x1f, R40 ;  /* 0x0000001fff087819 */ /* 0x000fe20000011428 */
[----:B------:R-:W-:Y:S01]  /*0330*/  UMOV UR8, 0x400 ;  /* 0x0000040000087882 */ /* 0x000fe20000000000 */
[C---:B------:R-:W-:Y:S01]  /*0340*/  SHF.L.U32 R7, R0.reuse, 0x5, RZ ;  /* 0x0000000500077819 */ /* 0x040fe200000006ff */
[----:B------:R-:W-:Y:S01]  /*0350*/  IMAD R5, R0, 0x1e, RZ ;  /* 0x0000001e00057824 */ /* 0x000fe200078e02ff */
[----:B------:R-:W-:Y:S01]  /*0360*/  MOV R4, UR4 ;  /* 0x0000000400047c02 */ /* 0x000fe20008000f00 */
[----:B------:R-:W-:Y:S01]  /*0370*/  UIADD3 UR6, UR8, 0x3c00, URZ ;  /* 0x00003c0008067890 */ /* 0x000fe2000fffe03f */
[----:B------:R-:W-:Y:S01]  /*0380*/  IADD3 R11, R40, 0x1e0, RZ ;  /* 0x000001e0280b7810 */ /* 0x000fe20007ffe0ff */
[C---:B------:R-:W-:Y:S01]  /*0390*/  VIADD R20, R5.reuse, 0xa ;  /* 0x0000000a05147836 */ /* 0x040fe20000000000 */
[----:B------:R-:W-:Y:S01]  /*03a0*/  LEA.HI R10, R8, R40, RZ, 0x2 ;  /* 0x00000028080a7211 */ /* 0x000fe200078f10ff */
[----:B------:R-:W-:Y:S01]  /*03b0*/  VIADD R24, R5, 0x16 ;  /* 0x0000001605187836 */ /* 0x000fe20000000000 */
[----:B------:R-:W-:Y:S01]  /*03c0*/  LOP3.LUT R0, R7, 0xffffffe0, R4, 0xe2, !PT ;  /* 0xffffffe007007812 */ /* 0x000fe200078ee204 */
[----:B------:R-:W-:Y:S01]  /*03d0*/  VIADD R7, R5, 0x2 ;  /* 0x0000000205077836 */ /* 0x000fe20000000000 */
[----:B------:R-:W-:Y:S01]  /*03e0*/  SHF.R.S32.HI R4, RZ, 0x1f, R11 ;  /* 0x0000001fff047819 */ /* 0x000fe2000001140b */
[----:B------:R-:W-:Y:S01]  /*03f0*/  USHF.L.U32 UR7, UR10, 0x5, URZ ;  /* 0x000000050a077899 */ /* 0x000fe2000800063f */
[----:B------:R-:W-:Y:S01]  /*0400*/  SHF.R.S32.HI R6, RZ, 0x2, R10 ;  /* 0x00000002ff067819 */ /* 0x000fe2000001140a */
[----:B------:R1:W-:Y:S01]  /*0410*/  STL [R1+0x15c], R0 ;  /* 0x00015c0001007387 */ /* 0x0003e20000100800 */
[----:B------:R-:W-:Y:S01]  /*0420*/  LEA.HI R12, R4, R11, RZ, 0x2 ;  /* 0x0000000b040c7211 */ /* 0x000fe200078f10ff */
[----:B------:R-:W-:Y:S01]  /*0430*/  ULOP3.LUT UR4, UR7, 0xffffffe0, UR4, 0xe2, !UPT ;  /* 0xffffffe007047892 */ /* 0x000fe2000f8ee204 */
[----:B------:R-:W-:Y:S01]  /*0440*/  IADD3 R6, R6, 0xf0, RZ ;  /* 0x000000f006067810 */ /* 0x000fe20007ffe0ff */
[----:B------:R-:W-:Y:S01]  /*0450*/  UIADD3 UR11, -UR10, URZ, URZ ;  /* 0x0000003f0a0b7290 */ /* 0x000fe2000fffe13f */
[----:B------:R-:W-:-:S02]  /*0460*/  SHF.R.U32.HI R15, RZ, 0x1, R7 ;  /* 0x00000001ff0f7819 */ /* 0x000fc40000011607 */
[----:B------:R-:W-:Y:S01]  /*0470*/  SHF.R.U32.HI R16, RZ, 0x2, R7 ;  /* 0x00000002ff107819 */ /* 0x000fe20000011607 */
[----:B0-----:R-:W-:Y:S01]  /*0480*/  ULEA UR6, UR9, UR6, 0x18 ;  /* 0x0000000609067291 */ /* 0x001fe2000f8ec03f */
[--C-:B------:R-:W-:Y:S01]  /*0490*/  SHF.R.U32.HI R14, RZ, 0x2, R5.reuse ;  /* 0x00000002ff0e7819 */ /* 0x100fe20000011605 */
[----:B------:R-:W-:Y:S01]  /*04a0*/  ULEA UR9, UR9, UR8, 0x18 ;  /* 0x0000000809097291 */ /* 0x000fe2000f8ec03f */
[----:B-1----:R-:W-:Y:S02]  /*04b0*/  SHF.R.U32.HI R0, RZ, 0x1, R5 ;  /* 0x00000001ff007819 */ /* 0x002fe40000011605 */
[----:B------:R-:W-:Y:S01]  /*04c0*/  SHF.R.S32.HI R7, RZ, 0x1f, R6 ;  /* 0x0000001fff077819 */ /* 0x000fe20000011406 */
[----:B------:R-:W-:Y:S01]  /*04d0*/  UMOV UR8, UR10 ;  /* 0x0000000a00087c82 */ /* 0x000fe20008000000 */
[----:B------:R-:W-:Y:S02]  /*04e0*/  LOP3.LUT R13, R0, 0x1, RZ, 0xc0, !PT ;  /* 0x00000001000d7812 */ /* 0x000fe400078ec0ff */
[----:B------:R-:W-:-:S02]  /*04f0*/  LOP3.LUT R0, R12, 0xfffffffc, RZ, 0xc0, !PT ;  /* 0xfffffffc0c007812 */ /* 0x000fc400078ec0ff */
[----:B------:R-:W-:Y:S01]  /*0500*/  LEA.HI R4, R4, R11, RZ, 0x4 ;  /* 0x0000000b04047211 */ /* 0x000fe200078f20ff */
[----:B------:R-:W-:Y:S01]  /*0510*/  IMAD R13, R13, 0xf0, R14 ;  /* 0x000000f00d0d7824 */ /* 0x000fe200078e020e */
[----:B------:R-:W-:Y:S02]  /*0520*/  IADD3 R0, R11, -R0, RZ ;  /* 0x800000000b007210 */ /* 0x000fe40007ffe0ff */
[----:B------:R-:W-:Y:S02]  /*0530*/  LOP3.LUT R15, R15, 0x1, RZ, 0xc0, !PT ;  /* 0x000000010f0f7812 */ /* 0x000fe400078ec0ff */
[----:B------:R-:W-:Y:S02]  /*0540*/  LEA.HI R11, R7, R6, RZ, 0x2 ;  /* 0x00000006070b7211 */ /* 0x000fe400078f10ff */
[----:B------:R-:W-:Y:S01]  /*0550*/  IADD3 R6, R5, 0x4, RZ ;  /* 0x0000000405067810 */ /* 0x000fe20007ffe0ff */
[----:B------:R-:W-:Y:S01]  /*0560*/  IMAD R15, R15, 0xf0, R16 ;  /* 0x000000f00f0f7824 */ /* 0x000fe200078e0210 */
[----:B------:R-:W-:-:S02]  /*0570*/  IADD3 R14, R5, 0x6, RZ ;  /* 0x00000006050e7810 */ /* 0x000fc40007ffe0ff */
[C---:B------:R-:W-:Y:S02]  /*0580*/  IADD3 R18, R5.reuse, 0x8, RZ ;  /* 0x0000000805127810 */ /* 0x040fe40007ffe0ff */
[----:B------:R-:W-:Y:S02]  /*0590*/  SHF.R.U32.HI R7, RZ, 0x1, R6 ;  /* 0x00000001ff077819 */ /* 0x000fe40000011606 */
[--C-:B------:R-:W-:Y:S02]  /*05a0*/  SHF.R.U32.HI R16, RZ, 0x1, R14.reuse ;  /* 0x00000001ff107819 */ /* 0x100fe4000001160e */
[----:B------:R-:W-:Y:S02]  /*05b0*/  IADD3 R22, R5, 0xc, RZ ;  /* 0x0000000c05167810 */ /* 0x000fe40007ffe0ff */
[----:B------:R-:W-:Y:S02]  /*05c0*/  SHF.R.U32.HI R17, RZ, 0x2, R14 ;  /* 0x00000002ff117819 */ /* 0x000fe4000001160e */
[----:B------:R-:W-:-:S02]  /*05d0*/  SHF.R.U32.HI R6, RZ, 0x2, R6 ;  /* 0x00000002ff067819 */ /* 0x000fc40000011606 */
[----:B------:R-:W-:Y:S02]  /*05e0*/  SHF.R.U32.HI R14, RZ, 0x1, R18 ;  /* 0x00000001ff0e7819 */ /* 0x000fe40000011612 */
[----:B------:R-:W-:Y:S02]  /*05f0*/  SHF.R.U32.HI R21, RZ, 0x1, R20 ;  /* 0x00000001ff157819 */ /* 0x000fe40000011614 */
[----:B------:R-:W-:Y:S02]  /*0600*/  LOP3.LUT R7, R7, 0x1, RZ, 0xc0, !PT ;  /* 0x0000000107077812 */ /* 0x000fe400078ec0ff */
[----:B------:R-:W-:Y:S02]  /*0610*/  LOP3.LUT R16, R16, 0x1, RZ, 0xc0, !PT ;  /* 0x0000000110107812 */ /* 0x000fe400078ec0ff */
[----:B------:R-:W-:Y:S02]  /*0620*/  SHF.R.U32.HI R19, RZ, 0x2, R18 ;  /* 0x00000002ff137819 */ /* 0x000fe40000011612 */
[----:B------:R-:W-:Y:S01]  /*0630*/  SHF.R.U32.HI R23, RZ, 0x1, R22 ;  /* 0x00000001ff177819 */ /* 0x000fe20000011616 */
[----:B------:R-:W-:Y:S01]  /*0640*/  IMAD R16, R16, 0xf0, R17 ;  /* 0x000000f010107824 */ /* 0x000fe200078e0211 */
[----:B------:R-:W-:-:S02]  /*0650*/  SHF.R.U32.HI R20, RZ, 0x2, R20 ;  /* 0x00000002ff147819 */ /* 0x000fc40000011614 */
[----:B------:R-:W-:Y:S01]  /*0660*/  LOP3.LUT R18, R14, 0x1, RZ, 0xc0, !PT ;  /* 0x000000010e127812 */ /* 0x000fe200078ec0ff */
[----:B------:R-:W-:Y:S01]  /*0670*/  IMAD R14, R7, 0xf0, R6 ;  /* 0x000000f0070e7824 */ /* 0x000fe200078e0206 */
[----:B------:R-:W-:Y:S02]  /*0680*/  LOP3.LUT R21, R21, 0x1, RZ, 0xc0, !PT ;  /* 0x0000000115157812 */ /* 0x000fe400078ec0ff */
[----:B------:R-:W-:Y:S01]  /*0690*/  IADD3 R6, R5, 0xe, RZ ;  /* 0x0000000e05067810 */ /* 0x000fe20007ffe0ff */
[----:B------:R-:W-:Y:S01]  /*06a0*/  IMAD R18, R18, 0xf0, R19 ;  /* 0x000000f012127824 */ /* 0x000fe200078e0213 */
[----:B------:R-:W-:Y:S01]  /*06b0*/  SHF.R.U32.HI R22, RZ, 0x2, R22 ;  /* 0x00000002ff167819 */ /* 0x000fe20000011616 */
[----:B------:R-:W-:Y:S01]  /*06c0*/  IMAD R20, R21, 0xf0, R20 ;  /* 0x000000f015147824 */ /* 0x000fe200078e0214 */
[----:B------:R-:W-:Y:S02]  /*06d0*/  LOP3.LUT R23, R23, 0x1, RZ, 0xc0, !PT ;  /* 0x0000000117177812 */ /* 0x000fe400078ec0ff */
[----:B------:R-:W-:-:S02]  /*06e0*/  IADD3 R17, R5, 0x10, RZ ;  /* 0x0000001005117810 */ /* 0x000fc40007ffe0ff */
[----:B------:R-:W-:Y:S01]  /*06f0*/  IADD3 R21, R5, 0x12, RZ ;  /* 0x0000001205157810 */ /* 0x000fe20007ffe0ff */
[----:B------:R-:W-:Y:S01]  /*0700*/  IMAD R22, R23, 0xf0, R22 ;  /* 0x000000f017167824 */ /* 0x000fe200078e0216 */
[--C-:B------:R-:W-:Y:S02]  /*0710*/  SHF.R.U32.HI R7, RZ, 0x1, R6.reuse ;  /* 0x00000001ff077819 */ /* 0x100fe40000011606 */
[--C-:B------:R-:W-:Y:S02]  /*0720*/  SHF.R.U32.HI R19, RZ, 0x1, R17.reuse ;  /* 0x00000001ff137819 */ /* 0x100fe40000011611 */
[----:B------:R-:W-:Y:S02]  /*0730*/  IADD3 R23, R5, 0x14, RZ ;  /* 0x0000001405177810 */ /* 0x000fe40007ffe0ff */
[----:B------:R-:W-:Y:S02]  /*0740*/  SHF.R.U32.HI R26, RZ, 0x2, R17 ;  /* 0x00000002ff1a7819 */ /* 0x000fe40000011611 */
[----:B------:R-:W-:-:S02]  /*0750*/  SHF.R.U32.HI R6, RZ, 0x2, R6 ;  /* 0x00000002ff067819 */ /* 0x000fc40000011606 */
[--C-:B------:R-:W-:Y:S02]  /*0760*/  SHF.R.U32.HI R17, RZ, 0x1, R21.reuse ;  /* 0x00000001ff117819 */ /* 0x100fe40000011615 */
[----:B------:R-:W-:Y:S02]  /*0770*/  LOP3.LUT R7, R7, 0x1, RZ, 0xc0, !PT ;  /* 0x0000000107077812 */ /* 0x000fe400078ec0ff */
[----:B------:R-:W-:Y:S02]  /*0780*/  LOP3.LUT R19, R19, 0x1, RZ, 0xc0, !PT ;  /* 0x0000000113137812 */ /* 0x000fe400078ec0ff */
[----:B------:R-:W-:Y:S02]  /*0790*/  SHF.R.U32.HI R28, RZ, 0x2, R21 ;  /* 0x00000002ff1c7819 */ /* 0x000fe40000011615 */
[--C-:B------:R-:W-:Y:S01]  /*07a0*/  SHF.R.U32.HI R21, RZ, 0x1, R23.reuse ;  /* 0x00000001ff157819 */ /* 0x100fe20000011617 */
[----:B------:R-:W-:Y:S01]  /*07b0*/  IMAD R26, R19, 0xf0, R26 ;  /* 0x000000f0131a7824 */ /* 0x000fe200078e021a */
[----:B------:R-:W-:-:S02]  /*07c0*/  SHF.R.U32.HI R30, RZ, 0x2, R23 ;  /* 0x00000002ff1e7819 */ /* 0x000fc40000011617 */
[--C-:B------:R-:W-:Y:S02]  /*07d0*/  SHF.R.U32.HI R23, RZ, 0x1, R24.reuse ;  /* 0x00000001ff177819 */ /* 0x100fe40000011618 */
[----:B------:R-:W-:Y:S01]  /*07e0*/  SHF.R.U32.HI R32, RZ, 0x2, R24 ;  /* 0x00000002ff207819 */ /* 0x000fe20000011618 */
[----:B------:R-:W-:Y:S01]  /*07f0*/  IMAD R24, R7, 0xf0, R6 ;  /* 0x000000f007187824 */ /* 0x000fe200078e0206 */
[----:B------:R-:W-:Y:S02]  /*0800*/  LOP3.LUT R17, R17, 0x1, RZ, 0xc0, !PT ;  /* 0x0000000111117812 */ /* 0x000fe400078ec0ff */
[C---:B------:R-:W-:Y:S02]  /*0810*/  IADD3 R7, R5.reuse, 0x1a, RZ ;  /* 0x0000001a05077810 */ /* 0x040fe40007ffe0ff */
[----:B------:R-:W-:Y:S01]  /*0820*/  IADD3 R6, R5, 0x18, RZ ;  /* 0x0000001805067810 */ /* 0x000fe20007ffe0ff */
[----:B------:R-:W-:Y:S01]  /*0830*/  IMAD R28, R17, 0xf0, R28 ;  /* 0x000000f0111c7824 */ /* 0x000fe200078e021c */
[----:B------:R-:W-:-:S02]  /*0840*/  IADD3 R19, R5, 0x1c, RZ ;  /* 0x0000001c05137810 */ /* 0x000fc40007ffe0ff */
[--C-:B------:R-:W-:Y:S02]  /*0850*/  SHF.R.U32.HI R17, RZ, 0x1, R7.reuse ;  /* 0x00000001ff117819 */ /* 0x100fe40000011607 */
[----:B------:R-:W-:Y:S02]  /*0860*/  SHF.R.U32.HI R36, RZ, 0x2, R7 ;  /* 0x00000002ff247819 */ /* 0x000fe40000011607 */
[----:B------:R-:W-:Y:S02]  /*0870*/  SHF.R.U32.HI R5, RZ, 0x1, R6 ;  /* 0x00000001ff057819 */ /* 0x000fe40000011606 */
[----:B------:R-:W-:Y:S02]  /*0880*/  SHF.R.U32.HI R7, RZ, 0x1, R19 ;  /* 0x00000001ff077819 */ /* 0x000fe40000011613 */
[----:B------:R-:W-:Y:S02]  /*0890*/  SHF.R.S32.HI R25, RZ, 0x2, R12 ;  /* 0x00000002ff197819 */ /* 0x000fe4000001140c */
[----:B------:R-:W-:-:S02]  /*08a0*/  SHF.R.U32.HI R6, RZ, 0x2, R6 ;  /* 0x00000002ff067819 */ /* 0x000fc40000011606 */
[----:B------:R-:W-:Y:S01]  /*08b0*/  LOP3.LUT R5, R5, 0x1, RZ, 0xc0, !PT ;  /* 0x0000000105057812 */ /* 0x000fe200078ec0ff */
[----:B------:R-:W-:Y:S01]  /*08c0*/  STL [R1+0xf4], R25 ;  /* 0x0000f41901007387 */ /* 0x000fe20000100800 */
[----:B------:R-:W-:Y:S02]  /*08d0*/  SHF.R.U32.HI R12, RZ, 0x2, R19 ;  /* 0x00000002ff0c7819 */ /* 0x000fe40000011613 */
[----:B------:R-:W-:Y:S01]  /*08e0*/  LOP3.LUT R7, R7, 0x1, RZ, 0xc0, !PT ;  /* 0x0000000107077812 */ /* 0x000fe200078ec0ff */
[----:B------:R-:W-:Y:S01]  /*08f0*/  IMAD R34, R5, 0xf0, R6 ;  /* 0x000000f005227824 */ /* 0x000fe200078e0206 */
[----:B------:R-:W-:Y:S02]  /*0900*/  IADD3 R5, R25, 0xf0, RZ ;  /* 0x000000f019057810 */ /* 0x000fe40007ffe0ff */
[----:B------:R-:W-:Y:S01]  /*0910*/  LOP3.LUT R17, R17, 0x1, RZ, 0xc0, !PT ;  /* 0x0000000111117812 */ /* 0x000fe200078ec0ff */
[----:B------:R-:W-:Y:S01]  /*0920*/  IMAD R38, R7, 0xf0, R12 ;  /* 0x000000f007267824 */ /* 0x000fe200078e020c */
[----:B------:R-:W-:Y:S01]  /*0930*/  SHF.R.S32.HI R12, RZ, 0x1f, R5 ;  /* 0x0000001fff0c7819 */ /* 0x000fe20000011405 */
[----:B------:R-:W-:Y:S01]  /*0940*/  IMAD.WIDE.U32 R6, R9, -0x77777777, RZ ;  /* 0x8888888909067825 */ /* 0x000fe200078e00ff */
[----:B------:R-:W-:-:S02]  /*0950*/  LEA.HI R8, R8, R40, RZ, 0x4 ;  /* 0x0000002808087211 */ /* 0x000fc400078f20ff */
[----:B------:R-:W-:Y:S01]  /*0960*/  LEA.HI R12, R12, R5, RZ, 0x2 ;  /* 0x000000050c0c7211 */ /* 0x000fe200078f10ff */
[----:B------:R-:W-:Y:S01]  /*0970*/  VIADD R6, R9, 0x2 ;  /* 0x0000000209067836 */ /* 0x000fe20000000000 */
[----:B------:R-:W-:Y:S01]  /*0980*/  SHF.R.U32.HI R7, RZ, 0x4, R7 ;  /* 0x00000004ff077819 */ /* 0x000fe20000011607 */
[----:B------:R-:W-:Y:S01]  /*0990*/  IMAD R36, R17, 0xf0, R36 ;  /* 0x000000f011247824 */ /* 0x000fe200078e0224 */
[----:B------:R-:W-:Y:S02]  /*09a0*/  LOP3.LUT R10, R10, 0xfffffffc, RZ, 0xc0, !PT ;  /* 0xfffffffc0a0a7812 */ /* 0x000fe400078ec0ff */
[----:B------:R-:W-:Y:S01]  /*09b0*/  MOV R41, UR6 ;  /* 0x0000000600297c02 */ /* 0x000fe20008000f00 */
[----:B------:R0:W-:Y:S01]  /*09c0*/  STL [R1+0xec], R7 ;  /* 0x0000ec0701007387 */ /* 0x0001e20000100800 */
[----:B------:R-:W-:Y:S01]  /*09d0*/  SHF.L.U32 R9, R40, 0x3, RZ ;  /* 0x0000000328097819 */ /* 0x000fe200000006ff */
[----:B------:R-:W-:Y:S01]  /*09e0*/  ULEA UR6, UP0, UR10, UR12, 0x2 ;  /* 0x0000000c0a067291 */ /* 0x000fe2000f80103f */
[----:B------:R-:W-:Y:S01]  /*09f0*/  IADD3 R10, -R10, R40, RZ ;  /* 0x000000280a0a7210 */ /* 0x000fe20007ffe1ff */
[--C-:B------:R-:W-:Y:S01]  /*0a00*/  IMAD R17, R14, 0x18, R41.reuse ;  /* 0x000000180e117824 */ /* 0x100fe200078e0229 */
[----:B------:R-:W-:Y:S01]  /*0a10*/  LOP3.LUT R14, R9, 0x8, RZ, 0xc0, !PT ;  /* 0x00000008090e7812 */ /* 0x000fe200078ec0ff */
[----:B------:R-:W-:Y:S01]  /*0a20*/  IMAD R13, R13, 0x18, R41 ;  /* 0x000000180d0d7824 */ /* 0x000fe200078e0229 */
[----:B------:R-:W-:Y:S01]  /*0a30*/  SHF.R.U32.HI R11, RZ, 0x2, R11 ;  /* 0x00000002ff0b7819 */ /* 0x000fe2000001160b */
[--C-:B------:R-:W-:Y:S01]  /*0a40*/  IMAD R15, R15, 0x18, R41.reuse ;  /* 0x000000180f0f7824 */ /* 0x100fe200078e0229 */
[----:B------:R-:W-:Y:S01]  /*0a50*/  LOP3.LUT R21, R21, 0x1, RZ, 0xc0, !PT ;  /* 0x0000000115157812 */ /* 0x000fe200078ec0ff */
[----:B0-----:R-:W-:Y:S01]  /*0a60*/  IMAD.WIDE.U32 R6, R6, -0x77777777, RZ ;  /* 0x8888888906067825 */ /* 0x001fe200078e00ff */
[----:B------:R-:W-:Y:S01]  /*0a70*/  MOV R6, UR4 ;  /* 0x0000000400067c02 */ /* 0x000fe20008000f00 */
[----:B------:R-:W-:Y:S01]  /*0a80*/  ULEA.HI.X UR7, UR10, UR13, UR5, 0x2, UP0 ;  /* 0x0000000d0a077291 */ /* 0x000fe200080f1405 */
[----:B------:R-:W-:Y:S01]  /*0a90*/  LOP3.LUT R23, R23, 0x1, RZ, 0xc0, !PT ;  /* 0x0000000117177812 */ /* 0x000fe200078ec0ff */
[----:B------:R-:W-:Y:S01]  /*0aa0*/  IMAD R19, R16, 0x18, R41 ;  /* 0x0000001810137824 */ /* 0x000fe200078e0229 */
[----:B------:R-:W-:Y:S01]  /*0ab0*/  SHF.R.U32.HI R5, RZ, 0x4, R7 ;  /* 0x00000004ff057819 */ /* 0x000fe20000011607 */
[----:B------:R-:W-:Y:S01]  /*0ac0*/  IMAD R30, R21, 0xf0, R30 ;  /* 0x000000f0151e7824 */ /* 0x000fe200078e021e */
[----:B------:R-:W-:Y:S01]  /*0ad0*/  UISETP.NE.AND UP0, UPT, UR20, UR11, UPT ;  /* 0x0000000b1400728c */ /* 0x000fe2000bf05270 */
[----:B------:R-:W-:Y:S01]  /*0ae0*/  IMAD R32, R23, 0xf0, R32 ;  /* 0x000000f017207824 */ /* 0x000fe200078e0220 */
[----:B------:R-:W-:Y:S01]  /*0af0*/  UMOV UR4, 0x7fffff81 ;  /* 0x7fffff8100047882 */ /* 0x000fe20000000000 */
[----:B------:R0:W-:Y:S01]  /*0b00*/  STL [R1+0xf0], R5 ;  /* 0x0000f00501007387 */ /* 0x0001e20000100800 */
[--C-:B------:R-:W-:Y:S01]  /*0b10*/  IMAD R21, R18, 0x18, R41.reuse ;  /* 0x0000001812157824 */ /* 0x100fe200078e0229 */
[----:B------:R-:W-:Y:S01]  /*0b20*/  USEL UR12, UR4, 0x1, !UP0 ;  /* 0x00000001040c7887 */ /* 0x000fe2000c000000 */
[----:B------:R-:W-:-:S02]  /*0b30*/  IMAD R23, R20, 0x18, R41 ;  /* 0x0000001814177824 */ /* 0x000fc400078e0229 */
[--C-:B------:R-:W-:Y:S01]  /*0b40*/  IMAD R25, R22, 0x18, R41.reuse ;  /* 0x0000001816197824 */ /* 0x100fe200078e0229 */
[----:B------:R-:W-:Y:S01]  /*0b50*/  UMOV UR4, URZ ;  /* 0x0000003f00047c82 */ /* 0x000fe20008000000 */
[--C-:B------:R-:W-:Y:S02]  /*0b60*/  IMAD R27, R24, 0x18, R41.reuse ;  /* 0x00000018181b7824 */ /* 0x100fe400078e0229 */
[--C-:B------:R-:W-:Y:S01]  /*0b70*/  IMAD R29, R26, 0x18, R41.reuse ;  /* 0x000000181a1d7824 */ /* 0x100fe200078e0229 */
[----:B0-----:R-:W-:Y:S01]  /*0b80*/  SHF.R.U32.HI R5, RZ, 0x4, R8 ;  /* 0x00000004ff057819 */ /* 0x001fe20000011608 */
[----:B------:R-:W-:Y:S02]  /*0b90*/  IMAD R8, R6, 0x3c0, R40 ;  /* 0x000003c006087824 */ /* 0x000fe400078e0228 */
[----:B------:R-:W-:Y:S01]  /*0ba0*/  IMAD R31, R28, 0x18, R41 ;  /* 0x000000181c1f7824 */ /* 0x000fe200078e0229 */
[----:B------:R-:W-:Y:S01]  /*0bb0*/  LOP3.LUT R9, R10, 0x3, R5, 0x78, !PT ;  /* 0x000000030a097812 */ /* 0x000fe200078e7805 */
[----:B------:R-:W-:Y:S01]  /*0bc0*/  IMAD R33, R30, 0x18, R41 ;  /* 0x000000181e217824 */ /* 0x000fe200078e0229 */
[----:B------:R-:W-:Y:S01]  /*0bd0*/  LOP3.LUT R10, R10, 0x3, R11, 0x78, !PT ;  /* 0x000000030a0a7812 */ /* 0x000fe200078e780b */
[----:B------:R-:W0:Y:S01]  /*0be0*/  LDC.64 R6, c[0x0][0x260] ;  /* 0x00009800ff067b82 */ /* 0x000e220000000a00 */
[----:B------:R-:W-:Y:S01]  /*0bf0*/  SHF.L.U32 R5, R8, 0x1, RZ ;  /* 0x0000000108057819 */ /* 0x000fe200000006ff */
[----:B------:R1:W-:Y:S01]  /*0c00*/  STL [R1+0x154], R9 ;  /* 0x0001540901007387 */ /* 0x0003e20000100800 */
[----:B------:R-:W-:Y:S01]  /*0c10*/  IADD3 R8, R14, R17, RZ ;  /* 0x000000110e087210 */ /* 0x000fe20007ffe0ff */
[--C-:B------:R-:W-:Y:S01]  /*0c20*/  IMAD R35, R32, 0x18, R41.reuse ;  /* 0x0000001820237824 */ /* 0x100fe200078e0229 */
[----:B------:R-:W-:Y:S01]  /*0c30*/  SHF.R.U32.HI R11, RZ, 0x2, R12 ;  /* 0x00000002ff0b7819 */ /* 0x000fe2000001160c */
[----:B------:R3:W-:Y:S01]  /*0c40*/  STL [R1+0x150], R10 ;  /* 0x0001500a01007387 */ /* 0x0007e20000100800 */
[----:B------:R-:W-:-:S02]  /*0c50*/  IMAD R37, R34, 0x18, R41 ;  /* 0x0000001822257824 */ /* 0x000fc400078e0229 */
[--C-:B------:R-:W-:Y:S02]  /*0c60*/  IMAD R39, R36, 0x18, R41.reuse ;  /* 0x0000001824277824 */ /* 0x100fe400078e0229 */
[----:B------:R-:W-:Y:S01]  /*0c70*/  IMAD R41, R38, 0x18, R41 ;  /* 0x0000001826297824 */ /* 0x000fe200078e0229 */
[----:B-1----:R-:W-:Y:S02]  /*0c80*/  IADD3 R9, R13, R14, RZ ;  /* 0x0000000e0d097210 */ /* 0x002fe40007ffe0ff */
[----:B------:R-:W-:Y:S01]  /*0c90*/  IADD3 R13, R5, 0x3c0, RZ ;  /* 0x000003c0050d7810 */ /* 0x000fe20007ffe0ff */
[C---:B---3--:R-:W-:Y:S02]  /*0ca0*/  IMAD.IADD R10, R14.reuse, 0x1, R15 ;  /* 0x000000010e0a7824 */ /* 0x048fe400078e020f */
[----:B------:R1:W-:Y:S04]  /*0cb0*/  STL [R1+0x144], R9 ;  /* 0x0001440901007387 */ /* 0x0003e80000100800 */
[----:B------:R3:W-:Y:S04]  /*0cc0*/  STL [R1+0x140], R10 ;  /* 0x0001400a01007387 */ /* 0x0007e80000100800 */
[----:B------:R4:W-:Y:S01]  /*0cd0*/  STL [R1+0x13c], R8 ;  /* 0x00013c0801007387 */ /* 0x0009e20000100800 */
[----:B-1----:R-:W-:-:S02]  /*0ce0*/  IADD3 R9, R14, R19, RZ ;  /* 0x000000130e097210 */ /* 0x002fc40007ffe0ff */
[----:B---3--:R-:W-:-:S03]  /*0cf0*/  IADD3 R10, R14, R21, RZ ;  /* 0x000000150e0a7210 */ /* 0x008fc60007ffe0ff */
[----:B------:R1:W-:Y:S01]  /*0d00*/  STL [R1+0x138], R9 ;  /* 0x0001380901007387 */ /* 0x0003e20000100800 */
[----:B----4-:R-:W-:-:S03]  /*0d10*/  IADD3 R8, R14, R23, RZ ;  /* 0x000000170e087210 */ /* 0x010fc60007ffe0ff */
[----:B------:R3:W-:Y:S04]  /*0d20*/  STL [R1+0x134], R10 ;  /* 0x0001340a01007387 */ /* 0x0007e80000100800 */
[----:B------:R4:W-:Y:S01]  /*0d30*/  STL [R1+0x130], R8 ;  /* 0x0001300801007387 */ /* 0x0009e20000100800 */
[C---:B-1----:R-:W-:Y:S02]  /*0d40*/  IADD3 R9, R14.reuse, R25, RZ ;  /* 0x000000190e097210 */ /* 0x042fe40007ffe0ff */
[----:B------:R-:W-:Y:S01]  /*0d50*/  CS2R R24, SRZ ;  /* 0x0000000000187805 */ /* 0x000fe2000001ff00 */
[----:B---3--:R-:W-:Y:S02]  /*0d60*/  IMAD.IADD R10, R14, 0x1, R27 ;  /* 0x000000010e0a7824 */ /* 0x008fe400078e021b */
[----:B------:R1:W-:Y:S01]  /*0d70*/  STL [R1+0x12c], R9 ;  /* 0x00012c0901007387 */ /* 0x0003e20000100800 */
[----:B------:R-:W-:-:S02]  /*0d80*/  CS2R R26, SRZ ;  /* 0x00000000001a7805 */ /* 0x000fc4000001ff00 */
[----:B----4-:R-:W-:Y:S01]  /*0d90*/  IADD3 R8, R14, R29, RZ ;  /* 0x0000001d0e087210 */ /* 0x010fe20007ffe0ff */
[----:B------:R3:W-:Y:S01]  /*0da0*/  STL [R1+0x128], R10 ;  /* 0x0001280a01007387 */ /* 0x0007e20000100800 */
[----:B------:R-:W-:-:S03]  /*0db0*/  CS2R R28, SRZ ;  /* 0x00000000001c7805 */ /* 0x000fc6000001ff00 */
[----:B------:R4:W-:Y:S01]  /*0dc0*/  STL [R1+0x124], R8 ;  /* 0x0001240801007387 */ /* 0x0009e20000100800 */
[C---:B-1----:R-:W-:Y:S02]  /*0dd0*/  IADD3 R9, R14.reuse, R31, RZ ;  /* 0x0000001f0e097210 */ /* 0x042fe40007ffe0ff */
[----:B------:R-:W-:Y:S02]  /*0de0*/  CS2R R30, SRZ ;  /* 0x00000000001e7805 */ /* 0x000fe4000001ff00 */
[C---:B---3--:R-:W-:Y:S01]  /*0df0*/  IADD3 R10, R14.reuse, R33, RZ ;  /* 0x000000210e0a7210 */ /* 0x048fe20007ffe0ff */
[----:B------:R1:W-:Y:S01]  /*0e00*/  STL [R1+0x120], R9 ;  /* 0x0001200901007387 */ /* 0x0003e20000100800 */
[----:B----4-:R-:W-:-:S03]  /*0e10*/  IADD3 R8, R14, R35, RZ ;  /* 0x000000230e087210 */ /* 0x010fc60007ffe0ff */
[----:B------:R3:W-:Y:S04]  /*0e20*/  STL [R1+0x11c], R10 ;  /* 0x00011c0a01007387 */ /* 0x0007e80000100800 */
[----:B------:R4:W-:Y:S01]  /*0e30*/  STL [R1+0x118], R8 ;  /* 0x0001180801007387 */ /* 0x0009e20000100800 */
[C---:B-1----:R-:W-:Y:S01]  /*0e40*/  IADD3 R9, R14.reuse, R37, RZ ;  /* 0x000000250e097210 */ /* 0x042fe20007ffe0ff */
[----:B---3--:R-:W-:-:S04]  /*0e50*/  IMAD.IADD R10, R14, 0x1, R39 ;  /* 0x000000010e0a7824 */ /* 0x008fc800078e0227 */
[----:B------:R1:W-:Y:S01]  /*0e60*/  STL [R1+0x114], R9 ;  /* 0x0001140901007387 */ /* 0x0003e20000100800 */
[----:B----4-:R-:W-:-:S03]  /*0e70*/  IADD3 R8, R14, R41, RZ ;  /* 0x000000290e087210 */ /* 0x010fc60007ffe0ff */
[----:B------:R3:W-:Y:S04]  /*0e80*/  STL [R1+0x110], R10 ;  /* 0x0001100a01007387 */ /* 0x0007e80000100800 */
[----:B------:R0:W-:Y:S01]  /*0e90*/  STL [R1+0xf8], R8 ;  /* 0x0000f80801007387 */ /* 0x0001e20000100800 */
[----:B-1----:R-:W-:-:S04]  /*0ea0*/  SHF.R.U32.HI R9, RZ, 0x4, R4 ;  /* 0x00000004ff097819 */ /* 0x002fc80000011604 */
[C---:B---3--:R-:W-:Y:S02]  /*0eb0*/  LOP3.LUT R10, R0.reuse, 0x3, R9, 0x78, !PT ;  /* 0x00000003000a7812 */ /* 0x048fe400078e7809 */
[----:B------:R-:W-:Y:S01]  /*0ec0*/  LOP3.LUT R0, R0, 0x3, R11, 0x78, !PT ;  /* 0x0000000300007812 */ /* 0x000fe200078e780b */
[--C-:B0-----:R-:W-:Y:S02]  /*0ed0*/  IMAD.WIDE.U32 R8, R5, 0x4, R6.reuse ;  /* 0x0000000405087825 */ /* 0x101fe400078e0006 */
[----:B------:R-:W-:Y:S02]  /*0ee0*/  STL [R1+0x14c], R10 ;  /* 0x00014c0a01007387 */ /* 0x000fe40000100800 */
[----:B------:R-:W-:Y:S02]  /*0ef0*/  IMAD.WIDE.U32 R6, R13, 0x4, R6 ;  /* 0x000000040d067825 */ /* 0x000fe400078e0006 */
[----:B------:R0:W-:Y:S04]  /*0f00*/  STL [R1+0x148], R0 ;  /* 0x0001480001007387 */ /* 0x0001e80000100800 */
[----:B------:R1:W-:Y:S01]  /*0f10*/  STL.64 [R1+0x108], R8 ;  /* 0x0001080801007387 */ /* 0x0003e20000100a00 */
[----:B--2---:R-:W-:-:S02]  /*0f20*/  PRMT R4, R2, 0x7632, R4 ;  /* 0x0000763202047816 */ /* 0x004fc40000000004 */
[C---:B------:R-:W-:Y:S01]  /*0f30*/  PRMT R5, R3.reuse, 0x7632, R5 ;  /* 0x0000763203057816 */ /* 0x040fe20000000005 */
[----:B------:R2:W-:Y:S01]  /*0f40*/  STL.64 [R1+0x100], R6 ;  /* 0x0001000601007387 */ /* 0x0005e20000100a00 */
[----:B0-----:R-:W-:Y:S02]  /*0f50*/  SHF.L.U32 R0, R2, 0x10, RZ ;  /* 0x0000001002007819 */ /* 0x001fe400000006ff */
[----:B------:R-:W-:Y:S02]  /*0f60*/  SHF.L.U32 R2, R3, 0x10, RZ ;  /* 0x0000001003027819 */ /* 0x000fe400000006ff */
[C---:B------:R-:W-:Y:S02]  /*0f70*/  SHF.L.U32 R3, R40.reuse, 0x1, RZ ;  /* 0x0000000128037819 */ /* 0x040fe400000006ff */
[----:B-1----:R-:W-:Y:S02]  /*0f80*/  LEA R8, R40, UR9, 0x5 ;  /* 0x0000000928087c11 */ /* 0x002fe4000f8e28ff */
[----:B------:R-:W-:-:S02]  /*0f90*/  LOP3.LUT R9, R3, 0x18, RZ, 0xc0, !PT ;  /* 0x0000001803097812 */ /* 0x000fc400078ec0ff */
[----:B--2---:R-:W-:Y:S02]  /*0fa0*/  LOP3.LUT R7, R3, 0x18, RZ, 0xc, !PT ;  /* 0x0000001803077812 */ /* 0x004fe400078e0cff */
[C---:B------:R-:W-:Y:S02]  /*0fb0*/  LOP3.LUT R3, R9.reuse, 0x8, RZ, 0x3c, !PT ;  /* 0x0000000809037812 */ /* 0x040fe400078e3cff */
[----:B------:R-:W-:Y:S01]  /*0fc0*/  LOP3.LUT R6, R9, 0x10, RZ, 0x3c, !PT ;  /* 0x0000001009067812 */ /* 0x000fe200078e3cff */
[C---:B------:R-:W-:Y:S01]  /*0fd0*/  IMAD.IADD R9, R8.reuse, 0x1, R7 ;  /* 0x0000000108097824 */ /* 0x040fe200078e0207 */
[----:B------:R-:W-:Y:S02]  /*0fe0*/  IADD3 R7, R8, R3, RZ ;  /* 0x0000000308077210 */ /* 0x000fe40007ffe0ff */
[----:B------:R-:W-:Y:S02]  /*0ff0*/  SHF.L.U32 R3, R4, 0x10, RZ ;  /* 0x0000001004037819 */ /* 0x000fe400000006ff */
[----:B------:R-:W-:Y:S01]  /*1000*/  IADD3 R6, R8, R6, RZ ;  /* 0x0000000608067210 */ /* 0x000fe20007ffe0ff */
[----:B------:R0:W-:Y:S01]  /*1010*/  STL [R1+0x158], R7 ;  /* 0x0001580701007387 */ /* 0x0001e20000100800 */
[----:B------:R-:W-:-:S07]  /*1020*/  SHF.L.U32 R4, R5, 0x10, RZ ;  /* 0x0000001005047819 */ /* 0x000fce00000006ff */
.L_x_419:
[----:B-1----:R-:W2:Y:S01]  /*1030*/  LDL R9, [R1+0xec] ;  /* 0x0000ec0001097983 */ /* 0x002ea20000100800 */
[----:B------:R-:W-:Y:S02]  /*1040*/  USHF.L.U32 UR11, UR20, 0x5, URZ ;  /* 0x00000005140b7899 */ /* 0x000fe4000800063f */
[----:B------:R-:W-:Y:S01]  /*1050*/  USHF.L.U32 UR13, UR10, 0x5, URZ ;  /* 0x000000050a0d7899 */ /* 0x000fe2000800063f */
[----:B------:R-:W0:Y:S01]  /*1060*/  S2R R5, SR_TID.X ;  /* 0x0000000000057919 */ /* 0x000e220000002100 */
[----:B------:R-:W-:Y:S02]  /*1070*/  ULOP3.LUT UR11, UR11, 0x3e0, URZ, 0xc0, !UPT ;  /* 0x000003e00b0b7892 */ /* 0x000fe4000f8ec03f */
[----:B------:R-:W-:Y:S01]  /*1080*/  USHF.L.U64.HI UR16, UR10, 0x5, UR5 ;  /* 0x000000050a107899 */ /* 0x000fe20008010205 */
[----:B------:R-:W-:Y:S01]  /*1090*/  STL [R1+0x1bc], R25 ;  /* 0x0001bc1901007387 */ /* 0x000fe20000100800 */
[----:B------:R-:W-:Y:S01]  /*10a0*/  ULDC.64 UR22, c[0x0][0x248] ;  /* 0x0000920000167ab9 */ /* 0x000fe20000000a00 */
[----:B------:R-:W-:Y:S01]  /*10b0*/  ULDC.64 UR24, c[0x0][0x230] ;  /* 0x00008c0000187ab9 */ /* 0x000fe20000000a00 */
[----:B------:R-:W-:Y:S01]  /*10c0*/  ULDC.64 UR26, c[0x0][0x228] ;  /* 0x00008a00001a7ab9 */ /* 0x000fe20000000a00 */
[----:B------:R-:W-:Y:S04]  /*10d0*/  STL [R1+0x1b8], R24 ;  /* 0x0001b81801007387 */ /* 0x000fe80000100800 */
[----:B------:R1:W-:Y:S04]  /*10e0*/  STL [R1+0x1b4], R29 ;  /* 0x0001b41d01007387 */ /* 0x0003e80000100800 */
[----:B------:R-:W-:Y:S01]  /*10f0*/  STL [R1+0x1b0], R28 ;  /* 0x0001b01c01007387 */ /* 0x000fe20000100800 */
[----:B0-----:R-:W-:-:S05]  /*1100*/  IMAD.WIDE.U32 R6, R5, -0x77777777, RZ ;  /* 0x8888888905067825 */ /* 0x001fca00078e00ff */
[----:B-1----:R-:W-:Y:S01]  /*1110*/  SHF.R.U32.HI R29, RZ, 0x7, R7 ;  /* 0x00000007ff1d7819 */ /* 0x002fe20000011607 */
[----:B------:R-:W-:-:S03]  /*1120*/  HFMA2.MMA R7, -RZ, RZ, 0, 0 ;  /* 0x00000000ff077435 */ /* 0x000fc600000001ff */
[C---:B------:R-:W-:Y:S01]  /*1130*/  IADD3 R8, R29.reuse, UR11, RZ ;  /* 0x0000000b1d087c10 */ /* 0x040fe2000fffe0ff */
[----:B------:R-:W-:Y:S01]  /*1140*/  IMAD R24, R29, -0xf0, R5 ;  /* 0xffffff101d187824 */ /* 0x000fe200078e0205 */
[----:B------:R-:W-:Y:S01]  /*1150*/  UIMAD UR11, UR5, 0xf0000, URZ ;  /* 0x000f0000050b78a4 */ /* 0x000fe2000f8e023f */
[----:B------:R-:W-:Y:S02]  /*1160*/  IMAD.U32 R5, RZ, RZ, UR10 ;  /* 0x0000000aff057e24 */ /* 0x000fe4000f8e00ff */
[----:B------:R-:W-:Y:S01]  /*1170*/  IMAD R8, R8, 0x3c0, RZ ;  /* 0x000003c008087824 */ /* 0x000fe200078e02ff */
[----:B------:R-:W-:-:S05]  /*1180*/  SHF.L.U32 R6, R24, 0x2, RZ ;  /* 0x0000000218067819 */ /* 0x000fca00000006ff */
[----:B------:R-:W-:-:S05]  /*1190*/  IMAD.WIDE.U32 R6, R5, 0xf0000, R6 ;  /* 0x000f000005067825 */ /* 0x000fca00078e0006 */
[----:B------:R-:W-:Y:S01]  /*11a0*/  IADD3 R5, R7, UR11, RZ ;  /* 0x0000000b07057c10 */ /* 0x000fe2000fffe0ff */
[C---:B------:R-:W-:Y:S01]  /*11b0*/  VIADD R7, R8.reuse, 0x780 ;  /* 0x0000078008077836 */ /* 0x040fe20000000000 */
[----:B------:R-:W-:Y:S01]  /*11c0*/  ULDC UR11, c[0x0][0x250] ;  /* 0x00009400000b7ab9 */ /* 0x000fe20000000800 */
[----:B--2---:R-:W-:Y:S02]  /*11d0*/  IADD3 R11, P0, R9, UR13, RZ ;  /* 0x0000000d090b7c10 */ /* 0x004fe4000ff1e0ff */
[-C--:B------:R-:W-:Y:S02]  /*11e0*/  IADD3 R9, P1, R8, R6.reuse, RZ ;  /* 0x0000000608097210 */ /* 0x080fe40007f3e0ff */
[----:B------:R-:W-:Y:S02]  /*11f0*/  IADD3.X R12, RZ, UR16, RZ, P0, !PT ;  /* 0x00000010ff0c7c10 */ /* 0x000fe400087fe4ff */
[----:B------:R-:W-:Y:S02]  /*1200*/  IADD3.X R10, RZ, R5, RZ, P1, !PT ;  /* 0x00000005ff0a7210 */ /* 0x000fe40000ffe4ff */
[----:B------:R-:W-:-:S02]  /*1210*/  IADD3 R7, P1, R7, R6, RZ ;  /* 0x0000000607077210 */ /* 0x000fc40007f3e0ff */
[----:B------:R-:W-:Y:S02]  /*1220*/  LEA R32, P0, R11, UR22, 0x3 ;  /* 0x000000160b207c11 */ /* 0x000fe4000f8018ff */
[----:B------:R-:W-:Y:S02]  /*1230*/  SHF.L.U64.HI R13, R9, 0x1, R10 ;  /* 0x00000001090d7819 */ /* 0x000fe4000001020a */
[----:B------:R-:W-:Y:S02]  /*1240*/  IADD3.X R10, RZ, R5, RZ, P1, !PT ;  /* 0x00000005ff0a7210 */ /* 0x000fe40000ffe4ff */
[----:B------:R-:W-:Y:S02]  /*1250*/  LEA.HI.X R33, R11, UR23, R12, 0x3, P0 ;  /* 0x000000170b217c11 */ /* 0x000fe400080f1c0c */
[----:B------:R-:W-:Y:S02]  /*1260*/  SHF.L.U32 R14, R9, 0x1, RZ ;  /* 0x00000001090e7819 */ /* 0x000fe400000006ff */
[----:B------:R-:W-:-:S02]  /*1270*/  SHF.L.U32 R11, R7, 0x1, RZ ;  /* 0x00000001070b7819 */ /* 0x000fc400000006ff */
[----:B------:R-:W-:Y:S01]  /*1280*/  SHF.L.U64.HI R9, R7, 0x1, R10 ;  /* 0x0000000107097819 */ /* 0x000fe2000001020a */
[----:B------:R-:W-:Y:S01]  /*1290*/  STL [R1+0xa0], R13 ;  /* 0x0000a00d01007387 */ /* 0x000fe20000100800 */
[----:B------:R-:W-:Y:S02]  /*12a0*/  IADD3 R7, R8, 0xf00, RZ ;  /* 0x00000f0008077810 */ /* 0x000fe40007ffe0ff */
[C---:B------:R-:W-:Y:S01]  /*12b0*/  IADD3 R34, P0, R14.reuse, UR24, RZ ;  /* 0x000000180e227c10 */ /* 0x040fe2000ff1e0ff */
[----:B------:R-:W2:Y:S01]  /*12c0*/  LDG.E.64.CONSTANT R32, desc[UR14][R32.64] ;  /* 0x0000000e20207981 */ /* 0x000ea2000c1e9b00 */
[----:B------:R-:W-:Y:S02]  /*12d0*/  IADD3 R36, P1, R14, UR26, RZ ;  /* 0x0000001a0e247c10 */ /* 0x000fe4000ff3e0ff */
[----:B------:R-:W-:Y:S01]  /*12e0*/  IADD3 R7, P2, R7, R6, RZ ;  /* 0x0000000607077210 */ /* 0x000fe20007f5e0ff */
[----:B------:R-:W-:Y:S01]  /*12f0*/  STL [R1+0x6c], R14 ;  /* 0x00006c0e01007387 */ /* 0x000fe20000100800 */
[----:B------:R-:W-:-:S02]  /*1300*/  IADD3.X R35, R13, UR25, RZ, P0, !PT ;  /* 0x000000190d237c10 */ /* 0x000fc400087fe4ff */
[----:B------:R-:W-:Y:S01]  /*1310*/  IADD3.X R37, R13, UR27, RZ, P1, !PT ;  /* 0x0000001b0d257c10 */ /* 0x000fe20008ffe4ff */
[----:B------:R0:W-:Y:S01]  /*1320*/  STL [R1+0xcc], R11 ;  /* 0x0000cc0b01007387 */ /* 0x0001e20000100800 */
[C---:B------:R-:W-:Y:S02]  /*1330*/  IADD3 R38, P0, R11.reuse, UR24, RZ ;  /* 0x000000180b267c10 */ /* 0x040fe4000ff1e0ff */
[----:B------:R-:W-:Y:S01]  /*1340*/  IADD3 R40, P1, R11, UR26, RZ ;  /* 0x0000001a0b287c10 */ /* 0x000fe2000ff3e0ff */
[----:B------:R1:W-:Y:S01]  /*1350*/  STL [R1+0xdc], R9 ;  /* 0x0000dc0901007387 */ /* 0x0003e20000100800 */
[----:B------:R-:W-:Y:S02]  /*1360*/  IADD3.X R10, RZ, R5, RZ, P2, !PT ;  /* 0x00000005ff0a7210 */ /* 0x000fe400017fe4ff */
[C---:B------:R-:W-:Y:S01]  /*1370*/  IADD3.X R39, R9.reuse, UR25, RZ, P0, !PT ;  /* 0x0000001909277c10 */ /* 0x040fe200087fe4ff */
[----:B------:R-:W3:Y:S01]  /*1380*/  LDG.E.64.CONSTANT R34, desc[UR14][R34.64] ;  /* 0x0000000e22227981 */ /* 0x000ee2000c1e9b00 */
[----:B------:R-:W-:Y:S01]  /*1390*/  IADD3.X R41, R9, UR27, RZ, P1, !PT ;  /* 0x0000001b09297c10 */ /* 0x000fe20008ffe4ff */
[----:B0-----:R-:W-:-:S02]  /*13a0*/  IMAD.SHL.U32 R11, R7, 0x2, RZ ;  /* 0x00000002070b7824 */ /* 0x001fc400078e00ff */
[----:B------:R-:W4:Y:S01]  /*13b0*/  LDG.E.64.CONSTANT R36, desc[UR14][R36.64] ;  /* 0x0000000e24247981 */ /* 0x000f22000c1e9b00 */
[----:B-1----:R-:W-:Y:S02]  /*13c0*/  SHF.L.U64.HI R9, R7, 0x1, R10 ;  /* 0x0000000107097819 */ /* 0x002fe4000001020a */
[----:B------:R-:W-:Y:S01]  /*13d0*/  IADD3 R7, R8, 0x1680, RZ ;  /* 0x0000168008077810 */ /* 0x000fe20007ffe0ff */
[----:B------:R-:W4:Y:S03]  /*13e0*/  LDG.E.64.CONSTANT R38, desc[UR14][R38.64] ;  /* 0x0000000e26267981 */ /* 0x000f26000c1e9b00 */
[----:B------:R-:W-:Y:S01]  /*13f0*/  IADD3 R7, P2, R7, R6, RZ ;  /* 0x0000000607077210 */ /* 0x000fe20007f5e0ff */
[----:B------:R-:W4:Y:S01]  /*1400*/  LDG.E.64.CONSTANT R40, desc[UR14][R40.64] ;  /* 0x0000000e28287981 */ /* 0x000f22000c1e9b00 */
[C---:B------:R-:W-:Y:S02]  /*1410*/  IADD3 R42, P0, R11.reuse, UR24, RZ ;  /* 0x000000180b2a7c10 */ /* 0x040fe4000ff1e0ff */
[----:B------:R-:W-:Y:S01]  /*1420*/  IADD3 R44, P1, R11, UR26, RZ ;  /* 0x0000001a0b2c7c10 */ /* 0x000fe2000ff3e0ff */
[----:B------:R0:W-:Y:S01]  /*1430*/  STL [R1+0xe8], R9 ;  /* 0x0000e80901007387 */ /* 0x0001e20000100800 */
[----:B------:R-:W-:-:S02]  /*1440*/  IADD3.X R10, RZ, R5, RZ, P2, !PT ;  /* 0x00000005ff0a7210 */ /* 0x000fc400017fe4ff */
[C---:B------:R-:W-:Y:S01]  /*1450*/  IADD3.X R43, R9.reuse, UR25, RZ, P0, !PT ;  /* 0x00000019092b7c10 */ /* 0x040fe200087fe4ff */
[----:B------:R1:W-:Y:S01]  /*1460*/  STL [R1+0xd8], R11 ;  /* 0x0000d80b01007387 */ /* 0x0003e20000100800 */
[----:B------:R-:W-:-:S04]  /*1470*/  IADD3.X R45, R9, UR27, RZ, P1, !PT ;  /* 0x0000001b092d7c10 */ /* 0x000fc80008ffe4ff */
[----:B------:R-:W4:Y:S01]  /*1480*/  LDG.E.64.CONSTANT R42, desc[UR14][R42.64] ;  /* 0x0000000e2a2a7981 */ /* 0x000f22000c1e9b00 */
[----:B0-----:R-:W-:-:S03]  /*1490*/  SHF.L.U64.HI R9, R7, 0x1, R10 ;  /* 0x0000000107097819 */ /* 0x001fc6000001020a */
[----:B------:R-:W4:Y:S01]  /*14a0*/  LDG.E.64.CONSTANT R44, desc[UR14][R44.64] ;  /* 0x0000000e2c2c7981 */ /* 0x000f22000c1e9b00 */
[----:B-1----:R-:W-:Y:S02]  /*14b0*/  SHF.L.U32 R11, R7, 0x1, RZ ;  /* 0x00000001070b7819 */ /* 0x002fe400000006ff */
[----:B------:R-:W-:-:S04]  /*14c0*/  IADD3 R7, R8, 0x1e00, RZ ;  /* 0x00001e0008077810 */ /* 0x000fc80007ffe0ff */
[----:B------:R-:W-:Y:S02]  /*14d0*/  IADD3 R7, P2, R7, R6, RZ ;  /* 0x0000000607077210 */ /* 0x000fe40007f5e0ff */
[C---:B------:R-:W-:Y:S02]  /*14e0*/  IADD3 R46, P0, R11.reuse, UR24, RZ ;  /* 0x000000180b2e7c10 */ /* 0x040fe4000ff1e0ff */
[----:B------:R-:W-:Y:S02]  /*14f0*/  IADD3 R48, P1, R11, UR26, RZ ;  /* 0x0000001a0b307c10 */ /* 0x000fe4000ff3e0ff */
[----:B------:R-:W-:Y:S01]  /*1500*/  IADD3.X R10, RZ, R5, RZ, P2, !PT ;  /* 0x00000005ff0a7210 */ /* 0x000fe200017fe4ff */
[----:B------:R0:W-:Y:S01]  /*1510*/  STL [R1+0xe4], R9 ;  /* 0x0000e40901007387 */ /* 0x0001e20000100800 */
[C---:B------:R-:W-:Y:S02]  /*1520*/  IADD3.X R47, R9.reuse, UR25, RZ, P0, !PT ;  /* 0x00000019092f7c10 */ /* 0x040fe400087fe4ff */
[----:B------:R-:W-:Y:S01]  /*1530*/  IADD3.X R49, R9, UR27, RZ, P1, !PT ;  /* 0x0000001b09317c10 */ /* 0x000fe20008ffe4ff */
[----:B------:R1:W-:Y:S04]  /*1540*/  STL [R1+0xe0], R11 ;  /* 0x0000e00b01007387 */ /* 0x0003e80000100800 */
[----:B------:R-:W4:Y:S01]  /*1550*/  LDG.E.64.CONSTANT R46, desc[UR14][R46.64] ;  /* 0x0000000e2e2e7981 */ /* 0x000f22000c1e9b00 */
[----:B0-----:R-:W-:-:S03]  /*1560*/  SHF.L.U64.HI R9, R7, 0x1, R10 ;  /* 0x0000000107097819 */ /* 0x001fc6000001020a */
[----:B------:R-:W4:Y:S01]  /*1570*/  LDG.E.64.CONSTANT R48, desc[UR14][R48.64] ;  /* 0x0000000e30307981 */ /* 0x000f22000c1e9b00 */
[----:B-1----:R-:W-:Y:S01]  /*1580*/  IMAD.SHL.U32 R11, R7, 0x2, RZ ;  /* 0x00000002070b7824 */ /* 0x002fe200078e00ff */
        /* <DEDUP_REMOVED lines=52> */
[----:B------:R-:W-:Y:S02]  /*18d0*/  IADD3 R7, R8, 0x4380, RZ ;  /* 0x0000438008077810 */ /* 0x000fe40007ffe0ff */
[----:B------:R-:W-:Y:S02]  /*18e0*/  STL [R1+0xb0], R9 ;  /* 0x0000b00901007387 */ /* 0x000fe40000100800 */
[----:B------:R-:W-:Y:S02]  /*18f0*/  IADD3 R7, P2, R7, R6, RZ ;  /* 0x0000000607077210 */ /* 0x000fe40007f5e0ff */
[----:B------:R0:W-:Y:S01]  /*1900*/  STL [R1+0xac], R11 ;  /* 0x0000ac0b01007387 */ /* 0x0001e20000100800 */
[C---:B------:R-:W-:Y:S02]  /*1910*/  IADD3 R66, P0, R11.reuse, UR24, RZ ;  /* 0x000000180b427c10 */ /* 0x040fe4000ff1e0ff */
[----:B------:R-:W-:-:S02]  /*1920*/  IADD3 R68, P1, R11, UR26, RZ ;  /* 0x0000001a0b447c10 */ /* 0x000fc4000ff3e0ff */
[----:B------:R-:W-:Y:S02]  /*1930*/  IADD3.X R10, RZ, R5, RZ, P2, !PT ;  /* 0x00000005ff0a7210 */ /* 0x000fe400017fe4ff */
[----:B------:R-:W-:Y:S02]  /*1940*/  IADD3.X R67, R9, UR25, RZ, P0, !PT ;  /* 0x0000001909437c10 */ /* 0x000fe400087fe4ff */
[----:B0-----:R-:W-:Y:S02]  /*1950*/  SHF.L.U32 R11, R7, 0x1, RZ ;  /* 0x00000001070b7819 */ /* 0x001fe400000006ff */
[----:B------:R-:W-:Y:S02]  /*1960*/  IADD3.X R69, R9, UR27, RZ, P1, !PT ;  /* 0x0000001b09457c10 */ /* 0x000fe40008ffe4ff */
[----:B------:R-:W4:Y:S01]  /*1970*/  LDG.E.64.CONSTANT R66, desc[UR14][R66.64] ;  /* 0x0000000e42427981 */ /* 0x000f22000c1e9b00 */
[----:B------:R-:W-:Y:S02]  /*1980*/  SHF.L.U64.HI R9, R7, 0x1, R10 ;  /* 0x0000000107097819 */ /* 0x000fe4000001020a */
[----:B------:R-:W-:-:S02]  /*1990*/  IADD3 R70, P0, R11, UR24, RZ ;  /* 0x000000180b467c10 */ /* 0x000fc4000ff1e0ff */
[----:B------:R-:W-:Y:S01]  /*19a0*/  IADD3 R7, R8, 0x4b00, RZ ;  /* 0x00004b0008077810 */ /* 0x000fe20007ffe0ff */
[----:B------:R0:W-:Y:S01]  /*19b0*/  STL [R1+0xa4], R11 ;  /* 0x0000a40b01007387 */ /* 0x0001e20000100800 */
[----:B------:R-:W-:Y:S02]  /*19c0*/  IADD3.X R71, R9, UR25, RZ, P0, !PT ;  /* 0x0000001909477c10 */ /* 0x000fe400087fe4ff */
[----:B------:R-:W-:Y:S02]  /*19d0*/  IADD3 R7, P0, R7, R6, RZ ;  /* 0x0000000607077210 */ /* 0x000fe40007f1e0ff */
[----:B------:R-:W-:Y:S01]  /*19e0*/  IADD3 R72, P1, R11, UR26, RZ ;  /* 0x0000001a0b487c10 */ /* 0x000fe2000ff3e0ff */
[----:B------:R-:W4:Y:S01]  /*19f0*/  LDG.E.64.CONSTANT R68, desc[UR14][R68.64] ;  /* 0x0000000e44447981 */ /* 0x000f22000c1e9b00 */
[----:B------:R-:W-:Y:S01]  /*1a00*/  IADD3.X R10, RZ, R5, RZ, P0, !PT ;  /* 0x00000005ff0a7210 */ /* 0x000fe200007fe4ff */
[----:B0-----:R-:W-:Y:S02]  /*1a10*/  IMAD.SHL.U32 R11, R7, 0x2, RZ ;  /* 0x00000002070b7824 */ /* 0x001fe400078e00ff */
[----:B------:R0:W-:Y:S01]  /*1a20*/  STL [R1+0xa8], R9 ;  /* 0x0000a80901007387 */ /* 0x0001e20000100800 */
[----:B------:R-:W-:-:S02]  /*1a30*/  IADD3.X R73, R9, UR27, RZ, P1, !PT ;  /* 0x0000001b09497c10 */ /* 0x000fc40008ffe4ff */
[----:B------:R-:W-:Y:S01]  /*1a40*/  IADD3 R74, P0, R11, UR24, RZ ;  /* 0x000000180b4a7c10 */ /* 0x000fe2000ff1e0ff */
[----:B------:R-:W4:Y:S01]  /*1a50*/  LDG.E.64.CONSTANT R70, desc[UR14][R70.64] ;  /* 0x0000000e46467981 */ /* 0x000f22000c1e9b00 */
[----:B0-----:R-:W-:-:S03]  /*1a60*/  SHF.L.U64.HI R9, R7, 0x1, R10 ;  /* 0x0000000107097819 */ /* 0x001fc6000001020a */
[----:B------:R0:W-:Y:S01]  /*1a70*/  STL [R1+0x98], R11 ;  /* 0x0000980b01007387 */ /* 0x0001e20000100800 */
[----:B------:R-:W-:Y:S02]  /*1a80*/  IADD3 R7, R8, 0x5280, RZ ;  /* 0x0000528008077810 */ /* 0x000fe40007ffe0ff */
[----:B------:R-:W-:Y:S01]  /*1a90*/  IADD3.X R75, R9, UR25, RZ, P0, !PT ;  /* 0x00000019094b7c10 */ /* 0x000fe200087fe4ff */
[----:B------:R-:W4:Y:S01]  /*1aa0*/  LDG.E.64.CONSTANT R72, desc[UR14][R72.64] ;  /* 0x0000000e48487981 */ /* 0x000f22000c1e9b00 */
[----:B------:R-:W-:Y:S02]  /*1ab0*/  IADD3 R7, P0, R7, R6, RZ ;  /* 0x0000000607077210 */ /* 0x000fe40007f1e0ff */
[----:B------:R-:W-:Y:S02]  /*1ac0*/  IADD3 R76, P1, R11, UR26, RZ ;  /* 0x0000001a0b4c7c10 */ /* 0x000fe4000ff3e0ff */
[----:B------:R-:W-:Y:S01]  /*1ad0*/  IADD3.X R10, RZ, R5, RZ, P0, !PT ;  /* 0x00000005ff0a7210 */ /* 0x000fe200007fe4ff */
[----:B------:R1:W-:Y:S01]  /*1ae0*/  STL [R1+0x9c], R9 ;  /* 0x00009c0901007387 */ /* 0x0003e20000100800 */
[----:B0-----:R-:W-:-:S02]  /*1af0*/  SHF.L.U32 R11, R7, 0x1, RZ ;  /* 0x00000001070b7819 */ /* 0x001fc400000006ff */
[----:B------:R-:W-:Y:S01]  /*1b00*/  IADD3.X R77, R9, UR27, RZ, P1, !PT ;  /* 0x0000001b094d7c10 */ /* 0x000fe20008ffe4ff */
[----:B------:R-:W4:Y:S01]  /*1b10*/  LDG.E.64.CONSTANT R74, desc[UR14][R74.64] ;  /* 0x0000000e4a4a7981 */ /* 0x000f22000c1e9b00 */
[----:B------:R-:W-:Y:S02]  /*1b20*/  IADD3 R78, P0, R11, UR24, RZ ;  /* 0x000000180b4e7c10 */ /* 0x000fe4000ff1e0ff */
[----:B-1----:R-:W-:Y:S01]  /*1b30*/  SHF.L.U64.HI R9, R7, 0x1, R10 ;  /* 0x0000000107097819 */ /* 0x002fe2000001020a */
[----:B------:R0:W-:Y:S01]  /*1b40*/  STL [R1+0x90], R11 ;  /* 0x0000900b01007387 */ /* 0x0001e20000100800 */
[----:B------:R-:W-:Y:S02]  /*1b50*/  IADD3 R7, R8, 0x5a00, RZ ;  /* 0x00005a0008077810 */ /* 0x000fe40007ffe0ff */
[----:B------:R-:W-:Y:S01]  /*1b60*/  IADD3.X R79, R9, UR25, RZ, P0, !PT ;  /* 0x00000019094f7c10 */ /* 0x000fe200087fe4ff */
[----:B------:R-:W4:Y:S01]  /*1b70*/  LDG.E.64.CONSTANT R76, desc[UR14][R76.64] ;  /* 0x0000000e4c4c7981 */ /* 0x000f22000c1e9b00 */
[----:B------:R-:W-:-:S02]  /*1b80*/  IADD3 R7, P0, R7, R6, RZ ;  /* 0x0000000607077210 */ /* 0x000fc40007f1e0ff */
[----:B------:R-:W-:Y:S01]  /*1b90*/  IADD3 R80, P1, R11, UR26, RZ ;  /* 0x0000001a0b507c10 */ /* 0x000fe2000ff3e0ff */
[----:B------:R1:W-:Y:S02]  /*1ba0*/  STL [R1+0x94], R9 ;  /* 0x0000940901007387 */ /* 0x0003e40000100800 */
[----:B0-----:R-:W-:Y:S01]  /*1bb0*/  IMAD.SHL.U32 R11, R7, 0x2, RZ ;  /* 0x00000002070b7824 */ /* 0x001fe200078e00ff */
[----:B------:R-:W-:Y:S01]  /*1bc0*/  IADD3.X R81, R9, UR27, RZ, P1, !PT ;  /* 0x0000001b09517c10 */ /* 0x000fe20008ffe4ff */
[----:B------:R-:W4:Y:S01]  /*1bd0*/  LDG.E.64.CONSTANT R78, desc[UR14][R78.64] ;  /* 0x0000000e4e4e7981 */ /* 0x000f22000c1e9b00 */
[----:B-1----:R-:W-:-:S03]  /*1be0*/  IADD3.X R9, RZ, R5, RZ, P0, !PT ;  /* 0x00000005ff097210 */ /* 0x002fc600007fe4ff */
[----:B------:R-:W-:Y:S01]  /*1bf0*/  STL [R1+0x88], R11 ;  /* 0x0000880b01007387 */ /* 0x000fe20000100800 */
[----:B------:R-:W-:Y:S02]  /*1c00*/  IADD3 R82, P0, R11, UR24, RZ ;  /* 0x000000180b527c10 */ /* 0x000fe4000ff1e0ff */
[----:B------:R-:W-:Y:S01]  /*1c10*/  SHF.L.U64.HI R10, R7, 0x1, R9 ;  /* 0x00000001070a7819 */ /* 0x000fe20000010209 */
[----:B------:R-:W4:Y:S03]  /*1c20*/  LDG.E.64.CONSTANT R80, desc[UR14][R80.64] ;  /* 0x0000000e50507981 */ /* 0x000f26000c1e9b00 */
[----:B------:R-:W-:-:S06]  /*1c30*/  IADD3.X R83, R10, UR25, RZ, P0, !PT ;  /* 0x000000190a537c10 */ /* 0x000fcc00087fe4ff */
[----:B------:R-:W4:Y:S01]  /*1c40*/  LDG.E.64.CONSTANT R82, desc[UR14][R82.64] ;  /* 0x0000000e52527981 */ /* 0x000f22000c1e9b00 */
[----:B------:R-:W-:-:S03]  /*1c50*/  IADD3 R84, P1, R11, UR26, RZ ;  /* 0x0000001a0b547c10 */ /* 0x000fc6000ff3e0ff */
[----:B------:R0:W-:Y:S01]  /*1c60*/  STL [R1+0x8c], R10 ;  /* 0x00008c0a01007387 */ /* 0x0001e20000100800 */
[----:B------:R-:W-:Y:S02]  /*1c70*/  IADD3.X R85, R10, UR27, RZ, P1, !PT ;  /* 0x0000001b0a557c10 */ /* 0x000fe40008ffe4ff */
[----:B------:R-:W-:-:S04]  /*1c80*/  IADD3 R7, R8, 0x6180, RZ ;  /* 0x0000618008077810 */ /* 0x000fc80007ffe0ff */
[----:B------:R-:W4:Y:S04]  /*1c90*/  LDG.E.64.CONSTANT R84, desc[UR14][R84.64] ;  /* 0x0000000e54547981 */ /* 0x000f28000c1e9b00 */
[----:B0-----:R-:W4:Y:S01]  /*1ca0*/  LDL R10, [R1+0xf0] ;  /* 0x0000f000010a7983 */ /* 0x001f220000100800 */
[----:B------:R-:W-:-:S04]  /*1cb0*/  IADD3 R7, P0, R7, R6, RZ ;  /* 0x0000000607077210 */ /* 0x000fc80007f1e0ff */
[----:B------:R-:W-:Y:S02]  /*1cc0*/  IADD3.X R9, RZ, R5, RZ, P0, !PT ;  /* 0x00000005ff097210 */ /* 0x000fe400007fe4ff */
[C---:B------:R-:W-:Y:S02]  /*1cd0*/  SHF.L.U32 R12, R7.reuse, 0x1, RZ ;  /* 0x00000001070c7819 */ /* 0x040fe400000006ff */
[----:B------:R-:W-:Y:S02]  /*1ce0*/  SHF.L.U64.HI R11, R7, 0x1, R9 ;  /* 0x00000001070b7819 */ /* 0x000fe40000010209 */
[C---:B------:R-:W-:Y:S02]  /*1cf0*/  IADD3 R86, P0, R12.reuse, UR24, RZ ;  /* 0x000000180c567c10 */ /* 0x040fe4000ff1e0ff */
[----:B------:R-:W-:Y:S02]  /*1d00*/  IADD3 R88, P1, R12, UR26, RZ ;  /* 0x0000001a0c587c10 */ /* 0x000fe4000ff3e0ff */
[----:B------:R-:W-:-:S02]  /*1d10*/  IADD3.X R87, R11, UR25, RZ, P0, !PT ;  /* 0x000000190b577c10 */ /* 0x000fc400087fe4ff */
[----:B------:R-:W-:Y:S02]  /*1d20*/  IADD3 R7, R8, 0x6900, RZ ;  /* 0x0000690008077810 */ /* 0x000fe40007ffe0ff */
[----:B------:R-:W-:Y:S02]  /*1d30*/  IADD3.X R89, R11, UR27, RZ, P1, !PT ;  /* 0x0000001b0b597c10 */ /* 0x000fe40008ffe4ff */
[----:B------:R-:W4:Y:S01]  /*1d40*/  LDG.E.64.CONSTANT R86, desc[UR14][R86.64] ;  /* 0x0000000e56567981 */ /* 0x000f22000c1e9b00 */
[----:B------:R-:W-:-:S03]  /*1d50*/  IADD3 R7, P0, R7, R6, RZ ;  /* 0x0000000607077210 */ /* 0x000fc60007f1e0ff */
[----:B------:R-:W4:Y:S01]  /*1d60*/  LDG.E.64.CONSTANT R88, desc[UR14][R88.64] ;  /* 0x0000000e58587981 */ /* 0x000f22000c1e9b00 */
[----:B------:R-:W-:Y:S02]  /*1d70*/  IADD3.X R9, RZ, R5, RZ, P0, !PT ;  /* 0x00000005ff097210 */ /* 0x000fe400007fe4ff */
[----:B------:R-:W-:Y:S02]  /*1d80*/  IADD3 R8, R8, 0x7080, RZ ;  /* 0x0000708008087810 */ /* 0x000fe40007ffe0ff */
[----:B---3--:R-:W-:-:S04]  /*1d90*/  PRMT R125, R34, 0x7632, R125 ;  /* 0x00007632227d7816 */ /* 0x008fc8000000007d */
[----:B------:R-:W-:-:S05]  /*1da0*/  SHF.L.U32 R125, R125, 0x10, RZ ;  /* 0x000000107d7d7819 */ /* 0x000fca00000006ff */
[----:B--2---:R-:W-:Y:S01]  /*1db0*/  FADD.FTZ R125, -R32, R125 ;  /* 0x0000007d207d7221 */ /* 0x004fe20000010100 */
[----:B----4-:R-:W-:Y:S02]  /*1dc0*/  SHF.L.U32 R117, R40, 0x10, RZ ;  /* 0x0000001028757819 */ /* 0x010fe400000006ff */
[----:B------:R-:W-:Y:S02]  /*1dd0*/  PRMT R124, R38, 0x7632, R124 ;  /* 0x00007632267c7816 */ /* 0x000fe4000000007c */
[----:B------:R-:W-:Y:S02]  /*1de0*/  PRMT R123, R40, 0x7632, R123 ;  /* 0x00007632287b7816 */ /* 0x000fe4000000007b */
[----:B------:R-:W-:-:S03]  /*1df0*/  SHF.L.U32 R124, R124, 0x10, RZ ;  /* 0x000000107c7c7819 */ /* 0x000fc600000006ff */
[----:B------:R-:W-:Y:S02]  /*1e00*/  IMAD.U32 R123, R123, 0x10000, RZ ;  /* 0x000100007b7b7824 */ /* 0x000fe400078e00ff */
[----:B------:R-:W-:Y:S01]  /*1e10*/  FADD.FTZ R124, -R32, R124 ;  /* 0x0000007c207c7221 */ /* 0x000fe20000010100 */
[----:B------:R-:W-:Y:S02]  /*1e20*/  SHF.L.U32 R116, R44, 0x10, RZ ;  /* 0x000000102c747819 */ /* 0x000fe400000006ff */
[----:B------:R-:W-:-:S04]  /*1e30*/  PRMT R122, R42, 0x7632, R122 ;  /* 0x000076322a7a7816 */ /* 0x000fc8000000007a */
[----:B------:R-:W-:-:S05]  /*1e40*/  SHF.L.U32 R122, R122, 0x10, RZ ;  /* 0x000000107a7a7819 */ /* 0x000fca00000006ff */
[----:B------:R-:W-:Y:S01]  /*1e50*/  FADD.FTZ R122, -R32, R122 ;  /* 0x0000007a207a7221 */ /* 0x000fe20000010100 */
[----:B------:R-:W-:Y:S01]  /*1e60*/  PRMT R121, R46, 0x7632, R121 ;  /* 0x000076322e797816 */ /* 0x000fe20000000079 */
[----:B------:R-:W-:-:S03]  /*1e70*/  IMAD.U32 R115, R48, 0x10000, RZ ;  /* 0x0001000030737824 */ /* 0x000fc600078e00ff */
[----:B------:R-:W-:-:S05]  /*1e80*/  SHF.L.U32 R121, R121, 0x10, RZ ;  /* 0x0000001079797819 */ /* 0x000fca00000006ff */
[----:B------:R-:W-:Y:S01]  /*1e90*/  FADD.FTZ R121, -R32, R121 ;  /* 0x0000007920797221 */ /* 0x000fe20000010100 */
[----:B------:R-:W-:Y:S02]  /*1ea0*/  PRMT R120, R50, 0x7632, R120 ;  /* 0x0000763232787816 */ /* 0x000fe40000000078 */
[----:B------:R-:W-:Y:S02]  /*1eb0*/  SHF.L.U32 R114, R52, 0x10, RZ ;  /* 0x0000001034727819 */ /* 0x000fe400000006ff */
[----:B------:R-:W-:-:S05]  /*1ec0*/  SHF.L.U32 R120, R120, 0x10, RZ ;  /* 0x0000001078787819 */ /* 0x000fca00000006ff */
[----:B------:R-:W-:Y:S01]  /*1ed0*/  FADD.FTZ R120, -R32, R120 ;  /* 0x0000007820787221 */ /* 0x000fe20000010100 */
[----:B------:R-:W-:Y:S04]  /*1ee0*/  STL [R1+0x1c4], R83 ;  /* 0x0001c45301007387 */ /* 0x000fe80000100800 */
[----:B------:R0:W-:Y:S04]  /*1ef0*/  STL [R1+0x80], R12 ;  /* 0x0000800c01007387 */ /* 0x0001e80000100800 */
[----:B------:R1:W-:Y:S01]  /*1f00*/  STL [R1+0x84], R11 ;  /* 0x0000840b01007387 */ /* 0x0003e20000100800 */
[C---:B0-----:R-:W-:Y:S01]  /*1f10*/  IMAD.SHL.U32 R12, R7.reuse, 0x2, RZ ;  /* 0x00000002070c7824 */ /* 0x041fe200078e00ff */
[----:B-1----:R-:W-:-:S04]  /*1f20*/  SHF.L.U64.HI R11, R7, 0x1, R9 ;  /* 0x00000001070b7819 */ /* 0x002fc80000010209 */
[C---:B------:R-:W-:Y:S02]  /*1f30*/  IADD3 R90, P0, R12.reuse, UR24, RZ ;  /* 0x000000180c5a7c10 */ /* 0x040fe4000ff1e0ff */
[----:B------:R-:W-:Y:S02]  /*1f40*/  IADD3 R92, P1, R12, UR26, RZ ;  /* 0x0000001a0c5c7c10 */ /* 0x000fe4000ff3e0ff */
[C---:B------:R-:W-:Y:S02]  /*1f50*/  IADD3.X R91, R11.reuse, UR25, RZ, P0, !PT ;  /* 0x000000190b5b7c10 */ /* 0x040fe400087fe4ff */
[----:B------:R-:W-:Y:S02]  /*1f60*/  IADD3.X R93, R11, UR27, RZ, P1, !PT ;  /* 0x0000001b0b5d7c10 */ /* 0x000fe40008ffe4ff */
[----:B------:R-:W-:Y:S02]  /*1f70*/  IADD3 R8, P0, R8, R6, RZ ;  /* 0x0000000608087210 */ /* 0x000fe40007f1e0ff */
[----:B------:R-:W2:Y:S02]  /*1f80*/  LDG.E.64.CONSTANT R90, desc[UR14][R90.64] ;  /* 0x0000000e5a5a7981 */ /* 0x000ea4000c1e9b00 */
[----:B------:R-:W-:-:S02]  /*1f90*/  IADD3.X R5, RZ, R5, RZ, P0, !PT ;  /* 0x00000005ff057210 */ /* 0x000fc400007fe4ff */
[----:B------:R-:W-:Y:S04]  /*1fa0*/  STL [R1+0x78], R12 ;  /* 0x0000780c01007387 */ /* 0x000fe80000100800 */
[----:B------:R0:W-:Y:S04]  /*1fb0*/  STL [R1+0x7c], R11 ;  /* 0x00007c0b01007387 */ /* 0x0001e80000100800 */
[----:B------:R-:W3:Y:S01]  /*1fc0*/  LDG.E.64.CONSTANT R92, desc[UR14][R92.64] ;  /* 0x0000000e5c5c7981 */ /* 0x000ee2000c1e9b00 */
[C---:B------:R-:W-:Y:S02]  /*1fd0*/  SHF.L.U64.HI R9, R8.reuse, 0x1, R5 ;  /* 0x0000000108097819 */ /* 0x040fe40000010205 */
[----:B0-----:R-:W-:-:S04]  /*1fe0*/  SHF.L.U32 R11, R8, 0x1, RZ ;  /* 0x00000001080b7819 */ /* 0x001fc800000006ff */
[----:B------:R-:W-:-:S04]  /*1ff0*/  IADD3 R94, P0, R11, UR24, RZ ;  /* 0x000000180b5e7c10 */ /* 0x000fc8000ff1e0ff */
[----:B------:R-:W-:Y:S02]  /*2000*/  IADD3.X R95, R9, UR25, RZ, P0, !PT ;  /* 0x00000019095f7c10 */ /* 0x000fe400087fe4ff */
[----:B------:R-:W-:Y:S02]  /*2010*/  IADD3 R96, P1, R11, UR26, RZ ;  /* 0x0000001a0b607c10 */ /* 0x000fe4000ff3e0ff */
[----:B------:R-:W-:Y:S02]  /*2020*/  IADD3 R6, P0, R10, UR13, RZ ;  /* 0x0000000d0a067c10 */ /* 0x000fe4000ff1e0ff */
[----:B------:R-:W4:Y:S01]  /*2030*/  LDG.E.64.CONSTANT R94, desc[UR14][R94.64] ;  /* 0x0000000e5e5e7981 */ /* 0x000f22000c1e9b00 */
[----:B------:R-:W-:Y:S02]  /*2040*/  IADD3.X R97, R9, UR27, RZ, P1, !PT ;  /* 0x0000001b09617c10 */ /* 0x000fe40008ffe4ff */
[----:B------:R-:W-:Y:S01]  /*2050*/  IADD3.X R7, RZ, UR16, RZ, P0, !PT ;  /* 0x00000010ff077c10 */ /* 0x000fe200087fe4ff */
[----:B------:R-:W-:Y:S01]  /*2060*/  FADD.FTZ R5, R33, UR11 ;  /* 0x0000000b21057e21 */ /* 0x000fe20008010000 */
[----:B------:R-:W-:Y:S01]  /*2070*/  LEA R98, P0, R6, UR22, 0x3 ;  /* 0x0000001606627c11 */ /* 0x000fe2000f8018ff */
[----:B------:R-:W-:Y:S01]  /*2080*/  STL [R1+0x70], R11 ;  /* 0x0000700b01007387 */ /* 0x000fe20000100800 */
[----:B------:R-:W-:-:S02]  /*2090*/  SHF.L.U32 R10, R38, 0x10, RZ ;  /* 0x00000010260a7819 */ /* 0x000fc400000006ff */
[----:B------:R-:W-:Y:S01]  /*20a0*/  SHF.L.U32 R113, R56, 0x10, RZ ;  /* 0x0000001038717819 */ /* 0x000fe200000006ff */
[----:B------:R-:W4:Y:S01]  /*20b0*/  LDG.E.64.CONSTANT R96, desc[UR14][R96.64] ;  /* 0x0000000e60607981 */ /* 0x000f22000c1e9b00 */
[----:B------:R-:W-:Y:S02]  /*20c0*/  LEA.HI.X R99, R6, UR23, R7, 0x3, P0 ;  /* 0x0000001706637c11 */ /* 0x000fe400080f1c07 */
[----:B------:R-:W-:Y:S01]  /*20d0*/  PRMT R119, R54, 0x7632, R119 ;  /* 0x0000763236777816 */ /* 0x000fe20000000077 */
[----:B------:R-:W-:Y:S01]  /*20e0*/  IMAD.U32 R112, R60, 0x10000, RZ ;  /* 0x000100003c707824 */ /* 0x000fe200078e00ff */
[----:B------:R-:W-:Y:S02]  /*20f0*/  PRMT R118, R58, 0x7632, R118 ;  /* 0x000076323a767816 */ /* 0x000fe40000000076 */
[----:B------:R-:W-:Y:S01]  /*2100*/  PRMT R103, R62, 0x7632, R103 ;  /* 0x000076323e677816 */ /* 0x000fe20000000067 */
[----:B------:R-:W4:Y:S01]  /*2110*/  LDG.E.64.CONSTANT R98, desc[UR14][R98.64] ;  /* 0x0000000e62627981 */ /* 0x000f22000c1e9b00 */
[----:B------:R-:W0:Y:S01]  /*2120*/  MUFU.RSQ R5, R5 ;  /* 0x0000000500057308 */ /* 0x000e220000001400 */
[----:B------:R-:W-:-:S02]  /*2130*/  SHF.L.U32 R111, R64, 0x10, RZ ;  /* 0x00000010406f7819 */ /* 0x000fc400000006ff */
[----:B------:R-:W-:Y:S01]  /*2140*/  SHF.L.U32 R17, R66, 0x10, RZ ;  /* 0x0000001042117819 */ /* 0x000fe200000006ff */
[----:B------:R1:W-:Y:S01]  /*2150*/  STL [R1+0x74], R9 ;  /* 0x0000740901007387 */ /* 0x0003e20000100800 */
[C---:B------:R-:W-:Y:S01]  /*2160*/  PRMT R7, R36.reuse, 0x7632, R7 ;  /* 0x0000763224077816 */ /* 0x040fe20000000007 */
[----:B------:R-:W-:Y:S01]  /*2170*/  IMAD.U32 R6, R36, 0x10000, RZ ;  /* 0x0001000024067824 */ /* 0x000fe200078e00ff */
[----:B------:R-:W-:Y:S02]  /*2180*/  PRMT R102, R66, 0x7632, R102 ;  /* 0x0000763242667816 */ /* 0x000fe40000000066 */
[----:B------:R-:W-:Y:S02]  /*2190*/  SHF.L.U32 R110, R68, 0x10, RZ ;  /* 0x00000010446e7819 */ /* 0x000fe400000006ff */
[C---:B------:R-:W-:Y:S02]  /*21a0*/  SHF.L.U32 R18, R70.reuse, 0x10, RZ ;  /* 0x0000001046127819 */ /* 0x040fe400000006ff */
[----:B------:R-:W-:Y:S01]  /*21b0*/  PRMT R23, R70, 0x7632, R23 ;  /* 0x0000763246177816 */ /* 0x000fe20000000017 */
[----:B------:R-:W-:Y:S01]  /*21c0*/  IMAD.U32 R109, R72, 0x10000, RZ ;  /* 0x00010000486d7824 */ /* 0x000fe200078e00ff */
[----:B-1----:R-:W-:Y:S01]  /*21d0*/  SHF.L.U32 R9, R34, 0x10, RZ ;  /* 0x0000001022097819 */ /* 0x002fe200000006ff */
[----:B------:R-:W-:Y:S01]  /*21e0*/  FMUL.FTZ R8, R0, R6 ;  /* 0x0000000600087220 */ /* 0x000fe20000410000 */
[----:B------:R-:W-:-:S02]  /*21f0*/  SHF.L.U32 R7, R7, 0x10, RZ ;  /* 0x0000001007077819 */ /* 0x000fc400000006ff */
[----:B------:R-:W-:Y:S01]  /*2200*/  SHF.L.U32 R20, R74, 0x10, RZ ;  /* 0x000000104a147819 */ /* 0x000fe200000006ff */
[----:B------:R-:W-:Y:S01]  /*2210*/  FADD.FTZ R9, -R32, R9 ;  /* 0x0000000920097221 */ /* 0x000fe20000010100 */
[----:B------:R-:W-:Y:S02]  /*2220*/  PRMT R22, R74, 0x7632, R22 ;  /* 0x000076324a167816 */ /* 0x000fe40000000016 */
[----:B------:R-:W-:Y:S01]  /*2230*/  SHF.L.U32 R108, R76, 0x10, RZ ;  /* 0x000000104c6c7819 */ /* 0x000fe200000006ff */
[----:B0-----:R-:W-:Y:S01]  /*2240*/  FMUL.FTZ R11, R5, R9 ;  /* 0x00000009050b7220 */ /* 0x001fe20000410000 */
[----:B------:R-:W-:Y:S01]  /*2250*/  FMUL.FTZ R9, R3, R7 ;  /* 0x0000000703097220 */ /* 0x000fe20000410000 */
[----:B------:R-:W-:Y:S01]  /*2260*/  FMUL.FTZ R125, R5, R125 ;  /* 0x0000007d057d7220 */ /* 0x000fe20000410000 */
[----:B------:R-:W-:Y:S01]  /*2270*/  FADD.FTZ R10, -R32, R10 ;  /* 0x0000000a200a7221 */ /* 0x000fe20000010100 */
[----:B------:R-:W-:Y:S01]  /*2280*/  FFMA.FTZ R8, R11, R8, RZ ;  /* 0x000000080b087223 */ /* 0x000fe200000100ff */
[----:B------:R-:W-:Y:S01]  /*2290*/  STL [R1+0x160], R34 ;  /* 0x0001602201007387 */ /* 0x000fe20000100800 */
[----:B------:R-:W-:-:S02]  /*22a0*/  SHF.L.U32 R21, R78, 0x10, RZ ;  /* 0x000000104e157819 */ /* 0x000fc400000006ff */
[----:B------:R-:W-:Y:S01]  /*22b0*/  SHF.L.U32 R107, R80, 0x10, RZ ;  /* 0x00000010506b7819 */ /* 0x000fe200000006ff */
[----:B------:R-:W-:Y:S01]  /*22c0*/  STL [R1+0x164], R36 ;  /* 0x0001642401007387 */ /* 0x000fe20000100800 */
[----:B------:R-:W-:Y:S01]  /*22d0*/  FFMA.FTZ R9, R125, R9, R8 ;  /* 0x000000097d097223 */ /* 0x000fe20000010008 */
[----:B------:R-:W-:Y:S01]  /*22e0*/  FMUL.FTZ R8, R0, R117 ;  /* 0x0000007500087220 */ /* 0x000fe20000410000 */
[----:B------:R-:W0:Y:S01]  /*22f0*/  S2R R105, SR_CgaCtaId ;  /* 0x0000000000697919 */ /* 0x000e220000008800 */
[----:B------:R-:W-:Y:S01]  /*2300*/  IMAD.U32 R106, R84, 0x10000, RZ ;  /* 0x00010000546a7824 */ /* 0x000fe200078e00ff */
[----:B------:R-:W-:Y:S01]  /*2310*/  MOV R100, 0x400 ;  /* 0x0000040000647802 */ /* 0x000fe20000000f00 */
[----:B------:R-:W-:Y:S01]  /*2320*/  UIADD3 UR10, UP0, UR10, 0x4, URZ ;  /* 0x000000040a0a7890 */ /* 0x000fe2000ff1e03f */
[----:B------:R1:W-:Y:S01]  /*2330*/  STL [R1+0x24], R11 ;  /* 0x0000240b01007387 */ /* 0x0003e20000100800 */
[----:B------:R-:W-:-:S03]  /*2340*/  ULDC.64 UR16, c[0x0][0x258] ;  /* 0x0000960000107ab9 */ /* 0x000fc60000000a00 */
[----:B------:R-:W-:Y:S01]  /*2350*/  STL [R1+0x168], R38 ;  /* 0x0001682601007387 */ /* 0x000fe20000100800 */
[----:B-1----:R-:W-:-:S03]  /*2360*/  FMUL.FTZ R11, R5, R10 ;  /* 0x0000000a050b7220 */ /* 0x002fc60000410000 */
[----:B------:R-:W-:Y:S01]  /*2370*/  STL [R1+0x16c], R40 ;  /* 0x00016c2801007387 */ /* 0x000fe20000100800 */
[----:B------:R-:W-:-:S03]  /*2380*/  FFMA.FTZ R9, R11, R8, R9 ;  /* 0x000000080b097223 */ /* 0x000fc60000010009 */
[----:B------:R1:W-:Y:S01]  /*2390*/  STL [R1+0x3c], R11 ;  /* 0x00003c0b01007387 */ /* 0x0003e20000100800 */
[----:B------:R-:W-:Y:S01]  /*23a0*/  FMUL.FTZ R8, R3, R123 ;  /* 0x0000007b03087220 */ /* 0x000fe20000410000 */
[----:B------:R-:W-:Y:S01]  /*23b0*/  FMUL.FTZ R124, R5, R124 ;  /* 0x0000007c057c7220 */ /* 0x000fe20000410000 */
[----:B-1----:R-:W-:-:S03]  /*23c0*/  SHF.L.U32 R11, R42, 0x10, RZ ;  /* 0x000000102a0b7819 */ /* 0x002fc600000006ff */
[----:B------:R-:W-:Y:S02]  /*23d0*/  FFMA.FTZ R9, R124, R8, R9 ;  /* 0x000000087c097223 */ /* 0x000fe40000010009 */
[----:B------:R-:W-:Y:S01]  /*23e0*/  FADD.FTZ R11, -R32, R11 ;  /* 0x0000000b200b7221 */ /* 0x000fe20000010100 */
[----:B------:R-:W-:Y:S01]  /*23f0*/  FMUL.FTZ R8, R0, R116 ;  /* 0x0000007400087220 */ /* 0x000fe20000410000 */
[----:B------:R-:W-:Y:S02]  /*2400*/  PRMT R10, R44, 0x7632, R10 ;  /* 0x000076322c0a7816 */ /* 0x000fe4000000000a */
[----:B------:R-:W-:Y:S01]  /*2410*/  FMUL.FTZ R12, R5, R11 ;  /* 0x0000000b050c7220 */ /* 0x000fe20000410000 */
[----:B------:R-:W-:Y:S01]  /*2420*/  STL [R1+0x170], R42 ;  /* 0x0001702a01007387 */ /* 0x000fe20000100800 */
[----:B------:R-:W-:Y:S02]  /*2430*/  SHF.L.U32 R10, R10, 0x10, RZ ;  /* 0x000000100a0a7819 */ /* 0x000fe400000006ff */
[----:B------:R-:W-:Y:S01]  /*2440*/  FFMA.FTZ R9, R12, R8, R9 ;  /* 0x000000080c097223 */ /* 0x000fe20000010009 */
[----:B------:R-:W-:Y:S04]  /*2450*/  STL [R1+0x174], R44 ;  /* 0x0001742c01007387 */ /* 0x000fe80000100800 */
        /* <DEDUP_REMOVED lines=22> */
[----:B------:R-:W-:Y:S03]  /*25c0*/  STL [R1+0x180], R50 ;  /* 0x0001803201007387 */ /* 0x000fe60000100800 */
[----:B------:R-:W-:Y:S01]  /*25d0*/  FFMA.FTZ R9, R14, R8, R9 ;  /* 0x000000080e097223 */ /* 0x000fe20000010009 */
[----:B------:R-:W-:Y:S01]  /*25e0*/  STL [R1+0x184], R52 ;  /* 0x0001843401007387 */ /* 0x000fe20000100800 */
[----:B------:R-:W-:-:S03]  /*25f0*/  IMAD.U32 R12, R12, 0x10000, RZ ;  /* 0x000100000c0c7824 */ /* 0x000fc600078e00ff */
        /* <DEDUP_REMOVED lines=9> */
[----:B------:R-:W-:Y:S01]  /*2690*/  SHF.L.U32 R119, R119, 0x10, RZ ;  /* 0x0000001077777819 */ /* 0x000fe200000006ff */
[----:B------:R-:W-:Y:S01]  /*26a0*/  STL [R1+0x188], R54 ;  /* 0x0001883601007387 */ /* 0x000fe20000100800 */
[----:B------:R-:W-:Y:S01]  /*26b0*/  SHF.L.U32 R13, R13, 0x10, RZ ;  /* 0x000000100d0d7819 */ /* 0x000fe200000006ff */
[----:B------:R-:W-:-:S02]  /*26c0*/  FFMA.FTZ R9, R15, R8, R9 ;  /* 0x000000080f097223 */ /* 0x000fc40000010009 */
[----:B------:R-:W-:Y:S01]  /*26d0*/  STL [R1+0x18c], R56 ;  /* 0x00018c3801007387 */ /* 0x000fe20000100800 */
[----:B------:R-:W-:-:S03]  /*26e0*/  FADD.FTZ R119, -R32, R119 ;  /* 0x0000007720777221 */ /* 0x000fc60000010100 */
[----:B------:R1:W-:Y:S01]  /*26f0*/  STL [R1+0x50], R15 ;  /* 0x0000500f01007387 */ /* 0x0003e20000100800 */
[----:B------:R-:W-:Y:S01]  /*2700*/  FMUL.FTZ R8, R3, R13 ;  /* 0x0000000d03087220 */ /* 0x000fe20000410000 */
[----:B------:R-:W-:Y:S01]  /*2710*/  FMUL.FTZ R119, R5, R119 ;  /* 0x0000007705777220 */ /* 0x000fe20000410000 */
[----:B-1----:R-:W-:-:S03]  /*2720*/  SHF.L.U32 R15, R58, 0x10, RZ ;  /* 0x000000103a0f7819 */ /* 0x002fc600000006ff */
[----:B------:R-:W-:Y:S02]  /*2730*/  FFMA.FTZ R9, R119, R8, R9 ;  /* 0x0000000877097223 */ /* 0x000fe40000010009 */
[----:B------:R-:W-:Y:S01]  /*2740*/  FADD.FTZ R15, -R32, R15 ;  /* 0x0000000f200f7221 */ /* 0x000fe20000010100 */
[----:B------:R-:W-:Y:S01]  /*2750*/  PRMT R14, R60, 0x7632, R14 ;  /* 0x000076323c0e7816 */ /* 0x000fe2000000000e */
[----:B------:R-:W-:Y:S01]  /*2760*/  FMUL.FTZ R8, R0, R112 ;  /* 0x0000007000087220 */ /* 0x000fe20000410000 */
[----:B------:R-:W-:Y:S01]  /*2770*/  SHF.L.U32 R118, R118, 0x10, RZ ;  /* 0x0000001076767819 */ /* 0x000fe200000006ff */
[----:B------:R-:W-:Y:S01]  /*2780*/  FMUL.FTZ R16, R5, R15 ;  /* 0x0000000f05107220 */ /* 0x000fe20000410000 */
[----:B------:R-:W-:Y:S01]  /*2790*/  STL [R1+0x190], R58 ;  /* 0x0001903a01007387 */ /* 0x000fe20000100800 */
[----:B------:R-:W-:Y:S02]  /*27a0*/  SHF.L.U32 R14, R14, 0x10, RZ ;  /* 0x000000100e0e7819 */ /* 0x000fe400000006ff */
[----:B------:R-:W-:Y:S01]  /*27b0*/  FFMA.FTZ R9, R16, R8, R9 ;  /* 0x0000000810097223 */ /* 0x000fe20000010009 */
[----:B------:R-:W-:Y:S01]  /*27c0*/  STL [R1+0x194], R60 ;  /* 0x0001943c01007387 */ /* 0x000fe20000100800 */
[----:B------:R-:W-:-:S03]  /*27d0*/  FADD.FTZ R118, -R32, R118 ;  /* 0x0000007620767221 */ /* 0x000fc60000010100 */
[----:B------:R1:W-:Y:S01]  /*27e0*/  STL [R1+0x58], R16 ;  /* 0x0000581001007387 */ /* 0x0003e20000100800 */
[----:B------:R-:W-:Y:S01]  /*27f0*/  FMUL.FTZ R8, R3, R14 ;  /* 0x0000000e03087220 */ /* 0x000fe20000410000 */
[----:B------:R-:W-:Y:S01]  /*2800*/  FMUL.FTZ R118, R5, R118 ;  /* 0x0000007605767220 */ /* 0x000fe20000410000 */
[----:B------:R-:W-:Y:S02]  /*2810*/  PRMT R15, R64, 0x7632, R15 ;  /* 0x00007632400f7816 */ /* 0x000fe4000000000f */
[----:B------:R-:W-:Y:S02]  /*2820*/  SHF.L.U32 R103, R103, 0x10, RZ ;  /* 0x0000001067677819 */ /* 0x000fe400000006ff */
[----:B-1----:R-:W-:Y:S01]  /*2830*/  SHF.L.U32 R16, R62, 0x10, RZ ;  /* 0x000000103e107819 */ /* 0x002fe200000006ff */
[----:B------:R-:W-:-:S04]  /*2840*/  FFMA.FTZ R9, R118, R8, R9 ;  /* 0x0000000876097223 */ /* 0x000fc80000010009 */
[----:B------:R-:W-:Y:S01]  /*2850*/  FADD.FTZ R16, -R32, R16 ;  /* 0x0000001020107221 */ /* 0x000fe20000010100 */
[----:B------:R-:W-:Y:S01]  /*2860*/  FMUL.FTZ R8, R0, R111 ;  /* 0x0000006f00087220 */ /* 0x000fe20000410000 */
[----:B------:R-:W-:Y:S02]  /*2870*/  IMAD.U32 R15, R15, 0x10000, RZ ;  /* 0x000100000f0f7824 */ /* 0x000fe400078e00ff */
[C---:B------:R-:W-:Y:S01]  /*2880*/  FADD.FTZ R103, -R32.reuse, R103 ;  /* 0x0000006720677221 */ /* 0x040fe20000010100 */
[C---:B------:R-:W-:Y:S01]  /*2890*/  FMUL.FTZ R58, R5.reuse, R16 ;  /* 0x00000010053a7220 */ /* 0x040fe20000410000 */
[----:B------:R-:W-:Y:S01]  /*28a0*/  FADD.FTZ R17, -R32, R17 ;  /* 0x0000001120117221 */ /* 0x000fe20000010100 */
[----:B------:R-:W-:Y:S01]  /*28b0*/  PRMT R16, R68, 0x7632, R16 ;  /* 0x0000763244107816 */ /* 0x000fe20000000010 */
[----:B------:R-:W-:Y:S01]  /*28c0*/  FMUL.FTZ R103, R5, R103 ;  /* 0x0000006705677220 */ /* 0x000fe20000410000 */
[----:B------:R-:W-:Y:S01]  /*28d0*/  FFMA.FTZ R9, R58, R8, R9 ;  /* 0x000000083a097223 */ /* 0x000fe20000010009 */
[----:B------:R-:W-:Y:S01]  /*28e0*/  FMUL.FTZ R8, R3, R15 ;  /* 0x0000000f03087220 */ /* 0x000fe20000410000 */
[----:B------:R-:W-:Y:S01]  /*28f0*/  SHF.L.U32 R102, R102, 0x10, RZ ;  /* 0x0000001066667819 */ /* 0x000fe200000006ff */
[----:B------:R-:W-:Y:S01]  /*2900*/  FMUL.FTZ R54, R5, R17 ;  /* 0x0000001105367220 */ /* 0x000fe20000410000 */
[----:B------:R-:W-:Y:S01]  /*2910*/  SHF.L.U32 R16, R16, 0x10, RZ ;  /* 0x0000001010107819 */ /* 0x000fe200000006ff */
[----:B------:R-:W-:Y:S01]  /*2920*/  FFMA.FTZ R9, R103, R8, R9 ;  /* 0x0000000867097223 */ /* 0x000fe20000010009 */
[----:B------:R-:W-:Y:S01]  /*2930*/  FMUL.FTZ R8, R0, R110 ;  /* 0x0000006e00087220 */ /* 0x000fe20000410000 */
[----:B------:R-:W-:Y:S01]  /*2940*/  FADD.FTZ R102, -R32, R102 ;  /* 0x0000006620667221 */ /* 0x000fe20000010100 */
[----:B------:R-:W-:-:S02]  /*2950*/  PRMT R17, R72, 0x7632, R17 ;  /* 0x0000763248117816 */ /* 0x000fc40000000011 */
[----:B------:R-:W-:Y:S01]  /*2960*/  FFMA.FTZ R9, R54, R8, R9 ;  /* 0x0000000836097223 */ /* 0x000fe20000010009 */
[----:B------:R-:W-:Y:S01]  /*2970*/  FMUL.FTZ R8, R3, R16 ;  /* 0x0000001003087220 */ /* 0x000fe20000410000 */
[----:B------:R-:W-:Y:S01]  /*2980*/  FMUL.FTZ R102, R5, R102 ;  /* 0x0000006605667220 */ /* 0x000fe20000410000 */
[----:B------:R-:W-:Y:S01]  /*2990*/  FADD.FTZ R18, -R32, R18 ;  /* 0x0000001220127221 */ /* 0x000fe20000010100 */
[----:B------:R-:W-:Y:S02]  /*29a0*/  SHF.L.U32 R23, R23, 0x10, RZ ;  /* 0x0000001017177819 */ /* 0x000fe400000006ff */
[----:B------:R-:W-:Y:S01]  /*29b0*/  FFMA.FTZ R9, R102, R8, R9 ;  /* 0x0000000866097223 */ /* 0x000fe20000010009 */
[----:B------:R-:W-:Y:S01]  /*29c0*/  SHF.L.U32 R17, R17, 0x10, RZ ;  /* 0x0000001011117819 */ /* 0x000fe200000006ff */
[----:B------:R-:W-:Y:S01]  /*29d0*/  FMUL.FTZ R8, R0, R109 ;  /* 0x0000006d00087220 */ /* 0x000fe20000410000 */
[----:B------:R-:W-:Y:S01]  /*29e0*/  FMUL.FTZ R50, R5, R18 ;  /* 0x0000001205327220 */ /* 0x000fe20000410000 */
[----:B------:R-:W-:-:S03]  /*29f0*/  FADD.FTZ R23, -R32, R23 ;  /* 0x0000001720177221 */ /* 0x000fc60000010100 */
[----:B------:R-:W-:Y:S01]  /*2a00*/  FFMA.FTZ R9, R50, R8, R9 ;  /* 0x0000000832097223 */ /* 0x000fe20000010009 */
[----:B------:R-:W-:Y:S01]  /*2a10*/  FMUL.FTZ R8, R3, R17 ;  /* 0x0000001103087220 */ /* 0x000fe20000410000 */
[----:B------:R-:W-:-:S04]  /*2a20*/  FMUL.FTZ R23, R5, R23 ;  /* 0x0000001705177220 */ /* 0x000fc80000410000 */
[----:B------:R-:W-:Y:S01]  /*2a30*/  FFMA.FTZ R9, R23, R8, R9 ;  /* 0x0000000817097223 */ /* 0x000fe20000010009 */
[----:B------:R-:W-:-:S04]  /*2a40*/  FFMA.FTZ R8, R0, R6, RZ ;  /* 0x0000000600087223 */ /* 0x000fc800000100ff */
[C---:B------:R-:W-:Y:S01]  /*2a50*/  FFMA.FTZ R8, R3.reuse, R7, R8 ;  /* 0x0000000703087223 */ /* 0x040fe20000010008 */
[----:B------:R-:W-:Y:S01]  /*2a60*/  PRMT R18, R76, 0x7632, R18 ;  /* 0x000076324c127816 */ /* 0x000fe20000000012 */
[----:B------:R-:W-:Y:S02]  /*2a70*/  FADD.FTZ R20, -R32, R20 ;  /* 0x0000001420147221 */ /* 0x000fe40000010100 */
[----:B------:R-:W-:Y:S01]  /*2a80*/  FFMA.FTZ R8, R0, R117, R8 ;  /* 0x0000007500087223 */ /* 0x000fe20000010008 */
[----:B------:R-:W-:Y:S01]  /*2a90*/  SHF.L.U32 R22, R22, 0x10, RZ ;  /* 0x0000001016167819 */ /* 0x000fe200000006ff */
[----:B------:R-:W-:Y:S02]  /*2aa0*/  FMUL.FTZ R19, R0, R108 ;  /* 0x0000006c00137220 */ /* 0x000fe40000410000 */
[----:B------:R-:W-:Y:S01]  /*2ab0*/  FFMA.FTZ R8, R3, R123, R8 ;  /* 0x0000007b03087223 */ /* 0x000fe20000010008 */
[----:B------:R-:W-:Y:S01]  /*2ac0*/  FMUL.FTZ R46, R5, R20 ;  /* 0x00000014052e7220 */ /* 0x000fe20000410000 */
[----:B------:R-:W-:-:S02]  /*2ad0*/  IMAD.U32 R18, R18, 0x10000, RZ ;  /* 0x0001000012127824 */ /* 0x000fc400078e00ff */
[----:B------:R-:W-:Y:S01]  /*2ae0*/  FADD.FTZ R22, -R32, R22 ;  /* 0x0000001620167221 */ /* 0x000fe20000010100 */
[----:B------:R-:W-:Y:S01]  /*2af0*/  FFMA.FTZ R8, R0, R116, R8 ;  /* 0x0000007400087223 */ /* 0x000fe20000010008 */
[----:B------:R-:W-:Y:S01]  /*2b00*/  FFMA.FTZ R9, R46, R19, R9 ;  /* 0x000000132e097223 */ /* 0x000fe20000010009 */
[----:B------:R-:W-:Y:S01]  /*2b10*/  FMUL.FTZ R19, R3, R18 ;  /* 0x0000001203137220 */ /* 0x000fe20000410000 */
[----:B------:R-:W-:Y:S01]  /*2b20*/  FMUL.FTZ R22, R5, R22 ;  /* 0x0000001605167220 */ /* 0x000fe20000410000 */
[----:B------:R-:W-:Y:S01]  /*2b30*/  PRMT R33, R78, 0x7632, R33 ;  /* 0x000076324e217816 */ /* 0x000fe20000000021 */
[----:B------:R-:W-:Y:S01]  /*2b40*/  FFMA.FTZ R8, R3, R10, R8 ;  /* 0x0000000a03087223 */ /* 0x000fe20000010008 */
[----:B------:R-:W-:Y:S01]  /*2b50*/  FADD.FTZ R21, -R32, R21 ;  /* 0x0000001520157221 */ /* 0x000fe20000010100 */
[----:B------:R-:W-:Y:S01]  /*2b60*/  FFMA.FTZ R9, R22, R19, R9 ;  /* 0x0000001316097223 */ /* 0x000fe20000010009 */
[----:B------:R-:W-:Y:S01]  /*2b70*/  PRMT R19, R80, 0x7632, R19 ;  /* 0x0000763250137816 */ /* 0x000fe20000000013 */
[C---:B------:R-:W-:Y:S01]  /*2b80*/  FFMA.FTZ R8, R0.reuse, R115, R8 ;  /* 0x0000007300087223 */ /* 0x040fe20000010008 */
[----:B------:R-:W-:Y:S01]  /*2b90*/  SHF.L.U32 R33, R33, 0x10, RZ ;  /* 0x0000001021217819 */ /* 0x000fe200000006ff */
[----:B------:R-:W-:Y:S01]  /*2ba0*/  FMUL.FTZ R42, R5, R21 ;  /* 0x00000015052a7220 */ /* 0x000fe20000410000 */
[----:B------:R-:W-:Y:S01]  /*2bb0*/  SHF.L.U32 R19, R19, 0x10, RZ ;  /* 0x0000001013137819 */ /* 0x000fe200000006ff */
[----:B------:R-:W-:Y:S01]  /*2bc0*/  FFMA.FTZ R8, R3, R11, R8 ;  /* 0x0000000b03087223 */ /* 0x000fe20000010008 */
[----:B------:R-:W-:Y:S01]  /*2bd0*/  FMUL.FTZ R20, R0, R107 ;  /* 0x0000006b00147220 */ /* 0x000fe20000410000 */
[----:B------:R-:W-:-:S02]  /*2be0*/  FADD.FTZ R21, -R32, R33 ;  /* 0x0000002120157221 */ /* 0x000fc40000010100 */
[----:B------:R-:W-:Y:S01]  /*2bf0*/  FFMA.FTZ R8, R0, R114, R8 ;  /* 0x0000007200087223 */ /* 0x000fe20000010008 */
[----:B------:R-:W-:Y:S01]  /*2c00*/  FFMA.FTZ R9, R42, R20, R9 ;  /* 0x000000142a097223 */ /* 0x000fe20000010009 */
[----:B------:R-:W-:Y:S01]  /*2c10*/  FMUL.FTZ R101, R3, R19 ;  /* 0x0000001303657220 */ /* 0x000fe20000410000 */
[----:B------:R-:W-:Y:S01]  /*2c20*/  FMUL.FTZ R83, R5, R21 ;  /* 0x0000001505537220 */ /* 0x000fe20000410000 */
[----:B------:R-:W-:-:S03]  /*2c30*/  FFMA.FTZ R33, R3, R12, R8 ;  /* 0x0000000c03217223 */ /* 0x000fc60000010008 */
[----:B------:R-:W-:Y:S01]  /*2c40*/  FFMA.FTZ R101, R83, R101, R9 ;  /* 0x0000006553657223 */ /* 0x000fe20000010009 */
[----:B------:R-:W-:Y:S01]  /*2c50*/  SHF.L.U32 R9, R82, 0x10, RZ ;  /* 0x0000001052097819 */ /* 0x000fe200000006ff */
[----:B------:R-:W-:Y:S01]  /*2c60*/  FFMA.FTZ R33, R0, R113, R33 ;  /* 0x0000007100217223 */ /* 0x000fe20000010021 */
[----:B------:R-:W-:-:S03]  /*2c70*/  PRMT R8, R82, 0x7632, R8 ;  /* 0x0000763252087816 */ /* 0x000fc60000000008 */
[----:B------:R-:W-:Y:S01]  /*2c80*/  FADD.FTZ R9, -R32, R9 ;  /* 0x0000000920097221 */ /* 0x000fe20000010100 */
[----:B------:R-:W-:Y:S01]  /*2c90*/  FFMA.FTZ R33, R3, R13, R33 ;  /* 0x0000000d03217223 */ /* 0x000fe20000010021 */
[----:B------:R-:W-:Y:S01]  /*2ca0*/  PRMT R20, R84, 0x7632, R20 ;  /* 0x0000763254147816 */ /* 0x000fe20000000014 */
[----:B------:R-:W-:Y:S01]  /*2cb0*/  FMUL.FTZ R21, R0, R106 ;  /* 0x0000006a00157220 */ /* 0x000fe20000410000 */
[----:B------:R-:W-:Y:S01]  /*2cc0*/  FMUL.FTZ R40, R5, R9 ;  /* 0x0000000905287220 */ /* 0x000fe20000410000 */
[----:B------:R-:W-:Y:S01]  /*2cd0*/  SHF.L.U32 R8, R8, 0x10, RZ ;  /* 0x0000001008087819 */ /* 0x000fe200000006ff */
[----:B------:R-:W-:Y:S01]  /*2ce0*/  FFMA.FTZ R9, R0, R112, R33 ;  /* 0x0000007000097223 */ /* 0x000fe20000010021 */
[----:B------:R-:W-:Y:S01]  /*2cf0*/  SHF.L.U32 R20, R20, 0x10, RZ ;  /* 0x0000001014147819 */ /* 0x000fe200000006ff */
[----:B------:R-:W-:Y:S02]  /*2d00*/  FFMA.FTZ R101, R40, R21, R101 ;  /* 0x0000001528657223 */ /* 0x000fe40000010065 */
[C---:B------:R-:W-:Y:S01]  /*2d10*/  FFMA.FTZ R9, R3.reuse, R14, R9 ;  /* 0x0000000e03097223 */ /* 0x040fe20000010009 */
[----:B------:R-:W-:Y:S01]  /*2d20*/  FADD.FTZ R21, -R32, R8 ;  /* 0x0000000820157221 */ /* 0x000fe20000010100 */
[----:B------:R-:W-:-:S02]  /*2d30*/  FMUL.FTZ R8, R3, R20 ;  /* 0x0000001403087220 */ /* 0x000fc40000410000 */
[----:B------:R-:W-:Y:S01]  /*2d40*/  FFMA.FTZ R104, R0, R111, R9 ;  /* 0x0000006f00687223 */ /* 0x000fe20000010009 */
[----:B------:R-:W-:Y:S01]  /*2d50*/  FMUL.FTZ R25, R5, R21 ;  /* 0x0000001505197220 */ /* 0x000fe20000410000 */
[----:B------:R-:W-:Y:S02]  /*2d60*/  IADD3 R33, R100, 0x3c00, RZ ;  /* 0x00003c0064217810 */ /* 0x000fe40007ffe0ff */
[----:B------:R-:W-:Y:S01]  /*2d70*/  FFMA.FTZ R104, R3, R15, R104 ;  /* 0x0000000f03687223 */ /* 0x000fe20000010068 */
[----:B------:R-:W-:Y:S01]  /*2d80*/  FFMA.FTZ R101, R25, R8, R101 ;  /* 0x0000000819657223 */ /* 0x000fe20000010065 */
[----:B------:R-:W-:Y:S02]  /*2d90*/  SHF.L.U32 R8, R86, 0x10, RZ ;  /* 0x0000001056087819 */ /* 0x000fe400000006ff */
[----:B0-----:R-:W-:Y:S01]  /*2da0*/  LEA R9, R105, R33, 0x18 ;  /* 0x0000002169097211 */ /* 0x001fe200078ec0ff */
[----:B------:R-:W-:Y:S01]  /*2db0*/  FFMA.FTZ R104, R0, R110, R104 ;  /* 0x0000006e00687223 */ /* 0x000fe20000010068 */
[----:B------:R-:W-:Y:S01]  /*2dc0*/  PRMT R33, R86, 0x7632, R33 ;  /* 0x0000763256217816 */ /* 0x000fe20000000021 */
[----:B------:R-:W-:Y:S01]  /*2dd0*/  FADD.FTZ R8, -R32, R8 ;  /* 0x0000000820087221 */ /* 0x000fe20000010100 */
[C---:B------:R-:W-:Y:S01]  /*2de0*/  SHF.L.U32 R105, R88.reuse, 0x10, RZ ;  /* 0x0000001058697819 */ /* 0x040fe200000006ff */
[----:B------:R-:W-:Y:S01]  /*2df0*/  FFMA.FTZ R104, R3, R16, R104 ;  /* 0x0000001003687223 */ /* 0x000fe20000010068 */
[----:B------:R-:W-:Y:S01]  /*2e00*/  PRMT R21, R88, 0x7632, R21 ;  /* 0x0000763258157816 */ /* 0x000fe20000000015 */
[----:B------:R-:W-:-:S02]  /*2e10*/  IMAD.U32 R33, R33, 0x10000, RZ ;  /* 0x0001000021217824 */ /* 0x000fc400078e00ff */
[----:B------:R-:W-:Y:S01]  /*2e20*/  FMUL.FTZ R38, R5, R8 ;  /* 0x0000000805267220 */ /* 0x000fe20000410000 */
[C---:B------:R-:W-:Y:S01]  /*2e30*/  FMUL.FTZ R100, R0.reuse, R105 ;  /* 0x0000006900647220 */ /* 0x040fe20000410000 */
[----:B------:R-:W-:Y:S01]  /*2e40*/  FFMA.FTZ R8, R0, R109, R104 ;  /* 0x0000006d00087223 */ /* 0x000fe20000010068 */
[----:B------:R-:W-:Y:S01]  /*2e50*/  STL [R1+0x198], R62 ;  /* 0x0001983e01007387 */ /* 0x000fe20000100800 */
[----:B------:R-:W-:Y:S01]  /*2e60*/  SHF.L.U32 R21, R21, 0x10, RZ ;  /* 0x0000001015157819 */ /* 0x000fe200000006ff */
[----:B------:R-:W-:Y:S01]  /*2e70*/  FADD.FTZ R33, -R32, R33 ;  /* 0x0000002120217221 */ /* 0x000fe20000010100 */
[----:B------:R-:W-:Y:S01]  /*2e80*/  FFMA.FTZ R101, R38, R100, R101 ;  /* 0x0000006426657223 */ /* 0x000fe20000010065 */
[----:B------:R-:W-:Y:S01]  /*2e90*/  STL [R1+0x19c], R64 ;  /* 0x00019c4001007387 */ /* 0x000fe20000100800 */
[C---:B------:R-:W-:Y:S01]  /*2ea0*/  FFMA.FTZ R100, R3.reuse, R17, R8 ;  /* 0x0000001103647223 */ /* 0x040fe20000010008 */
[----:B------:R-:W-:Y:S02]  /*2eb0*/  IMAD R9, R24, 0x18, R9 ;  /* 0x0000001818097824 */ /* 0x000fe400078e0209 */
[----:B------:R-:W-:Y:S01]  /*2ec0*/  STL [R1+0x5c], R58 ;  /* 0x00005c3a01007387 */ /* 0x000fe20000100800 */
[----:B------:R-:W-:Y:S01]  /*2ed0*/  FMUL.FTZ R8, R3, R21 ;  /* 0x0000001503087220 */ /* 0x000fe20000410000 */
[----:B------:R-:W-:-:S02]  /*2ee0*/  FMUL.FTZ R24, R5, R33 ;  /* 0x0000002105187220 */ /* 0x000fc40000410000 */
[----:B------:R-:W-:Y:S01]  /*2ef0*/  STL [R1+0x1a0], R58 ;  /* 0x0001a03a01007387 */ /* 0x000fe20000100800 */
[----:B------:R-:W-:-:S03]  /*2f00*/  FFMA.FTZ R33, R0, R108, R100 ;  /* 0x0000006c00217223 */ /* 0x000fc60000010064 */
[----:B------:R-:W-:Y:S04]  /*2f10*/  STL [R1+0x1a4], R66 ;  /* 0x0001a44201007387 */ /* 0x000fe80000100800 */
[----:B------:R-:W-:Y:S01]  /*2f20*/  STL [R1+0x1a8], R68 ;  /* 0x0001a84401007387 */ /* 0x000fe20000100800 */
[----:B------:R-:W-:-:S03]  /*2f30*/  FFMA.FTZ R101, R24, R8, R101 ;  /* 0x0000000818657223 */ /* 0x000fc60000010065 */
[----:B------:R-:W-:Y:S01]  /*2f40*/  STL [R1+0x64], R54 ;  /* 0x0000643601007387 */ /* 0x000fe20000100800 */
[----:B--2---:R-:W-:-:S03]  /*2f50*/  PRMT R8, R90, 0x7632, R8 ;  /* 0x000076325a087816 */ /* 0x004fc60000000008 */
[----:B------:R-:W-:Y:S01]  /*2f60*/  STL [R1+0x1ac], R54 ;  /* 0x0001ac3601007387 */ /* 0x000fe20000100800 */
[----:B------:R-:W-:-:S03]  /*2f70*/  FFMA.FTZ R33, R3, R18, R33 ;  /* 0x0000001203217223 */ /* 0x000fc60000010021 */
[----:B------:R0:W-:Y:S01]  /*2f80*/  STL [R1+0x1c0], R70 ;  /* 0x0001c04601007387 */ /* 0x0001e20000100800 */
[----:B------:R-:W-:Y:S01]  /*2f90*/  SHF.L.U32 R8, R8, 0x10, RZ ;  /* 0x0000001008087819 */ /* 0x000fe200000006ff */
[----:B------:R-:W-:Y:S01]  /*2fa0*/  FFMA.FTZ R33, R0, R107, R33 ;  /* 0x0000006b00217223 */ /* 0x000fe20000010021 */
[----:B---3--:R-:W-:Y:S02]  /*2fb0*/  PRMT R100, R92, 0x7632, R100 ;  /* 0x000076325c647816 */ /* 0x008fe40000000064 */
[----:B0-----:R-:W-:Y:S02]  /*2fc0*/  LEA R70, R29, R9, 0x3 ;  /* 0x000000091d467211 */ /* 0x001fe400078e18ff */
[----:B------:R-:W-:Y:S02]  /*2fd0*/  SHF.L.U32 R9, R90, 0x10, RZ ;  /* 0x000000105a097819 */ /* 0x000fe400000006ff */
[----:B------:R-:W-:-:S03]  /*2fe0*/  SHF.L.U32 R104, R92, 0x10, RZ ;  /* 0x000000105c687819 */ /* 0x000fc600000006ff */
[C---:B------:R-:W-:Y:S01]  /*2ff0*/  FADD.FTZ R9, -R32.reuse, R9 ;  /* 0x0000000920097221 */ /* 0x040fe20000010100 */
[----:B------:R-:W-:Y:S01]  /*3000*/  FFMA.FTZ R33, R3, R19, R33 ;  /* 0x0000001303217223 */ /* 0x000fe20000010021 */
[----:B------:R-:W-:Y:S01]  /*3010*/  FADD.FTZ R8, -R32, R8 ;  /* 0x0000000820087221 */ /* 0x000fe20000010100 */
[----:B------:R-:W-:Y:S02]  /*3020*/  IMAD.U32 R100, R100, 0x10000, RZ ;  /* 0x0001000064647824 */ /* 0x000fe400078e00ff */
[C---:B------:R-:W-:Y:S01]  /*3030*/  FMUL.FTZ R36, R5.reuse, R9 ;  /* 0x0000000905247220 */ /* 0x040fe20000410000 */
[C---:B------:R-:W-:Y:S01]  /*3040*/  FMUL.FTZ R9, R0.reuse, R104 ;  /* 0x0000006800097220 */ /* 0x040fe20000410000 */
[----:B------:R-:W-:Y:S01]  /*3050*/  FFMA.FTZ R33, R0, R106, R33 ;  /* 0x0000006a00217223 */ /* 0x000fe20000010021 */
[----:B------:R-:W-:Y:S01]  /*3060*/  FMUL.FTZ R29, R5, R8 ;  /* 0x00000008051d7220 */ /* 0x000fe20000410000 */
[C---:B------:R-:W-:Y:S01]  /*3070*/  FMUL.FTZ R8, R3.reuse, R100 ;  /* 0x0000006403087220 */ /* 0x040fe20000410000 */
[----:B------:R-:W-:Y:S01]  /*3080*/  FFMA.FTZ R9, R36, R9, R101 ;  /* 0x0000000924097223 */ /* 0x000fe20000010065 */
[----:B------:R-:W-:-:S03]  /*3090*/  FFMA.FTZ R33, R3, R20, R33 ;  /* 0x0000001403217223 */ /* 0x000fc60000010021 */
[----:B------:R-:W-:Y:S01]  /*30a0*/  FFMA.FTZ R44, R29, R8, R9 ;  /* 0x000000081d2c7223 */ /* 0x000fe20000010009 */
[----:B----4-:R-:W-:Y:S01]  /*30b0*/  SHF.L.U32 R8, R94, 0x10, RZ ;  /* 0x000000105e087819 */ /* 0x010fe200000006ff */
[----:B------:R-:W-:Y:S01]  /*30c0*/  FFMA.FTZ R33, R0, R105, R33 ;  /* 0x0000006900217223 */ /* 0x000fe20000010021 */
[----:B------:R-:W-:-:S03]  /*30d0*/  PRMT R9, R94, 0x7632, R9 ;  /* 0x000076325e097816 */ /* 0x000fc60000000009 */
[----:B------:R-:W-:Y:S01]  /*30e0*/  FADD.FTZ R28, -R32, R8 ;  /* 0x00000008201c7221 */ /* 0x000fe20000010100 */
[----:B------:R-:W-:Y:S01]  /*30f0*/  FFMA.FTZ R8, R3, R21, R33 ;  /* 0x0000001503087223 */ /* 0x000fe20000010021 */
[C---:B------:R-:W-:Y:S02]  /*3100*/  SHF.L.U32 R33, R96.reuse, 0x10, RZ ;  /* 0x0000001060217819 */ /* 0x040fe400000006ff */
[----:B------:R-:W-:Y:S02]  /*3110*/  SHF.L.U32 R9, R9, 0x10, RZ ;  /* 0x0000001009097819 */ /* 0x000fe400000006ff */
[----:B------:R-:W-:Y:S01]  /*3120*/  PRMT R101, R96, 0x7632, R101 ;  /* 0x0000763260657816 */ /* 0x000fe20000000065 */
[----:B------:R-:W-:Y:S01]  /*3130*/  FMUL.FTZ R34, R5, R28 ;  /* 0x0000001c05227220 */ /* 0x000fe20000410000 */
[C---:B------:R-:W-:Y:S01]  /*3140*/  FFMA.FTZ R8, R0.reuse, R104, R8 ;  /* 0x0000006800087223 */ /* 0x040fe20000010008 */
[----:B------:R-:W-:Y:S01]  /*3150*/  FMUL.FTZ R28, R0, R33 ;  /* 0x00000021001c7220 */ /* 0x000fe20000410000 */
[----:B------:R-:W-:Y:S01]  /*3160*/  SHF.L.U32 R101, R101, 0x10, RZ ;  /* 0x0000001065657819 */ /* 0x000fe200000006ff */
[----:B------:R-:W-:Y:S01]  /*3170*/  FADD.FTZ R9, -R32, R9 ;  /* 0x0000000920097221 */ /* 0x000fe20000010100 */
[----:B------:R-:W-:Y:S01]  /*3180*/  FADD.FTZ R99, R99, UR11 ;  /* 0x0000000b63637e21 */ /* 0x000fe20008010000 */
[----:B------:R-:W-:Y:S01]  /*3190*/  FFMA.FTZ R8, R3, R100, R8 ;  /* 0x0000006403087223 */ /* 0x000fe20000010008 */
[----:B------:R-:W-:Y:S01]  /*31a0*/  FFMA.FTZ R44, R34, R28, R44 ;  /* 0x0000001c222c7223 */ /* 0x000fe2000001002c */
[----:B------:R-:W-:Y:S01]  /*31b0*/  FFMA.FTZ R26, R125, R7, R26 ;  /* 0x000000077d1a7223 */ /* 0x000fe2000001001a */
[----:B------:R-:W-:Y:S01]  /*31c0*/  FADD.FTZ R27, R7, R27 ;  /* 0x0000001b071b7221 */ /* 0x000fe20000010000 */
[----:B------:R-:W-:Y:S01]  /*31d0*/  FMUL.FTZ R28, R5, R9 ;  /* 0x00000009051c7220 */ /* 0x000fe20000410000 */
[----:B------:R-:W0:Y:S01]  /*31e0*/  MUFU.RSQ R7, R99 ;  /* 0x0000006300077308 */ /* 0x000e220000001400 */
[----:B------:R-:W-:Y:S01]  /*31f0*/  FMUL.FTZ R9, R3, R101 ;  /* 0x0000006503097220 */ /* 0x000fe20000410000 */
[----:B------:R-:W-:-:S03]  /*3200*/  FFMA.FTZ R8, R0, R33, R8 ;  /* 0x0000002100087223 */ /* 0x000fc60000010008 */
[----:B------:R-:W-:Y:S01]  /*3210*/  FFMA.FTZ R9, R28, R9, R44 ;  /* 0x000000091c097223 */ /* 0x000fe2000001002c */
[----:B------:R-:W-:Y:S01]  /*3220*/  FFMA.FTZ R44, R124, R123, R26 ;  /* 0x0000007b7c2c7223 */ /* 0x000fe2000001001a */
[----:B------:R-:W-:Y:S01]  /*3230*/  FFMA.FTZ R8, R3, R101, R8 ;  /* 0x0000006503087223 */ /* 0x000fe20000010008 */
[----:B------:R-:W-:Y:S01]  /*3240*/  FADD.FTZ R124, R27, R123 ;  /* 0x0000007b1b7c7221 */ /* 0x000fe20000010000 */
[C---:B------:R-:W-:Y:S02]  /*3250*/  SHF.L.U32 R27, R35.reuse, 0x10, RZ ;  /* 0x00000010231b7819 */ /* 0x040fe400000006ff */
[----:B------:R-:W-:Y:S01]  /*3260*/  PRMT R26, R35, 0x7632, R26 ;  /* 0x00007632231a7816 */ /* 0x000fe2000000001a */
[----:B------:R1:W-:Y:S02]  /*3270*/  STS.64 [R70], R8 ;  /* 0x0000000846007388 */ /* 0x0003e40000000a00 */
[----:B------:R-:W-:Y:S02]  /*3280*/  FADD.FTZ R27, -R98, R27 ;  /* 0x0000001b621b7221 */ /* 0x000fe40000010100 */
[----:B------:R-:W-:-:S02]  /*3290*/  IMAD.U32 R26, R26, 0x10000, RZ ;  /* 0x000100001a1a7824 */ /* 0x000fc400078e00ff */
[----:B0-----:R-:W-:Y:S01]  /*32a0*/  FMUL.FTZ R54, R7, R27 ;  /* 0x0000001b07367220 */ /* 0x001fe20000410000 */
[C---:B-1----:R-:W-:Y:S02]  /*32b0*/  PRMT R9, R37.reuse, 0x7632, R9 ;  /* 0x0000763225097816 */ /* 0x042fe40000000009 */
[----:B------:R-:W-:Y:S01]  /*32c0*/  SHF.L.U32 R8, R37, 0x10, RZ ;  /* 0x0000001025087819 */ /* 0x000fe200000006ff */
[----:B------:R-:W-:Y:S01]  /*32d0*/  FADD.FTZ R26, -R98, R26 ;  /* 0x0000001a621a7221 */ /* 0x000fe20000010100 */
[----:B------:R-:W-:-:S03]  /*32e0*/  SHF.L.U32 R9, R9, 0x10, RZ ;  /* 0x0000001009097819 */ /* 0x000fc600000006ff */
[----:B------:R-:W-:Y:S01]  /*32f0*/  FMUL.FTZ R27, R2, R8 ;  /* 0x00000008021b7220 */ /* 0x000fe20000410000 */
[----:B------:R-:W-:Y:S01]  /*3300*/  FMUL.FTZ R26, R7, R26 ;  /* 0x0000001a071a7220 */ /* 0x000fe20000410000 */
[----:B------:R-:W-:Y:S02]  /*3310*/  FMUL.FTZ R99, R4, R9 ;  /* 0x0000000904637220 */ /* 0x000fe40000410000 */
[----:B------:R-:W-:Y:S01]  /*3320*/  FFMA.FTZ R27, R54, R27, RZ ;  /* 0x0000001b361b7223 */ /* 0x000fe200000100ff */
[----:B------:R-:W-:-:S03]  /*3330*/  FFMA.FTZ R30, R26, R9, R30 ;  /* 0x000000091a1e7223 */ /* 0x000fc6000001001e */
[----:B------:R-:W-:Y:S01]  /*3340*/  FFMA.FTZ R27, R26, R99, R27 ;  /* 0x000000631a1b7223 */ /* 0x000fe2000001001b */
[----:B------:R-:W-:Y:S01]  /*3350*/  FFMA.FTZ R99, R2, R8, RZ ;  /* 0x0000000802637223 */ /* 0x000fe200000100ff */
[----:B------:R-:W-:Y:S01]  /*3360*/  FADD.FTZ R26, R9, R31 ;  /* 0x0000001f091a7221 */ /* 0x000fe20000010000 */
[C---:B------:R-:W-:Y:S02]  /*3370*/  SHF.L.U32 R123, R39.reuse, 0x10, RZ ;  /* 0x00000010277b7819 */ /* 0x040fe400000006ff */
[--C-:B------:R-:W-:Y:S01]  /*3380*/  FFMA.FTZ R31, R4, R9, R99.reuse ;  /* 0x00000009041f7223 */ /* 0x100fe20000010063 */
[----:B------:R-:W-:Y:S02]  /*3390*/  PRMT R99, R39, 0x7632, R99 ;  /* 0x0000763227637816 */ /* 0x000fe40000000063 */
[----:B------:R-:W-:Y:S01]  /*33a0*/  FADD.FTZ R123, -R98, R123 ;  /* 0x0000007b627b7221 */ /* 0x000fe20000010100 */
[----:B------:R-:W-:Y:S02]  /*33b0*/  SHF.L.U32 R9, R41, 0x10, RZ ;  /* 0x0000001029097819 */ /* 0x000fe400000006ff */
[----:B------:R-:W-:-:S02]  /*33c0*/  SHF.L.U32 R99, R99, 0x10, RZ ;  /* 0x0000001063637819 */ /* 0x000fc400000006ff */
[----:B------:R-:W-:Y:S01]  /*33d0*/  PRMT R125, R41, 0x7632, R125 ;  /* 0x00007632297d7816 */ /* 0x000fe2000000007d */
[----:B------:R-:W-:Y:S01]  /*33e0*/  FMUL.FTZ R68, R7, R123 ;  /* 0x0000007b07447220 */ /* 0x000fe20000410000 */
[----:B------:R-:W-:Y:S01]  /*33f0*/  FMUL.FTZ R123, R2, R9 ;  /* 0x00000009027b7220 */ /* 0x000fe20000410000 */
[----:B------:R-:W-:Y:S02]  /*3400*/  FADD.FTZ R99, -R98, R99 ;  /* 0x0000006362637221 */ /* 0x000fe40000010100 */
[----:B------:R-:W-:Y:S02]  /*3410*/  IMAD.U32 R125, R125, 0x10000, RZ ;  /* 0x000100007d7d7824 */ /* 0x000fe400078e00ff */
[----:B------:R-:W-:Y:S01]  /*3420*/  FFMA.FTZ R27, R68, R123, R27 ;  /* 0x0000007b441b7223 */ /* 0x000fe2000001001b */
[----:B------:R-:W-:Y:S01]  /*3430*/  FMUL.FTZ R99, R7, R99 ;  /* 0x0000006307637220 */ /* 0x000fe20000410000 */
[----:B------:R-:W-:Y:S01]  /*3440*/  FMUL.FTZ R123, R4, R125 ;  /* 0x0000007d047b7220 */ /* 0x000fe20000410000 */
[----:B------:R-:W-:-:S02]  /*3450*/  FFMA.FTZ R31, R2, R9, R31 ;  /* 0x00000009021f7223 */ /* 0x000fc4000001001f */
[C---:B------:R-:W-:Y:S01]  /*3460*/  FFMA.FTZ R30, R99.reuse, R125, R30 ;  /* 0x0000007d631e7223 */ /* 0x040fe2000001001e */
[----:B------:R-:W-:Y:S01]  /*3470*/  FADD.FTZ R26, R26, R125 ;  /* 0x0000007d1a1a7221 */ /* 0x000fe20000010000 */
[----:B------:R-:W-:Y:S01]  /*3480*/  FFMA.FTZ R27, R99, R123, R27 ;  /* 0x0000007b631b7223 */ /* 0x000fe2000001001b */
[C---:B------:R-:W-:Y:S01]  /*3490*/  SHF.L.U32 R123, R43.reuse, 0x10, RZ ;  /* 0x000000102b7b7819 */ /* 0x040fe200000006ff */
[--C-:B------:R-:W-:Y:S01]  /*34a0*/  FFMA.FTZ R125, R4, R125, R31.reuse ;  /* 0x0000007d047d7223 */ /* 0x100fe2000001001f */
[----:B------:R-:W-:Y:S01]  /*34b0*/  PRMT R31, R43, 0x7632, R31 ;  /* 0x000076322b1f7816 */ /* 0x000fe2000000001f */
[----:B------:R-:W-:Y:S01]  /*34c0*/  FFMA.FTZ R122, R122, R10, R44 ;  /* 0x0000000a7a7a7223 */ /* 0x000fe2000001002c */
[----:B------:R-:W-:Y:S01]  /*34d0*/  FADD.FTZ R99, R124, R10 ;  /* 0x0000000a7c637221 */ /* 0x000fe20000010000 */
[----:B------:R-:W-:Y:S01]  /*34e0*/  FADD.FTZ R123, -R98, R123 ;  /* 0x0000007b627b7221 */ /* 0x000fe20000010100 */
[----:B------:R-:W-:Y:S02]  /*34f0*/  SHF.L.U32 R10, R45, 0x10, RZ ;  /* 0x000000102d0a7819 */ /* 0x000fe400000006ff */
[----:B------:R-:W-:-:S02]  /*3500*/  SHF.L.U32 R31, R31, 0x10, RZ ;  /* 0x000000101f1f7819 */ /* 0x000fc400000006ff */
[----:B------:R-:W-:Y:S01]  /*3510*/  PRMT R124, R45, 0x7632, R124 ;  /* 0x000076322d7c7816 */ /* 0x000fe2000000007c */
[C---:B------:R-:W-:Y:S01]  /*3520*/  FMUL.FTZ R66, R7.reuse, R123 ;  /* 0x0000007b07427220 */ /* 0x040fe20000410000 */
[----:B------:R-:W-:Y:S01]  /*3530*/  FMUL.FTZ R123, R2, R10 ;  /* 0x0000000a027b7220 */ /* 0x000fe20000410000 */
[----:B------:R-:W-:Y:S01]  /*3540*/  FADD.FTZ R31, -R98, R31 ;  /* 0x0000001f621f7221 */ /* 0x000fe20000010100 */
[----:B------:R-:W-:Y:S02]  /*3550*/  SHF.L.U32 R124, R124, 0x10, RZ ;  /* 0x000000107c7c7819 */ /* 0x000fe400000006ff */
[----:B------:R-:W-:Y:S01]  /*3560*/  FFMA.FTZ R27, R66, R123, R27 ;  /* 0x0000007b421b7223 */ /* 0x000fe2000001001b */
[----:B------:R-:W-:Y:S02]  /*3570*/  FMUL.FTZ R31, R7, R31 ;  /* 0x0000001f071f7220 */ /* 0x000fe40000410000 */
[-C--:B------:R-:W-:Y:S01]  /*3580*/  FMUL.FTZ R123, R4, R124.reuse ;  /* 0x0000007c047b7220 */ /* 0x080fe20000410000 */
[----:B------:R-:W-:Y:S01]  /*3590*/  FFMA.FTZ R122, R121, R11, R122 ;  /* 0x0000000b797a7223 */ /* 0x000fe2000001007a */
[----:B------:R-:W-:Y:S01]  /*35a0*/  SHF.L.U32 R121, R47, 0x10, RZ ;  /* 0x000000102f797819 */ /* 0x000fe200000006ff */
[C---:B------:R-:W-:Y:S01]  /*35b0*/  FFMA.FTZ R30, R31.reuse, R124, R30 ;  /* 0x0000007c1f1e7223 */ /* 0x040fe2000001001e */
[----:B------:R-:W-:Y:S01]  /*35c0*/  FFMA.FTZ R27, R31, R123, R27 ;  /* 0x0000007b1f1b7223 */ /* 0x000fe2000001001b */
[----:B------:R-:W-:Y:S01]  /*35d0*/  PRMT R31, R47, 0x7632, R31 ;  /* 0x000076322f1f7816 */ /* 0x000fe2000000001f */
[----:B------:R-:W-:Y:S01]  /*35e0*/  FADD.FTZ R99, R99, R11 ;  /* 0x0000000b63637221 */ /* 0x000fe20000010000 */
[----:B------:R-:W-:Y:S01]  /*35f0*/  FADD.FTZ R121, -R98, R121 ;  /* 0x0000007962797221 */ /* 0x000fe20000010100 */
[----:B------:R-:W-:-:S02]  /*3600*/  SHF.L.U32 R11, R49, 0x10, RZ ;  /* 0x00000010310b7819 */ /* 0x000fc400000006ff */
[----:B------:R-:W-:Y:S01]  /*3610*/  PRMT R123, R49, 0x7632, R123 ;  /* 0x00007632317b7816 */ /* 0x000fe2000000007b */
[----:B------:R-:W-:Y:S02]  /*3620*/  IMAD.U32 R31, R31, 0x10000, RZ ;  /* 0x000100001f1f7824 */ /* 0x000fe400078e00ff */
[----:B------:R-:W-:Y:S01]  /*3630*/  FMUL.FTZ R58, R7, R121 ;  /* 0x00000079073a7220 */ /* 0x000fe20000410000 */
[----:B------:R-:W-:Y:S01]  /*3640*/  FMUL.FTZ R121, R2, R11 ;  /* 0x0000000b02797220 */ /* 0x000fe20000410000 */
[----:B------:R-:W-:Y:S01]  /*3650*/  SHF.L.U32 R123, R123, 0x10, RZ ;  /* 0x000000107b7b7819 */ /* 0x000fe200000006ff */
[----:B------:R-:W-:Y:S02]  /*3660*/  FADD.FTZ R31, -R98, R31 ;  /* 0x0000001f621f7221 */ /* 0x000fe40000010100 */
[----:B------:R-:W-:Y:S02]  /*3670*/  FFMA.FTZ R27, R58, R121, R27 ;  /* 0x000000793a1b7223 */ /* 0x000fe4000001001b */
[----:B------:R-:W-:Y:S01]  /*3680*/  FMUL.FTZ R31, R7, R31 ;  /* 0x0000001f071f7220 */ /* 0x000fe20000410000 */
[----:B------:R-:W-:Y:S01]  /*3690*/  FMUL.FTZ R121, R4, R123 ;  /* 0x0000007b04797220 */ /* 0x000fe20000410000 */
[----:B------:R-:W-:-:S03]  /*36a0*/  FFMA.FTZ R122, R120, R12, R122 ;  /* 0x0000000c787a7223 */ /* 0x000fc6000001007a */
[----:B------:R-:W-:Y:S01]  /*36b0*/  FFMA.FTZ R27, R31, R121, R27 ;  /* 0x000000791f1b7223 */ /* 0x000fe2000001001b */
[C---:B------:R-:W-:Y:S02]  /*36c0*/  SHF.L.U32 R121, R51.reuse, 0x10, RZ ;  /* 0x0000001033797819 */ /* 0x040fe400000006ff */
[----:B------:R-:W-:Y:S01]  /*36d0*/  PRMT R120, R51, 0x7632, R120 ;  /* 0x0000763233787816 */ /* 0x000fe20000000078 */
[----:B------:R-:W-:Y:S01]  /*36e0*/  FADD.FTZ R99, R99, R12 ;  /* 0x0000000c63637221 */ /* 0x000fe20000010000 */
[----:B------:R-:W-:Y:S01]  /*36f0*/  FFMA.FTZ R30, R31, R123, R30 ;  /* 0x0000007b1f1e7223 */ /* 0x000fe2000001001e */
[----:B------:R-:W-:Y:S01]  /*3700*/  FADD.FTZ R121, -R98, R121 ;  /* 0x0000007962797221 */ /* 0x000fe20000010100 */
[C---:B------:R-:W-:Y:S02]  /*3710*/  SHF.L.U32 R12, R53.reuse, 0x10, RZ ;  /* 0x00000010350c7819 */ /* 0x040fe400000006ff */
[----:B------:R-:W-:Y:S02]  /*3720*/  SHF.L.U32 R120, R120, 0x10, RZ ;  /* 0x0000001078787819 */ /* 0x000fe400000006ff */
[----:B------:R-:W-:Y:S01]  /*3730*/  PRMT R31, R53, 0x7632, R31 ;  /* 0x00007632351f7816 */ /* 0x000fe2000000001f */
[----:B------:R-:W-:Y:S01]  /*3740*/  FMUL.FTZ R64, R7, R121 ;  /* 0x0000007907407220 */ /* 0x000fe20000410000 */
[----:B------:R-:W-:Y:S01]  /*3750*/  FMUL.FTZ R121, R2, R12 ;  /* 0x0000000c02797220 */ /* 0x000fe20000410000 */
[----:B------:R-:W-:-:S02]  /*3760*/  FADD.FTZ R120, -R98, R120 ;  /* 0x0000007862787221 */ /* 0x000fc40000010100 */
[----:B------:R-:W-:Y:S02]  /*3770*/  IMAD.U32 R31, R31, 0x10000, RZ ;  /* 0x000100001f1f7824 */ /* 0x000fe400078e00ff */
[----:B------:R-:W-:Y:S01]  /*3780*/  FFMA.FTZ R125, R2, R10, R125 ;  /* 0x0000000a027d7223 */ /* 0x000fe2000001007d */
[----:B------:R-:W-:Y:S01]  /*3790*/  FFMA.FTZ R27, R64, R121, R27 ;  /* 0x00000079401b7223 */ /* 0x000fe2000001001b */
[----:B------:R-:W-:Y:S01]  /*37a0*/  FMUL.FTZ R120, R7, R120 ;  /* 0x0000007807787220 */ /* 0x000fe20000410000 */
[----:B------:R-:W-:Y:S01]  /*37b0*/  FMUL.FTZ R121, R4, R31 ;  /* 0x0000001f04797220 */ /* 0x000fe20000410000 */
[----:B------:R-:W-:Y:S01]  /*37c0*/  FADD.FTZ R26, R26, R124 ;  /* 0x0000007c1a1a7221 */ /* 0x000fe20000010000 */
[----:B------:R-:W-:Y:S02]  /*37d0*/  FFMA.FTZ R124, R4, R124, R125 ;  /* 0x0000007c047c7223 */ /* 0x000fe4000001007d */
[----:B------:R-:W-:Y:S01]  /*37e0*/  FFMA.FTZ R27, R120, R121, R27 ;  /* 0x00000079781b7223 */ /* 0x000fe2000001001b */
[C---:B------:R-:W-:Y:S01]  /*37f0*/  SHF.L.U32 R121, R55.reuse, 0x10, RZ ;  /* 0x0000001037797819 */ /* 0x040fe200000006ff */
[----:B------:R-:W-:Y:S01]  /*3800*/  FFMA.FTZ R124, R2, R11, R124 ;  /* 0x0000000b027c7223 */ /* 0x000fe2000001007c */
[----:B------:R-:W-:Y:S01]  /*3810*/  FFMA.FTZ R30, R120, R31, R30 ;  /* 0x0000001f781e7223 */ /* 0x000fe2000001001e */
[----:B------:R-:W-:Y:S01]  /*3820*/  PRMT R120, R55, 0x7632, R120 ;  /* 0x0000763237787816 */ /* 0x000fe20000000078 */
[----:B------:R-:W-:Y:S01]  /*3830*/  FADD.FTZ R26, R26, R123 ;  /* 0x0000007b1a1a7221 */ /* 0x000fe20000010000 */
[----:B------:R-:W-:Y:S01]  /*3840*/  FFMA.FTZ R122, R119, R13, R122 ;  /* 0x0000000d777a7223 */ /* 0x000fe2000001007a */
[----:B------:R-:W-:Y:S01]  /*3850*/  FADD.FTZ R99, R99, R13 ;  /* 0x0000000d63637221 */ /* 0x000fe20000010000 */
[----:B------:R-:W-:Y:S01]  /*3860*/  FFMA.FTZ R123, R4, R123, R124 ;  /* 0x0000007b047b7223 */ /* 0x000fe2000001007c */
[----:B------:R-:W-:Y:S01]  /*3870*/  FADD.FTZ R121, -R98, R121 ;  /* 0x0000007962797221 */ /* 0x000fe20000010100 */
[----:B------:R-:W-:-:S02]  /*3880*/  SHF.L.U32 R13, R57, 0x10, RZ ;  /* 0x00000010390d7819 */ /* 0x000fc400000006ff */
[----:B------:R-:W-:Y:S02]  /*3890*/  SHF.L.U32 R120, R120, 0x10, RZ ;  /* 0x0000001078787819 */ /* 0x000fe400000006ff */
[----:B------:R-:W-:Y:S01]  /*38a0*/  PRMT R119, R57, 0x7632, R119 ;  /* 0x0000763239777816 */ /* 0x000fe20000000077 */
[C---:B------:R-:W-:Y:S01]  /*38b0*/  FFMA.FTZ R123, R2.reuse, R12, R123 ;  /* 0x0000000c027b7223 */ /* 0x040fe2000001007b */
[----:B------:R-:W-:Y:S01]  /*38c0*/  FMUL.FTZ R62, R7, R121 ;  /* 0x00000079073e7220 */ /* 0x000fe20000410000 */
[----:B------:R-:W-:Y:S01]  /*38d0*/  FMUL.FTZ R121, R2, R13 ;  /* 0x0000000d02797220 */ /* 0x000fe20000410000 */
[----:B------:R-:W-:Y:S01]  /*38e0*/  SHF.L.U32 R119, R119, 0x10, RZ ;  /* 0x0000001077777819 */ /* 0x000fe200000006ff */
[----:B------:R-:W-:Y:S01]  /*38f0*/  FADD.FTZ R120, -R98, R120 ;  /* 0x0000007862787221 */ /* 0x000fe20000010100 */
[----:B------:R-:W-:Y:S01]  /*3900*/  FADD.FTZ R26, R26, R31 ;  /* 0x0000001f1a1a7221 */ /* 0x000fe20000010000 */
[----:B------:R-:W-:Y:S01]  /*3910*/  FFMA.FTZ R31, R4, R31, R123 ;  /* 0x0000001f041f7223 */ /* 0x000fe2000001007b */
[----:B------:R-:W-:Y:S01]  /*3920*/  FFMA.FTZ R27, R62, R121, R27 ;  /* 0x000000793e1b7223 */ /* 0x000fe2000001001b */
[----:B------:R-:W-:Y:S01]  /*3930*/  FMUL.FTZ R120, R7, R120 ;  /* 0x0000007807787220 */ /* 0x000fe20000410000 */
[----:B------:R-:W-:Y:S01]  /*3940*/  FMUL.FTZ R121, R4, R119 ;  /* 0x0000007704797220 */ /* 0x000fe20000410000 */
[----:B------:R-:W-:-:S02]  /*3950*/  FFMA.FTZ R31, R2, R13, R31 ;  /* 0x0000000d021f7223 */ /* 0x000fc4000001001f */
[C---:B------:R-:W-:Y:S01]  /*3960*/  FFMA.FTZ R30, R120.reuse, R119, R30 ;  /* 0x00000077781e7223 */ /* 0x040fe2000001001e */
[----:B------:R-:W-:Y:S01]  /*3970*/  FFMA.FTZ R27, R120, R121, R27 ;  /* 0x00000079781b7223 */ /* 0x000fe2000001001b */
[C---:B------:R-:W-:Y:S01]  /*3980*/  SHF.L.U32 R120, R59.reuse, 0x10, RZ ;  /* 0x000000103b787819 */ /* 0x040fe200000006ff */
[----:B------:R-:W-:Y:S01]  /*3990*/  FADD.FTZ R26, R26, R119 ;  /* 0x000000771a1a7221 */ /* 0x000fe20000010000 */
[----:B------:R-:W-:Y:S01]  /*39a0*/  FFMA.FTZ R31, R4, R119, R31 ;  /* 0x00000077041f7223 */ /* 0x000fe2000001001f */
[----:B------:R-:W-:Y:S01]  /*39b0*/  PRMT R119, R59, 0x7632, R119 ;  /* 0x000076323b777816 */ /* 0x000fe20000000077 */
[----:B------:R-:W-:Y:S01]  /*39c0*/  FFMA.FTZ R122, R118, R14, R122 ;  /* 0x0000000e767a7223 */ /* 0x000fe2000001007a */
[----:B------:R-:W-:Y:S01]  /*39d0*/  FADD.FTZ R99, R99, R14 ;  /* 0x0000000e63637221 */ /* 0x000fe20000010000 */
[----:B------:R-:W-:Y:S01]  /*39e0*/  FADD.FTZ R120, -R98, R120 ;  /* 0x0000007862787221 */ /* 0x000fe20000010100 */
[----:B------:R-:W-:Y:S01]  /*39f0*/  SHF.L.U32 R14, R61, 0x10, RZ ;  /* 0x000000103d0e7819 */ /* 0x000fe200000006ff */
[----:B------:R-:W-:Y:S01]  /*3a00*/  IMAD.U32 R119, R119, 0x10000, RZ ;  /* 0x0001000077777824 */ /* 0x000fe200078e00ff */
[----:B------:R-:W-:Y:S01]  /*3a10*/  PRMT R118, R61, 0x7632, R118 ;  /* 0x000076323d767816 */ /* 0x000fe20000000076 */
[----:B------:R-:W-:-:S02]  /*3a20*/  FMUL.FTZ R60, R7, R120 ;  /* 0x00000078073c7220 */ /* 0x000fc40000410000 */
[----:B------:R-:W-:Y:S01]  /*3a30*/  FMUL.FTZ R120, R2, R14 ;  /* 0x0000000e02787220 */ /* 0x000fe20000410000 */
[----:B------:R-:W-:Y:S01]  /*3a40*/  SHF.L.U32 R118, R118, 0x10, RZ ;  /* 0x0000001076767819 */ /* 0x000fe200000006ff */
[----:B------:R-:W-:Y:S02]  /*3a50*/  FADD.FTZ R119, -R98, R119 ;  /* 0x0000007762777221 */ /* 0x000fe40000010100 */
[----:B------:R-:W-:Y:S02]  /*3a60*/  FFMA.FTZ R27, R60, R120, R27 ;  /* 0x000000783c1b7223 */ /* 0x000fe4000001001b */
[----:B------:R-:W-:Y:S01]  /*3a70*/  FMUL.FTZ R119, R7, R119 ;  /* 0x0000007707777220 */ /* 0x000fe20000410000 */
[----:B------:R-:W-:Y:S01]  /*3a80*/  FMUL.FTZ R120, R4, R118 ;  /* 0x0000007604787220 */ /* 0x000fe20000410000 */
[----:B------:R-:W-:Y:S02]  /*3a90*/  FFMA.FTZ R31, R2, R14, R31 ;  /* 0x0000000e021f7223 */ /* 0x000fe4000001001f */
[C---:B------:R-:W-:Y:S01]  /*3aa0*/  FFMA.FTZ R30, R119.reuse, R118, R30 ;  /* 0x00000076771e7223 */ /* 0x040fe2000001001e */
[----:B------:R-:W-:Y:S01]  /*3ab0*/  FFMA.FTZ R27, R119, R120, R27 ;  /* 0x00000078771b7223 */ /* 0x000fe2000001001b */
[C---:B------:R-:W-:Y:S01]  /*3ac0*/  SHF.L.U32 R119, R63.reuse, 0x10, RZ ;  /* 0x000000103f777819 */ /* 0x040fe200000006ff */
[--C-:B------:R-:W-:Y:S01]  /*3ad0*/  FADD.FTZ R26, R26, R118.reuse ;  /* 0x000000761a1a7221 */ /* 0x100fe20000010000 */
[----:B------:R-:W-:Y:S01]  /*3ae0*/  FFMA.FTZ R31, R4, R118, R31 ;  /* 0x00000076041f7223 */ /* 0x000fe2000001001f */
[----:B------:R-:W-:Y:S01]  /*3af0*/  PRMT R118, R63, 0x7632, R118 ;  /* 0x000076323f767816 */ /* 0x000fe20000000076 */
[----:B------:R-:W-:Y:S01]  /*3b00*/  FFMA.FTZ R122, R103, R15, R122 ;  /* 0x0000000f677a7223 */ /* 0x000fe2000001007a */
[----:B------:R-:W-:Y:S01]  /*3b10*/  FADD.FTZ R99, R99, R15 ;  /* 0x0000000f63637221 */ /* 0x000fe20000010000 */
[----:B------:R-:W-:Y:S01]  /*3b20*/  FADD.FTZ R119, -R98, R119 ;  /* 0x0000007762777221 */ /* 0x000fe20000010100 */
[----:B------:R-:W-:-:S02]  /*3b30*/  SHF.L.U32 R15, R65, 0x10, RZ ;  /* 0x00000010410f7819 */ /* 0x000fc400000006ff */
[----:B------:R-:W-:Y:S02]  /*3b40*/  SHF.L.U32 R118, R118, 0x10, RZ ;  /* 0x0000001076767819 */ /* 0x000fe400000006ff */
        /* <DEDUP_REMOVED lines=27> */
[-C--:B------:R-:W-:Y:S02]  /*3d00*/  FMUL.FTZ R118, R4, R102.reuse ;  /* 0x0000006604767220 */ /* 0x080fe40000410000 */
[----:B------:R-:W-:-:S02]  /*3d10*/  FFMA.FTZ R30, R103, R102, R30 ;  /* 0x00000066671e7223 */ /* 0x000fc4000001001e */
[----:B------:R-:W-:Y:S01]  /*3d20*/  FFMA.FTZ R27, R103, R118, R27 ;  /* 0x00000076671b7223 */ /* 0x000fe2000001001b */
[----:B------:R-:W-:Y:S01]  /*3d30*/  SHF.L.U32 R103, R71, 0x10, RZ ;  /* 0x0000001047677819 */ /* 0x000fe200000006ff */
[----:B------:R-:W-:Y:S01]  /*3d40*/  FFMA.FTZ R122, R23, R17, R122 ;  /* 0x00000011177a7223 */ /* 0x000fe2000001007a */
[----:B------:R-:W-:Y:S01]  /*3d50*/  FFMA.FTZ R31, R2, R16, R31 ;  /* 0x00000010021f7223 */ /* 0x000fe2000001001f */
[----:B------:R-:W-:Y:S01]  /*3d60*/  PRMT R23, R71, 0x7632, R23 ;  /* 0x0000763247177816 */ /* 0x000fe20000000017 */
[----:B------:R-:W-:Y:S01]  /*3d70*/  FADD.FTZ R99, R99, R17 ;  /* 0x0000001163637221 */ /* 0x000fe20000010000 */
[----:B------:R-:W-:Y:S01]  /*3d80*/  FADD.FTZ R103, -R98, R103 ;  /* 0x0000006762677221 */ /* 0x000fe20000010100 */
[----:B------:R-:W-:Y:S01]  /*3d90*/  SHF.L.U32 R17, R73, 0x10, RZ ;  /* 0x0000001049117819 */ /* 0x000fe200000006ff */
[--C-:B------:R-:W-:Y:S01]  /*3da0*/  FADD.FTZ R26, R26, R102.reuse ;  /* 0x000000661a1a7221 */ /* 0x100fe20000010000 */
[----:B------:R-:W-:Y:S01]  /*3db0*/  FFMA.FTZ R31, R4, R102, R31 ;  /* 0x00000066041f7223 */ /* 0x000fe2000001001f */
[----:B------:R-:W-:Y:S01]  /*3dc0*/  IMAD.U32 R23, R23, 0x10000, RZ ;  /* 0x0001000017177824 */ /* 0x000fe200078e00ff */
[----:B------:R-:W-:Y:S01]  /*3dd0*/  PRMT R102, R73, 0x7632, R102 ;  /* 0x0000763249667816 */ /* 0x000fe20000000066 */
[----:B------:R-:W-:Y:S01]  /*3de0*/  FMUL.FTZ R48, R7, R103 ;  /* 0x0000006707307220 */ /* 0x000fe20000410000 */
[----:B------:R-:W-:Y:S01]  /*3df0*/  FMUL.FTZ R103, R2, R17 ;  /* 0x0000001102677220 */ /* 0x000fe20000410000 */
[----:B------:R-:W-:Y:S01]  /*3e00*/  FADD.FTZ R23, -R98, R23 ;  /* 0x0000001762177221 */ /* 0x000fe20000010100 */
[----:B------:R-:W-:-:S02]  /*3e10*/  SHF.L.U32 R102, R102, 0x10, RZ ;  /* 0x0000001066667819 */ /* 0x000fc400000006ff */
[----:B------:R-:W-:Y:S01]  /*3e20*/  FFMA.FTZ R103, R48, R103, R27 ;  /* 0x0000006730677223 */ /* 0x000fe2000001001b */
[----:B------:R-:W-:Y:S02]  /*3e30*/  FMUL.FTZ R27, R7, R23 ;  /* 0x00000017071b7220 */ /* 0x000fe40000410000 */
[-C--:B------:R-:W-:Y:S02]  /*3e40*/  FMUL.FTZ R23, R4, R102.reuse ;  /* 0x0000006604177220 */ /* 0x080fe40000410000 */
[C---:B------:R-:W-:Y:S02]  /*3e50*/  FFMA.FTZ R30, R27.reuse, R102, R30 ;  /* 0x000000661b1e7223 */ /* 0x040fe4000001001e */
[----:B------:R-:W-:Y:S01]  /*3e60*/  FFMA.FTZ R23, R27, R23, R103 ;  /* 0x000000171b177223 */ /* 0x000fe20000010067 */
[----:B------:R-:W-:Y:S01]  /*3e70*/  FFMA.FTZ R27, R2, R17, R31 ;  /* 0x00000011021b7223 */ /* 0x000fe2000001001f */
[----:B------:R-:W-:Y:S01]  /*3e80*/  FADD.FTZ R26, R26, R102 ;  /* 0x000000661a1a7221 */ /* 0x000fe20000010000 */
[----:B------:R-:W-:-:S02]  /*3e90*/  FFMA.FTZ R122, R22, R18, R122 ;  /* 0x00000012167a7223 */ /* 0x000fc4000001007a */
[----:B------:R-:W-:Y:S01]  /*3ea0*/  FFMA.FTZ R27, R4, R102, R27 ;  /* 0x00000066041b7223 */ /* 0x000fe2000001001b */
[C---:B------:R-:W-:Y:S02]  /*3eb0*/  SHF.L.U32 R102, R75.reuse, 0x10, RZ ;  /* 0x000000104b667819 */ /* 0x040fe400000006ff */
[----:B------:R-:W-:Y:S01]  /*3ec0*/  PRMT R22, R75, 0x7632, R22 ;  /* 0x000076324b167816 */ /* 0x000fe20000000016 */
[----:B------:R-:W-:Y:S01]  /*3ed0*/  STL [R1+0x68], R50 ;  /* 0x0000683201007387 */ /* 0x000fe20000100800 */
[----:B------:R-:W-:Y:S01]  /*3ee0*/  FADD.FTZ R99, R99, R18 ;  /* 0x0000001263637221 */ /* 0x000fe20000010000 */
[----:B------:R-:W-:Y:S01]  /*3ef0*/  FADD.FTZ R102, -R98, R102 ;  /* 0x0000006662667221 */ /* 0x000fe20000010100 */
[C---:B------:R-:W-:Y:S01]  /*3f00*/  SHF.L.U32 R18, R77.reuse, 0x10, RZ ;  /* 0x000000104d127819 */ /* 0x040fe200000006ff */
[----:B------:R-:W-:Y:S01]  /*3f10*/  STL [R1+0x60], R46 ;  /* 0x0000602e01007387 */ /* 0x000fe20000100800 */
[----:B------:R-:W-:Y:S02]  /*3f20*/  SHF.L.U32 R22, R22, 0x10, RZ ;  /* 0x0000001016167819 */ /* 0x000fe400000006ff */
[----:B------:R-:W-:Y:S01]  /*3f30*/  PRMT R31, R77, 0x7632, R31 ;  /* 0x000076324d1f7816 */ /* 0x000fe2000000001f */
[----:B------:R-:W-:Y:S01]  /*3f40*/  STL [R1+0x54], R42 ;  /* 0x0000542a01007387 */ /* 0x000fe20000100800 */
[----:B------:R-:W-:-:S03]  /*3f50*/  FMUL.FTZ R44, R7, R102 ;  /* 0x00000066072c7220 */ /* 0x000fc60000410000 */
[----:B------:R-:W-:Y:S01]  /*3f60*/  STL [R1+0x44], R40 ;  /* 0x0000442801007387 */ /* 0x000fe20000100800 */
[----:B------:R-:W-:-:S03]  /*3f70*/  FMUL.FTZ R102, R2, R18 ;  /* 0x0000001202667220 */ /* 0x000fc60000410000 */
[----:B------:R-:W-:Y:S01]  /*3f80*/  STL [R1+0x38], R38 ;  /* 0x0000382601007387 */ /* 0x000fe20000100800 */
[----:B------:R-:W-:-:S03]  /*3f90*/  FADD.FTZ R22, -R98, R22 ;  /* 0x0000001662167221 */ /* 0x000fc60000010100 */
[----:B------:R-:W-:Y:S01]  /*3fa0*/  STL [R1+0x34], R36 ;  /* 0x0000342401007387 */ /* 0x000fe20000100800 */
[----:B------:R-:W-:-:S03]  /*3fb0*/  IMAD.U32 R31, R31, 0x10000, RZ ;  /* 0x000100001f1f7824 */ /* 0x000fc600078e00ff */
[----:B------:R-:W-:Y:S01]  /*3fc0*/  STL [R1+0x30], R34 ;  /* 0x0000302201007387 */ /* 0x000fe20000100800 */
[----:B------:R-:W-:-:S03]  /*3fd0*/  FFMA.FTZ R102, R44, R102, R23 ;  /* 0x000000662c667223 */ /* 0x000fc60000010017 */
[----:B------:R-:W-:Y:S01]  /*3fe0*/  STL [R1+0x18], R54 ;  /* 0x0000183601007387 */ /* 0x000fe20000100800 */
[----:B------:R-:W-:-:S03]  /*3ff0*/  FMUL.FTZ R23, R7, R22 ;  /* 0x0000001607177220 */ /* 0x000fc60000410000 */
[----:B------:R-:W-:Y:S01]  /*4000*/  STL [R1+0x2c], R68 ;  /* 0x00002c4401007387 */ /* 0x000fe20000100800 */
[----:B------:R-:W-:-:S03]  /*4010*/  FMUL.FTZ R22, R4, R31 ;  /* 0x0000001f04167220 */ /* 0x000fc60000410000 */
[----:B------:R-:W-:Y:S04]  /*4020*/  STL [R1+0x28], R66 ;  /* 0x0000284201007387 */ /* 0x000fe80000100800 */
[----:B------:R-:W-:Y:S04]  /*4030*/  STL [R1+0x20], R58 ;  /* 0x0000203a01007387 */ /* 0x000fe80000100800 */
[----:B------:R-:W-:Y:S04]  /*4040*/  STL [R1+0x1c], R64 ;  /* 0x00001c4001007387 */ /* 0x000fe80000100800 */
[----:B------:R-:W-:Y:S01]  /*4050*/  STL [R1+0x14], R62 ;  /* 0x0000143e01007387 */ /* 0x000fe20000100800 */
[----:B------:R-:W-:-:S03]  /*4060*/  FFMA.FTZ R22, R23, R22, R102 ;  /* 0x0000001617167223 */ /* 0x000fc60000010066 */
[----:B------:R-:W-:Y:S01]  /*4070*/  STL [R1+0x10], R60 ;  /* 0x0000103c01007387 */ /* 0x000fe20000100800 */
[----:B------:R-:W-:-:S03]  /*4080*/  FFMA.FTZ R30, R23, R31, R30 ;  /* 0x0000001f171e7223 */ /* 0x000fc6000001001e */
[----:B------:R-:W-:Y:S01]  /*4090*/  STL [R1+0xc], R56 ;  /* 0x00000c3801007387 */ /* 0x000fe20000100800 */
[----:B------:R-:W-:-:S03]  /*40a0*/  FFMA.FTZ R23, R83, R19, R122 ;  /* 0x0000001353177223 */ /* 0x000fc6000001007a */
[----:B------:R-:W-:Y:S04]  /*40b0*/  STL [R1+0x8], R52 ;  /* 0x0000083401007387 */ /* 0x000fe80000100800 */
[----:B------:R-:W-:Y:S04]  /*40c0*/  STL [R1+0x4], R48 ;  /* 0x0000043001007387 */ /* 0x000fe80000100800 */
[----:B------:R-:W-:Y:S04]  /*40d0*/  STL [R1], R44 ;  /* 0x0000002c01007387 */ /* 0x000fe80000100800 */
[----:B------:R-:W2:Y:S01]  /*40e0*/  LDL.LU R83, [R1+0x1c4] ;  /* 0x0001c40001537983 */ /* 0x000ea20000300800 */
[----:B------:R-:W-:Y:S01]  /*40f0*/  FFMA.FTZ R27, R2, R18, R27 ;  /* 0x00000012021b7223 */ /* 0x000fe2000001001b */
[----:B------:R-:W-:-:S02]  /*4100*/  SHF.L.U32 R121, R79, 0x10, RZ ;  /* 0x000000104f797819 */ /* 0x000fc400000006ff */
[----:B------:R-:W-:Y:S01]  /*4110*/  PRMT R102, R79, 0x7632, R102 ;  /* 0x000076324f667816 */ /* 0x000fe20000000066 */
[----:B------:R-:W-:Y:S01]  /*4120*/  FADD.FTZ R99, R99, R19 ;  /* 0x0000001363637221 */ /* 0x000fe20000010000 */
[----:B------:R-:W-:Y:S01]  /*4130*/  FADD.FTZ R26, R26, R31 ;  /* 0x0000001f1a1a7221 */ /* 0x000fe20000010000 */
[----:B------:R-:W-:Y:S01]  /*4140*/  FFMA.FTZ R27, R4, R31, R27 ;  /* 0x0000001f041b7223 */ /* 0x000fe2000001001b */
[C---:B------:R-:W-:Y:S01]  /*4150*/  SHF.L.U32 R19, R81.reuse, 0x10, RZ ;  /* 0x0000001051137819 */ /* 0x040fe200000006ff */
[----:B------:R-:W-:Y:S01]  /*4160*/  FADD.FTZ R121, -R98, R121 ;  /* 0x0000007962797221 */ /* 0x000fe20000010100 */
[----:B------:R-:W-:Y:S02]  /*4170*/  SHF.L.U32 R102, R102, 0x10, RZ ;  /* 0x0000001066667819 */ /* 0x000fe400000006ff */
[----:B------:R-:W-:Y:S01]  /*4180*/  PRMT R31, R81, 0x7632, R31 ;  /* 0x00007632511f7816 */ /* 0x000fe2000000001f */
[----:B------:R-:W-:Y:S01]  /*4190*/  FMUL.FTZ R121, R7, R121 ;  /* 0x0000007907797220 */ /* 0x000fe20000410000 */
[----:B------:R-:W-:Y:S01]  /*41a0*/  FMUL.FTZ R103, R2, R19 ;  /* 0x0000001302677220 */ /* 0x000fe20000410000 */
[----:B------:R-:W-:Y:S01]  /*41b0*/  FADD.FTZ R102, -R98, R102 ;  /* 0x0000006662667221 */ /* 0x000fe20000010100 */
[----:B------:R-:W-:-:S02]  /*41c0*/  SHF.L.U32 R31, R31, 0x10, RZ ;  /* 0x000000101f1f7819 */ /* 0x000fc400000006ff */
[----:B------:R-:W-:Y:S01]  /*41d0*/  FFMA.FTZ R22, R121, R103, R22 ;  /* 0x0000006779167223 */ /* 0x000fe20000010016 */
[----:B------:R-:W-:Y:S01]  /*41e0*/  FMUL.FTZ R102, R7, R102 ;  /* 0x0000006607667220 */ /* 0x000fe20000410000 */
[----:B------:R-:W-:Y:S01]  /*41f0*/  FFMA.FTZ R27, R2, R19, R27 ;  /* 0x00000013021b7223 */ /* 0x000fe2000001001b */
[-C--:B------:R-:W-:Y:S01]  /*4200*/  FMUL.FTZ R103, R4, R31.reuse ;  /* 0x0000001f04677220 */ /* 0x080fe20000410000 */
[----:B------:R-:W-:Y:S02]  /*4210*/  FADD.FTZ R26, R26, R31 ;  /* 0x0000001f1a1a7221 */ /* 0x000fe40000010000 */
[----:B------:R-:W-:Y:S01]  /*4220*/  FFMA.FTZ R27, R4, R31, R27 ;  /* 0x0000001f041b7223 */ /* 0x000fe2000001001b */
[C---:B------:R-:W-:Y:S01]  /*4230*/  FFMA.FTZ R22, R102.reuse, R103, R22 ;  /* 0x0000006766167223 */ /* 0x040fe20000010016 */
[----:B------:R-:W-:Y:S01]  /*4240*/  FFMA.FTZ R103, R102, R31, R30 ;  /* 0x0000001f66677223 */ /* 0x000fe2000001001e */
[----:B------:R-:W-:Y:S01]  /*4250*/  FFMA.FTZ R23, R25, R20, R23 ;  /* 0x0000001419177223 */ /* 0x000fe20000010017 */
[----:B------:R-:W-:Y:S01]  /*4260*/  FADD.FTZ R123, R99, R20 ;  /* 0x00000014637b7221 */ /* 0x000fe20000010000 */
[----:B------:R-:W-:-:S02]  /*4270*/  SHF.L.U32 R20, R85, 0x10, RZ ;  /* 0x0000001055147819 */ /* 0x000fc400000006ff */
[----:B------:R-:W-:Y:S01]  /*4280*/  PRMT R30, R85, 0x7632, R30 ;  /* 0x00007632551e7816 */ /* 0x000fe2000000001e */
[--C-:B------:R-:W-:Y:S01]  /*4290*/  FFMA.FTZ R24, R24, R21, R23.reuse ;  /* 0x0000001518187223 */ /* 0x100fe20000010017 */
[C---:B------:R-:W-:Y:S01]  /*42a0*/  SHF.L.U32 R119, R87.reuse, 0x10, RZ ;  /* 0x0000001057777819 */ /* 0x040fe200000006ff */
[-C--:B------:R-:W-:Y:S01]  /*42b0*/  FMUL.FTZ R99, R2, R20.reuse ;  /* 0x0000001402637220 */ /* 0x080fe20000410000 */
[----:B------:R-:W-:Y:S02]  /*42c0*/  SHF.L.U32 R30, R30, 0x10, RZ ;  /* 0x000000101e1e7819 */ /* 0x000fe400000006ff */
[----:B------:R-:W-:Y:S01]  /*42d0*/  PRMT R23, R87, 0x7632, R23 ;  /* 0x0000763257177816 */ /* 0x000fe20000000017 */
[----:B------:R-:W-:Y:S01]  /*42e0*/  FADD.FTZ R123, R123, R21 ;  /* 0x000000157b7b7221 */ /* 0x000fe20000010000 */
[----:B------:R-:W-:Y:S01]  /*42f0*/  FFMA.FTZ R27, R2, R20, R27 ;  /* 0x00000014021b7223 */ /* 0x000fe2000001001b */
[----:B------:R-:W-:Y:S01]  /*4300*/  SHF.L.U32 R21, R89, 0x10, RZ ;  /* 0x0000001059157819 */ /* 0x000fe200000006ff */
[----:B------:R-:W-:Y:S01]  /*4310*/  FADD.FTZ R119, -R98, R119 ;  /* 0x0000007762777221 */ /* 0x000fe20000010100 */
[----:B------:R-:W-:-:S02]  /*4320*/  SHF.L.U32 R23, R23, 0x10, RZ ;  /* 0x0000001017177819 */ /* 0x000fc400000006ff */
[----:B------:R-:W-:Y:S01]  /*4330*/  PRMT R124, R89, 0x7632, R124 ;  /* 0x00007632597c7816 */ /* 0x000fe2000000007c */
[----:B------:R-:W-:Y:S01]  /*4340*/  FADD.FTZ R25, R26, R30 ;  /* 0x0000001e1a197221 */ /* 0x000fe20000010000 */
[----:B------:R-:W-:Y:S01]  /*4350*/  FFMA.FTZ R26, R4, R30, R27 ;  /* 0x0000001e041a7223 */ /* 0x000fe2000001001b */
[----:B------:R-:W-:Y:S01]  /*4360*/  FMUL.FTZ R119, R7, R119 ;  /* 0x0000007707777220 */ /* 0x000fe20000410000 */
[----:B------:R-:W-:Y:S01]  /*4370*/  FMUL.FTZ R27, R2, R21 ;  /* 0x00000015021b7220 */ /* 0x000fe20000410000 */
[----:B------:R-:W-:Y:S02]  /*4380*/  IMAD.U32 R124, R124, 0x10000, RZ ;  /* 0x000100007c7c7824 */ /* 0x000fe400078e00ff */
[----:B------:R-:W-:Y:S01]  /*4390*/  FADD.FTZ R23, -R98, R23 ;  /* 0x0000001762177221 */ /* 0x000fe20000010100 */
[----:B------:R-:W-:-:S03]  /*43a0*/  SHF.L.U32 R118, R91, 0x10, RZ ;  /* 0x000000105b767819 */ /* 0x000fc600000006ff */
[----:B------:R-:W-:Y:S01]  /*43b0*/  FMUL.FTZ R23, R7, R23 ;  /* 0x0000001707177220 */ /* 0x000fe20000410000 */
[----:B------:R-:W-:Y:S01]  /*43c0*/  PRMT R122, R91, 0x7632, R122 ;  /* 0x000076325b7a7816 */ /* 0x000fe2000000007a */
[----:B------:R-:W-:Y:S01]  /*43d0*/  FADD.FTZ R118, -R98, R118 ;  /* 0x0000007662767221 */ /* 0x000fe20000010100 */
[----:B------:R-:W-:Y:S02]  /*43e0*/  PRMT R102, R93, 0x7632, R102 ;  /* 0x000076325d667816 */ /* 0x000fe40000000066 */
[----:B------:R-:W-:Y:S01]  /*43f0*/  SHF.L.U32 R122, R122, 0x10, RZ ;  /* 0x000000107a7a7819 */ /* 0x000fe200000006ff */
[----:B------:R-:W-:Y:S01]  /*4400*/  FMUL.FTZ R118, R7, R118 ;  /* 0x0000007607767220 */ /* 0x000fe20000410000 */
[----:B------:R-:W-:-:S03]  /*4410*/  SHF.L.U32 R102, R102, 0x10, RZ ;  /* 0x0000001066667819 */ /* 0x000fc600000006ff */
[----:B------:R-:W-:Y:S01]  /*4420*/  FADD.FTZ R122, -R98, R122 ;  /* 0x0000007a627a7221 */ /* 0x000fe20000010100 */
[----:B------:R-:W-:-:S03]  /*4430*/  FFMA.FTZ R26, R2, R21, R26 ;  /* 0x00000015021a7223 */ /* 0x000fc6000001001a */
[----:B------:R-:W-:Y:S01]  /*4440*/  FMUL.FTZ R122, R7, R122 ;  /* 0x0000007a077a7220 */ /* 0x000fe20000410000 */
[----:B------:R-:W-:Y:S01]  /*4450*/  FFMA.FTZ R26, R4, R124, R26 ;  /* 0x0000007c041a7223 */ /* 0x000fe2000001001a */
[C---:B--2---:R-:W-:Y:S02]  /*4460*/  SHF.L.U32 R120, R83.reuse, 0x10, RZ ;  /* 0x0000001053787819 */ /* 0x044fe400000006ff */
[----:B------:R-:W-:-:S03]  /*4470*/  PRMT R31, R83, 0x7632, R31 ;  /* 0x00007632531f7816 */ /* 0x000fc6000000001f */
[C---:B------:R-:W-:Y:S02]  /*4480*/  FADD.FTZ R120, -R98.reuse, R120 ;  /* 0x0000007862787221 */ /* 0x040fe40000010100 */
[----:B------:R-:W-:Y:S02]  /*4490*/  IMAD.U32 R31, R31, 0x10000, RZ ;  /* 0x000100001f1f7824 */ /* 0x000fe400078e00ff */
[C---:B------:R-:W-:Y:S02]  /*44a0*/  FMUL.FTZ R120, R7.reuse, R120 ;  /* 0x0000007807787220 */ /* 0x040fe40000410000 */
[----:B------:R-:W-:Y:S02]  /*44b0*/  FADD.FTZ R31, -R98, R31 ;  /* 0x0000001f621f7221 */ /* 0x000fe40000010100 */
[----:B------:R-:W-:Y:S01]  /*44c0*/  FFMA.FTZ R22, R120, R99, R22 ;  /* 0x0000006378167223 */ /* 0x000fe20000010016 */
[----:B------:R-:W-:Y:S01]  /*44d0*/  FMUL.FTZ R99, R4, R30 ;  /* 0x0000001e04637220 */ /* 0x000fe20000410000 */
[----:B------:R-:W-:-:S04]  /*44e0*/  FMUL.FTZ R31, R7, R31 ;  /* 0x0000001f071f7220 */ /* 0x000fc80000410000 */
[----:B------:R-:W-:-:S04]  /*44f0*/  FFMA.FTZ R22, R31, R99, R22 ;  /* 0x000000631f167223 */ /* 0x000fc80000010016 */
[----:B------:R-:W-:Y:S01]  /*4500*/  FFMA.FTZ R22, R119, R27, R22 ;  /* 0x0000001b77167223 */ /* 0x000fe20000010016 */
[----:B------:R-:W-:Y:S01]  /*4510*/  FMUL.FTZ R27, R4, R124 ;  /* 0x0000007c041b7220 */ /* 0x000fe20000410000 */
[----:B------:R-:W-:-:S03]  /*4520*/  FFMA.FTZ R103, R31, R30, R103 ;  /* 0x0000001e1f677223 */ /* 0x000fc60000010067 */
[----:B------:R-:W-:Y:S01]  /*4530*/  FFMA.FTZ R27, R23, R27, R22 ;  /* 0x0000001b171b7223 */ /* 0x000fe20000010016 */
[----:B------:R-:W-:Y:S01]  /*4540*/  SHF.L.U32 R22, R93, 0x10, RZ ;  /* 0x000000105d167819 */ /* 0x000fe200000006ff */
[----:B------:R-:W-:-:S04]  /*4550*/  FFMA.FTZ R103, R23, R124, R103 ;  /* 0x0000007c17677223 */ /* 0x000fc80000010067 */
[----:B------:R-:W-:Y:S01]  /*4560*/  FMUL.FTZ R23, R2, R22 ;  /* 0x0000001602177220 */ /* 0x000fe20000410000 */
[----:B------:R-:W-:-:S03]  /*4570*/  SHF.L.U32 R99, R95, 0x10, RZ ;  /* 0x000000105f637819 */ /* 0x000fc600000006ff */
[----:B------:R-:W-:Y:S01]  /*4580*/  FFMA.FTZ R27, R118, R23, R27 ;  /* 0x00000017761b7223 */ /* 0x000fe2000001001b */
[----:B------:R-:W-:Y:S01]  /*4590*/  FMUL.FTZ R23, R4, R102 ;  /* 0x0000006604177220 */ /* 0x000fe20000410000 */
[----:B------:R-:W-:Y:S01]  /*45a0*/  PRMT R30, R95, 0x7632, R30 ;  /* 0x000076325f1e7816 */ /* 0x000fe2000000001e */
[----:B------:R-:W-:Y:S02]  /*45b0*/  FADD.FTZ R99, -R98, R99 ;  /* 0x0000006362637221 */ /* 0x000fe40000010100 */
[----:B------:R-:W-:Y:S01]  /*45c0*/  FFMA.FTZ R27, R122, R23, R27 ;  /* 0x000000177a1b7223 */ /* 0x000fe2000001001b */
[C---:B------:R-:W-:Y:S01]  /*45d0*/  SHF.L.U32 R23, R97.reuse, 0x10, RZ ;  /* 0x0000001061177819 */ /* 0x040fe200000006ff */
[----:B------:R-:W-:Y:S01]  /*45e0*/  IMAD.U32 R30, R30, 0x10000, RZ ;  /* 0x000100001e1e7824 */ /* 0x000fe200078e00ff */
[----:B------:R-:W-:Y:S01]  /*45f0*/  PRMT R31, R97, 0x7632, R31 ;  /* 0x00007632611f7816 */ /* 0x000fe2000000001f */
[C---:B------:R-:W-:Y:S01]  /*4600*/  FFMA.FTZ R26, R2.reuse, R22, R26 ;  /* 0x00000016021a7223 */ /* 0x040fe2000001001a */
[----:B------:R-:W-:Y:S01]  /*4610*/  FMUL.FTZ R99, R7, R99 ;  /* 0x0000006307637220 */ /* 0x000fe20000410000 */
[----:B------:R-:W-:Y:S01]  /*4620*/  FMUL.FTZ R125, R2, R23 ;  /* 0x00000017027d7220 */ /* 0x000fe20000410000 */
[----:B------:R-:W-:Y:S01]  /*4630*/  SHF.L.U32 R31, R31, 0x10, RZ ;  /* 0x000000101f1f7819 */ /* 0x000fe200000006ff */
[----:B------:R-:W-:Y:S01]  /*4640*/  FADD.FTZ R30, -R98, R30 ;  /* 0x0000001e621e7221 */ /* 0x000fe20000010100 */
[----:B------:R-:W-:Y:S01]  /*4650*/  FFMA.FTZ R26, R4, R102, R26 ;  /* 0x00000066041a7223 */ /* 0x000fe2000001001a */
[----:B------:R-:W-:-:S02]  /*4660*/  FFMA.FTZ R27, R99, R125, R27 ;  /* 0x0000007d631b7223 */ /* 0x000fc4000001001b */
[----:B------:R-:W-:Y:S01]  /*4670*/  FMUL.FTZ R30, R7, R30 ;  /* 0x0000001e071e7220 */ /* 0x000fe20000410000 */
[----:B------:R-:W-:Y:S01]  /*4680*/  FFMA.FTZ R26, R2, R23, R26 ;  /* 0x00000017021a7223 */ /* 0x000fe2000001001a */
[----:B------:R-:W-:-:S03]  /*4690*/  FMUL.FTZ R125, R4, R31 ;  /* 0x0000001f047d7220 */ /* 0x000fc60000410000 */
[----:B------:R-:W-:Y:S01]  /*46a0*/  FFMA.FTZ R26, R4, R31, R26 ;  /* 0x0000001f041a7223 */ /* 0x000fe2000001001a */
[----:B------:R-:W-:Y:S01]  /*46b0*/  FFMA.FTZ R27, R30, R125, R27 ;  /* 0x0000007d1e1b7223 */ /* 0x000fe2000001001b */
[----:B------:R-:W-:-:S04]  /*46c0*/  FADD.FTZ R124, R25, R124 ;  /* 0x0000007c197c7221 */ /* 0x000fc80000010000 */
[----:B------:R0:W-:Y:S02]  /*46d0*/  STS.64 [R70+0x1680], R26 ;  /* 0x0016801a46007388 */ /* 0x0001e40000000a00 */
[----:B0-----:R-:W-:Y:S02]  /*46e0*/  FFMA.FTZ R26, R29, R100, R24 ;  /* 0x000000641d1a7223 */ /* 0x001fe40000010018 */
[----:B------:R0:W5:Y:S04]  /*46f0*/  LDL.LU R70, [R1+0x1c0] ;  /* 0x0001c00001467983 */ /* 0x0001680000300800 */
[----:B------:R-:W2:Y:S01]  /*4700*/  LDL.LU R25, [R1+0x1bc] ;  /* 0x0001bc0001197983 */ /* 0x000ea20000300800 */
[----:B------:R-:W-:-:S03]  /*4710*/  FFMA.FTZ R26, R28, R101, R26 ;  /* 0x000000651c1a7223 */ /* 0x000fc6000001001a */
[----:B------:R-:W3:Y:S04]  /*4720*/  LDL.LU R24, [R1+0x1b8] ;  /* 0x0001b80001187983 */ /* 0x000ee80000300800 */
[----:B------:R-:W4:Y:S04]  /*4730*/  LDL.LU R29, [R1+0x1b4] ;  /* 0x0001b400011d7983 */ /* 0x000f280000300800 */
[----:B------:R-:W2:Y:S01]  /*4740*/  LDL.LU R28, [R1+0x1b0] ;  /* 0x0001b000011c7983 */ /* 0x000ea20000300800 */
[----:B------:R-:W-:Y:S01]  /*4750*/  FFMA.FTZ R103, R122, R102, R103 ;  /* 0x000000667a677223 */ /* 0x000fe20000010067 */
[----:B------:R-:W-:Y:S01]  /*4760*/  FADD.FTZ R124, R124, R102 ;  /* 0x000000667c7c7221 */ /* 0x000fe20000010000 */
[----:B------:R-:W-:Y:S01]  /*4770*/  FADD.FTZ R123, R123, R100 ;  /* 0x000000647b7b7221 */ /* 0x000fe20000010000 */
[----:B------:R-:W4:Y:S01]  /*4780*/  LDL R102, [R1+0x4c] ;  /* 0x00004c0001667983 */ /* 0x000f220000100800 */
[----:B------:R-:W-:Y:S01]  /*4790*/  FFMA.FTZ R30, R30, R31, R103 ;  /* 0x0000001f1e1e7223 */ /* 0x000fe20000010067 */
[----:B------:R-:W-:-:S02]  /*47a0*/  FADD.FTZ R31, R124, R31 ;  /* 0x0000001f7c1f7221 */ /* 0x000fc40000010000 */
[----:B------:R-:W3:Y:S01]  /*47b0*/  LDL R124, [R1+0x24] ;  /* 0x00002400017c7983 */ /* 0x000ee20000100800 */
[----:B------:R-:W-:-:S03]  /*47c0*/  FADD.FTZ R27, R123, R101 ;  /* 0x000000657b1b7221 */ /* 0x000fc60000010000 */
[----:B------:R-:W4:Y:S04]  /*47d0*/  LDL R103, [R1+0x3c] ;  /* 0x00003c0001677983 */ /* 0x000f280000100800 */
[----:B------:R-:W4:Y:S04]  /*47e0*/  LDL R123, [R1+0x40] ;  /* 0x00004000017b7983 */ /* 0x000f280000100800 */
[----:B------:R-:W4:Y:S04]  /*47f0*/  LDL R101, [R1+0x48] ;  /* 0x0000480001657983 */ /* 0x000f280000100800 */
[----:B------:R-:W4:Y:S04]  /*4800*/  LDL R100, [R1+0x50] ;  /* 0x0000500001647983 */ /* 0x000f280000100800 */
[----:B------:R-:W4:Y:S01]  /*4810*/  LDL R125, [R1+0x58] ;  /* 0x00005800017d7983 */ /* 0x000f220000100800 */
[----:B------:R-:W-:Y:S01]  /*4820*/  UIADD3.X UR11, URZ, UR5, URZ, UP0, !UPT ;  /* 0x000000053f0b7290 */ /* 0x000fe200087fe43f */
[----:B------:R-:W-:Y:S01]  /*4830*/  BAR.SYNC.DEFER_BLOCKING 0x0 ;  /* 0x0000000000007b1d */ /* 0x000fe20000010000 */
[----:B--2---:R-:W-:-:S05]  /*4840*/  FFMA.FTZ R28, R54, R8, R28 ;  /* 0x00000008361c7223 */ /* 0x004fca000001001c */
[----:B------:R-:W2:Y:S01]  /*4850*/  LDL.LU R54, [R1+0x1ac] ;  /* 0x0001ac0001367983 */ /* 0x000ea20000300800 */
[----:B------:R-:W-:-:S03]  /*4860*/  FFMA.FTZ R28, R68, R9, R28 ;  /* 0x00000009441c7223 */ /* 0x000fc6000001001c */
[----:B------:R0:W5:Y:S01]  /*4870*/  LDL.LU R68, [R1+0x1a8] ;  /* 0x0001a80001447983 */ /* 0x0001620000300800 */
[----:B------:R-:W-:-:S03]  /*4880*/  FFMA.FTZ R28, R66, R10, R28 ;  /* 0x0000000a421c7223 */ /* 0x000fc6000001001c */
[----:B------:R0:W5:Y:S01]  /*4890*/  LDL.LU R66, [R1+0x1a4] ;  /* 0x0001a40001427983 */ /* 0x0001620000300800 */
[----:B------:R-:W-:-:S03]  /*48a0*/  FFMA.FTZ R28, R58, R11, R28 ;  /* 0x0000000b3a1c7223 */ /* 0x000fc6000001001c */
[----:B------:R-:W2:Y:S01]  /*48b0*/  LDL.LU R58, [R1+0x1a0] ;  /* 0x0001a000013a7983 */ /* 0x000ea20000300800 */
[----:B---3--:R-:W-:-:S04]  /*48c0*/  FFMA.FTZ R24, R124, R6, R24 ;  /* 0x000000067c187223 */ /* 0x008fc80000010018 */
[----:B----4-:R-:W-:-:S04]  /*48d0*/  FFMA.FTZ R24, R103, R117, R24 ;  /* 0x0000007567187223 */ /* 0x010fc80000010018 */
[----:B------:R-:W-:-:S04]  /*48e0*/  FFMA.FTZ R24, R123, R116, R24 ;  /* 0x000000747b187223 */ /* 0x000fc80000010018 */
[----:B------:R-:W-:-:S04]  /*48f0*/  FFMA.FTZ R24, R101, R115, R24 ;  /* 0x0000007365187223 */ /* 0x000fc80000010018 */
[----:B------:R-:W-:-:S04]  /*4900*/  FFMA.FTZ R24, R102, R114, R24 ;  /* 0x0000007266187223 */ /* 0x000fc80000010018 */
[----:B------:R-:W-:-:S04]  /*4910*/  FFMA.FTZ R24, R100, R113, R24 ;  /* 0x0000007164187223 */ /* 0x000fc80000010018 */
[----:B------:R-:W-:Y:S01]  /*4920*/  FFMA.FTZ R24, R125, R112, R24 ;  /* 0x000000707d187223 */ /* 0x000fe20000010018 */
[----:B------:R-:W-:Y:S02]  /*4930*/  FFMA.FTZ R28, R64, R12, R28 ;  /* 0x0000000c401c7223 */ /* 0x000fe4000001001c */
[----:B------:R0:W5:Y:S02]  /*4940*/  LDL.LU R64, [R1+0x19c] ;  /* 0x00019c0001407983 */ /* 0x0001640000300800 */
[----:B------:R-:W-:Y:S02]  /*4950*/  FFMA.FTZ R28, R62, R13, R28 ;  /* 0x0000000d3e1c7223 */ /* 0x000fe4000001001c */
[----:B------:R0:W5:Y:S02]  /*4960*/  LDL.LU R62, [R1+0x198] ;  /* 0x00019800013e7983 */ /* 0x0001640000300800 */
[----:B------:R-:W-:Y:S02]  /*4970*/  FFMA.FTZ R28, R60, R14, R28 ;  /* 0x0000000e3c1c7223 */ /* 0x000fe4000001001c */
[----:B------:R0:W5:Y:S02]  /*4980*/  LDL.LU R60, [R1+0x194] ;  /* 0x00019400013c7983 */ /* 0x0001640000300800 */
[----:B------:R-:W-:-:S04]  /*4990*/  FFMA.FTZ R28, R56, R15, R28 ;  /* 0x0000000f381c7223 */ /* 0x000fc8000001001c */
[----:B------:R-:W-:-:S04]  /*49a0*/  FFMA.FTZ R28, R52, R16, R28 ;  /* 0x00000010341c7223 */ /* 0x000fc8000001001c */
[----:B------:R-:W-:-:S04]  /*49b0*/  FFMA.FTZ R28, R48, R17, R28 ;  /* 0x00000011301c7223 */ /* 0x000fc8000001001c */
[----:B------:R-:W-:Y:S01]  /*49c0*/  FFMA.FTZ R28, R44, R18, R28 ;  /* 0x000000122c1c7223 */ /* 0x000fe2000001001c */
[----:B--2---:R-:W-:Y:S02]  /*49d0*/  FFMA.FTZ R24, R58, R111, R24 ;  /* 0x0000006f3a187223 */ /* 0x004fe40000010018 */
[----:B------:R0:W5:Y:S02]  /*49e0*/  LDL.LU R58, [R1+0x190] ;  /* 0x00019000013a7983 */ /* 0x0001640000300800 */
[----:B------:R-:W-:Y:S02]  /*49f0*/  FFMA.FTZ R24, R54, R110, R24 ;  /* 0x0000006e36187223 */ /* 0x000fe40000010018 */
[----:B------:R0:W5:Y:S02]  /*4a00*/  LDL.LU R56, [R1+0x18c] ;  /* 0x00018c0001387983 */ /* 0x0001640000300800 */
[----:B------:R-:W-:Y:S02]  /*4a10*/  FFMA.FTZ R24, R50, R109, R24 ;  /* 0x0000006d32187223 */ /* 0x000fe40000010018 */
[----:B------:R0:W5:Y:S02]  /*4a20*/  LDL.LU R54, [R1+0x188] ;  /* 0x0001880001367983 */ /* 0x0001640000300800 */
[----:B------:R-:W-:-:S02]  /*4a30*/  FFMA.FTZ R24, R46, R108, R24 ;  /* 0x0000006c2e187223 */ /* 0x000fc40000010018 */
        /* <DEDUP_REMOVED lines=8> */
[----:B------:R0:W5:Y:S04]  /*4ac0*/  LDL.LU R44, [R1+0x174] ;  /* 0x00017400012c7983 */ /* 0x0001680000300800 */
[----:B------:R0:W5:Y:S01]  /*4ad0*/  LDL.LU R42, [R1+0x170] ;  /* 0x00017000012a7983 */ /* 0x0001620000300800 */
[----:B------:R-:W-:-:S03]  /*4ae0*/  FFMA.FTZ R24, R34, R33, R24 ;  /* 0x0000002122187223 */ /* 0x000fc60000010018 */
[----:B------:R0:W5:Y:S04]  /*4af0*/  LDL.LU R40, [R1+0x16c] ;  /* 0x00016c0001287983 */ /* 0x0001680000300800 */
[----:B------:R0:W5:Y:S04]  /*4b00*/  LDL.LU R38, [R1+0x168] ;  /* 0x0001680001267983 */ /* 0x0001680000300800 */
[----:B------:R0:W5:Y:S04]  /*4b10*/  LDL.LU R36, [R1+0x164] ;  /* 0x0001640001247983 */ /* 0x0001680000300800 */
[----:B------:R0:W5:Y:S01]  /*4b20*/  LDL.LU R34, [R1+0x160] ;  /* 0x0001600001227983 */ /* 0x0001620000300800 */
        /* <DEDUP_REMOVED lines=14> */
[----:B------:R-:W1:Y:S02]  /*4c10*/  S2R R122, SR_TID.X ;  /* 0x00000000007a7919 */ /* 0x000e640000002100 */
[----:B------:R-:W-:Y:S01]  /*4c20*/  FADD.FTZ R25, R25, R111 ;  /* 0x0000006f19197221 */ /* 0x000fe20000010000 */
[----:B------:R-:W-:-:S03]  /*4c30*/  FADD.FTZ R29, R29, R15 ;  /* 0x0000000f1d1d7221 */ /* 0x000fc60000010000 */
[----:B------:R-:W-:Y:S01]  /*4c40*/  FADD.FTZ R25, R25, R110 ;  /* 0x0000006e19197221 */ /* 0x000fe20000010000 */
[----:B------:R-:W-:Y:S01]  /*4c50*/  FADD.FTZ R29, R29, R16 ;  /* 0x000000101d1d7221 */ /* 0x000fe20000010000 */
[----:B------:R-:W-:Y:S02]  /*4c60*/  UISETP.GE.U32.AND UP0, UPT, UR10, UR16, UPT ;  /* 0x000000100a00728c */ /* 0x000fe4000bf06070 */
[----:B------:R-:W-:Y:S01]  /*4c70*/  FADD.FTZ R25, R25, R109 ;  /* 0x0000006d19197221 */ /* 0x000fe20000010000 */
[----:B------:R-:W-:Y:S01]  /*4c80*/  FADD.FTZ R29, R29, R17 ;  /* 0x000000111d1d7221 */ /* 0x000fe20000010000 */
[----:B------:R-:W-:Y:S02]  /*4c90*/  UISETP.GE.AND.EX UP0, UPT, UR11, UR17, UPT, UP0 ;  /* 0x000000110b00728c */ /* 0x000fe4000bf06300 */
[----:B------:R-:W-:Y:S01]  /*4ca0*/  FADD.FTZ R25, R25, R108 ;  /* 0x0000006c19197221 */ /* 0x000fe20000010000 */
[----:B------:R-:W-:Y:S01]  /*4cb0*/  FADD.FTZ R29, R29, R18 ;  /* 0x000000121d1d7221 */ /* 0x000fe20000010000 */
[----:B------:R-:W-:-:S02]  /*4cc0*/  FFMA.FTZ R28, R121, R19, R28 ;  /* 0x00000013791c7223 */ /* 0x000fc4000001001c */
[----:B------:R-:W-:Y:S01]  /*4cd0*/  FADD.FTZ R25, R25, R107 ;  /* 0x0000006b19197221 */ /* 0x000fe20000010000 */
[----:B------:R-:W-:Y:S01]  /*4ce0*/  FADD.FTZ R29, R29, R19 ;  /* 0x000000131d1d7221 */ /* 0x000fe20000010000 */
[----:B------:R-:W-:Y:S01]  /*4cf0*/  PLOP3.LUT P0, PT, PT, PT, UP0, 0x80, 0x0 ;  /* 0x000000000000781c */ /* 0x000fe20003f0f008 */
[----:B------:R-:W-:Y:S01]  /*4d00*/  FFMA.FTZ R28, R120, R20, R28 ;  /* 0x00000014781c7223 */ /* 0x000fe2000001001c */
[----:B------:R-:W-:Y:S01]  /*4d10*/  FADD.FTZ R25, R25, R106 ;  /* 0x0000006a19197221 */ /* 0x000fe20000010000 */
[----:B------:R-:W-:Y:S02]  /*4d20*/  FADD.FTZ R29, R29, R20 ;  /* 0x000000141d1d7221 */ /* 0x000fe40000010000 */
[----:B------:R-:W-:Y:S01]  /*4d30*/  FFMA.FTZ R28, R119, R21, R28 ;  /* 0x00000015771c7223 */ /* 0x000fe2000001001c */
[----:B------:R-:W-:Y:S01]  /*4d40*/  FADD.FTZ R25, R25, R105 ;  /* 0x0000006919197221 */ /* 0x000fe20000010000 */
[----:B------:R-:W-:Y:S02]  /*4d50*/  FADD.FTZ R29, R29, R21 ;  /* 0x000000151d1d7221 */ /* 0x000fe40000010000 */
[----:B------:R-:W-:Y:S01]  /*4d60*/  FFMA.FTZ R28, R118, R22, R28 ;  /* 0x00000016761c7223 */ /* 0x000fe2000001001c */
[----:B------:R-:W-:Y:S01]  /*4d70*/  FADD.FTZ R25, R25, R104 ;  /* 0x0000006819197221 */ /* 0x000fe20000010000 */
[----:B------:R-:W-:Y:S01]  /*4d80*/  FADD.FTZ R29, R29, R22 ;  /* 0x000000161d1d7221 */ /* 0x000fe20000010000 */
[C---:B-1----:R-:W-:Y:S01]  /*4d90*/  ISETP.GT.U32.AND P2, PT, R122.reuse, 0x3f, PT ;  /* 0x0000003f7a00780c */ /* 0x042fe20003f44070 */
[----:B------:R-:W-:Y:S01]  /*4da0*/  FFMA.FTZ R28, R99, R23, R28 ;  /* 0x00000017631c7223 */ /* 0x000fe2000001001c */
[----:B------:R-:W-:Y:S01]  /*4db0*/  LOP3.LUT P1, RZ, R122, 0xffffffc1, RZ, 0xc0, !PT ;  /* 0xffffffc17aff7812 */ /* 0x000fe2000782c0ff */
[----:B------:R-:W-:Y:S01]  /*4dc0*/  FADD.FTZ R25, R25, R33 ;  /* 0x0000002119197221 */ /* 0x000fe20000010000 */
[----:B------:R-:W-:Y:S01]  /*4dd0*/  FADD.FTZ R29, R29, R23 ;  /* 0x000000171d1d7221 */ /* 0x000fe20000010000 */
[----:B0-----:R-:W-:Y:S10]  /*4de0*/  @!P0 BRA `(.L_x_406) ;  /* 0x0000000000c88947 */ /* 0x001ff40003800000 */
[----:B------:R-:W2:Y:S01]  /*4df0*/  LDL R101, [R1+0x154] ;  /* 0x0001540001657983 */ /* 0x000ea20000100800 */
[----:B------:R-:W0:Y:S01]  /*4e00*/  S2R R125, SR_TID.X ;  /* 0x00000000007d7919 */ /* 0x000e220000002100 */
[----:B------:R-:W-:Y:S02]  /*4e10*/  IMAD.SHL.U32 R103, R122, 0x2, RZ ;  /* 0x000000027a677824 */ /* 0x000fe400078e00ff */
[----:B------:R1:W-:Y:S01]  /*4e20*/  STL.64 [R1+0x160], R2 ;  /* 0x0001600201007387 */ /* 0x0003e20000100a00 */
[----:B0-----:R-:W-:-:S03]  /*4e30*/  SHF.R.S32.HI R102, RZ, 0x1f, R125 ;  /* 0x0000001fff667819 */ /* 0x001fc6000001147d */
[----:B-1----:R-:W3:Y:S01]  /*4e40*/  LDL.64 R2, [R1+0x108] ;  /* 0x0001080001027983 */ /* 0x002ee20000100a00 */
[----:B------:R-:W-:Y:S02]  /*4e50*/  SHF.L.U32 R123, R125, 0x1, RZ ;  /* 0x000000017d7b7819 */ /* 0x000fe400000006ff */
[----:B------:R-:W-:Y:S01]  /*4e60*/  LEA.HI R102, R102, R125, RZ, 0x2 ;  /* 0x0000007d66667211 */ /* 0x000fe200078f10ff */
[----:B------:R-:W4:Y:S01]  /*4e70*/  LDL R124, [R1+0x148] ;  /* 0x00014800017c7983 */ /* 0x000f220000100800 */
[----:B------:R-:W-:Y:S02]  /*4e80*/  LOP3.LUT R123, R123, 0x18, RZ, 0xc0, !PT ;  /* 0x000000187b7b7812 */ /* 0x000fe400078ec0ff */
[----:B------:R-:W-:Y:S02]  /*4e90*/  LEA R100, R125, UR9, 0x5 ;  /* 0x000000097d647c11 */ /* 0x000fe4000f8e28ff */
[----:B------:R-:W-:Y:S01]  /*4ea0*/  SHF.R.S32.HI R102, RZ, 0x2, R102 ;  /* 0x00000002ff667819 */ /* 0x000fe20000011466 */
[----:B------:R-:W4:Y:S01]  /*4eb0*/  LDL R125, [R1+0x14c] ;  /* 0x00014c00017d7983 */ /* 0x000f220000100800 */
[----:B------:R-:W-:-:S02]  /*4ec0*/  IADD3 R100, R100, R123, RZ ;  /* 0x0000007b64647210 */ /* 0x000fc40007ffe0ff */
[----:B------:R-:W-:-:S03]  /*4ed0*/  LEA R102, R102, UR9, 0x5 ;  /* 0x0000000966667c11 */ /* 0x000fc6000f8e28ff */
[----:B------:R2:W-:Y:S01]  /*4ee0*/  STS.64 [R100], R24 ;  /* 0x0000001864007388 */ /* 0x0005e20000000a00 */
[----:B------:R-:W-:Y:S02]  /*4ef0*/  LOP3.LUT R123, R123, 0x10, RZ, 0x3c, !PT ;  /* 0x000000107b7b7812 */ /* 0x000fe400078e3cff */
[----:B------:R-:W-:Y:S02]  /*4f00*/  LOP3.LUT R103, R103, 0x18, RZ, 0xc, !PT ;  /* 0x0000001867677812 */ /* 0x000fe400078e0cff */
[----:B--2---:R-:W-:Y:S02]  /*4f10*/  LEA R100, R101, R102, 0x3 ;  /* 0x0000006665647211 */ /* 0x004fe400078e18ff */
[C---:B------:R-:W-:Y:S02]  /*4f20*/  LEA R101, R122.reuse, UR9, 0x5 ;  /* 0x000000097a657c11 */ /* 0x040fe4000f8e28ff */
[----:B------:R-:W-:-:S04]  /*4f30*/  LEA R122, R122, UR9, 0x5 ;  /* 0x000000097a7a7c11 */ /* 0x000fc8000f8e28ff */
[----:B------:R-:W-:Y:S02]  /*4f40*/  IADD3 R122, R122, R123, RZ ;  /* 0x0000007b7a7a7210 */ /* 0x000fe40007ffe0ff */
[----:B------:R-:W2:Y:S01]  /*4f50*/  LDL R123, [R1+0x158] ;  /* 0x00015800017b7983 */ /* 0x000ea20000100800 */
[----:B------:R-:W-:-:S03]  /*4f60*/  IADD3 R101, R101, R103, RZ ;  /* 0x0000006765657210 */ /* 0x000fc60007ffe0ff */
[----:B------:R-:W3:Y:S04]  /*4f70*/  LDL R103, [R1+0x150] ;  /* 0x0001500001677983 */ /* 0x000ee80000100800 */
[----:B--2---:R-:W-:Y:S04]  /*4f80*/  STS.64 [R123], R26 ;  /* 0x0000001a7b007388 */ /* 0x004fe80000000a00 */
[----:B------:R0:W-:Y:S04]  /*4f90*/  STS.64 [R122], R28 ;  /* 0x0000001c7a007388 */ /* 0x0001e80000000a00 */
[----:B------:R-:W-:Y:S01]  /*4fa0*/  STS.64 [R101], R30 ;  /* 0x0000001e65007388 */ /* 0x000fe20000000a00 */
[----:B------:R-:W-:Y:S01]  /*4fb0*/  BAR.SYNC.DEFER_BLOCKING 0x0 ;  /* 0x0000000000007b1d */ /* 0x000fe20000010000 */
[----:B---3--:R-:W-:-:S05]  /*4fc0*/  LEA R102, R103, R102, 0x3 ;  /* 0x0000006667667211 */ /* 0x008fca00078e18ff */
[----:B0-----:R-:W2:Y:S04]  /*4fd0*/  LDL.64 R122, [R1+0x100] ;  /* 0x00010000017a7983 */ /* 0x001ea80000100a00 */
[----:B------:R-:W0:Y:S04]  /*4fe0*/  LDS.64 R100, [R100] ;  /* 0x0000000064647984 */ /* 0x000e280000000a00 */
[----:B------:R-:W1:Y:S01]  /*4ff0*/  LDS.64 R102, [R102+0x1e00] ;  /* 0x001e000066667984 */ /* 0x000e620000000a00 */
[----:B0-----:R-:W-:-:S04]  /*5000*/  FADD.FTZ R101, RZ, R101 ;  /* 0x00000065ff657221 */ /* 0x001fc80000010000 */
[----:B-1----:R-:W-:Y:S02]  /*5010*/  FADD.FTZ R103, R101, R103 ;  /* 0x0000006765677221 */ /* 0x002fe40000010000 */
[----:B------:R-:W3:Y:S01]  /*5020*/  LDL R101, [R1+0xf4] ;  /* 0x0000f40001657983 */ /* 0x000ee20000100800 */
[----:B------:R-:W-:-:S04]  /*5030*/  FADD.FTZ R100, RZ, R100 ;  /* 0x00000064ff647221 */ /* 0x000fc80000010000 */
[----:B------:R-:W-:-:S05]  /*5040*/  FADD.FTZ R102, R100, R102 ;  /* 0x0000006664667221 */ /* 0x000fca0000010000 */
[----:B------:R0:W-:Y:S04]  /*5050*/  STG.E.64 desc[UR14][R2.64+0x10000], R102 ;  /* 0x0100006602007986 */ /* 0x0001e8000c101b0e */
[----:B0-----:R0:W5:Y:S01]  /*5060*/  LDL.LU.64 R2, [R1+0x160] ;  /* 0x0001600001027983 */ /* 0x0011620000300a00 */
[----:B---3--:R-:W-:-:S04]  /*5070*/  LEA R102, R101, UR9, 0x5 ;  /* 0x0000000965667c11 */ /* 0x008fc8000f8e28ff */
[-C--:B----4-:R-:W-:Y:S02]  /*5080*/  LEA R100, R125, R102.reuse, 0x3 ;  /* 0x000000667d647211 */ /* 0x090fe400078e18ff */
[----:B------:R-:W-:-:S04]  /*5090*/  LEA R102, R124, R102, 0x3 ;  /* 0x000000667c667211 */ /* 0x000fc800078e18ff */
[----:B------:R-:W1:Y:S04]  /*50a0*/  LDS.64 R100, [R100] ;  /* 0x0000000064647984 */ /* 0x000e680000000a00 */
[----:B------:R-:W3:Y:S01]  /*50b0*/  LDS.64 R102, [R102+0x1e00] ;  /* 0x001e000066667984 */ /* 0x000ee20000000a00 */
[----:B-1----:R-:W-:Y:S01]  /*50c0*/  FADD.FTZ R101, RZ, R101 ;  /* 0x00000065ff657221 */ /* 0x002fe20000010000 */
[----:B------:R-:W-:-:S03]  /*50d0*/  FADD.FTZ R100, RZ, R100 ;  /* 0x00000064ff647221 */ /* 0x000fc60000010000 */
[----:B---3--:R-:W-:Y:S01]  /*50e0*/  FADD.FTZ R103, R101, R103 ;  /* 0x0000006765677221 */ /* 0x008fe20000010000 */
[----:B------:R-:W-:-:S05]  /*50f0*/  FADD.FTZ R102, R100, R102 ;  /* 0x0000006664667221 */ /* 0x000fca0000010000 */
[----:B--2---:R0:W-:Y:S02]  /*5100*/  STG.E.64 desc[UR14][R122.64+0x10000], R102 ;  /* 0x010000667a007986 */ /* 0x0041e4000c101b0e */
.L_x_406:
[----:B------:R-:W-:Y:S01]  /*5110*/  BSSY B0, `(.L_x_407) ;  /* 0x000003f000007945 */ /* 0x000fe20003800000 */
[----:B------:R-:W-:-:S03]  /*5120*/  CS2R R100, SRZ ;  /* 0x0000000000647805 */ /* 0x000fc6000001ff00 */
[----:B------:R-:W-:Y:S05]  /*5130*/  @P2 BRA `(.L_x_408) ;  /* 0x0000000000f02947 */ /* 0x000fea0003800000 */
[----:B0-----:R-:W2:Y:S04]  /*5140*/  LDL R103, [R1+0x144] ;  /* 0x0001440001677983 */ /* 0x001ea80000100800 */
[----:B------:R-:W3:Y:S04]  /*5150*/  LDL R102, [R1+0x140] ;  /* 0x0001400001667983 */ /* 0x000ee80000100800 */
[----:B------:R-:W4:Y:S04]  /*5160*/  LDL R123, [R1+0x13c] ;  /* 0x00013c00017b7983 */ /* 0x000f280000100800 */
[----:B------:R-:W4:Y:S04]  /*5170*/  LDL R122, [R1+0x138] ;  /* 0x00013800017a7983 */ /* 0x000f280000100800 */
[----:B------:R-:W4:Y:S04]  /*5180*/  LDL R125, [R1+0x130] ;  /* 0x00013000017d7983 */ /* 0x000f280000100800 */
[----:B------:R-:W4:Y:S04]  /*5190*/  LDL R124, [R1+0x12c] ;  /* 0x00012c00017c7983 */ /* 0x000f280000100800 */
[----:B--2---:R-:W0:Y:S04]  /*51a0*/  LDS.64 R100, [R103] ;  /* 0x0000000067647984 */ /* 0x004e280000000a00 */
[----:B---3--:R-:W1:Y:S01]  /*51b0*/  LDS.64 R102, [R102] ;  /* 0x0000000066667984 */ /* 0x008e620000000a00 */
[----:B0-----:R-:W-:Y:S01]  /*51c0*/  FADD.FTZ R100, RZ, R100 ;  /* 0x00000064ff647221 */ /* 0x001fe20000010000 */
[----:B------:R-:W-:-:S03]  /*51d0*/  FADD.FTZ R101, RZ, R101 ;  /* 0x00000065ff657221 */ /* 0x000fc60000010000 */
[----:B-1----:R-:W-:Y:S01]  /*51e0*/  FADD.FTZ R102, R100, R102 ;  /* 0x0000006664667221 */ /* 0x002fe20000010000 */
[----:B------:R-:W-:Y:S02]  /*51f0*/  FADD.FTZ R103, R101, R103 ;  /* 0x0000006765677221 */ /* 0x000fe40000010000 */
[----:B----4-:R0:W1:Y:S04]  /*5200*/  LDS.64 R100, [R123] ;  /* 0x000000007b647984 */ /* 0x0100680000000a00 */
[----:B0-----:R-:W2:Y:S01]  /*5210*/  LDL R123, [R1+0x128] ;  /* 0x00012800017b7983 */ /* 0x001ea20000100800 */
[----:B-1----:R-:W-:Y:S01]  /*5220*/  FADD.FTZ R102, R102, R100 ;  /* 0x0000006466667221 */ /* 0x002fe20000010000 */
[----:B------:R-:W-:Y:S02]  /*5230*/  FADD.FTZ R103, R103, R101 ;  /* 0x0000006567677221 */ /* 0x000fe40000010000 */
[----:B------:R0:W1:Y:S04]  /*5240*/  LDS.64 R100, [R122] ;  /* 0x000000007a647984 */ /* 0x0000680000000a00 */
[----:B0-----:R-:W3:Y:S01]  /*5250*/  LDL R122, [R1+0x124] ;  /* 0x00012400017a7983 */ /* 0x001ee20000100800 */
[----:B-1----:R-:W-:-:S03]  /*5260*/  FADD.FTZ R102, R102, R100 ;  /* 0x0000006466667221 */ /* 0x002fc60000010000 */
[----:B------:R-:W4:Y:S01]  /*5270*/  LDL R100, [R1+0x134] ;  /* 0x0001340001647983 */ /* 0x000f220000100800 */
[----:B------:R-:W-:-:S03]  /*5280*/  FADD.FTZ R103, R103, R101 ;  /* 0x0000006567677221 */ /* 0x000fc60000010000 */
[----:B----4-:R-:W0:Y:S02]  /*5290*/  LDS.64 R100, [R100] ;  /* 0x0000000064647984 */ /* 0x010e240000000a00 */
[----:B0-----:R-:W-:Y:S01]  /*52a0*/  FADD.FTZ R102, R102, R100 ;  /* 0x0000006466667221 */ /* 0x001fe20000010000 */
[----:B------:R-:W-:Y:S02]  /*52b0*/  FADD.FTZ R103, R103, R101 ;  /* 0x0000006567677221 */ /* 0x000fe40000010000 */
[----:B------:R0:W1:Y:S04]  /*52c0*/  LDS.64 R100, [R125] ;  /* 0x000000007d647984 */ /* 0x0000680000000a00 */
[----:B0-----:R-:W4:Y:S01]  /*52d0*/  LDL R125, [R1+0x118] ;  /* 0x00011800017d7983 */ /* 0x001f220000100800 */
[----:B-1----:R-:W-:Y:S01]  /*52e0*/  FADD.FTZ R102, R102, R100 ;  /* 0x0000006466667221 */ /* 0x002fe20000010000 */
[----:B------:R-:W-:-:S02]  /*52f0*/  FADD.FTZ R103, R103, R101 ;  /* 0x0000006567677221 */ /* 0x000fc40000010000 */
[----:B------:R0:W1:Y:S04]  /*5300*/  LDS.64 R100, [R124] ;  /* 0x000000007c647984 */ /* 0x0000680000000a00 */
[----:B0-----:R-:W4:Y:S01]  /*5310*/  LDL R124, [R1+0x114] ;  /* 0x00011400017c7983 */ /* 0x001f220000100800 */
[----:B-1----:R-:W-:Y:S01]  /*5320*/  FADD.FTZ R102, R102, R100 ;  /* 0x0000006466667221 */ /* 0x002fe20000010000 */
[----:B------:R-:W-:Y:S02]  /*5330*/  FADD.FTZ R103, R103, R101 ;  /* 0x0000006567677221 */ /* 0x000fe40000010000 */
[----:B--2---:R0:W1:Y:S04]  /*5340*/  LDS.64 R100, [R123] ;  /* 0x000000007b647984 */ /* 0x0040680000000a00 */
[----:B0-----:R-:W2:Y:S01]  /*5350*/  LDL R123, [R1+0x110] ;  /* 0x00011000017b7983 */ /* 0x001ea20000100800 */
[----:B-1----:R-:W-:Y:S01]  /*5360*/  FADD.FTZ R102, R102, R100 ;  /* 0x0000006466667221 */ /* 0x002fe20000010000 */
[----:B------:R-:W-:-:S02]  /*5370*/  FADD.FTZ R103, R103, R101 ;  /* 0x0000006567677221 */ /* 0x000fc40000010000 */
[----:B---3--:R0:W1:Y:S04]  /*5380*/  LDS.64 R100, [R122] ;  /* 0x000000007a647984 */ /* 0x0080680000000a00 */
[----:B0-----:R-:W3:Y:S01]  /*5390*/  LDL R122, [R1+0xf8] ;  /* 0x0000f800017a7983 */ /* 0x001ee20000100800 */
[----:B-1----:R-:W-:-:S03]  /*53a0*/  FADD.FTZ R102, R102, R100 ;  /* 0x0000006466667221 */ /* 0x002fc60000010000 */
[----:B------:R-:W4:Y:S01]  /*53b0*/  LDL R100, [R1+0x120] ;  /* 0x0001200001647983 */ /* 0x000f220000100800 */
[----:B------:R-:W-:-:S03]  /*53c0*/  FADD.FTZ R103, R103, R101 ;  /* 0x0000006567677221 */ /* 0x000fc60000010000 */
[----:B----4-:R-:W0:Y:S02]  /*53d0*/  LDS.64 R100, [R100] ;  /* 0x0000000064647984 */ /* 0x010e240000000a00 */
[----:B0-----:R-:W-:Y:S02]  /*53e0*/  FADD.FTZ R102, R102, R100 ;  /* 0x0000006466667221 */ /* 0x001fe40000010000 */
[----:B------:R-:W4:Y:S01]  /*53f0*/  LDL R100, [R1+0x11c] ;  /* 0x00011c0001647983 */ /* 0x000f220000100800 */
[----:B------:R-:W-:-:S03]  /*5400*/  FADD.FTZ R103, R103, R101 ;  /* 0x0000006567677221 */ /* 0x000fc60000010000 */
[----:B----4-:R-:W0:Y:S02]  /*5410*/  LDS.64 R100, [R100] ;  /* 0x0000000064647984 */ /* 0x010e240000000a00 */
[----:B0-----:R-:W-:Y:S01]  /*5420*/  FADD.FTZ R102, R102, R100 ;  /* 0x0000006466667221 */ /* 0x001fe20000010000 */
[----:B------:R-:W-:Y:S02]  /*5430*/  FADD.FTZ R103, R103, R101 ;  /* 0x0000006567677221 */ /* 0x000fe40000010000 */
[----:B------:R-:W0:Y:S02]  /*5440*/  LDS.64 R100, [R125] ;  /* 0x000000007d647984 */ /* 0x000e240000000a00 */
[----:B0-----:R-:W-:Y:S01]  /*5450*/  FADD.FTZ R102, R102, R100 ;  /* 0x0000006466667221 */ /* 0x001fe20000010000 */
[----:B------:R-:W-:Y:S02]  /*5460*/  FADD.FTZ R103, R103, R101 ;  /* 0x0000006567677221 */ /* 0x000fe40000010000 */
[----:B------:R-:W0:Y:S02]  /*5470*/  LDS.64 R100, [R124] ;  /* 0x000000007c647984 */ /* 0x000e240000000a00 */
[----:B0-----:R-:W-:Y:S01]  /*5480*/  FADD.FTZ R102, R102, R100 ;  /* 0x0000006466667221 */ /* 0x001fe20000010000 */
[----:B------:R-:W-:-:S02]  /*5490*/  FADD.FTZ R103, R103, R101 ;  /* 0x0000006567677221 */ /* 0x000fc40000010000 */
[----:B--2---:R-:W0:Y:S02]  /*54a0*/  LDS.64 R100, [R123] ;  /* 0x000000007b647984 */ /* 0x004e240000000a00 */
[----:B0-----:R-:W-:Y:S01]  /*54b0*/  FADD.FTZ R102, R102, R100 ;  /* 0x0000006466667221 */ /* 0x001fe20000010000 */
[----:B------:R-:W-:Y:S02]  /*54c0*/  FADD.FTZ R103, R103, R101 ;  /* 0x0000006567677221 */ /* 0x000fe40000010000 */
[----:B---3--:R-:W0:Y:S02]  /*54d0*/  LDS.64 R100, [R122] ;  /* 0x000000007a647984 */ /* 0x008e240000000a00 */
[----:B0-----:R-:W-:Y:S01]  /*54e0*/  FADD.FTZ R100, R102, R100 ;  /* 0x0000006466647221 */ /* 0x001fe20000010000 */
[----:B------:R-:W-:-:S07]  /*54f0*/  FADD.FTZ R101, R103, R101 ;  /* 0x0000006567657221 */ /* 0x000fce0000010000 */
.L_x_408:
[----:B------:R-:W-:Y:S05]  /*5500*/  BSYNC B0 ;  /* 0x0000000000007941 */ /* 0x000fea0003800000 */
.L_x_407:
[----:B0-----:R-:W0:Y:S01]  /*5510*/  @!P1 LDC R102, c[0x0][0x10] ;  /* 0x00000400ff669b82 */ /* 0x001e220000000800 */
[----:B------:R-:W-:Y:S01]  /*5520*/  IMAD.U32 R103, RZ, RZ, UR4 ;  /* 0x00000004ff677e24 */ /* 0x000fe2000f8e00ff */
[----:B------:R-:W1:Y:S04]  /*5530*/  SHFL.BFLY PT, R123, R100, 0x1, 0x1f ;  /* 0x0c201f00647b7f89 */ /* 0x000e6800000e0000 */
[----:B------:R-:W2:Y:S02]  /*5540*/  SHFL.BFLY PT, R122, R101, 0x1, 0x1f ;  /* 0x0c201f00657a7f89 */ /* 0x000ea400000e0000 */
[----:B------:R-:W3:Y:S01]  /*5550*/  @!P1 LDC.64 R124, c[0x0][0x260] ;  /* 0x00009800ff7c9b82 */ /* 0x000ee20000000a00 */
[----:B0-----:R-:W-:Y:S02]  /*5560*/  @!P1 IMAD R102, R102, R103, UR8 ;  /* 0x0000000866669e24 */ /* 0x001fe4000f8e0267 */
[----:B------:R-:W4:Y:S01]  /*5570*/  LDL R103, [R1+0x15c] ;  /* 0x00015c0001677983 */ /* 0x000f220000100800 */
[----:B------:R-:W-:Y:S01]  /*5580*/  UISETP.GE.U32.AND UP0, UPT, UR10, UR16, UPT ;  /* 0x000000100a00728c */ /* 0x000fe2000bf06070 */
[----:B-1----:R-:W-:Y:S01]  /*5590*/  FADD.FTZ R100, R123, R100 ;  /* 0x000000647b647221 */ /* 0x002fe20000010000 */
[----:B-----5:R-:W-:Y:S01]  /*55a0*/  PRMT R42, R34, 0x7632, R42 ;  /* 0x00007632222a7816 */ /* 0x020fe2000000002a */
[----:B--2---:R-:W-:Y:S01]  /*55b0*/  FADD.FTZ R101, R122, R101 ;  /* 0x000000657a657221 */ /* 0x004fe20000010000 */
[----:B------:R-:W-:Y:S01]  /*55c0*/  UISETP.GE.AND.EX UP0, UPT, UR11, UR17, UPT, UP0 ;  /* 0x000000110b00728c */ /* 0x000fe2000bf06300 */
        /* <DEDUP_REMOVED lines=57> */
[----:B----4-:R-:W-:-:S04]  /*5960*/  @!P1 LEA R102, R102, R103, 0xa ;  /* 0x0000006766669211 */ /* 0x010fc800078e50ff */
[----:B------:R-:W-:-:S05]  /*5970*/  @!P1 SHF.L.U32 R102, R102, 0x1, RZ ;  /* 0x0000000166669819 */ /* 0x000fca00000006ff */
[--C-:B---3--:R-:W-:Y:S01]  /*5980*/  @!P1 IMAD.WIDE.U32 R102, R102, 0x4, R124.reuse ;  /* 0x0000000466669825 */ /* 0x108fe200078e007c */
[----:B------:R-:W-:Y:S02]  /*5990*/  PRMT R125, R35, 0x7632, R125 ;  /* 0x00007632237d7816 */ /* 0x000fe4000000007d */
[----:B------:R-:W-:Y:S02]  /*59a0*/  PRMT R124, R37, 0x7632, R124 ;  /* 0x00007632257c7816 */ /* 0x000fe4000000007c */
[----:B------:R0:W-:Y:S01]  /*59b0*/  @!P1 STG.E.64 desc[UR14][R102.64], R100 ;  /* 0x0000006466009986 */ /* 0x0001e2000c101b0e */
[----:B------:R-:W-:Y:S02]  /*59c0*/  PLOP3.LUT P1, PT, PT, PT, UP0, 0x80, 0x0 ;  /* 0x000000000000781c */ /* 0x000fe40003f2f008 */
[----:B0-----:R-:W-:Y:S02]  /*59d0*/  PRMT R103, R40, 0x7632, R103 ;  /* 0x0000763228677816 */ /* 0x001fe40000000067 */
[----:B------:R-:W-:-:S02]  /*59e0*/  PRMT R102, R41, 0x7632, R102 ;  /* 0x0000763229667816 */ /* 0x000fc40000000066 */
[----:B------:R-:W-:Y:S02]  /*59f0*/  PRMT R101, R42, 0x7632, R101 ;  /* 0x000076322a657816 */ /* 0x000fe40000000065 */
[----:B------:R-:W-:-:S05]  /*5a00*/  PRMT R100, R43, 0x7632, R100 ;  /* 0x000076322b647816 */ /* 0x000fca0000000064 */
[----:B------:R-:W-:Y:S05]  /*5a10*/  @P1 BRA `(.L_x_409) ;  /* 0x0000000000601947 */ /* 0x000fea0003800000 */
[----:B------:R-:W0:Y:S01]  /*5a20*/  S2R R34, SR_TID.X ;  /* 0x0000000000227919 */ /* 0x000e220000002100 */
[----:B------:R-:W-:Y:S01]  /*5a30*/  BAR.SYNC.DEFER_BLOCKING 0x0 ;  /* 0x0000000000007b1d */ /* 0x000fe20000010000 */
[----:B0-----:R-:W-:-:S13]  /*5a40*/  ISETP.NE.AND P1, PT, R34, RZ, PT ;  /* 0x000000ff2200720c */ /* 0x001fda0003f25270 */
[----:B------:R-:W-:Y:S05]  /*5a50*/  @P1 BRA `(.L_x_410) ;  /* 0x0000000000441947 */ /* 0x000fea0003800000 */
[----:B------:R-:W-:Y:S02]  /*5a60*/  ISETP.NE.AND P1, PT, RZ, UR20, PT ;  /* 0x00000014ff007c0c */ /* 0x000fe4000bf25270 */
[----:B------:R-:W-:Y:S02]  /*5a70*/  MOV R36, 0x7fffffe1 ;  /* 0x7fffffe100247802 */ /* 0x000fe40000000f00 */
[----:B------:R-:W-:Y:S02]  /*5a80*/  MOV R34, UR6 ;  /* 0x0000000600227c02 */ /* 0x000fe40008000f00 */
[----:B------:R-:W-:Y:S02]  /*5a90*/  SEL R36, R36, 0x1, !P1 ;  /* 0x0000000124247807 */ /* 0x000fe40004800000 */
[----:B------:R-:W-:Y:S01]  /*5aa0*/  MOV R35, UR7 ;  /* 0x0000000700237c02 */ /* 0x000fe20008000f00 */
[----:B------:R-:W-:Y:S06]  /*5ab0*/  MEMBAR.ALL.GPU ;  /* 0x0000000000007992 */ /* 0x000fec000000a000 */
[----:B------:R-:W-:-:S00]  /*5ac0*/  ERRBAR ;  /* 0x00000000000079ab */ /* 0x000fc00000000000 */
[----:B------:R-:W-:Y:S06]  /*5ad0*/  CGAERRBAR ;  /* 0x00000000000075ab */ /* 0x000fec0000000000 */
[----:B------:R0:W5:Y:S02]  /*5ae0*/  ATOM.E.ADD.STRONG.GPU PT, R36, desc[UR14][R34.64], R36 ;  /* 0x000000242224798a */ /* 0x00016400081ee1ce */
.L_x_411:
        /* <DEDUP_REMOVED lines=8> */
.L_x_410:
[----:B------:R-:W-:Y:S05]  /*5b70*/  WARPSYNC.ALL ;  /* 0x0000000000007948 */ /* 0x000fea0003800000 */
[----:B------:R-:W-:Y:S06]  /*5b80*/  BAR.SYNC.DEFER_BLOCKING 0x0 ;  /* 0x0000000000007b1d */ /* 0x000fec0000010000 */
[----:B------:R-:W-:Y:S05]  /*5b90*/  BRA `(.L_x_412) ;  /* 0x0000000000547947 */ /* 0x000fea0003800000 */
.L_x_409:
[----:B------:R-:W0:Y:S01]  /*5ba0*/  S2R R34, SR_TID.X ;  /* 0x0000000000227919 */ /* 0x000e220000002100 */
[----:B------:R-:W-:Y:S01]  /*5bb0*/  BAR.SYNC.DEFER_BLOCKING 0x0 ;  /* 0x0000000000007b1d */ /* 0x000fe20000010000 */
[----:B0-----:R-:W-:-:S13]  /*5bc0*/  ISETP.NE.AND P1, PT, R34, RZ, PT ;  /* 0x000000ff2200720c */ /* 0x001fda0003f25270 */
[----:B------:R-:W-:Y:S05]  /*5bd0*/  @P1 BRA `(.L_x_413) ;  /* 0x00000000003c1947 */ /* 0x000fea0003800000 */
[----:B------:R-:W-:Y:S02]  /*5be0*/  MOV R36, UR12 ;  /* 0x0000000c00247c02 */ /* 0x000fe40008000f00 */
[----:B------:R-:W-:Y:S02]  /*5bf0*/  MOV R34, UR18 ;  /* 0x0000001200227c02 */ /* 0x000fe40008000f00 */
[----:B------:R-:W-:Y:S01]  /*5c00*/  MOV R35, UR19 ;  /* 0x0000001300237c02 */ /* 0x000fe20008000f00 */
[----:B------:R-:W-:Y:S06]  /*5c10*/  MEMBAR.ALL.GPU ;  /* 0x0000000000007992 */ /* 0x000fec000000a000 */
[----:B------:R-:W-:-:S00]  /*5c20*/  ERRBAR ;  /* 0x00000000000079ab */ /* 0x000fc00000000000 */
[----:B------:R-:W-:Y:S06]  /*5c30*/  CGAERRBAR ;  /* 0x00000000000075ab */ /* 0x000fec0000000000 */
[----:B------:R0:W5:Y:S02]  /*5c40*/  ATOM.E.ADD.STRONG.GPU PT, R36, desc[UR14][R34.64], R36 ;  /* 0x000000242224798a */ /* 0x00016400081ee1ce */
.L_x_414:
[----:B0-----:R-:W-:Y:S01]  /*5c50*/  MOV R34, UR18 ;  /* 0x0000001200227c02 */ /* 0x001fe20008000f00 */
[----:B------:R-:W-:-:S05]  /*5c60*/  IMAD.U32 R35, RZ, RZ, UR19 ;  /* 0x00000013ff237e24 */ /* 0x000fca000f8e00ff */
[----:B------:R-:W2:Y:S04]  /*5c70*/  LD.E.STRONG.GPU R34, desc[UR14][R34.64] ;  /* 0x0000000e22227980 */ /* 0x000ea8000c10f900 */
[----:B--2---:R-:W-:Y:S01]  /*5c80*/  CCTL.IVALL ;  /* 0x00000000ff00798f */ /* 0x004fe20002000000 */
[----:B------:R-:W-:Y:S05]  /*5c90*/  YIELD ;  /* 0x0000000000007946 */ /* 0x000fea0003800000 */
[----:B-----5:R-:W-:-:S04]  /*5ca0*/  LOP3.LUT R34, R34, R36, RZ, 0x3c, !PT ;  /* 0x0000002422227212 */ /* 0x020fc800078e3cff */
[----:B------:R-:W-:-:S13]  /*5cb0*/  ISETP.GT.AND P1, PT, R34, -0x1, PT ;  /* 0xffffffff2200780c */ /* 0x000fda0003f24270 */
[----:B------:R-:W-:Y:S05]  /*5cc0*/  @P1 BRA `(.L_x_414) ;  /* 0xfffffffc00e01947 */ /* 0x000fea000383ffff */
.L_x_413:
[----:B------:R-:W-:Y:S05]  /*5cd0*/  WARPSYNC.ALL ;  /* 0x0000000000007948 */ /* 0x000fea0003800000 */
[----:B------:R-:W-:Y:S06]  /*5ce0*/  BAR.SYNC.DEFER_BLOCKING 0x0 ;  /* 0x0000000000007b1d */ /* 0x000fec0000010000 */
.L_x_412:
[----:B------:R-:W0:Y:S01]  /*5cf0*/  S2R R36, SR_TID.X ;  /* 0x0000000000247919 */ /* 0x000e220000002100 */
[----:B------:R-:W-:Y:S01]  /*5d00*/  BSSY B0, `(.L_x_415) ;  /* 0x0000024000007945 */ /* 0x000fe20003800000 */
[----:B------:R-:W-:Y:S01]  /*5d10*/  HFMA2.MMA R38, -RZ, RZ, 0, 0 ;  /* 0x00000000ff267435 */ /* 0x000fe200000001ff */
[----:B------:R-:W-:Y:S02]  /*5d20*/  MOV R35, RZ ;  /* 0x000000ff00237202 */ /* 0x000fe40000000f00 */
[----:B0-----:R-:W-:-:S13]  /*5d30*/  ISETP.GT.U32.AND P1, PT, R36, 0xff, PT ;  /* 0x000000ff2400780c */ /* 0x001fda0003f24070 */
[----:B------:R-:W-:Y:S05]  /*5d40*/  @P1 BRA `(.L_x_416) ;  /* 0x00000000007c1947 */ /* 0x000fea0003800000 */
[----:B------:R-:W-:Y:S01]  /*5d50*/  ULDC UR5, c[0x0][0x10] ;  /* 0x0000040000057ab9 */ /* 0x000fe20000000800 */
[----:B------:R0:W-:Y:S01]  /*5d60*/  STL.64 [R1+0x160], R2 ;  /* 0x0001600201007387 */ /* 0x0001e20000100a00 */
[----:B------:R-:W-:Y:S01]  /*5d70*/  UIMAD UR5, UR5, UR4, UR8 ;  /* 0x00000004050572a4 */ /* 0x000fe2000f8e0208 */
[----:B------:R-:W-:-:S04]  /*5d80*/  SHF.L.U32 R35, R36, 0x2, RZ ;  /* 0x0000000224237819 */ /* 0x000fc800000006ff */
[----:B------:R-:W-:Y:S02]  /*5d90*/  LOP3.LUT R35, R35, 0x7fffffe0, RZ, 0xc0, !PT ;  /* 0x7fffffe023237812 */ /* 0x000fe400078ec0ff */
[----:B------:R-:W-:Y:S01]  /*5da0*/  MOV R34, UR5 ;  /* 0x0000000500227c02 */ /* 0x000fe20008000f00 */
[----:B0-----:R-:W0:Y:S03]  /*5db0*/  LDC.64 R2, c[0x0][0x260] ;  /* 0x00009800ff027b82 */ /* 0x001e260000000a00 */
[----:B------:R-:W-:Y:S02]  /*5dc0*/  LEA R34, R34, R35, 0xa ;  /* 0x0000002322227211 */ /* 0x000fe400078e50ff */
[----:B------:R-:W-:-:S05]  /*5dd0*/  LOP3.LUT R35, R36, 0x7, RZ, 0xc0, !PT ;  /* 0x0000000724237812 */ /* 0x000fca00078ec0ff */
[----:B------:R-:W-:-:S05]  /*5de0*/  IMAD.IADD R34, R34, 0x1, R35 ;  /* 0x0000000122227824 */ /* 0x000fca00078e0223 */
[----:B------:R-:W-:-:S04]  /*5df0*/  SHF.L.U32 R38, R34, 0x1, RZ ;  /* 0x0000000122267819 */ /* 0x000fc800000006ff */
[C---:B------:R-:W-:Y:S02]  /*5e00*/  IADD3 R34, R38.reuse, 0x10, RZ ;  /* 0x0000001026227810 */ /* 0x040fe40007ffe0ff */
[C---:B------:R-:W-:Y:S01]  /*5e10*/  IADD3 R40, R38.reuse, 0x20, RZ ;  /* 0x0000002026287810 */ /* 0x040fe20007ffe0ff */
[C---:B0-----:R-:W-:Y:S01]  /*5e20*/  IMAD.WIDE.U32 R36, R38.reuse, 0x4, R2 ;  /* 0x0000000426247825 */ /* 0x041fe200078e0002 */
[----:B------:R-:W-:-:S03]  /*5e30*/  IADD3 R38, R38, 0x30, RZ ;  /* 0x0000003026267810 */ /* 0x000fc60007ffe0ff */
[--C-:B------:R-:W-:Y:S02]  /*5e40*/  IMAD.WIDE.U32 R34, R34, 0x4, R2.reuse ;  /* 0x0000000422227825 */ /* 0x100fe400078e0002 */
[----:B------:R-:W2:Y:S02]  /*5e50*/  LDG.E.64 R36, desc[UR14][R36.64] ;  /* 0x0000000e24247981 */ /* 0x000ea4000c1e1b00 */
[--C-:B------:R-:W-:Y:S02]  /*5e60*/  IMAD.WIDE.U32 R40, R40, 0x4, R2.reuse ;  /* 0x0000000428287825 */ /* 0x100fe400078e0002 */
[----:B------:R-:W3:Y:S02]  /*5e70*/  LDG.E.64 R34, desc[UR14][R34.64] ;  /* 0x0000000e22227981 */ /* 0x000ee4000c1e1b00 */
[----:B------:R-:W-:Y:S02]  /*5e80*/  IMAD.WIDE.U32 R38, R38, 0x4, R2 ;  /* 0x0000000426267825 */ /* 0x000fe400078e0002 */
[----:B------:R-:W4:Y:S04]  /*5e90*/  LDG.E.64 R40, desc[UR14][R40.64] ;  /* 0x0000000e28287981 */ /* 0x000f28000c1e1b00 */
[----:B------:R-:W4:Y:S04]  /*5ea0*/  LDG.E.64 R38, desc[UR14][R38.64] ;  /* 0x0000000e26267981 */ /* 0x000f28000c1e1b00 */
[----:B------:R0:W5:Y:S01]  /*5eb0*/  LDL.LU.64 R2, [R1+0x160] ;  /* 0x0001600001027983 */ /* 0x0001620000300a00 */
[----:B--2---:R-:W-:Y:S01]  /*5ec0*/  FADD.FTZ R36, RZ, R36 ;  /* 0x00000024ff247221 */ /* 0x004fe20000010000 */
[----:B------:R-:W-:-:S03]  /*5ed0*/  FADD.FTZ R37, RZ, R37 ;  /* 0x00000025ff257221 */ /* 0x000fc60000010000 */
[----:B---3--:R-:W-:Y:S01]  /*5ee0*/  FADD.FTZ R34, R34, R36 ;  /* 0x0000002422227221 */ /* 0x008fe20000010000 */
[----:B------:R-:W-:-:S03]  /*5ef0*/  FADD.FTZ R35, R35, R37 ;  /* 0x0000002523237221 */ /* 0x000fc60000010000 */
[----:B----4-:R-:W-:Y:S01]  /*5f00*/  FADD.FTZ R40, R40, R34 ;  /* 0x0000002228287221 */ /* 0x010fe20000010000 */
[----:B------:R-:W-:-:S03]  /*5f10*/  FADD.FTZ R35, R41, R35 ;  /* 0x0000002329237221 */ /* 0x000fc60000010000 */
[----:B------:R-:W-:Y:S01]  /*5f20*/  FADD.FTZ R38, R38, R40 ;  /* 0x0000002826267221 */ /* 0x000fe20000010000 */
[----:B0-----:R-:W-:-:S07]  /*5f30*/  FADD.FTZ R35, R39, R35 ;  /* 0x0000002327237221 */ /* 0x001fce0000010000 */
.L_x_416:
[----:B------:R-:W-:Y:S05]  /*5f40*/  BSYNC B0 ;  /* 0x0000000000007941 */ /* 0x000fea0003800000 */
.L_x_415:
[----:B------:R-:W0:Y:S01]  /*5f50*/  SHFL.BFLY PT, R34, R38, 0x4, 0x1f ;  /* 0x0c801f0026227f89 */ /* 0x000e2200000e0000 */
[----:B------:R-:W-:Y:S01]  /*5f60*/  BSSY B0, `(.L_x_417) ;  /* 0x0000017000007945 */ /* 0x000fe20003800000 */
[----:B------:R-:W1:Y:S01]  /*5f70*/  S2R R37, SR_TID.X ;  /* 0x0000000000257919 */ /* 0x000e620000002100 */
[----:B0-----:R-:W-:Y:S02]  /*5f80*/  FADD.FTZ R38, R34, R38 ;  /* 0x0000002622267221 */ /* 0x001fe40000010000 */
[----:B------:R-:W0:Y:S01]  /*5f90*/  SHFL.BFLY PT, R34, R35, 0x4, 0x1f ;  /* 0x0c801f0023227f89 */ /* 0x000e2200000e0000 */
[----:B-1----:R-:W-:Y:S01]  /*5fa0*/  LOP3.LUT P1, RZ, R37, 0xffffff07, RZ, 0xc0, !PT ;  /* 0xffffff0725ff7812 */ /* 0x002fe2000782c0ff */
[----:B0-----:R-:W-:Y:S02]  /*5fb0*/  FADD.FTZ R35, R34, R35 ;  /* 0x0000002322237221 */ /* 0x001fe40000010000 */
[----:B------:R-:W0:Y:S02]  /*5fc0*/  SHFL.BFLY PT, R34, R38, 0x2, 0x1f ;  /* 0x0c401f0026227f89 */ /* 0x000e2400000e0000 */
[----:B0-----:R-:W-:-:S02]  /*5fd0*/  FADD.FTZ R38, R38, R34 ;  /* 0x0000002226267221 */ /* 0x001fc40000010000 */
[----:B------:R-:W0:Y:S02]  /*5fe0*/  SHFL.BFLY PT, R34, R35, 0x2, 0x1f ;  /* 0x0c401f0023227f89 */ /* 0x000e2400000e0000 */
[----:B0-----:R-:W-:Y:S02]  /*5ff0*/  FADD.FTZ R35, R35, R34 ;  /* 0x0000002223237221 */ /* 0x001fe40000010000 */
[----:B------:R-:W0:Y:S04]  /*6000*/  SHFL.BFLY PT, R34, R38, 0x1, 0x1f ;  /* 0x0c201f0026227f89 */ /* 0x000e2800000e0000 */
[----:B------:R-:W1:Y:S01]  /*6010*/  SHFL.BFLY PT, R36, R35, 0x1, 0x1f ;  /* 0x0c201f0023247f89 */ /* 0x000e6200000e0000 */
[----:B0-----:R-:W-:Y:S01]  /*6020*/  FADD.FTZ R34, R38, R34 ;  /* 0x0000002226227221 */ /* 0x001fe20000010000 */
[----:B-1----:R-:W-:Y:S01]  /*6030*/  FADD.FTZ R35, R35, R36 ;  /* 0x0000002423237221 */ /* 0x002fe20000010000 */
        /* <DEDUP_REMOVED lines=9> */
.L_x_418:
[----:B------:R-:W-:Y:S05]  /*60d0*/  BSYNC B0 ;  /* 0x0000000000007941 */ /* 0x000fea0003800000 */
.L_x_417:
[----:B0-----:R-:W2:Y:S01]  /*60e0*/  LDL R34, [R1+0xec] ;  /* 0x0000ec0001227983 */ /* 0x001ea20000100800 */
[----:B------:R-:W0:Y:S01]  /*60f0*/  S2UR UR13, SR_CgaCtaId ;  /* 0x00000000000d79c3 */ /* 0x000e220000008800 */
[----:B------:R-:W-:-:S07]  /*6100*/  UMOV UR5, 0x400 ;  /* 0x0000040000057882 */ /* 0x000fce0000000000 */
[----:B------:R-:W-:Y:S01]  /*6110*/  BAR.SYNC.DEFER_BLOCKING 0x0 ;  /* 0x0000000000007b1d */ /* 0x000fe20000010000 */
[----:B------:R-:W-:Y:S01]  /*6120*/  SHF.L.U32 R42, R42, 0x10, RZ ;  /* 0x000000102a2a7819 */ /* 0x000fe200000006ff */
[----:B------:R-:W-:Y:S01]  /*6130*/  IMAD.U32 R58, R58, 0x10000, RZ ;  /* 0x000100003a3a7824 */ /* 0x000fe200078e00ff */
[----:B------:R-:W-:Y:S01]  /*6140*/  SHF.L.U32 R123, R123, 0x10, RZ ;  /* 0x000000107b7b7819 */ /* 0x000fe200000006ff */
[----:B------:R-:W-:Y:S01]  /*6150*/  IMAD.U32 R82, R82, 0x10000, RZ ;  /* 0x0001000052527824 */ /* 0x000fe200078e00ff */
[----:B------:R-:W-:Y:S02]  /*6160*/  SHF.L.U32 R101, R101, 0x10, RZ ;  /* 0x0000001065657819 */ /* 0x000fe400000006ff */
[----:B------:R-:W-:Y:S01]  /*6170*/  SHF.L.U32 R46, R46, 0x10, RZ ;  /* 0x000000102e2e7819 */ /* 0x000fe200000006ff */
[----:B------:R-:W3:Y:S01]  /*6180*/  LDL.LU R37, [R1+0x24] ;  /* 0x0000240001257983 */ /* 0x000ee20000300800 */
[----:B------:R-:W-:Y:S02]  /*6190*/  SHF.L.U32 R50, R50, 0x10, RZ ;  /* 0x0000001032327819 */ /* 0x000fe400000006ff */
[----:B------:R-:W-:Y:S01]  /*61a0*/  SHF.L.U32 R54, R54, 0x10, RZ ;  /* 0x0000001036367819 */ /* 0x000fe200000006ff */
[----:B------:R-:W4:Y:S01]  /*61b0*/  LDL R36, [R1+0xf0] ;  /* 0x0000f00001247983 */ /* 0x000f220000100800 */
[----:B------:R-:W-:-:S02]  /*61c0*/  SHF.L.U32 R62, R62, 0x10, RZ ;  /* 0x000000103e3e7819 */ /* 0x000fc400000006ff */
[----:B------:R-:W-:Y:S01]  /*61d0*/  SHF.L.U32 R66, R66, 0x10, RZ ;  /* 0x0000001042427819 */ /* 0x000fe200000006ff */
[----:B------:R-:W3:Y:S01]  /*61e0*/  LDL.LU R38, [R1+0x18] ;  /* 0x0000180001267983 */ /* 0x000ee20000300800 */
[----:B------:R-:W-:Y:S01]  /*61f0*/  UIADD3 UR5, UR5, 0x6900, URZ ;  /* 0x0000690005057890 */ /* 0x000fe2000fffe03f */
[----:B------:R-:W-:Y:S01]  /*6200*/  SHF.L.U32 R70, R70, 0x10, RZ ;  /* 0x0000001046467819 */ /* 0x000fe200000006ff */
[----:B------:R-:W-:Y:S01]  /*6210*/  FADD.FTZ R42, -R32, R42 ;  /* 0x0000002a202a7221 */ /* 0x000fe20000010100 */
[----:B------:R-:W3:Y:S01]  /*6220*/  LDL.LU R41, [R1+0x3c] ;  /* 0x00003c0001297983 */ /* 0x000ee20000300800 */
[----:B0-----:R-:W-:Y:S01]  /*6230*/  ULEA UR5, UR13, UR5, 0x18 ;  /* 0x000000050d057291 */ /* 0x001fe2000f8ec03f */
[----:B------:R-:W-:Y:S01]  /*6240*/  SHF.L.U32 R74, R74, 0x10, RZ ;  /* 0x000000104a4a7819 */ /* 0x000fe200000006ff */
[----:B------:R-:W-:Y:S01]  /*6250*/  IMAD.U32 R43, R43, 0x10000, RZ ;  /* 0x000100002b2b7824 */ /* 0x000fe200078e00ff */
[----:B------:R-:W3:Y:S01]  /*6260*/  LDL.LU R40, [R1+0x40] ;  /* 0x0000400001287983 */ /* 0x000ee20000300800 */
[----:B------:R-:W-:-:S02]  /*6270*/  SHF.L.U32 R78, R78, 0x10, RZ ;  /* 0x000000104e4e7819 */ /* 0x000fc400000006ff */
[----:B------:R-:W-:Y:S02]  /*6280*/  SHF.L.U32 R86, R86, 0x10, RZ ;  /* 0x0000001056567819 */ /* 0x000fe400000006ff */
[----:B------:R-:W-:Y:S02]  /*6290*/  SHF.L.U32 R90, R90, 0x10, RZ ;  /* 0x000000105a5a7819 */ /* 0x000fe400000006ff */
[----:B------:R-:W-:Y:S01]  /*62a0*/  SHF.L.U32 R94, R94, 0x10, RZ ;  /* 0x000000105e5e7819 */ /* 0x000fe200000006ff */
[C---:B------:R-:W-:Y:S01]  /*62b0*/  FADD.FTZ R123, -R32.reuse, R123 ;  /* 0x0000007b207b7221 */ /* 0x040fe20000010100 */
        /* <DEDUP_REMOVED lines=8> */
[----:B------:R-:W-:Y:S01]  /*6340*/  FADD.FTZ R82, -R32, R82 ;  /* 0x0000005220527221 */ /* 0x000fe20000010100 */
[----:B------:R-:W-:Y:S01]  /*6350*/  FMUL.FTZ R42, R5, R42 ;  /* 0x0000002a052a7220 */ /* 0x000fe20000410000 */
[----:B------:R-:W-:-:S02]  /*6360*/  SHF.L.U32 R44, R44, 0x10, RZ ;  /* 0x000000102c2c7819 */ /* 0x000fc400000006ff */
[----:B------:R-:W-:Y:S01]  /*6370*/  SHF.L.U32 R48, R48, 0x10, RZ ;  /* 0x0000001030307819 */ /* 0x000fe200000006ff */
[----:B------:R-:W-:Y:S01]  /*6380*/  IMAD.U32 R100, R100, 0x10000, RZ ;  /* 0x0001000064647824 */ /* 0x000fe200078e00ff */
[----:B------:R-:W-:Y:S01]  /*6390*/  SHF.L.U32 R125, R125, 0x10, RZ ;  /* 0x000000107d7d7819 */ /* 0x000fe200000006ff */
[----:B------:R-:W-:Y:S01]  /*63a0*/  IMAD.U32 R67, R67, 0x10000, RZ ;  /* 0x0001000043437824 */ /* 0x000fe200078e00ff */
[----:B------:R-:W-:Y:S01]  /*63b0*/  SHF.L.U32 R122, R122, 0x10, RZ ;  /* 0x000000107a7a7819 */ /* 0x000fe200000006ff */
[----:B------:R-:W-:Y:S01]  /*63c0*/  IMAD.U32 R91, R91, 0x10000, RZ ;  /* 0x000100005b5b7824 */ /* 0x000fe200078e00ff */
[----:B------:R-:W-:Y:S02]  /*63d0*/  SHF.L.U32 R47, R47, 0x10, RZ ;  /* 0x000000102f2f7819 */ /* 0x000fe400000006ff */
[----:B------:R-:W-:Y:S02]  /*63e0*/  SHF.L.U32 R51, R51, 0x10, RZ ;  /* 0x0000001033337819 */ /* 0x000fe400000006ff */
[----:B------:R-:W-:-:S02]  /*63f0*/  SHF.L.U32 R55, R55, 0x10, RZ ;  /* 0x0000001037377819 */ /* 0x000fc400000006ff */
[----:B------:R-:W-:Y:S02]  /*6400*/  SHF.L.U32 R59, R59, 0x10, RZ ;  /* 0x000000103b3b7819 */ /* 0x000fe400000006ff */
[----:B------:R-:W-:Y:S02]  /*6410*/  SHF.L.U32 R63, R63, 0x10, RZ ;  /* 0x000000103f3f7819 */ /* 0x000fe400000006ff */
[----:B------:R-:W-:Y:S02]  /*6420*/  SHF.L.U32 R71, R71, 0x10, RZ ;  /* 0x0000001047477819 */ /* 0x000fe400000006ff */
[----:B------:R-:W-:Y:S02]  /*6430*/  SHF.L.U32 R75, R75, 0x10, RZ ;  /* 0x000000104b4b7819 */ /* 0x000fe400000006ff */
[----:B------:R-:W-:Y:S02]  /*6440*/  SHF.L.U32 R79, R79, 0x10, RZ ;  /* 0x000000104f4f7819 */ /* 0x000fe400000006ff */
[----:B------:R-:W-:-:S02]  /*6450*/  SHF.L.U32 R83, R83, 0x10, RZ ;  /* 0x0000001053537819 */ /* 0x000fc400000006ff */
[----:B------:R-:W-:Y:S02]  /*6460*/  SHF.L.U32 R87, R87, 0x10, RZ ;  /* 0x0000001057577819 */ /* 0x000fe400000006ff */
[----:B------:R-:W-:Y:S01]  /*6470*/  SHF.L.U32 R95, R95, 0x10, RZ ;  /* 0x000000105f5f7819 */ /* 0x000fe200000006ff */
[----:B------:R-:W-:Y:S01]  /*6480*/  IMAD.U32 R56, R56, 0x10000, RZ ;  /* 0x0001000038387824 */ /* 0x000fe200078e00ff */
[----:B------:R-:W-:Y:S01]  /*6490*/  SHF.L.U32 R103, R103, 0x10, RZ ;  /* 0x0000001067677819 */ /* 0x000fe200000006ff */
[----:B------:R-:W-:Y:S01]  /*64a0*/  IMAD.U32 R80, R80, 0x10000, RZ ;  /* 0x0001000050507824 */ /* 0x000fe200078e00ff */
[----:B------:R-:W-:Y:S01]  /*64b0*/  SHF.L.U32 R52, R52, 0x10, RZ ;  /* 0x0000001034347819 */ /* 0x000fe200000006ff */
[----:B------:R-:W-:Y:S01]  /*64c0*/  ULDC.64 UR22, c[0x0][0x210] ;  /* 0x0000840000167ab9 */ /* 0x000fe20000000a00 */
[----:B--2---:R-:W-:-:S06]  /*64d0*/  LEA R34, R34, UR5, 0x3 ;  /* 0x0000000522227c11 */ /* 0x004fcc000f8e18ff */
[----:B------:R-:W0:Y:S01]  /*64e0*/  LDS.64 R34, [R34] ;  /* 0x0000000022227984 */ /* 0x000e220000000a00 */
[----:B----4-:R-:W-:Y:S01]  /*64f0*/  LEA R36, R36, UR5, 0x3 ;  /* 0x0000000524247c11 */ /* 0x010fe2000f8e18ff */
[----:B0-----:R-:W-:Y:S01]  /*6500*/  FFMA.FTZ R6, R0, R6, -R34 ;  /* 0x0000000600067223 */ /* 0x001fe20000010822 */
[C---:B------:R-:W-:Y:S01]  /*6510*/  FADD.FTZ R74, -R32.reuse, R74 ;  /* 0x0000004a204a7221 */ /* 0x040fe20000010100 */
[C---:B------:R-:W-:Y:S01]  /*6520*/  FADD.FTZ R78, -R32.reuse, R78 ;  /* 0x0000004e204e7221 */ /* 0x040fe20000010100 */
[C---:B------:R-:W-:Y:S01]  /*6530*/  FADD.FTZ R86, -R32.reuse, R86 ;  /* 0x0000005620567221 */ /* 0x040fe20000010100 */
[----:B---3--:R-:W-:Y:S01]  /*6540*/  FFMA.FTZ R6, -R37, R35, R6 ;  /* 0x0000002325067223 */ /* 0x008fe20000010106 */
[C---:B------:R-:W-:Y:S01]  /*6550*/  FADD.FTZ R90, -R32.reuse, R90 ;  /* 0x0000005a205a7221 */ /* 0x040fe20000010100 */
[----:B------:R-:W0:Y:S01]  /*6560*/  LDS.64 R36, [R36] ;  /* 0x0000000024247984 */ /* 0x000e220000000a00 */
[----:B------:R-:W-:Y:S01]  /*6570*/  FADD.FTZ R94, -R32, R94 ;  /* 0x0000005e205e7221 */ /* 0x000fe20000010100 */
[--C-:B------:R-:W-:Y:S01]  /*6580*/  FFMA.FTZ R115, R0, R115, -R34.reuse ;  /* 0x0000007300737223 */ /* 0x100fe20000010822 */
[--C-:B-----5:R-:W-:Y:S01]  /*6590*/  FFMA.FTZ R43, R3, R43, -R34.reuse ;  /* 0x0000002b032b7223 */ /* 0x120fe20000010822 */
[----:B------:R-:W-:Y:S01]  /*65a0*/  FMUL.FTZ R101, R5, R101 ;  /* 0x0000006505657220 */ /* 0x000fe20000410000 */
[C-C-:B------:R-:W-:Y:S01]  /*65b0*/  FFMA.FTZ R44, R3.reuse, R44, -R34.reuse ;  /* 0x0000002c032c7223 */ /* 0x140fe20000010822 */
[----:B------:R-:W-:Y:S01]  /*65c0*/  FFMA.FTZ R48, R3, R48, -R34 ;  /* 0x0000003003307223 */ /* 0x000fe20000010822 */
[----:B------:R-:W-:Y:S01]  /*65d0*/  FFMA.FTZ R42, R35, -R42, R43 ;  /* 0x8000002a232a7223 */ /* 0x000fe2000001002b */
[C---:B------:R-:W-:Y:S01]  /*65e0*/  FMUL.FTZ R46, R5.reuse, R46 ;  /* 0x0000002e052e7220 */ /* 0x040fe20000410000 */
[C---:B------:R-:W-:Y:S01]  /*65f0*/  FMUL.FTZ R6, R5.reuse, R6 ;  /* 0x0000000605067220 */ /* 0x040fe20000410000 */
[----:B0-----:R-:W-:Y:S01]  /*6600*/  FFMA.FTZ R8, R2, R8, -R36 ;  /* 0x0000000802087223 */ /* 0x001fe20000010824 */
[----:B------:R-:W-:-:S03]  /*6610*/  FMUL.FTZ R42, R5, R42 ;  /* 0x0000002a052a7220 */ /* 0x000fc60000410000 */
[----:B------:R-:W-:Y:S02]  /*6620*/  FFMA.FTZ R8, -R38, R37, R8 ;  /* 0x0000002526087223 */ /* 0x000fe40000010108 */
[----:B------:R-:W2:Y:S01]  /*6630*/  LDL.LU R38, [R1+0x48] ;  /* 0x0000480001267983 */ /* 0x000ea20000300800 */
[C---:B------:R-:W-:Y:S01]  /*6640*/  FFMA.FTZ R44, R35.reuse, -R101, R44 ;  /* 0x80000065232c7223 */ /* 0x040fe2000001002c */
[C---:B------:R-:W-:Y:S01]  /*6650*/  FADD.FTZ R125, -R98.reuse, R125 ;  /* 0x0000007d627d7221 */ /* 0x040fe20000010100 */
[C---:B------:R-:W-:Y:S01]  /*6660*/  FADD.FTZ R122, -R98.reuse, R122 ;  /* 0x0000007a627a7221 */ /* 0x040fe20000010100 */
[----:B------:R-:W3:Y:S01]  /*6670*/  LDL.LU R39, [R1+0x4c] ;  /* 0x00004c0001277983 */ /* 0x000ee20000300800 */
[C---:B------:R-:W-:Y:S01]  /*6680*/  FADD.FTZ R100, -R98.reuse, R100 ;  /* 0x0000006462647221 */ /* 0x040fe20000010100 */
[C---:B------:R-:W-:Y:S01]  /*6690*/  FADD.FTZ R47, -R98.reuse, R47 ;  /* 0x0000002f622f7221 */ /* 0x040fe20000010100 */
[C---:B------:R-:W-:Y:S01]  /*66a0*/  FADD.FTZ R51, -R98.reuse, R51 ;  /* 0x0000003362337221 */ /* 0x040fe20000010100 */
[----:B------:R-:W4:Y:S01]  /*66b0*/  LDL.LU R32, [R1+0x50] ;  /* 0x0000500001207983 */ /* 0x000f220000300800 */
        /* <DEDUP_REMOVED lines=11> */
[C-C-:B------:R-:W-:Y:S01]  /*6770*/  FFMA.FTZ R117, R0.reuse, R117, -R34.reuse ;  /* 0x0000007500757223 */ /* 0x140fe20000010822 */
[C---:B------:R-:W-:Y:S01]  /*6780*/  FFMA.FTZ R116, R0.reuse, R116, -R34 ;  /* 0x0000007400747223 */ /* 0x040fe20000010822 */
[----:B------:R-:W-:Y:S01]  /*6790*/  FFMA.FTZ R46, R35, -R46, R48 ;  /* 0x8000002e232e7223 */ /* 0x000fe20000010030 */
[----:B------:R-:W-:Y:S01]  /*67a0*/  FFMA.FTZ R114, R0, R114, -R34 ;  /* 0x0000007200727223 */ /* 0x000fe20000010822 */
[----:B------:R-:W-:Y:S01]  /*67b0*/  F2FP.BF16.F32.PACK_AB R6, R42, R6 ;  /* 0x000000062a06723e */ /* 0x000fe200000010ff */
[----:B--2---:R-:W-:-:S02]  /*67c0*/  FFMA.FTZ R115, -R38, R35, R115 ;  /* 0x0000002326737223 */ /* 0x004fc40000010173 */
[----:B------:R-:W2:Y:S01]  /*67d0*/  LDL.LU R38, [R1+0x58] ;  /* 0x0000580001267983 */ /* 0x000ea20000300800 */
[----:B------:R-:W-:-:S03]  /*67e0*/  FFMA.FTZ R113, R0, R113, -R34 ;  /* 0x0000007100717223 */ /* 0x000fc60000010822 */
[----:B------:R-:W2:Y:S01]  /*67f0*/  LDL.LU R101, [R1+0x5c] ;  /* 0x00005c0001657983 */ /* 0x000ea20000300800 */
[----:B------:R-:W-:-:S03]  /*6800*/  FFMA.FTZ R117, -R41, R35, R117 ;  /* 0x0000002329757223 */ /* 0x000fc60000010175 */
[----:B------:R-:W2:Y:S01]  /*6810*/  LDL.LU R98, [R1+0x64] ;  /* 0x0000640001627983 */ /* 0x000ea20000300800 */
[----:B------:R-:W-:-:S03]  /*6820*/  SHF.L.U32 R60, R60, 0x10, RZ ;  /* 0x000000103c3c7819 */ /* 0x000fc600000006ff */
[----:B------:R-:W2:Y:S01]  /*6830*/  LDL.LU R48, [R1+0x68] ;  /* 0x0000680001307983 */ /* 0x000ea20000300800 */
[----:B------:R-:W-:Y:S01]  /*6840*/  SHF.L.U32 R64, R64, 0x10, RZ ;  /* 0x0000001040407819 */ /* 0x000fe200000006ff */
[-C--:B------:R-:W-:Y:S02]  /*6850*/  FFMA.FTZ R116, -R40, R35.reuse, R116 ;  /* 0x0000002328747223 */ /* 0x080fe40000010174 */
[----:B------:R-:W2:Y:S01]  /*6860*/  LDL.LU R43, [R1+0x60] ;  /* 0x00006000012b7983 */ /* 0x000ea20000300800 */
[----:B------:R-:W-:Y:S01]  /*6870*/  SHF.L.U32 R68, R68, 0x10, RZ ;  /* 0x0000001044447819 */ /* 0x000fe200000006ff */
[----:B---3--:R-:W-:Y:S01]  /*6880*/  FFMA.FTZ R114, -R39, R35, R114 ;  /* 0x0000002327727223 */ /* 0x008fe20000010172 */
[----:B------:R-:W-:Y:S01]  /*6890*/  SHF.L.U32 R72, R72, 0x10, RZ ;  /* 0x0000001048487819 */ /* 0x000fe200000006ff */
[----:B------:R-:W3:Y:S01]  /*68a0*/  LDL.LU R42, [R1+0x54] ;  /* 0x00005400012a7983 */ /* 0x000ee20000300800 */
[----:B------:R-:W-:Y:S02]  /*68b0*/  SHF.L.U32 R76, R76, 0x10, RZ ;  /* 0x000000104c4c7819 */ /* 0x000fe400000006ff */
[----:B------:R-:W-:Y:S01]  /*68c0*/  SHF.L.U32 R84, R84, 0x10, RZ ;  /* 0x0000001054547819 */ /* 0x000fe200000006ff */
[----:B------:R-:W3:Y:S01]  /*68d0*/  LDL.LU R41, [R1+0x44] ;  /* 0x0000440001297983 */ /* 0x000ee20000300800 */
[----:B------:R-:W-:-:S02]  /*68e0*/  SHF.L.U32 R88, R88, 0x10, RZ ;  /* 0x0000001058587819 */ /* 0x000fc400000006ff */
[----:B------:R-:W-:Y:S01]  /*68f0*/  SHF.L.U32 R92, R92, 0x10, RZ ;  /* 0x000000105c5c7819 */ /* 0x000fe200000006ff */
[----:B------:R-:W3:Y:S01]  /*6900*/  LDL.LU R40, [R1+0x38] ;  /* 0x0000380001287983 */ /* 0x000ee20000300800 */
[----:B------:R-:W-:Y:S01]  /*6910*/  SHF.L.U32 R96, R96, 0x10, RZ ;  /* 0x0000001060607819 */ /* 0x000fe200000006ff */
[--C-:B------:R-:W-:Y:S01]  /*6920*/  FFMA.FTZ R112, R0, R112, -R34.reuse ;  /* 0x0000007000707223 */ /* 0x100fe20000010822 */
[----:B----4-:R-:W-:Y:S01]  /*6930*/  FFMA.FTZ R113, -R32, R35, R113 ;  /* 0x0000002320717223 */ /* 0x010fe20000010171 */
[----:B------:R-:W4:Y:S01]  /*6940*/  LDL.LU R39, [R1+0x34] ;  /* 0x0000340001277983 */ /* 0x000f220000300800 */
[C-C-:B------:R-:W-:Y:S01]  /*6950*/  FFMA.FTZ R103, R3.reuse, R103, -R34.reuse ;  /* 0x0000006703677223 */ /* 0x140fe20000010822 */
[C-C-:B------:R-:W-:Y:S02]  /*6960*/  FFMA.FTZ R52, R3.reuse, R52, -R34.reuse ;  /* 0x0000003403347223 */ /* 0x140fe40000010822 */
[----:B------:R-:W4:Y:S01]  /*6970*/  LDL.LU R32, [R1+0x6c] ;  /* 0x00006c0001207983 */ /* 0x000f220000300800 */
[C-C-:B------:R-:W-:Y:S01]  /*6980*/  FFMA.FTZ R56, R3.reuse, R56, -R34.reuse ;  /* 0x0000003803387223 */ /* 0x140fe20000010822 */
        /* <DEDUP_REMOVED lines=17> */
[--C-:B------:R-:W-:Y:S01]  /*6aa0*/  FFMA.FTZ R33, R0, R33, -R34.reuse ;  /* 0x0000002100217223 */ /* 0x100fe20000010822 */
[----:B------:R-:W-:-:S02]  /*6ab0*/  FFMA.FTZ R96, R3, R96, -R34 ;  /* 0x0000006003607223 */ /* 0x000fc40000010822 */
[----:B------:R-:W4:Y:S01]  /*6ac0*/  LDL.LU R34, [R1+0x30] ;  /* 0x0000300001227983 */ /* 0x000f220000300800 */
[----:B--2---:R-:W-:-:S03]  /*6ad0*/  FFMA.FTZ R112, -R38, R35, R112 ;  /* 0x0000002326707223 */ /* 0x004fc60000010170 */
[----:B------:R-:W2:Y:S01]  /*6ae0*/  LDL.LU R38, [R1+0xa0] ;  /* 0x0000a00001267983 */ /* 0x000ea20000300800 */
[C---:B------:R-:W-:Y:S01]  /*6af0*/  FMUL.FTZ R58, R5.reuse, R58 ;  /* 0x0000003a053a7220 */ /* 0x040fe20000410000 */
[C---:B------:R-:W-:Y:S01]  /*6b00*/  FMUL.FTZ R54, R5.reuse, R54 ;  /* 0x0000003605367220 */ /* 0x040fe20000410000 */
[----:B------:R-:W-:Y:S02]  /*6b10*/  FMUL.FTZ R50, R5, R50 ;  /* 0x0000003205327220 */ /* 0x000fe40000410000 */
[C---:B------:R-:W-:Y:S01]  /*6b20*/  FFMA.FTZ R58, R35.reuse, -R58, R60 ;  /* 0x8000003a233a7223 */ /* 0x040fe2000001003c */
[C---:B------:R-:W-:Y:S01]  /*6b30*/  FFMA.FTZ R54, R35.reuse, -R54, R56 ;  /* 0x8000003623367223 */ /* 0x040fe20000010038 */
[----:B------:R-:W2:Y:S01]  /*6b40*/  LDL.LU R60, [R1+0x2c] ;  /* 0x00002c00013c7983 */ /* 0x000ea20000300800 */
[----:B------:R-:W-:Y:S01]  /*6b50*/  FFMA.FTZ R50, R35, -R50, R52 ;  /* 0x8000003223327223 */ /* 0x000fe20000010034 */
[----:B------:R-:W-:Y:S02]  /*6b60*/  FFMA.FTZ R109, -R48, R35, R109 ;  /* 0x00000023306d7223 */ /* 0x000fe4000001016d */
[----:B------:R-:W2:Y:S01]  /*6b70*/  LDL.LU R56, [R1+0x28] ;  /* 0x0000280001387983 */ /* 0x000ea20000300800 */
[C---:B------:R-:W-:Y:S01]  /*6b80*/  FMUL.FTZ R123, R5.reuse, R123 ;  /* 0x0000007b057b7220 */ /* 0x040fe20000410000 */
[----:B------:R-:W-:Y:S01]  /*6b90*/  FMUL.FTZ R62, R5, R62 ;  /* 0x0000003e053e7220 */ /* 0x000fe20000410000 */
[-C--:B------:R-:W-:Y:S01]  /*6ba0*/  FFMA.FTZ R108, -R43, R35.reuse, R108 ;  /* 0x000000232b6c7223 */ /* 0x080fe2000001016c */
[----:B------:R-:W2:Y:S01]  /*6bb0*/  LDL.LU R52, [R1+0x20] ;  /* 0x0000200001347983 */ /* 0x000ea20000300800 */
[C---:B------:R-:W-:Y:S01]  /*6bc0*/  FMUL.FTZ R66, R5.reuse, R66 ;  /* 0x0000004205427220 */ /* 0x040fe20000410000 */
[C---:B------:R-:W-:Y:S01]  /*6bd0*/  FMUL.FTZ R70, R5.reuse, R70 ;  /* 0x0000004605467220 */ /* 0x040fe20000410000 */
[C---:B------:R-:W-:Y:S01]  /*6be0*/  FMUL.FTZ R74, R5.reuse, R74 ;  /* 0x0000004a054a7220 */ /* 0x040fe20000410000 */
[----:B------:R-:W2:Y:S01]  /*6bf0*/  LDL.LU R48, [R1+0x1c] ;  /* 0x00001c0001307983 */ /* 0x000ea20000300800 */
[C---:B------:R-:W-:Y:S01]  /*6c00*/  FMUL.FTZ R78, R5.reuse, R78 ;  /* 0x0000004e054e7220 */ /* 0x040fe20000410000 */
[-C--:B---3--:R-:W-:Y:S01]  /*6c10*/  FFMA.FTZ R107, -R42, R35.reuse, R107 ;  /* 0x000000232a6b7223 */ /* 0x088fe2000001016b */
[C---:B------:R-:W-:Y:S01]  /*6c20*/  FMUL.FTZ R82, R5.reuse, R82 ;  /* 0x0000005205527220 */ /* 0x040fe20000410000 */
[C---:B------:R-:W-:Y:S01]  /*6c30*/  FMUL.FTZ R86, R5.reuse, R86 ;  /* 0x0000005605567220 */ /* 0x040fe20000410000 */
[C---:B------:R-:W-:Y:S01]  /*6c40*/  FMUL.FTZ R90, R5.reuse, R90 ;  /* 0x0000005a055a7220 */ /* 0x040fe20000410000 */
[----:B------:R-:W-:Y:S01]  /*6c50*/  FMUL.FTZ R94, R5, R94 ;  /* 0x0000005e055e7220 */ /* 0x000fe20000410000 */
[----:B------:R-:W3:Y:S01]  /*6c60*/  LDL.LU R43, [R1+0x14] ;  /* 0x00001400012b7983 */ /* 0x000ee20000300800 */
[-C--:B------:R-:W-:Y:S01]  /*6c70*/  FFMA.FTZ R106, -R41, R35.reuse, R106 ;  /* 0x00000023296a7223 */ /* 0x080fe2000001016a */
[----:B------:R-:W-:-:S02]  /*6c80*/  FFMA.FTZ R105, -R40, R35, R105 ;  /* 0x0000002328697223 */ /* 0x000fc40000010169 */
[----:B------:R-:W3:Y:S01]  /*6c90*/  LDL.LU R42, [R1+0x10] ;  /* 0x00001000012a7983 */ /* 0x000ee20000300800 */
[----:B----4-:R-:W-:-:S03]  /*6ca0*/  IADD3 R32, P1, R32, UR22, RZ ;  /* 0x0000001620207c10 */ /* 0x010fc6000ff3e0ff */
[----:B------:R-:W4:Y:S01]  /*6cb0*/  LDL.LU R41, [R1+0xc] ;  /* 0x00000c0001297983 */ /* 0x000f220000300800 */
[----:B------:R-:W-:Y:S01]  /*6cc0*/  FFMA.FTZ R104, -R39, R35, R104 ;  /* 0x0000002327687223 */ /* 0x000fe20000010168 */
[----:B------:R-:W-:Y:S01]  /*6cd0*/  FFMA.FTZ R103, R35, -R123, R103 ;  /* 0x8000007b23677223 */ /* 0x000fe20000010067 */
[-C--:B------:R-:W-:Y:S01]  /*6ce0*/  FFMA.FTZ R111, -R101, R35.reuse, R111 ;  /* 0x00000023656f7223 */ /* 0x080fe2000001016f */
[----:B------:R-:W3:Y:S01]  /*6cf0*/  LDL.LU R40, [R1+0x8] ;  /* 0x0000080001287983 */ /* 0x000ee20000300800 */
[C---:B------:R-:W-:Y:S01]  /*6d00*/  FFMA.FTZ R62, R35.reuse, -R62, R64 ;  /* 0x8000003e233e7223 */ /* 0x040fe20000010040 */
[-C--:B------:R-:W-:Y:S01]  /*6d10*/  FFMA.FTZ R110, -R98, R35.reuse, R110 ;  /* 0x00000023626e7223 */ /* 0x080fe2000001016e */
[C---:B------:R-:W-:Y:S01]  /*6d20*/  FFMA.FTZ R66, R35.reuse, -R66, R68 ;  /* 0x8000004223427223 */ /* 0x040fe20000010044 */
[C---:B------:R-:W-:Y:S01]  /*6d30*/  FFMA.FTZ R70, R35.reuse, -R70, R72 ;  /* 0x8000004623467223 */ /* 0x040fe20000010048 */
[C---:B------:R-:W-:Y:S01]  /*6d40*/  FFMA.FTZ R74, R35.reuse, -R74, R76 ;  /* 0x8000004a234a7223 */ /* 0x040fe2000001004c */
[C---:B------:R-:W-:Y:S01]  /*6d50*/  FFMA.FTZ R78, R35.reuse, -R78, R80 ;  /* 0x8000004e234e7223 */ /* 0x040fe20000010050 */
[C---:B------:R-:W-:Y:S01]  /*6d60*/  FFMA.FTZ R82, R35.reuse, -R82, R84 ;  /* 0x8000005223527223 */ /* 0x040fe20000010054 */
[C---:B------:R-:W-:Y:S01]  /*6d70*/  FFMA.FTZ R86, R35.reuse, -R86, R88 ;  /* 0x8000005623567223 */ /* 0x040fe20000010058 */
[C---:B------:R-:W-:Y:S01]  /*6d80*/  FFMA.FTZ R90, R35.reuse, -R90, R92 ;  /* 0x8000005a235a7223 */ /* 0x040fe2000001005c */
[----:B------:R-:W-:Y:S01]  /*6d90*/  FFMA.FTZ R94, R35, -R94, R96 ;  /* 0x8000005e235e7223 */ /* 0x000fe20000010060 */
[----:B------:R-:W4:Y:S01]  /*6da0*/  LDL.LU R39, [R1+0x4] ;  /* 0x0000040001277983 */ /* 0x000f220000300800 */
[----:B------:R-:W-:Y:S01]  /*6db0*/  SHF.L.U32 R124, R124, 0x10, RZ ;  /* 0x000000107c7c7819 */ /* 0x000fe200000006ff */
[----:B------:R-:W-:Y:S01]  /*6dc0*/  FFMA.FTZ R34, -R34, R35, R33 ;  /* 0x0000002322227223 */ /* 0x000fe20000010121 */
[----:B------:R-:W-:Y:S01]  /*6dd0*/  SHF.L.U32 R45, R45, 0x10, RZ ;  /* 0x000000102d2d7819 */ /* 0x000fe200000006ff */
[----:B------:R-:W-:Y:S01]  /*6de0*/  IMAD.U32 R102, R102, 0x10000, RZ ;  /* 0x0001000066667824 */ /* 0x000fe200078e00ff */
[----:B------:R-:W-:Y:S01]  /*6df0*/  SHF.L.U32 R49, R49, 0x10, RZ ;  /* 0x0000001031317819 */ /* 0x000fe200000006ff */
[----:B------:R-:W-:Y:S01]  /*6e00*/  IMAD.U32 R65, R65, 0x10000, RZ ;  /* 0x0001000041417824 */ /* 0x000fe200078e00ff */
[----:B------:R-:W-:Y:S01]  /*6e10*/  SHF.L.U32 R53, R53, 0x10, RZ ;  /* 0x0000001035357819 */ /* 0x000fe200000006ff */
[----:B------:R-:W-:Y:S01]  /*6e20*/  IMAD.U32 R89, R89, 0x10000, RZ ;  /* 0x0001000059597824 */ /* 0x000fe200078e00ff */
        /* <DEDUP_REMOVED lines=8> */
[----:B------:R-:W-:Y:S02]  /*6eb0*/  SHF.L.U32 R97, R97, 0x10, RZ ;  /* 0x0000001061617819 */ /* 0x000fe400000006ff */
[----:B------:R-:W-:Y:S01]  /*6ec0*/  PRMT R35, R6, 0x7632, R35 ;  /* 0x0000763206237816 */ /* 0x000fe20000000023 */
[--C-:B------:R-:W-:Y:S01]  /*6ed0*/  FFMA.FTZ R124, R4, R124, -R36.reuse ;  /* 0x0000007c047c7223 */ /* 0x100fe20000010824 */
        /* <DEDUP_REMOVED lines=29> */
[----:B------:R-:W-:Y:S01]  /*70b0*/  FFMA.FTZ R97, R4, R97, -R36 ;  /* 0x0000006104617223 */ /* 0x000fe20000010824 */
[----:B--2---:R-:W-:-:S02]  /*70c0*/  IADD3.X R33, R38, UR23, RZ, P1, !PT ;  /* 0x0000001726217c10 */ /* 0x004fc40008ffe4ff */
[----:B------:R-:W2:Y:S04]  /*70d0*/  LDL.LU R38, [R1] ;  /* 0x0000000001267983 */ /* 0x000ea80000300800 */
[----:B------:R0:W-:Y:S04]  /*70e0*/  STG.E.U16 desc[UR14][R32.64], R6 ;  /* 0x0000000620007986 */ /* 0x0001e8000c10150e */
[----:B0-----:R-:W2:Y:S04]  /*70f0*/  LDL.LU R6, [R1+0xcc] ;  /* 0x0000cc0001067983 */ /* 0x001ea80000300800 */
[----:B------:R-:W2:Y:S04]  /*7100*/  LDL.LU R36, [R1+0xdc] ;  /* 0x0000dc0001247983 */ /* 0x000ea80000300800 */
[----:B------:R0:W-:Y:S04]  /*7110*/  STG.E.U16 desc[UR14][R32.64+0x2], R35 ;  /* 0x0000022320007986 */ /* 0x0001e8000c10150e */
[----:B0-----:R-:W2:Y:S01]  /*7120*/  LDL.LU R35, [R1+0xd8] ;  /* 0x0000d80001237983 */ /* 0x001ea20000300800 */
[----:B------:R-:W-:Y:S01]  /*7130*/  FMUL.FTZ R125, R7, R125 ;  /* 0x0000007d077d7220 */ /* 0x000fe20000410000 */
[----:B------:R-:W-:-:S03]  /*7140*/  FMUL.FTZ R117, R5, R117 ;  /* 0x0000007505757220 */ /* 0x000fc60000410000 */
        /* <DEDUP_REMOVED lines=47> */
[----:B---3--:R-:W-:Y:S01]  /*7440*/  FFMA.FTZ R16, -R40, R37, R16 ;  /* 0x0000002528107223 */ /* 0x008fe20000010110 */
[----:B------:R-:W-:Y:S01]  /*7450*/  F2FP.BF16.F32.PACK_AB R5, R124, R5 ;  /* 0x000000057c05723e */ /* 0x000fe200000010ff */
[-C--:B----4-:R-:W-:Y:S01]  /*7460*/  FFMA.FTZ R17, -R39, R37.reuse, R17 ;  /* 0x0000002527117223 */ /* 0x090fe20000010111 */
[----:B------:R-:W3:Y:S01]  /*7470*/  LDL.LU R40, [R1+0xe8] ;  /* 0x0000e80001287983 */ /* 0x000ee20000300800 */
[-C--:B------:R-:W-:Y:S01]  /*7480*/  FFMA.FTZ R9, -R60, R37.reuse, R9 ;  /* 0x000000253c097223 */ /* 0x080fe20000010109 */
[C---:B------:R-:W-:Y:S01]  /*7490*/  FFMA.FTZ R102, R37.reuse, -R122, R102 ;  /* 0x8000007a25667223 */ /* 0x040fe20000010066 */
[-C--:B------:R-:W-:Y:S01]  /*74a0*/  FFMA.FTZ R10, -R56, R37.reuse, R10 ;  /* 0x00000025380a7223 */ /* 0x080fe2000001010a */
[C---:B------:R-:W-:Y:S01]  /*74b0*/  FFMA.FTZ R45, R37.reuse, -R100, R45 ;  /* 0x80000064252d7223 */ /* 0x040fe2000001002d */
[----:B------:R-:W-:Y:S01]  /*74c0*/  FFMA.FTZ R11, -R52, R37, R11 ;  /* 0x00000025340b7223 */ /* 0x000fe2000001010b */
[C---:B------:R-:W-:Y:S01]  /*74d0*/  FFMA.FTZ R47, R37.reuse, -R47, R49 ;  /* 0x8000002f252f7223 */ /* 0x040fe20000010031 */
[----:B------:R-:W-:Y:S01]  /*74e0*/  FFMA.FTZ R12, -R48, R37, R12 ;  /* 0x00000025300c7223 */ /* 0x000fe2000001010c */
[----:B------:R-:W-:Y:S01]  /*74f0*/  FFMA.FTZ R51, R37, -R51, R53 ;  /* 0x8000003325337223 */ /* 0x000fe20000010035 */
[----:B------:R-:W-:Y:S01]  /*7500*/  FFMA.FTZ R13, -R43, R37, R13 ;  /* 0x000000252b0d7223 */ /* 0x000fe2000001010d */
[C---:B------:R-:W-:Y:S01]  /*7510*/  FFMA.FTZ R55, R37.reuse, -R55, R57 ;  /* 0x8000003725377223 */ /* 0x040fe20000010039 */
[----:B------:R-:W-:Y:S01]  /*7520*/  FFMA.FTZ R14, -R42, R37, R14 ;  /* 0x000000252a0e7223 */ /* 0x000fe2000001010e */
[----:B------:R-:W-:Y:S01]  /*7530*/  FFMA.FTZ R59, R37, -R59, R61 ;  /* 0x8000003b253b7223 */ /* 0x000fe2000001003d */
[----:B------:R-:W-:Y:S01]  /*7540*/  FFMA.FTZ R15, -R41, R37, R15 ;  /* 0x00000025290f7223 */ /* 0x000fe2000001010f */
[C---:B------:R-:W-:Y:S01]  /*7550*/  FFMA.FTZ R63, R37.reuse, -R63, R65 ;  /* 0x8000003f253f7223 */ /* 0x040fe20000010041 */
[C---:B------:R-:W-:Y:S01]  /*7560*/  FFMA.FTZ R67, R37.reuse, -R67, R69 ;  /* 0x8000004325437223 */ /* 0x040fe20000010045 */
[C---:B------:R-:W-:Y:S01]  /*7570*/  FFMA.FTZ R71, R37.reuse, -R71, R73 ;  /* 0x8000004725477223 */ /* 0x040fe20000010049 */
[----:B------:R-:W4:Y:S01]  /*7580*/  LDL.LU R39, [R1+0xe0] ;  /* 0x0000e00001277983 */ /* 0x000f220000300800 */
[----:B------:R-:W-:Y:S01]  /*7590*/  FFMA.FTZ R75, R37, -R75, R77 ;  /* 0x8000004b254b7223 */ /* 0x000fe2000001004d */
        /* <DEDUP_REMOVED lines=9> */
[----:B------:R-:W-:Y:S01]  /*7630*/  FFMA.FTZ R97, R37, -R95, R97 ;  /* 0x8000005f25617223 */ /* 0x000fe20000010061 */
[----:B------:R-:W-:Y:S01]  /*7640*/  F2FP.BF16.F32.PACK_AB R103, R103, R117 ;  /* 0x000000756767723e */ /* 0x000fe200000010ff */
[----:B------:R0:W-:Y:S01]  /*7650*/  STG.E.U16 desc[UR14][R32.64+0x4], R5 ;  /* 0x0000040520007986 */ /* 0x0001e2000c10150e */
        /* <DEDUP_REMOVED lines=29> */
[----:B0-----:R-:W-:-:S02]  /*7830*/  PRMT R5, R5, 0x7632, R5 ;  /* 0x0000763205057816 */ /* 0x001fc40000000005 */
[----:B------:R-:W-:-:S03]  /*7840*/  PRMT R8, R103, 0x7632, R8 ;  /* 0x0000763267087816 */ /* 0x000fc60000000008 */
[----:B------:R-:W-:Y:S01]  /*7850*/  STG.E.U16 desc[UR14][R32.64+0x6], R5 ;  /* 0x0000060520007986 */ /* 0x000fe2000c10150e */
[----:B--2---:R-:W-:-:S03]  /*7860*/  FFMA.FTZ R18, -R38, R37, R18 ;  /* 0x0000002526127223 */ /* 0x004fc60000010112 */
[----:B------:R-:W2:Y:S01]  /*7870*/  LDL.LU R38, [R1+0xe4] ;  /* 0x0000e40001267983 */ /* 0x000ea20000300800 */
[----:B------:R-:W-:Y:S01]  /*7880*/  FMUL.FTZ R18, R7, R18 ;  /* 0x0000001207127220 */ /* 0x000fe20000410000 */
[----:B------:R-:W-:-:S04]  /*7890*/  IADD3 R6, P1, R6, UR22, RZ ;  /* 0x0000001606067c10 */ /* 0x000fc8000ff3e0ff */
[----:B------:R-:W-:Y:S02]  /*78a0*/  IADD3.X R7, R36, UR23, RZ, P1, !PT ;  /* 0x0000001724077c10 */ /* 0x000fe40008ffe4ff */
[----:B------:R-:W2:Y:S04]  /*78b0*/  LDL.LU R36, [R1+0xd0] ;  /* 0x0000d00001247983 */ /* 0x000ea80000300800 */
[----:B------:R0:W-:Y:S02]  /*78c0*/  STG.E.U16 desc[UR14][R6.64+0x2], R8 ;  /* 0x0000020806007986 */ /* 0x0001e4000c10150e */
[----:B0-----:R-:W-:Y:S02]  /*78d0*/  IADD3 R8, P1, R35, UR22, RZ ;  /* 0x0000001623087c10 */ /* 0x001fe4000ff3e0ff */
[----:B------:R-:W2:Y:S01]  /*78e0*/  LDL.LU R35, [R1+0xd4] ;  /* 0x0000d40001237983 */ /* 0x000ea20000300800 */
[----:B------:R-:W-:-:S02]  /*78f0*/  F2FP.BF16.F32.PACK_AB R9, R102, R9 ;  /* 0x000000096609723e */ /* 0x000fc400000010ff */
[----:B------:R-:W-:Y:S01]  /*7900*/  F2FP.BF16.F32.PACK_AB R44, R44, R116 ;  /* 0x000000742c2c723e */ /* 0x000fe200000010ff */
[----:B------:R-:W2:Y:S01]  /*7910*/  LDL.LU R37, [R1+0xc4] ;  /* 0x0000c40001257983 */ /* 0x000ea20000300800 */
[----:B------:R-:W-:Y:S02]  /*7920*/  PRMT R5, R9, 0x7632, R5 ;  /* 0x0000763209057816 */ /* 0x000fe40000000005 */
[----:B------:R-:W-:Y:S01]  /*7930*/  F2FP.BF16.F32.PACK_AB R10, R45, R10 ;  /* 0x0000000a2d0a723e */ /* 0x000fe200000010ff */
[----:B------:R-:W-:Y:S01]  /*7940*/  STG.E.U16 desc[UR14][R6.64+0x4], R9 ;  /* 0x0000040906007986 */ /* 0x000fe2000c10150e */
[----:B------:R-:W-:-:S03]  /*7950*/  PRMT R32, R44, 0x7632, R32 ;  /* 0x000076322c207816 */ /* 0x000fc60000000020 */
[----:B------:R-:W-:Y:S04]  /*7960*/  STG.E.U16 desc[UR14][R6.64], R103 ;  /* 0x0000006706007986 */ /* 0x000fe8000c10150e */
[----:B------:R0:W-:Y:S02]  /*7970*/  STG.E.U16 desc[UR14][R6.64+0x6], R5 ;  /* 0x0000060506007986 */ /* 0x0001e4000c10150e */
[----:B0-----:R-:W-:Y:S02]  /*7980*/  PRMT R5, R10, 0x7632, R5 ;  /* 0x000076320a057816 */ /* 0x001fe40000000005 */
[----:B---3--:R-:W-:-:S05]  /*7990*/  IADD3.X R9, R40, UR23, RZ, P1, !PT ;  /* 0x0000001728097c10 */ /* 0x008fca0008ffe4ff */
[----:B------:R-:W-:Y:S04]  /*79a0*/  STG.E.U16 desc[UR14][R8.64], R44 ;  /* 0x0000002c08007986 */ /* 0x000fe8000c10150e */
[----:B------:R-:W-:Y:S01]  /*79b0*/  STG.E.U16 desc[UR14][R8.64+0x2], R32 ;  /* 0x0000022008007986 */ /* 0x000fe2000c10150e */
[----:B----4-:R-:W-:-:S03]  /*79c0*/  IADD3 R6, P1, R39, UR22, RZ ;  /* 0x0000001627067c10 */ /* 0x010fc6000ff3e0ff */
[----:B------:R-:W3:Y:S04]  /*79d0*/  LDL.LU R39, [R1+0xc8] ;  /* 0x0000c80001277983 */ /* 0x000ee80000300800 */
[----:B------:R-:W-:Y:S04]  /*79e0*/  STG.E.U16 desc[UR14][R8.64+0x4], R10 ;  /* 0x0000040a08007986 */ /* 0x000fe8000c10150e */
[----:B------:R0:W-:Y:S01]  /*79f0*/  STG.E.U16 desc[UR14][R8.64+0x6], R5 ;  /* 0x0000060508007986 */ /* 0x0001e2000c10150e */
[----:B--2---:R-:W-:-:S03]  /*7a00*/  IADD3.X R7, R38, UR23, RZ, P1, !PT ;  /* 0x0000001726077c10 */ /* 0x004fc60008ffe4ff */
[----:B------:R-:W2:Y:S01]  /*7a10*/  LDL.LU R38, [R1+0xbc] ;  /* 0x0000bc0001267983 */ /* 0x000ea20000300800 */
[----:B0-----:R-:W-:-:S03]  /*7a20*/  IADD3 R8, P1, R36, UR22, RZ ;  /* 0x0000001624087c10 */ /* 0x001fc6000ff3e0ff */
[----:B------:R-:W4:Y:S01]  /*7a30*/  LDL.LU R36, [R1+0xc0] ;  /* 0x0000c00001247983 */ /* 0x000f220000300800 */
[----:B------:R-:W-:-:S03]  /*7a40*/  IADD3.X R9, R35, UR23, RZ, P1, !PT ;  /* 0x0000001723097c10 */ /* 0x000fc60008ffe4ff */
[----:B------:R-:W4:Y:S01]  /*7a50*/  LDL.LU R35, [R1+0xb4] ;  /* 0x0000b40001237983 */ /* 0x000f220000300800 */
[----:B------:R-:W-:Y:S02]  /*7a60*/  F2FP.BF16.F32.PACK_AB R46, R46, R115 ;  /* 0x000000732e2e723e */ /* 0x000fe400000010ff */
[----:B------:R-:W-:Y:S02]  /*7a70*/  F2FP.BF16.F32.PACK_AB R11, R47, R11 ;  /* 0x0000000b2f0b723e */ /* 0x000fe400000010ff */
[----:B------:R-:W-:Y:S02]  /*7a80*/  PRMT R10, R46, 0x7632, R10 ;  /* 0x000076322e0a7816 */ /* 0x000fe4000000000a */
[----:B------:R-:W-:Y:S01]  /*7a90*/  PRMT R32, R11, 0x7632, R32 ;  /* 0x000076320b207816 */ /* 0x000fe20000000020 */
[----:B------:R-:W-:Y:S01]  /*7aa0*/  STG.E.U16 desc[UR14][R6.64], R46 ;  /* 0x0000002e06007986 */ /* 0x000fe2000c10150e */
[----:B------:R-:W-:Y:S02]  /*7ab0*/  F2FP.BF16.F32.PACK_AB R50, R50, R114 ;  /* 0x000000723232723e */ /* 0x000fe400000010ff */
[----:B------:R-:W-:Y:S01]  /*7ac0*/  F2FP.BF16.F32.PACK_AB R12, R51, R12 ;  /* 0x0000000c330c723e */ /* 0x000fe200000010ff */
[----:B------:R-:W-:Y:S01]  /*7ad0*/  STG.E.U16 desc[UR14][R6.64+0x2], R10 ;  /* 0x0000020a06007986 */ /* 0x000fe2000c10150e */
[----:B------:R-:W-:-:S03]  /*7ae0*/  PRMT R33, R50, 0x7632, R33 ;  /* 0x0000763232217816 */ /* 0x000fc60000000021 */
[----:B------:R-:W-:Y:S01]  /*7af0*/  STG.E.U16 desc[UR14][R6.64+0x4], R11 ;  /* 0x0000040b06007986 */ /* 0x000fe2000c10150e */
[----:B------:R-:W-:-:S03]  /*7b00*/  PRMT R5, R12, 0x7632, R5 ;  /* 0x000076320c057816 */ /* 0x000fc60000000005 */
[----:B------:R0:W-:Y:S01]  /*7b10*/  STG.E.U16 desc[UR14][R6.64+0x6], R32 ;  /* 0x0000062006007986 */ /* 0x0001e2000c10150e */
[----:B------:R-:W-:Y:S02]  /*7b20*/  F2FP.BF16.F32.PACK_AB R54, R54, R113 ;  /* 0x000000713636723e */ /* 0x000fe400000010ff */
[----:B------:R-:W-:Y:S01]  /*7b30*/  F2FP.BF16.F32.PACK_AB R13, R55, R13 ;  /* 0x0000000d370d723e */ /* 0x000fe200000010ff */
[----:B------:R-:W-:Y:S01]  /*7b40*/  STG.E.U16 desc[UR14][R8.64], R50 ;  /* 0x0000003208007986 */ /* 0x000fe2000c10150e */
[----:B0-----:R-:W-:-:S03]  /*7b50*/  IADD3 R6, P1, R37, UR22, RZ ;  /* 0x0000001625067c10 */ /* 0x001fc6000ff3e0ff */
[----:B------:R-:W4:Y:S04]  /*7b60*/  LDL.LU R37, [R1+0xb8] ;  /* 0x0000b80001257983 */ /* 0x000f280000300800 */
[----:B------:R-:W4:Y:S01]  /*7b70*/  LDL.LU R32, [R1+0xac] ;  /* 0x0000ac0001207983 */ /* 0x000f220000300800 */
[----:B------:R-:W-:-:S03]  /*7b80*/  PRMT R10, R54, 0x7632, R10 ;  /* 0x00007632360a7816 */ /* 0x000fc6000000000a */
[----:B------:R0:W-:Y:S01]  /*7b90*/  STG.E.U16 desc[UR14][R8.64+0x2], R33 ;  /* 0x0000022108007986 */ /* 0x0001e2000c10150e */
[----:B------:R-:W-:-:S03]  /*7ba0*/  PRMT R11, R13, 0x7632, R11 ;  /* 0x000076320d0b7816 */ /* 0x000fc6000000000b */
[----:B------:R-:W-:Y:S04]  /*7bb0*/  STG.E.U16 desc[UR14][R8.64+0x4], R12 ;  /* 0x0000040c08007986 */ /* 0x000fe8000c10150e */
[----:B------:R2:W-:Y:S04]  /*7bc0*/  STG.E.U16 desc[UR14][R8.64+0x6], R5 ;  /* 0x0000060508007986 */ /* 0x0005e8000c10150e */
[----:B0-----:R-:W4:Y:S01]  /*7bd0*/  LDL.LU R33, [R1+0xb0] ;  /* 0x0000b00001217983 */ /* 0x001f220000300800 */
[----:B---3--:R-:W-:-:S05]  /*7be0*/  IADD3.X R7, R39, UR23, RZ, P1, !PT ;  /* 0x0000001727077c10 */ /* 0x008fca0008ffe4ff */
[----:B------:R-:W-:Y:S04]  /*7bf0*/  STG.E.U16 desc[UR14][R6.64], R54 ;  /* 0x0000003606007986 */ /* 0x000fe8000c10150e */
[----:B------:R-:W-:Y:S04]  /*7c00*/  STG.E.U16 desc[UR14][R6.64+0x2], R10 ;  /* 0x0000020a06007986 */ /* 0x000fe8000c10150e */
[----:B------:R-:W-:Y:S04]  /*7c10*/  STG.E.U16 desc[UR14][R6.64+0x4], R13 ;  /* 0x0000040d06007986 */ /* 0x000fe8000c10150e */
[----:B------:R0:W-:Y:S01]  /*7c20*/  STG.E.U16 desc[UR14][R6.64+0x6], R11 ;  /* 0x0000060b06007986 */ /* 0x0001e2000c10150e */
[----:B--2---:R-:W-:-:S04]  /*7c30*/  IADD3 R8, P1, R38, UR22, RZ ;  /* 0x0000001626087c10 */ /* 0x004fc8000ff3e0ff */
[----:B----4-:R-:W-:Y:S02]  /*7c40*/  IADD3.X R9, R36, UR23, RZ, P1, !PT ;  /* 0x0000001724097c10 */ /* 0x010fe40008ffe4ff */
[----:B------:R-:W2:Y:S01]  /*7c50*/  LDL.LU R36, [R1+0xa4] ;  /* 0x0000a40001247983 */ /* 0x000ea20000300800 */
[----:B0-----:R-:W-:-:S03]  /*7c60*/  IADD3 R6, P1, R35, UR22, RZ ;  /* 0x0000001623067c10 */ /* 0x001fc6000ff3e0ff */
[----:B------:R-:W3:Y:S04]  /*7c70*/  LDL.LU R35, [R1+0xa8] ;  /* 0x0000a80001237983 */ /* 0x000ee80000300800 */
[----:B------:R-:W4:Y:S01]  /*7c80*/  LDL.LU R13, [R1+0x98] ;  /* 0x00009800010d7983 */ /* 0x000f220000300800 */
[----:B------:R-:W-:Y:S02]  /*7c90*/  F2FP.BF16.F32.PACK_AB R58, R58, R112 ;  /* 0x000000703a3a723e */ /* 0x000fe400000010ff */
[----:B------:R-:W-:Y:S02]  /*7ca0*/  F2FP.BF16.F32.PACK_AB R14, R59, R14 ;  /* 0x0000000e3b0e723e */ /* 0x000fe400000010ff */
[----:B------:R-:W-:Y:S02]  /*7cb0*/  PRMT R12, R58, 0x7632, R12 ;  /* 0x000076323a0c7816 */ /* 0x000fe4000000000c */
[----:B------:R-:W-:Y:S01]  /*7cc0*/  PRMT R5, R14, 0x7632, R5 ;  /* 0x000076320e057816 */ /* 0x000fe20000000005 */
[----:B------:R-:W-:Y:S01]  /*7cd0*/  STG.E.U16 desc[UR14][R8.64], R58 ;  /* 0x0000003a08007986 */ /* 0x000fe2000c10150e */
[----:B------:R-:W-:-:S03]  /*7ce0*/  F2FP.BF16.F32.PACK_AB R62, R62, R111 ;  /* 0x0000006f3e3e723e */ /* 0x000fc600000010ff */
[----:B------:R-:W-:Y:S01]  /*7cf0*/  STG.E.U16 desc[UR14][R8.64+0x2], R12 ;  /* 0x0000020c08007986 */ /* 0x000fe2000c10150e */
[----:B------:R-:W-:-:S03]  /*7d00*/  F2FP.BF16.F32.PACK_AB R15, R63, R15 ;  /* 0x0000000f3f0f723e */ /* 0x000fc600000010ff */
[----:B------:R-:W-:Y:S04]  /*7d10*/  STG.E.U16 desc[UR14][R8.64+0x4], R14 ;  /* 0x0000040e08007986 */ /* 0x000fe8000c10150e */
[----:B------:R0:W-:Y:S01]  /*7d20*/  STG.E.U16 desc[UR14][R8.64+0x6], R5 ;  /* 0x0000060508007986 */ /* 0x0001e2000c10150e */
[----:B------:R-:W-:Y:S02]  /*7d30*/  PRMT R10, R62, 0x7632, R10 ;  /* 0x000076323e0a7816 */ /* 0x000fe4000000000a */
[----:B------:R-:W-:Y:S02]  /*7d40*/  IADD3.X R7, R37, UR23, RZ, P1, !PT ;  /* 0x0000001725077c10 */ /* 0x000fe40008ffe4ff */
[----:B0-----:R-:W-:Y:S02]  /*7d50*/  IADD3 R8, P1, R32, UR22, RZ ;  /* 0x0000001620087c10 */ /* 0x001fe4000ff3e0ff */
[----:B------:R-:W4:Y:S01]  /*7d60*/  LDL.LU R32, [R1+0x9c] ;  /* 0x00009c0001207983 */ /* 0x000f220000300800 */
[----:B------:R-:W-:-:S02]  /*7d70*/  PRMT R11, R15, 0x7632, R11 ;  /* 0x000076320f0b7816 */ /* 0x000fc4000000000b */
[----:B------:R-:W-:Y:S02]  /*7d80*/  F2FP.BF16.F32.PACK_AB R66, R66, R110 ;  /* 0x0000006e4242723e */ /* 0x000fe400000010ff */
[----:B------:R-:W-:Y:S01]  /*7d90*/  F2FP.BF16.F32.PACK_AB R16, R67, R16 ;  /* 0x000000104310723e */ /* 0x000fe200000010ff */
[----:B------:R-:W-:Y:S01]  /*7da0*/  STG.E.U16 desc[UR14][R6.64], R62 ;  /* 0x0000003e06007986 */ /* 0x000fe2000c10150e */
[----:B------:R-:W-:Y:S02]  /*7db0*/  PRMT R12, R66, 0x7632, R12 ;  /* 0x00007632420c7816 */ /* 0x000fe4000000000c */
[----:B------:R-:W-:Y:S01]  /*7dc0*/  PRMT R5, R16, 0x7632, R5 ;  /* 0x0000763210057816 */ /* 0x000fe20000000005 */
[----:B------:R-:W-:Y:S01]  /*7dd0*/  STG.E.U16 desc[UR14][R6.64+0x2], R10 ;  /* 0x0000020a06007986 */ /* 0x000fe2000c10150e */
[----:B------:R-:W-:-:S03]  /*7de0*/  IADD3.X R9, R33, UR23, RZ, P1, !PT ;  /* 0x0000001721097c10 */ /* 0x000fc60008ffe4ff */
[----:B------:R-:W4:Y:S04]  /*7df0*/  LDL.LU R33, [R1+0x90] ;  /* 0x0000900001217983 */ /* 0x000f280000300800 */
[----:B------:R0:W-:Y:S04]  /*7e00*/  STG.E.U16 desc[UR14][R6.64+0x4], R15 ;  /* 0x0000040f06007986 */ /* 0x0001e8000c10150e */
[----:B------:R2:W-:Y:S04]  /*7e10*/  STG.E.U16 desc[UR14][R6.64+0x6], R11 ;  /* 0x0000060b06007986 */ /* 0x0005e8000c10150e */
[----:B------:R-:W-:Y:S04]  /*7e20*/  STG.E.U16 desc[UR14][R8.64], R66 ;  /* 0x0000004208007986 */ /* 0x000fe8000c10150e */
[----:B0-----:R-:W4:Y:S04]  /*7e30*/  LDL.LU R15, [R1+0x94] ;  /* 0x00009400010f7983 */ /* 0x001f280000300800 */
[----:B------:R-:W4:Y:S04]  /*7e40*/  LDL.LU R14, [R1+0x88] ;  /* 0x00008800010e7983 */ /* 0x000f280000300800 */
[----:B------:R-:W-:Y:S04]  /*7e50*/  STG.E.U16 desc[UR14][R8.64+0x2], R12 ;  /* 0x0000020c08007986 */ /* 0x000fe8000c10150e */
[----:B------:R-:W-:Y:S04]  /*7e60*/  STG.E.U16 desc[UR14][R8.64+0x4], R16 ;  /* 0x0000041008007986 */ /* 0x000fe8000c10150e */
[----:B------:R4:W-:Y:S01]  /*7e70*/  STG.E.U16 desc[UR14][R8.64+0x6], R5 ;  /* 0x0000060508007986 */ /* 0x0009e2000c10150e */
[----:B--2---:R-:W-:-:S04]  /*7e80*/  IADD3 R6, P1, R36, UR22, RZ ;  /* 0x0000001624067c10 */ /* 0x004fc8000ff3e0ff */
[----:B---3--:R-:W-:Y:S02]  /*7e90*/  IADD3.X R7, R35, UR23, RZ, P1, !PT ;  /* 0x0000001723077c10 */ /* 0x008fe40008ffe4ff */
[----:B----4-:R-:W-:Y:S02]  /*7ea0*/  IADD3 R8, P1, R13, UR22, RZ ;  /* 0x000000160d087c10 */ /* 0x010fe4000ff3e0ff */
[----:B------:R-:W2:Y:S01]  /*7eb0*/  LDL.LU R13, [R1+0x8c] ;  /* 0x00008c00010d7983 */ /* 0x000ea20000300800 */
[----:B------:R-:W-:Y:S02]  /*7ec0*/  F2FP.BF16.F32.PACK_AB R70, R70, R109 ;  /* 0x0000006d4646723e */ /* 0x000fe400000010ff */
[----:B------:R-:W-:Y:S02]  /*7ed0*/  F2FP.BF16.F32.PACK_AB R17, R71, R17 ;  /* 0x000000114711723e */ /* 0x000fe400000010ff */
[----:B------:R-:W-:Y:S02]  /*7ee0*/  PRMT R10, R70, 0x7632, R10 ;  /* 0x00007632460a7816 */ /* 0x000fe4000000000a */
[----:B------:R-:W-:-:S02]  /*7ef0*/  PRMT R11, R17, 0x7632, R11 ;  /* 0x00007632110b7816 */ /* 0x000fc4000000000b */
[----:B------:R-:W-:Y:S02]  /*7f00*/  F2FP.BF16.F32.PACK_AB R74, R74, R108 ;  /* 0x0000006c4a4a723e */ /* 0x000fe400000010ff */
[----:B------:R-:W-:Y:S01]  /*7f10*/  F2FP.BF16.F32.PACK_AB R18, R75, R18 ;  /* 0x000000124b12723e */ /* 0x000fe200000010ff */
[----:B------:R0:W-:Y:S01]  /*7f20*/  STG.E.U16 desc[UR14][R6.64+0x4], R17 ;  /* 0x0000041106007986 */ /* 0x0001e2000c10150e */
[----:B------:R-:W-:Y:S02]  /*7f30*/  PRMT R12, R74, 0x7632, R12 ;  /* 0x000076324a0c7816 */ /* 0x000fe4000000000c */
[----:B------:R-:W-:Y:S01]  /*7f40*/  PRMT R5, R18, 0x7632, R5 ;  /* 0x0000763212057816 */ /* 0x000fe20000000005 */
[----:B------:R-:W-:Y:S04]  /*7f50*/  STG.E.U16 desc[UR14][R6.64], R70 ;  /* 0x0000004606007986 */ /* 0x000fe8000c10150e */
[----:B------:R-:W-:Y:S04]  /*7f60*/  STG.E.U16 desc[UR14][R6.64+0x2], R10 ;  /* 0x0000020a06007986 */ /* 0x000fe8000c10150e */
[----:B------:R1:W-:Y:S01]  /*7f70*/  STG.E.U16 desc[UR14][R6.64+0x6], R11 ;  /* 0x0000060b06007986 */ /* 0x0003e2000c10150e */
[----:B------:R-:W-:-:S03]  /*7f80*/  IADD3.X R9, R32, UR23, RZ, P1, !PT ;  /* 0x0000001720097c10 */ /* 0x000fc60008ffe4ff */
[----:B------:R-:W3:Y:S04]  /*7f90*/  LDL.LU R32, [R1+0x80] ;  /* 0x0000800001207983 */ /* 0x000ee80000300800 */
[----:B0-----:R-:W4:Y:S04]  /*7fa0*/  LDL.LU R17, [R1+0x84] ;  /* 0x0000840001117983 */ /* 0x001f280000300800 */
[----:B------:R-:W4:Y:S01]  /*7fb0*/  LDL.LU R16, [R1+0x78] ;  /* 0x0000780001107983 */ /* 0x000f220000300800 */
[----:B-1----:R-:W-:-:S03]  /*7fc0*/  IADD3 R6, P1, R33, UR22, RZ ;  /* 0x0000001621067c10 */ /* 0x002fc6000ff3e0ff */
[----:B------:R-:W-:Y:S04]  /*7fd0*/  STG.E.U16 desc[UR14][R8.64], R74 ;  /* 0x0000004a08007986 */ /* 0x000fe8000c10150e */
[----:B------:R-:W-:Y:S04]  /*7fe0*/  STG.E.U16 desc[UR14][R8.64+0x2], R12 ;  /* 0x0000020c08007986 */ /* 0x000fe8000c10150e */
[----:B------:R-:W-:Y:S04]  /*7ff0*/  STG.E.U16 desc[UR14][R8.64+0x4], R18 ;  /* 0x0000041208007986 */ /* 0x000fe8000c10150e */
[----:B------:R0:W-:Y:S01]  /*8000*/  STG.E.U16 desc[UR14][R8.64+0x6], R5 ;  /* 0x0000060508007986 */ /* 0x0001e2000c10150e */
[----:B------:R-:W-:-:S03]  /*8010*/  IADD3.X R7, R15, UR23, RZ, P1, !PT ;  /* 0x000000170f077c10 */ /* 0x000fc60008ffe4ff */
[----:B------:R-:W4:Y:S01]  /*8020*/  LDL.LU R15, [R1+0x7c] ;  /* 0x00007c00010f7983 */ /* 0x000f220000300800 */
[----:B0-----:R-:W-:-:S03]  /*8030*/  IADD3 R8, P1, R14, UR22, RZ ;  /* 0x000000160e087c10 */ /* 0x001fc6000ff3e0ff */
[----:B------:R-:W4:Y:S01]  /*8040*/  LDL.LU R14, [R1+0x70] ;  /* 0x00007000010e7983 */ /* 0x000f220000300800 */
[----:B--2---:R-:W-:-:S03]  /*8050*/  IADD3.X R9, R13, UR23, RZ, P1, !PT ;  /* 0x000000170d097c10 */ /* 0x004fc60008ffe4ff */
[----:B------:R-:W2:Y:S01]  /*8060*/  LDL.LU R13, [R1+0x74] ;  /* 0x00007400010d7983 */ /* 0x000ea20000300800 */
[----:B------:R-:W-:Y:S02]  /*8070*/  F2FP.BF16.F32.PACK_AB R78, R78, R107 ;  /* 0x0000006b4e4e723e */ /* 0x000fe400000010ff */
[----:B------:R-:W-:Y:S02]  /*8080*/  F2FP.BF16.F32.PACK_AB R19, R79, R19 ;  /* 0x000000134f13723e */ /* 0x000fe400000010ff */
[----:B------:R-:W-:Y:S02]  /*8090*/  PRMT R10, R78, 0x7632, R10 ;  /* 0x000076324e0a7816 */ /* 0x000fe4000000000a */
[----:B------:R-:W-:Y:S02]  /*80a0*/  F2FP.BF16.F32.PACK_AB R82, R82, R106 ;  /* 0x0000006a5252723e */ /* 0x000fe400000010ff */
[----:B------:R-:W-:Y:S01]  /*80b0*/  PRMT R11, R19, 0x7632, R11 ;  /* 0x00007632130b7816 */ /* 0x000fe2000000000b */
[----:B------:R3:W-:Y:S01]  /*80c0*/  STG.E.U16 desc[UR14][R6.64+0x2], R10 ;  /* 0x0000020a06007986 */ /* 0x0007e2000c10150e */
[----:B------:R-:W-:-:S02]  /*80d0*/  PRMT R5, R82, 0x7632, R5 ;  /* 0x0000763252057816 */ /* 0x000fc40000000005 */
[----:B------:R-:W-:Y:S02]  /*80e0*/  F2FP.BF16.F32.PACK_AB R20, R85, R20 ;  /* 0x000000145514723e */ /* 0x000fe400000010ff */
[----:B------:R-:W-:Y:S02]  /*80f0*/  F2FP.BF16.F32.PACK_AB R86, R86, R105 ;  /* 0x000000695656723e */ /* 0x000fe400000010ff */
[----:B------:R-:W-:Y:S01]  /*8100*/  F2FP.BF16.F32.PACK_AB R21, R89, R21 ;  /* 0x000000155915723e */ /* 0x000fe200000010ff */
[----:B------:R-:W-:Y:S01]  /*8110*/  STG.E.U16 desc[UR14][R6.64], R78 ;  /* 0x0000004e06007986 */ /* 0x000fe2000c10150e */
[----:B------:R-:W-:-:S03]  /*8120*/  PRMT R12, R86, 0x7632, R12 ;  /* 0x00007632560c7816 */ /* 0x000fc6000000000c */
[----:B------:R-:W-:Y:S04]  /*8130*/  STG.E.U16 desc[UR14][R6.64+0x4], R19 ;  /* 0x0000041306007986 */ /* 0x000fe8000c10150e */
[----:B------:R0:W-:Y:S01]  /*8140*/  STG.E.U16 desc[UR14][R6.64+0x6], R11 ;  /* 0x0000060b06007986 */ /* 0x0001e2000c10150e */
[----:B---3--:R-:W-:-:S03]  /*8150*/  IADD3 R10, P1, R32, UR22, RZ ;  /* 0x00000016200a7c10 */ /* 0x008fc6000ff3e0ff */
[----:B------:R1:W-:Y:S01]  /*8160*/  STG.E.U16 desc[UR14][R8.64+0x2], R5 ;  /* 0x0000020508007986 */ /* 0x0003e2000c10150e */
[----:B------:R-:W-:Y:S02]  /*8170*/  F2FP.BF16.F32.PACK_AB R90, R90, R104 ;  /* 0x000000685a5a723e */ /* 0x000fe400000010ff */
[----:B0-----:R-:W-:Y:S02]  /*8180*/  PRMT R7, R20, 0x7632, R7 ;  /* 0x0000763214077816 */ /* 0x001fe40000000007 */
[----:B----4-:R-:W-:Y:S02]  /*8190*/  IADD3.X R11, R17, UR23, RZ, P1, !PT ;  /* 0x00000017110b7c10 */ /* 0x010fe40008ffe4ff */
[----:B------:R-:W-:Y:S02]  /*81a0*/  IADD3 R6, P1, R16, UR22, RZ ;  /* 0x0000001610067c10 */ /* 0x000fe4000ff3e0ff */
[----:B-1----:R-:W-:Y:S02]  /*81b0*/  PRMT R5, R21, 0x7632, R5 ;  /* 0x0000763215057816 */ /* 0x002fe40000000005 */
[----:B------:R-:W-:Y:S01]  /*81c0*/  F2FP.BF16.F32.PACK_AB R22, R93, R22 ;  /* 0x000000165d16723e */ /* 0x000fe200000010ff */
[----:B------:R-:W-:Y:S04]  /*81d0*/  STG.E.U16 desc[UR14][R8.64], R82 ;  /* 0x0000005208007986 */ /* 0x000fe8000c10150e */
[----:B------:R-:W-:Y:S04]  /*81e0*/  STG.E.U16 desc[UR14][R8.64+0x4], R20 ;  /* 0x0000041408007986 */ /* 0x000fe8000c10150e */
[----:B------:R0:W-:Y:S01]  /*81f0*/  STG.E.U16 desc[UR14][R8.64+0x6], R7 ;  /* 0x0000060708007986 */ /* 0x0001e2000c10150e */
[----:B------:R-:W-:-:S03]  /*8200*/  F2FP.BF16.F32.PACK_AB R34, R94, R34 ;  /* 0x000000225e22723e */ /* 0x000fc600000010ff */
[----:B------:R-:W-:Y:S01]  /*8210*/  STG.E.U16 desc[UR14][R10.64], R86 ;  /* 0x000000560a007986 */ /* 0x000fe2000c10150e */
[----:B------:R-:W-:-:S03]  /*8220*/  F2FP.BF16.F32.PACK_AB R23, R97, R23 ;  /* 0x000000176117723e */ /* 0x000fc600000010ff */
[----:B------:R-:W-:Y:S04]  /*8230*/  STG.E.U16 desc[UR14][R10.64+0x2], R12 ;  /* 0x0000020c0a007986 */ /* 0x000fe8000c10150e */
[----:B------:R-:W-:Y:S01]  /*8240*/  STG.E.U16 desc[UR14][R10.64+0x4], R21 ;  /* 0x000004150a007986 */ /* 0x000fe2000c10150e */
[----:B0-----:R-:W-:Y:S02]  /*8250*/  IADD3.X R7, R15, UR23, RZ, P1, !PT ;  /* 0x000000170f077c10 */ /* 0x001fe40008ffe4ff */
[----:B------:R-:W-:Y:S01]  /*8260*/  PRMT R9, R90, 0x7632, R9 ;  /* 0x000076325a097816 */ /* 0x000fe20000000009 */
[----:B------:R0:W-:Y:S01]  /*8270*/  STG.E.U16 desc[UR14][R10.64+0x6], R5 ;  /* 0x000006050a007986 */ /* 0x0001e2000c10150e */
[----:B------:R-:W-:-:S03]  /*8280*/  IADD3 R8, P1, R14, UR22, RZ ;  /* 0x000000160e087c10 */ /* 0x000fc6000ff3e0ff */
[----:B------:R-:W-:Y:S01]  /*8290*/  STG.E.U16 desc[UR14][R6.64], R90 ;  /* 0x0000005a06007986 */ /* 0x000fe2000c10150e */
[----:B0-----:R-:W-:-:S03]  /*82a0*/  PRMT R11, R22, 0x7632, R11 ;  /* 0x00007632160b7816 */ /* 0x001fc6000000000b */
[----:B------:R-:W-:Y:S01]  /*82b0*/  STG.E.U16 desc[UR14][R6.64+0x2], R9 ;  /* 0x0000020906007986 */ /* 0x000fe2000c10150e */
[----:B------:R-:W-:-:S03]  /*82c0*/  PRMT R5, R34, 0x7632, R5 ;  /* 0x0000763222057816 */ /* 0x000fc60000000005 */
[----:B------:R-:W-:Y:S04]  /*82d0*/  STG.E.U16 desc[UR14][R6.64+0x4], R22 ;  /* 0x0000041606007986 */ /* 0x000fe8000c10150e */
[----:B------:R0:W-:Y:S02]  /*82e0*/  STG.E.U16 desc[UR14][R6.64+0x6], R11 ;  /* 0x0000060b06007986 */ /* 0x0001e4000c10150e */
[----:B0-----:R-:W-:Y:S01]  /*82f0*/  PRMT R7, R23, 0x7632, R7 ;  /* 0x0000763217077816 */ /* 0x001fe20000000007 */
[----:B------:R-:W-:Y:S01]  /*8300*/  ULOP3.LUT UR4, UR4, 0x1, URZ, 0x3c, !UPT ;  /* 0x0000000104047892 */ /* 0x000fe2000f8e3c3f */
[----:B------:R-:W-:Y:S01]  /*8310*/  UMOV UR5, UR11 ;  /* 0x0000000b00057c82 */ /* 0x000fe20008000000 */
[----:B--2---:R-:W-:-:S05]  /*8320*/  IADD3.X R9, R13, UR23, RZ, P1, !PT ;  /* 0x000000170d097c10 */ /* 0x004fca0008ffe4ff */
[----:B------:R1:W-:Y:S04]  /*8330*/  STG.E.U16 desc[UR14][R8.64], R34 ;  /* 0x0000002208007986 */ /* 0x0003e8000c10150e */
[----:B------:R1:W-:Y:S04]  /*8340*/  STG.E.U16 desc[UR14][R8.64+0x2], R5 ;  /* 0x0000020508007986 */ /* 0x0003e8000c10150e */
[----:B------:R1:W-:Y:S04]  /*8350*/  STG.E.U16 desc[UR14][R8.64+0x4], R23 ;  /* 0x0000041708007986 */ /* 0x0003e8000c10150e */
[----:B------:R1:W-:Y:S01]  /*8360*/  STG.E.U16 desc[UR14][R8.64+0x6], R7 ;  /* 0x0000060708007986 */ /* 0x0003e2000c10150e */
[----:B------:R-:W-:Y:S05]  /*8370*/  @!P0 BRA `(.L_x_419) ;  /* 0xffffff8c002c8947 */ /* 0x000fea000383ffff */
.L_x_405:
[----:B------:R-:W0:Y:S02]  /*8380*/  S2R R0, SR_CTAID.Y ;  /* 0x0000000000007919 */ /* 0x000e240000002600 */
[----:B0-----:R-:W-:-:S04]  /*8390*/  LEA R0, R0, UR20, 0x5 ;  /* 0x0000001400007c11 */ /* 0x001fc8000f8e28ff */
[----:B------:R-:W-:-:S04]  /*83a0*/  SHF.L.U32 R20, R0, 0x5, RZ ;  /* 0x0000000500147819 */ /* 0x000fc800000006ff */
[----:B------:R-:W-:-:S13]  /*83b0*/  ISETP.GT.AND P0, PT, R20, 0x3bf, PT ;  /* 0x000003bf1400780c */ /* 0x000fda0003f04270 */
[----:B------:R-:W-:Y:S05]  /*83c0*/  @P0 EXIT ;  /* 0x000000000000094d */ /* 0x000fea0003800000 */
[----:B------:R-:W1:Y:S01]  /*83d0*/  S2R R6, SR_TID.X ;  /* 0x0000000000067919 */ /* 0x000e620000002100 */
[----:B------:R-:W-:Y:S01]  /*83e0*/  LOP3.LUT R3, RZ, UR16, RZ, 0x33, !PT ;  /* 0x00000010ff037c12 */ /* 0x000fe2000f8e33ff */
[----:B------:R-:W0:Y:S01]  /*83f0*/  S2UR UR5, SR_CgaCtaId ;  /* 0x00000000000579c3 */ /* 0x000e220000008800 */
[----:B------:R-:W-:Y:S01]  /*8400*/  LOP3.LUT R0, RZ, UR17, RZ, 0x33, !PT ;  /* 0x00000011ff007c12 */ /* 0x000fe2000f8e33ff */
[----:B------:R-:W-:Y:S01]  /*8410*/  UMOV UR4, 0x400 ;  /* 0x0000040000047882 */ /* 0x000fe20000000000 */
[----:B------:R-:W-:Y:S01]  /*8420*/  ISETP.GT.U32.AND P0, PT, R3, -0x5, PT ;  /* 0xfffffffb0300780c */ /* 0x000fe20003f04070 */
[----:B------:R-:W-:-:S03]  /*8430*/  UISETP.LT.U32.AND UP0, UPT, UR16, 0x4, UPT ;  /* 0x000000041000788c */ /* 0x000fc6000bf01070 */
        /* <DEDUP_REMOVED lines=8> */
[----:B------:R-:W-:Y:S01]  /*84c0*/  USHF.L.U64.HI UR7, UR6, 0x5, UR7 ;  /* 0x0000000506077899 */ /* 0x000fe20008010207 */
[----:B------:R-:W-:Y:S01]  /*84d0*/  MOV R0, 0xffffffff ;  /* 0xffffffff00007802 */ /* 0x000fe20000000f00 */
[----:B------:R-:W-:Y:S02]  /*84e0*/  USHF.L.U32 UR6, UR6, 0x5, URZ ;  /* 0x0000000506067899 */ /* 0x000fe4000800063f */
[----:B0-----:R-:W-:-:S03]  /*84f0*/  ULEA UR8, UR5, UR4, 0x18 ;  /* 0x0000000405087291 */ /* 0x001fc6000f8ec03f */
[----:B------:R-:W-:Y:S02]  /*8500*/  ULDC.64 UR4, c[0x0][0x260] ;  /* 0x0000980000047ab9 */ /* 0x000fe40000000a00 */
[----:B------:R-:W-:Y:S01]  /*8510*/  UIADD3 UR4, UP1, UR4, 0x48400, URZ ;  /* 0x0004840004047890 */ /* 0x000fe2000ff3e03f */
[--C-:B-1----:R-:W-:Y:S02]  /*8520*/  SHF.R.U32.HI R5, RZ, 0x5, R6.reuse ;  /* 0x00000005ff057819 */ /* 0x102fe40000011606 */
[----:B------:R-:W-:Y:S01]  /*8530*/  SHF.R.U32.HI R2, RZ, 0x4, R6 ;  /* 0x00000004ff027819 */ /* 0x000fe20000011606 */
[----:B------:R-:W-:Y:S01]  /*8540*/  UIADD3.X UR5, URZ, UR5, URZ, UP1, !UPT ;  /* 0x000000053f057290 */ /* 0x000fe20008ffe43f */
[----:B------:R-:W-:Y:S01]  /*8550*/  IADD3 R4, P0, P1, -R4, -0x21, -R5 ;  /* 0xffffffdf04047810 */ /* 0x000fe2000791e905 */
[C---:B------:R-:W-:Y:S01]  /*8560*/  IMAD.SHL.U32 R7, R5.reuse, 0x2, RZ ;  /* 0x0000000205077824 */ /* 0x040fe200078e00ff */
[----:B------:R-:W-:Y:S02]  /*8570*/  LEA R12, R5, UR8, 0x7 ;  /* 0x00000008050c7c11 */ /* 0x000fe4000f8e38ff */
[----:B------:R-:W-:-:S02]  /*8580*/  IADD3.X R3, ~R3, -0x1, R0, P0, P1 ;  /* 0xffffffff03037810 */ /* 0x000fc400007e2500 */
[----:B------:R-:W-:Y:S02]  /*8590*/  IADD3 R0, R2, 0x1e, RZ ;  /* 0x0000001e02007810 */ /* 0x000fe40007ffe0ff */
[----:B------:R-:W-:Y:S01]  /*85a0*/  LOP3.LUT R7, R7, 0x1f, R6, 0x78, !PT ;  /* 0x0000001f07077812 */ /* 0x000fe200078e7806 */
[----:B------:R-:W-:Y:S01]  /*85b0*/  IMAD.WIDE.U32 R8, R3, -0x77777777, RZ ;  /* 0x8888888903087825 */ /* 0x000fe200078e00ff */
[----:B------:R-:W-:Y:S02]  /*85c0*/  LOP3.LUT R14, RZ, R2, RZ, 0x33, !PT ;  /* 0x00000002ff0e7212 */ /* 0x000fe400078e33ff */
[----:B------:R-:W-:Y:S02]  /*85d0*/  VIMNMX.U32 R13, R0, 0x20, !PT ;  /* 0x00000020000d7848 */ /* 0x000fe40007fe0000 */
[----:B------:R-:W-:Y:S01]  /*85e0*/  LEA R7, R7, R12, 0x2 ;  /* 0x0000000c07077211 */ /* 0x000fe200078e10ff */
[----:B------:R-:W-:Y:S01]  /*85f0*/  IMAD.WIDE.U32 R10, P0, R4, -0x77777778, R8 ;  /* 0x88888888040a7825 */ /* 0x000fe20007800008 */
[----:B------:R-:W-:-:S02]  /*8600*/  SHF.L.U32 R12, R6, 0x7, RZ ;  /* 0x00000007060c7819 */ /* 0x000fc400000006ff */
[----:B------:R-:W-:Y:S01]  /*8610*/  IADD3 R48, P2, R5, 0x2d, RZ ;  /* 0x0000002d05307810 */ /* 0x000fe20007f5e0ff */
[----:B------:R-:W-:Y:S01]  /*8620*/  IMAD.WIDE.U32 R8, R4, -0x77777777, RZ ;  /* 0x8888888904087825 */ /* 0x000fe200078e00ff */
[----:B------:R-:W-:Y:S02]  /*8630*/  IADD3 R8, R13, R14, RZ ;  /* 0x0000000e0d087210 */ /* 0x000fe40007ffe0ff */
[----:B------:R-:W-:Y:S01]  /*8640*/  IADD3.X R17, RZ, RZ, RZ, P0, !PT ;  /* 0x000000ffff117210 */ /* 0x000fe200007fe4ff */
[----:B------:R-:W-:Y:S01]  /*8650*/  IMAD.SHL.U32 R13, R6, 0x2, RZ ;  /* 0x00000002060d7824 */ /* 0x000fe200078e00ff */
[----:B------:R-:W-:Y:S01]  /*8660*/  IADD3 RZ, P0, R9, R10, RZ ;  /* 0x0000000a09ff7210 */ /* 0x000fe20007f1e0ff */
[----:B------:R-:W-:Y:S01]  /*8670*/  IMAD.WIDE.U32 R14, R8, -0x77777777, RZ ;  /* 0x88888889080e7825 */ /* 0x000fe200078e00ff */
[----:B------:R-:W-:Y:S02]  /*8680*/  MOV R16, R11 ;  /* 0x0000000b00107202 */ /* 0x000fe40000000f00 */
[----:B------:R-:W-:-:S02]  /*8690*/  LOP3.LUT R12, R12, 0x780, RZ, 0xc0, !PT ;  /* 0x000007800c0c7812 */ /* 0x000fc400078ec0ff */
[----:B------:R-:W-:Y:S01]  /*86a0*/  LOP3.LUT R11, R13, 0x1e, RZ, 0xc0, !PT ;  /* 0x0000001e0d0b7812 */ /* 0x000fe200078ec0ff */
[----:B------:R-:W-:Y:S01]  /*86b0*/  IMAD.WIDE.U32.X R16, R3, -0x77777778, R16, P0 ;  /* 0x8888888803107825 */ /* 0x000fe200000e0410 */
[----:B------:R-:W-:Y:S02]  /*86c0*/  IADD3 R9, R2, 0x3c, RZ ;  /* 0x0000003c02097810 */ /* 0x000fe40007ffe0ff */
[----:B------:R-:W-:Y:S02]  /*86d0*/  IADD3 R13, R12, UR8, RZ ;  /* 0x000000080c0d7c10 */ /* 0x000fe4000fffe0ff */
[-C--:B------:R-:W-:Y:S02]  /*86e0*/  LOP3.LUT R10, R2, R11.reuse, RZ, 0x3c, !PT ;  /* 0x0000000b020a7212 */ /* 0x080fe400078e3cff */
[-C--:B------:R-:W-:Y:S02]  /*86f0*/  LOP3.LUT R12, R0, R11.reuse, RZ, 0x3c, !PT ;  /* 0x0000000b000c7212 */ /* 0x080fe400078e3cff */
[----:B------:R-:W-:-:S02]  /*8700*/  LOP3.LUT R18, R9, R11, RZ, 0x3c, !PT ;  /* 0x0000000b09127212 */ /* 0x000fc400078e3cff */
[----:B------:R-:W-:Y:S02]  /*8710*/  SHF.R.U64 R21, R16, 0x3, R17 ;  /* 0x0000000310157819 */ /* 0x000fe40000001211 */
[-C--:B------:R-:W-:Y:S02]  /*8720*/  LEA R10, R10, R13.reuse, 0x2 ;  /* 0x0000000d0a0a7211 */ /* 0x080fe400078e10ff */
[----:B------:R-:W-:Y:S01]  /*8730*/  LEA R12, R12, R13, 0x2 ;  /* 0x0000000d0c0c7211 */ /* 0x000fe200078e10ff */
[----:B------:R-:W-:Y:S01]  /*8740*/  IMAD R13, R18, 0x4, R13 ;  /* 0x00000004120d7824 */ /* 0x000fe200078e020d */
[----:B------:R-:W-:Y:S02]  /*8750*/  LEA.HI R22, R15, 0x1, RZ, 0x1c ;  /* 0x000000010f167811 */ /* 0x000fe400078fe0ff */
[C---:B------:R-:W-:Y:S02]  /*8760*/  IADD3 R18, P0, R5.reuse, 0xf, RZ ;  /* 0x0000000f05127810 */ /* 0x040fe40007f1e0ff */
[----:B------:R-:W-:-:S02]  /*8770*/  IADD3 R17, P1, R5, 0x1e, RZ ;  /* 0x0000001e05117810 */ /* 0x000fc40007f3e0ff */
[----:B------:R-:W-:Y:S02]  /*8780*/  IADD3 R21, R21, 0x1, RZ ;  /* 0x0000000115157810 */ /* 0x000fe40007ffe0ff */
[C---:B------:R-:W-:Y:S02]  /*8790*/  LOP3.LUT R19, R6.reuse, 0x1f, RZ, 0xc0, !PT ;  /* 0x0000001f06137812 */ /* 0x040fe400078ec0ff */
[----:B------:R-:W-:Y:S02]  /*87a0*/  LOP3.LUT R49, R6, 0xf, RZ, 0xc0, !PT ;  /* 0x0000000f06317812 */ /* 0x000fe400078ec0ff */
[----:B------:R-:W-:Y:S02]  /*87b0*/  IADD3 R16, R2, 0x5a, RZ ;  /* 0x0000005a02107810 */ /* 0x000fe40007ffe0ff */
[----:B------:R-:W-:Y:S02]  /*87c0*/  IADD3.X R15, RZ, RZ, RZ, P0, !PT ;  /* 0x000000ffff0f7210 */ /* 0x000fe400007fe4ff */
[----:B------:R-:W-:-:S02]  /*87d0*/  IADD3.X R14, RZ, RZ, RZ, P1, !PT ;  /* 0x000000ffff0e7210 */ /* 0x000fc40000ffe4ff */
[----:B------:R-:W-:Y:S02]  /*87e0*/  IADD3.X R47, RZ, RZ, RZ, P2, !PT ;  /* 0x000000ffff2f7210 */ /* 0x000fe400017fe4ff */
[----:B------:R-:W-:Y:S02]  /*87f0*/  LOP3.LUT R22, R22, 0x3, RZ, 0xc0, !PT ;  /* 0x0000000316167812 */ /* 0x000fe400078ec0ff */
[----:B------:R-:W-:-:S07]  /*8800*/  LOP3.LUT R21, R21, 0x3, RZ, 0xc0, !PT ;  /* 0x0000000315157812 */ /* 0x000fce00078ec0ff */
.L_x_436:
        /* <DEDUP_REMOVED lines=10> */
[----:B------:R-:W-:Y:S01]  /*88b0*/  IMAD.MOV.U32 R43, RZ, RZ, RZ ;  /* 0x000000ffff2b7224 */ /* 0x000fe200078e00ff */
[----:B------:R-:W-:Y:S02]  /*88c0*/  ISETP.NE.AND.EX P1, PT, RZ, RZ, PT, P1 ;  /* 0x000000ffff00720c */ /* 0x000fe40003f25310 */
[----:B------:R-:W-:Y:S02]  /*88d0*/  IADD3 R24, P2, R19, R20, RZ ;  /* 0x0000001413187210 */ /* 0x000fe40007f5e0ff */
[----:B------:R-:W-:Y:S02]  /*88e0*/  ISETP.GE.U32.AND.EX P0, PT, R3, RZ, PT, P0 ;  /* 0x000000ff0300720c */ /* 0x000fe40003f06100 */
[----:B------:R-:W-:-:S02]  /*88f0*/  MOV R46, RZ ;  /* 0x000000ff002e7202 */ /* 0x000fc40000000f00 */
        /* <DEDUP_REMOVED lines=28> */
.L_x_423:
[----:B------:R-:W-:Y:S05]  /*8ac0*/  BSYNC B1 ;  /* 0x0000000000017941 */ /* 0x000fea0003800000 */
.L_x_422:
        /* <DEDUP_REMOVED lines=15> */
[----:B------:R-:W-:Y:S02]  /*8bc0*/  MOV R65, UR6 ;  /* 0x0000000600417c02 */ /* 0x000fe40008000f00 */
[----:B------:R-:W-:Y:S02]  /*8bd0*/  MOV R64, UR7 ;  /* 0x0000000700407c02 */ /* 0x000fe40008000f00 */
[----:B------:R-:W-:Y:S02]  /*8be0*/  IADD3 R65, P1, R65, -0xb4, RZ ;  /* 0xffffff4c41417810 */ /* 0x000fe40007f3e0ff */
[----:B------:R-:W-:Y:S02]  /*8bf0*/  PLOP3.LUT P0, PT, PT, PT, PT, 0x8, 0x0 ;  /* 0x000000000000781c */ /* 0x000fe40003f0e170 */
[----:B------:R-:W-:-:S11]  /*8c00*/  IADD3.X R64, R64, -0x1, RZ, P1, !PT ;  /* 0xffffffff40407810 */ /* 0x000fd60000ffe4ff */
.L_x_426:
        /* <DEDUP_REMOVED lines=20> */
[----:B------:R-:W-:-:S03]  /*8d50*/  ISETP.GE.AND.EX P1, PT, R23, R64, PT, P1 ;  /* 0x000000401700720c */ /* 0x000fc60003f26310 */
[----:B------:R-:W-:Y:S02]  /*8d60*/  IMAD.X R25, RZ, RZ, R25, P2 ;  /* 0x000000ffff197224 */ /* 0x000fe400010e0619 */
        /* <DEDUP_REMOVED lines=33> */
.L_x_425:
[----:B------:R-:W-:Y:S05]  /*8f80*/  BSYNC B1 ;  /* 0x0000000000017941 */ /* 0x000fea0003800000 */
.L_x_424:
        /* <DEDUP_REMOVED lines=35> */
.L_x_428:
[----:B------:R-:W-:Y:S05]  /*91c0*/  BSYNC B1 ;  /* 0x0000000000017941 */ /* 0x000fea0003800000 */
.L_x_427:
        /* <DEDUP_REMOVED lines=15> */
.L_x_421:
[----:B------:R-:W-:Y:S05]  /*92c0*/  BSYNC B0 ;  /* 0x0000000000007941 */ /* 0x000fea0003800000 */
.L_x_420:
        /* <DEDUP_REMOVED lines=36> */
.L_x_445:
[----:B------:R-:W2:Y:S01]  /*9510*/  LDC.64 R24, c[0x0][0x218] ;  /* 0x00008600ff187b82 */ /* 0x000ea20000000a00 */
[----:B------:R-:W-:Y:S01]  /*9520*/  ISETP.NE.AND P1, PT, R49, RZ, PT ;  /* 0x000000ff3100720c */ /* 0x000fe20003f25270 */
[----:B----4-:R-:W-:Y:S01]  /*9530*/  FADD.FTZ R29, R35, R30 ;  /* 0x0000001e231d7221 */ /* 0x010fe20000010000 */
[----:B------:R-:W-:Y:S02]  /*9540*/  IADD3 R23, R2, R20, RZ ;  /* 0x0000001402177210 */ /* 0x000fe40007ffe0ff */
[----:B------:R-:W-:Y:S02]  /*9550*/  ISETP.NE.AND P2, PT, R22, 0x1, PT ;  /* 0x000000011600780c */ /* 0x000fe40003f45270 */
[----:B------:R-:W-:Y:S01]  /*9560*/  MOV R31, R0 ;  /* 0x00000000001f7202 */ /* 0x000fe20000000f00 */
        /* <DEDUP_REMOVED lines=16> */
[----:B------:R-:W-:Y:S02]  /*9670*/  MOV R30, 0xffff ;  /* 0x0000ffff001e7802 */ /* 0x000fe40000000f00 */
[----:B------:R-:W-:Y:S01]  /*9680*/  MOV R23, 0xffff ;  /* 0x0000ffff00177802 */ /* 0x000fe20000000f00 */
[----:B----4-:R-:W2:Y:S01]  /*9690*/  SHFL.BFLY PT, R34, R31, 0x8, 0x101f ;  /* 0x0d101f001f227f89 */ /* 0x010ea200000e0000 */
[----:B------:R-:W-:-:S03]  /*96a0*/  MOV R29, 0xffff ;  /* 0x0000ffff001d7802 */ /* 0x000fc60000000f00 */
        /* <DEDUP_REMOVED lines=15> */
.L_x_455:
        /* <DEDUP_REMOVED lines=9> */
[----:B------:R-:W-:Y:S01]  /*9830*/  MOV R33, RZ ;  /* 0x000000ff00217202 */ /* 0x000fe20000000f00 */
        /* <DEDUP_REMOVED lines=25> */
.L_x_465:
[----:B----4-:R-:W-:Y:S01]  /*99d0*/  FADD.FTZ R28, R40, R30 ;  /* 0x0000001e281c7221 */ /* 0x010fe20000010000 */
[----:B------:R-:W-:Y:S02]  /*99e0*/  @!P1 F2FP.BF16.F32.PACK_AB R23, RZ, R31 ;  /* 0x0000001fff17923e */ /* 0x000fe400000010ff */
[----:B------:R-:W-:Y:S02]  /*99f0*/  MOV R31, R16 ;  /* 0x00000010001f7202 */ /* 0x000fe40000000f00 */
[----:B------:R-:W-:Y:S01]  /*9a00*/  @!P1 F2FP.BF16.F32.PACK_AB R28, RZ, R28 ;  /* 0x0000001cff1c923e */ /* 0x000fe200000010ff */
[----:B------:R0:W-:Y:S04]  /*9a10*/  @!P1 STG.E.U16 desc[UR14][R24.64+0x78], R23 ;  /* 0x0000781718009986 */ /* 0x0001e8000c10150e */
[----:B------:R0:W-:Y:S02]  /*9a20*/  @!P1 STG.E.U16 desc[UR14][R26.64+0x78], R28 ;  /* 0x0000781c1a009986 */ /* 0x0001e4000c10150e */
.L_x_431:
[----:B------:R-:W-:Y:S05]  /*9a30*/  BSYNC B0 ;  /* 0x0000000000007941 */ /* 0x000fea0003800000 */
.L_x_430:
        /* <DEDUP_REMOVED lines=11> */
[----:B------:R-:W-:Y:S02]  /*9af0*/  @P0 IADD3 R34, R31, 0x1e, RZ ;  /* 0x0000001e1f220810 */ /* 0x000fe40007ffe0ff */
[----:B------:R-:W-:Y:S02]  /*9b00*/  CS2R R42, SRZ ;  /* 0x00000000002a7805 */ /* 0x000fe4000001ff00 */
[----:B------:R-:W-:Y:S01]  /*9b10*/  @P0 LEA R33, R49, UR8, 0x7 ;  /* 0x0000000831210c11 */ /* 0x000fe2000f8e38ff */
[----:B------:R-:W-:Y:S01]  /*9b20*/  IMAD.MOV.U32 R32, RZ, RZ, 0xffff ;  /* 0x0000ffffff207424 */ /* 0x000fe200078e00ff */
[----:B------:R-:W-:Y:S01]  /*9b30*/  @P0 LOP3.LUT R34, R34, R11, RZ, 0x3c, !PT ;  /* 0x0000000b22220212 */ /* 0x000fe200078e3cff */
[----:B------:R-:W-:Y:S01]  /*9b40*/  HFMA2.MMA R46, -RZ, RZ, 0, 0 ;  /* 0x00000000ff2e7435 */ /* 0x000fe200000001ff */
[----:B------:R-:W-:Y:S02]  /*9b50*/  @P0 IADD3 R26, R31, 0x3c, RZ ;  /* 0x0000003c1f1a0810 */ /* 0x000fe40007ffe0ff */
[----:B------:R-:W-:-:S02]  /*9b60*/  @P0 LEA R34, R34, R33, 0x2 ;  /* 0x0000002122220211 */ /* 0x000fc400078e10ff */
[C---:B------:R-:W-:Y:S02]  /*9b70*/  @P0 LEA R27, R49.reuse, UR8, 0x7 ;  /* 0x00000008311b0c11 */ /* 0x040fe4000f8e38ff */
[----:B------:R-:W-:Y:S01]  /*9b80*/  @P0 LOP3.LUT R26, R26, R11, RZ, 0x3c, !PT ;  /* 0x0000000b1a1a0212 */ /* 0x000fe200078e3cff */
[----:B------:R-:W5:Y:S01]  /*9b90*/  @P0 LDS R36, [R34+0x780] ;  /* 0x0007800022240984 */ /* 0x000f620000000800 */
[----:B------:R-:W-:Y:S02]  /*9ba0*/  @P0 LEA R37, R49, UR8, 0x7 ;  /* 0x0000000831250c11 */ /* 0x000fe4000f8e38ff */
[----:B------:R-:W-:Y:S01]  /*9bb0*/  @P0 LEA R27, R26, R27, 0x2 ;  /* 0x0000001b1a1b0211 */ /* 0x000fe200078e10ff */
[----:B------:R1:W-:Y:S01]  /*9bc0*/  @P0 LDS R35, [R34] ;  /* 0x0000000022230984 */ /* 0x0003e20000000800 */
[----:B------:R-:W-:Y:S02]  /*9bd0*/  @P0 IADD3 R26, R31, 0x5a, RZ ;  /* 0x0000005a1f1a0810 */ /* 0x000fe40007ffe0ff */
[----:B------:R-:W-:Y:S01]  /*9be0*/  MOV R30, 0xffff ;  /* 0x0000ffff001e7802 */ /* 0x000fe20000000f00 */
[----:B------:R-:W-:Y:S01]  /*9bf0*/  @P0 LDS R45, [R27+0x780] ;  /* 0x000780001b2d0984 */ /* 0x000fe20000000800 */
[----:B------:R-:W-:-:S02]  /*9c00*/  @P0 LOP3.LUT R26, R26, R11, RZ, 0x3c, !PT ;  /* 0x0000000b1a1a0212 */ /* 0x000fc400078e3cff */
[----:B0-----:R-:W-:Y:S01]  /*9c10*/  MOV R23, 0xffff ;  /* 0x0000ffff00177802 */ /* 0x001fe20000000f00 */
[----:B------:R-:W-:Y:S01]  /*9c20*/  @P0 LDS R44, [R27] ;  /* 0x000000001b2c0984 */ /* 0x000fe20000000800 */
[----:B------:R-:W-:Y:S01]  /*9c30*/  MOV R38, RZ ;  /* 0x000000ff00267202 */ /* 0x000fe20000000f00 */
[----:B------:R-:W-:Y:S01]  /*9c40*/  @P0 IMAD R26, R26, 0x4, R37 ;  /* 0x000000041a1a0824 */ /* 0x000fe200078e0225 */
[----:B------:R-:W-:Y:S01]  /*9c50*/  HFMA2.MMA R37, -RZ, RZ, 0, 0 ;  /* 0x00000000ff257435 */ /* 0x000fe200000001ff */
[----:B----4-:R-:W0:Y:S01]  /*9c60*/  SHFL.BFLY PT, R30, R25, 0x8, 0x101f ;  /* 0x0d101f00191e7f89 */ /* 0x010e2200000e0000 */
[----:B------:R-:W-:Y:S02]  /*9c70*/  MOV R29, 0xffff ;  /* 0x0000ffff001d7802 */ /* 0x000fe40000000f00 */
[----:B------:R-:W-:Y:S01]  /*9c80*/  MOV R28, 0xffff ;  /* 0x0000ffff001c7802 */ /* 0x000fe20000000f00 */
[----:B------:R-:W-:Y:S01]  /*9c90*/  @P0 LDS R51, [R26] ;  /* 0x000000001a330984 */ /* 0x000fe20000000800 */
[----:B------:R-:W-:-:S02]  /*9ca0*/  MOV R33, 0xffff ;  /* 0x0000ffff00217802 */ /* 0x000fc40000000f00 */
[----:B-1----:R-:W-:Y:S01]  /*9cb0*/  MOV R34, 0xffff ;  /* 0x0000ffff00227802 */ /* 0x002fe20000000f00 */
[----:B------:R0:W-:Y:S01]  /*9cc0*/  @P0 LDS R52, [R26+0x780] ;  /* 0x000780001a340984 */ /* 0x0001e20000000800 */
[----:B------:R-:W-:Y:S02]  /*9cd0*/  MOV R50, RZ ;  /* 0x000000ff00327202 */ /* 0x000fe40000000f00 */
[----:B------:R-:W-:Y:S01]  /*9ce0*/  MOV R41, 0xffff ;  /* 0x0000ffff00297802 */ /* 0x000fe20000000f00 */
[----:B--2---:R-:W1:Y:S01]  /*9cf0*/  SHFL.BFLY PT, R27, R24, 0x8, 0x101f ;  /* 0x0d101f00181b7f89 */ /* 0x004e6200000e0000 */
[----:B-----5:R-:W-:Y:S01]  /*9d00*/  @P0 MOV R38, R36 ;  /* 0x0000002400260202 */ /* 0x020fe20000000f00 */
[----:B0-----:R-:W-:Y:S01]  /*9d10*/  FADD.FTZ R26, R30, R25 ;  /* 0x000000191e1a7221 */ /* 0x001fe20000010000 */
[----:B------:R-:W-:Y:S02]  /*9d20*/  MOV R36, 0xffff ;  /* 0x0000ffff00247802 */ /* 0x000fe40000000f00 */
[----:B------:R-:W-:Y:S01]  /*9d30*/  @P0 MOV R37, R35 ;  /* 0x0000002300250202 */ /* 0x000fe20000000f00 */
[----:B------:R-:W0:Y:S01]  /*9d40*/  SHFL.BFLY PT, R39, R38, 0x8, 0x101f ;  /* 0x0d101f0026277f89 */ /* 0x000e2200000e0000 */
[----:B------:R-:W-:-:S02]  /*9d50*/  IMAD.MOV.U32 R35, RZ, RZ, 0xffff ;  /* 0x0000ffffff237424 */ /* 0x000fc400078e00ff */
[----:B------:R-:W-:Y:S01]  /*9d60*/  @P0 IMAD.MOV.U32 R43, RZ, RZ, R45 ;  /* 0x000000ffff2b0224 */ /* 0x000fe200078e002d */
[----:B------:R-:W2:Y:S01]  /*9d70*/  SHFL.BFLY PT, R40, R37, 0x8, 0x101f ;  /* 0x0d101f0025287f89 */ /* 0x000ea200000e0000 */
[----:B------:R-:W-:Y:S01]  /*9d80*/  @P0 MOV R42, R44 ;  /* 0x0000002c002a0202 */ /* 0x000fe20000000f00 */
[----:B-1----:R-:W-:Y:S02]  /*9d90*/  FADD.FTZ R27, R27, R24 ;  /* 0x000000181b1b7221 */ /* 0x002fe40000010000 */
[----:B------:R-:W1:Y:S04]  /*9da0*/  SHFL.BFLY PT, R44, R43, 0x8, 0x101f ;  /* 0x0d101f002b2c7f89 */ /* 0x000e6800000e0000 */
[----:B------:R-:W4:Y:S01]  /*9db0*/  SHFL.BFLY PT, R45, R42, 0x8, 0x101f ;  /* 0x0d101f002a2d7f89 */ /* 0x000f2200000e0000 */
[----:B------:R-:W-:-:S03]  /*9dc0*/  @P0 MOV R46, R51 ;  /* 0x00000033002e0202 */ /* 0x000fc60000000f00 */
[----:B------:R-:W5:Y:S01]  /*9dd0*/  SHFL.BFLY PT, R30, R26, 0x4, 0x101f ;  /* 0x0c901f001a1e7f89 */ /* 0x000f6200000e0000 */
[----:B------:R-:W-:-:S03]  /*9de0*/  @P0 MOV R50, R52 ;  /* 0x0000003400320202 */ /* 0x000fc60000000f00 */
[----:B------:R-:W3:Y:S01]  /*9df0*/  SHFL.BFLY PT, R24, R27, 0x4, 0x101f ;  /* 0x0c901f001b187f89 */ /* 0x000ee200000e0000 */
[----:B------:R-:W-:Y:S01]  /*9e00*/  ISETP.NE.AND P0, PT, R49, RZ, PT ;  /* 0x000000ff3100720c */ /* 0x000fe20003f05270 */
[----:B0-----:R-:W-:Y:S02]  /*9e10*/  FADD.FTZ R39, R39, R38 ;  /* 0x0000002627277221 */ /* 0x001fe40000010000 */
[----:B------:R-:W0:Y:S01]  /*9e20*/  SHFL.BFLY PT, R51, R46, 0x8, 0x101f ;  /* 0x0d101f002e337f89 */ /* 0x000e2200000e0000 */
[----:B--2---:R-:W-:-:S03]  /*9e30*/  FADD.FTZ R40, R40, R37 ;  /* 0x0000002528287221 */ /* 0x004fc60000010000 */
[----:B------:R-:W2:Y:S01]  /*9e40*/  SHFL.BFLY PT, R38, R39, 0x4, 0x101f ;  /* 0x0c901f0027267f89 */ /* 0x000ea200000e0000 */
[----:B-1----:R-:W-:-:S03]  /*9e50*/  FADD.FTZ R44, R44, R43 ;  /* 0x0000002b2c2c7221 */ /* 0x002fc60000010000 */
[----:B------:R-:W1:Y:S01]  /*9e60*/  SHFL.BFLY PT, R37, R40, 0x4, 0x101f ;  /* 0x0c901f0028257f89 */ /* 0x000e6200000e0000 */
[----:B----4-:R-:W-:-:S03]  /*9e70*/  FADD.FTZ R45, R45, R42 ;  /* 0x0000002a2d2d7221 */ /* 0x010fc60000010000 */
[----:B------:R-:W4:Y:S01]  /*9e80*/  SHFL.BFLY PT, R43, R44, 0x4, 0x101f ;  /* 0x0c901f002c2b7f89 */ /* 0x000f2200000e0000 */
[----:B-----5:R-:W-:-:S03]  /*9e90*/  FADD.FTZ R25, R26, R30 ;  /* 0x0000001e1a197221 */ /* 0x020fc60000010000 */
[----:B------:R-:W5:Y:S01]  /*9ea0*/  SHFL.BFLY PT, R42, R45, 0x4, 0x101f ;  /* 0x0c901f002d2a7f89 */ /* 0x000f6200000e0000 */
[----:B------:R-:W-:Y:S01]  /*9eb0*/  MOV R30, 0xffff ;  /* 0x0000ffff001e7802 */ /* 0x000fe20000000f00 */
[----:B---3--:R-:W-:Y:S02]  /*9ec0*/  FADD.FTZ R24, R27, R24 ;  /* 0x000000181b187221 */ /* 0x008fe40000010000 */
[----:B------:R-:W3:Y:S01]  /*9ed0*/  SHFL.BFLY PT, R53, R50, 0x8, 0x101f ;  /* 0x0d101f0032357f89 */ /* 0x000ee200000e0000 */
[----:B------:R-:W-:Y:S02]  /*9ee0*/  MOV R27, 0xffff ;  /* 0x0000ffff001b7802 */ /* 0x000fe40000000f00 */
[----:B------:R-:W-:Y:S01]  /*9ef0*/  MOV R26, 0xffff ;  /* 0x0000ffff001a7802 */ /* 0x000fe20000000f00 */
[----:B------:R-:W3:Y:S01]  /*9f00*/  SHFL.BFLY PT, R30, R25, 0x2, 0x101f ;  /* 0x0c501f00191e7f89 */ /* 0x000ee200000e0000 */
[----:B0-----:R-:W-:Y:S01]  /*9f10*/  FADD.FTZ R51, R51, R46 ;  /* 0x0000002e33337221 */ /* 0x001fe20000010000 */
[----:B------:R-:W-:-:S02]  /*9f20*/  IMAD.MOV.U32 R46, RZ, RZ, 0xffff ;  /* 0x0000ffffff2e7424 */ /* 0x000fc400078e00ff */
[----:B--2---:R-:W-:Y:S01]  /*9f30*/  FADD.FTZ R38, R39, R38 ;  /* 0x0000002627267221 */ /* 0x004fe20000010000 */
[----:B------:R-:W0:Y:S01]  /*9f40*/  SHFL.BFLY PT, R27, R24, 0x2, 0x101f ;  /* 0x0c501f00181b7f89 */ /* 0x000e2200000e0000 */
[----:B-1----:R-:W-:-:S03]  /*9f50*/  FADD.FTZ R37, R40, R37 ;  /* 0x0000002528257221 */ /* 0x002fc60000010000 */
[----:B------:R-:W1:Y:S01]  /*9f60*/  SHFL.BFLY PT, R41, R38, 0x2, 0x101f ;  /* 0x0c501f0026297f89 */ /* 0x000e6200000e0000 */
[----:B------:R-:W-:Y:S01]  /*9f70*/  MOV R40, 0xffff ;  /* 0x0000ffff00287802 */ /* 0x000fe20000000f00 */
[----:B----4-:R-:W-:Y:S01]  /*9f80*/  FADD.FTZ R43, R44, R43 ;  /* 0x0000002b2c2b7221 */ /* 0x010fe20000010000 */
[----:B------:R-:W-:Y:S01]  /*9f90*/  MOV R44, 0xffff ;  /* 0x0000ffff002c7802 */ /* 0x000fe20000000f00 */
[----:B------:R-:W2:Y:S01]  /*9fa0*/  SHFL.BFLY PT, R26, R37, 0x2, 0x101f ;  /* 0x0c501f00251a7f89 */ /* 0x000ea200000e0000 */
[----:B-----5:R-:W-:-:S03]  /*9fb0*/  FADD.FTZ R42, R45, R42 ;  /* 0x0000002a2d2a7221 */ /* 0x020fc60000010000 */
[----:B------:R-:W4:Y:S01]  /*9fc0*/  SHFL.BFLY PT, R46, R51, 0x4, 0x101f ;  /* 0x0c901f00332e7f89 */ /* 0x000f2200000e0000 */
[----:B------:R-:W-:Y:S01]  /*9fd0*/  IADD3 R23, R31, R20, RZ ;  /* 0x000000141f177210 */ /* 0x000fe20007ffe0ff */
[----:B---3--:R-:W-:Y:S01]  /*9fe0*/  FADD.FTZ R53, R53, R50 ;  /* 0x0000003235357221 */ /* 0x008fe20000010000 */
[----:B------:R-:W-:Y:S01]  /*9ff0*/  MOV R50, 0xffff ;  /* 0x0000ffff00327802 */ /* 0x000fe20000000f00 */
[----:B------:R-:W3:Y:S01]  /*a000*/  SHFL.BFLY PT, R45, R42, 0x2, 0x101f ;  /* 0x0c501f002a2d7f89 */ /* 0x000ee200000e0000 */
[----:B------:R-:W-:-:S03]  /*a010*/  FADD.FTZ R34, R25, R30 ;  /* 0x0000001e19227221 */ /* 0x000fc60000010000 */
[----:B------:R-:W5:Y:S01]  /*a020*/  SHFL.BFLY PT, R44, R43, 0x2, 0x101f ;  /* 0x0c501f002b2c7f89 */ /* 0x000f6200000e0000 */
[----:B0-----:R-:W-:-:S03]  /*a030*/  FADD.FTZ R33, R24, R27 ;  /* 0x0000001b18217221 */ /* 0x001fc60000010000 */
[----:B------:R-:W0:Y:S01]  /*a040*/  SHFL.BFLY PT, R50, R53, 0x4, 0x101f ;  /* 0x0c901f0035327f89 */ /* 0x000e2200000e0000 */
[----:B------:R-:W0:Y:S01]  /*a050*/  LDC.64 R24, c[0x0][0x218] ;  /* 0x00008600ff187b82 */ /* 0x000e220000000a00 */
[----:B-1----:R-:W-:Y:S02]  /*a060*/  FADD.FTZ R41, R38, R41 ;  /* 0x0000002926297221 */ /* 0x002fe40000010000 */
[----:B------:R-:W1:Y:S01]  /*a070*/  SHFL.BFLY PT, R35, R34, 0x1, 0x101f ;  /* 0x0c301f0022237f89 */ /* 0x000e6200000e0000 */
[----:B------:R-:W-:Y:S01]  /*a080*/  MOV R38, 0xffff ;  /* 0x0000ffff00267802 */ /* 0x000fe20000000f00 */
[----:B--2---:R-:W-:Y:S02]  /*a090*/  FADD.FTZ R39, R37, R26 ;  /* 0x0000001a25277221 */ /* 0x004fe40000010000 */
[----:B------:R-:W2:Y:S01]  /*a0a0*/  SHFL.BFLY PT, R36, R33, 0x1, 0x101f ;  /* 0x0c301f0021247f89 */ /* 0x000ea200000e0000 */
[----:B------:R-:W-:Y:S01]  /*a0b0*/  MOV R37, 0xffff ;  /* 0x0000ffff00257802 */ /* 0x000fe20000000f00 */
[----:B------:R-:W2:Y:S01]  /*a0c0*/  LDC.64 R26, c[0x0][0x220] ;  /* 0x00008800ff1a7b82 */ /* 0x000ea20000000a00 */
[----:B----4-:R-:W-:Y:S01]  /*a0d0*/  FADD.FTZ R46, R51, R46 ;  /* 0x0000002e332e7221 */ /* 0x010fe20000010000 */
[----:B------:R-:W4:Y:S01]  /*a0e0*/  SHFL.BFLY PT, R38, R39, 0x1, 0x101f ;  /* 0x0c301f0027267f89 */ /* 0x000f2200000e0000 */
[----:B------:R-:W-:Y:S01]  /*a0f0*/  MOV R51, 0xffff ;  /* 0x0000ffff00337802 */ /* 0x000fe20000000f00 */
[----:B---3--:R-:W-:Y:S01]  /*a100*/  FADD.FTZ R45, R42, R45 ;  /* 0x0000002d2a2d7221 */ /* 0x008fe20000010000 */
[----:B------:R-:W-:Y:S01]  /*a110*/  MOV R42, 0xffff ;  /* 0x0000ffff002a7802 */ /* 0x000fe20000000f00 */
[----:B------:R-:W3:Y:S01]  /*a120*/  SHFL.BFLY PT, R40, R41, 0x1, 0x101f ;  /* 0x0c301f0029287f89 */ /* 0x000ee200000e0000 */
[----:B-----5:R-:W-:Y:S01]  /*a130*/  FADD.FTZ R43, R43, R44 ;  /* 0x0000002c2b2b7221 */ /* 0x020fe20000010000 */
[----:B------:R-:W-:-:S02]  /*a140*/  IMAD.MOV.U32 R44, RZ, RZ, 0xffff ;  /* 0x0000ffffff2c7424 */ /* 0x000fc400078e00ff */
[----:B------:R-:W5:Y:S01]  /*a150*/  SHFL.BFLY PT, R37, R46, 0x2, 0x101f ;  /* 0x0c501f002e257f89 */ /* 0x000f6200000e0000 */
[----:B0-----:R-:W-:Y:S01]  /*a160*/  FADD.FTZ R50, R53, R50 ;  /* 0x0000003235327221 */ /* 0x001fe20000010000 */
[----:B------:R-:W-:Y:S02]  /*a170*/  IMAD.WIDE R24, R23, 0x2, R24 ;  /* 0x0000000217187825 */ /* 0x000fe400078e0218 */
[----:B------:R-:W0:Y:S02]  /*a180*/  SHFL.BFLY PT, R42, R45, 0x1, 0x101f ;  /* 0x0c301f002d2a7f89 */ /* 0x000e2400000e0000 */
[----:B-1----:R-:W-:Y:S02]  /*a190*/  FADD.FTZ R34, R34, R35 ;  /* 0x0000002322227221 */ /* 0x002fe40000010000 */
[----:B------:R-:W1:Y:S01]  /*a1a0*/  SHFL.BFLY PT, R44, R43, 0x1, 0x101f ;  /* 0x0c301f002b2c7f89 */ /* 0x000e6200000e0000 */
[----:B--2---:R-:W-:-:S03]  /*a1b0*/  FADD.FTZ R33, R33, R36 ;  /* 0x0000002421217221 */ /* 0x004fc60000010000 */
[----:B------:R-:W2:Y:S01]  /*a1c0*/  SHFL.BFLY PT, R51, R50, 0x2, 0x101f ;  /* 0x0c501f0032337f89 */ /* 0x000ea200000e0000 */
[----:B------:R-:W-:Y:S01]  /*a1d0*/  @!P0 F2FP.BF16.F32.PACK_AB R31, RZ, R34 ;  /* 0x00000022ff1f823e */ /* 0x000fe200000010ff */
[----:B------:R-:W-:-:S04]  /*a1e0*/  IMAD.WIDE R26, R23, 0x2, R26 ;  /* 0x00000002171a7825 */ /* 0x000fc800078e021a */
[----:B----4-:R-:W-:Y:S01]  /*a1f0*/  FADD.FTZ R38, R39, R38 ;  /* 0x0000002627267221 */ /* 0x010fe20000010000 */
[----:B------:R-:W-:Y:S02]  /*a200*/  @!P0 F2FP.BF16.F32.PACK_AB R30, RZ, R33 ;  /* 0x00000021ff1e823e */ /* 0x000fe400000010ff */
[----:B------:R-:W-:Y:S01]  /*a210*/  PRMT R32, R31, 0x7610, R32 ;  /* 0x000076101f207816 */ /* 0x000fe20000000020 */
[----:B---3--:R-:W-:Y:S01]  /*a220*/  FADD.FTZ R28, R41, R40 ;  /* 0x00000028291c7221 */ /* 0x008fe20000010000 */
[----:B------:R-:W-:Y:S01]  /*a230*/  @!P0 F2FP.BF16.F32.PACK_AB R23, RZ, R38 ;  /* 0x00000026ff17823e */ /* 0x000fe200000010ff */
[----:B------:R-:W-:Y:S01]  /*a240*/  @!P0 STG.E.U16 desc[UR14][R24.64], R30 ;  /* 0x0000001e18008986 */ /* 0x000fe2000c10150e */
[----:B------:R-:W-:Y:S01]  /*a250*/  MOV R34, 0xffff ;  /* 0x0000ffff00227802 */ /* 0x000fe20000000f00 */
[----:B-----5:R-:W-:Y:S01]  /*a260*/  FADD.FTZ R37, R46, R37 ;  /* 0x000000252e257221 */ /* 0x020fe20000010000 */
[----:B------:R-:W-:Y:S01]  /*a270*/  @!P0 F2FP.BF16.F32.PACK_AB R28, RZ, R28 ;  /* 0x0000001cff1c823e */ /* 0x000fe200000010ff */
[----:B------:R3:W-:Y:S01]  /*a280*/  @!P0 STG.E.U16 desc[UR14][R26.64], R32 ;  /* 0x000000201a008986 */ /* 0x0007e2000c10150e */
[----:B0-----:R-:W-:-:S03]  /*a290*/  FADD.FTZ R29, R45, R42 ;  /* 0x0000002a2d1d7221 */ /* 0x001fc60000010000 */
[----:B------:R-:W0:Y:S01]  /*a2a0*/  SHFL.BFLY PT, R34, R37, 0x1, 0x101f ;  /* 0x0c301f0025227f89 */ /* 0x000e2200000e0000 */
[----:B-1----:R-:W-:Y:S01]  /*a2b0*/  FADD.FTZ R31, R43, R44 ;  /* 0x0000002c2b1f7221 */ /* 0x002fe20000010000 */
[----:B------:R-:W-:Y:S01]  /*a2c0*/  @!P0 F2FP.BF16.F32.PACK_AB R29, RZ, R29 ;  /* 0x0000001dff1d823e */ /* 0x000fe200000010ff */
[----:B--2---:R-:W-:-:S03]  /*a2d0*/  FADD.FTZ R50, R50, R51 ;  /* 0x0000003332327221 */ /* 0x004fc60000010000 */
[----:B------:R-:W-:Y:S02]  /*a2e0*/  @!P0 F2FP.BF16.F32.PACK_AB R31, RZ, R31 ;  /* 0x0000001fff1f823e */ /* 0x000fe400000010ff */
[----:B---3--:R-:W-:Y:S02]  /*a2f0*/  PRMT R32, R23, 0x7610, R32 ;  /* 0x0000761017207816 */ /* 0x008fe40000000020 */
[----:B------:R-:W-:-:S03]  /*a300*/  MOV R23, 0xffff ;  /* 0x0000ffff00177802 */ /* 0x000fc60000000f00 */
[----:B------:R1:W-:Y:S04]  /*a310*/  @!P0 STG.E.U16 desc[UR14][R24.64+0x3c], R32 ;  /* 0x00003c2018008986 */ /* 0x0003e8000c10150e */
[----:B------:R1:W-:Y:S04]  /*a320*/  @!P0 STG.E.U16 desc[UR14][R26.64+0x3c], R28 ;  /* 0x00003c1c1a008986 */ /* 0x0003e8000c10150e */
[----:B------:R1:W-:Y:S01]  /*a330*/  @!P0 STG.E.U16 desc[UR14][R24.64+0x78], R29 ;  /* 0x0000781d18008986 */ /* 0x0003e2000c10150e */
[----:B0-----:R-:W-:-:S03]  /*a340*/  FADD.FTZ R34, R37, R34 ;  /* 0x0000002225227221 */ /* 0x001fc60000010000 */
[----:B------:R1:W0:Y:S04]  /*a350*/  SHFL.BFLY PT, R30, R50, 0x1, 0x101f ;  /* 0x0c301f00321e7f89 */ /* 0x00022800000e0000 */
[----:B------:R1:W-:Y:S02]  /*a360*/  @!P0 STG.E.U16 desc[UR14][R26.64+0x78], R31 ;  /* 0x0000781f1a008986 */ /* 0x0003e4000c10150e */
.L_x_499:
[----:B01----:R-:W-:Y:S01]  /*a370*/  FADD.FTZ R28, R50, R30 ;  /* 0x0000001e321c7221 */ /* 0x003fe20000010000 */
[----:B------:R-:W-:-:S04]  /*a380*/  @!P0 F2FP.BF16.F32.PACK_AB R23, RZ, R34 ;  /* 0x00000022ff17823e */ /* 0x000fc800000010ff */
[----:B------:R-:W-:Y:S01]  /*a390*/  @!P0 F2FP.BF16.F32.PACK_AB R28, RZ, R28 ;  /* 0x0000001cff1c823e */ /* 0x000fe200000010ff */
[----:B------:R0:W-:Y:S04]  /*a3a0*/  @!P0 STG.E.U16 desc[UR14][R24.64+0xb4], R23 ;  /* 0x0000b41718008986 */ /* 0x0001e8000c10150e */
[----:B------:R0:W-:Y:S02]  /*a3b0*/  @!P0 STG.E.U16 desc[UR14][R26.64+0xb4], R28 ;  /* 0x0000b41c1a008986 */ /* 0x0001e4000c10150e */
.L_x_429:
[----:B------:R-:W-:Y:S05]  /*a3c0*/  WARPSYNC.ALL ;  /* 0x0000000000007948 */ /* 0x000fea0003800000 */
[----:B------:R-:W-:Y:S01]  /*a3d0*/  BAR.SYNC.DEFER_BLOCKING 0x0 ;  /* 0x0000000000007b1d */ /* 0x000fe20000010000 */
[C---:B------:R-:W-:Y:S01]  /*a3e0*/  ISETP.GE.AND P0, PT, R20.reuse, -0xc40, PT ;  /* 0xfffff3c01400780c */ /* 0x040fe20003f06270 */
[----:B------:R-:W-:-:S12]  /*a3f0*/  VIADD R20, R20, 0x1000 ;  /* 0x0000100014147836 */ /* 0x000fd80000000000 */
[----:B------:R-:W-:Y:S05]  /*a400*/  @!P0 BRA `(.L_x_436) ;  /* 0xffffffe400008947 */ /* 0x000fea000383ffff */
[----:B------:R-:W-:Y:S05]  /*a410*/  EXIT ;  /* 0x000000000000794d */ /* 0x000fea0003800000 */
.L_x_432:
[----:B------:R-:W-:Y:S01]  /*a420*/  HFMA2.MMA R29, -RZ, RZ, 0, 4.76837158203125e-07 ;  /* 0x00000008ff1d7435 */ /* 0x000fe200000001ff */
[----:B--2---:R-:W-:Y:S02]  /*a430*/  MOV R32, R24 ;  /* 0x0000001800207202 */ /* 0x004fe40000000f00 */
[----:B------:R-:W-:Y:S02]  /*a440*/  MOV R28, 0x101f ;  /* 0x0000101f001c7802 */ /* 0x000fe40000000f00 */
[----:B------:R-:W-:-:S07]  /*a450*/  MOV R23, 0xffff ;  /* 0x0000ffff00177802 */ /* 0x000fce0000000f00 */
[----:B01-3--:R-:W-:Y:S05]  /*a460*/  WARPSYNC.COLLECTIVE R23, `(.L_x_437) ;  /* 0x0000000017087348 */ /* 0x00bfea0003c00000 */
[----:B------:R2:W4:Y:S02]  /*a470*/  SHFL.BFLY P2, R30, R32, R29, R28 ;  /* 0x0c00001d201e7389 */ /* 0x000524000004001c */
[----:B01234-:R-:W-:Y:S01]  /*a480*/  ENDCOLLECTIVE ;  /* 0x000000000000791b */ /* 0x01ffe20003800000 */
.L_x_437:
[----:B------:R-:W-:Y:S01]  /*a490*/  IMAD.MOV.U32 R32, RZ, RZ, R25 ;  /* 0x000000ffff207224 */ /* 0x000fe200078e0019 */
[----:B------:R-:W-:-:S07]  /*a4a0*/  MOV R27, R30 ;  /* 0x0000001e001b7202 */ /* 0x000fce0000000f00 */
[----:B------:R-:W-:Y:S05]  /*a4b0*/  WARPSYNC.COLLECTIVE R23, `(.L_x_438) ;  /* 0x0000000017087348 */ /* 0x000fea0003c00000 */
[----:B------:R0:W1:Y:S02]  /*a4c0*/  SHFL.BFLY P2, R30, R32, R29, R28 ;  /* 0x0c00001d201e7389 */ /* 0x000064000004001c */
[----:B01----:R-:W-:Y:S01]  /*a4d0*/  ENDCOLLECTIVE ;  /* 0x000000000000791b */ /* 0x003fe20003800000 */
.L_x_438:
[----:B------:R-:W-:Y:S01]  /*a4e0*/  FADD.FTZ R27, R27, R24 ;  /* 0x000000181b1b7221 */ /* 0x000fe20000010000 */
[----:B------:R-:W-:-:S04]  /*a4f0*/  HFMA2.MMA R29, -RZ, RZ, 0, 2.384185791015625e-07 ;  /* 0x00000004ff1d7435 */ /* 0x000fc800000001ff */
[----:B------:R-:W-:Y:S02]  /*a500*/  MOV R32, R27 ;  /* 0x0000001b00207202 */ /* 0x000fe40000000f00 */
[----:B------:R-:W-:-:S07]  /*a510*/  MOV R26, R30 ;  /* 0x0000001e001a7202 */ /* 0x000fce0000000f00 */
[----:B------:R-:W-:Y:S05]  /*a520*/  WARPSYNC.COLLECTIVE R23, `(.L_x_439) ;  /* 0x0000000017087348 */ /* 0x000fea0003c00000 */
[----:B------:R0:W1:Y:S02]  /*a530*/  SHFL.BFLY P2, R30, R32, R29, R28 ;  /* 0x0c00001d201e7389 */ /* 0x000064000004001c */
[----:B01----:R-:W-:Y:S01]  /*a540*/  ENDCOLLECTIVE ;  /* 0x000000000000791b */ /* 0x003fe20003800000 */
.L_x_439:
[----:B------:R-:W-:-:S05]  /*a550*/  FADD.FTZ R26, R26, R25 ;  /* 0x000000191a1a7221 */ /* 0x000fca0000010000 */
[----:B------:R-:W-:Y:S02]  /*a560*/  MOV R32, R26 ;  /* 0x0000001a00207202 */ /* 0x000fe40000000f00 */
[----:B------:R-:W-:-:S07]  /*a570*/  MOV R34, R30 ;  /* 0x0000001e00227202 */ /* 0x000fce0000000f00 */
[----:B------:R-:W-:Y:S05]  /*a580*/  WARPSYNC.COLLECTIVE R23, `(.L_x_440) ;  /* 0x0000000017087348 */ /* 0x000fea0003c00000 */
[----:B------:R0:W1:Y:S02]  /*a590*/  SHFL.BFLY P2, R30, R32, R29, R28 ;  /* 0x0c00001d201e7389 */ /* 0x000064000004001c */
[----:B01----:R-:W-:Y:S01]  /*a5a0*/  ENDCOLLECTIVE ;  /* 0x000000000000791b */ /* 0x003fe20003800000 */
.L_x_440:
[----:B------:R-:W-:Y:S01]  /*a5b0*/  FADD.FTZ R34, R27, R34 ;  /* 0x000000221b227221 */ /* 0x000fe20000010000 */
[----:B------:R-:W-:-:S04]  /*a5c0*/  HFMA2.MMA R29, -RZ, RZ, 0, 1.1920928955078125e-07 ;  /* 0x00000002ff1d7435 */ /* 0x000fc800000001ff */
[----:B------:R-:W-:Y:S01]  /*a5d0*/  MOV R32, R34 ;  /* 0x0000002200207202 */ /* 0x000fe20000000f00 */
[----:B------:R-:W-:-:S07]  /*a5e0*/  IMAD.MOV.U32 R31, RZ, RZ, R30 ;  /* 0x000000ffff1f7224 */ /* 0x000fce00078e001e */
[----:B------:R-:W-:Y:S05]  /*a5f0*/  WARPSYNC.COLLECTIVE R23, `(.L_x_441) ;  /* 0x0000000017087348 */ /* 0x000fea0003c00000 */
[----:B------:R0:W1:Y:S02]  /*a600*/  SHFL.BFLY P2, R30, R32, R29, R28 ;  /* 0x0c00001d201e7389 */ /* 0x000064000004001c */
[----:B01----:R-:W-:Y:S01]  /*a610*/  ENDCOLLECTIVE ;  /* 0x000000000000791b */ /* 0x003fe20003800000 */
.L_x_441:
[----:B------:R-:W-:-:S05]  /*a620*/  FADD.FTZ R31, R26, R31 ;  /* 0x0000001f1a1f7221 */ /* 0x000fca0000010000 */
[----:B------:R-:W-:Y:S02]  /*a630*/  MOV R32, R31 ;  /* 0x0000001f00207202 */ /* 0x000fe40000000f00 */
[----:B------:R-:W-:-:S07]  /*a640*/  MOV R33, R30 ;  /* 0x0000001e00217202 */ /* 0x000fce0000000f00 */
[----:B------:R-:W-:Y:S05]  /*a650*/  WARPSYNC.COLLECTIVE R23, `(.L_x_442) ;  /* 0x0000000017087348 */ /* 0x000fea0003c00000 */
[----:B------:R0:W1:Y:S02]  /*a660*/  SHFL.BFLY P2, R30, R32, R29, R28 ;  /* 0x0c00001d201e7389 */ /* 0x000064000004001c */
[----:B01----:R-:W-:Y:S01]  /*a670*/  ENDCOLLECTIVE ;  /* 0x000000000000791b */ /* 0x003fe20003800000 */
.L_x_442:
[----:B------:R-:W-:Y:S01]  /*a680*/  FADD.FTZ R33, R34, R33 ;  /* 0x0000002122217221 */ /* 0x000fe20000010000 */
[----:B------:R-:W-:-:S03]  /*a690*/  HFMA2.MMA R29, -RZ, RZ, 0, 5.9604644775390625e-08 ;  /* 0x00000001ff1d7435 */ /* 0x000fc600000001ff */
[----:B------:R-:W-:Y:S01]  /*a6a0*/  IMAD.MOV.U32 R32, RZ, RZ, R33 ;  /* 0x000000ffff207224 */ /* 0x000fe200078e0021 */
[----:B------:R-:W-:-:S07]  /*a6b0*/  MOV R24, R30 ;  /* 0x0000001e00187202 */ /* 0x000fce0000000f00 */
[----:B------:R-:W-:Y:S05]  /*a6c0*/  WARPSYNC.COLLECTIVE R23, `(.L_x_443) ;  /* 0x0000000017087348 */ /* 0x000fea0003c00000 */
[----:B------:R0:W1:Y:S02]  /*a6d0*/  SHFL.BFLY P2, R30, R32, R29, R28 ;  /* 0x0c00001d201e7389 */ /* 0x000064000004001c */
[----:B01----:R-:W-:Y:S01]  /*a6e0*/  ENDCOLLECTIVE ;  /* 0x000000000000791b */ /* 0x003fe20003800000 */
.L_x_443:
[----:B------:R-:W-:-:S05]  /*a6f0*/  FADD.FTZ R35, R31, R24 ;  /* 0x000000181f237221 */ /* 0x000fca0000010000 */
[----:B------:R-:W-:Y:S02]  /*a700*/  MOV R32, R35 ;  /* 0x0000002300207202 */ /* 0x000fe40000000f00 */
[----:B------:R-:W-:-:S07]  /*a710*/  MOV R36, R30 ;  /* 0x0000001e00247202 */ /* 0x000fce0000000f00 */
[----:B------:R-:W-:Y:S05]  /*a720*/  WARPSYNC.COLLECTIVE R23, `(.L_x_444) ;  /* 0x0000000017087348 */ /* 0x000fea0003c00000 */
[----:B------:R0:W1:Y:S02]  /*a730*/  SHFL.BFLY P2, R30, R32, R29, R28 ;  /* 0x0c00001d201e7389 */ /* 0x000064000004001c */
[----:B01----:R-:W-:Y:S01]  /*a740*/  ENDCOLLECTIVE ;  /* 0x000000000000791b */ /* 0x003fe20003800000 */
.L_x_444:
[----:B------:R-:W-:Y:S01]  /*a750*/  FADD.FTZ R36, R33, R36 ;  /* 0x0000002421247221 */ /* 0x000fe20000010000 */
[----:B------:R-:W-:Y:S06]  /*a760*/  BRA `(.L_x_445) ;  /* 0xffffffec00687947 */ /* 0x000fec000383ffff */
.L_x_433:
        /* <DEDUP_REMOVED lines=8> */
.L_x_447:
[----:B------:R-:W-:Y:S05]  /*a7f0*/  BSYNC B1 ;  /* 0x0000000000017941 */ /* 0x000fea0003800000 */
.L_x_446:
[----:B------:R-:W-:Y:S01]  /*a800*/  HFMA2.MMA R29, -RZ, RZ, 0, 4.76837158203125e-07 ;  /* 0x00000008ff1d7435 */ /* 0x000fe200000001ff */
[----:B------:R-:W-:Y:S01]  /*a810*/  MOV R32, R33 ;  /* 0x0000002100207202 */ /* 0x000fe20000000f00 */
[----:B------:R-:W-:Y:S01]  /*a820*/  IMAD.MOV.U32 R23, RZ, RZ, 0xffff ;  /* 0x0000ffffff177424 */ /* 0x000fe200078e00ff */
[----:B------:R-:W-:Y:S02]  /*a830*/  MOV R28, 0x101f ;  /* 0x0000101f001c7802 */ /* 0x000fe40000000f00 */
[----:B------:R-:W-:-:S07]  /*a840*/  MOV R34, R30 ;  /* 0x0000001e00227202 */ /* 0x000fce0000000f00 */
[----:B------:R-:W-:Y:S05]  /*a850*/  WARPSYNC.COLLECTIVE R23, `(.L_x_448) ;  /* 0x0000000017087348 */ /* 0x000fea0003c00000 */
[----:B------:R0:W1:Y:S02]  /*a860*/  SHFL.BFLY P2, R30, R32, R29, R28 ;  /* 0x0c00001d201e7389 */ /* 0x000064000004001c */
[----:B01----:R-:W-:Y:S01]  /*a870*/  ENDCOLLECTIVE ;  /* 0x000000000000791b */ /* 0x003fe20003800000 */
.L_x_448:
[----:B------:R-:W-:Y:S01]  /*a880*/  FADD.FTZ R34, R34, R31 ;  /* 0x0000001f22227221 */ /* 0x000fe20000010000 */
[----:B------:R-:W-:-:S04]  /*a890*/  HFMA2.MMA R29, -RZ, RZ, 0, 2.384185791015625e-07 ;  /* 0x00000004ff1d7435 */ /* 0x000fc800000001ff */
[----:B------:R-:W-:Y:S02]  /*a8a0*/  MOV R32, R34 ;  /* 0x0000002200207202 */ /* 0x000fe40000000f00 */
[----:B------:R-:W-:-:S07]  /*a8b0*/  MOV R36, R30 ;  /* 0x0000001e00247202 */ /* 0x000fce0000000f00 */
[----:B------:R-:W-:Y:S05]  /*a8c0*/  WARPSYNC.COLLECTIVE R23, `(.L_x_449) ;  /* 0x0000000017087348 */ /* 0x000fea0003c00000 */
[----:B------:R0:W1:Y:S02]  /*a8d0*/  SHFL.BFLY P2, R30, R32, R29, R28 ;  /* 0x0c00001d201e7389 */ /* 0x000064000004001c */
[----:B01----:R-:W-:Y:S01]  /*a8e0*/  ENDCOLLECTIVE ;  /* 0x000000000000791b */ /* 0x003fe20003800000 */
.L_x_449:
[----:B------:R-:W-:-:S05]  /*a8f0*/  FADD.FTZ R36, R36, R33 ;  /* 0x0000002124247221 */ /* 0x000fca0000010000 */
[----:B------:R-:W-:Y:S02]  /*a900*/  MOV R32, R36 ;  /* 0x0000002400207202 */ /* 0x000fe40000000f00 */
[----:B------:R-:W-:-:S07]  /*a910*/  MOV R35, R30 ;  /* 0x0000001e00237202 */ /* 0x000fce0000000f00 */
[----:B------:R-:W-:Y:S05]  /*a920*/  WARPSYNC.COLLECTIVE R23, `(.L_x_450) ;  /* 0x0000000017087348 */ /* 0x000fea0003c00000 */
[----:B------:R0:W1:Y:S02]  /*a930*/  SHFL.BFLY P2, R30, R32, R29, R28 ;  /* 0x0c00001d201e7389 */ /* 0x000064000004001c */
[----:B01----:R-:W-:Y:S01]  /*a940*/  ENDCOLLECTIVE ;  /* 0x000000000000791b */ /* 0x003fe20003800000 */
.L_x_450:
[----:B------:R-:W-:Y:S01]  /*a950*/  FADD.FTZ R35, R34, R35 ;  /* 0x0000002322237221 */ /* 0x000fe20000010000 */
[----:B------:R-:W-:-:S03]  /*a960*/  HFMA2.MMA R29, -RZ, RZ, 0, 1.1920928955078125e-07 ;  /* 0x00000002ff1d7435 */ /* 0x000fc600000001ff */
[----:B------:R-:W-:Y:S01]  /*a970*/  IMAD.MOV.U32 R32, RZ, RZ, R35 ;  /* 0x000000ffff207224 */ /* 0x000fe200078e0023 */
[----:B------:R-:W-:-:S07]  /*a980*/  MOV R37, R30 ;  /* 0x0000001e00257202 */ /* 0x000fce0000000f00 */
[----:B------:R-:W-:Y:S05]  /*a990*/  WARPSYNC.COLLECTIVE R23, `(.L_x_451) ;  /* 0x0000000017087348 */ /* 0x000fea0003c00000 */
[----:B------:R0:W1:Y:S02]  /*a9a0*/  SHFL.BFLY P2, R30, R32, R29, R28 ;  /* 0x0c00001d201e7389 */ /* 0x000064000004001c */
[----:B01----:R-:W-:Y:S01]  /*a9b0*/  ENDCOLLECTIVE ;  /* 0x000000000000791b */ /* 0x003fe20003800000 */
.L_x_451:
[----:B------:R-:W-:-:S05]  /*a9c0*/  FADD.FTZ R37, R36, R37 ;  /* 0x0000002524257221 */ /* 0x000fca0000010000 */
[----:B------:R-:W-:Y:S02]  /*a9d0*/  MOV R32, R37 ;  /* 0x0000002500207202 */ /* 0x000fe40000000f00 */
[----:B------:R-:W-:-:S07]  /*a9e0*/  MOV R38, R30 ;  /* 0x0000001e00267202 */ /* 0x000fce0000000f00 */
[----:B------:R-:W-:Y:S05]  /*a9f0*/  WARPSYNC.COLLECTIVE R23, `(.L_x_452) ;  /* 0x0000000017087348 */ /* 0x000fea0003c00000 */
[----:B------:R0:W1:Y:S02]  /*aa00*/  SHFL.BFLY P2, R30, R32, R29, R28 ;  /* 0x0c00001d201e7389 */ /* 0x000064000004001c */
[----:B01----:R-:W-:Y:S01]  /*aa10*/  ENDCOLLECTIVE ;  /* 0x000000000000791b */ /* 0x003fe20003800000 */
.L_x_452:
[----:B------:R-:W-:Y:S01]  /*aa20*/  FADD.FTZ R38, R35, R38 ;  /* 0x0000002623267221 */ /* 0x000fe20000010000 */
[----:B------:R-:W-:-:S04]  /*aa30*/  HFMA2.MMA R29, -RZ, RZ, 0, 5.9604644775390625e-08 ;  /* 0x00000001ff1d7435 */ /* 0x000fc800000001ff */
[----:B------:R-:W-:Y:S02]  /*aa40*/  MOV R32, R38 ;  /* 0x0000002600207202 */ /* 0x000fe40000000f00 */
[----:B------:R-:W-:-:S07]  /*aa50*/  MOV R40, R30 ;  /* 0x0000001e00287202 */ /* 0x000fce0000000f00 */
[----:B------:R-:W-:Y:S05]  /*aa60*/  WARPSYNC.COLLECTIVE R23, `(.L_x_453) ;  /* 0x0000000017087348 */ /* 0x000fea0003c00000 */
[----:B------:R0:W1:Y:S02]  /*aa70*/  SHFL.BFLY P2, R30, R32, R29, R28 ;  /* 0x0c00001d201e7389 */ /* 0x000064000004001c */
[----:B01----:R-:W-:Y:S01]  /*aa80*/  ENDCOLLECTIVE ;  /* 0x000000000000791b */ /* 0x003fe20003800000 */
.L_x_453:
[----:B------:R-:W-:-:S05]  /*aa90*/  FADD.FTZ R40, R37, R40 ;  /* 0x0000002825287221 */ /* 0x000fca0000010000 */
[----:B------:R-:W-:Y:S01]  /*aaa0*/  MOV R32, R40 ;  /* 0x0000002800207202 */ /* 0x000fe20000000f00 */
[----:B------:R-:W-:-:S07]  /*aab0*/  IMAD.MOV.U32 R31, RZ, RZ, R30 ;  /* 0x000000ffff1f7224 */ /* 0x000fce00078e001e */
[----:B------:R-:W-:Y:S05]  /*aac0*/  WARPSYNC.COLLECTIVE R23, `(.L_x_454) ;  /* 0x0000000017087348 */ /* 0x000fea0003c00000 */
[----:B------:R0:W1:Y:S02]  /*aad0*/  SHFL.BFLY P2, R30, R32, R29, R28 ;  /* 0x0c00001d201e7389 */ /* 0x000064000004001c */
[----:B01----:R-:W-:Y:S01]  /*aae0*/  ENDCOLLECTIVE ;  /* 0x000000000000791b */ /* 0x003fe20003800000 */
.L_x_454:
[----:B------:R-:W-:Y:S01]  /*aaf0*/  FADD.FTZ R31, R38, R31 ;  /* 0x0000001f261f7221 */ /* 0x000fe20000010000 */
[----:B------:R-:W-:Y:S06]  /*ab00*/  BRA `(.L_x_455) ;  /* 0xffffffec00247947 */ /* 0x000fec000383ffff */
.L_x_434:
[----:B------:R-:W-:Y:S01]  /*ab10*/  BSSY B1, `(.L_x_456) ;  /* 0x0000008000017945 */ /* 0x000fe20003800000 */
[----:B0-----:R-:W-:Y:S02]  /*ab20*/  MOV R32, R31 ;  /* 0x0000001f00207202 */ /* 0x001fe40000000f00 */
[----:B------:R-:W-:Y:S02]  /*ab30*/  MOV R29, 0x8 ;  /* 0x00000008001d7802 */ /* 0x000fe40000000f00 */
[----:B----4-:R-:W-:Y:S02]  /*ab40*/  MOV R28, 0x101f ;  /* 0x0000101f001c7802 */ /* 0x010fe40000000f00 */
[----:B------:R-:W-:-:S07]  /*ab50*/  MOV R23, 0xffff ;  /* 0x0000ffff00177802 */ /* 0x000fce0000000f00 */
[----:B-123--:R-:W-:Y:S05]  /*ab60*/  WARPSYNC.COLLECTIVE R23, `(.L_x_457) ;  /* 0x0000000017087348 */ /* 0x00efea0003c00000 */
[----:B------:R0:W4:Y:S02]  /*ab70*/  SHFL.BFLY P2, R30, R32, R29, R28 ;  /* 0x0c00001d201e7389 */ /* 0x000124000004001c */
[----:B01234-:R-:W-:Y:S01]  /*ab80*/  ENDCOLLECTIVE ;  /* 0x000000000000791b */ /* 0x01ffe20003800000 */
.L_x_457:
[----:B------:R-:W-:Y:S05]  /*ab90*/  BSYNC B1 ;  /* 0x0000000000017941 */ /* 0x000fea0003800000 */
.L_x_456:
[----:B------:R-:W-:Y:S01]  /*aba0*/  HFMA2.MMA R29, -RZ, RZ, 0, 4.76837158203125e-07 ;  /* 0x00000008ff1d7435 */ /* 0x000fe200000001ff */
[----:B------:R-:W-:Y:S01]  /*abb0*/  IMAD.MOV.U32 R32, RZ, RZ, R33 ;  /* 0x000000ffff207224 */ /* 0x000fe200078e0021 */
[----:B------:R-:W-:Y:S02]  /*abc0*/  MOV R28, 0x101f ;  /* 0x0000101f001c7802 */ /* 0x000fe40000000f00 */
[----:B------:R-:W-:Y:S02]  /*abd0*/  MOV R23, 0xffff ;  /* 0x0000ffff00177802 */ /* 0x000fe40000000f00 */
[----:B------:R-:W-:-:S07]  /*abe0*/  MOV R34, R30 ;  /* 0x0000001e00227202 */ /* 0x000fce0000000f00 */
[----:B------:R-:W-:Y:S05]  /*abf0*/  WARPSYNC.COLLECTIVE R23, `(.L_x_458) ;  /* 0x0000000017087348 */ /* 0x000fea0003c00000 */
[----:B------:R0:W1:Y:S02]  /*ac00*/  SHFL.BFLY P2, R30, R32, R29, R28 ;  /* 0x0c00001d201e7389 */ /* 0x000064000004001c */
[----:B01----:R-:W-:Y:S01]  /*ac10*/  ENDCOLLECTIVE ;  /* 0x000000000000791b */ /* 0x003fe20003800000 */
.L_x_458:
[----:B------:R-:W-:Y:S01]  /*ac20*/  FADD.FTZ R34, R34, R31 ;  /* 0x0000001f22227221 */ /* 0x000fe20000010000 */
[----:B------:R-:W-:-:S04]  /*ac30*/  HFMA2.MMA R29, -RZ, RZ, 0, 2.384185791015625e-07 ;  /* 0x00000004ff1d7435 */ /* 0x000fc800000001ff */
[----:B------:R-:W-:Y:S02]  /*ac40*/  MOV R32, R34 ;  /* 0x0000002200207202 */ /* 0x000fe40000000f00 */
[----:B------:R-:W-:-:S07]  /*ac50*/  MOV R36, R30 ;  /* 0x0000001e00247202 */ /* 0x000fce0000000f00 */
[----:B------:R-:W-:Y:S05]  /*ac60*/  WARPSYNC.COLLECTIVE R23, `(.L_x_459) ;  /* 0x0000000017087348 */ /* 0x000fea0003c00000 */
[----:B------:R0:W1:Y:S02]  /*ac70*/  SHFL.BFLY P2, R30, R32, R29, R28 ;  /* 0x0c00001d201e7389 */ /* 0x000064000004001c */
[----:B01----:R-:W-:Y:S01]  /*ac80*/  ENDCOLLECTIVE ;  /* 0x000000000000791b */ /* 0x003fe20003800000 */
.L_x_459:
[----:B------:R-:W-:-:S05]  /*ac90*/  FADD.FTZ R36, R36, R33 ;  /* 0x0000002124247221 */ /* 0x000fca0000010000 */
[----:B------:R-:W-:Y:S01]  /*aca0*/  MOV R32, R36 ;  /* 0x0000002400207202 */ /* 0x000fe20000000f00 */
[----:B------:R-:W-:-:S07]  /*acb0*/  IMAD.MOV.U32 R35, RZ, RZ, R30 ;  /* 0x000000ffff237224 */ /* 0x000fce00078e001e */
[----:B------:R-:W-:Y:S05]  /*acc0*/  WARPSYNC.COLLECTIVE R23, `(.L_x_460) ;  /* 0x0000000017087348 */ /* 0x000fea0003c00000 */
[----:B------:R0:W1:Y:S02]  /*acd0*/  SHFL.BFLY P2, R30, R32, R29, R28 ;  /* 0x0c00001d201e7389 */ /* 0x000064000004001c */
[----:B01----:R-:W-:Y:S01]  /*ace0*/  ENDCOLLECTIVE ;  /* 0x000000000000791b */ /* 0x003fe20003800000 */
.L_x_460:
[----:B------:R-:W-:Y:S01]  /*acf0*/  FADD.FTZ R35, R34, R35 ;  /* 0x0000002322237221 */ /* 0x000fe20000010000 */
[----:B------:R-:W-:-:S04]  /*ad00*/  HFMA2.MMA R29, -RZ, RZ, 0, 1.1920928955078125e-07 ;  /* 0x00000002ff1d7435 */ /* 0x000fc800000001ff */
[----:B------:R-:W-:Y:S02]  /*ad10*/  MOV R32, R35 ;  /* 0x0000002300207202 */ /* 0x000fe40000000f00 */
[----:B------:R-:W-:-:S07]  /*ad20*/  MOV R37, R30 ;  /* 0x0000001e00257202 */ /* 0x000fce0000000f00 */
[----:B------:R-:W-:Y:S05]  /*ad30*/  WARPSYNC.COLLECTIVE R23, `(.L_x_461) ;  /* 0x0000000017087348 */ /* 0x000fea0003c00000 */
[----:B------:R0:W1:Y:S02]  /*ad40*/  SHFL.BFLY P2, R30, R32, R29, R28 ;  /* 0x0c00001d201e7389 */ /* 0x000064000004001c */
[----:B01----:R-:W-:Y:S01]  /*ad50*/  ENDCOLLECTIVE ;  /* 0x000000000000791b */ /* 0x003fe20003800000 */
.L_x_461:
[----:B------:R-:W-:-:S05]  /*ad60*/  FADD.FTZ R37, R36, R37 ;  /* 0x0000002524257221 */ /* 0x000fca0000010000 */
[----:B------:R-:W-:Y:S02]  /*ad70*/  MOV R32, R37 ;  /* 0x0000002500207202 */ /* 0x000fe40000000f00 */
[----:B------:R-:W-:-:S07]  /*ad80*/  MOV R38, R30 ;  /* 0x0000001e00267202 */ /* 0x000fce0000000f00 */
[----:B------:R-:W-:Y:S05]  /*ad90*/  WARPSYNC.COLLECTIVE R23, `(.L_x_462) ;  /* 0x0000000017087348 */ /* 0x000fea0003c00000 */
[----:B------:R0:W1:Y:S02]  /*ada0*/  SHFL.BFLY P2, R30, R32, R29, R28 ;  /* 0x0c00001d201e7389 */ /* 0x000064000004001c */
[----:B01----:R-:W-:Y:S01]  /*adb0*/  ENDCOLLECTIVE ;  /* 0x000000000000791b */ /* 0x003fe20003800000 */
.L_x_462:
[----:B------:R-:W-:Y:S01]  /*adc0*/  FADD.FTZ R38, R35, R38 ;  /* 0x0000002623267221 */ /* 0x000fe20000010000 */
[----:B------:R-:W-:-:S04]  /*add0*/  HFMA2.MMA R29, -RZ, RZ, 0, 5.9604644775390625e-08 ;  /* 0x00000001ff1d7435 */ /* 0x000fc800000001ff */
[----:B------:R-:W-:Y:S01]  /*ade0*/  MOV R32, R38 ;  /* 0x0000002600207202 */ /* 0x000fe20000000f00 */
[----:B------:R-:W-:-:S07]  /*adf0*/  IMAD.MOV.U32 R40, RZ, RZ, R30 ;  /* 0x000000ffff287224 */ /* 0x000fce00078e001e */
[----:B------:R-:W-:Y:S05]  /*ae00*/  WARPSYNC.COLLECTIVE R23, `(.L_x_463) ;  /* 0x0000000017087348 */ /* 0x000fea0003c00000 */
[----:B------:R0:W1:Y:S02]  /*ae10*/  SHFL.BFLY P2, R30, R32, R29, R28 ;  /* 0x0c00001d201e7389 */ /* 0x000064000004001c */
[----:B01----:R-:W-:Y:S01]  /*ae20*/  ENDCOLLECTIVE ;  /* 0x000000000000791b */ /* 0x003fe20003800000 */
.L_x_463:
[----:B------:R-:W-:-:S05]  /*ae30*/  FADD.FTZ R40, R37, R40 ;  /* 0x0000002825287221 */ /* 0x000fca0000010000 */
[----:B------:R-:W-:Y:S02]  /*ae40*/  MOV R32, R40 ;  /* 0x0000002800207202 */ /* 0x000fe40000000f00 */
[----:B------:R-:W-:-:S07]  /*ae50*/  MOV R31, R30 ;  /* 0x0000001e001f7202 */ /* 0x000fce0000000f00 */
[----:B------:R-:W-:Y:S05]  /*ae60*/  WARPSYNC.COLLECTIVE R23, `(.L_x_464) ;  /* 0x0000000017087348 */ /* 0x000fea0003c00000 */
[----:B------:R0:W1:Y:S02]  /*ae70*/  SHFL.BFLY P2, R30, R32, R29, R28 ;  /* 0x0c00001d201e7389 */ /* 0x000064000004001c */
[----:B01----:R-:W-:Y:S01]  /*ae80*/  ENDCOLLECTIVE ;  /* 0x000000000000791b */ /* 0x003fe20003800000 */
.L_x_464:
[----:B------:R-:W-:Y:S01]  /*ae90*/  FADD.FTZ R31, R38, R31 ;  /* 0x0000001f261f7221 */ /* 0x000fe20000010000 */
[----:B------:R-:W-:Y:S06]  /*aea0*/  BRA `(.L_x_465) ;  /* 0xffffffe800c87947 */ /* 0x000fec000383ffff */
.L_x_435:
[----:B------:R-:W-:Y:S01]  /*aeb0*/  HFMA2.MMA R29, -RZ, RZ, 0, 4.76837158203125e-07 ;  /* 0x00000008ff1d7435 */ /* 0x000fe200000001ff */
[----:B------:R-:W-:Y:S01]  /*aec0*/  BSSY B0, `(.L_x_466) ;  /* 0x0000007000007945 */ /* 0x000fe20003800000 */
[----:B--2---:R-:W-:Y:S01]  /*aed0*/  MOV R32, R24 ;  /* 0x0000001800207202 */ /* 0x004fe20000000f00 */
[----:B------:R-:W-:Y:S01]  /*aee0*/  IMAD.MOV.U32 R28, RZ, RZ, 0x101f ;  /* 0x0000101fff1c7424 */ /* 0x000fe200078e00ff */
[----:B0-----:R-:W-:-:S07]  /*aef0*/  MOV R23, 0xffff ;  /* 0x0000ffff00177802 */ /* 0x001fce0000000f00 */
[----:B-1-34-:R-:W-:Y:S05]  /*af00*/  WARPSYNC.COLLECTIVE R23, `(.L_x_467) ;  /* 0x0000000017087348 */ /* 0x01afea0003c00000 */
[----:B------:R0:W2:Y:S02]  /*af10*/  SHFL.BFLY P2, R30, R32, R29, R28 ;  /* 0x0c00001d201e7389 */ /* 0x0000a4000004001c */
[----:B01234-:R-:W-:Y:S01]  /*af20*/  ENDCOLLECTIVE ;  /* 0x000000000000791b */ /* 0x01ffe20003800000 */
.L_x_467:
[----:B------:R-:W-:Y:S05]  /*af30*/  BSYNC B0 ;  /* 0x0000000000007941 */ /* 0x000fea0003800000 */
.L_x_466:
[----:B------:R-:W-:Y:S01]  /*af40*/  HFMA2.MMA R29, -RZ, RZ, 0, 4.76837158203125e-07 ;  /* 0x00000008ff1d7435 */ /* 0x000fe200000001ff */
[----:B------:R-:W-:Y:S01]  /*af50*/  MOV R32, R25 ;  /* 0x0000001900207202 */ /* 0x000fe20000000f00 */
[----:B------:R-:W-:Y:S01]  /*af60*/  HFMA2.MMA R37, -RZ, RZ, 0, 0 ;  /* 0x00000000ff257435 */ /* 0x000fe200000001ff */
[----:B------:R-:W-:Y:S02]  /*af70*/  MOV R28, 0x101f ;  /* 0x0000101f001c7802 */ /* 0x000fe40000000f00 */
[----:B------:R-:W-:Y:S02]  /*af80*/  CS2R R42, SRZ ;  /* 0x00000000002a7805 */ /* 0x000fe4000001ff00 */
[----:B------:R-:W-:Y:S01]  /*af90*/  MOV R23, 0xffff ;  /* 0x0000ffff00177802 */ /* 0x000fe20000000f00 */
[----:B------:R-:W-:Y:S01]  /*afa0*/  HFMA2.MMA R46, -RZ, RZ, 0, 0 ;  /* 0x00000000ff2e7435 */ /* 0x000fe200000001ff */
[----:B------:R-:W-:Y:S01]  /*afb0*/  MOV R27, R30 ;  /* 0x0000001e001b7202 */ /* 0x000fe20000000f00 */
[----:B------:R-:W-:Y:S01]  /*afc0*/  IMAD.MOV.U32 R50, RZ, RZ, RZ ;  /* 0x000000ffff327224 */ /* 0x000fe200078e00ff */
[----:B------:R-:W-:-:S08]  /*afd0*/  @P0 IADD3 R34, R31, 0x1e, RZ ;  /* 0x0000001e1f220810 */ /* 0x000fd00007ffe0ff */
[----:B------:R-:W-:Y:S05]  /*afe0*/  WARPSYNC.COLLECTIVE R23, `(.L_x_468) ;  /* 0x0000000017087348 */ /* 0x000fea0003c00000 */
[----:B------:R0:W1:Y:S02]  /*aff0*/  SHFL.BFLY P2, R30, R32, R29, R28 ;  /* 0x0c00001d201e7389 */ /* 0x000064000004001c */
[----:B01----:R-:W-:Y:S01]  /*b000*/  ENDCOLLECTIVE ;  /* 0x000000000000791b */ /* 0x003fe20003800000 */
.L_x_468:
[----:B------:R-:W-:Y:S01]  /*b010*/  @P0 LEA R33, R49, UR8, 0x7 ;  /* 0x0000000831210c11 */ /* 0x000fe2000f8e38ff */
[----:B------:R-:W-:Y:S01]  /*b020*/  FADD.FTZ R27, R27, R24 ;  /* 0x000000181b1b7221 */ /* 0x000fe20000010000 */
[----:B------:R-:W-:Y:S02]  /*b030*/  @P0 LOP3.LUT R34, R34, R11, RZ, 0x3c, !PT ;  /* 0x0000000b22220212 */ /* 0x000fe400078e3cff */
[----:B------:R-:W-:Y:S02]  /*b040*/  MOV R38, RZ ;  /* 0x000000ff00267202 */ /* 0x000fe40000000f00 */
[----:B------:R-:W-:-:S05]  /*b050*/  @P0 LEA R34, R34, R33, 0x2 ;  /* 0x0000002122220211 */ /* 0x000fca00078e10ff */
[----:B------:R0:W1:Y:S01]  /*b060*/  @P0 LDS R36, [R34+0x780] ;  /* 0x0007800022240984 */ /* 0x0000620000000800 */
[----:B------:R-:W-:Y:S01]  /*b070*/  HFMA2.MMA R29, -RZ, RZ, 0, 2.384185791015625e-07 ;  /* 0x00000004ff1d7435 */ /* 0x000fe200000001ff */
[----:B------:R-:W-:Y:S02]  /*b080*/  IMAD.MOV.U32 R32, RZ, RZ, R27 ;  /* 0x000000ffff207224 */ /* 0x000fe400078e001b */
[----:B------:R0:W2:Y:S01]  /*b090*/  @P0 LDS R35, [R34] ;  /* 0x0000000022230984 */ /* 0x0000a20000000800 */
[----:B------:R-:W-:-:S07]  /*b0a0*/  FADD.FTZ R26, R30, R25 ;  /* 0x000000191e1a7221 */ /* 0x000fce0000010000 */
[----:B012---:R-:W-:Y:S05]  /*b0b0*/  WARPSYNC.COLLECTIVE R23, `(.L_x_469) ;  /* 0x0000000017087348 */ /* 0x007fea0003c00000 */
[----:B------:R3:W4:Y:S02]  /*b0c0*/  SHFL.BFLY P2, R30, R32, R29, R28 ;  /* 0x0c00001d201e7389 */ /* 0x000724000004001c */
[----:B01234-:R-:W-:Y:S01]  /*b0d0*/  ENDCOLLECTIVE ;  /* 0x000000000000791b */ /* 0x01ffe20003800000 */
.L_x_469:
[----:B------:R-:W-:Y:S02]  /*b0e0*/  MOV R32, R26 ;  /* 0x0000001a00207202 */ /* 0x000fe40000000f00 */
[----:B------:R-:W-:-:S07]  /*b0f0*/  MOV R24, R30 ;  /* 0x0000001e00187202 */ /* 0x000fce0000000f00 */
[----:B------:R-:W-:Y:S05]  /*b100*/  WARPSYNC.COLLECTIVE R23, `(.L_x_470) ;  /* 0x0000000017087348 */ /* 0x000fea0003c00000 */
[----:B------:R0:W1:Y:S02]  /*b110*/  SHFL.BFLY P2, R30, R32, R29, R28 ;  /* 0x0c00001d201e7389 */ /* 0x000064000004001c */
[----:B01----:R-:W-:Y:S01]  /*b120*/  ENDCOLLECTIVE ;  /* 0x000000000000791b */ /* 0x003fe20003800000 */
.L_x_470:
        /* <DEDUP_REMOVED lines=10> */
.L_x_471:
[----:B------:R-:W-:Y:S02]  /*b1d0*/  @P0 LOP3.LUT R26, R26, R11, RZ, 0x3c, !PT ;  /* 0x0000000b1a1a0212 */ /* 0x000fe400078e3cff */
[----:B------:R-:W-:Y:S02]  /*b1e0*/  MOV R32, R25 ;  /* 0x0000001900207202 */ /* 0x000fe40000000f00 */
[----:B------:R-:W-:-:S07]  /*b1f0*/  MOV R27, R30 ;  /* 0x0000001e001b7202 */ /* 0x000fce0000000f00 */
[----:B------:R-:W-:Y:S05]  /*b200*/  WARPSYNC.COLLECTIVE R23, `(.L_x_472) ;  /* 0x0000000017087348 */ /* 0x000fea0003c00000 */
[----:B------:R0:W1:Y:S02]  /*b210*/  SHFL.BFLY P2, R30, R32, R29, R28 ;  /* 0x0c00001d201e7389 */ /* 0x000064000004001c */
[----:B01----:R-:W-:Y:S01]  /*b220*/  ENDCOLLECTIVE ;  /* 0x000000000000791b */ /* 0x003fe20003800000 */
.L_x_472:
[----:B------:R-:W-:Y:S01]  /*b230*/  FADD.FTZ R33, R24, R27 ;  /* 0x0000001b18217221 */ /* 0x000fe20000010000 */
[----:B------:R-:W-:-:S04]  /*b240*/  @P0 LEA R27, R49, UR8, 0x7 ;  /* 0x00000008311b0c11 */ /* 0x000fc8000f8e38ff */
[----:B------:R-:W-:-:S05]  /*b250*/  @P0 LEA R27, R26, R27, 0x2 ;  /* 0x0000001b1a1b0211 */ /* 0x000fca00078e10ff */
[----:B------:R0:W1:Y:S01]  /*b260*/  @P0 LDS R44, [R27] ;  /* 0x000000001b2c0984 */ /* 0x0000620000000800 */
[----:B------:R-:W-:Y:S01]  /*b270*/  HFMA2.MMA R29, -RZ, RZ, 0, 5.9604644775390625e-08 ;  /* 0x00000001ff1d7435 */ /* 0x000fe200000001ff */
[----:B------:R-:W-:Y:S02]  /*b280*/  IMAD.MOV.U32 R32, RZ, RZ, R33 ;  /* 0x000000ffff207224 */ /* 0x000fe400078e0021 */
[----:B------:R0:W2:Y:S01]  /*b290*/  @P0 LDS R45, [R27+0x780] ;  /* 0x000780001b2d0984 */ /* 0x0000a20000000800 */
[----:B------:R-:W-:-:S07]  /*b2a0*/  FADD.FTZ R34, R25, R30 ;  /* 0x0000001e19227221 */ /* 0x000fce0000010000 */
[----:B012---:R-:W-:Y:S05]  /*b2b0*/  WARPSYNC.COLLECTIVE R23, `(.L_x_473) ;  /* 0x0000000017087348 */ /* 0x007fea0003c00000 */
[----:B------:R3:W4:Y:S02]  /*b2c0*/  SHFL.BFLY P2, R30, R32, R29, R28 ;  /* 0x0c00001d201e7389 */ /* 0x000724000004001c */
[----:B01234-:R-:W-:Y:S01]  /*b2d0*/  ENDCOLLECTIVE ;  /* 0x000000000000791b */ /* 0x01ffe20003800000 */
.L_x_473:
[----:B------:R-:W0:Y:S01]  /*b2e0*/  LDC.64 R24, c[0x0][0x218] ;  /* 0x00008600ff187b82 */ /* 0x000e220000000a00 */
[----:B------:R-:W-:Y:S02]  /*b2f0*/  MOV R32, R34 ;  /* 0x0000002200207202 */ /* 0x000fe40000000f00 */
[----:B------:R-:W-:-:S07]  /*b300*/  MOV R36, R30 ;  /* 0x0000001e00247202 */ /* 0x000fce0000000f00 */
[----:B0-----:R-:W-:Y:S05]  /*b310*/  WARPSYNC.COLLECTIVE R23, `(.L_x_474) ;  /* 0x0000000017087348 */ /* 0x001fea0003c00000 */
[----:B------:R1:W2:Y:S02]  /*b320*/  SHFL.BFLY P2, R30, R32, R29, R28 ;  /* 0x0c00001d201e7389 */ /* 0x0002a4000004001c */
[----:B012---:R-:W-:Y:S01]  /*b330*/  ENDCOLLECTIVE ;  /* 0x000000000000791b */ /* 0x007fe20003800000 */
.L_x_474:
[----:B------:R-:W-:Y:S01]  /*b340*/  @P0 MOV R42, R44 ;  /* 0x0000002c002a0202 */ /* 0x000fe20000000f00 */
[----:B------:R-:W-:Y:S01]  /*b350*/  FADD.FTZ R33, R33, R36 ;  /* 0x0000002421217221 */ /* 0x000fe20000010000 */
[----:B------:R-:W-:Y:S01]  /*b360*/  @P0 MOV R43, R45 ;  /* 0x0000002d002b0202 */ /* 0x000fe20000000f00 */
[----:B------:R-:W-:Y:S01]  /*b370*/  HFMA2.MMA R29, -RZ, RZ, 0, 4.76837158203125e-07 ;  /* 0x00000008ff1d7435 */ /* 0x000fe200000001ff */
[----:B------:R-:W-:Y:S02]  /*b380*/  MOV R32, R37 ;  /* 0x0000002500207202 */ /* 0x000fe40000000f00 */
[----:B------:R-:W-:-:S08]  /*b390*/  MOV R35, R30 ;  /* 0x0000001e00237202 */ /* 0x000fd00000000f00 */
[----:B------:R-:W-:Y:S05]  /*b3a0*/  WARPSYNC.COLLECTIVE R23, `(.L_x_475) ;  /* 0x0000000017087348 */ /* 0x000fea0003c00000 */
[----:B------:R0:W1:Y:S02]  /*b3b0*/  SHFL.BFLY P2, R30, R32, R29, R28 ;  /* 0x0c00001d201e7389 */ /* 0x000064000004001c */
[----:B01----:R-:W-:Y:S01]  /*b3c0*/  ENDCOLLECTIVE ;  /* 0x000000000000791b */ /* 0x003fe20003800000 */
.L_x_475:
[----:B------:R-:W-:Y:S01]  /*b3d0*/  FADD.FTZ R34, R34, R35 ;  /* 0x0000002322227221 */ /* 0x000fe20000010000 */
[----:B------:R-:W-:-:S05]  /*b3e0*/  IADD3 R35, R31, R20, RZ ;  /* 0x000000141f237210 */ /* 0x000fca0007ffe0ff */
[----:B------:R-:W-:Y:S01]  /*b3f0*/  IMAD.WIDE R24, R35, 0x2, R24 ;  /* 0x0000000223187825 */ /* 0x000fe200078e0218 */
[----:B------:R-:W-:-:S03]  /*b400*/  MOV R32, R38 ;  /* 0x0000002600207202 */ /* 0x000fc60000000f00 */
[----:B------:R-:W-:-:S07]  /*b410*/  IMAD.MOV.U32 R40, RZ, RZ, R30 ;  /* 0x000000ffff287224 */ /* 0x000fce00078e001e */
[----:B------:R-:W-:Y:S05]  /*b420*/  WARPSYNC.COLLECTIVE R23, `(.L_x_476) ;  /* 0x0000000017087348 */ /* 0x000fea0003c00000 */
[----:B------:R0:W1:Y:S02]  /*b430*/  SHFL.BFLY P2, R30, R32, R29, R28 ;  /* 0x0c00001d201e7389 */ /* 0x000064000004001c */
[----:B01----:R-:W-:Y:S01]  /*b440*/  ENDCOLLECTIVE ;  /* 0x000000000000791b */ /* 0x003fe20003800000 */
.L_x_476:
[----:B------:R-:W-:Y:S01]  /*b450*/  FADD.FTZ R40, R40, R37 ;  /* 0x0000002528287221 */ /* 0x000fe20000010000 */
[----:B------:R-:W-:-:S04]  /*b460*/  HFMA2.MMA R29, -RZ, RZ, 0, 2.384185791015625e-07 ;  /* 0x00000004ff1d7435 */ /* 0x000fc800000001ff */
[----:B------:R-:W-:Y:S02]  /*b470*/  MOV R32, R40 ;  /* 0x0000002800207202 */ /* 0x000fe40000000f00 */
[----:B------:R-:W-:-:S07]  /*b480*/  MOV R39, R30 ;  /* 0x0000001e00277202 */ /* 0x000fce0000000f00 */
[----:B------:R-:W-:Y:S05]  /*b490*/  WARPSYNC.COLLECTIVE R23, `(.L_x_477) ;  /* 0x0000000017087348 */ /* 0x000fea0003c00000 */
[----:B------:R0:W1:Y:S02]  /*b4a0*/  SHFL.BFLY P2, R30, R32, R29, R28 ;  /* 0x0c00001d201e7389 */ /* 0x000064000004001c */
[----:B01----:R-:W-:Y:S01]  /*b4b0*/  ENDCOLLECTIVE ;  /* 0x000000000000791b */ /* 0x003fe20003800000 */
.L_x_477:
[----:B------:R-:W-:-:S05]  /*b4c0*/  FADD.FTZ R39, R39, R38 ;  /* 0x0000002627277221 */ /* 0x000fca0000010000 */
[----:B------:R-:W-:Y:S02]  /*b4d0*/  MOV R32, R39 ;  /* 0x0000002700207202 */ /* 0x000fe40000000f00 */
[----:B------:R-:W-:-:S07]  /*b4e0*/  MOV R37, R30 ;  /* 0x0000001e00257202 */ /* 0x000fce0000000f00 */
[----:B------:R-:W-:Y:S05]  /*b4f0*/  WARPSYNC.COLLECTIVE R23, `(.L_x_478) ;  /* 0x0000000017087348 */ /* 0x000fea0003c00000 */
[----:B------:R0:W1:Y:S02]  /*b500*/  SHFL.BFLY P2, R30, R32, R29, R28 ;  /* 0x0c00001d201e7389 */ /* 0x000064000004001c */
[----:B01----:R-:W-:Y:S01]  /*b510*/  ENDCOLLECTIVE ;  /* 0x000000000000791b */ /* 0x003fe20003800000 */
.L_x_478:
[----:B------:R-:W-:Y:S01]  /*b520*/  FADD.FTZ R37, R40, R37 ;  /* 0x0000002528257221 */ /* 0x000fe20000010000 */
[----:B------:R-:W-:-:S04]  /*b530*/  HFMA2.MMA R29, -RZ, RZ, 0, 1.1920928955078125e-07 ;  /* 0x00000002ff1d7435 */ /* 0x000fc800000001ff */
[----:B------:R-:W-:Y:S01]  /*b540*/  MOV R32, R37 ;  /* 0x0000002500207202 */ /* 0x000fe20000000f00 */
[----:B------:R-:W-:-:S07]  /*b550*/  IMAD.MOV.U32 R38, RZ, RZ, R30 ;  /* 0x000000ffff267224 */ /* 0x000fce00078e001e */
[----:B------:R-:W-:Y:S05]  /*b560*/  WARPSYNC.COLLECTIVE R23, `(.L_x_479) ;  /* 0x0000000017087348 */ /* 0x000fea0003c00000 */
[----:B------:R0:W1:Y:S02]  /*b570*/  SHFL.BFLY P2, R30, R32, R29, R28 ;  /* 0x0c00001d201e7389 */ /* 0x000064000004001c */
[----:B01----:R-:W-:Y:S01]  /*b580*/  ENDCOLLECTIVE ;  /* 0x000000000000791b */ /* 0x003fe20003800000 */
.L_x_479:
[----:B------:R-:W-:-:S05]  /*b590*/  FADD.FTZ R38, R39, R38 ;  /* 0x0000002627267221 */ /* 0x000fca0000010000 */
[----:B------:R-:W-:Y:S02]  /*b5a0*/  MOV R32, R38 ;  /* 0x0000002600207202 */ /* 0x000fe40000000f00 */
[----:B------:R-:W-:-:S07]  /*b5b0*/  MOV R26, R30 ;  /* 0x0000001e001a7202 */ /* 0x000fce0000000f00 */
[----:B------:R-:W-:Y:S05]  /*b5c0*/  WARPSYNC.COLLECTIVE R23, `(.L_x_480) ;  /* 0x0000000017087348 */ /* 0x000fea0003c00000 */
[----:B------:R0:W1:Y:S02]  /*b5d0*/  SHFL.BFLY P2, R30, R32, R29, R28 ;  /* 0x0c00001d201e7389 */ /* 0x000064000004001c */
[----:B01----:R-:W-:Y:S01]  /*b5e0*/  ENDCOLLECTIVE ;  /* 0x000000000000791b */ /* 0x003fe20003800000 */
.L_x_480:
[----:B------:R-:W-:Y:S01]  /*b5f0*/  FADD.FTZ R39, R37, R26 ;  /* 0x0000001a25277221 */ /* 0x000fe20000010000 */
[----:B------:R-:W-:Y:S02]  /*b600*/  @P0 IADD3 R26, R31, 0x5a, RZ ;  /* 0x0000005a1f1a0810 */ /* 0x000fe40007ffe0ff */
[----:B------:R-:W-:Y:S02]  /*b610*/  @P0 LEA R37, R49, UR8, 0x7 ;  /* 0x0000000831250c11 */ /* 0x000fe4000f8e38ff */
[----:B------:R-:W-:-:S04]  /*b620*/  @P0 LOP3.LUT R26, R26, R11, RZ, 0x3c, !PT ;  /* 0x0000000b1a1a0212 */ /* 0x000fc800078e3cff */
[----:B------:R-:W-:Y:S01]  /*b630*/  @P0 LEA R26, R26, R37, 0x2 ;  /* 0x000000251a1a0211 */ /* 0x000fe200078e10ff */
[----:B------:R-:W-:Y:S01]  /*b640*/  HFMA2.MMA R29, -RZ, RZ, 0, 5.9604644775390625e-08 ;  /* 0x00000001ff1d7435 */ /* 0x000fe200000001ff */
[----:B------:R-:W-:-:S03]  /*b650*/  MOV R32, R39 ;  /* 0x0000002700207202 */ /* 0x000fc60000000f00 */
[----:B------:R0:W1:Y:S04]  /*b660*/  @P0 LDS R51, [R26] ;  /* 0x000000001a330984 */ /* 0x0000680000000800 */
[----:B------:R0:W2:Y:S01]  /*b670*/  @P0 LDS R52, [R26+0x780] ;  /* 0x000780001a340984 */ /* 0x0000a20000000800 */
[----:B------:R-:W-:-:S07]  /*b680*/  IMAD.MOV.U32 R41, RZ, RZ, R30 ;  /* 0x000000ffff297224 */ /* 0x000fce00078e001e */
[----:B012---:R-:W-:Y:S05]  /*b690*/  WARPSYNC.COLLECTIVE R23, `(.L_x_481) ;  /* 0x0000000017087348 */ /* 0x007fea0003c00000 */
[----:B------:R3:W4:Y:S02]  /*b6a0*/  SHFL.BFLY P2, R30, R32, R29, R28 ;  /* 0x0c00001d201e7389 */ /* 0x000724000004001c */
[----:B01234-:R-:W-:Y:S01]  /*b6b0*/  ENDCOLLECTIVE ;  /* 0x000000000000791b */ /* 0x01ffe20003800000 */
.L_x_481:
[----:B------:R-:W-:Y:S01]  /*b6c0*/  FADD.FTZ R41, R38, R41 ;  /* 0x0000002926297221 */ /* 0x000fe20000010000 */
[----:B------:R-:W0:Y:S04]  /*b6d0*/  LDC.64 R26, c[0x0][0x220] ;  /* 0x00008800ff1a7b82 */ /* 0x000e280000000a00 */
[----:B------:R-:W-:Y:S02]  /*b6e0*/  MOV R32, R41 ;  /* 0x0000002900207202 */ /* 0x000fe40000000f00 */
[----:B------:R-:W-:-:S07]  /*b6f0*/  MOV R38, R30 ;  /* 0x0000001e00267202 */ /* 0x000fce0000000f00 */
[----:B0-----:R-:W-:Y:S05]  /*b700*/  WARPSYNC.COLLECTIVE R23, `(.L_x_482) ;  /* 0x0000000017087348 */ /* 0x001fea0003c00000 */
[----:B------:R1:W2:Y:S02]  /*b710*/  SHFL.BFLY P2, R30, R32, R29, R28 ;  /* 0x0c00001d201e7389 */ /* 0x0002a4000004001c */
[----:B012---:R-:W-:Y:S01]  /*b720*/  ENDCOLLECTIVE ;  /* 0x000000000000791b */ /* 0x007fe20003800000 */
.L_x_482:
[----:B------:R-:W-:-:S04]  /*b730*/  IMAD.WIDE R26, R35, 0x2, R26 ;  /* 0x00000002231a7825 */ /* 0x000fc800078e021a */
[----:B------:R-:W-:Y:S01]  /*b740*/  FADD.FTZ R38, R39, R38 ;  /* 0x0000002627267221 */ /* 0x000fe20000010000 */
[----:B------:R-:W-:Y:S02]  /*b750*/  @P0 MOV R46, R51 ;  /* 0x00000033002e0202 */ /* 0x000fe40000000f00 */
[----:B------:R-:W-:Y:S02]  /*b760*/  @P0 MOV R50, R52 ;  /* 0x0000003400320202 */ /* 0x000fe40000000f00 */
[----:B------:R-:W-:Y:S01]  /*b770*/  ISETP.NE.AND P0, PT, R49, RZ, PT ;  /* 0x000000ff3100720c */ /* 0x000fe20003f05270 */
[----:B------:R-:W-:Y:S01]  /*b780*/  HFMA2.MMA R29, -RZ, RZ, 0, 4.76837158203125e-07 ;  /* 0x00000008ff1d7435 */ /* 0x000fe200000001ff */
[----:B------:R-:W-:Y:S01]  /*b790*/  MOV R32, R42 ;  /* 0x0000002a00207202 */ /* 0x000fe20000000f00 */
[----:B------:R-:W-:-:S10]  /*b7a0*/  IMAD.MOV.U32 R40, RZ, RZ, R30 ;  /* 0x000000ffff287224 */ /* 0x000fd400078e001e */
[----:B------:R-:W-:-:S07]  /*b7b0*/  @!P0 F2FP.BF16.F32.PACK_AB R31, RZ, R34 ;  /* 0x00000022ff1f823e */ /* 0x000fce00000010ff */
[----:B------:R-:W-:Y:S05]  /*b7c0*/  WARPSYNC.COLLECTIVE R23, `(.L_x_483) ;  /* 0x0000000017087348 */ /* 0x000fea0003c00000 */
[----:B------:R0:W1:Y:S02]  /*b7d0*/  SHFL.BFLY P2, R30, R32, R29, R28 ;  /* 0x0c00001d201e7389 */ /* 0x000064000004001c */
[----:B01----:R-:W-:Y:S01]  /*b7e0*/  ENDCOLLECTIVE ;  /* 0x000000000000791b */ /* 0x003fe20003800000 */
.L_x_483:
[----:B------:R-:W-:Y:S01]  /*b7f0*/  FADD.FTZ R40, R41, R40 ;  /* 0x0000002829287221 */ /* 0x000fe20000010000 */
[----:B------:R-:W-:Y:S02]  /*b800*/  MOV R32, R43 ;  /* 0x0000002b00207202 */ /* 0x000fe40000000f00 */
[----:B------:R-:W-:-:S07]  /*b810*/  MOV R45, R30 ;  /* 0x0000001e002d7202 */ /* 0x000fce0000000f00 */
[----:B------:R-:W-:Y:S05]  /*b820*/  WARPSYNC.COLLECTIVE R23, `(.L_x_484) ;  /* 0x0000000017087348 */ /* 0x000fea0003c00000 */
[----:B------:R0:W1:Y:S02]  /*b830*/  SHFL.BFLY P2, R30, R32, R29, R28 ;  /* 0x0c00001d201e7389 */ /* 0x000064000004001c */
[----:B01----:R-:W-:Y:S01]  /*b840*/  ENDCOLLECTIVE ;  /* 0x000000000000791b */ /* 0x003fe20003800000 */
.L_x_484:
[----:B------:R-:W-:-:S05]  /*b850*/  FADD.FTZ R45, R45, R42 ;  /* 0x0000002a2d2d7221 */ /* 0x000fca0000010000 */
[----:B------:R-:W-:Y:S01]  /*b860*/  MOV R32, R45 ;  /* 0x0000002d00207202 */ /* 0x000fe20000000f00 */
[----:B------:R-:W-:Y:S01]  /*b870*/  IMAD.MOV.U32 R29, RZ, RZ, 0x4 ;  /* 0x00000004ff1d7424 */ /* 0x000fe200078e00ff */
[----:B------:R-:W-:-:S07]  /*b880*/  MOV R44, R30 ;  /* 0x0000001e002c7202 */ /* 0x000fce0000000f00 */
[----:B------:R-:W-:Y:S05]  /*b890*/  WARPSYNC.COLLECTIVE R23, `(.L_x_485) ;  /* 0x0000000017087348 */ /* 0x000fea0003c00000 */
[----:B------:R0:W1:Y:S02]  /*b8a0*/  SHFL.BFLY P2, R30, R32, R29, R28 ;  /* 0x0c00001d201e7389 */ /* 0x000064000004001c */
[----:B01----:R-:W-:Y:S01]  /*b8b0*/  ENDCOLLECTIVE ;  /* 0x000000000000791b */ /* 0x003fe20003800000 */
.L_x_485:
[----:B------:R-:W-:-:S05]  /*b8c0*/  FADD.FTZ R44, R44, R43 ;  /* 0x0000002b2c2c7221 */ /* 0x000fca0000010000 */
[----:B------:R-:W-:Y:S02]  /*b8d0*/  MOV R32, R44 ;  /* 0x0000002c00207202 */ /* 0x000fe40000000f00 */
[----:B------:R-:W-:-:S07]  /*b8e0*/  MOV R42, R30 ;  /* 0x0000001e002a7202 */ /* 0x000fce0000000f00 */
[----:B------:R-:W-:Y:S05]  /*b8f0*/  WARPSYNC.COLLECTIVE R23, `(.L_x_486) ;  /* 0x0000000017087348 */ /* 0x000fea0003c00000 */
[----:B------:R0:W1:Y:S02]  /*b900*/  SHFL.BFLY P2, R30, R32, R29, R28 ;  /* 0x0c00001d201e7389 */ /* 0x000064000004001c */
[----:B01----:R-:W-:Y:S01]  /*b910*/  ENDCOLLECTIVE ;  /* 0x000000000000791b */ /* 0x003fe20003800000 */
.L_x_486:
[----:B------:R-:W-:-:S05]  /*b920*/  FADD.FTZ R42, R45, R42 ;  /* 0x0000002a2d2a7221 */ /* 0x000fca0000010000 */
[----:B------:R-:W-:Y:S01]  /*b930*/  MOV R32, R42 ;  /* 0x0000002a00207202 */ /* 0x000fe20000000f00 */
[----:B------:R-:W-:Y:S01]  /*b940*/  IMAD.MOV.U32 R29, RZ, RZ, 0x2 ;  /* 0x00000002ff1d7424 */ /* 0x000fe200078e00ff */
[----:B------:R-:W-:-:S07]  /*b950*/  MOV R43, R30 ;  /* 0x0000001e002b7202 */ /* 0x000fce0000000f00 */
[----:B------:R-:W-:Y:S05]  /*b960*/  WARPSYNC.COLLECTIVE R23, `(.L_x_487) ;  /* 0x0000000017087348 */ /* 0x000fea0003c00000 */
[----:B------:R0:W1:Y:S02]  /*b970*/  SHFL.BFLY P2, R30, R32, R29, R28 ;  /* 0x0c00001d201e7389 */ /* 0x000064000004001c */
[----:B01----:R-:W-:Y:S01]  /*b980*/  ENDCOLLECTIVE ;  /* 0x000000000000791b */ /* 0x003fe20003800000 */
.L_x_487:
[----:B------:R-:W-:-:S05]  /*b990*/  FADD.FTZ R43, R44, R43 ;  /* 0x0000002b2c2b7221 */ /* 0x000fca0000010000 */
[----:B------:R-:W-:Y:S02]  /*b9a0*/  MOV R32, R43 ;  /* 0x0000002b00207202 */ /* 0x000fe40000000f00 */
[----:B------:R-:W-:-:S07]  /*b9b0*/  MOV R45, R30 ;  /* 0x0000001e002d7202 */ /* 0x000fce0000000f00 */
[----:B------:R-:W-:Y:S05]  /*b9c0*/  WARPSYNC.COLLECTIVE R23, `(.L_x_488) ;  /* 0x0000000017087348 */ /* 0x000fea0003c00000 */
[----:B------:R0:W1:Y:S02]  /*b9d0*/  SHFL.BFLY P2, R30, R32, R29, R28 ;  /* 0x0c00001d201e7389 */ /* 0x000064000004001c */
[----:B01----:R-:W-:Y:S01]  /*b9e0*/  ENDCOLLECTIVE ;  /* 0x000000000000791b */ /* 0x003fe20003800000 */
.L_x_488:
[----:B------:R-:W-:-:S05]  /*b9f0*/  FADD.FTZ R45, R42, R45 ;  /* 0x0000002d2a2d7221 */ /* 0x000fca0000010000 */
[----:B------:R-:W-:Y:S01]  /*ba00*/  MOV R32, R45 ;  /* 0x0000002d00207202 */ /* 0x000fe20000000f00 */
[----:B------:R-:W-:Y:S01]  /*ba10*/  IMAD.MOV.U32 R29, RZ, RZ, 0x1 ;  /* 0x00000001ff1d7424 */ /* 0x000fe200078e00ff */
[----:B------:R-:W-:-:S07]  /*ba20*/  MOV R44, R30 ;  /* 0x0000001e002c7202 */ /* 0x000fce0000000f00 */
[----:B------:R-:W-:Y:S05]  /*ba30*/  WARPSYNC.COLLECTIVE R23, `(.L_x_489) ;  /* 0x0000000017087348 */ /* 0x000fea0003c00000 */
[----:B------:R0:W1:Y:S02]  /*ba40*/  SHFL.BFLY P2, R30, R32, R29, R28 ;  /* 0x0c00001d201e7389 */ /* 0x000064000004001c */
[----:B01----:R-:W-:Y:S01]  /*ba50*/  ENDCOLLECTIVE ;  /* 0x000000000000791b */ /* 0x003fe20003800000 */
.L_x_489:
[----:B------:R-:W-:-:S05]  /*ba60*/  FADD.FTZ R43, R43, R44 ;  /* 0x0000002c2b2b7221 */ /* 0x000fca0000010000 */
[----:B------:R-:W-:Y:S02]  /*ba70*/  MOV R32, R43 ;  /* 0x0000002b00207202 */ /* 0x000fe40000000f00 */
[----:B------:R-:W-:-:S07]  /*ba80*/  MOV R42, R30 ;  /* 0x0000001e002a7202 */ /* 0x000fce0000000f00 */
[----:B------:R-:W-:Y:S05]  /*ba90*/  WARPSYNC.COLLECTIVE R23, `(.L_x_490) ;  /* 0x0000000017087348 */ /* 0x000fea0003c00000 */
[----:B------:R0:W1:Y:S02]  /*baa0*/  SHFL.BFLY P2, R30, R32, R29, R28 ;  /* 0x0c00001d201e7389 */ /* 0x000064000004001c */
[----:B01----:R-:W-:Y:S01]  /*bab0*/  ENDCOLLECTIVE ;  /* 0x000000000000791b */ /* 0x003fe20003800000 */
.L_x_490:
[----:B------:R-:W-:Y:S01]  /*bac0*/  HFMA2.MMA R29, -RZ, RZ, 0, 4.76837158203125e-07 ;  /* 0x00000008ff1d7435 */ /* 0x000fe200000001ff */
[----:B------:R-:W-:Y:S02]  /*bad0*/  MOV R32, R46 ;  /* 0x0000002e00207202 */ /* 0x000fe40000000f00 */
[----:B------:R-:W-:-:S08]  /*bae0*/  MOV R44, R30 ;  /* 0x0000001e002c7202 */ /* 0x000fd00000000f00 */
[----:B------:R-:W-:Y:S05]  /*baf0*/  WARPSYNC.COLLECTIVE R23, `(.L_x_491) ;  /* 0x0000000017087348 */ /* 0x000fea0003c00000 */
[----:B------:R0:W1:Y:S02]  /*bb00*/  SHFL.BFLY P2, R30, R32, R29, R28 ;  /* 0x0c00001d201e7389 */ /* 0x000064000004001c */
[----:B01----:R-:W-:Y:S01]  /*bb10*/  ENDCOLLECTIVE ;  /* 0x000000000000791b */ /* 0x003fe20003800000 */
.L_x_491:
[----:B------:R-:W-:Y:S02]  /*bb20*/  MOV R32, R50 ;  /* 0x0000003200207202 */ /* 0x000fe40000000f00 */
[----:B------:R-:W-:-:S07]  /*bb30*/  MOV R51, R30 ;  /* 0x0000001e00337202 */ /* 0x000fce0000000f00 */
[----:B------:R-:W-:Y:S05]  /*bb40*/  WARPSYNC.COLLECTIVE R23, `(.L_x_492) ;  /* 0x0000000017087348 */ /* 0x000fea0003c00000 */
[----:B------:R0:W1:Y:S02]  /*bb50*/  SHFL.BFLY P2, R30, R32, R29, R28 ;  /* 0x0c00001d201e7389 */ /* 0x000064000004001c */
[----:B01----:R-:W-:Y:S01]  /*bb60*/  ENDCOLLECTIVE ;  /* 0x000000000000791b */ /* 0x003fe20003800000 */
.L_x_492:
[----:B------:R-:W-:Y:S01]  /*bb70*/  FADD.FTZ R51, R51, R46 ;  /* 0x0000002e33337221 */ /* 0x000fe20000010000 */
[----:B------:R-:W-:-:S04]  /*bb80*/  HFMA2.MMA R29, -RZ, RZ, 0, 2.384185791015625e-07 ;  /* 0x00000004ff1d7435 */ /* 0x000fc800000001ff */
[----:B------:R-:W-:Y:S02]  /*bb90*/  MOV R32, R51 ;  /* 0x0000003300207202 */ /* 0x000fe40000000f00 */
[----:B------:R-:W-:-:S07]  /*bba0*/  MOV R53, R30 ;  /* 0x0000001e00357202 */ /* 0x000fce0000000f00 */
[----:B------:R-:W-:Y:S05]  /*bbb0*/  WARPSYNC.COLLECTIVE R23, `(.L_x_493) ;  /* 0x0000000017087348 */ /* 0x000fea0003c00000 */
[----:B------:R0:W1:Y:S02]  /*bbc0*/  SHFL.BFLY P2, R30, R32, R29, R28 ;  /* 0x0c00001d201e7389 */ /* 0x000064000004001c */
[----:B01----:R-:W-:Y:S01]  /*bbd0*/  ENDCOLLECTIVE ;  /* 0x000000000000791b */ /* 0x003fe20003800000 */
.L_x_493:
[----:B------:R-:W-:-:S04]  /*bbe0*/  FADD.FTZ R53, R53, R50 ;  /* 0x0000003235357221 */ /* 0x000fc80000010000 */
[----:B------:R-:W-:Y:S01]  /*bbf0*/  IMAD.MOV.U32 R32, RZ, RZ, R53 ;  /* 0x000000ffff207224 */ /* 0x000fe200078e0035 */
[----:B------:R-:W-:-:S07]  /*bc00*/  MOV R46, R30 ;  /* 0x0000001e002e7202 */ /* 0x000fce0000000f00 */
[----:B------:R-:W-:Y:S05]  /*bc10*/  WARPSYNC.COLLECTIVE R23, `(.L_x_494) ;  /* 0x0000000017087348 */ /* 0x000fea0003c00000 */
[----:B------:R0:W1:Y:S02]  /*bc20*/  SHFL.BFLY P2, R30, R32, R29, R28 ;  /* 0x0c00001d201e7389 */ /* 0x000064000004001c */
[----:B01----:R-:W-:Y:S01]  /*bc30*/  ENDCOLLECTIVE ;  /* 0x000000000000791b */ /* 0x003fe20003800000 */
.L_x_494:
[----:B------:R-:W-:Y:S01]  /*bc40*/  FADD.FTZ R46, R51, R46 ;  /* 0x0000002e332e7221 */ /* 0x000fe20000010000 */
[----:B------:R-:W-:-:S04]  /*bc50*/  HFMA2.MMA R29, -RZ, RZ, 0, 1.1920928955078125e-07 ;  /* 0x00000002ff1d7435 */ /* 0x000fc800000001ff */
[----:B------:R-:W-:Y:S02]  /*bc60*/  MOV R32, R46 ;  /* 0x0000002e00207202 */ /* 0x000fe40000000f00 */
[----:B------:R-:W-:-:S07]  /*bc70*/  MOV R50, R30 ;  /* 0x0000001e00327202 */ /* 0x000fce0000000f00 */
[----:B------:R-:W-:Y:S05]  /*bc80*/  WARPSYNC.COLLECTIVE R23, `(.L_x_495) ;  /* 0x0000000017087348 */ /* 0x000fea0003c00000 */
[----:B------:R0:W1:Y:S02]  /*bc90*/  SHFL.BFLY P2, R30, R32, R29, R28 ;  /* 0x0c00001d201e7389 */ /* 0x000064000004001c */
[----:B01----:R-:W-:Y:S01]  /*bca0*/  ENDCOLLECTIVE ;  /* 0x000000000000791b */ /* 0x003fe20003800000 */
.L_x_495:
[----:B------:R-:W-:-:S05]  /*bcb0*/  FADD.FTZ R50, R53, R50 ;  /* 0x0000003235327221 */ /* 0x000fca0000010000 */
[----:B------:R-:W-:Y:S02]  /*bcc0*/  MOV R32, R50 ;  /* 0x0000003200207202 */ /* 0x000fe40000000f00 */
[----:B------:R-:W-:-:S07]  /*bcd0*/  MOV R37, R30 ;  /* 0x0000001e00257202 */ /* 0x000fce0000000f00 */
[----:B------:R-:W-:Y:S05]  /*bce0*/  WARPSYNC.COLLECTIVE R23, `(.L_x_496) ;  /* 0x0000000017087348 */ /* 0x000fea0003c00000 */
[----:B------:R0:W1:Y:S02]  /*bcf0*/  SHFL.BFLY P2, R30, R32, R29, R28 ;  /* 0x0c00001d201e7389 */ /* 0x000064000004001c */
[----:B01----:R-:W-:Y:S01]  /*bd00*/  ENDCOLLECTIVE ;  /* 0x000000000000791b */ /* 0x003fe20003800000 */
.L_x_496:
[----:B------:R-:W-:Y:S01]  /*bd10*/  FADD.FTZ R37, R46, R37 ;  /* 0x000000252e257221 */ /* 0x000fe20000010000 */
[----:B------:R-:W-:Y:S01]  /*bd20*/  FADD.FTZ R29, R45, R42 ;  /* 0x0000002a2d1d7221 */ /* 0x000fe20000010000 */
[----:B------:R-:W-:Y:S02]  /*bd30*/  @!P0 F2FP.BF16.F32.PACK_AB R23, RZ, R38 ;  /* 0x00000026ff17823e */ /* 0x000fe400000010ff */
[----:B------:R-:W-:Y:S02]  /*bd40*/  @!P0 F2FP.BF16.F32.PACK_AB R28, RZ, R40 ;  /* 0x00000028ff1c823e */ /* 0x000fe400000010ff */
[----:B------:R-:W-:Y:S02]  /*bd50*/  @!P0 F2FP.BF16.F32.PACK_AB R29, RZ, R29 ;  /* 0x0000001dff1d823e */ /* 0x000fe400000010ff */
[----:B------:R-:W-:Y:S02]  /*bd60*/  PRMT R35, R23, 0x7610, R35 ;  /* 0x0000761017237816 */ /* 0x000fe40000000023 */
[----:B------:R-:W-:Y:S01]  /*bd70*/  PRMT R38, R29, 0x7610, R38 ;  /* 0x000076101d267816 */ /* 0x000fe20000000026 */
[----:B------:R-:W-:Y:S01]  /*bd80*/  IMAD.MOV.U32 R51, RZ, RZ, R30 ;  /* 0x000000ffff337224 */ /* 0x000fe200078e001e */
[----:B------:R-:W-:Y:S01]  /*bd90*/  HFMA2.MMA R29, -RZ, RZ, 0, 5.9604644775390625e-08 ;  /* 0x00000001ff1d7435 */ /* 0x000fe200000001ff */
[----:B------:R-:W-:-:S02]  /*bda0*/  @!P0 F2FP.BF16.F32.PACK_AB R30, RZ, R33 ;  /* 0x00000021ff1e823e */ /* 0x000fc400000010ff */
[----:B------:R-:W-:Y:S01]  /*bdb0*/  PRMT R36, R28, 0x7610, R36 ;  /* 0x000076101c247816 */ /* 0x000fe20000000024 */
[----:B------:R-:W-:Y:S01]  /*bdc0*/  FADD.FTZ R50, R50, R51 ;  /* 0x0000003332327221 */ /* 0x000fe20000010000 */
[----:B------:R-:W-:Y:S01]  /*bdd0*/  MOV R32, R37 ;  /* 0x0000002500207202 */ /* 0x000fe20000000f00 */
[----:B------:R0:W-:Y:S01]  /*bde0*/  @!P0 STG.E.U16 desc[UR14][R24.64], R30 ;  /* 0x0000001e18008986 */ /* 0x0001e2000c10150e */
[----:B------:R-:W-:Y:S02]  /*bdf0*/  MOV R28, 0x101f ;  /* 0x0000101f001c7802 */ /* 0x000fe40000000f00 */
[----:B------:R-:W-:Y:S02]  /*be00*/  MOV R23, 0xffff ;  /* 0x0000ffff00177802 */ /* 0x000fe40000000f00 */
[----:B------:R-:W-:Y:S01]  /*be10*/  PRMT R33, R31, 0x7610, R33 ;  /* 0x000076101f217816 */ /* 0x000fe20000000021 */
[----:B------:R-:W-:-:S07]  /*be20*/  FADD.FTZ R31, R43, R44 ;  /* 0x0000002c2b1f7221 */ /* 0x000fce0000010000 */
[----:B0-----:R-:W-:Y:S05]  /*be30*/  WARPSYNC.COLLECTIVE R23, `(.L_x_497) ;  /* 0x0000000017087348 */ /* 0x001fea0003c00000 */
[----:B0-----:R0:W1:Y:S02]  /*be40*/  SHFL.BFLY P2, R30, R32, R29, R28 ;  /* 0x0c00001d201e7389 */ /* 0x001064000004001c */
[----:B01----:R-:W-:Y:S01]  /*be50*/  ENDCOLLECTIVE ;  /* 0x000000000000791b */ /* 0x003fe20003800000 */
.L_x_497:
        /* <DEDUP_REMOVED lines=11> */
.L_x_498:
[----:B------:R-:W-:Y:S01]  /*bf10*/  FADD.FTZ R34, R37, R34 ;  /* 0x0000002225227221 */ /* 0x000fe20000010000 */
[----:B------:R-:W-:Y:S06]  /*bf20*/  BRA `(.L_x_499) ;  /* 0xffffffe400107947 */ /* 0x000fec000383ffff */
.L_x_500:
        /* <DEDUP_REMOVED lines=13> */
.L_x_3188:


//--------------------- .text._ZN13group_norm_v218gn_bwd_cuda_kernelI13__nv_bfloat16Li480ELi2ELi32ELi30ELi1024ELb0ELb1ELi16ELi960ELi960ELi4ELb1ELi3ELb0ELb0ELNS_15WgradSyncMethodE3ENS_16CompileConditionILi900EEEEEvPT_S6_S6_PKS5_S8_S8_S8_PKfflPfPj --------------------------
	.section	.text._ZN13group_norm_v218gn_bwd_cuda_kernelI13__nv_bfloat16Li480ELi2ELi32ELi30ELi1024ELb0ELb1ELi16ELi960ELi960ELi4ELb1ELi3ELb0ELb0ELNS_15WgradSyncMethodE3ENS_16CompileConditionILi900EEEEEvPT_S6_S6_PKS5_S8_S8_S8_PKfflPfPj,"ax",@progbits
	.align	128
        .global         _ZN13group_norm_v218gn_bwd_cuda_kernelI13__nv_bfloat16Li480ELi2ELi32ELi30ELi1024ELb0ELb1ELi16ELi960ELi960ELi4ELb1ELi3ELb0ELb0ELNS_15WgradSyncMethodE3ENS_16CompileConditionILi900EEEEEvPT_S6_S6_PKS5_S8_S8_S8_PKfflPfPj
        .type           _ZN13group_norm_v218gn_bwd_cuda_kernelI13__nv_bfloat16Li480ELi2ELi32ELi30ELi1024ELb0ELb1ELi16ELi960ELi960ELi4ELb1ELi3ELb0ELb0ELNS_15WgradSyncMethodE3ENS_16CompileConditionILi900EEEEEvPT_S6_S6_PKS5_S8_S8_S8_PKfflPfPj,@function
        .size           _ZN13group_norm_v218gn_bwd_cuda_kernelI13__nv_bfloat16Li480ELi2ELi32ELi30ELi1024ELb0ELb1ELi16ELi960ELi960ELi4ELb1ELi3ELb0ELb0ELNS_15WgradSyncMethodE3ENS_16CompileConditionILi900EEEEEvPT_S6_S6_PKS5_S8_S8_S8_PKfflPfPj,(.L_x_3189 - _ZN13group_norm_v218gn_bwd_cuda_kernelI13__nv_bfloat16Li480ELi2ELi32ELi30ELi1024ELb0ELb1ELi16ELi960ELi960ELi4ELb1ELi3ELb0ELb0ELNS_15WgradSyncMethodE3ENS_16CompileConditionILi900EEEEEvPT_S6_S6_PKS5_S8_S8_S8_PKfflPfPj)
        .other          _ZN13group_norm_v218gn_bwd_cuda_kernelI13__nv_bfloat16Li480ELi2ELi32ELi30ELi1024ELb0ELb1ELi16ELi960ELi960ELi4ELb1ELi3ELb0ELb0ELNS_15WgradSyncMethodE3ENS_16CompileConditionILi900EEEEEvPT_S6_S6_PKS5_S8_S8_S8_PKfflPfPj,@"STO_CUDA_ENTRY STV_DEFAULT"
_ZN13group_norm_v218gn_bwd_cuda_kernelI13__nv_bfloat16Li480ELi2ELi32ELi30ELi1024ELb0ELb1ELi16ELi960ELi960ELi4ELb1ELi3ELb0ELb0ELNS_15WgradSyncMethodE3ENS_16CompileConditionILi900EEEEEvPT_S6_S6_PKS5_S8_S8_S8_PKfflPfPj:
.text._ZN13group_norm_v218gn_bwd_cuda_kernelI13__nv_bfloat16Li480ELi2ELi32ELi30ELi1024ELb0ELb1ELi16ELi960ELi960ELi4ELb1ELi3ELb0ELb0ELNS_15WgradSyncMethodE3ENS_16CompileConditionILi900EEEEEvPT_S6_S6_PKS5_S8_S8_S8_PKfflPfPj:
        /* <DEDUP_REMOVED lines=29> */
.L_x_503:
[----:B------:R-:W2:Y:S04]  /*01d0*/  LD.E.STRONG.GPU R0, desc[UR12][R2.64] ;  /* 0x0000000c02007980 */ /* 0x000ea8000c10f900 */
[----:B--2---:R-:W-:Y:S01]  /*01e0*/  CCTL.IVALL ;  /* 0x00000000ff00798f */ /* 0x004fe20002000000 */
[----:B------:R-:W-:Y:S05]  /*01f0*/  YIELD ;  /* 0x0000000000007946 */ /* 0x000fea0003800000 */
[----:B-----5:R-:W-:-:S04]  /*0200*/  LOP3.LUT R0, R0, R5, RZ, 0x3c, !PT ;  /* 0x0000000500007212 */ /* 0x020fc800078e3cff */
[----:B------:R-:W-:-:S13]  /*0210*/  ISETP.GT.AND P0, PT, R0, -0x1, PT ;  /* 0xffffffff0000780c */ /* 0x000fda0003f04270 */
[----:B------:R-:W-:Y:S05]  /*0220*/  @P0 BRA `(.L_x_503) ;  /* 0xfffffffc00e80947 */ /* 0x000fea000383ffff */
.L_x_502:
[----:B------:R-:W-:Y:S05]  /*0230*/  WARPSYNC.ALL ;  /* 0x0000000000007948 */ /* 0x000fea0003800000 */
[----:B------:R-:W-:Y:S06]  /*0240*/  BAR.SYNC.DEFER_BLOCKING 0x0 ;  /* 0x0000000000007b1d */ /* 0x000fec0000010000 */
[----:B------:R-:W-:Y:S05]  /*0250*/  BRA `(.L_x_504) ;  /* 0x0000005400407947 */ /* 0x000fea0003800000 */
.L_x_501:
        /* <DEDUP_REMOVED lines=15> */
[----:B------:R-:W-:Y:S02]  /*0350*/  SHF.R.S32.HI R8, RZ, 0x2, R6 ;  /* 0x00000002ff087819 */ /* 0x000fe40000011406 */
[----:B------:R-:W-:-:S02]  /*0360*/  LEA.HI R4, R5, R10, RZ, 0x2 ;  /* 0x0000000a05047211 */ /* 0x000fc400078f10ff */
        /* <DEDUP_REMOVED lines=29> */
[----:B------:R-:W-:Y:S02]  /*0540*/  CS2R R12, SRZ ;  /* 0x00000000000c7805 */ /* 0x000fe4000001ff00 */
[----:B-1----:R-:W-:Y:S01]  /*0550*/  LOP3.LUT R7, R6, 0x3, R9, 0x78, !PT ;  /* 0x0000000306077812 */ /* 0x002fe200078e7809 */
[----:B------:R0:W-:Y:S01]  /*0560*/  STL [R1+0xcc], R10 ;  /* 0x0000cc0a01007387 */ /* 0x0001e20000100800 */
[----:B------:R-:W-:-:S03]  /*0570*/  LOP3.LUT R6, R11, 0x3, R8, 0x78, !PT ;  /* 0x000000030b067812 */ /* 0x000fc600078e7808 */
[----:B------:R-:W-:Y:S04]  /*0580*/  STL [R1+0xc8], R7 ;  /* 0x0000c80701007387 */ /* 0x000fe80000100800 */
[----:B------:R1:W-:Y:S01]  /*0590*/  STL [R1+0xc4], R0 ;  /* 0x0000c40001007387 */ /* 0x0003e20000100800 */
[----:B0-----:R-:W-:-:S03]  /*05a0*/  CS2R R10, SRZ ;  /* 0x00000000000a7805 */ /* 0x001fc6000001ff00 */
[----:B------:R0:W-:Y:S04]  /*05b0*/  STL [R1+0xc0], R6 ;  /* 0x0000c00601007387 */ /* 0x0001e80000100800 */
[----:B------:R0:W-:Y:S04]  /*05c0*/  STL [R1+0x30], RZ ;  /* 0x000030ff01007387 */ /* 0x0001e80000100800 */
[----:B------:R0:W-:Y:S04]  /*05d0*/  STL [R1+0x38], RZ ;  /* 0x000038ff01007387 */ /* 0x0001e80000100800 */
[----:B------:R0:W-:Y:S04]  /*05e0*/  STL [R1+0x2c], RZ ;  /* 0x00002cff01007387 */ /* 0x0001e80000100800 */
[----:B------:R0:W-:Y:S01]  /*05f0*/  STL [R1+0x34], RZ ;  /* 0x000034ff01007387 */ /* 0x0001e20000100800 */
[----:B--2---:R-:W-:-:S02]  /*0600*/  PRMT R4, R2, 0x7632, R4 ;  /* 0x0000763202047816 */ /* 0x004fc40000000004 */
[C---:B------:R-:W-:Y:S02]  /*0610*/  PRMT R5, R3.reuse, 0x7632, R5 ;  /* 0x0000763203057816 */ /* 0x040fe40000000005 */
[----:B-1----:R-:W-:Y:S02]  /*0620*/  SHF.L.U32 R0, R2, 0x10, RZ ;  /* 0x0000001002007819 */ /* 0x002fe400000006ff */
[----:B------:R-:W-:Y:S01]  /*0630*/  SHF.L.U32 R2, R3, 0x10, RZ ;  /* 0x0000001003027819 */ /* 0x000fe200000006ff */
[----:B------:R-:W-:Y:S01]  /*0640*/  IMAD.U32 R3, R4, 0x10000, RZ ;  /* 0x0001000004037824 */ /* 0x000fe200078e00ff */
[----:B0-----:R-:W-:-:S07]  /*0650*/  SHF.L.U32 R4, R5, 0x10, RZ ;  /* 0x0000001005047819 */ /* 0x001fce00000006ff */
.L_x_520:
        /* <DEDUP_REMOVED lines=19> */
[----:B------:R-:W-:-:S05]  /*0790*/  IMAD.WIDE.U32 R46, R5, 0xf0000, R46 ;  /* 0x000f0000052e7825 */ /* 0x000fca00078e002e */
[----:B------:R-:W-:Y:S01]  /*07a0*/  IADD3 R5, R47, UR7, RZ ;  /* 0x000000072f057c10 */ /* 0x000fe2000fffe0ff */
[----:B------:R-:W-:Y:S01]  /*07b0*/  ULDC UR7, c[0x0][0x250] ;  /* 0x0000940000077ab9 */ /* 0x000fe20000000800 */
[----:B--2---:R-:W-:Y:S02]  /*07c0*/  IADD3 R15, P0, R9, UR10, RZ ;  /* 0x0000000a090f7c10 */ /* 0x004fe4000ff1e0ff */
[----:B------:R-:W-:-:S03]  /*07d0*/  IADD3 R9, P1, R6, R46, RZ ;  /* 0x0000002e06097210 */ /* 0x000fc60007f3e0ff */
[----:B------:R-:W-:Y:S01]  /*07e0*/  IMAD.X R18, RZ, RZ, UR14, P0 ;  /* 0x0000000eff127e24 */ /* 0x000fe200080e06ff */
[C---:B------:R-:W-:Y:S02]  /*07f0*/  LEA R14, P0, R15.reuse, UR16, 0x3 ;  /* 0x000000100f0e7c11 */ /* 0x040fe4000f8018ff */
[----:B------:R-:W-:Y:S02]  /*0800*/  IADD3.X R16, RZ, R5, RZ, P1, !PT ;  /* 0x00000005ff107210 */ /* 0x000fe40000ffe4ff */
[----:B------:R-:W-:Y:S01]  /*0810*/  LEA.HI.X R15, R15, UR17, R18, 0x3, P0 ;  /* 0x000000110f0f7c11 */ /* 0x000fe200080f1c12 */
[C---:B------:R-:W-:Y:S01]  /*0820*/  IMAD.SHL.U32 R19, R9.reuse, 0x2, RZ ;  /* 0x0000000209137824 */ /* 0x040fe200078e00ff */
[----:B------:R-:W-:Y:S02]  /*0830*/  SHF.L.U64.HI R20, R9, 0x1, R16 ;  /* 0x0000000109147819 */ /* 0x000fe40000010210 */
[----:B------:R-:W-:Y:S02]  /*0840*/  IADD3 R9, R6, 0x780, RZ ;  /* 0x0000078006097810 */ /* 0x000fe40007ffe0ff */
[----:B------:R-:W2:Y:S01]  /*0850*/  LDG.E.64.CONSTANT R14, desc[UR12][R14.64] ;  /* 0x0000000c0e0e7981 */ /* 0x000ea2000c1e9b00 */
[----:B------:R-:W-:-:S02]  /*0860*/  IADD3 R16, P0, R19, UR18, RZ ;  /* 0x0000001213107c10 */ /* 0x000fc4000ff1e0ff */
[----:B------:R-:W-:Y:S02]  /*0870*/  IADD3 R18, P1, R19, UR20, RZ ;  /* 0x0000001413127c10 */ /* 0x000fe4000ff3e0ff */
[----:B------:R-:W-:Y:S01]  /*0880*/  IADD3 R9, P2, R9, R46, RZ ;  /* 0x0000002e09097210 */ /* 0x000fe20007f5e0ff */
[----:B------:R-:W-:Y:S01]  /*0890*/  STL [R1+0x78], R20 ;  /* 0x0000781401007387 */ /* 0x000fe20000100800 */
[----:B------:R-:W-:-:S03]  /*08a0*/  IADD3.X R17, R20, UR19, RZ, P0, !PT ;  /* 0x0000001314117c10 */ /* 0x000fc600087fe4ff */
[----:B------:R0:W-:Y:S01]  /*08b0*/  STL [R1+0x74], R19 ;  /* 0x0000741301007387 */ /* 0x0001e20000100800 */
[----:B------:R-:W-:-:S03]  /*08c0*/  IMAD.SHL.U32 R22, R9, 0x2, RZ ;  /* 0x0000000209167824 */ /* 0x000fc600078e00ff */
[----:B------:R-:W4:Y:S01]  /*08d0*/  LDG.E.64.CONSTANT R16, desc[UR12][R16.64] ;  /* 0x0000000c10107981 */ /* 0x000f22000c1e9b00 */
[----:B0-----:R-:W-:Y:S02]  /*08e0*/  IADD3.X R19, R20, UR21, RZ, P1, !PT ;  /* 0x0000001514137c10 */ /* 0x001fe40008ffe4ff */
[----:B------:R-:W-:-:S04]  /*08f0*/  IADD3.X R20, RZ, R5, RZ, P2, !PT ;  /* 0x00000005ff147210 */ /* 0x000fc800017fe4ff */
[----:B------:R-:W-:Y:S01]  /*0900*/  SHF.L.U64.HI R27, R9, 0x1, R20 ;  /* 0x00000001091b7819 */ /* 0x000fe20000010214 */
[----:B------:R-:W4:Y:S01]  /*0910*/  LDG.E.64.CONSTANT R18, desc[UR12][R18.64] ;  /* 0x0000000c12127981 */ /* 0x000f22000c1e9b00 */
[----:B------:R-:W-:Y:S02]  /*0920*/  IADD3 R20, P1, R22, UR18, RZ ;  /* 0x0000001216147c10 */ /* 0x000fe4000ff3e0ff */
[----:B---3--:R-:W-:Y:S02]  /*0930*/  IADD3 R25, P0, R21, UR10, RZ ;  /* 0x0000000a15197c10 */ /* 0x008fe4000ff1e0ff */
[----:B------:R-:W-:Y:S02]  /*0940*/  IADD3.X R21, R27, UR19, RZ, P1, !PT ;  /* 0x000000131b157c10 */ /* 0x000fe40008ffe4ff */
[----:B------:R-:W-:Y:S01]  /*0950*/  IADD3.X R26, RZ, UR14, RZ, P0, !PT ;  /* 0x0000000eff1a7c10 */ /* 0x000fe200087fe4ff */
[----:B------:R0:W-:Y:S01]  /*0960*/  STL [R1+0x94], R22 ;  /* 0x0000941601007387 */ /* 0x0001e20000100800 */
[----:B------:R-:W-:-:S02]  /*0970*/  LEA R24, P0, R25, UR16, 0x3 ;  /* 0x0000001019187c11 */ /* 0x000fc4000f8018ff */
[----:B------:R-:W-:Y:S01]  /*0980*/  MOV R51, 0x18 ;  /* 0x0000001800337802 */ /* 0x000fe20000000f00 */
[----:B------:R-:W3:Y:S01]  /*0990*/  LDG.E.64.CONSTANT R20, desc[UR12][R20.64] ;  /* 0x0000000c14147981 */ /* 0x000ee2000c1e9b00 */
[----:B------:R-:W-:Y:S01]  /*09a0*/  LEA.HI.X R25, R25, UR17, R26, 0x3, P0 ;  /* 0x0000001119197c11 */ /* 0x000fe200080f1c1a */
[----:B------:R-:W-:Y:S01]  /*09b0*/  UIADD3 UR9, UP0, UR9, 0x3, URZ ;  /* 0x0000000309097890 */ /* 0x000fe2000ff1e03f */
[----:B------:R-:W-:Y:S01]  /*09c0*/  IADD3 R9, R6, 0xf00, RZ ;  /* 0x00000f0006097810 */ /* 0x000fe20007ffe0ff */
[----:B------:R-:W-:Y:S01]  /*09d0*/  ULDC.64 UR14, c[0x0][0x258] ;  /* 0x00009600000e7ab9 */ /* 0x000fe20000000a00 */
[----:B0-----:R-:W-:Y:S02]  /*09e0*/  IADD3 R22, P2, R22, UR20, RZ ;  /* 0x0000001416167c10 */ /* 0x001fe4000ff5e0ff */
[----:B------:R-:W3:Y:S02]  /*09f0*/  LDG.E.64.CONSTANT R24, desc[UR12][R24.64] ;  /* 0x0000000c18187981 */ /* 0x000ee4000c1e9b00 */
[----:B------:R-:W-:-:S06]  /*0a00*/  IADD3.X R23, R27, UR21, RZ, P2, !PT ;  /* 0x000000151b177c10 */ /* 0x000fcc00097fe4ff */
[----:B------:R-:W3:Y:S01]  /*0a10*/  LDG.E.64.CONSTANT R22, desc[UR12][R22.64] ;  /* 0x0000000c16167981 */ /* 0x000ee2000c1e9b00 */
[----:B------:R-:W-:-:S05]  /*0a20*/  IADD3 R9, P0, R9, R46, RZ ;  /* 0x0000002e09097210 */ /* 0x000fca0007f1e0ff */
[----:B------:R-:W-:Y:S01]  /*0a30*/  IMAD.X R26, RZ, RZ, R5, P0 ;  /* 0x000000ffff1a7224 */ /* 0x000fe200000e0605 */
[----:B------:R-:W-:-:S04]  /*0a40*/  SHF.L.U32 R28, R9, 0x1, RZ ;  /* 0x00000001091c7819 */ /* 0x000fc800000006ff */
[----:B------:R-:W-:Y:S02]  /*0a50*/  SHF.L.U64.HI R30, R9, 0x1, R26 ;  /* 0x00000001091e7819 */ /* 0x000fe4000001021a */
[----:B------:R-:W-:Y:S01]  /*0a60*/  IADD3 R26, P0, R28, UR18, RZ ;  /* 0x000000121c1a7c10 */ /* 0x000fe2000ff1e0ff */
[----:B------:R0:W-:Y:S01]  /*0a70*/  STL [R1+0x9c], R27 ;  /* 0x00009c1b01007387 */ /* 0x0001e20000100800 */
[----:B------:R-:W-:-:S03]  /*0a80*/  IADD3 R9, R6, 0x1680, RZ ;  /* 0x0000168006097810 */ /* 0x000fc60007ffe0ff */
[----:B------:R1:W-:Y:S01]  /*0a90*/  STL [R1+0x98], R28 ;  /* 0x0000981c01007387 */ /* 0x0003e20000100800 */
[----:B0-----:R-:W-:Y:S02]  /*0aa0*/  IADD3.X R27, R30, UR19, RZ, P0, !PT ;  /* 0x000000131e1b7c10 */ /* 0x001fe400087fe4ff */
[----:B-1----:R-:W-:-:S04]  /*0ab0*/  IADD3 R28, P0, R28, UR20, RZ ;  /* 0x000000141c1c7c10 */ /* 0x002fc8000ff1e0ff */
[----:B------:R-:W3:Y:S01]  /*0ac0*/  LDG.E.64.CONSTANT R26, desc[UR12][R26.64] ;  /* 0x0000000c1a1a7981 */ /* 0x000ee2000c1e9b00 */
[----:B------:R-:W-:Y:S02]  /*0ad0*/  IADD3.X R29, R30, UR21, RZ, P0, !PT ;  /* 0x000000151e1d7c10 */ /* 0x000fe400087fe4ff */
[----:B------:R-:W-:Y:S01]  /*0ae0*/  IADD3 R9, P0, R9, R46, RZ ;  /* 0x0000002e09097210 */ /* 0x000fe20007f1e0ff */
[----:B------:R0:W-:Y:S04]  /*0af0*/  STL [R1+0xa4], R30 ;  /* 0x0000a41e01007387 */ /* 0x0001e80000100800 */
[----:B------:R-:W3:Y:S01]  /*0b00*/  LDG.E.64.CONSTANT R28, desc[UR12][R28.64] ;  /* 0x0000000c1c1c7981 */ /* 0x000ee2000c1e9b00 */
[----:B------:R-:W-:Y:S01]  /*0b10*/  SHF.L.U32 R32, R9, 0x1, RZ ;  /* 0x0000000109207819 */ /* 0x000fe200000006ff */
[----:B0-----:R-:W-:-:S05]  /*0b20*/  IMAD.X R30, RZ, RZ, R5, P0 ;  /* 0x000000ffff1e7224 */ /* 0x001fca00000e0605 */
[----:B------:R-:W-:Y:S02]  /*0b30*/  SHF.L.U64.HI R34, R9, 0x1, R30 ;  /* 0x0000000109227819 */ /* 0x000fe4000001021e */
[----:B------:R-:W-:Y:S02]  /*0b40*/  IADD3 R30, P0, R32, UR18, RZ ;  /* 0x00000012201e7c10 */ /* 0x000fe4000ff1e0ff */
[----:B------:R-:W-:Y:S01]  /*0b50*/  IADD3 R9, R6, 0x1e00, RZ ;  /* 0x00001e0006097810 */ /* 0x000fe20007ffe0ff */
[----:B------:R0:W-:Y:S01]  /*0b60*/  STL [R1+0xa0], R32 ;  /* 0x0000a02001007387 */ /* 0x0001e20000100800 */
[----:B------:R-:W-:Y:S02]  /*0b70*/  IADD3.X R31, R34, UR19, RZ, P0, !PT ;  /* 0x00000013221f7c10 */ /* 0x000fe400087fe4ff */
[----:B------:R-:W-:Y:S01]  /*0b80*/  IADD3 R9, P0, R9, R46, RZ ;  /* 0x0000002e09097210 */ /* 0x000fe20007f1e0ff */
[----:B------:R1:W-:Y:S04]  /*0b90*/  STL [R1+0xb0], R34 ;  /* 0x0000b02201007387 */ /* 0x0003e80000100800 */
[----:B------:R-:W3:Y:S01]  /*0ba0*/  LDG.E.64.CONSTANT R30, desc[UR12][R30.64] ;  /* 0x0000000c1e1e7981 */ /* 0x000ee2000c1e9b00 */
[----:B0-----:R-:W-:-:S04]  /*0bb0*/  IADD3 R32, P1, R32, UR20, RZ ;  /* 0x0000001420207c10 */ /* 0x001fc8000ff3e0ff */
[----:B------:R-:W-:Y:S01]  /*0bc0*/  IADD3.X R33, R34, UR21, RZ, P1, !PT ;  /* 0x0000001522217c10 */ /* 0x000fe20008ffe4ff */
[----:B-1----:R-:W-:Y:S01]  /*0bd0*/  IMAD.X R34, RZ, RZ, R5, P0 ;  /* 0x000000ffff227224 */ /* 0x002fe200000e0605 */
[----:B------:R-:W-:-:S04]  /*0be0*/  SHF.L.U32 R36, R9, 0x1, RZ ;  /* 0x0000000109247819 */ /* 0x000fc800000006ff */
[----:B------:R-:W-:Y:S01]  /*0bf0*/  SHF.L.U64.HI R38, R9, 0x1, R34 ;  /* 0x0000000109267819 */ /* 0x000fe20000010222 */
[----:B------:R-:W3:Y:S01]  /*0c00*/  LDG.E.64.CONSTANT R32, desc[UR12][R32.64] ;  /* 0x0000000c20207981 */ /* 0x000ee2000c1e9b00 */
[----:B------:R-:W-:-:S03]  /*0c10*/  IADD3 R34, P0, R36, UR18, RZ ;  /* 0x0000001224227c10 */ /* 0x000fc6000ff1e0ff */
[----:B------:R0:W-:Y:S01]  /*0c20*/  STL [R1+0xa8], R36 ;  /* 0x0000a82401007387 */ /* 0x0001e20000100800 */
[----:B------:R-:W-:-:S06]  /*0c30*/  IADD3.X R35, R38, UR19, RZ, P0, !PT ;  /* 0x0000001326237c10 */ /* 0x000fcc00087fe4ff */
        /* <DEDUP_REMOVED lines=15> */
[----:B------:R1:W-:Y:S01]  /*0d30*/  STL [R1+0x90], R42 ;  /* 0x0000902a01007387 */ /* 0x0003e20000100800 */
[----:B0-----:R-:W-:Y:S01]  /*0d40*/  IADD3 R40, P1, R40, UR20, RZ ;  /* 0x0000001428287c10 */ /* 0x001fe2000ff3e0ff */
[----:B------:R-:W-:Y:S01]  /*0d50*/  IMAD R51, R8, R51, UR6 ;  /* 0x0000000608337e24 */ /* 0x000fe2000f8e0233 */
[----:B------:R-:W-:Y:S01]  /*0d60*/  IADD3 R6, R6, 0x3480, RZ ;  /* 0x0000348006067810 */ /* 0x000fe20007ffe0ff */
[----:B------:R-:W3:Y:S01]  /*0d70*/  LDG.E.64.CONSTANT R38, desc[UR12][R38.64] ;  /* 0x0000000c26267981 */ /* 0x000ee2000c1e9b00 */
[----:B------:R-:W-:Y:S01]  /*0d80*/  IADD3.X R41, R42, UR21, RZ, P1, !PT ;  /* 0x000000152a297c10 */ /* 0x000fe20008ffe4ff */
[----:B-1----:R-:W-:Y:S01]  /*0d90*/  IMAD.X R42, RZ, RZ, R5, P0 ;  /* 0x000000ffff2a7224 */ /* 0x002fe200000e0605 */
[----:B------:R-:W-:-:S04]  /*0da0*/  SHF.L.U32 R44, R9, 0x1, RZ ;  /* 0x00000001092c7819 */ /* 0x000fc800000006ff */
[----:B------:R-:W-:Y:S01]  /*0db0*/  SHF.L.U64.HI R48, R9, 0x1, R42 ;  /* 0x0000000109307819 */ /* 0x000fe2000001022a */
[----:B------:R-:W3:Y:S01]  /*0dc0*/  LDG.E.64.CONSTANT R40, desc[UR12][R40.64] ;  /* 0x0000000c28287981 */ /* 0x000ee2000c1e9b00 */
[----:B------:R-:W-:-:S04]  /*0dd0*/  IADD3 R42, P0, R44, UR18, RZ ;  /* 0x000000122c2a7c10 */ /* 0x000fc8000ff1e0ff */
[----:B------:R-:W-:Y:S02]  /*0de0*/  IADD3.X R43, R48, UR19, RZ, P0, !PT ;  /* 0x00000013302b7c10 */ /* 0x000fe400087fe4ff */
[----:B------:R-:W-:Y:S01]  /*0df0*/  IADD3 R6, P0, R6, R46, RZ ;  /* 0x0000002e06067210 */ /* 0x000fe20007f1e0ff */
[----:B------:R0:W-:Y:S04]  /*0e00*/  STL [R1+0x84], R44 ;  /* 0x0000842c01007387 */ /* 0x0001e80000100800 */
[----:B------:R-:W-:Y:S01]  /*0e10*/  IMAD.X R5, RZ, RZ, R5, P0 ;  /* 0x000000ffff057224 */ /* 0x000fe200000e0605 */
[----:B------:R1:W-:Y:S04]  /*0e20*/  STL [R1+0x88], R48 ;  /* 0x0000883001007387 */ /* 0x0003e80000100800 */
[----:B------:R-:W-:Y:S01]  /*0e30*/  SHF.L.U64.HI R50, R6, 0x1, R5 ;  /* 0x0000000106327819 */ /* 0x000fe20000010205 */
[----:B------:R-:W3:Y:S01]  /*0e40*/  LDG.E.64.CONSTANT R42, desc[UR12][R42.64] ;  /* 0x0000000c2a2a7981 */ /* 0x000ee2000c1e9b00 */
[----:B0-----:R-:W-:-:S04]  /*0e50*/  IADD3 R44, P1, R44, UR20, RZ ;  /* 0x000000142c2c7c10 */ /* 0x001fc8000ff3e0ff */
[----:B------:R-:W-:Y:S02]  /*0e60*/  IADD3.X R45, R48, UR21, RZ, P1, !PT ;  /* 0x00000015302d7c10 */ /* 0x000fe40008ffe4ff */
[----:B-1----:R-:W-:-:S04]  /*0e70*/  SHF.L.U32 R48, R6, 0x1, RZ ;  /* 0x0000000106307819 */ /* 0x002fc800000006ff */
[----:B------:R-:W-:Y:S01]  /*0e80*/  IADD3 R46, P0, R48, UR18, RZ ;  /* 0x00000012302e7c10 */ /* 0x000fe2000ff1e0ff */
[----:B------:R0:W-:Y:S03]  /*0e90*/  STL [R1+0x7c], R48 ;  /* 0x00007c3001007387 */ /* 0x0001e60000100800 */
[----:B------:R-:W-:Y:S01]  /*0ea0*/  IADD3.X R47, R50, UR19, RZ, P0, !PT ;  /* 0x00000013322f7c10 */ /* 0x000fe200087fe4ff */
[----:B------:R1:W-:Y:S01]  /*0eb0*/  STL [R1+0x80], R50 ;  /* 0x0000803201007387 */ /* 0x0003e20000100800 */
[----:B------:R-:W-:-:S03]  /*0ec0*/  LEA R7, R7, R51, 0x3 ;  /* 0x0000003307077211 */ /* 0x000fc600078e18ff */
[----:B------:R-:W3:Y:S01]  /*0ed0*/  LDG.E.64.CONSTANT R44, desc[UR12][R44.64] ;  /* 0x0000000c2c2c7981 */ /* 0x000ee2000c1e9b00 */
[----:B0-----:R-:W-:-:S03]  /*0ee0*/  IADD3 R48, P1, R48, UR20, RZ ;  /* 0x0000001430307c10 */ /* 0x001fc6000ff3e0ff */
[----:B------:R-:W3:Y:S01]  /*0ef0*/  LDG.E.64.CONSTANT R46, desc[UR12][R46.64] ;  /* 0x0000000c2e2e7981 */ /* 0x000ee2000c1e9b00 */
[----:B------:R-:W-:-:S06]  /*0f00*/  IADD3.X R49, R50, UR21, RZ, P1, !PT ;  /* 0x0000001532317c10 */ /* 0x000fcc0008ffe4ff */
[----:B------:R-:W3:Y:S01]  /*0f10*/  LDG.E.64.CONSTANT R48, desc[UR12][R48.64] ;  /* 0x0000000c30307981 */ /* 0x000ee2000c1e9b00 */
[----:B--2---:R-:W-:-:S06]  /*0f20*/  FADD.FTZ R5, R15, UR7 ;  /* 0x000000070f057e21 */ /* 0x004fcc0008010000 */
[----:B------:R-:W0:Y:S01]  /*0f30*/  MUFU.RSQ R5, R5 ;  /* 0x0000000500057308 */ /* 0x000e220000001400 */
[C---:B----4-:R-:W-:Y:S02]  /*0f40*/  PRMT R9, R16.reuse, 0x7632, R9 ;  /* 0x0000763210097816 */ /* 0x050fe40000000009 */
[----:B-1----:R-:W-:Y:S02]  /*0f50*/  SHF.L.U32 R50, R16, 0x10, RZ ;  /* 0x0000001010327819 */ /* 0x002fe400000006ff */
[----:B------:R-:W-:-:S03]  /*0f60*/  SHF.L.U32 R9, R9, 0x10, RZ ;  /* 0x0000001009097819 */ /* 0x000fc600000006ff */
[----:B------:R-:W-:Y:S01]  /*0f70*/  FADD.FTZ R50, -R14, R50 ;  /* 0x000000320e327221 */ /* 0x000fe20000010100 */
[C---:B------:R-:W-:Y:S01]  /*0f80*/  PRMT R6, R18.reuse, 0x7632, R6 ;  /* 0x0000763212067816 */ /* 0x040fe20000000006 */
[----:B------:R-:W-:Y:S02]  /*0f90*/  IMAD.U32 R59, R18, 0x10000, RZ ;  /* 0x00010000123b7824 */ /* 0x000fe400078e00ff */
[----:B------:R-:W-:Y:S01]  /*0fa0*/  FADD.FTZ R9, -R14, R9 ;  /* 0x000000090e097221 */ /* 0x000fe20000010100 */
[C---:B0-----:R-:W-:Y:S01]  /*0fb0*/  FMUL.FTZ R55, R5.reuse, R50 ;  /* 0x0000003205377220 */ /* 0x041fe20000410000 */
[----:B------:R-:W-:Y:S02]  /*0fc0*/  IMAD.U32 R6, R6, 0x10000, RZ ;  /* 0x0001000006067824 */ /* 0x000fe400078e00ff */
[----:B------:R-:W-:Y:S01]  /*0fd0*/  FMUL.FTZ R15, R0, R59 ;  /* 0x0000003b000f7220 */ /* 0x000fe20000410000 */
[----:B------:R-:W-:Y:S01]  /*0fe0*/  FMUL.FTZ R9, R5, R9 ;  /* 0x0000000905097220 */ /* 0x000fe20000410000 */
[----:B------:R-:W-:-:S02]  /*0ff0*/  FMUL.FTZ R8, R3, R6 ;  /* 0x0000000603087220 */ /* 0x000fc40000410000 */
[----:B------:R-:W-:Y:S01]  /*1000*/  FFMA.FTZ R15, R55, R15, RZ ;  /* 0x0000000f370f7223 */ /* 0x000fe200000100ff */
[----:B---3--:R-:W-:Y:S01]  /*1010*/  SHF.L.U32 R50, R20, 0x10, RZ ;  /* 0x0000001014327819 */ /* 0x008fe200000006ff */
[----:B------:R-:W-:Y:S02]  /*1020*/  FFMA.FTZ R51, R0, R59, RZ ;  /* 0x0000003b00337223 */ /* 0x000fe400000100ff */
[----:B------:R-:W-:Y:S02]  /*1030*/  FFMA.FTZ R8, R9, R8, R15 ;  /* 0x0000000809087223 */ /* 0x000fe4000001000f */
[----:B------:R-:W-:Y:S01]  /*1040*/  FADD.FTZ R50, -R14, R50 ;  /* 0x000000320e327221 */ /* 0x000fe20000010100 */
[----:B------:R0:W-:Y:S01]  /*1050*/  STL [R1+0xd0], R16 ;  /* 0x0000d01001007387 */ /* 0x0001e20000100800 */
[----:B------:R-:W-:Y:S01]  /*1060*/  FADD.FTZ R15, R25, UR7 ;  /* 0x00000007190f7e21 */ /* 0x000fe20008010000 */
[-C--:B------:R-:W-:Y:S01]  /*1070*/  FFMA.FTZ R51, R3, R6.reuse, R51 ;  /* 0x0000000603337223 */ /* 0x080fe20000010033 */
[----:B-----5:R-:W-:Y:S01]  /*1080*/  FFMA.FTZ R25, R9, R6, R10 ;  /* 0x0000000609197223 */ /* 0x020fe2000001000a */
[----:B------:R1:W-:Y:S01]  /*1090*/  STL [R1+0xd8], R18 ;  /* 0x0000d81201007387 */ /* 0x0003e20000100800 */
[----:B0-----:R-:W-:Y:S01]  /*10a0*/  FMUL.FTZ R16, R5, R50 ;  /* 0x0000003205107220 */ /* 0x001fe20000410000 */
[----:B------:R-:W-:-:S02]  /*10b0*/  FADD.FTZ R50, R6, R11 ;  /* 0x0000000b06327221 */ /* 0x000fc40000010000 */
[----:B------:R0:W2:Y:S01]  /*10c0*/  MUFU.RSQ R6, R15 ;  /* 0x0000000f00067308 */ /* 0x0000a20000001400 */
[C---:B-1----:R-:W-:Y:S01]  /*10d0*/  IMAD.U32 R18, R22.reuse, 0x10000, RZ ;  /* 0x0001000016127824 */ /* 0x042fe200078e00ff */
[----:B------:R1:W-:Y:S01]  /*10e0*/  STL [R1+0x54], R55 ;  /* 0x0000543701007387 */ /* 0x0003e20000100800 */
[----:B------:R-:W-:-:S03]  /*10f0*/  PRMT R52, R22, 0x7632, R52 ;  /* 0x0000763216347816 */ /* 0x000fc60000000034 */
[----:B------:R3:W-:Y:S01]  /*1100*/  STL [R1+0x4], R7 ;  /* 0x0000040701007387 */ /* 0x0007e20000100800 */
[----:B0-----:R-:W-:Y:S02]  /*1110*/  PRMT R15, R20, 0x7632, R15 ;  /* 0x00007632140f7816 */ /* 0x001fe4000000000f */
[----:B------:R-:W-:Y:S02]  /*1120*/  PRMT R54, R17, 0x7632, R54 ;  /* 0x0000763211367816 */ /* 0x000fe40000000036 */
[----:B------:R-:W-:Y:S02]  /*1130*/  SHF.L.U32 R15, R15, 0x10, RZ ;  /* 0x000000100f0f7819 */ /* 0x000fe400000006ff */
[----:B-1----:R-:W-:Y:S01]  /*1140*/  SHF.L.U32 R55, R17, 0x10, RZ ;  /* 0x0000001011377819 */ /* 0x002fe200000006ff */
[----:B---3--:R-:W-:Y:S01]  /*1150*/  FMUL.FTZ R7, R0, R18 ;  /* 0x0000001200077220 */ /* 0x008fe20000410000 */
[----:B------:R-:W-:Y:S01]  /*1160*/  SHF.L.U32 R52, R52, 0x10, RZ ;  /* 0x0000001034347819 */ /* 0x000fe200000006ff */
[----:B------:R-:W-:Y:S01]  /*1170*/  FADD.FTZ R15, -R14, R15 ;  /* 0x0000000f0e0f7221 */ /* 0x000fe20000010100 */
[C---:B------:R-:W-:Y:S01]  /*1180*/  PRMT R53, R19.reuse, 0x7632, R53 ;  /* 0x0000763213357816 */ /* 0x040fe20000000035 */
[----:B------:R-:W-:Y:S01]  /*1190*/  FFMA.FTZ R8, R16, R7, R8 ;  /* 0x0000000710087223 */ /* 0x000fe20000010008 */
[----:B------:R-:W-:Y:S01]  /*11a0*/  SHF.L.U32 R7, R19, 0x10, RZ ;  /* 0x0000001013077819 */ /* 0x000fe200000006ff */
[----:B------:R-:W-:Y:S01]  /*11b0*/  FADD.FTZ R55, -R24, R55 ;  /* 0x0000003718377221 */ /* 0x000fe20000010100 */
[----:B------:R-:W-:Y:S01]  /*11c0*/  SHF.L.U32 R54, R54, 0x10, RZ ;  /* 0x0000001036367819 */ /* 0x000fe200000006ff */
[----:B------:R-:W-:Y:S01]  /*11d0*/  STL [R1+0x12c], R59 ;  /* 0x00012c3b01007387 */ /* 0x000fe20000100800 */
[----:B------:R-:W-:Y:S01]  /*11e0*/  FMUL.FTZ R11, R3, R52 ;  /* 0x00000034030b7220 */ /* 0x000fe20000410000 */
[----:B------:R-:W-:-:S02]  /*11f0*/  FMUL.FTZ R15, R5, R15 ;  /* 0x0000000f050f7220 */ /* 0x000fc40000410000 */
[----:B------:R-:W-:Y:S01]  /*1200*/  STL [R1+0x20], R18 ;  /* 0x0000201201007387 */ /* 0x000fe20000100800 */
[----:B------:R-:W-:Y:S02]  /*1210*/  IMAD.U32 R53, R53, 0x10000, RZ ;  /* 0x0001000035357824 */ /* 0x000fe400078e00ff */
[----:B------:R-:W-:Y:S01]  /*1220*/  FMUL.FTZ R9, R2, R7 ;  /* 0x0000000702097220 */ /* 0x000fe20000410000 */
[----:B------:R-:W-:Y:S01]  /*1230*/  FADD.FTZ R54, -R24, R54 ;  /* 0x0000003618367221 */ /* 0x000fe20000010100 */
[----:B------:R0:W-:Y:S01]  /*1240*/  STL [R1+0x6c], R16 ;  /* 0x00006c1001007387 */ /* 0x0001e20000100800 */
[C---:B------:R-:W-:Y:S01]  /*1250*/  FFMA.FTZ R25, R15.reuse, R52, R25 ;  /* 0x000000340f197223 */ /* 0x040fe20000010019 */
[----:B------:R-:W-:Y:S01]  /*1260*/  FFMA.FTZ R8, R15, R11, R8 ;  /* 0x0000000b0f087223 */ /* 0x000fe20000010008 */
[----:B------:R-:W-:Y:S01]  /*1270*/  FMUL.FTZ R10, R4, R53 ;  /* 0x00000035040a7220 */ /* 0x000fe20000410000 */
[C---:B--2---:R-:W-:Y:S01]  /*1280*/  FMUL.FTZ R54, R6.reuse, R54 ;  /* 0x0000003606367220 */ /* 0x044fe20000410000 */
[C---:B------:R-:W-:Y:S01]  /*1290*/  PRMT R15, R21.reuse, 0x7632, R15 ;  /* 0x00007632150f7816 */ /* 0x040fe2000000000f */
[----:B0-----:R-:W-:Y:S01]  /*12a0*/  FMUL.FTZ R16, R6, R55 ;  /* 0x0000003706107220 */ /* 0x001fe20000410000 */
[----:B------:R0:W-:Y:S03]  /*12b0*/  STL [R1+0xdc], R17 ;  /* 0x0000dc1101007387 */ /* 0x0001e60000100800 */
[----:B------:R-:W-:Y:S01]  /*12c0*/  FFMA.FTZ R9, R16, R9, RZ ;  /* 0x0000000910097223 */ /* 0x000fe200000100ff */
[----:B------:R-:W-:Y:S01]  /*12d0*/  FFMA.FTZ R51, R0, R18, R51 ;  /* 0x0000001200337223 */ /* 0x000fe20000010033 */
[----:B------:R-:W-:Y:S01]  /*12e0*/  SHF.L.U32 R55, R21, 0x10, RZ ;  /* 0x0000001015377819 */ /* 0x000fe200000006ff */
[----:B------:R-:W-:Y:S01]  /*12f0*/  STL [R1+0xe0], R19 ;  /* 0x0000e01301007387 */ /* 0x000fe20000100800 */
[----:B------:R-:W-:Y:S01]  /*1300*/  FFMA.FTZ R10, R54, R10, R9 ;  /* 0x0000000a360a7223 */ /* 0x000fe20000010009 */
[----:B------:R-:W-:Y:S01]  /*1310*/  SHF.L.U32 R15, R15, 0x10, RZ ;  /* 0x000000100f0f7819 */ /* 0x000fe200000006ff */
[----:B------:R-:W-:Y:S01]  /*1320*/  FFMA.FTZ R9, R2, R7, RZ ;  /* 0x0000000702097223 */ /* 0x000fe200000100ff */
[----:B------:R-:W-:Y:S01]  /*1330*/  STL [R1+0xe4], R20 ;  /* 0x0000e41401007387 */ /* 0x000fe20000100800 */
[----:B------:R-:W-:Y:S01]  /*1340*/  FADD.FTZ R50, R50, R52 ;  /* 0x0000003432327221 */ /* 0x000fe20000010000 */
[----:B------:R-:W-:-:S02]  /*1350*/  FFMA.FTZ R51, R3, R52, R51 ;  /* 0x0000003403337223 */ /* 0x000fc40000010033 */
[----:B------:R-:W-:Y:S01]  /*1360*/  STL [R1+0xe8], R22 ;  /* 0x0000e81601007387 */ /* 0x000fe20000100800 */
[----:B------:R-:W-:Y:S01]  /*1370*/  PRMT R52, R23, 0x7632, R52 ;  /* 0x0000763217347816 */ /* 0x000fe20000000034 */
[----:B------:R-:W-:Y:S02]  /*1380*/  FADD.FTZ R55, -R24, R55 ;  /* 0x0000003718377221 */ /* 0x000fe40000010100 */
[----:B------:R1:W-:Y:S01]  /*1390*/  STL [R1+0x58], R16 ;  /* 0x0000581001007387 */ /* 0x0003e20000100800 */
[----:B------:R-:W-:Y:S01]  /*13a0*/  FFMA.FTZ R9, R4, R53, R9 ;  /* 0x0000003504097223 */ /* 0x000fe20000010009 */
[----:B------:R-:W-:Y:S01]  /*13b0*/  FADD.FTZ R15, -R24, R15 ;  /* 0x0000000f180f7221 */ /* 0x000fe20000010100 */
[----:B------:R-:W-:Y:S01]  /*13c0*/  FADD.FTZ R57, R53, R13 ;  /* 0x0000000d35397221 */ /* 0x000fe20000010000 */
[----:B0-----:R-:W-:Y:S01]  /*13d0*/  FMUL.FTZ R17, R6, R55 ;  /* 0x0000003706117220 */ /* 0x001fe20000410000 */
[----:B------:R-:W-:Y:S01]  /*13e0*/  SHF.L.U32 R52, R52, 0x10, RZ ;  /* 0x0000001034347819 */ /* 0x000fe200000006ff */
[----:B-1----:R-:W-:Y:S01]  /*13f0*/  IMAD.U32 R16, R23, 0x10000, RZ ;  /* 0x0001000017107824 */ /* 0x002fe200078e00ff */
[----:B------:R-:W-:Y:S01]  /*1400*/  SHF.L.U32 R13, R26, 0x10, RZ ;  /* 0x000000101a0d7819 */ /* 0x000fe200000006ff */
[----:B------:R-:W-:Y:S01]  /*1410*/  FFMA.FTZ R12, R54, R53, R12 ;  /* 0x00000035360c7223 */ /* 0x000fe2000001000c */
[----:B------:R-:W-:Y:S01]  /*1420*/  FMUL.FTZ R15, R6, R15 ;  /* 0x0000000f060f7220 */ /* 0x000fe20000410000 */
[CC--:B------:R-:W-:Y:S01]  /*1430*/  FMUL.FTZ R11, R2.reuse, R16.reuse ;  /* 0x00000010020b7220 */ /* 0x0c0fe20000410000 */
[----:B------:R-:W-:Y:S01]  /*1440*/  FFMA.FTZ R9, R2, R16, R9 ;  /* 0x0000001002097223 */ /* 0x000fe20000010009 */
[----:B------:R-:W-:Y:S01]  /*1450*/  STL [R1+0xec], R21 ;  /* 0x0000ec1501007387 */ /* 0x000fe20000100800 */
[CC--:B------:R-:W-:Y:S01]  /*1460*/  FMUL.FTZ R53, R4.reuse, R52.reuse ;  /* 0x0000003404357220 */ /* 0x0c0fe20000410000 */
[----:B------:R-:W-:Y:S01]  /*1470*/  FFMA.FTZ R11, R17, R11, R10 ;  /* 0x0000000b110b7223 */ /* 0x000fe2000001000a */
[----:B------:R-:W-:Y:S01]  /*1480*/  FADD.FTZ R57, R57, R52 ;  /* 0x0000003439397221 */ /* 0x000fe20000010000 */
[-C--:B------:R-:W-:Y:S01]  /*1490*/  FFMA.FTZ R9, R4, R52.reuse, R9 ;  /* 0x0000003404097223 */ /* 0x080fe20000010009 */
[----:B------:R-:W-:Y:S01]  /*14a0*/  FFMA.FTZ R10, R15, R52, R12 ;  /* 0x000000340f0a7223 */ /* 0x000fe2000001000c */
[----:B------:R-:W-:Y:S01]  /*14b0*/  FADD.FTZ R13, -R14, R13 ;  /* 0x0000000d0e0d7221 */ /* 0x000fe20000010100 */
[----:B------:R-:W-:Y:S01]  /*14c0*/  STL [R1+0xf0], R23 ;  /* 0x0000f01701007387 */ /* 0x000fe20000100800 */
[----:B------:R-:W-:-:S03]  /*14d0*/  PRMT R52, R26, 0x7632, R52 ;  /* 0x000076321a347816 */ /* 0x000fc60000000034 */
[----:B------:R0:W-:Y:S01]  /*14e0*/  STL [R1+0x24], R16 ;  /* 0x0000241001007387 */ /* 0x0001e20000100800 */
[----:B------:R-:W-:-:S03]  /*14f0*/  SHF.L.U32 R12, R27, 0x10, RZ ;  /* 0x000000101b0c7819 */ /* 0x000fc600000006ff */
[----:B------:R1:W-:Y:S01]  /*1500*/  STL [R1+0x124], R7 ;  /* 0x0001240701007387 */ /* 0x0003e20000100800 */
[----:B------:R-:W-:Y:S01]  /*1510*/  FFMA.FTZ R11, R15, R53, R11 ;  /* 0x000000350f0b7223 */ /* 0x000fe2000001000b */
[----:B0-----:R-:W-:Y:S02]  /*1520*/  IMAD.U32 R16, R28, 0x10000, RZ ;  /* 0x000100001c107824 */ /* 0x001fe400078e00ff */
[----:B-1----:R-:W-:Y:S01]  /*1530*/  FMUL.FTZ R7, R5, R13 ;  /* 0x0000000d05077220 */ /* 0x002fe20000410000 */
[----:B------:R-:W-:Y:S01]  /*1540*/  SHF.L.U32 R13, R52, 0x10, RZ ;  /* 0x00000010340d7819 */ /* 0x000fe200000006ff */
[----:B------:R-:W-:Y:S01]  /*1550*/  STL [R1+0x70], R17 ;  /* 0x0000701101007387 */ /* 0x000fe20000100800 */
[----:B------:R-:W-:Y:S01]  /*1560*/  FMUL.FTZ R15, R0, R16 ;  /* 0x00000010000f7220 */ /* 0x000fe20000410000 */
[----:B------:R-:W-:Y:S01]  /*1570*/  PRMT R52, R28, 0x7632, R52 ;  /* 0x000076321c347816 */ /* 0x000fe20000000034 */
[----:B------:R-:W-:Y:S01]  /*1580*/  FADD.FTZ R12, -R24, R12 ;  /* 0x0000000c180c7221 */ /* 0x000fe20000010100 */
[----:B------:R-:W-:Y:S01]  /*1590*/  STL [R1+0x1c], R16 ;  /* 0x00001c1001007387 */ /* 0x000fe20000100800 */
[----:B------:R-:W-:Y:S01]  /*15a0*/  FADD.FTZ R13, -R14, R13 ;  /* 0x0000000d0e0d7221 */ /* 0x000fe20000010100 */
[----:B------:R-:W-:-:S02]  /*15b0*/  FFMA.FTZ R8, R7, R15, R8 ;  /* 0x0000000f07087223 */ /* 0x000fc40000010008 */
[----:B------:R-:W-:Y:S01]  /*15c0*/  STL [R1+0xf4], R26 ;  /* 0x0000f41a01007387 */ /* 0x000fe20000100800 */
[----:B------:R-:W-:-:S03]  /*15d0*/  IMAD.U32 R52, R52, 0x10000, RZ ;  /* 0x0001000034347824 */ /* 0x000fc600078e00ff */
[----:B------:R-:W-:Y:S01]  /*15e0*/  STL [R1+0xf8], R28 ;  /* 0x0000f81c01007387 */ /* 0x000fe20000100800 */
[----:B------:R-:W-:-:S03]  /*15f0*/  FFMA.FTZ R51, R0, R16, R51 ;  /* 0x0000001000337223 */ /* 0x000fc60000010033 */
[----:B------:R0:W-:Y:S01]  /*1600*/  STL [R1+0x64], R7 ;  /* 0x0000640701007387 */ /* 0x0001e20000100800 */
[----:B------:R-:W-:Y:S01]  /*1610*/  PRMT R53, R27, 0x7632, R53 ;  /* 0x000076321b357816 */ /* 0x000fe20000000035 */
[----:B------:R-:W-:Y:S01]  /*1620*/  FADD.FTZ R50, R50, R52 ;  /* 0x0000003432327221 */ /* 0x000fe20000010000 */
[----:B0-----:R-:W-:Y:S01]  /*1630*/  FMUL.FTZ R7, R6, R12 ;  /* 0x0000000c06077220 */ /* 0x001fe20000410000 */
[----:B------:R-:W-:Y:S01]  /*1640*/  FMUL.FTZ R12, R5, R13 ;  /* 0x0000000d050c7220 */ /* 0x000fe20000410000 */
[----:B------:R-:W-:-:S03]  /*1650*/  FMUL.FTZ R13, R3, R52 ;  /* 0x00000034030d7220 */ /* 0x000fc60000410000 */
[-C--:B------:R-:W-:Y:S01]  /*1660*/  FFMA.FTZ R25, R12, R52.reuse, R25 ;  /* 0x000000340c197223 */ /* 0x080fe20000010019 */
[----:B------:R-:W-:Y:S01]  /*1670*/  FFMA.FTZ R52, R3, R52, R51 ;  /* 0x0000003403347223 */ /* 0x000fe20000010033 */
[----:B------:R-:W-:Y:S02]  /*1680*/  SHF.L.U32 R51, R30, 0x10, RZ ;  /* 0x000000101e337819 */ /* 0x000fe400000006ff */
[C---:B------:R-:W-:Y:S02]  /*1690*/  SHF.L.U32 R56, R29.reuse, 0x10, RZ ;  /* 0x000000101d387819 */ /* 0x040fe400000006ff */
[----:B------:R-:W-:Y:S02]  /*16a0*/  PRMT R54, R29, 0x7632, R54 ;  /* 0x000076321d367816 */ /* 0x000fe40000000036 */
[----:B------:R-:W-:Y:S01]  /*16b0*/  SHF.L.U32 R53, R53, 0x10, RZ ;  /* 0x0000001035357819 */ /* 0x000fe200000006ff */
[----:B------:R-:W-:Y:S01]  /*16c0*/  FADD.FTZ R51, -R14, R51 ;  /* 0x000000330e337221 */ /* 0x000fe20000010100 */
[----:B------:R-:W-:Y:S01]  /*16d0*/  FMUL.FTZ R15, R2, R56 ;  /* 0x00000038020f7220 */ /* 0x000fe20000410000 */
[----:B------:R-:W-:Y:S01]  /*16e0*/  IMAD.U32 R54, R54, 0x10000, RZ ;  /* 0x0001000036367824 */ /* 0x000fe200078e00ff */
[----:B------:R-:W-:Y:S01]  /*16f0*/  STL [R1+0x68], R7 ;  /* 0x0000680701007387 */ /* 0x000fe20000100800 */
[----:B------:R-:W-:Y:S01]  /*1700*/  FADD.FTZ R53, -R24, R53 ;  /* 0x0000003518357221 */ /* 0x000fe20000010100 */
[----:B------:R-:W-:-:S02]  /*1710*/  FFMA.FTZ R11, R7, R15, R11 ;  /* 0x0000000f070b7223 */ /* 0x000fc4000001000b */
[----:B------:R0:W-:Y:S01]  /*1720*/  STL [R1+0xfc], R27 ;  /* 0x0000fc1b01007387 */ /* 0x0001e20000100800 */
[----:B------:R-:W-:Y:S01]  /*1730*/  FMUL.FTZ R53, R6, R53 ;  /* 0x0000003506357220 */ /* 0x000fe20000410000 */
[----:B------:R-:W-:Y:S01]  /*1740*/  FFMA.FTZ R9, R2, R56, R9 ;  /* 0x0000003802097223 */ /* 0x000fe20000010009 */
[----:B------:R-:W-:Y:S02]  /*1750*/  FADD.FTZ R57, R57, R54 ;  /* 0x0000003639397221 */ /* 0x000fe40000010000 */
[-C--:B------:R-:W-:Y:S01]  /*1760*/  FFMA.FTZ R10, R53, R54.reuse, R10 ;  /* 0x00000036350a7223 */ /* 0x080fe2000001000a */
[----:B0-----:R-:W-:Y:S01]  /*1770*/  FMUL.FTZ R27, R5, R51 ;  /* 0x00000033051b7220 */ /* 0x001fe20000410000 */
[CC--:B------:R-:W-:Y:S01]  /*1780*/  FMUL.FTZ R51, R4.reuse, R54.reuse ;  /* 0x0000003604337220 */ /* 0x0c0fe20000410000 */
[----:B------:R0:W-:Y:S01]  /*1790*/  STL [R1+0x100], R29 ;  /* 0x0001001d01007387 */ /* 0x0001e20000100800 */
[----:B------:R-:W-:Y:S02]  /*17a0*/  FFMA.FTZ R9, R4, R54, R9 ;  /* 0x0000003604097223 */ /* 0x000fe40000010009 */
[----:B------:R-:W-:Y:S01]  /*17b0*/  FFMA.FTZ R11, R53, R51, R11 ;  /* 0x00000033350b7223 */ /* 0x000fe2000001000b */
[----:B------:R-:W-:-:S02]  /*17c0*/  SHF.L.U32 R53, R31, 0x10, RZ ;  /* 0x000000101f357819 */ /* 0x000fc400000006ff */
[----:B------:R-:W-:Y:S01]  /*17d0*/  SHF.L.U32 R54, R34, 0x10, RZ ;  /* 0x0000001022367819 */ /* 0x000fe200000006ff */
[----:B------:R-:W-:Y:S01]  /*17e0*/  STL [R1+0x104], R30 ;  /* 0x0001041e01007387 */ /* 0x000fe20000100800 */
[----:B0-----:R-:W-:Y:S01]  /*17f0*/  SHF.L.U32 R29, R32, 0x10, RZ ;  /* 0x00000010201d7819 */ /* 0x001fe200000006ff */
[----:B------:R-:W-:Y:S02]  /*1800*/  FADD.FTZ R53, -R24, R53 ;  /* 0x0000003518357221 */ /* 0x000fe40000010100 */
[----:B------:R-:W-:Y:S01]  /*1810*/  STL [R1+0x108], R32 ;  /* 0x0001082001007387 */ /* 0x000fe20000100800 */
[----:B------:R-:W-:Y:S01]  /*1820*/  SHF.L.U32 R26, R36, 0x10, RZ ;  /* 0x00000010241a7819 */ /* 0x000fe200000006ff */
[----:B------:R-:W-:Y:S02]  /*1830*/  FADD.FTZ R54, -R14, R54 ;  /* 0x000000360e367221 */ /* 0x000fe40000010100 */
[----:B------:R-:W-:Y:S01]  /*1840*/  STL [R1+0x18], R29 ;  /* 0x0000181d01007387 */ /* 0x000fe20000100800 */
[----:B------:R-:W-:-:S03]  /*1850*/  FMUL.FTZ R28, R6, R53 ;  /* 0x00000035061c7220 */ /* 0x000fc60000410000 */
[----:B------:R-:W-:Y:S01]  /*1860*/  STL [R1+0x5c], R27 ;  /* 0x00005c1b01007387 */ /* 0x000fe20000100800 */
[----:B------:R-:W-:-:S03]  /*1870*/  FMUL.FTZ R23, R5, R54 ;  /* 0x0000003605177220 */ /* 0x000fc60000410000 */
[----:B------:R-:W-:Y:S04]  /*1880*/  STL [R1+0x10c], R27 ;  /* 0x00010c1b01007387 */ /* 0x000fe80000100800 */
[----:B------:R-:W-:Y:S04]  /*1890*/  STL [R1+0x110], R56 ;  /* 0x0001103801007387 */ /* 0x000fe80000100800 */
[----:B------:R-:W-:Y:S04]  /*18a0*/  STL [R1+0x114], R31 ;  /* 0x0001141f01007387 */ /* 0x000fe80000100800 */
[----:B------:R-:W-:Y:S04]  /*18b0*/  STL [R1+0x10], R26 ;  /* 0x0000101a01007387 */ /* 0x000fe80000100800 */
[----:B------:R-:W-:Y:S04]  /*18c0*/  STL [R1+0x118], R29 ;  /* 0x0001181d01007387 */ /* 0x000fe80000100800 */
[----:B------:R-:W-:Y:S04]  /*18d0*/  STL [R1+0x60], R28 ;  /* 0x0000601c01007387 */ /* 0x000fe80000100800 */
[----:B------:R-:W-:Y:S04]  /*18e0*/  STL [R1+0x11c], R28 ;  /* 0x00011c1c01007387 */ /* 0x000fe80000100800 */
[----:B------:R-:W-:Y:S01]  /*18f0*/  STL [R1+0x50], R23 ;  /* 0x0000501701007387 */ /* 0x000fe20000100800 */
[----:B------:R-:W-:-:S03]  /*1900*/  PRMT R61, R36, 0x7632, R61 ;  /* 0x00007632243d7816 */ /* 0x000fc6000000003d */
[----:B------:R-:W-:Y:S04]  /*1910*/  STL [R1+0x120], R23 ;  /* 0x0001201701007387 */ /* 0x000fe80000100800 */
[----:B------:R-:W-:Y:S04]  /*1920*/  STL [R1+0x128], R34 ;  /* 0x0001282201007387 */ /* 0x000fe80000100800 */
[----:B------:R-:W-:Y:S04]  /*1930*/  STL [R1+0x130], R33 ;  /* 0x0001302101007387 */ /* 0x000fe80000100800 */
[----:B------:R0:W-:Y:S04]  /*1940*/  STL [R1+0x134], R36 ;  /* 0x0001342401007387 */ /* 0x0001e80000100800 */
[----:B0-----:R-:W2:Y:S01]  /*1950*/  LDL.LU R36, [R1+0x4] ;  /* 0x0000040001247983 */ /* 0x001ea20000300800 */
[----:B------:R-:W-:Y:S01]  /*1960*/  PRMT R15, R30, 0x7632, R15 ;  /* 0x000076321e0f7816 */ /* 0x000fe2000000000f */
[----:B------:R-:W-:Y:S01]  /*1970*/  FFMA.FTZ R8, R12, R13, R8 ;  /* 0x0000000d0c087223 */ /* 0x000fe20000010008 */
[----:B------:R-:W-:-:S02]  /*1980*/  PRMT R13, R32, 0x7632, R13 ;  /* 0x00007632200d7816 */ /* 0x000fc4000000000d */
[----:B------:R-:W-:Y:S01]  /*1990*/  SHF.L.U32 R15, R15, 0x10, RZ ;  /* 0x000000100f0f7819 */ /* 0x000fe200000006ff */
[----:B------:R-:W-:Y:S01]  /*19a0*/  FMUL.FTZ R12, R0, R29 ;  /* 0x0000001d000c7220 */ /* 0x000fe20000410000 */
[----:B------:R-:W-:-:S03]  /*19b0*/  SHF.L.U32 R13, R13, 0x10, RZ ;  /* 0x000000100d0d7819 */ /* 0x000fc600000006ff */
[----:B------:R-:W-:Y:S01]  /*19c0*/  FADD.FTZ R15, -R14, R15 ;  /* 0x0000000f0e0f7221 */ /* 0x000fe20000010100 */
[----:B------:R-:W-:Y:S01]  /*19d0*/  FFMA.FTZ R8, R27, R12, R8 ;  /* 0x0000000c1b087223 */ /* 0x000fe20000010008 */
[----:B------:R-:W-:Y:S02]  /*19e0*/  FMUL.FTZ R12, R3, R13 ;  /* 0x0000000d030c7220 */ /* 0x000fe40000410000 */
[----:B------:R-:W-:Y:S01]  /*19f0*/  FMUL.FTZ R15, R5, R15 ;  /* 0x0000000f050f7220 */ /* 0x000fe20000410000 */
[----:B------:R-:W-:-:S03]  /*1a00*/  IMAD.U32 R55, R33, 0x10000, RZ ;  /* 0x0001000021377824 */ /* 0x000fc600078e00ff */
[C---:B------:R-:W-:Y:S01]  /*1a10*/  FFMA.FTZ R25, R15.reuse, R13, R25 ;  /* 0x0000000d0f197223 */ /* 0x040fe20000010019 */
[----:B------:R-:W-:Y:S01]  /*1a20*/  FFMA.FTZ R8, R15, R12, R8 ;  /* 0x0000000c0f087223 */ /* 0x000fe20000010008 */
[----:B------:R-:W-:Y:S01]  /*1a30*/  PRMT R12, R31, 0x7632, R12 ;  /* 0x000076321f0c7816 */ /* 0x000fe2000000000c */
[C---:B------:R-:W-:Y:S01]  /*1a40*/  FMUL.FTZ R15, R0.reuse, R26 ;  /* 0x0000001a000f7220 */ /* 0x040fe20000410000 */
[----:B------:R-:W-:Y:S01]  /*1a50*/  FFMA.FTZ R52, R0, R29, R52 ;  /* 0x0000001d00347223 */ /* 0x000fe20000010034 */
[----:B------:R-:W-:Y:S01]  /*1a60*/  FMUL.FTZ R51, R2, R55 ;  /* 0x0000003702337220 */ /* 0x000fe20000410000 */
[----:B------:R-:W-:Y:S01]  /*1a70*/  SHF.L.U32 R12, R12, 0x10, RZ ;  /* 0x000000100c0c7819 */ /* 0x000fe200000006ff */
[----:B------:R-:W-:Y:S01]  /*1a80*/  FFMA.FTZ R8, R23, R15, R8 ;  /* 0x0000000f17087223 */ /* 0x000fe20000010008 */
[----:B------:R-:W-:Y:S01]  /*1a90*/  PRMT R15, R34, 0x7632, R15 ;  /* 0x00007632220f7816 */ /* 0x000fe2000000000f */
[----:B------:R-:W-:Y:S01]  /*1aa0*/  FADD.FTZ R50, R50, R13 ;  /* 0x0000000d32327221 */ /* 0x000fe20000010000 */
[--C-:B------:R-:W-:Y:S01]  /*1ab0*/  FFMA.FTZ R13, R3, R13, R52.reuse ;  /* 0x0000000d030d7223 */ /* 0x100fe20000010034 */
[----:B------:R-:W-:Y:S01]  /*1ac0*/  FFMA.FTZ R11, R28, R51, R11 ;  /* 0x000000331c0b7223 */ /* 0x000fe2000001000b */
[----:B------:R-:W-:Y:S01]  /*1ad0*/  PRMT R52, R33, 0x7632, R52 ;  /* 0x0000763221347816 */ /* 0x000fe20000000034 */
[----:B------:R-:W-:Y:S01]  /*1ae0*/  FADD.FTZ R51, -R24, R12 ;  /* 0x0000000c18337221 */ /* 0x000fe20000010100 */
[----:B------:R-:W-:-:S02]  /*1af0*/  IMAD.U32 R12, R15, 0x10000, RZ ;  /* 0x000100000f0c7824 */ /* 0x000fc400078e00ff */
[----:B------:R-:W-:Y:S01]  /*1b00*/  FFMA.FTZ R9, R2, R55, R9 ;  /* 0x0000003702097223 */ /* 0x000fe20000010009 */
[----:B------:R-:W-:Y:S02]  /*1b10*/  SHF.L.U32 R52, R52, 0x10, RZ ;  /* 0x0000001034347819 */ /* 0x000fe400000006ff */
[----:B------:R-:W-:Y:S01]  /*1b20*/  SHF.L.U32 R61, R61, 0x10, RZ ;  /* 0x000000103d3d7819 */ /* 0x000fe200000006ff */
[----:B------:R-:W-:Y:S02]  /*1b30*/  FADD.FTZ R12, -R14, R12 ;  /* 0x0000000c0e0c7221 */ /* 0x000fe40000010100 */
[----:B------:R-:W-:Y:S01]  /*1b40*/  FFMA.FTZ R53, R4, R52, R9 ;  /* 0x0000003404357223 */ /* 0x000fe20000010009 */
[----:B------:R-:W-:Y:S01]  /*1b50*/  SHF.L.U32 R9, R38, 0x10, RZ ;  /* 0x0000001026097819 */ /* 0x000fe200000006ff */
[----:B------:R-:W-:Y:S01]  /*1b60*/  FMUL.FTZ R12, R5, R12 ;  /* 0x0000000c050c7220 */ /* 0x000fe20000410000 */
[----:B------:R-:W-:Y:S01]  /*1b70*/  FMUL.FTZ R15, R3, R61 ;  /* 0x0000003d030f7220 */ /* 0x000fe20000410000 */
[----:B------:R-:W-:-:S02]  /*1b80*/  FMUL.FTZ R51, R6, R51 ;  /* 0x0000003306337220 */ /* 0x000fc40000410000 */
[C---:B------:R-:W-:Y:S01]  /*1b90*/  FFMA.FTZ R7, R12.reuse, R61, R25 ;  /* 0x0000003d0c077223 */ /* 0x040fe20000010019 */
[----:B------:R-:W-:Y:S01]  /*1ba0*/  FFMA.FTZ R8, R12, R15, R8 ;  /* 0x0000000f0c087223 */ /* 0x000fe20000010008 */
[----:B------:R-:W-:Y:S01]  /*1bb0*/  FADD.FTZ R25, -R14, R9 ;  /* 0x000000090e197221 */ /* 0x000fe20000010100 */
[----:B------:R-:W-:Y:S01]  /*1bc0*/  IMAD.U32 R60, R40, 0x10000, RZ ;  /* 0x00010000283c7824 */ /* 0x000fe200078e00ff */
[----:B------:R-:W-:Y:S02]  /*1bd0*/  SHF.L.U32 R9, R35, 0x10, RZ ;  /* 0x0000001023097819 */ /* 0x000fe400000006ff */
[----:B------:R-:W-:Y:S01]  /*1be0*/  PRMT R15, R38, 0x7632, R15 ;  /* 0x00007632260f7816 */ /* 0x000fe2000000000f */
[----:B------:R-:W-:Y:S01]  /*1bf0*/  FMUL.FTZ R22, R5, R25 ;  /* 0x0000001905167220 */ /* 0x000fe20000410000 */
[----:B------:R-:W-:Y:S01]  /*1c00*/  FADD.FTZ R57, R57, R52 ;  /* 0x0000003439397221 */ /* 0x000fe20000010000 */
[----:B------:R-:W-:Y:S01]  /*1c10*/  FFMA.FTZ R10, R51, R52, R10 ;  /* 0x00000034330a7223 */ /* 0x000fe2000001000a */
[----:B------:R-:W-:Y:S01]  /*1c20*/  FMUL.FTZ R12, R0, R60 ;  /* 0x0000003c000c7220 */ /* 0x000fe20000410000 */
[----:B------:R-:W-:Y:S01]  /*1c30*/  SHF.L.U32 R54, R37, 0x10, RZ ;  /* 0x0000001025367819 */ /* 0x000fe200000006ff */
[----:B------:R-:W-:Y:S01]  /*1c40*/  FMUL.FTZ R52, R4, R52 ;  /* 0x0000003404347220 */ /* 0x000fe20000410000 */
[----:B------:R-:W-:Y:S01]  /*1c50*/  PRMT R25, R40, 0x7632, R25 ;  /* 0x0000763228197816 */ /* 0x000fe20000000019 */
[----:B------:R-:W-:Y:S01]  /*1c60*/  FADD.FTZ R9, -R24, R9 ;  /* 0x0000000918097221 */ /* 0x000fe20000010100 */
[----:B------:R-:W-:Y:S01]  /*1c70*/  SHF.L.U32 R15, R15, 0x10, RZ ;  /* 0x000000100f0f7819 */ /* 0x000fe200000006ff */
[----:B------:R-:W-:Y:S01]  /*1c80*/  FFMA.FTZ R8, R22, R12, R8 ;  /* 0x0000000c16087223 */ /* 0x000fe20000010008 */
[----:B------:R-:W-:Y:S01]  /*1c90*/  FADD.FTZ R17, R50, R61 ;  /* 0x0000003d32117221 */ /* 0x000fe20000010000 */
[----:B------:R-:W-:Y:S01]  /*1ca0*/  FFMA.FTZ R11, R51, R52, R11 ;  /* 0x00000034330b7223 */ /* 0x000fe2000001000b */
[----:B------:R-:W-:-:S02]  /*1cb0*/  IMAD.U32 R25, R25, 0x10000, RZ ;  /* 0x0001000019197824 */ /* 0x000fc400078e00ff */
[----:B------:R-:W-:Y:S01]  /*1cc0*/  FMUL.FTZ R12, R2, R54 ;  /* 0x00000036020c7220 */ /* 0x000fe20000410000 */
[----:B------:R-:W-:Y:S01]  /*1cd0*/  FADD.FTZ R15, -R14, R15 ;  /* 0x0000000f0e0f7221 */ /* 0x000fe20000010100 */
[----:B------:R-:W-:Y:S01]  /*1ce0*/  FMUL.FTZ R21, R6, R9 ;  /* 0x0000000906157220 */ /* 0x000fe20000410000 */
[----:B------:R-:W-:Y:S01]  /*1cf0*/  FFMA.FTZ R13, R0, R26, R13 ;  /* 0x0000001a000d7223 */ /* 0x000fe2000001000d */
[C---:B------:R-:W-:Y:S02]  /*1d00*/  SHF.L.U32 R50, R42.reuse, 0x10, RZ ;  /* 0x000000102a327819 */ /* 0x040fe400000006ff */
[----:B------:R-:W-:Y:S02]  /*1d10*/  PRMT R52, R35, 0x7632, R52 ;  /* 0x0000763223347816 */ /* 0x000fe40000000034 */
[----:B------:R-:W-:Y:S01]  /*1d20*/  PRMT R51, R42, 0x7632, R51 ;  /* 0x000076322a337816 */ /* 0x000fe20000000033 */
[----:B------:R-:W-:Y:S01]  /*1d30*/  FMUL.FTZ R9, R3, R25 ;  /* 0x0000001903097220 */ /* 0x000fe20000410000 */
[----:B------:R-:W-:Y:S01]  /*1d40*/  FMUL.FTZ R15, R5, R15 ;  /* 0x0000000f050f7220 */ /* 0x000fe20000410000 */
[----:B------:R-:W-:Y:S01]  /*1d50*/  FFMA.FTZ R61, R3, R61, R13 ;  /* 0x0000003d033d7223 */ /* 0x000fe2000001000d */
[----:B------:R-:W-:Y:S01]  /*1d60*/  FFMA.FTZ R11, R21, R12, R11 ;  /* 0x0000000c150b7223 */ /* 0x000fe2000001000b */
[----:B------:R-:W-:Y:S01]  /*1d70*/  SHF.L.U32 R58, R44, 0x10, RZ ;  /* 0x000000102c3a7819 */ /* 0x000fe200000006ff */
[----:B------:R-:W-:Y:S01]  /*1d80*/  FADD.FTZ R50, -R14, R50 ;  /* 0x000000320e327221 */ /* 0x000fe20000010100 */
[----:B------:R-:W-:-:S02]  /*1d90*/  PRMT R12, R37, 0x7632, R12 ;  /* 0x00007632250c7816 */ /* 0x000fc4000000000c */
[----:B------:R-:W-:Y:S02]  /*1da0*/  PRMT R13, R44, 0x7632, R13 ;  /* 0x000076322c0d7816 */ /* 0x000fe4000000000d */
[----:B------:R-:W-:Y:S02]  /*1db0*/  SHF.L.U32 R52, R52, 0x10, RZ ;  /* 0x0000001034347819 */ /* 0x000fe400000006ff */
[----:B------:R-:W-:Y:S01]  /*1dc0*/  SHF.L.U32 R51, R51, 0x10, RZ ;  /* 0x0000001033337819 */ /* 0x000fe200000006ff */
[----:B------:R-:W-:Y:S01]  /*1dd0*/  FFMA.FTZ R8, R15, R9, R8 ;  /* 0x000000090f087223 */ /* 0x000fe20000010008 */
[----:B------:R-:W-:Y:S01]  /*1de0*/  FMUL.FTZ R9, R0, R58 ;  /* 0x0000003a00097220 */ /* 0x000fe20000410000 */
[----:B------:R-:W-:Y:S01]  /*1df0*/  FMUL.FTZ R19, R5, R50 ;  /* 0x0000003205137220 */ /* 0x000fe20000410000 */
[----:B------:R-:W-:Y:S01]  /*1e00*/  SHF.L.U32 R13, R13, 0x10, RZ ;  /* 0x000000100d0d7819 */ /* 0x000fe200000006ff */
[----:B------:R-:W-:Y:S02]  /*1e10*/  IMAD.U32 R12, R12, 0x10000, RZ ;  /* 0x000100000c0c7824 */ /* 0x000fe400078e00ff */
[----:B------:R-:W-:Y:S01]  /*1e20*/  FADD.FTZ R52, -R24, R52 ;  /* 0x0000003418347221 */ /* 0x000fe20000010100 */
[----:B------:R-:W-:Y:S01]  /*1e30*/  FADD.FTZ R51, -R14, R51 ;  /* 0x000000330e337221 */ /* 0x000fe20000010100 */
[----:B------:R-:W-:Y:S01]  /*1e40*/  FFMA.FTZ R8, R19, R9, R8 ;  /* 0x0000000913087223 */ /* 0x000fe20000010008 */
[----:B------:R-:W-:Y:S01]  /*1e50*/  FMUL.FTZ R50, R4, R12 ;  /* 0x0000000c04327220 */ /* 0x000fe20000410000 */
[----:B------:R-:W-:Y:S01]  /*1e60*/  FMUL.FTZ R9, R3, R13 ;  /* 0x0000000d03097220 */ /* 0x000fe20000410000 */
[----:B------:R-:W-:Y:S01]  /*1e70*/  FMUL.FTZ R52, R6, R52 ;  /* 0x0000003406347220 */ /* 0x000fe20000410000 */
[----:B------:R-:W-:Y:S01]  /*1e80*/  FMUL.FTZ R51, R5, R51 ;  /* 0x0000003305337220 */ /* 0x000fe20000410000 */
[----:B------:R-:W-:-:S02]  /*1e90*/  FFMA.FTZ R53, R2, R54, R53 ;  /* 0x0000003602357223 */ /* 0x000fc40000010035 */
[----:B------:R-:W-:Y:S01]  /*1ea0*/  FFMA.FTZ R11, R52, R50, R11 ;  /* 0x00000032340b7223 */ /* 0x000fe2000001000b */
[----:B------:R-:W-:Y:S01]  /*1eb0*/  FFMA.FTZ R8, R51, R9, R8 ;  /* 0x0000000933087223 */ /* 0x000fe20000010008 */
[----:B------:R-:W-:Y:S01]  /*1ec0*/  SHF.L.U32 R9, R46, 0x10, RZ ;  /* 0x000000102e097819 */ /* 0x000fe200000006ff */
[----:B------:R-:W-:Y:S01]  /*1ed0*/  FFMA.FTZ R50, R0, R60, R61 ;  /* 0x0000003c00327223 */ /* 0x000fe2000001003d */
[----:B------:R-:W-:Y:S01]  /*1ee0*/  FADD.FTZ R33, R57, R12 ;  /* 0x0000000c39217221 */ /* 0x000fe20000010000 */
[-C--:B------:R-:W-:Y:S01]  /*1ef0*/  FFMA.FTZ R10, R52, R12.reuse, R10 ;  /* 0x0000000c340a7223 */ /* 0x080fe2000001000a */
[----:B------:R-:W-:Y:S01]  /*1f00*/  FFMA.FTZ R16, R4, R12, R53 ;  /* 0x0000000c04107223 */ /* 0x000fe20000010035 */
[----:B------:R-:W-:Y:S01]  /*1f10*/  PRMT R12, R46, 0x7632, R12 ;  /* 0x000076322e0c7816 */ /* 0x000fe2000000000c */
[----:B------:R-:W-:Y:S01]  /*1f20*/  FFMA.FTZ R50, R3, R25, R50 ;  /* 0x0000001903327223 */ /* 0x000fe20000010032 */
[----:B------:R-:W-:Y:S01]  /*1f30*/  FADD.FTZ R9, -R14, R9 ;  /* 0x000000090e097221 */ /* 0x000fe20000010100 */
[C---:B------:R-:W-:Y:S01]  /*1f40*/  IMAD.U32 R57, R48.reuse, 0x10000, RZ ;  /* 0x0001000030397824 */ /* 0x040fe200078e00ff */
[----:B------:R-:W-:-:S02]  /*1f50*/  PRMT R52, R48, 0x7632, R52 ;  /* 0x0000763230347816 */ /* 0x000fc40000000034 */
[----:B------:R-:W-:Y:S01]  /*1f60*/  SHF.L.U32 R53, R12, 0x10, RZ ;  /* 0x000000100c357819 */ /* 0x000fe200000006ff */
[----:B------:R-:W-:Y:S01]  /*1f70*/  FFMA.FTZ R50, R0, R58, R50 ;  /* 0x0000003a00327223 */ /* 0x000fe20000010032 */
[----:B------:R-:W-:Y:S01]  /*1f80*/  FMUL.FTZ R18, R5, R9 ;  /* 0x0000000905127220 */ /* 0x000fe20000410000 */
[----:B------:R-:W-:Y:S01]  /*1f90*/  SHF.L.U32 R12, R52, 0x10, RZ ;  /* 0x00000010340c7819 */ /* 0x000fe200000006ff */
[----:B------:R-:W-:Y:S01]  /*1fa0*/  FMUL.FTZ R9, R0, R57 ;  /* 0x0000003900097220 */ /* 0x000fe20000410000 */
[----:B------:R-:W-:Y:S01]  /*1fb0*/  FADD.FTZ R53, -R14, R53 ;  /* 0x000000350e357221 */ /* 0x000fe20000010100 */
[----:B------:R-:W-:Y:S02]  /*1fc0*/  FFMA.FTZ R50, R3, R13, R50 ;  /* 0x0000000d03327223 */ /* 0x000fe40000010032 */
[----:B------:R-:W-:Y:S01]  /*1fd0*/  FFMA.FTZ R9, R18, R9, R8 ;  /* 0x0000000912097223 */ /* 0x000fe20000010008 */
[----:B------:R-:W-:Y:S01]  /*1fe0*/  FMUL.FTZ R29, R5, R53 ;  /* 0x00000035051d7220 */ /* 0x000fe20000410000 */
[----:B------:R-:W-:Y:S01]  /*1ff0*/  FMUL.FTZ R8, R3, R12 ;  /* 0x0000000c03087220 */ /* 0x000fe20000410000 */
[----:B------:R-:W-:-:S03]  /*2000*/  FFMA.FTZ R50, R0, R57, R50 ;  /* 0x0000003900327223 */ /* 0x000fc60000010032 */
[----:B------:R-:W-:Y:S01]  /*2010*/  FFMA.FTZ R9, R29, R8, R9 ;  /* 0x000000081d097223 */ /* 0x000fe20000010009 */
[----:B------:R-:W-:Y:S01]  /*2020*/  FFMA.FTZ R8, R3, R12, R50 ;  /* 0x0000000c03087223 */ /* 0x000fe20000010032 */
[----:B------:R-:W-:Y:S01]  /*2030*/  FFMA.FTZ R59, R15, R25, R7 ;  /* 0x000000190f3b7223 */ /* 0x000fe20000010007 */
[----:B------:R-:W-:Y:S01]  /*2040*/  SHF.L.U32 R15, R39, 0x10, RZ ;  /* 0x00000010270f7819 */ /* 0x000fe200000006ff */
[----:B------:R-:W-:Y:S01]  /*2050*/  FADD.FTZ R34, R17, R25 ;  /* 0x0000001911227221 */ /* 0x000fe20000010000 */
[C---:B------:R-:W-:Y:S01]  /*2060*/  IMAD.U32 R25, R41.reuse, 0x10000, RZ ;  /* 0x0001000029197824 */ /* 0x040fe200078e00ff */
[----:B------:R-:W-:Y:S02]  /*2070*/  PRMT R52, R41, 0x7632, R52 ;  /* 0x0000763229347816 */ /* 0x000fe40000000034 */
[----:B------:R-:W-:Y:S02]  /*2080*/  FADD.FTZ R15, -R24, R15 ;  /* 0x0000000f180f7221 */ /* 0x000fe40000010100 */
[----:B------:R-:W-:-:S02]  /*2090*/  SHF.L.U32 R52, R52, 0x10, RZ ;  /* 0x0000001034347819 */ /* 0x000fc400000006ff */
[----:B------:R-:W-:Y:S01]  /*20a0*/  FMUL.FTZ R20, R6, R15 ;  /* 0x0000000f06147220 */ /* 0x000fe20000410000 */
[----:B------:R-:W-:-:S04]  /*20b0*/  PRMT R53, R45, 0x7632, R53 ;  /* 0x000076322d357816 */ /* 0x000fc80000000035 */
[----:B------:R-:W-:Y:S02]  /*20c0*/  SHF.L.U32 R53, R53, 0x10, RZ ;  /* 0x0000001035357819 */ /* 0x000fe400000006ff */
[----:B------:R-:W-:Y:S01]  /*20d0*/  PRMT R15, R49, 0x7632, R15 ;  /* 0x00007632310f7816 */ /* 0x000fe2000000000f */
[----:B------:R-:W-:Y:S03]  /*20e0*/  STL [R1+0x138], R55 ;  /* 0x0001383701007387 */ /* 0x000fe60000100800 */
[----:B------:R-:W-:Y:S01]  /*20f0*/  SHF.L.U32 R15, R15, 0x10, RZ ;  /* 0x000000100f0f7819 */ /* 0x000fe200000006ff */
[----:B------:R-:W-:Y:S04]  /*2100*/  STL [R1+0x48], R22 ;  /* 0x0000481601007387 */ /* 0x000fe80000100800 */
[----:B------:R-:W-:Y:S04]  /*2110*/  STL [R1+0x4c], R21 ;  /* 0x00004c1501007387 */ /* 0x000fe80000100800 */
[----:B------:R-:W-:Y:S04]  /*2120*/  STL [R1+0x44], R19 ;  /* 0x0000441301007387 */ /* 0x000fe80000100800 */
[----:B------:R-:W-:Y:S04]  /*2130*/  STL [R1+0x40], R18 ;  /* 0x0000401201007387 */ /* 0x000fe80000100800 */
[----:B------:R-:W-:Y:S04]  /*2140*/  STL [R1+0x3c], R20 ;  /* 0x00003c1401007387 */ /* 0x000fe80000100800 */
[----:B--2---:R0:W-:Y:S02]  /*2150*/  STS.64 [R36], R8 ;  /* 0x0000000824007388 */ /* 0x0041e40000000a00 */
[----:B0-----:R-:W-:-:S04]  /*2160*/  PRMT R8, R39, 0x7632, R8 ;  /* 0x0000763227087816 */ /* 0x001fc80000000008 */
[----:B------:R-:W-:Y:S01]  /*2170*/  SHF.L.U32 R8, R8, 0x10, RZ ;  /* 0x0000001008087819 */ /* 0x000fe200000006ff */
[----:B------:R-:W-:-:S04]  /*2180*/  FMUL.FTZ R9, R2, R25 ;  /* 0x0000001902097220 */ /* 0x000fc80000410000 */
[----:B------:R-:W-:Y:S01]  /*2190*/  FADD.FTZ R8, -R24, R8 ;  /* 0x0000000818087221 */ /* 0x000fe20000010100 */
[----:B------:R-:W-:Y:S01]  /*21a0*/  FFMA.FTZ R9, R20, R9, R11 ;  /* 0x0000000914097223 */ /* 0x000fe2000001000b */
[----:B------:R-:W-:Y:S02]  /*21b0*/  FMUL.FTZ R11, R4, R52 ;  /* 0x00000034040b7220 */ /* 0x000fe40000410000 */
[----:B------:R-:W-:-:S04]  /*21c0*/  FMUL.FTZ R8, R6, R8 ;  /* 0x0000000806087220 */ /* 0x000fc80000410000 */
[C---:B------:R-:W-:Y:S01]  /*21d0*/  FFMA.FTZ R28, R8.reuse, R52, R10 ;  /* 0x00000034081c7223 */ /* 0x040fe2000001000a */
[C---:B------:R-:W-:Y:S01]  /*21e0*/  SHF.L.U32 R10, R43.reuse, 0x10, RZ ;  /* 0x000000102b0a7819 */ /* 0x040fe200000006ff */
[----:B------:R-:W-:Y:S01]  /*21f0*/  FFMA.FTZ R9, R8, R11, R9 ;  /* 0x0000000b08097223 */ /* 0x000fe20000010009 */
[----:B------:R-:W-:Y:S02]  /*2200*/  PRMT R11, R43, 0x7632, R11 ;  /* 0x000076322b0b7816 */ /* 0x000fe4000000000b */
[----:B------:R-:W-:Y:S01]  /*2210*/  SHF.L.U32 R8, R45, 0x10, RZ ;  /* 0x000000102d087819 */ /* 0x000fe200000006ff */
[----:B------:R-:W-:Y:S02]  /*2220*/  FADD.FTZ R10, -R24, R10 ;  /* 0x0000000a180a7221 */ /* 0x000fe40000010100 */
[----:B------:R-:W-:Y:S02]  /*2230*/  IMAD.U32 R11, R11, 0x10000, RZ ;  /* 0x000100000b0b7824 */ /* 0x000fe400078e00ff */
[----:B------:R-:W-:Y:S01]  /*2240*/  FMUL.FTZ R17, R6, R10 ;  /* 0x0000000a06117220 */ /* 0x000fe20000410000 */
[----:B------:R-:W-:Y:S01]  /*2250*/  FMUL.FTZ R10, R2, R8 ;  /* 0x00000008020a7220 */ /* 0x000fe20000410000 */
[----:B------:R-:W-:-:S03]  /*2260*/  FADD.FTZ R11, -R24, R11 ;  /* 0x0000000b180b7221 */ /* 0x000fc60000010100 */
[----:B------:R-:W-:Y:S01]  /*2270*/  FFMA.FTZ R9, R17, R10, R9 ;  /* 0x0000000a11097223 */ /* 0x000fe20000010009 */
[----:B------:R-:W-:Y:S01]  /*2280*/  FMUL.FTZ R61, R6, R11 ;  /* 0x0000000b063d7220 */ /* 0x000fe20000410000 */
[----:B------:R-:W-:Y:S01]  /*2290*/  FMUL.FTZ R10, R4, R53 ;  /* 0x00000035040a7220 */ /* 0x000fe20000410000 */
[----:B------:R-:W-:-:S03]  /*22a0*/  FFMA.FTZ R11, R2, R25, R16 ;  /* 0x00000019020b7223 */ /* 0x000fc60000010010 */
[----:B------:R-:W-:Y:S01]  /*22b0*/  FFMA.FTZ R7, R61, R10, R9 ;  /* 0x0000000a3d077223 */ /* 0x000fe20000010009 */
[C---:B------:R-:W-:Y:S02]  /*22c0*/  SHF.L.U32 R9, R47.reuse, 0x10, RZ ;  /* 0x000000102f097819 */ /* 0x040fe400000006ff */
[----:B------:R-:W-:Y:S01]  /*22d0*/  PRMT R10, R47, 0x7632, R10 ;  /* 0x000076322f0a7816 */ /* 0x000fe2000000000a */
[----:B------:R-:W-:Y:S02]  /*22e0*/  FFMA.FTZ R11, R4, R52, R11 ;  /* 0x00000034040b7223 */ /* 0x000fe4000001000b */
[----:B------:R-:W-:Y:S01]  /*22f0*/  FADD.FTZ R50, -R24, R9 ;  /* 0x0000000918327221 */ /* 0x000fe20000010100 */
[----:B------:R-:W-:Y:S01]  /*2300*/  SHF.L.U32 R9, R49, 0x10, RZ ;  /* 0x0000001031097819 */ /* 0x000fe200000006ff */
[----:B------:R-:W-:Y:S02]  /*2310*/  IMAD.U32 R10, R10, 0x10000, RZ ;  /* 0x000100000a0a7824 */ /* 0x000fe400078e00ff */
[----:B------:R-:W-:Y:S01]  /*2320*/  FFMA.FTZ R11, R2, R8, R11 ;  /* 0x00000008020b7223 */ /* 0x000fe2000001000b */
[----:B------:R-:W-:Y:S01]  /*2330*/  FMUL.FTZ R16, R6, R50 ;  /* 0x0000003206107220 */ /* 0x000fe20000410000 */
[----:B------:R-:W-:Y:S01]  /*2340*/  FADD.FTZ R50, -R24, R10 ;  /* 0x0000000a18327221 */ /* 0x000fe20000010100 */
[----:B------:R-:W-:Y:S01]  /*2350*/  FMUL.FTZ R10, R2, R9 ;  /* 0x00000009020a7220 */ /* 0x000fe20000410000 */
[----:B------:R-:W-:-:S03]  /*2360*/  FFMA.FTZ R11, R4, R53, R11 ;  /* 0x00000035040b7223 */ /* 0x000fc6000001000b */
[----:B------:R-:W-:Y:S01]  /*2370*/  FFMA.FTZ R55, R16, R10, R7 ;  /* 0x0000000a10377223 */ /* 0x000fe20000010007 */
[----:B------:R-:W-:Y:S01]  /*2380*/  FFMA.FTZ R10, R2, R9, R11 ;  /* 0x00000009020a7223 */ /* 0x000fe2000001000b */
[----:B------:R-:W-:Y:S01]  /*2390*/  FMUL.FTZ R50, R6, R50 ;  /* 0x0000003206327220 */ /* 0x000fe20000410000 */
[CC--:B------:R-:W-:Y:S01]  /*23a0*/  FMUL.FTZ R11, R4.reuse, R15.reuse ;  /* 0x0000000f040b7220 */ /* 0x0c0fe20000410000 */
[----:B------:R-:W-:Y:S01]  /*23b0*/  STL [R1+0x28], R17 ;  /* 0x0000281101007387 */ /* 0x000fe20000100800 */
[----:B------:R-:W-:Y:S02]  /*23c0*/  FFMA.FTZ R10, R4, R15, R10 ;  /* 0x0000000f040a7223 */ /* 0x000fe4000001000a */
[----:B------:R-:W-:Y:S01]  /*23d0*/  FFMA.FTZ R11, R50, R11, R55 ;  /* 0x0000000b320b7223 */ /* 0x000fe20000010037 */
[----:B------:R-:W-:Y:S04]  /*23e0*/  STL [R1+0x14], R16 ;  /* 0x0000141001007387 */ /* 0x000fe80000100800 */
[----:B------:R-:W2:Y:S01]  /*23f0*/  LDL.LU R7, [R1+0x2c] ;  /* 0x00002c0001077983 */ /* 0x000ea20000300800 */
[----:B------:R-:W-:-:S03]  /*2400*/  FADD.FTZ R52, R33, R52 ;  /* 0x0000003421347221 */ /* 0x000fc60000010000 */
[----:B------:R-:W3:Y:S04]  /*2410*/  LDL.LU R23, [R1+0x34] ;  /* 0x0000340001177983 */ /* 0x000ee80000300800 */
[----:B------:R-:W4:Y:S04]  /*2420*/  LDL R31, [R1+0x20] ;  /* 0x00002000011f7983 */ /* 0x000f280000100800 */
[----:B------:R-:W3:Y:S04]  /*2430*/  LDL R56, [R1+0x6c] ;  /* 0x00006c0001387983 */ /* 0x000ee80000100800 */
[----:B------:R-:W3:Y:S04]  /*2440*/  LDL R27, [R1+0x24] ;  /* 0x00002400011b7983 */ /* 0x000ee80000100800 */
[----:B------:R-:W3:Y:S04]  /*2450*/  LDL R32, [R1+0x70] ;  /* 0x0000700001207983 */ /* 0x000ee80000100800 */
[----:B------:R-:W3:Y:S04]  /*2460*/  LDL R30, [R1+0x1c] ;  /* 0x00001c00011e7983 */ /* 0x000ee80000100800 */
[----:B------:R-:W3:Y:S04]  /*2470*/  LDL.LU R55, [R1+0x138] ;  /* 0x0001380001377983 */ /* 0x000ee80000300800 */
[----:B------:R0:W-:Y:S01]  /*2480*/  STS.64 [R36+0x1680], R10 ;  /* 0x0016800a24007388 */ /* 0x0001e20000000a00 */
[----:B------:R-:W-:-:S03]  /*2490*/  FFMA.FTZ R28, R61, R53, R28 ;  /* 0x000000353d1c7223 */ /* 0x000fc6000001001c */
[----:B0-----:R0:W5:Y:S01]  /*24a0*/  LDL.LU R36, [R1+0x134] ;  /* 0x0001340001247983 */ /* 0x0011620000300800 */
[----:B------:R-:W-:Y:S01]  /*24b0*/  FFMA.FTZ R10, R51, R13, R59 ;  /* 0x0000000d330a7223 */ /* 0x000fe2000001003b */
[----:B------:R-:W-:Y:S02]  /*24c0*/  FADD.FTZ R11, R34, R13 ;  /* 0x0000000d220b7221 */ /* 0x000fe40000010000 */
[----:B------:R0:W5:Y:S04]  /*24d0*/  LDL.LU R33, [R1+0x130] ;  /* 0x0001300001217983 */ /* 0x0001680000300800 */
[----:B------:R-:W2:Y:S04]  /*24e0*/  LDL.LU R59, [R1+0x12c] ;  /* 0x00012c00013b7983 */ /* 0x000ea80000300800 */
[----:B------:R-:W3:Y:S04]  /*24f0*/  LDL.LU R51, [R1+0x38] ;  /* 0x0000380001337983 */ /* 0x000ee80000300800 */
[----:B------:R0:W5:Y:S04]  /*2500*/  LDL.LU R34, [R1+0x128] ;  /* 0x0001280001227983 */ /* 0x0001680000300800 */
[----:B------:R-:W2:Y:S01]  /*2510*/  LDL R61, [R1+0x54] ;  /* 0x00005400013d7983 */ /* 0x000ea20000100800 */
[----:B------:R-:W-:-:S03]  /*2520*/  FADD.FTZ R13, R52, R53 ;  /* 0x00000035340d7221 */ /* 0x000fc60000010000 */
[----:B------:R-:W4:Y:S04]  /*2530*/  LDL.LU R53, [R1+0x30] ;  /* 0x0000300001357983 */ /* 0x000f280000300800 */
[----:B------:R-:W3:Y:S01]  /*2540*/  LDL R52, [R1+0x58] ;  /* 0x0000580001347983 */ /* 0x000ee20000100800 */
[----:B------:R-:W-:Y:S02]  /*2550*/  FFMA.FTZ R10, R29, R12, R10 ;  /* 0x0000000c1d0a7223 */ /* 0x000fe4000001000a */
[----:B------:R-:W1:Y:S01]  /*2560*/  S2R R29, SR_TID.X ;  /* 0x00000000001d7919 */ /* 0x000e620000002100 */
[----:B------:R-:W-:Y:S01]  /*2570*/  UIADD3.X UR10, URZ, UR5, URZ, UP0, !UPT ;  /* 0x000000053f0a7290 */ /* 0x000fe200087fe43f */
[----:B------:R-:W-:Y:S01]  /*2580*/  BAR.SYNC.DEFER_BLOCKING 0x0 ;  /* 0x0000000000007b1d */ /* 0x000fe20000010000 */
[----:B--2---:R-:W-:-:S05]  /*2590*/  FFMA.FTZ R61, R61, R59, R7 ;  /* 0x0000003b3d3d7223 */ /* 0x004fca0000010007 */
[----:B------:R-:W2:Y:S01]  /*25a0*/  LDL.LU R7, [R1+0x124] ;  /* 0x0001240001077983 */ /* 0x000ea20000300800 */
[----:B------:R-:W-:Y:S01]  /*25b0*/  FADD.FTZ R11, R11, R12 ;  /* 0x0000000c0b0b7221 */ /* 0x000fe20000010000 */
[----:B----4-:R-:W-:Y:S01]  /*25c0*/  FADD.FTZ R53, R59, R53 ;  /* 0x000000353b357221 */ /* 0x010fe20000010000 */
[----:B------:R-:W-:Y:S01]  /*25d0*/  FFMA.FTZ R12, R50, R15, R28 ;  /* 0x0000000f320c7223 */ /* 0x000fe2000001001c */
[----:B------:R-:W-:Y:S01]  /*25e0*/  FADD.FTZ R13, R13, R15 ;  /* 0x0000000f0d0d7221 */ /* 0x000fe20000010000 */
[----:B-1----:R-:W-:Y:S01]  /*25f0*/  ISETP.GT.U32.AND P1, PT, R29, 0x3f, PT ;  /* 0x0000003f1d00780c */ /* 0x002fe20003f24070 */
[----:B------:R-:W-:Y:S01]  /*2600*/  FADD.FTZ R53, R53, R31 ;  /* 0x0000001f35357221 */ /* 0x000fe20000010000 */
[----:B---3--:R-:W-:Y:S01]  /*2610*/  FFMA.FTZ R61, R56, R31, R61 ;  /* 0x0000001f383d7223 */ /* 0x008fe2000001003d */
[----:B--2---:R-:W-:Y:S02]  /*2620*/  FFMA.FTZ R52, R52, R7, R23 ;  /* 0x0000000734347223 */ /* 0x004fe40000010017 */
[----:B------:R-:W2:Y:S04]  /*2630*/  LDL.LU R23, [R1+0x120] ;  /* 0x0001200001177983 */ /* 0x000ea80000300800 */
[----:B------:R-:W3:Y:S01]  /*2640*/  LDL.LU R28, [R1+0x11c] ;  /* 0x00011c00011c7983 */ /* 0x000ee20000300800 */
[----:B------:R-:W-:-:S03]  /*2650*/  FADD.FTZ R51, R7, R51 ;  /* 0x0000003307337221 */ /* 0x000fc60000010000 */
[----:B------:R-:W4:Y:S04]  /*2660*/  LDL R50, [R1+0x64] ;  /* 0x0000640001327983 */ /* 0x000f280000100800 */
[----:B------:R-:W2:Y:S04]  /*2670*/  LDL R15, [R1+0x68] ;  /* 0x00006800010f7983 */ /* 0x000ea80000100800 */
[----:B------:R-:W3:Y:S04]  /*2680*/  LDL.LU R29, [R1+0x118] ;  /* 0x00011800011d7983 */ /* 0x000ee80000300800 */
[----:B------:R0:W5:Y:S04]  /*2690*/  LDL.LU R31, [R1+0x114] ;  /* 0x00011400011f7983 */ /* 0x0001680000300800 */
[----:B------:R-:W2:Y:S01]  /*26a0*/  LDL.LU R56, [R1+0x110] ;  /* 0x0001100001387983 */ /* 0x000ea20000300800 */
[----:B------:R-:W-:Y:S01]  /*26b0*/  FADD.FTZ R51, R51, R27 ;  /* 0x0000001b33337221 */ /* 0x000fe20000010000 */
[----:B------:R-:W-:-:S02]  /*26c0*/  FFMA.FTZ R52, R32, R27, R52 ;  /* 0x0000001b20347223 */ /* 0x000fc40000010034 */
[----:B------:R-:W2:Y:S01]  /*26d0*/  LDL.LU R27, [R1+0x10c] ;  /* 0x00010c00011b7983 */ /* 0x000ea20000300800 */
[----:B------:R-:W-:-:S03]  /*26e0*/  FADD.FTZ R53, R53, R30 ;  /* 0x0000001e35357221 */ /* 0x000fc60000010000 */
[----:B------:R0:W5:Y:S01]  /*26f0*/  LDL.LU R32, [R1+0x108] ;  /* 0x0001080001207983 */ /* 0x0001620000300800 */
[----:B------:R-:W-:-:S04]  /*2700*/  UISETP.GE.U32.AND UP0, UPT, UR9, UR14, UPT ;  /* 0x0000000e0900728c */ /* 0x000fc8000bf06070 */
[----:B------:R-:W-:-:S06]  /*2710*/  UISETP.GE.AND.EX UP0, UPT, UR10, UR15, UPT, UP0 ;  /* 0x0000000f0a00728c */ /* 0x000fcc000bf06300 */
[----:B------:R-:W-:Y:S01]  /*2720*/  PLOP3.LUT P0, PT, PT, PT, UP0, 0x80, 0x0 ;  /* 0x000000000000781c */ /* 0x000fe20003f0f008 */
[----:B----4-:R-:W-:Y:S02]  /*2730*/  FFMA.FTZ R61, R50, R30, R61 ;  /* 0x0000001e323d7223 */ /* 0x010fe4000001003d */
[----:B------:R0:W5:Y:S01]  /*2740*/  LDL.LU R30, [R1+0x104] ;  /* 0x00010400011e7983 */ /* 0x0001620000300800 */
[----:B---3--:R-:W-:Y:S01]  /*2750*/  FADD.FTZ R53, R53, R29 ;  /* 0x0000001d35357221 */ /* 0x008fe20000010000 */
[----:B--2---:R-:W-:Y:S01]  /*2760*/  FADD.FTZ R51, R51, R56 ;  /* 0x0000003833337221 */ /* 0x004fe20000010000 */
[----:B------:R-:W-:-:S03]  /*2770*/  FFMA.FTZ R52, R15, R56, R52 ;  /* 0x000000380f347223 */ /* 0x000fc60000010034 */
[----:B------:R-:W-:Y:S01]  /*2780*/  FADD.FTZ R51, R51, R55 ;  /* 0x0000003733337221 */ /* 0x000fe20000010000 */
[----:B------:R-:W-:Y:S01]  /*2790*/  FFMA.FTZ R61, R27, R29, R61 ;  /* 0x0000001d1b3d7223 */ /* 0x000fe2000001003d */
[----:B------:R-:W-:Y:S01]  /*27a0*/  FFMA.FTZ R52, R28, R55, R52 ;  /* 0x000000371c347223 */ /* 0x000fe20000010034 */
[----:B------:R-:W-:Y:S01]  /*27b0*/  FADD.FTZ R53, R53, R26 ;  /* 0x0000001a35357221 */ /* 0x000fe20000010000 */
[----:B------:R-:W-:Y:S01]  /*27c0*/  FADD.FTZ R51, R51, R54 ;  /* 0x0000003633337221 */ /* 0x000fe20000010000 */
[----:B------:R-:W-:Y:S01]  /*27d0*/  FFMA.FTZ R61, R23, R26, R61 ;  /* 0x0000001a173d7223 */ /* 0x000fe2000001003d */
[----:B------:R-:W-:Y:S01]  /*27e0*/  FFMA.FTZ R52, R21, R54, R52 ;  /* 0x0000003615347223 */ /* 0x000fe20000010034 */
[----:B------:R-:W-:Y:S01]  /*27f0*/  FADD.FTZ R53, R53, R60 ;  /* 0x0000003c35357221 */ /* 0x000fe20000010000 */
[----:B------:R-:W-:Y:S01]  /*2800*/  FADD.FTZ R51, R51, R25 ;  /* 0x0000001933337221 */ /* 0x000fe20000010000 */
[----:B------:R0:W5:Y:S01]  /*2810*/  LDL.LU R29, [R1+0x100] ;  /* 0x00010000011d7983 */ /* 0x0001620000300800 */
[----:B------:R-:W-:Y:S01]  /*2820*/  FFMA.FTZ R61, R22, R60, R61 ;  /* 0x0000003c163d7223 */ /* 0x000fe2000001003d */
[----:B------:R-:W-:-:S02]  /*2830*/  FFMA.FTZ R52, R20, R25, R52 ;  /* 0x0000001914347223 */ /* 0x000fc40000010034 */
[----:B------:R0:W5:Y:S01]  /*2840*/  LDL.LU R27, [R1+0xfc] ;  /* 0x0000fc00011b7983 */ /* 0x0001620000300800 */
[----:B------:R-:W-:Y:S01]  /*2850*/  FADD.FTZ R53, R53, R58 ;  /* 0x0000003a35357221 */ /* 0x000fe20000010000 */
[----:B------:R-:W-:Y:S02]  /*2860*/  FADD.FTZ R51, R51, R8 ;  /* 0x0000000833337221 */ /* 0x000fe40000010000 */
[----:B------:R0:W5:Y:S01]  /*2870*/  LDL.LU R28, [R1+0xf8] ;  /* 0x0000f800011c7983 */ /* 0x0001620000300800 */
[----:B------:R-:W-:-:S03]  /*2880*/  FFMA.FTZ R61, R19, R58, R61 ;  /* 0x0000003a133d7223 */ /* 0x000fc6000001003d */
[----:B------:R0:W5:Y:S01]  /*2890*/  LDL.LU R26, [R1+0xf4] ;  /* 0x0000f400011a7983 */ /* 0x0001620000300800 */
[----:B------:R-:W-:-:S03]  /*28a0*/  FFMA.FTZ R52, R17, R8, R52 ;  /* 0x0000000811347223 */ /* 0x000fc60000010034 */
[----:B------:R0:W5:Y:S01]  /*28b0*/  LDL.LU R23, [R1+0xf0] ;  /* 0x0000f00001177983 */ /* 0x0001620000300800 */
[----:B------:R-:W-:Y:S01]  /*28c0*/  FADD.FTZ R53, R53, R57 ;  /* 0x0000003935357221 */ /* 0x000fe20000010000 */
[----:B------:R-:W-:Y:S02]  /*28d0*/  FADD.FTZ R15, R51, R9 ;  /* 0x00000009330f7221 */ /* 0x000fe40000010000 */
[----:B------:R0:W5:Y:S01]  /*28e0*/  LDL.LU R21, [R1+0xec] ;  /* 0x0000ec0001157983 */ /* 0x0001620000300800 */
[----:B------:R-:W-:-:S03]  /*28f0*/  FFMA.FTZ R51, R18, R57, R61 ;  /* 0x0000003912337223 */ /* 0x000fc6000001003d */
[----:B------:R0:W5:Y:S01]  /*2900*/  LDL.LU R22, [R1+0xe8] ;  /* 0x0000e80001167983 */ /* 0x0001620000300800 */
[----:B------:R-:W-:-:S03]  /*2910*/  FFMA.FTZ R50, R16, R9, R52 ;  /* 0x0000000910327223 */ /* 0x000fc60000010034 */
[----:B------:R0:W5:Y:S04]  /*2920*/  LDL.LU R20, [R1+0xe4] ;  /* 0x0000e40001147983 */ /* 0x0001680000300800 */
[----:B------:R0:W5:Y:S04]  /*2930*/  LDL.LU R19, [R1+0xe0] ;  /* 0x0000e00001137983 */ /* 0x0001680000300800 */
[----:B------:R0:W5:Y:S04]  /*2940*/  LDL.LU R17, [R1+0xdc] ;  /* 0x0000dc0001117983 */ /* 0x0001680000300800 */
[----:B------:R0:W5:Y:S04]  /*2950*/  LDL.LU R18, [R1+0xd8] ;  /* 0x0000d80001127983 */ /* 0x0001680000300800 */
[----:B------:R0:W5:Y:S04]  /*2960*/  LDL.LU R16, [R1+0xd0] ;  /* 0x0000d00001107983 */ /* 0x0001680000300800 */
[----:B------:R0:W-:Y:S04]  /*2970*/  STL [R1+0x30], R53 ;  /* 0x0000303501007387 */ /* 0x0001e80000100800 */
[----:B------:R0:W-:Y:S04]  /*2980*/  STL [R1+0x2c], R51 ;  /* 0x00002c3301007387 */ /* 0x0001e80000100800 */
[----:B------:R0:W-:Y:S01]  /*2990*/  STL [R1+0x38], R15 ;  /* 0x0000380f01007387 */ /* 0x0001e20000100800 */
[----:B------:R-:W1:Y:S03]  /*29a0*/  S2R R61, SR_TID.X ;  /* 0x00000000003d7919 */ /* 0x000e660000002100 */
[----:B------:R0:W-:Y:S01]  /*29b0*/  STL [R1+0x34], R50 ;  /* 0x0000343201007387 */ /* 0x0001e20000100800 */
[----:B------:R-:W-:Y:S05]  /*29c0*/  @!P0 BRA `(.L_x_505) ;  /* 0x0000000400088947 */ /* 0x000fea0003800000 */
[----:B------:R2:W-:Y:S04]  /*29d0*/  STL.64 [R1+0xe8], R6 ;  /* 0x0000e80601007387 */ /* 0x0005e80000100a00 */
[----:B------:R3:W-:Y:S01]  /*29e0*/  STL.64 [R1+0xe0], R4 ;  /* 0x0000e00401007387 */ /* 0x0007e20000100a00 */
[----:B--2---:R-:W-:Y:S01]  /*29f0*/  IMAD.MOV.U32 R7, RZ, RZ, R53 ;  /* 0x000000ffff077224 */ /* 0x004fe200078e0035 */
[----:B------:R-:W2:Y:S02]  /*2a00*/  S2UR UR7, SR_CgaCtaId ;  /* 0x00000000000779c3 */ /* 0x000ea40000008800 */
[----:B0-----:R-:W4:Y:S01]  /*2a10*/  LDL R53, [R1+0xc8] ;  /* 0x0000c80001357983 */ /* 0x001f220000100800 */
[----:B------:R-:W-:Y:S01]  /*2a20*/  UMOV UR5, 0x400 ;  /* 0x0000040000057882 */ /* 0x000fe20000000000 */
[----:B------:R-:W-:-:S02]  /*2a30*/  MOV R6, R51 ;  /* 0x0000003300067202 */ /* 0x000fc40000000f00 */
[----:B------:R0:W-:Y:S01]  /*2a40*/  STL.64 [R1+0xd8], R2 ;  /* 0x0000d80201007387 */ /* 0x0001e20000100a00 */
[----:B---3--:R-:W-:Y:S02]  /*2a50*/  MOV R5, R15 ;  /* 0x0000000f00057202 */ /* 0x008fe40000000f00 */
[----:B------:R-:W-:Y:S01]  /*2a60*/  MOV R4, R50 ;  /* 0x0000003200047202 */ /* 0x000fe20000000f00 */
[----:B0-----:R-:W3:Y:S01]  /*2a70*/  LDL R3, [R1+0xcc] ;  /* 0x0000cc0001037983 */ /* 0x001ee20000100800 */
[----:B-1----:R-:W-:Y:S01]  /*2a80*/  SHF.L.U32 R51, R61, 0x1, RZ ;  /* 0x000000013d337819 */ /* 0x002fe200000006ff */
[----:B--2---:R-:W-:-:S03]  /*2a90*/  ULEA UR5, UR7, UR5, 0x18 ;  /* 0x0000000507057291 */ /* 0x004fc6000f8ec03f */
[----:B------:R-:W-:-:S03]  /*2aa0*/  LOP3.LUT R51, R51, 0x18, RZ, 0xc0, !PT ;  /* 0x0000001833337812 */ /* 0x000fc600078ec0ff */
[----:B------:R-:W-:-:S05]  /*2ab0*/  LEA R15, R61, UR5, 0x5 ;  /* 0x000000053d0f7c11 */ /* 0x000fca000f8e28ff */
[----:B------:R-:W-:Y:S01]  /*2ac0*/  IMAD.IADD R50, R15, 0x1, R51 ;  /* 0x000000010f327824 */ /* 0x000fe200078e0233 */
[----:B------:R-:W-:-:S04]  /*2ad0*/  LOP3.LUT R52, R51, 0x8, RZ, 0x3c, !PT ;  /* 0x0000000833347812 */ /* 0x000fc800078e3cff */
[----:B------:R0:W-:Y:S01]  /*2ae0*/  STS.64 [R50], R6 ;  /* 0x0000000632007388 */ /* 0x0001e20000000a00 */
[----:B------:R-:W-:Y:S02]  /*2af0*/  IADD3 R52, R15, R52, RZ ;  /* 0x000000340f347210 */ /* 0x000fe40007ffe0ff */
[C---:B0-----:R-:W-:Y:S01]  /*2b00*/  LOP3.LUT R50, R51.reuse, 0x10, RZ, 0x3c, !PT ;  /* 0x0000001033327812 */ /* 0x041fe200078e3cff */
[----:B------:R-:W-:Y:S01]  /*2b10*/  USHF.L.U32 UR7, UR8, 0x6, URZ ;  /* 0x0000000608077899 */ /* 0x000fe2000800063f */
[----:B------:R-:W-:Y:S01]  /*2b20*/  LOP3.LUT R51, R51, 0x18, RZ, 0x3c, !PT ;  /* 0x0000001833337812 */ /* 0x000fe200078e3cff */
[----:B------:R2:W5:Y:S01]  /*2b30*/  LDL.LU.64 R6, [R1+0xe8] ;  /* 0x0000e80001067983 */ /* 0x0005620000300a00 */
[C---:B------:R-:W-:Y:S02]  /*2b40*/  IADD3 R50, R15.reuse, R50, RZ ;  /* 0x000000320f327210 */ /* 0x040fe40007ffe0ff */
[----:B------:R-:W-:Y:S02]  /*2b50*/  IADD3 R51, R15, R51, RZ ;  /* 0x000000330f337210 */ /* 0x000fe40007ffe0ff */
[----:B------:R-:W0:Y:S01]  /*2b60*/  S2R R15, SR_TID.X ;  /* 0x00000000000f7919 */ /* 0x000e220000002100 */
[----:B------:R-:W-:Y:S04]  /*2b70*/  STS.64 [R52], R10 ;  /* 0x0000000a34007388 */ /* 0x000fe80000000a00 */
[----:B------:R1:W-:Y:S04]  /*2b80*/  STS.64 [R50], R4 ;  /* 0x0000000432007388 */ /* 0x0003e80000000a00 */
[----:B------:R-:W-:Y:S01]  /*2b90*/  STS.64 [R51], R12 ;  /* 0x0000000c33007388 */ /* 0x000fe20000000a00 */
[----:B------:R-:W-:-:S03]  /*2ba0*/  ULOP3.LUT UR7, UR7, 0xffffffc0, UR11, 0xe2, !UPT ;  /* 0xffffffc007077892 */ /* 0x000fc6000f8ee20b */
[----:B-1----:R2:W5:Y:S01]  /*2bb0*/  LDL.LU.64 R4, [R1+0xe0] ;  /* 0x0000e00001047983 */ /* 0x0025620000300a00 */
[----:B0-----:R-:W-:-:S04]  /*2bc0*/  SHF.R.S32.HI R2, RZ, 0x1f, R15 ;  /* 0x0000001fff027819 */ /* 0x001fc8000001140f */
[----:B------:R-:W-:-:S04]  /*2bd0*/  LEA.HI R2, R2, R15, RZ, 0x2 ;  /* 0x0000000f02027211 */ /* 0x000fc800078f10ff */
[----:B------:R-:W-:-:S04]  /*2be0*/  SHF.R.S32.HI R2, RZ, 0x2, R2 ;  /* 0x00000002ff027819 */ /* 0x000fc80000011402 */
[----:B------:R-:W-:Y:S02]  /*2bf0*/  LEA R52, R2, UR5, 0x5 ;  /* 0x0000000502347c11 */ /* 0x000fe4000f8e28ff */
[----:B------:R-:W-:-:S05]  /*2c00*/  MOV R15, UR7 ;  /* 0x00000007000f7c02 */ /* 0x000fca0008000f00 */
[----:B------:R-:W-:-:S05]  /*2c10*/  IMAD R15, R15, 0x3c0, R61 ;  /* 0x000003c00f0f7824 */ /* 0x000fca00078e023d */
[----:B------:R-:W-:Y:S01]  /*2c20*/  SHF.L.U32 R15, R15, 0x1, RZ ;  /* 0x000000010f0f7819 */ /* 0x000fe200000006ff */
[----:B------:R-:W-:Y:S01]  /*2c30*/  BAR.SYNC.DEFER_BLOCKING 0x0 ;  /* 0x0000000000007b1d */ /* 0x000fe20000010000 */
[----:B---3--:R-:W-:Y:S01]  /*2c40*/  IMAD R50, R3, 0x8, R52 ;  /* 0x0000000803327824 */ /* 0x008fe200078e0234 */
[----:B----4-:R-:W-:-:S06]  /*2c50*/  LEA R52, R53, R52, 0x3 ;  /* 0x0000003435347211 */ /* 0x010fcc00078e18ff */
[----:B------:R-:W0:Y:S01]  /*2c60*/  LDC.64 R2, c[0x0][0x260] ;  /* 0x00009800ff027b82 */ /* 0x000e220000000a00 */
[----:B------:R-:W1:Y:S04]  /*2c70*/  LDS.64 R50, [R50] ;  /* 0x0000000032327984 */ /* 0x000e680000000a00 */
[----:B------:R-:W3:Y:S01]  /*2c80*/  LDS.64 R52, [R52+0x1e00] ;  /* 0x001e000034347984 */ /* 0x000ee20000000a00 */
[----:B-1----:R-:W-:Y:S01]  /*2c90*/  FADD.FTZ R51, RZ, R51 ;  /* 0x00000033ff337221 */ /* 0x002fe20000010000 */
[----:B------:R-:W-:-:S03]  /*2ca0*/  FADD.FTZ R50, RZ, R50 ;  /* 0x00000032ff327221 */ /* 0x000fc60000010000 */
[----:B---3--:R-:W-:Y:S01]  /*2cb0*/  FADD.FTZ R53, R51, R53 ;  /* 0x0000003533357221 */ /* 0x008fe20000010000 */
[----:B------:R-:W-:Y:S01]  /*2cc0*/  FADD.FTZ R52, R50, R52 ;  /* 0x0000003432347221 */ /* 0x000fe20000010000 */
[----:B0-----:R-:W-:-:S05]  /*2cd0*/  IMAD.WIDE.U32 R50, R15, 0x4, R2 ;  /* 0x000000040f327825 */ /* 0x001fca00078e0002 */
[----:B------:R0:W-:Y:S04]  /*2ce0*/  STG.E.64 desc[UR12][R50.64+0x18000], R52 ;  /* 0x0180003432007986 */ /* 0x0001e8000c101b0c */
[----:B0-----:R-:W3:Y:S04]  /*2cf0*/  LDL R53, [R1+0xbc] ;  /* 0x0000bc0001357983 */ /* 0x001ee80000100800 */
[----:B------:R-:W4:Y:S04]  /*2d00*/  LDL R50, [R1+0xc4] ;  /* 0x0000c40001327983 */ /* 0x000f280000100800 */
[----:B------:R-:W2:Y:S01]  /*2d10*/  LDL R51, [R1+0xc0] ;  /* 0x0000c00001337983 */ /* 0x000ea20000100800 */
[----:B------:R-:W-:-:S04]  /*2d20*/  VIADD R15, R15, 0x3c0 ;  /* 0x000003c00f0f7836 */ /* 0x000fc80000000000 */
[----:B------:R-:W-:Y:S01]  /*2d30*/  IMAD.WIDE.U32 R2, R15, 0x4, R2 ;  /* 0x000000040f027825 */ /* 0x000fe200078e0002 */
[----:B---3--:R-:W-:-:S04]  /*2d40*/  LEA R52, R53, UR5, 0x5 ;  /* 0x0000000535347c11 */ /* 0x008fc8000f8e28ff */
[-C--:B----4-:R-:W-:Y:S02]  /*2d50*/  LEA R50, R50, R52.reuse, 0x3 ;  /* 0x0000003432327211 */ /* 0x090fe400078e18ff */
[----:B--2---:R-:W-:-:S04]  /*2d60*/  LEA R52, R51, R52, 0x3 ;  /* 0x0000003433347211 */ /* 0x004fc800078e18ff */
[----:B------:R-:W0:Y:S04]  /*2d70*/  LDS.64 R50, [R50] ;  /* 0x0000000032327984 */ /* 0x000e280000000a00 */
[----:B------:R-:W1:Y:S01]  /*2d80*/  LDS.64 R52, [R52+0x1e00] ;  /* 0x001e000034347984 */ /* 0x000e620000000a00 */
[----:B0-----:R-:W-:Y:S01]  /*2d90*/  FADD.FTZ R51, RZ, R51 ;  /* 0x00000033ff337221 */ /* 0x001fe20000010000 */
[----:B------:R-:W-:-:S03]  /*2da0*/  FADD.FTZ R50, RZ, R50 ;  /* 0x00000032ff327221 */ /* 0x000fc60000010000 */
[----:B-1----:R-:W-:Y:S01]  /*2db0*/  FADD.FTZ R53, R51, R53 ;  /* 0x0000003533357221 */ /* 0x002fe20000010000 */
[----:B------:R-:W-:-:S05]  /*2dc0*/  FADD.FTZ R52, R50, R52 ;  /* 0x0000003432347221 */ /* 0x000fca0000010000 */
[----:B------:R0:W-:Y:S04]  /*2dd0*/  STG.E.64 desc[UR12][R2.64+0x18000], R52 ;  /* 0x0180003402007986 */ /* 0x0001e8000c101b0c */
[----:B0-----:R2:W5:Y:S02]  /*2de0*/  LDL.LU.64 R2, [R1+0xd8] ;  /* 0x0000d80001027983 */ /* 0x0015640000300a00 */
.L_x_505:
[----:B------:R-:W-:Y:S01]  /*2df0*/  BSSY B0, `(.L_x_506) ;  /* 0x00000ab000007945 */ /* 0x000fe20003800000 */
[----:B0-----:R-:W-:-:S03]  /*2e00*/  CS2R R50, SRZ ;  /* 0x0000000000327805 */ /* 0x001fc6000001ff00 */
[----:B------:R-:W-:Y:S05]  /*2e10*/  @P1 BRA `(.L_x_507) ;  /* 0x0000000800a01947 */ /* 0x000fea0003800000 */
[----:B-1----:R-:W-:Y:S02]  /*2e20*/  SHF.R.U32.HI R15, RZ, 0x1, R61 ;  /* 0x00000001ff0f7819 */ /* 0x002fe4000001163d */
        /* <DEDUP_REMOVED lines=11> */
[----:B------:R-:W-:Y:S02]  /*2ee0*/  SHF.R.U32.HI R52, RZ, 0x2, R52 ;  /* 0x00000002ff347819 */ /* 0x000fe40000011634 */
[----:B------:R-:W-:Y:S02]  /*2ef0*/  LOP3.LUT R51, R51, 0x1, RZ, 0xc0, !PT ;  /* 0x0000000133337812 */ /* 0x000fe400078ec0ff */
[----:B------:R-:W-:-:S03]  /*2f00*/  IADD3 R50, R50, R61, RZ ;  /* 0x0000003d32327210 */ /* 0x000fc60007ffe0ff */
[----:B------:R-:W-:Y:S01]  /*2f10*/  IMAD R52, R51, 0xf0, R52 ;  /* 0x000000f033347824 */ /* 0x000fe200078e0234 */
[----:B------:R-:W-:-:S05]  /*2f20*/  MOV R51, 0x18 ;  /* 0x0000001800337802 */ /* 0x000fca0000000f00 */
[----:B------:R-:W-:Y:S02]  /*2f30*/  IMAD R52, R52, R51, UR6 ;  /* 0x0000000634347e24 */ /* 0x000fe4000f8e0233 */
[----:B------:R-:W0:Y:S02]  /*2f40*/  LDS.64 R50, [R50] ;  /* 0x0000000032327984 */ /* 0x000e240000000a00 */
[----:B------:R-:W-:-:S06]  /*2f50*/  IMAD.IADD R52, R61, 0x1, R52 ;  /* 0x000000013d347824 */ /* 0x000fcc00078e0234 */
        /* <DEDUP_REMOVED lines=9> */
[----:B------:R-:W-:Y:S01]  /*2ff0*/  IMAD R50, R50, 0xf0, R51 ;  /* 0x000000f032327824 */ /* 0x000fe200078e0233 */
[----:B------:R-:W-:-:S10]  /*3000*/  HFMA2.MMA R51, -RZ, RZ, 0, 1.430511474609375e-06 ;  /* 0x00000018ff337435 */ /* 0x000fd400000001ff */
[----:B------:R-:W-:-:S05]  /*3010*/  IMAD R50, R50, R51, UR6 ;  /* 0x0000000632327e24 */ /* 0x000fca000f8e0233 */
[----:B------:R-:W-:-:S06]  /*3020*/  IADD3 R50, R61, R50, RZ ;  /* 0x000000323d327210 */ /* 0x000fcc0007ffe0ff */
[----:B------:R-:W0:Y:S02]  /*3030*/  LDS.64 R50, [R50] ;  /* 0x0000000032327984 */ /* 0x000e240000000a00 */
[----:B0-----:R-:W-:Y:S01]  /*3040*/  FADD.FTZ R53, R53, R51 ;  /* 0x0000003335357221 */ /* 0x001fe20000010000 */
[----:B------:R-:W-:Y:S02]  /*3050*/  VIADD R51, R15, 0x6 ;  /* 0x000000060f337836 */ /* 0x000fe40000000000 */
[----:B------:R-:W-:-:S03]  /*3060*/  FADD.FTZ R52, R52, R50 ;  /* 0x0000003234347221 */ /* 0x000fc60000010000 */
[--C-:B------:R-:W-:Y:S02]  /*3070*/  SHF.R.U32.HI R50, RZ, 0x1, R51.reuse ;  /* 0x00000001ff327819 */ /* 0x100fe40000011633 */
[----:B------:R-:W-:Y:S02]  /*3080*/  SHF.R.U32.HI R51, RZ, 0x2, R51 ;  /* 0x00000002ff337819 */ /* 0x000fe40000011633 */
[----:B------:R-:W-:-:S05]  /*3090*/  LOP3.LUT R50, R50, 0x1, RZ, 0xc0, !PT ;  /* 0x0000000132327812 */ /* 0x000fca00078ec0ff */
[----:B------:R-:W-:Y:S01]  /*30a0*/  IMAD R50, R50, 0xf0, R51 ;  /* 0x000000f032327824 */ /* 0x000fe200078e0233 */
[----:B------:R-:W-:-:S05]  /*30b0*/  MOV R51, 0x18 ;  /* 0x0000001800337802 */ /* 0x000fca0000000f00 */
        /* <DEDUP_REMOVED lines=20> */
[----:B------:R-:W-:Y:S01]  /*3200*/  IMAD R50, R50, 0xf0, R51 ;  /* 0x000000f032327824 */ /* 0x000fe200078e0233 */
[----:B------:R-:W-:-:S10]  /*3210*/  HFMA2.MMA R51, -RZ, RZ, 0, 1.430511474609375e-06 ;  /* 0x00000018ff337435 */ /* 0x000fd400000001ff */
[----:B------:R-:W-:-:S04]  /*3220*/  IMAD R50, R50, R51, UR6 ;  /* 0x0000000632327e24 */ /* 0x000fc8000f8e0233 */
[----:B------:R-:W-:-:S06]  /*3230*/  IMAD.IADD R50, R61, 0x1, R50 ;  /* 0x000000013d327824 */ /* 0x000fcc00078e0232 */
        /* <DEDUP_REMOVED lines=98> */
[----:B------:R-:W-:-:S05]  /*3860*/  IADD3 R15, R61, R15, RZ ;  /* 0x0000000f3d0f7210 */ /* 0x000fca0007ffe0ff */
[----:B------:R-:W0:Y:S02]  /*3870*/  LDS.64 R50, [R15] ;  /* 0x000000000f327984 */ /* 0x000e240000000a00 */
[----:B0-----:R-:W-:Y:S01]  /*3880*/  FADD.FTZ R50, R52, R50 ;  /* 0x0000003234327221 */ /* 0x001fe20000010000 */
[----:B------:R-:W-:-:S07]  /*3890*/  FADD.FTZ R51, R53, R51 ;  /* 0x0000003335337221 */ /* 0x000fce0000010000 */
.L_x_507:
[----:B------:R-:W-:Y:S05]  /*38a0*/  BSYNC B0 ;  /* 0x0000000000007941 */ /* 0x000fea0003800000 */
.L_x_506:
[----:B------:R-:W0:Y:S01]  /*38b0*/  S2R R53, SR_TID.X ;  /* 0x0000000000357919 */ /* 0x000e220000002100 */
[----:B-----5:R-:W-:Y:S01]  /*38c0*/  PRMT R16, R16, 0x7632, R16 ;  /* 0x0000763210107816 */ /* 0x020fe20000000010 */
[----:B------:R-:W-:Y:S01]  /*38d0*/  BSSY B0, `(.L_x_508) ;  /* 0x0000016000007945 */ /* 0x000fe20003800000 */
[----:B-1----:R-:W-:Y:S01]  /*38e0*/  PRMT R61, R17, 0x7632, R61 ;  /* 0x00007632113d7816 */ /* 0x002fe2000000003d */
[----:B------:R-:W1:Y:S04]  /*38f0*/  SHFL.BFLY PT, R52, R50, 0x1, 0x1f ;  /* 0x0c201f0032347f89 */ /* 0x000e6800000e0000 */
[----:B------:R-:W3:Y:S04]  /*3900*/  SHFL.BFLY PT, R15, R51, 0x1, 0x1f ;  /* 0x0c201f00330f7f89 */ /* 0x000ee800000e0000 */
[----:B------:R1:W-:Y:S04]  /*3910*/  STL.S16 [R1+0x8], R16 ;  /* 0x0000081001007387 */ /* 0x0003e80000100600 */
[----:B------:R4:W-:Y:S01]  /*3920*/  STL.S16 [R1+0xc], R61 ;  /* 0x00000c3d01007387 */ /* 0x0009e20000100600 */
[----:B-1----:R-:W-:Y:S01]  /*3930*/  FADD.FTZ R16, R52, R50 ;  /* 0x0000003234107221 */ /* 0x002fe20000010000 */
[----:B0-----:R-:W-:Y:S01]  /*3940*/  LOP3.LUT P1, RZ, R53, 0xffffffc1, RZ, 0xc0, !PT ;  /* 0xffffffc135ff7812 */ /* 0x001fe2000782c0ff */
[----:B---3--:R-:W-:-:S12]  /*3950*/  FADD.FTZ R17, R15, R51 ;  /* 0x000000330f117221 */ /* 0x008fd80000010000 */
[----:B----4-:R-:W-:Y:S05]  /*3960*/  @P1 BRA `(.L_x_509) ;  /* 0x0000000000301947 */ /* 0x010fea0003800000 */
[----:B------:R-:W-:Y:S01]  /*3970*/  SHF.R.U32.HI R50, RZ, 0x1, R53 ;  /* 0x00000001ff327819 */ /* 0x000fe20000011635 */
[----:B------:R-:W-:Y:S01]  /*3980*/  ULDC UR5, c[0x0][0x10] ;  /* 0x0000040000057ab9 */ /* 0x000fe20000000800 */
[----:B------:R-:W-:Y:S01]  /*3990*/  MOV R15, UR11 ;  /* 0x0000000b000f7c02 */ /* 0x000fe20008000f00 */
[----:B------:R-:W-:Y:S02]  /*39a0*/  UIMAD UR5, UR5, UR4, UR8 ;  /* 0x00000004050572a4 */ /* 0x000fe4000f8e0208 */
[----:B------:R-:W-:-:S05]  /*39b0*/  IMAD.SHL.U32 R50, R50, 0x40, RZ ;  /* 0x0000004032327824 */ /* 0x000fca00078e00ff */
[----:B------:R-:W-:Y:S02]  /*39c0*/  LOP3.LUT R15, R50, 0xffffffc0, R15, 0xe2, !PT ;  /* 0xffffffc0320f7812 */ /* 0x000fe400078ee20f */
[----:B------:R-:W-:-:S04]  /*39d0*/  MOV R50, UR5 ;  /* 0x0000000500327c02 */ /* 0x000fc80008000f00 */
[----:B------:R-:W-:Y:S02]  /*39e0*/  LEA R15, R50, R15, 0xb ;  /* 0x0000000f320f7211 */ /* 0x000fe400078e58ff */
[----:B------:R-:W0:Y:S03]  /*39f0*/  LDC.64 R50, c[0x0][0x260] ;  /* 0x00009800ff327b82 */ /* 0x000e260000000a00 */
[----:B------:R-:W-:-:S04]  /*3a00*/  IMAD.SHL.U32 R15, R15, 0x2, RZ ;  /* 0x000000020f0f7824 */ /* 0x000fc800078e00ff */
[----:B0-----:R-:W-:-:S05]  /*3a10*/  IMAD.WIDE.U32 R50, R15, 0x4, R50 ;  /* 0x000000040f327825 */ /* 0x001fca00078e0032 */
[----:B------:R0:W-:Y:S02]  /*3a20*/  STG.E.64 desc[UR12][R50.64], R16 ;  /* 0x0000001032007986 */ /* 0x0001e4000c101b0c */
.L_x_509:
[----:B------:R-:W-:Y:S05]  /*3a30*/  BSYNC B0 ;  /* 0x0000000000007941 */ /* 0x000fea0003800000 */
.L_x_508:
[----:B0-----:R-:W-:Y:S01]  /*3a40*/  PRMT R17, R19, 0x7632, R17 ;  /* 0x0000763213117816 */ /* 0x001fe20000000011 */
[----:B------:R-:W-:Y:S01]  /*3a50*/  UISETP.GE.U32.AND UP0, UPT, UR9, UR14, UPT ;  /* 0x0000000e0900728c */ /* 0x000fe2000bf06070 */
[----:B------:R-:W-:Y:S02]  /*3a60*/  PRMT R16, R20, 0x7632, R16 ;  /* 0x0000763214107816 */ /* 0x000fe40000000010 */
[----:B------:R-:W-:Y:S01]  /*3a70*/  PRMT R15, R18, 0x7632, R15 ;  /* 0x00007632120f7816 */ /* 0x000fe2000000000f */
[----:B------:R0:W-:Y:S01]  /*3a80*/  STL.S16 [R1+0x4], R17 ;  /* 0x0000041101007387 */ /* 0x0001e20000100600 */
[----:B------:R-:W-:Y:S01]  /*3a90*/  UISETP.GE.AND.EX UP0, UPT, UR10, UR15, UPT, UP0 ;  /* 0x0000000f0a00728c */ /* 0x000fe2000bf06300 */
[----:B------:R-:W-:Y:S02]  /*3aa0*/  PRMT R61, R21, 0x7632, R61 ;  /* 0x00007632153d7816 */ /* 0x000fe4000000003d */
[----:B------:R0:W-:Y:S01]  /*3ab0*/  STL.S16 [R1], R16 ;  /* 0x0000001001007387 */ /* 0x0001e20000100600 */
[----:B------:R-:W-:-:S02]  /*3ac0*/  PRMT R53, R22, 0x7632, R53 ;  /* 0x0000763216357816 */ /* 0x000fc40000000035 */
[----:B------:R-:W-:Y:S02]  /*3ad0*/  PLOP3.LUT P1, PT, PT, PT, UP0, 0x80, 0x0 ;  /* 0x000000000000781c */ /* 0x000fe40003f2f008 */
        /* <DEDUP_REMOVED lines=24> */
[----:B------:R-:W-:Y:S01]  /*3c60*/  PRMT R49, R49, 0x7632, R49 ;  /* 0x0000763231317816 */ /* 0x000fe20000000031 */
[----:B0-----:R-:W-:Y:S06]  /*3c70*/  @P1 BRA `(.L_x_510) ;  /* 0x00000000005c1947 */ /* 0x001fec0003800000 */
[----:B------:R-:W0:Y:S01]  /*3c80*/  S2R R16, SR_TID.X ;  /* 0x0000000000107919 */ /* 0x000e220000002100 */
[----:B------:R-:W-:Y:S01]  /*3c90*/  BAR.SYNC.DEFER_BLOCKING 0x0 ;  /* 0x0000000000007b1d */ /* 0x000fe20000010000 */
[----:B0-----:R-:W-:-:S13]  /*3ca0*/  ISETP.NE.AND P1, PT, R16, RZ, PT ;  /* 0x000000ff1000720c */ /* 0x001fda0003f25270 */
[----:B------:R-:W-:Y:S05]  /*3cb0*/  @P1 BRA `(.L_x_511) ;  /* 0x0000000000401947 */ /* 0x000fea0003800000 */
[----:B------:R-:W0:Y:S01]  /*3cc0*/  LDC.64 R18, c[0x0][0x268] ;  /* 0x00009a00ff127b82 */ /* 0x000e220000000a00 */
        /* <DEDUP_REMOVED lines=9> */
.L_x_512:
[----:B------:R-:W3:Y:S04]  /*3d60*/  LD.E.STRONG.GPU R19, desc[UR12][R16.64] ;  /* 0x0000000c10137980 */ /* 0x000ee8000c10f900 */
[----:B---3--:R-:W-:Y:S01]  /*3d70*/  CCTL.IVALL ;  /* 0x00000000ff00798f */ /* 0x008fe20002000000 */
[----:B------:R-:W-:Y:S05]  /*3d80*/  YIELD ;  /* 0x0000000000007946 */ /* 0x000fea0003800000 */
[----:B-----5:R-:W-:-:S04]  /*3d90*/  LOP3.LUT R19, R19, R18, RZ, 0x3c, !PT ;  /* 0x0000001213137212 */ /* 0x020fc800078e3cff */
[----:B------:R-:W-:-:S13]  /*3da0*/  ISETP.GT.AND P1, PT, R19, -0x1, PT ;  /* 0xffffffff1300780c */ /* 0x000fda0003f24270 */
[----:B------:R-:W-:Y:S05]  /*3db0*/  @P1 BRA `(.L_x_512) ;  /* 0xfffffffc00e81947 */ /* 0x000fea000383ffff */
.L_x_511:
[----:B------:R-:W-:Y:S05]  /*3dc0*/  WARPSYNC.ALL ;  /* 0x0000000000007948 */ /* 0x000fea0003800000 */
[----:B------:R-:W-:Y:S06]  /*3dd0*/  BAR.SYNC.DEFER_BLOCKING 0x0 ;  /* 0x0000000000007b1d */ /* 0x000fec0000010000 */
[----:B------:R-:W-:Y:S05]  /*3de0*/  BRA `(.L_x_513) ;  /* 0x0000000000647947 */ /* 0x000fea0003800000 */
.L_x_510:
        /* <DEDUP_REMOVED lines=17> */
.L_x_515:
[----:B------:R-:W3:Y:S04]  /*3f00*/  LD.E.STRONG.GPU R19, desc[UR12][R16.64] ;  /* 0x0000000c10137980 */ /* 0x000ee8000c10f900 */
[----:B---3--:R-:W-:Y:S01]  /*3f10*/  CCTL.IVALL ;  /* 0x00000000ff00798f */ /* 0x008fe20002000000 */
[----:B------:R-:W-:Y:S05]  /*3f20*/  YIELD ;  /* 0x0000000000007946 */ /* 0x000fea0003800000 */
[----:B-----5:R-:W-:-:S04]  /*3f30*/  LOP3.LUT R19, R19, R18, RZ, 0x3c, !PT ;  /* 0x0000001213137212 */ /* 0x020fc800078e3cff */
[----:B------:R-:W-:-:S13]  /*3f40*/  ISETP.GT.AND P1, PT, R19, -0x1, PT ;  /* 0xffffffff1300780c */ /* 0x000fda0003f24270 */
[----:B------:R-:W-:Y:S05]  /*3f50*/  @P1 BRA `(.L_x_515) ;  /* 0xfffffffc00e81947 */ /* 0x000fea000383ffff */
.L_x_514:
[----:B------:R-:W-:Y:S05]  /*3f60*/  WARPSYNC.ALL ;  /* 0x0000000000007948 */ /* 0x000fea0003800000 */
[----:B------:R-:W-:Y:S06]  /*3f70*/  BAR.SYNC.DEFER_BLOCKING 0x0 ;  /* 0x0000000000007b1d */ /* 0x000fec0000010000 */
.L_x_513:
[----:B------:R-:W1:Y:S01]  /*3f80*/  S2R R18, SR_TID.X ;  /* 0x0000000000127919 */ /* 0x000e620000002100 */
[----:B------:R-:W-:Y:S01]  /*3f90*/  BSSY B0, `(.L_x_516) ;  /* 0x0000039000007945 */ /* 0x000fe20003800000 */
[----:B0-----:R-:W-:Y:S02]  /*3fa0*/  CS2R R16, SRZ ;  /* 0x0000000000107805 */ /* 0x001fe4000001ff00 */
[----:B-1----:R-:W-:-:S13]  /*3fb0*/  ISETP.GT.U32.AND P1, PT, R18, 0xff, PT ;  /* 0x000000ff1200780c */ /* 0x002fda0003f24070 */
[----:B------:R-:W-:Y:S05]  /*3fc0*/  @P1 BRA `(.L_x_517) ;  /* 0x0000000000d41947 */ /* 0x000fea0003800000 */
[----:B------:R-:W-:Y:S01]  /*3fd0*/  ULDC UR5, c[0x0][0x10] ;  /* 0x0000040000057ab9 */ /* 0x000fe20000000800 */
[----:B------:R0:W-:Y:S01]  /*3fe0*/  STL.64 [R1+0xd8], R2 ;  /* 0x0000d80201007387 */ /* 0x0001e20000100a00 */
[----:B------:R-:W-:Y:S01]  /*3ff0*/  UIMAD UR5, UR5, UR4, UR8 ;  /* 0x00000004050572a4 */ /* 0x000fe2000f8e0208 */
[----:B------:R-:W-:Y:S02]  /*4000*/  SHF.L.U32 R17, R18, 0x3, RZ ;  /* 0x0000000312117819 */ /* 0x000fe400000006ff */
[----:B------:R1:W-:Y:S02]  /*4010*/  STL [R1+0xd0], R0 ;  /* 0x0000d00001007387 */ /* 0x0003e40000100800 */
[----:B------:R-:W-:Y:S01]  /*4020*/  LOP3.LUT R17, R17, 0x7fffffc0, RZ, 0xc0, !PT ;  /* 0x7fffffc011117812 */ /* 0x000fe200078ec0ff */
[----:B------:R-:W-:Y:S01]  /*4030*/  IMAD.U32 R16, RZ, RZ, UR5 ;  /* 0x00000005ff107e24 */ /* 0x000fe2000f8e00ff */
[----:B0-----:R-:W0:Y:S04]  /*4040*/  LDC.64 R2, c[0x0][0x260] ;  /* 0x00009800ff027b82 */ /* 0x001e280000000a00 */
[----:B------:R-:W-:-:S02]  /*4050*/  LEA R16, R16, R17, 0xb ;  /* 0x0000001110107211 */ /* 0x000fc400078e58ff */
[----:B------:R-:W-:-:S04]  /*4060*/  LOP3.LUT R17, R18, 0x7, RZ, 0xc0, !PT ;  /* 0x0000000712117812 */ /* 0x000fc800078ec0ff */
[----:B------:R-:W-:-:S04]  /*4070*/  IADD3 R16, R16, R17, RZ ;  /* 0x0000001110107210 */ /* 0x000fc80007ffe0ff */
[----:B------:R-:W-:-:S04]  /*4080*/  SHF.L.U32 R26, R16, 0x1, RZ ;  /* 0x00000001101a7819 */ /* 0x000fc800000006ff */
[C---:B------:R-:W-:Y:S01]  /*4090*/  IADD3 R20, R26.reuse, 0x20, RZ ;  /* 0x000000201a147810 */ /* 0x040fe20007ffe0ff */
[C---:B------:R-:W-:Y:S01]  /*40a0*/  VIADD R22, R26.reuse, 0x10 ;  /* 0x000000101a167836 */ /* 0x040fe20000000000 */
[C---:B------:R-:W-:Y:S01]  /*40b0*/  IADD3 R16, R26.reuse, 0x30, RZ ;  /* 0x000000301a107810 */ /* 0x040fe20007ffe0ff */
[----:B0-----:R-:W-:-:S04]  /*40c0*/  IMAD.WIDE.U32 R18, R26, 0x4, R2 ;  /* 0x000000041a127825 */ /* 0x001fc800078e0002 */
[--C-:B------:R-:W-:Y:S02]  /*40d0*/  IMAD.WIDE.U32 R22, R22, 0x4, R2.reuse ;  /* 0x0000000416167825 */ /* 0x100fe400078e0002 */
[----:B------:R-:W3:Y:S02]  /*40e0*/  LDG.E.64 R18, desc[UR12][R18.64] ;  /* 0x0000000c12127981 */ /* 0x000ee4000c1e1b00 */
[--C-:B------:R-:W-:Y:S02]  /*40f0*/  IMAD.WIDE.U32 R20, R20, 0x4, R2.reuse ;  /* 0x0000000414147825 */ /* 0x100fe400078e0002 */
[----:B------:R-:W4:Y:S02]  /*4100*/  LDG.E.64 R22, desc[UR12][R22.64] ;  /* 0x0000000c16167981 */ /* 0x000f24000c1e1b00 */
[----:B------:R-:W-:Y:S02]  /*4110*/  IMAD.WIDE.U32 R16, R16, 0x4, R2 ;  /* 0x0000000410107825 */ /* 0x000fe400078e0002 */
[----:B------:R-:W2:Y:S04]  /*4120*/  LDG.E.64 R20, desc[UR12][R20.64] ;  /* 0x0000000c14147981 */ /* 0x000ea8000c1e1b00 */
[----:B------:R-:W2:Y:S01]  /*4130*/  LDG.E.64 R16, desc[UR12][R16.64] ;  /* 0x0000000c10107981 */ /* 0x000ea2000c1e1b00 */
[----:B------:R-:W-:Y:S01]  /*4140*/  IADD3 R27, R26, 0x60, RZ ;  /* 0x000000601a1b7810 */ /* 0x000fe20007ffe0ff */
[----:B---3--:R-:W-:Y:S01]  /*4150*/  FADD.FTZ R18, RZ, R18 ;  /* 0x00000012ff127221 */ /* 0x008fe20000010000 */
[----:B------:R-:W-:-:S03]  /*4160*/  FADD.FTZ R19, RZ, R19 ;  /* 0x00000013ff137221 */ /* 0x000fc60000010000 */
[----:B----4-:R-:W-:Y:S01]  /*4170*/  FADD.FTZ R22, R22, R18 ;  /* 0x0000001216167221 */ /* 0x010fe20000010000 */
[----:B------:R-:W-:Y:S01]  /*4180*/  FADD.FTZ R19, R23, R19 ;  /* 0x0000001317137221 */ /* 0x000fe20000010000 */
[----:B------:R-:W-:Y:S02]  /*4190*/  VIADD R18, R26, 0x50 ;  /* 0x000000501a127836 */ /* 0x000fe40000000000 */
[----:B--2---:R-:W-:Y:S01]  /*41a0*/  FADD.FTZ R20, R20, R22 ;  /* 0x0000001614147221 */ /* 0x004fe20000010000 */
[----:B-1----:R-:W-:Y:S01]  /*41b0*/  FADD.FTZ R0, R21, R19 ;  /* 0x0000001315007221 */ /* 0x002fe20000010000 */
[----:B------:R-:W-:-:S04]  /*41c0*/  IMAD.WIDE.U32 R18, R18, 0x4, R2 ;  /* 0x0000000412127825 */ /* 0x000fc800078e0002 */
[----:B------:R-:W-:Y:S01]  /*41d0*/  FADD.FTZ R16, R16, R20 ;  /* 0x0000001410107221 */ /* 0x000fe20000010000 */
[C---:B------:R-:W-:Y:S02]  /*41e0*/  IADD3 R20, R26.reuse, 0x40, RZ ;  /* 0x000000401a147810 */ /* 0x040fe40007ffe0ff */
[----:B------:R-:W-:Y:S01]  /*41f0*/  IADD3 R22, R26, 0x70, RZ ;  /* 0x000000701a167810 */ /* 0x000fe20007ffe0ff */
[----:B------:R-:W2:Y:S02]  /*4200*/  LDG.E.64 R18, desc[UR12][R18.64] ;  /* 0x0000000c12127981 */ /* 0x000ea4000c1e1b00 */
[----:B------:R-:W-:-:S04]  /*4210*/  IMAD.WIDE.U32 R20, R20, 0x4, R2 ;  /* 0x0000000414147825 */ /* 0x000fc800078e0002 */
[--C-:B------:R-:W-:Y:S02]  /*4220*/  IMAD.WIDE.U32 R26, R27, 0x4, R2.reuse ;  /* 0x000000041b1a7825 */ /* 0x100fe400078e0002 */
[----:B------:R-:W3:Y:S02]  /*4230*/  LDG.E.64 R20, desc[UR12][R20.64] ;  /* 0x0000000c14147981 */ /* 0x000ee4000c1e1b00 */
[----:B------:R-:W-:Y:S02]  /*4240*/  IMAD.WIDE.U32 R22, R22, 0x4, R2 ;  /* 0x0000000416167825 */ /* 0x000fe400078e0002 */
[----:B------:R-:W4:Y:S02]  /*4250*/  LDG.E.64 R26, desc[UR12][R26.64] ;  /* 0x0000000c1a1a7981 */ /* 0x000f24000c1e1b00 */
[----:B------:R-:W-:Y:S02]  /*4260*/  FADD.FTZ R17, R17, R0 ;  /* 0x0000000011117221 */ /* 0x000fe40000010000 */
[----:B------:R-:W4:Y:S04]  /*4270*/  LDG.E.64 R22, desc[UR12][R22.64] ;  /* 0x0000000c16167981 */ /* 0x000f28000c1e1b00 */
[----:B------:R0:W5:Y:S04]  /*4280*/  LDL.LU.64 R2, [R1+0xd8] ;  /* 0x0000d80001027983 */ /* 0x0001680000300a00 */
[----:B------:R0:W5:Y:S01]  /*4290*/  LDL.LU R0, [R1+0xd0] ;  /* 0x0000d00001007983 */ /* 0x0001620000300800 */
[----:B---3--:R-:W-:Y:S01]  /*42a0*/  FADD.FTZ R16, R20, R16 ;  /* 0x0000001014107221 */ /* 0x008fe20000010000 */
[----:B------:R-:W-:-:S03]  /*42b0*/  FADD.FTZ R17, R21, R17 ;  /* 0x0000001115117221 */ /* 0x000fc60000010000 */
[----:B--2---:R-:W-:Y:S01]  /*42c0*/  FADD.FTZ R16, R18, R16 ;  /* 0x0000001012107221 */ /* 0x004fe20000010000 */
[----:B------:R-:W-:-:S03]  /*42d0*/  FADD.FTZ R17, R19, R17 ;  /* 0x0000001113117221 */ /* 0x000fc60000010000 */
[----:B----4-:R-:W-:Y:S01]  /*42e0*/  FADD.FTZ R16, R26, R16 ;  /* 0x000000101a107221 */ /* 0x010fe20000010000 */
[----:B------:R-:W-:-:S03]  /*42f0*/  FADD.FTZ R17, R27, R17 ;  /* 0x000000111b117221 */ /* 0x000fc60000010000 */
[----:B------:R-:W-:Y:S01]  /*4300*/  FADD.FTZ R16, R22, R16 ;  /* 0x0000001016107221 */ /* 0x000fe20000010000 */
[----:B0-----:R-:W-:-:S07]  /*4310*/  FADD.FTZ R17, R23, R17 ;  /* 0x0000001117117221 */ /* 0x001fce0000010000 */
.L_x_517:
[----:B------:R-:W-:Y:S05]  /*4320*/  BSYNC B0 ;  /* 0x0000000000007941 */ /* 0x000fea0003800000 */
.L_x_516:
        /* <DEDUP_REMOVED lines=24> */
.L_x_519:
[----:B------:R-:W-:Y:S05]  /*44b0*/  BSYNC B0 ;  /* 0x0000000000007941 */ /* 0x000fea0003800000 */
.L_x_518:
[----:B0-----:R-:W3:Y:S01]  /*44c0*/  LDL R16, [R1+0xb4] ;  /* 0x0000b40001107983 */ /* 0x001ee20000100800 */
[----:B------:R-:W0:Y:S01]  /*44d0*/  S2UR UR7, SR_CgaCtaId ;  /* 0x00000000000779c3 */ /* 0x000e220000008800 */
[----:B------:R-:W-:Y:S01]  /*44e0*/  UMOV UR5, 0x400 ;  /* 0x0000040000057882 */ /* 0x000fe20000000000 */
[----:B------:R-:W-:Y:S01]  /*44f0*/  IMAD.U32 R15, R15, 0x10000, RZ ;  /* 0x000100000f0f7824 */ /* 0x000fe200078e00ff */
[----:B------:R-:W4:Y:S05]  /*4500*/  LDL.LU R18, [R1+0x8] ;  /* 0x0000080001127983 */ /* 0x000f2a0000300800 */
[----:B------:R-:W-:Y:S01]  /*4510*/  BAR.SYNC.DEFER_BLOCKING 0x0 ;  /* 0x0000000000007b1d */ /* 0x000fe20000010000 */
[----:B------:R-:W-:Y:S01]  /*4520*/  SHF.L.U32 R30, R30, 0x10, RZ ;  /* 0x000000101e1e7819 */ /* 0x000fe200000006ff */
[----:B------:R-:W-:Y:S01]  /*4530*/  IMAD.U32 R51, R51, 0x10000, RZ ;  /* 0x0001000033337824 */ /* 0x000fe200078e00ff */
[----:B------:R-:W-:Y:S01]  /*4540*/  SHF.L.U32 R34, R34, 0x10, RZ ;  /* 0x0000001022227819 */ /* 0x000fe200000006ff */
[----:B------:R-:W-:Y:S01]  /*4550*/  IMAD.U32 R42, R42, 0x10000, RZ ;  /* 0x000100002a2a7824 */ /* 0x000fe200078e00ff */
[----:B------:R-:W-:-:S02]  /*4560*/  SHF.L.U32 R38, R38, 0x10, RZ ;  /* 0x0000001026267819 */ /* 0x000fc400000006ff */
[----:B------:R-:W-:Y:S01]  /*4570*/  SHF.L.U32 R46, R46, 0x10, RZ ;  /* 0x000000102e2e7819 */ /* 0x000fe200000006ff */
[----:B------:R-:W2:Y:S01]  /*4580*/  LDL.LU R23, [R1+0x54] ;  /* 0x0000540001177983 */ /* 0x000ea20000300800 */
[----:B------:R-:W-:Y:S01]  /*4590*/  UIADD3 UR5, UR5, 0x6900, URZ ;  /* 0x0000690005057890 */ /* 0x000fe2000fffe03f */
[----:B------:R-:W-:Y:S01]  /*45a0*/  SHF.L.U32 R61, R61, 0x10, RZ ;  /* 0x000000103d3d7819 */ /* 0x000fe200000006ff */
[----:B------:R-:W-:Y:S01]  /*45b0*/  IMAD.U32 R31, R31, 0x10000, RZ ;  /* 0x000100001f1f7824 */ /* 0x000fe200078e00ff */
[----:B------:R1:W-:Y:S01]  /*45c0*/  STL [R1+0xd0], R10 ;  /* 0x0000d00a01007387 */ /* 0x0003e20000100800 */
[----:B------:R-:W-:Y:S01]  /*45d0*/  SHF.L.U32 R50, R50, 0x10, RZ ;  /* 0x0000001032327819 */ /* 0x000fe200000006ff */
[----:B------:R-:W-:Y:S01]  /*45e0*/  IMAD.U32 R47, R47, 0x10000, RZ ;  /* 0x000100002f2f7824 */ /* 0x000fe200078e00ff */
[----:B------:R-:W-:Y:S01]  /*45f0*/  SHF.L.U32 R35, R35, 0x10, RZ ;  /* 0x0000001023237819 */ /* 0x000fe200000006ff */
[----:B------:R-:W2:Y:S01]  /*4600*/  LDL R19, [R1+0xb8] ;  /* 0x0000b80001137983 */ /* 0x000ea20000100800 */
[----:B0-----:R-:W-:Y:S01]  /*4610*/  ULEA UR5, UR7, UR5, 0x18 ;  /* 0x0000000507057291 */ /* 0x001fe2000f8ec03f */
[----:B------:R-:W-:-:S02]  /*4620*/  SHF.L.U32 R39, R39, 0x10, RZ ;  /* 0x0000001027277819 */ /* 0x000fc400000006ff */
[----:B------:R-:W-:Y:S01]  /*4630*/  SHF.L.U32 R43, R43, 0x10, RZ ;  /* 0x000000102b2b7819 */ /* 0x000fe200000006ff */
[----:B------:R-:W2:Y:S01]  /*4640*/  LDL.LU R20, [R1+0xc] ;  /* 0x00000c0001147983 */ /* 0x000ea20000300800 */
[----:B------:R-:W-:Y:S02]  /*4650*/  SHF.L.U32 R53, R53, 0x10, RZ ;  /* 0x0000001035357819 */ /* 0x000fe400000006ff */
[----:B------:R-:W-:Y:S01]  /*4660*/  SHF.L.U32 R28, R28, 0x10, RZ ;  /* 0x000000101c1c7819 */ /* 0x000fe200000006ff */
[----:B------:R-:W2:Y:S01]  /*4670*/  LDL.LU R21, [R1+0x4] ;  /* 0x0000040001157983 */ /* 0x000ea20000300800 */
[----:B------:R-:W-:Y:S01]  /*4680*/  SHF.L.U32 R32, R32, 0x10, RZ ;  /* 0x0000001020207819 */ /* 0x000fe200000006ff */
[----:B------:R-:W-:Y:S01]  /*4690*/  IMAD.U32 R36, R36, 0x10000, RZ ;  /* 0x0001000024247824 */ /* 0x000fe200078e00ff */
[----:B------:R-:W-:Y:S01]  /*46a0*/  SHF.L.U32 R40, R40, 0x10, RZ ;  /* 0x0000001028287819 */ /* 0x000fe200000006ff */
[----:B------:R-:W2:Y:S01]  /*46b0*/  LDL.LU R22, [R1+0x58] ;  /* 0x0000580001167983 */ /* 0x000ea20000300800 */
[----:B------:R-:W-:Y:S01]  /*46c0*/  SHF.L.U32 R44, R44, 0x10, RZ ;  /* 0x000000102c2c7819 */ /* 0x000fe200000006ff */
[----:B------:R-:W-:-:S02]  /*46d0*/  ULDC.64 UR16, c[0x0][0x210] ;  /* 0x0000840000107ab9 */ /* 0x000fc40000000a00 */
[----:B-1----:R-:W2:Y:S04]  /*46e0*/  LDL.LU R10, [R1] ;  /* 0x00000000010a7983 */ /* 0x002ea80000300800 */
[----:B------:R-:W2:Y:S01]  /*46f0*/  LDL.LU R27, [R1+0x20] ;  /* 0x00002000011b7983 */ /* 0x000ea20000300800 */
[----:B---3--:R-:W-:-:S06]  /*4700*/  LEA R16, R16, UR5, 0x3 ;  /* 0x0000000510107c11 */ /* 0x008fcc000f8e18ff */
[----:B------:R-:W0:Y:S01]  /*4710*/  LDS.64 R16, [R16] ;  /* 0x0000000010107984 */ /* 0x000e220000000a00 */
[----:B----4-:R-:W-:-:S05]  /*4720*/  SHF.L.U32 R18, R18, 0x10, RZ ;  /* 0x0000001012127819 */ /* 0x010fca00000006ff */
[----:B------:R-:W-:-:S04]  /*4730*/  FADD.FTZ R18, -R14, R18 ;  /* 0x000000120e127221 */ /* 0x000fc80000010100 */
[----:B------:R-:W-:Y:S01]  /*4740*/  FMUL.FTZ R18, R5, R18 ;  /* 0x0000001205127220 */ /* 0x000fe20000410000 */
[----:B0----5:R-:W-:-:S04]  /*4750*/  FFMA.FTZ R15, R3, R15, -R16 ;  /* 0x0000000f030f7223 */ /* 0x021fc80000010810 */
[----:B------:R-:W-:Y:S01]  /*4760*/  FFMA.FTZ R15, R17, -R18, R15 ;  /* 0x80000012110f7223 */ /* 0x000fe2000001000f */
[----:B--2---:R-:W-:-:S06]  /*4770*/  LEA R18, R19, UR5, 0x3 ;  /* 0x0000000513127c11 */ /* 0x004fcc000f8e18ff */
[----:B------:R-:W0:Y:S01]  /*4780*/  LDS.64 R18, [R18] ;  /* 0x0000000012127984 */ /* 0x000e220000000a00 */
[----:B------:R-:W-:Y:S02]  /*4790*/  SHF.L.U32 R20, R20, 0x10, RZ ;  /* 0x0000001014147819 */ /* 0x000fe400000006ff */
[----:B------:R-:W-:-:S03]  /*47a0*/  SHF.L.U32 R21, R21, 0x10, RZ ;  /* 0x0000001015157819 */ /* 0x000fc600000006ff */
[----:B------:R-:W-:Y:S01]  /*47b0*/  FADD.FTZ R20, -R24, R20 ;  /* 0x0000001418147221 */ /* 0x000fe20000010100 */
[----:B------:R-:W-:-:S03]  /*47c0*/  FFMA.FTZ R59, R0, R59, -R16 ;  /* 0x0000003b003b7223 */ /* 0x000fc60000010810 */
[----:B------:R-:W-:Y:S01]  /*47d0*/  FMUL.FTZ R20, R6, R20 ;  /* 0x0000001406147220 */ /* 0x000fe20000410000 */
[----:B------:R-:W-:Y:S01]  /*47e0*/  FFMA.FTZ R59, -R23, R17, R59 ;  /* 0x00000011173b7223 */ /* 0x000fe2000001013b */
[--C-:B0-----:R-:W-:Y:S01]  /*47f0*/  FFMA.FTZ R7, R2, R7, -R18.reuse ;  /* 0x0000000702077223 */ /* 0x101fe20000010812 */
[----:B------:R-:W-:-:S03]  /*4800*/  FFMA.FTZ R21, R4, R21, -R18 ;  /* 0x0000001504157223 */ /* 0x000fc60000010812 */
[----:B------:R-:W-:Y:S01]  /*4810*/  FFMA.FTZ R7, -R22, R19, R7 ;  /* 0x0000001316077223 */ /* 0x000fe20000010107 */
[----:B------:R-:W-:Y:S01]  /*4820*/  FFMA.FTZ R20, R19, -R20, R21 ;  /* 0x8000001413147223 */ /* 0x000fe20000010015 */
[----:B------:R-:W2:Y:S01]  /*4830*/  LDL.LU R22, [R1+0x1c] ;  /* 0x00001c0001167983 */ /* 0x000ea20000300800 */
[----:B------:R-:W-:-:S03]  /*4840*/  SHF.L.U32 R21, R10, 0x10, RZ ;  /* 0x000000100a157819 */ /* 0x000fc600000006ff */
[----:B------:R-:W3:Y:S04]  /*4850*/  LDL.LU R23, [R1+0x18] ;  /* 0x0000180001177983 */ /* 0x000ee80000300800 */
[----:B------:R-:W4:Y:S01]  /*4860*/  LDL.LU R10, [R1+0x10] ;  /* 0x00001000010a7983 */ /* 0x000f220000300800 */
[C---:B------:R-:W-:Y:S01]  /*4870*/  FMUL.FTZ R59, R5.reuse, R59 ;  /* 0x0000003b053b7220 */ /* 0x040fe20000410000 */
[----:B------:R-:W-:Y:S01]  /*4880*/  FMUL.FTZ R15, R5, R15 ;  /* 0x0000000f050f7220 */ /* 0x000fe20000410000 */
[C---:B------:R-:W-:Y:S01]  /*4890*/  FADD.FTZ R21, -R14.reuse, R21 ;  /* 0x000000150e157221 */ /* 0x040fe20000010100 */
[C---:B------:R-:W-:Y:S01]  /*48a0*/  FADD.FTZ R51, -R14.reuse, R51 ;  /* 0x000000330e337221 */ /* 0x040fe20000010100 */
[C---:B------:R-:W-:Y:S02]  /*48b0*/  FADD.FTZ R30, -R14.reuse, R30 ;  /* 0x0000001e0e1e7221 */ /* 0x040fe40000010100 */
[----:B------:R-:W-:Y:S01]  /*48c0*/  F2FP.BF16.F32.PACK_AB R15, R15, R59 ;  /* 0x0000003b0f0f723e */ /* 0x000fe200000010ff */
[C---:B------:R-:W-:Y:S01]  /*48d0*/  FADD.FTZ R34, -R14.reuse, R34 ;  /* 0x000000220e227221 */ /* 0x040fe20000010100 */
[----:B------:R-:W3:Y:S01]  /*48e0*/  LDL.LU R59, [R1+0x6c] ;  /* 0x00006c00013b7983 */ /* 0x000ee20000300800 */
[C---:B------:R-:W-:Y:S01]  /*48f0*/  FADD.FTZ R38, -R14.reuse, R38 ;  /* 0x000000260e267221 */ /* 0x040fe20000010100 */
[C---:B------:R-:W-:Y:S01]  /*4900*/  FADD.FTZ R42, -R14.reuse, R42 ;  /* 0x0000002a0e2a7221 */ /* 0x040fe20000010100 */
[----:B------:R-:W-:Y:S01]  /*4910*/  FADD.FTZ R46, -R14, R46 ;  /* 0x0000002e0e2e7221 */ /* 0x000fe20000010100 */
[----:B------:R-:W-:Y:S01]  /*4920*/  FFMA.FTZ R14, R0, R27, -R16 ;  /* 0x0000001b000e7223 */ /* 0x000fe20000010810 */
[C---:B------:R-:W-:Y:S01]  /*4930*/  FADD.FTZ R61, -R24.reuse, R61 ;  /* 0x0000003d183d7221 */ /* 0x040fe20000010100 */
[C---:B------:R-:W-:Y:S01]  /*4940*/  FADD.FTZ R50, -R24.reuse, R50 ;  /* 0x0000003218327221 */ /* 0x040fe20000010100 */
[C---:B------:R-:W-:Y:S01]  /*4950*/  FADD.FTZ R31, -R24.reuse, R31 ;  /* 0x0000001f181f7221 */ /* 0x040fe20000010100 */
[C---:B------:R-:W-:Y:S01]  /*4960*/  FADD.FTZ R35, -R24.reuse, R35 ;  /* 0x0000002318237221 */ /* 0x040fe20000010100 */
[C---:B------:R-:W-:Y:S01]  /*4970*/  FADD.FTZ R39, -R24.reuse, R39 ;  /* 0x0000002718277221 */ /* 0x040fe20000010100 */
[C---:B------:R-:W-:Y:S01]  /*4980*/  FADD.FTZ R43, -R24.reuse, R43 ;  /* 0x0000002b182b7221 */ /* 0x040fe20000010100 */
[----:B------:R-:W-:Y:S01]  /*4990*/  FADD.FTZ R47, -R24, R47 ;  /* 0x0000002f182f7221 */ /* 0x000fe20000010100 */
[----:B------:R-:W3:Y:S01]  /*49a0*/  LDL.LU R27, [R1+0x64] ;  /* 0x00006400011b7983 */ /* 0x000ee20000300800 */
[----:B----4-:R-:W-:-:S03]  /*49b0*/  FFMA.FTZ R24, R0, R10, -R16 ;  /* 0x0000000a00187223 */ /* 0x010fc60000010810 */
[----:B------:R-:W4:Y:S01]  /*49c0*/  LDL.LU R10, [R1+0x5c] ;  /* 0x00005c00010a7983 */ /* 0x000f220000300800 */
[----:B------:R-:W-:Y:S01]  /*49d0*/  SHF.L.U32 R48, R48, 0x10, RZ ;  /* 0x0000001030307819 */ /* 0x000fe200000006ff */
[--C-:B------:R-:W-:Y:S01]  /*49e0*/  FFMA.FTZ R53, R3, R53, -R16.reuse ;  /* 0x0000003503357223 */ /* 0x100fe20000010810 */
[C---:B------:R-:W-:Y:S01]  /*49f0*/  FMUL.FTZ R21, R5.reuse, R21 ;  /* 0x0000001505157220 */ /* 0x040fe20000410000 */
[C-C-:B--2---:R-:W-:Y:S01]  /*4a00*/  FFMA.FTZ R22, R0.reuse, R22, -R16.reuse ;  /* 0x0000001600167223 */ /* 0x144fe20000010810 */
[----:B------:R-:W-:Y:S01]  /*4a10*/  FMUL.FTZ R51, R5, R51 ;  /* 0x0000003305337220 */ /* 0x000fe20000410000 */
[----:B------:R-:W-:Y:S01]  /*4a20*/  FFMA.FTZ R28, R3, R28, -R16 ;  /* 0x0000001c031c7223 */ /* 0x000fe20000010810 */
[----:B---3--:R-:W-:Y:S01]  /*4a30*/  FFMA.FTZ R14, -R59, R17, R14 ;  /* 0x000000113b0e7223 */ /* 0x008fe2000001010e */
        /* <DEDUP_REMOVED lines=8> */
[----:B------:R-:W-:Y:S01]  /*4ac0*/  FFMA.FTZ R48, R3, R48, -R16 ;  /* 0x0000003003307223 */ /* 0x000fe20000010810 */
[----:B------:R-:W2:Y:S01]  /*4ad0*/  LDL.LU R59, [R1+0x44] ;  /* 0x00004400013b7983 */ /* 0x000ea20000300800 */
[----:B------:R-:W-:Y:S01]  /*4ae0*/  FFMA.FTZ R21, R17, -R21, R53 ;  /* 0x8000001511157223 */ /* 0x000fe20000010035 */
[----:B------:R-:W-:Y:S01]  /*4af0*/  FMUL.FTZ R30, R5, R30 ;  /* 0x0000001e051e7220 */ /* 0x000fe20000410000 */
[----:B------:R-:W-:Y:S01]  /*4b00*/  FFMA.FTZ R22, -R27, R17, R22 ;  /* 0x000000111b167223 */ /* 0x000fe20000010116 */
[----:B------:R-:W3:Y:S01]  /*4b10*/  LDL.LU R16, [R1+0x74] ;  /* 0x0000740001107983 */ /* 0x000ee20000300800 */
[----:B------:R-:W-:-:S03]  /*4b20*/  FFMA.FTZ R28, R17, -R51, R28 ;  /* 0x80000033111c7223 */ /* 0x000fc6000001001c */
[----:B------:R-:W2:Y:S01]  /*4b30*/  LDL.LU R53, [R1+0x40] ;  /* 0x0000400001357983 */ /* 0x000ea20000300800 */
[----:B------:R-:W-:-:S03]  /*4b40*/  FFMA.FTZ R30, R17, -R30, R32 ;  /* 0x8000001e111e7223 */ /* 0x000fc60000010020 */
[----:B------:R-:W2:Y:S04]  /*4b50*/  LDL.LU R27, [R1+0x78] ;  /* 0x00007800011b7983 */ /* 0x000ea80000300800 */
[----:B------:R-:W2:Y:S01]  /*4b60*/  LDL.LU R51, [R1+0x48] ;  /* 0x0000480001337983 */ /* 0x000ea20000300800 */
[----:B----4-:R-:W-:-:S03]  /*4b70*/  FFMA.FTZ R23, -R10, R17, R23 ;  /* 0x000000110a177223 */ /* 0x010fc60000010117 */
[----:B------:R1:W5:Y:S04]  /*4b80*/  LDL.LU R10, [R1+0xd0] ;  /* 0x0000d000010a7983 */ /* 0x0003680000300800 */
[----:B------:R-:W4:Y:S01]  /*4b90*/  LDL.LU R32, [R1+0x50] ;  /* 0x0000500001207983 */ /* 0x000f220000300800 */
[C---:B------:R-:W-:Y:S01]  /*4ba0*/  FMUL.FTZ R46, R5.reuse, R46 ;  /* 0x0000002e052e7220 */ /* 0x040fe20000410000 */
[C---:B------:R-:W-:Y:S01]  /*4bb0*/  FMUL.FTZ R42, R5.reuse, R42 ;  /* 0x0000002a052a7220 */ /* 0x040fe20000410000 */
[C---:B------:R-:W-:Y:S01]  /*4bc0*/  FMUL.FTZ R38, R5.reuse, R38 ;  /* 0x0000002605267220 */ /* 0x040fe20000410000 */
[----:B------:R-:W-:Y:S01]  /*4bd0*/  FMUL.FTZ R34, R5, R34 ;  /* 0x0000002205227220 */ /* 0x000fe20000410000 */
[C---:B------:R-:W-:Y:S01]  /*4be0*/  FFMA.FTZ R46, R17.reuse, -R46, R48 ;  /* 0x8000002e112e7223 */ /* 0x040fe20000010030 */
[C---:B------:R-:W-:Y:S01]  /*4bf0*/  FFMA.FTZ R42, R17.reuse, -R42, R44 ;  /* 0x8000002a112a7223 */ /* 0x040fe2000001002c */
[----:B------:R-:W2:Y:S01]  /*4c00*/  LDL.LU R48, [R1+0x24] ;  /* 0x0000240001307983 */ /* 0x000ea20000300800 */
[C---:B------:R-:W-:Y:S01]  /*4c10*/  FFMA.FTZ R38, R17.reuse, -R38, R40 ;  /* 0x8000002611267223 */ /* 0x040fe20000010028 */
[----:B------:R-:W-:-:S02]  /*4c20*/  FFMA.FTZ R34, R17, -R34, R36 ;  /* 0x8000002211227223 */ /* 0x000fc40000010024 */
[----:B------:R-:W2:Y:S04]  /*4c30*/  LDL.LU R44, [R1+0x70] ;  /* 0x00007000012c7983 */ /* 0x000ea80000300800 */
[----:B------:R-:W2:Y:S04]  /*4c40*/  LDL.LU R40, [R1+0x68] ;  /* 0x0000680001287983 */ /* 0x000ea80000300800 */
[----:B------:R-:W2:Y:S01]  /*4c50*/  LDL.LU R36, [R1+0x60] ;  /* 0x0000600001247983 */ /* 0x000ea20000300800 */
[----:B----4-:R-:W-:-:S03]  /*4c60*/  FFMA.FTZ R24, -R32, R17, R24 ;  /* 0x0000001120187223 */ /* 0x010fc60000010118 */
[----:B------:R-:W4:Y:S01]  /*4c70*/  LDL.LU R32, [R1+0x4c] ;  /* 0x00004c0001207983 */ /* 0x000f220000300800 */
[----:B---3--:R-:W-:Y:S01]  /*4c80*/  IADD3 R16, P1, R16, UR16, RZ ;  /* 0x0000001010107c10 */ /* 0x008fe2000ff3e0ff */
[-C--:B--2---:R-:W-:Y:S01]  /*4c90*/  FFMA.FTZ R60, -R51, R17.reuse, R60 ;  /* 0x00000011333c7223 */ /* 0x084fe2000001013c */
[-C--:B------:R-:W-:Y:S01]  /*4ca0*/  FFMA.FTZ R58, -R59, R17.reuse, R58 ;  /* 0x000000113b3a7223 */ /* 0x080fe2000001013a */
[----:B------:R-:W-:Y:S01]  /*4cb0*/  FFMA.FTZ R57, -R53, R17, R57 ;  /* 0x0000001135397223 */ /* 0x000fe20000010139 */
[----:B------:R-:W-:Y:S02]  /*4cc0*/  IADD3.X R17, R27, UR17, RZ, P1, !PT ;  /* 0x000000111b117c10 */ /* 0x000fe40008ffe4ff */
[----:B------:R-:W-:Y:S01]  /*4cd0*/  PRMT R26, R15, 0x7632, R26 ;  /* 0x000076320f1a7816 */ /* 0x000fe2000000001a */
[----:B------:R-:W2:Y:S01]  /*4ce0*/  LDL.LU R27, [R1+0x3c] ;  /* 0x00003c00011b7983 */ /* 0x000ea20000300800 */
[----:B------:R-:W-:-:S03]  /*4cf0*/  FFMA.FTZ R54, R2, R54, -R18 ;  /* 0x0000003602367223 */ /* 0x000fc60000010812 */
[----:B------:R0:W-:Y:S04]  /*4d00*/  STG.E.U16 desc[UR12][R16.64+0x2], R26 ;  /* 0x0000021a10007986 */ /* 0x0001e8000c10150c */
[----:B------:R3:W-:Y:S04]  /*4d10*/  STG.E.U16 desc[UR12][R16.64], R15 ;  /* 0x0000000f10007986 */ /* 0x0007e8000c10150c */
[----:B0-----:R-:W2:Y:S04]  /*4d20*/  LDL.LU R26, [R1+0x28] ;  /* 0x00002800011a7983 */ /* 0x001ea80000300800 */
[----:B---3--:R-:W3:Y:S01]  /*4d30*/  LDL.LU R15, [R1+0x14] ;  /* 0x00001400010f7983 */ /* 0x008ee20000300800 */
[----:B----4-:R-:W-:-:S03]  /*4d40*/  FFMA.FTZ R54, -R32, R19, R54 ;  /* 0x0000001320367223 */ /* 0x010fc60000010136 */
[----:B------:R-:W4:Y:S01]  /*4d50*/  LDL.LU R32, [R1+0x94] ;  /* 0x0000940001207983 */ /* 0x000f220000300800 */
[----:B------:R-:W-:Y:S01]  /*4d60*/  SHF.L.U32 R33, R33, 0x10, RZ ;  /* 0x0000001021217819 */ /* 0x000fe200000006ff */
[--C-:B------:R-:W-:Y:S01]  /*4d70*/  FFMA.FTZ R55, R2, R55, -R18.reuse ;  /* 0x0000003702377223 */ /* 0x100fe20000010812 */
[----:B------:R-:W-:Y:S01]  /*4d80*/  SHF.L.U32 R29, R29, 0x10, RZ ;  /* 0x000000101d1d7819 */ /* 0x000fe200000006ff */
[----:B------:R-:W-:Y:S01]  /*4d90*/  FMUL.FTZ R31, R6, R31 ;  /* 0x0000001f061f7220 */ /* 0x000fe20000410000 */
[----:B------:R-:W-:Y:S01]  /*4da0*/  SHF.L.U32 R37, R37, 0x10, RZ ;  /* 0x0000001025257819 */ /* 0x000fe200000006ff */
[----:B------:R-:W-:Y:S01]  /*4db0*/  FFMA.FTZ R33, R4, R33, -R18 ;  /* 0x0000002104217223 */ /* 0x000fe20000010812 */
[----:B------:R-:W-:Y:S01]  /*4dc0*/  SHF.L.U32 R45, R45, 0x10, RZ ;  /* 0x000000102d2d7819 */ /* 0x000fe200000006ff */
[----:B------:R-:W-:Y:S01]  /*4dd0*/  IMAD.U32 R52, R52, 0x10000, RZ ;  /* 0x0001000034347824 */ /* 0x000fe200078e00ff */
[----:B------:R-:W-:Y:S01]  /*4de0*/  SHF.L.U32 R49, R49, 0x10, RZ ;  /* 0x0000001031317819 */ /* 0x000fe200000006ff */
[----:B------:R-:W-:-:S02]  /*4df0*/  IMAD.U32 R41, R41, 0x10000, RZ ;  /* 0x0001000029297824 */ /* 0x000fc400078e00ff */
[----:B------:R-:W-:Y:S01]  /*4e00*/  FFMA.FTZ R55, -R36, R19, R55 ;  /* 0x0000001324377223 */ /* 0x000fe20000010137 */
[C---:B------:R-:W-:Y:S01]  /*4e10*/  FMUL.FTZ R14, R5.reuse, R14 ;  /* 0x0000000e050e7220 */ /* 0x040fe20000410000 */
[----:B------:R-:W4:Y:S01]  /*4e20*/  LDL.LU R36, [R1+0x9c] ;  /* 0x00009c0001247983 */ /* 0x000f220000300800 */
        /* <DEDUP_REMOVED lines=13> */
[--C-:B------:R-:W-:Y:S01]  /*4f00*/  FFMA.FTZ R25, R2, R25, -R18.reuse ;  /* 0x0000001902197223 */ /* 0x100fe20000010812 */
[----:B------:R-:W-:Y:S01]  /*4f10*/  FFMA.FTZ R31, R19, -R31, R33 ;  /* 0x8000001f131f7223 */ /* 0x000fe20000010021 */
[----:B------:R-:W-:Y:S01]  /*4f20*/  FMUL.FTZ R61, R6, R61 ;  /* 0x0000003d063d7220 */ /* 0x000fe20000410000 */
[--C-:B------:R-:W-:Y:S01]  /*4f30*/  FFMA.FTZ R5, R2, R48, -R18.reuse ;  /* 0x0000003002057223 */ /* 0x100fe20000010812 */
[--C-:B------:R-:W-:Y:S01]  /*4f40*/  FFMA.FTZ R52, R4, R52, -R18.reuse ;  /* 0x0000003404347223 */ /* 0x100fe20000010812 */
[--C-:B------:R-:W-:Y:S01]  /*4f50*/  FFMA.FTZ R56, R2, R56, -R18.reuse ;  /* 0x0000003802387223 */ /* 0x100fe20000010812 */
[C-C-:B------:R-:W-:Y:S01]  /*4f60*/  FFMA.FTZ R29, R4.reuse, R29, -R18.reuse ;  /* 0x0000001d041d7223 */ /* 0x140fe20000010812 */
[C-C-:B------:R-:W-:Y:S01]  /*4f70*/  FFMA.FTZ R37, R4.reuse, R37, -R18.reuse ;  /* 0x0000002504257223 */ /* 0x140fe20000010812 */
[--C-:B------:R-:W-:Y:S01]  /*4f80*/  FFMA.FTZ R41, R4, R41, -R18.reuse ;  /* 0x0000002904297223 */ /* 0x100fe20000010812 */
[--C-:B------:R-:W-:Y:S01]  /*4f90*/  FFMA.FTZ R8, R2, R8, -R18.reuse ;  /* 0x0000000802087223 */ /* 0x100fe20000010812 */
[--C-:B------:R-:W-:Y:S01]  /*4fa0*/  FFMA.FTZ R45, R4, R45, -R18.reuse ;  /* 0x0000002d042d7223 */ /* 0x100fe20000010812 */
[--C-:B------:R-:W-:Y:S01]  /*4fb0*/  FFMA.FTZ R9, R2, R9, -R18.reuse ;  /* 0x0000000902097223 */ /* 0x100fe20000010812 */
[----:B------:R-:W-:Y:S01]  /*4fc0*/  FFMA.FTZ R49, R4, R49, -R18 ;  /* 0x0000003104317223 */ /* 0x000fe20000010812 */
[C---:B------:R-:W-:Y:S01]  /*4fd0*/  FMUL.FTZ R50, R6.reuse, R50 ;  /* 0x0000003206327220 */ /* 0x040fe20000410000 */
[C---:B------:R-:W-:Y:S01]  /*4fe0*/  FMUL.FTZ R35, R6.reuse, R35 ;  /* 0x0000002306237220 */ /* 0x040fe20000410000 */
[C---:B------:R-:W-:Y:S01]  /*4ff0*/  FMUL.FTZ R39, R6.reuse, R39 ;  /* 0x0000002706277220 */ /* 0x040fe20000410000 */
[C---:B------:R-:W-:Y:S01]  /*5000*/  FMUL.FTZ R43, R6.reuse, R43 ;  /* 0x0000002b062b7220 */ /* 0x040fe20000410000 */
[----:B------:R-:W-:Y:S01]  /*5010*/  FMUL.FTZ R47, R6, R47 ;  /* 0x0000002f062f7220 */ /* 0x000fe20000410000 */
[----:B------:R-:W4:Y:S01]  /*5020*/  LDL.LU R33, [R1+0x98] ;  /* 0x0000980001217983 */ /* 0x000f220000300800 */
[-C--:B--2---:R-:W-:Y:S01]  /*5030*/  FFMA.FTZ R25, -R27, R19.reuse, R25 ;  /* 0x000000131b197223 */ /* 0x084fe20000010119 */
[----:B------:R-:W-:Y:S01]  /*5040*/  FFMA.FTZ R5, -R44, R19, R5 ;  /* 0x000000132c057223 */ /* 0x000fe20000010105 */
[C---:B------:R-:W-:Y:S01]  /*5050*/  FFMA.FTZ R52, R19.reuse, -R61, R52 ;  /* 0x8000003d13347223 */ /* 0x040fe20000010034 */
[----:B------:R-:W-:Y:S01]  /*5060*/  FFMA.FTZ R56, -R40, R19, R56 ;  /* 0x0000001328387223 */ /* 0x000fe20000010138 */
[C---:B------:R-:W-:Y:S01]  /*5070*/  FFMA.FTZ R29, R19.reuse, -R50, R29 ;  /* 0x80000032131d7223 */ /* 0x040fe2000001001d */
[C---:B------:R-:W-:Y:S01]  /*5080*/  FFMA.FTZ R35, R19.reuse, -R35, R37 ;  /* 0x8000002313237223 */ /* 0x040fe20000010025 */
[C---:B------:R-:W-:Y:S01]  /*5090*/  FFMA.FTZ R39, R19.reuse, -R39, R41 ;  /* 0x8000002713277223 */ /* 0x040fe20000010029 */
[----:B------:R-:W-:Y:S01]  /*50a0*/  FFMA.FTZ R8, -R26, R19, R8 ;  /* 0x000000131a087223 */ /* 0x000fe20000010108 */
[----:B------:R-:W-:Y:S01]  /*50b0*/  FFMA.FTZ R43, R19, -R43, R45 ;  /* 0x8000002b132b7223 */ /* 0x000fe2000001002d */
[----:B---3--:R-:W-:Y:S01]  /*50c0*/  FFMA.FTZ R9, -R15, R19, R9 ;  /* 0x000000130f097223 */ /* 0x008fe20000010109 */
[----:B------:R-:W2:Y:S01]  /*50d0*/  LDL.LU R27, [R1+0xa4] ;  /* 0x0000a400011b7983 */ /* 0x000ea20000300800 */
[----:B------:R-:W-:Y:S01]  /*50e0*/  FFMA.FTZ R47, R19, -R47, R49 ;  /* 0x8000002f132f7223 */ /* 0x000fe20000010031 */
[----:B------:R-:W-:-:S02]  /*50f0*/  FMUL.FTZ R7, R6, R7 ;  /* 0x0000000706077220 */ /* 0x000fc40000410000 */
[----:B------:R-:W3:Y:S01]  /*5100*/  LDL.LU R26, [R1+0xa0] ;  /* 0x0000a000011a7983 */ /* 0x000ee20000300800 */
        /* <DEDUP_REMOVED lines=15> */
[----:B------:R-:W-:-:S02]  /*5200*/  F2FP.BF16.F32.PACK_AB R14, R21, R14 ;  /* 0x0000000e150e723e */ /* 0x000fc400000010ff */
[----:B------:R-:W-:Y:S02]  /*5210*/  F2FP.BF16.F32.PACK_AB R7, R20, R7 ;  /* 0x000000071407723e */ /* 0x000fe400000010ff */
[----:B----4-:R-:W-:Y:S02]  /*5220*/  IADD3 R6, P1, R32, UR16, RZ ;  /* 0x0000001020067c10 */ /* 0x010fe4000ff3e0ff */
[----:B------:R-:W4:Y:S04]  /*5230*/  LDL.LU R32, [R1+0xb0] ;  /* 0x0000b00001207983 */ /* 0x000f280000300800 */
[----:B------:R-:W4:Y:S04]  /*5240*/  LDL.LU R21, [R1+0xa8] ;  /* 0x0000a80001157983 */ /* 0x000f280000300800 */
[----:B------:R-:W4:Y:S01]  /*5250*/  LDL.LU R20, [R1+0xac] ;  /* 0x0000ac0001147983 */ /* 0x000f220000300800 */
[----:B------:R-:W-:-:S02]  /*5260*/  PRMT R8, R7, 0x7632, R8 ;  /* 0x0000763207087816 */ /* 0x000fc40000000008 */
[----:B------:R-:W-:Y:S01]  /*5270*/  F2FP.BF16.F32.PACK_AB R5, R52, R5 ;  /* 0x000000053405723e */ /* 0x000fe200000010ff */
        /* <DEDUP_REMOVED lines=9> */
[----:B------:R0:W-:Y:S04]  /*5310*/  STG.E.U16 desc[UR12][R6.64+0x4], R5 ;  /* 0x0000040506007986 */ /* 0x0001e8000c10150c */
[----:B------:R-:W-:Y:S01]  /*5320*/  STG.E.U16 desc[UR12][R6.64], R14 ;  /* 0x0000000e06007986 */ /* 0x000fe2000c10150c */
[----:B------:R-:W-:-:S03]  /*5330*/  IADD3 R8, P1, R33, UR16, RZ ;  /* 0x0000001021087c10 */ /* 0x000fc6000ff3e0ff */
[----:B------:R3:W-:Y:S01]  /*5340*/  STG.E.U16 desc[UR12][R6.64+0x6], R17 ;  /* 0x0000061106007986 */ /* 0x0007e2000c10150c */
[----:B0-----:R-:W-:Y:S02]  /*5350*/  PRMT R5, R29, 0x7632, R5 ;  /* 0x000076321d057816 */ /* 0x001fe40000000005 */
[----:B--2---:R-:W-:Y:S02]  /*5360*/  IADD3.X R9, R27, UR17, RZ, P1, !PT ;  /* 0x000000111b097c10 */ /* 0x004fe40008ffe4ff */
[----:B------:R-:W2:Y:S01]  /*5370*/  LDL.LU R27, [R1+0x8c] ;  /* 0x00008c00011b7983 */ /* 0x000ea20000300800 */
[----:B---3--:R-:W-:-:S03]  /*5380*/  IADD3 R6, P1, R26, UR16, RZ ;  /* 0x000000101a067c10 */ /* 0x008fc6000ff3e0ff */
[----:B------:R0:W-:Y:S04]  /*5390*/  STG.E.U16 desc[UR12][R8.64], R22 ;  /* 0x0000001608007986 */ /* 0x0001e8000c10150c */
[----:B------:R-:W3:Y:S04]  /*53a0*/  LDL.LU R26, [R1+0x90] ;  /* 0x00009000011a7983 */ /* 0x000ee80000300800 */
[----:B------:R-:W-:Y:S04]  /*53b0*/  STG.E.U16 desc[UR12][R8.64+0x2], R19 ;  /* 0x0000021308007986 */ /* 0x000fe8000c10150c */
[----:B------:R-:W-:Y:S04]  /*53c0*/  STG.E.U16 desc[UR12][R8.64+0x4], R29 ;  /* 0x0000041d08007986 */ /* 0x000fe8000c10150c */
[----:B0-----:R-:W3:Y:S04]  /*53d0*/  LDL.LU R22, [R1+0x84] ;  /* 0x0000840001167983 */ /* 0x001ee80000300800 */
[----:B------:R0:W-:Y:S01]  /*53e0*/  STG.E.U16 desc[UR12][R8.64+0x6], R5 ;  /* 0x0000060508007986 */ /* 0x0001e2000c10150c */
[----:B----4-:R-:W-:-:S02]  /*53f0*/  IADD3.X R7, R32, UR17, RZ, P1, !PT ;  /* 0x0000001120077c10 */ /* 0x010fc40008ffe4ff */
[----:B0-----:R-:W-:Y:S02]  /*5400*/  IADD3 R8, P1, R21, UR16, RZ ;  /* 0x0000001015087c10 */ /* 0x001fe4000ff3e0ff */
[----:B------:R-:W4:Y:S02]  /*5410*/  LDL.LU R21, [R1+0x88] ;  /* 0x0000880001157983 */ /* 0x000f240000300800 */
[----:B------:R-:W-:Y:S02]  /*5420*/  IADD3.X R9, R20, UR17, RZ, P1, !PT ;  /* 0x0000001114097c10 */ /* 0x000fe40008ffe4ff */
[----:B------:R-:W4:Y:S04]  /*5430*/  LDL.LU R20, [R1+0x7c] ;  /* 0x00007c0001147983 */ /* 0x000f280000300800 */
[----:B------:R-:W4:Y:S01]  /*5440*/  LDL.LU R19, [R1+0x80] ;  /* 0x0000800001137983 */ /* 0x000f220000300800 */
[----:B------:R-:W-:-:S02]  /*5450*/  F2FP.BF16.F32.PACK_AB R23, R30, R23 ;  /* 0x000000171e17723e */ /* 0x000fc400000010ff */
        /* <DEDUP_REMOVED lines=8> */
[----:B------:R-:W-:Y:S04]  /*54e0*/  STG.E.U16 desc[UR12][R6.64+0x4], R31 ;  /* 0x0000041f06007986 */ /* 0x000fe8000c10150c */
[----:B------:R0:W-:Y:S01]  /*54f0*/  STG.E.U16 desc[UR12][R6.64+0x6], R16 ;  /* 0x0000061006007986 */ /* 0x0001e2000c10150c */
[----:B------:R-:W-:Y:S02]  /*5500*/  PRMT R17, R35, 0x7632, R17 ;  /* 0x0000763223117816 */ /* 0x000fe40000000011 */
[----:B------:R-:W-:Y:S02]  /*5510*/  F2FP.BF16.F32.PACK_AB R38, R38, R60 ;  /* 0x0000003c2626723e */ /* 0x000fe400000010ff */
[----:B------:R-:W-:Y:S02]  /*5520*/  F2FP.BF16.F32.PACK_AB R25, R39, R25 ;  /* 0x000000192719723e */ /* 0x000fe400000010ff */
[----:B------:R-:W-:Y:S01]  /*5530*/  F2FP.BF16.F32.PACK_AB R43, R43, R15 ;  /* 0x0000000f2b2b723e */ /* 0x000fe200000010ff */
[----:B------:R1:W-:Y:S01]  /*5540*/  STG.E.U16 desc[UR12][R8.64+0x2], R5 ;  /* 0x0000020508007986 */ /* 0x0003e2000c10150c */
[----:B------:R-:W-:-:S03]  /*5550*/  F2FP.BF16.F32.PACK_AB R42, R42, R58 ;  /* 0x0000003a2a2a723e */ /* 0x000fc600000010ff */
[----:B------:R-:W-:Y:S01]  /*5560*/  STG.E.U16 desc[UR12][R8.64], R24 ;  /* 0x0000001808007986 */ /* 0x000fe2000c10150c */
[----:B0-----:R-:W-:Y:S02]  /*5570*/  PRMT R16, R38, 0x7632, R16 ;  /* 0x0000763226107816 */ /* 0x001fe40000000010 */
[----:B--2---:R-:W-:Y:S01]  /*5580*/  IADD3 R6, P1, R27, UR16, RZ ;  /* 0x000000101b067c10 */ /* 0x004fe2000ff3e0ff */
[----:B------:R-:W-:Y:S01]  /*5590*/  STG.E.U16 desc[UR12][R8.64+0x4], R35 ;  /* 0x0000042308007986 */ /* 0x000fe2000c10150c */
[----:B-1----:R-:W-:Y:S02]  /*55a0*/  PRMT R5, R25, 0x7632, R5 ;  /* 0x0000763219057816 */ /* 0x002fe40000000005 */
[----:B---3--:R-:W-:Y:S01]  /*55b0*/  IADD3.X R7, R26, UR17, RZ, P1, !PT ;  /* 0x000000111a077c10 */ /* 0x008fe20008ffe4ff */
[----:B------:R0:W-:Y:S01]  /*55c0*/  STG.E.U16 desc[UR12][R8.64+0x6], R17 ;  /* 0x0000061108007986 */ /* 0x0001e2000c10150c */
[----:B------:R-:W-:Y:S02]  /*55d0*/  F2FP.BF16.F32.PACK_AB R46, R46, R57 ;  /* 0x000000392e2e723e */ /* 0x000fe400000010ff */
[----:B------:R-:W-:-:S02]  /*55e0*/  F2FP.BF16.F32.PACK_AB R18, R47, R18 ;  /* 0x000000122f12723e */ /* 0x000fc400000010ff */
[----:B------:R-:W-:Y:S02]  /*55f0*/  IADD3 R14, P1, R22, UR16, RZ ;  /* 0x00000010160e7c10 */ /* 0x000fe4000ff3e0ff */
[----:B0-----:R-:W-:Y:S01]  /*5600*/  PRMT R9, R43, 0x7632, R9 ;  /* 0x000076322b097816 */ /* 0x001fe20000000009 */
[----:B------:R-:W-:Y:S04]  /*5610*/  STG.E.U16 desc[UR12][R6.64], R38 ;  /* 0x0000002606007986 */ /* 0x000fe8000c10150c */
[----:B------:R-:W-:Y:S04]  /*5620*/  STG.E.U16 desc[UR12][R6.64+0x2], R16 ;  /* 0x0000021006007986 */ /* 0x000fe8000c10150c */
[----:B------:R-:W-:Y:S04]  /*5630*/  STG.E.U16 desc[UR12][R6.64+0x4], R25 ;  /* 0x0000041906007986 */ /* 0x000fe8000c10150c */
[----:B------:R0:W-:Y:S02]  /*5640*/  STG.E.U16 desc[UR12][R6.64+0x6], R5 ;  /* 0x0000060506007986 */ /* 0x0001e4000c10150c */
[----:B0-----:R-:W-:-:S02]  /*5650*/  PRMT R7, R42, 0x7632, R7 ;  /* 0x000076322a077816 */ /* 0x001fc40000000007 */
[----:B------:R-:W-:Y:S02]  /*5660*/  PRMT R5, R46, 0x7632, R5 ;  /* 0x000076322e057816 */ /* 0x000fe40000000005 */
[----:B------:R-:W-:Y:S01]  /*5670*/  PRMT R6, R18, 0x7632, R6 ;  /* 0x0000763212067816 */ /* 0x000fe20000000006 */
[----:B------:R-:W-:Y:S01]  /*5680*/  ULOP3.LUT UR4, UR4, 0x1, URZ, 0x3c, !UPT ;  /* 0x0000000104047892 */ /* 0x000fe2000f8e3c3f */
[----:B------:R-:W-:Y:S01]  /*5690*/  UMOV UR5, UR10 ;  /* 0x0000000a00057c82 */ /* 0x000fe20008000000 */
[----:B----4-:R-:W-:Y:S02]  /*56a0*/  IADD3.X R15, R21, UR17, RZ, P1, !PT ;  /* 0x00000011150f7c10 */ /* 0x010fe40008ffe4ff */
[----:B------:R-:W-:-:S03]  /*56b0*/  IADD3 R8, P1, R20, UR16, RZ ;  /* 0x0000001014087c10 */ /* 0x000fc6000ff3e0ff */
[----:B------:R0:W-:Y:S04]  /*56c0*/  STG.E.U16 desc[UR12][R14.64+0x6], R9 ;  /* 0x000006090e007986 */ /* 0x0001e8000c10150c */
[----:B------:R1:W-:Y:S04]  /*56d0*/  STG.E.U16 desc[UR12][R14.64], R42 ;  /* 0x0000002a0e007986 */ /* 0x0003e8000c10150c */
[----:B------:R1:W-:Y:S01]  /*56e0*/  STG.E.U16 desc[UR12][R14.64+0x2], R7 ;  /* 0x000002070e007986 */ /* 0x0003e2000c10150c */
[----:B0-----:R-:W-:-:S03]  /*56f0*/  IADD3.X R9, R19, UR17, RZ, P1, !PT ;  /* 0x0000001113097c10 */ /* 0x001fc60008ffe4ff */
[----:B------:R1:W-:Y:S04]  /*5700*/  STG.E.U16 desc[UR12][R14.64+0x4], R43 ;  /* 0x0000042b0e007986 */ /* 0x0003e8000c10150c */
[----:B------:R1:W-:Y:S04]  /*5710*/  STG.E.U16 desc[UR12][R8.64], R46 ;  /* 0x0000002e08007986 */ /* 0x0003e8000c10150c */
[----:B------:R1:W-:Y:S04]  /*5720*/  STG.E.U16 desc[UR12][R8.64+0x2], R5 ;  /* 0x0000020508007986 */ /* 0x0003e8000c10150c */
[----:B------:R1:W-:Y:S04]  /*5730*/  STG.E.U16 desc[UR12][R8.64+0x4], R18 ;  /* 0x0000041208007986 */ /* 0x0003e8000c10150c */
[----:B------:R1:W-:Y:S01]  /*5740*/  STG.E.U16 desc[UR12][R8.64+0x6], R6 ;  /* 0x0000060608007986 */ /* 0x0003e2000c10150c */
[----:B------:R-:W-:Y:S05]  /*5750*/  @!P0 BRA `(.L_x_520) ;  /* 0xffffffac00c08947 */ /* 0x000fea000383ffff */
.L_x_504:
[----:B------:R-:W-:-:S04]  /*5760*/  ULEA UR7, UR8, UR11, 0x6 ;  /* 0x0000000b08077291 */ /* 0x000fc8000f8e303f */
[----:B------:R-:W-:-:S04]  /*5770*/  USHF.L.U32 UR7, UR7, 0x5, URZ ;  /* 0x0000000507077899 */ /* 0x000fc8000800063f */
[----:B------:R-:W-:-:S06]  /*5780*/  UISETP.GT.AND UP0, UPT, UR7, 0x3bf, UPT ;  /* 0x000003bf0700788c */ /* 0x000fcc000bf04270 */
[----:B------:R-:W-:-:S13]  /*5790*/  PLOP3.LUT P0, PT, PT, PT, UP0, 0x80, 0x0 ;  /* 0x000000000000781c */ /* 0x000fda0003f0f008 */
[----:B------:R-:W-:Y:S05]  /*57a0*/  @P0 EXIT ;  /* 0x000000000000094d */ /* 0x000fea0003800000 */
[----:B------:R-:W2:Y:S01]  /*57b0*/  S2R R57, SR_TID.X ;  /* 0x0000000000397919 */ /* 0x000ea20000002100 */
[----:B0-----:R-:W-:Y:S01]  /*57c0*/  LOP3.LUT R2, RZ, UR14, RZ, 0x33, !PT ;  /* 0x0000000eff027c12 */ /* 0x001fe2000f8e33ff */
        /* <DEDUP_REMOVED lines=9> */
[----:B------:R-:W-:Y:S02]  /*5860*/  SEL R3, R3, 0xffffffff, P0 ;  /* 0xffffffff03037807 */ /* 0x000fe40000000000 */
[C---:B------:R-:W-:Y:S02]  /*5870*/  SHF.L.U32 R0, R2.reuse, 0x6, RZ ;  /* 0x0000000602007819 */ /* 0x040fe400000006ff */
[----:B------:R-:W-:Y:S01]  /*5880*/  SHF.L.U64.HI R2, R2, 0x6, R3 ;  /* 0x0000000602027819 */ /* 0x000fe20000010203 */
[----:B------:R-:W-:Y:S01]  /*5890*/  IMAD.MOV.U32 R3, RZ, RZ, -0x1 ;  /* 0xffffffffff037424 */ /* 0x000fe200078e00ff */
[----:B0-----:R-:W-:-:S03]  /*58a0*/  ULEA UR8, UR5, UR4, 0x18 ;  /* 0x0000000405087291 */ /* 0x001fc6000f8ec03f */
[----:B------:R-:W-:Y:S02]  /*58b0*/  ULDC.64 UR4, c[0x0][0x260] ;  /* 0x0000980000047ab9 */ /* 0x000fe40000000a00 */
[----:B------:R-:W-:Y:S01]  /*58c0*/  UIADD3 UR4, UP1, UR4, 0x50400, URZ ;  /* 0x0005040004047890 */ /* 0x000fe2000ff3e03f */
[--C-:B--2---:R-:W-:Y:S02]  /*58d0*/  SHF.R.U32.HI R49, RZ, 0x5, R57.reuse ;  /* 0x00000005ff317819 */ /* 0x104fe40000011639 */
[----:B------:R-:W-:Y:S01]  /*58e0*/  SHF.R.U32.HI R50, RZ, 0x4, R57 ;  /* 0x00000004ff327819 */ /* 0x000fe20000011639 */
[----:B------:R-:W-:Y:S01]  /*58f0*/  UIADD3.X UR5, URZ, UR5, URZ, UP1, !UPT ;  /* 0x000000053f057290 */ /* 0x000fe20008ffe43f */
[----:B------:R-:W-:Y:S02]  /*5900*/  IADD3 R0, P0, P1, -R0, -0x41, -R49 ;  /* 0xffffffbf00007810 */ /* 0x000fe4000791e931 */
[----:B-1----:R-:W-:Y:S02]  /*5910*/  SHF.L.U32 R6, R49, 0x1, RZ ;  /* 0x0000000131067819 */ /* 0x002fe400000006ff */
[----:B------:R-:W-:-:S02]  /*5920*/  IADD3.X R2, ~R2, -0x1, R3, P0, P1 ;  /* 0xffffffff02027810 */ /* 0x000fc400007e2503 */
[----:B------:R-:W-:Y:S02]  /*5930*/  IADD3 R51, R50, 0x1e, RZ ;  /* 0x0000001e32337810 */ /* 0x000fe40007ffe0ff */
[----:B------:R-:W-:Y:S01]  /*5940*/  LOP3.LUT R3, R6, 0x1f, R57, 0x78, !PT ;  /* 0x0000001f06037812 */ /* 0x000fe200078e7839 */
[----:B------:R-:W-:Y:S01]  /*5950*/  IMAD.WIDE.U32 R4, R2, -0x77777777, RZ ;  /* 0x8888888902047825 */ /* 0x000fe200078e00ff */
[----:B------:R-:W-:Y:S02]  /*5960*/  LEA R8, R49, UR8, 0x7 ;  /* 0x0000000831087c11 */ /* 0x000fe4000f8e38ff */
[----:B-----5:R-:W-:Y:S02]  /*5970*/  LOP3.LUT R10, RZ, R50, RZ, 0x33, !PT ;  /* 0x00000032ff0a7212 */ /* 0x020fe400078e33ff */
[----:B------:R-:W-:Y:S01]  /*5980*/  VIMNMX.U32 R9, R51, 0x20, !PT ;  /* 0x0000002033097848 */ /* 0x000fe20007fe0000 */
[----:B------:R-:W-:Y:S01]  /*5990*/  IMAD.WIDE.U32 R6, P0, R0, -0x77777778, R4 ;  /* 0x8888888800067825 */ /* 0x000fe20007800004 */
[----:B------:R-:W-:-:S02]  /*59a0*/  LEA R3, R3, R8, 0x2 ;  /* 0x0000000803037211 */ /* 0x000fc400078e10ff */
[C---:B------:R-:W-:Y:S01]  /*59b0*/  SHF.L.U32 R8, R57.reuse, 0x7, RZ ;  /* 0x0000000739087819 */ /* 0x040fe200000006ff */
[----:B------:R-:W-:Y:S01]  /*59c0*/  IMAD.WIDE.U32 R4, R0, -0x77777777, RZ ;  /* 0x8888888900047825 */ /* 0x000fe200078e00ff */
[----:B------:R-:W-:Y:S02]  /*59d0*/  SHF.L.U32 R48, R57, 0x1, RZ ;  /* 0x0000000139307819 */ /* 0x000fe400000006ff */
[----:B------:R-:W-:Y:S01]  /*59e0*/  IADD3 R4, R9, R10, RZ ;  /* 0x0000000a09047210 */ /* 0x000fe20007ffe0ff */
[----:B------:R-:W-:Y:S01]  /*59f0*/  IMAD.X R11, RZ, RZ, RZ, P0 ;  /* 0x000000ffff0b7224 */ /* 0x000fe200000e06ff */
[----:B------:R-:W-:Y:S01]  /*5a00*/  IADD3 RZ, P0, R5, R6, RZ ;  /* 0x0000000605ff7210 */ /* 0x000fe20007f1e0ff */
[----:B------:R-:W-:Y:S01]  /*5a10*/  IMAD.MOV.U32 R10, RZ, RZ, R7 ;  /* 0x000000ffff0a7224 */ /* 0x000fe200078e0007 */
[----:B------:R-:W-:Y:S02]  /*5a20*/  LOP3.LUT R8, R8, 0x780, RZ, 0xc0, !PT ;  /* 0x0000078008087812 */ /* 0x000fe400078ec0ff */
[----:B------:R-:W-:Y:S01]  /*5a30*/  LOP3.LUT R48, R48, 0x1e, RZ, 0xc0, !PT ;  /* 0x0000001e30307812 */ /* 0x000fe200078ec0ff */
[----:B------:R-:W-:Y:S01]  /*5a40*/  IMAD.WIDE.U32.X R10, R2, -0x77777778, R10, P0 ;  /* 0x88888888020a7825 */ /* 0x000fe200000e040a */
[----:B------:R-:W-:-:S02]  /*5a50*/  IADD3 R54, R50, 0x3c, RZ ;  /* 0x0000003c32367810 */ /* 0x000fc40007ffe0ff */
[----:B------:R-:W-:Y:S01]  /*5a60*/  IADD3 R12, R8, UR8, RZ ;  /* 0x00000008080c7c10 */ /* 0x000fe2000fffe0ff */
[----:B------:R-:W-:Y:S01]  /*5a70*/  IMAD.WIDE.U32 R8, R4, -0x77777777, RZ ;  /* 0x8888888904087825 */ /* 0x000fe200078e00ff */
[-C--:B------:R-:W-:Y:S02]  /*5a80*/  LOP3.LUT R7, R51, R48.reuse, RZ, 0x3c, !PT ;  /* 0x0000003033077212 */ /* 0x080fe400078e3cff */
[-C--:B------:R-:W-:Y:S02]  /*5a90*/  LOP3.LUT R5, R50, R48.reuse, RZ, 0x3c, !PT ;  /* 0x0000003032057212 */ /* 0x080fe400078e3cff */
[----:B------:R-:W-:Y:S01]  /*5aa0*/  LOP3.LUT R13, R54, R48, RZ, 0x3c, !PT ;  /* 0x00000030360d7212 */ /* 0x000fe200078e3cff */
[----:B------:R-:W-:Y:S01]  /*5ab0*/  IMAD R6, R7, 0x4, R12 ;  /* 0x0000000407067824 */ /* 0x000fe200078e020c */
[----:B------:R-:W-:Y:S02]  /*5ac0*/  SHF.R.U64 R17, R10, 0x3, R11 ;  /* 0x000000030a117819 */ /* 0x000fe4000000120b */
[----:B------:R-:W-:-:S02]  /*5ad0*/  LEA R5, R5, R12, 0x2 ;  /* 0x0000000c05057211 */ /* 0x000fc400078e10ff */
[----:B------:R-:W-:Y:S02]  /*5ae0*/  LEA R7, R13, R12, 0x2 ;  /* 0x0000000c0d077211 */ /* 0x000fe400078e10ff */
[----:B------:R-:W-:Y:S02]  /*5af0*/  IADD3 R10, P0, R49, 0xf, RZ ;  /* 0x0000000f310a7810 */ /* 0x000fe40007f1e0ff */
[----:B------:R-:W-:Y:S02]  /*5b00*/  LEA.HI R16, R9, 0x1, RZ, 0x1c ;  /* 0x0000000109107811 */ /* 0x000fe400078fe0ff */
[C---:B------:R-:W-:Y:S01]  /*5b10*/  IADD3 R11, P1, R49.reuse, 0x1e, RZ ;  /* 0x0000001e310b7810 */ /* 0x040fe20007f3e0ff */
[----:B------:R-:W-:Y:S01]  /*5b20*/  IMAD.X R13, RZ, RZ, RZ, P0 ;  /* 0x000000ffff0d7224 */ /* 0x000fe200000e06ff */
[----:B------:R-:W-:Y:S02]  /*5b30*/  IADD3 R12, P2, R49, 0x2d, RZ ;  /* 0x0000002d310c7810 */ /* 0x000fe40007f5e0ff */
[----:B------:R-:W-:-:S02]  /*5b40*/  IADD3 R17, R17, 0x1, RZ ;  /* 0x0000000111117810 */ /* 0x000fc40007ffe0ff */
[----:B------:R-:W-:Y:S01]  /*5b50*/  MOV R8, UR7 ;  /* 0x0000000700087c02 */ /* 0x000fe20008000f00 */
[----:B------:R-:W-:Y:S01]  /*5b60*/  USEL UR7, UR15, URZ, UP0 ;  /* 0x0000003f0f077287 */ /* 0x000fe20008000000 */
[C---:B------:R-:W-:Y:S02]  /*5b70*/  LOP3.LUT R56, R57.reuse, 0x1f, RZ, 0xc0, !PT ;  /* 0x0000001f39387812 */ /* 0x040fe400078ec0ff */
[----:B------:R-:W-:Y:S01]  /*5b80*/  LOP3.LUT R9, R57, 0xf, RZ, 0xc0, !PT ;  /* 0x0000000f39097812 */ /* 0x000fe200078ec0ff */
[----:B------:R-:W-:Y:S01]  /*5b90*/  USHF.L.U64.HI UR7, UR6, 0x6, UR7 ;  /* 0x0000000606077899 */ /* 0x000fe20008010207 */
[----:B------:R-:W-:Y:S01]  /*5ba0*/  IADD3 R55, R50, 0x5a, RZ ;  /* 0x0000005a32377810 */ /* 0x000fe20007ffe0ff */
[----:B------:R-:W-:Y:S01]  /*5bb0*/  USHF.L.U32 UR6, UR6, 0x6, URZ ;  /* 0x0000000606067899 */ /* 0x000fe2000800063f */
[----:B------:R-:W-:Y:S02]  /*5bc0*/  IADD3.X R14, RZ, RZ, RZ, P1, !PT ;  /* 0x000000ffff0e7210 */ /* 0x000fe40000ffe4ff */
[----:B------:R-:W-:-:S02]  /*5bd0*/  IADD3.X R15, RZ, RZ, RZ, P2, !PT ;  /* 0x000000ffff0f7210 */ /* 0x000fc400017fe4ff */
[----:B------:R-:W-:Y:S02]  /*5be0*/  LOP3.LUT R16, R16, 0x3, RZ, 0xc0, !PT ;  /* 0x0000000310107812 */ /* 0x000fe400078ec0ff */
[----:B------:R-:W-:-:S07]  /*5bf0*/  LOP3.LUT R17, R17, 0x3, RZ, 0xc0, !PT ;  /* 0x0000000311117812 */ /* 0x000fce00078ec0ff */
.L_x_537:
[----:B01234-:R-:W-:Y:S01]  /*5c00*/  IMAD.U32 R18, RZ, RZ, UR7 ;  /* 0x00000007ff127e24 */ /* 0x01ffe2000f8e00ff */
[----:B------:R-:W-:Y:S01]  /*5c10*/  ISETP.LT.U32.AND P0, PT, R49, UR6, PT ;  /* 0x0000000631007c0c */ /* 0x000fe2000bf01070 */
[----:B------:R-:W-:Y:S01]  /*5c20*/  BSSY B0, `(.L_x_521) ;  /* 0x00000a7000007945 */ /* 0x000fe20003800000 */
[----:B------:R-:W-:Y:S02]  /*5c30*/  CS2R R44, SRZ ;  /* 0x00000000002c7805 */ /* 0x000fe4000001ff00 */
[----:B------:R-:W-:-:S13]  /*5c40*/  ISETP.GT.AND.EX P0, PT, R18, RZ, PT, P0 ;  /* 0x000000ff1200720c */ /* 0x000fda0003f04300 */
[----:B------:R-:W-:Y:S05]  /*5c50*/  @!P0 BRA `(.L_x_522) ;  /* 0x00000008008c8947 */ /* 0x000fea0003800000 */
[----:B------:R-:W-:Y:S01]  /*5c60*/  ISETP.NE.U32.AND P1, PT, R17, RZ, PT ;  /* 0x000000ff1100720c */ /* 0x000fe20003f25070 */
[----:B------:R-:W-:Y:S01]  /*5c70*/  BSSY B1, `(.L_x_523) ;  /* 0x0000022000017945 */ /* 0x000fe20003800000 */
[----:B------:R-:W-:Y:S01]  /*5c80*/  ISETP.GE.U32.AND P0, PT, R0, 0x2d, PT ;  /* 0x0000002d0000780c */ /* 0x000fe20003f06070 */
[----:B------:R-:W-:Y:S01]  /*5c90*/  HFMA2.MMA R46, -RZ, RZ, 0, 0 ;  /* 0x00000000ff2e7435 */ /* 0x000fe200000001ff */
[----:B------:R-:W-:Y:S02]  /*5ca0*/  ISETP.NE.AND.EX P1, PT, RZ, RZ, PT, P1 ;  /* 0x000000ffff00720c */ /* 0x000fe40003f25310 */
[----:B------:R-:W-:Y:S02]  /*5cb0*/  CS2R R44, SRZ ;  /* 0x00000000002c7805 */ /* 0x000fe4000001ff00 */
[----:B------:R-:W-:Y:S02]  /*5cc0*/  IADD3 R18, P2, R56, R8, RZ ;  /* 0x0000000838127210 */ /* 0x000fe40007f5e0ff */
[----:B------:R-:W-:-:S02]  /*5cd0*/  ISETP.GE.U32.AND.EX P0, PT, R2, RZ, PT, P0 ;  /* 0x000000ff0200720c */ /* 0x000fc40003f06100 */
[----:B------:R-:W-:Y:S02]  /*5ce0*/  MOV R47, R49 ;  /* 0x00000031002f7202 */ /* 0x000fe40000000f00 */
[----:B------:R-:W-:-:S03]  /*5cf0*/  LEA.HI.X.SX32 R19, R8, RZ, 0x1, P2 ;  /* 0x000000ff08137211 */ /* 0x000fc600010f0eff */
        /* <DEDUP_REMOVED lines=25> */
.L_x_524:
[----:B------:R-:W-:Y:S05]  /*5e90*/  BSYNC B1 ;  /* 0x0000000000017941 */ /* 0x000fea0003800000 */
.L_x_523:
[----:B------:R-:W-:Y:S05]  /*5ea0*/  @!P0 BRA `(.L_x_522) ;  /* 0x0000000400f88947 */ /* 0x000fea0003800000 */
[----:B------:R-:W-:Y:S01]  /*5eb0*/  SHF.L.U64.HI R21, R18, 0x1, R19 ;  /* 0x0000000112157819 */ /* 0x000fe20000010213 */
        /* <DEDUP_REMOVED lines=18> */
.L_x_527:
        /* <DEDUP_REMOVED lines=20> */
[----:B-----5:R-:W-:-:S03]  /*6120*/  FADD.FTZ R59, R43, R20 ;  /* 0x000000142b3b7221 */ /* 0x020fc60000010000 */
[----:B------:R-:W5:Y:S04]  /*6130*/  LDG.E.64 R42, desc[UR12][R18.64+0x151800] ;  /* 0x1518000c122a7981 */ /* 0x000f68000c1e1b00 */
[----:B------:R0:W5:Y:S01]  /*6140*/  LDG.E.64 R44, desc[UR12][R18.64+0x16da00] ;  /* 0x16da000c122c7981 */ /* 0x000162000c1e1b00 */
[----:B------:R-:W-:Y:S01]  /*6150*/  FADD.FTZ R58, R58, R21 ;  /* 0x000000153a3a7221 */ /* 0x000fe20000010000 */
[----:B------:R-:W-:Y:S01]  /*6160*/  FADD.FTZ R59, R59, R22 ;  /* 0x000000163b3b7221 */ /* 0x000fe20000010000 */
[----:B------:R-:W-:Y:S02]  /*6170*/  IADD3 R47, P1, R47, 0xf0, RZ ;  /* 0x000000f02f2f7810 */ /* 0x000fe40007f3e0ff */
[----:B------:R-:W-:Y:S01]  /*6180*/  FADD.FTZ R58, R58, R23 ;  /* 0x000000173a3a7221 */ /* 0x000fe20000010000 */
[----:B------:R-:W-:Y:S01]  /*6190*/  FADD.FTZ R59, R59, R24 ;  /* 0x000000183b3b7221 */ /* 0x000fe20000010000 */
[----:B------:R-:W-:-:S02]  /*61a0*/  IADD3.X R46, RZ, R46, RZ, P1, !PT ;  /* 0x0000002eff2e7210 */ /* 0x000fc40000ffe4ff */
[----:B------:R-:W-:Y:S01]  /*61b0*/  FADD.FTZ R58, R58, R25 ;  /* 0x000000193a3a7221 */ /* 0x000fe20000010000 */
[----:B------:R-:W-:Y:S01]  /*61c0*/  FADD.FTZ R59, R59, R26 ;  /* 0x0000001a3b3b7221 */ /* 0x000fe20000010000 */
[----:B------:R-:W-:Y:S02]  /*61d0*/  ISETP.GE.U32.AND P1, PT, R47, R52, PT ;  /* 0x000000342f00720c */ /* 0x000fe40003f26070 */
[----:B------:R-:W-:Y:S01]  /*61e0*/  FADD.FTZ R58, R58, R27 ;  /* 0x0000001b3a3a7221 */ /* 0x000fe20000010000 */
[----:B------:R-:W-:Y:S01]  /*61f0*/  FADD.FTZ R59, R59, R28 ;  /* 0x0000001c3b3b7221 */ /* 0x000fe20000010000 */
[----:B------:R-:W-:Y:S02]  /*6200*/  ISETP.GE.AND.EX P1, PT, R46, R53, PT, P1 ;  /* 0x000000352e00720c */ /* 0x000fe40003f26310 */
[----:B------:R-:W-:Y:S01]  /*6210*/  FADD.FTZ R58, R58, R29 ;  /* 0x0000001d3a3a7221 */ /* 0x000fe20000010000 */
[----:B------:R-:W-:Y:S01]  /*6220*/  FADD.FTZ R59, R59, R30 ;  /* 0x0000001e3b3b7221 */ /* 0x000fe20000010000 */
[----:B0-----:R-:W-:-:S02]  /*6230*/  IADD3 R18, P2, R18, 0x1c2000, RZ ;  /* 0x001c200012127810 */ /* 0x001fc40007f5e0ff */
[----:B------:R-:W-:Y:S01]  /*6240*/  FADD.FTZ R58, R58, R31 ;  /* 0x0000001f3a3a7221 */ /* 0x000fe20000010000 */
[----:B------:R-:W-:Y:S01]  /*6250*/  FADD.FTZ R59, R59, R32 ;  /* 0x000000203b3b7221 */ /* 0x000fe20000010000 */
[----:B------:R-:W-:Y:S02]  /*6260*/  IADD3.X R19, RZ, R19, RZ, P2, !PT ;  /* 0x00000013ff137210 */ /* 0x000fe400017fe4ff */
[----:B------:R-:W-:Y:S01]  /*6270*/  FADD.FTZ R58, R58, R33 ;  /* 0x000000213a3a7221 */ /* 0x000fe20000010000 */
[----:B------:R-:W-:-:S03]  /*6280*/  FADD.FTZ R59, R59, R34 ;  /* 0x000000223b3b7221 */ /* 0x000fc60000010000 */
        /* <DEDUP_REMOVED lines=8> */
[----:B------:R-:W-:Y:S01]  /*6310*/  FADD.FTZ R58, R58, R43 ;  /* 0x0000002b3a3a7221 */ /* 0x000fe20000010000 */
[----:B------:R-:W-:-:S03]  /*6320*/  FADD.FTZ R44, R59, R44 ;  /* 0x0000002c3b2c7221 */ /* 0x000fc60000010000 */
[----:B------:R-:W-:Y:S01]  /*6330*/  FADD.FTZ R45, R58, R45 ;  /* 0x0000002d3a2d7221 */ /* 0x000fe20000010000 */
[----:B------:R-:W-:Y:S06]  /*6340*/  @!P1 BRA `(.L_x_527) ;  /* 0xfffffffc00249947 */ /* 0x000fec000383ffff */
.L_x_526:
[----:B------:R-:W-:Y:S05]  /*6350*/  BSYNC B1 ;  /* 0x0000000000017941 */ /* 0x000fea0003800000 */
.L_x_525:
        /* <DEDUP_REMOVED lines=35> */
.L_x_529:
[----:B------:R-:W-:Y:S05]  /*6590*/  BSYNC B1 ;  /* 0x0000000000017941 */ /* 0x000fea0003800000 */
.L_x_528:
        /* <DEDUP_REMOVED lines=15> */
.L_x_522:
[----:B------:R-:W-:Y:S05]  /*6690*/  BSYNC B0 ;  /* 0x0000000000007941 */ /* 0x000fea0003800000 */
.L_x_521:
        /* <DEDUP_REMOVED lines=17> */
[----:B------:R-:W-:Y:S01]  /*67b0*/  MOV R24, 0xffff ;  /* 0x0000ffff00187802 */ /* 0x000fe20000000f00 */
[----:B------:R-:W-:Y:S01]  /*67c0*/  IMAD.MOV.U32 R28, RZ, RZ, 0xffff ;  /* 0x0000ffffff1c7424 */ /* 0x000fe200078e00ff */
[----:B------:R-:W-:Y:S01]  /*67d0*/  MOV R27, 0xffff ;  /* 0x0000ffff001b7802 */ /* 0x000fe20000000f00 */
[----:B--2---:R-:W2:Y:S01]  /*67e0*/  SHFL.BFLY PT, R21, R18, 0x8, 0x101f ;  /* 0x0d101f0012157f89 */ /* 0x004ea200000e0000 */
[----:B------:R-:W-:-:S03]  /*67f0*/  MOV R29, 0xffff ;  /* 0x0000ffff001d7802 */ /* 0x000fc60000000f00 */
[----:B---3--:R-:W3:Y:S01]  /*6800*/  SHFL.BFLY PT, R20, R19, 0x8, 0x101f ;  /* 0x0d101f0013147f89 */ /* 0x008ee200000e0000 */
[----:B--2---:R-:W-:Y:S01]  /*6810*/  FADD.FTZ R21, R21, R18 ;  /* 0x0000001215157221 */ /* 0x004fe20000010000 */
[----:B------:R-:W-:Y:S01]  /*6820*/  MOV R18, 0xffff ;  /* 0x0000ffff00127802 */ /* 0x000fe20000000f00 */
[----:B---3--:R-:W-:-:S03]  /*6830*/  FADD.FTZ R20, R20, R19 ;  /* 0x0000001314147221 */ /* 0x008fc60000010000 */
        /* <DEDUP_REMOVED lines=12> */
.L_x_546:
        /* <DEDUP_REMOVED lines=14> */
[----:B--2---:R-:W-:Y:S01]  /*69e0*/  CS2R R22, SRZ ;  /* 0x0000000000167805 */ /* 0x004fe2000001ff00 */
[----:B------:R-:W-:-:S05]  /*69f0*/  UMOV UR9, 0xffff ;  /* 0x0000ffff00097882 */ /* 0x000fca0000000000 */
[----:B------:R2:W3:Y:S04]  /*6a00*/  @P0 LDS R22, [R6] ;  /* 0x0000000006160984 */ /* 0x0004e80000000800 */
[----:B------:R2:W4:Y:S01]  /*6a10*/  @P0 LDS R23, [R6+0x780] ;  /* 0x0007800006170984 */ /* 0x0005220000000800 */
[----:B------:R-:W-:Y:S05]  /*6a20*/  BRA.DIV UR9, `(.L_x_534) ;  /* 0x0000001209647947 */ /* 0x000fea000b800000 */
[----:B------:R-:W-:Y:S01]  /*6a30*/  IMAD.MOV.U32 R29, RZ, RZ, 0xffff ;  /* 0x0000ffffff1d7424 */ /* 0x000fe200078e00ff */
[----:B------:R-:W-:Y:S01]  /*6a40*/  MOV R28, 0xffff ;  /* 0x0000ffff001c7802 */ /* 0x000fe20000000f00 */
[----:B------:R-:W-:Y:S01]  /*6a50*/  IMAD.MOV.U32 R33, RZ, RZ, 0xffff ;  /* 0x0000ffffff217424 */ /* 0x000fe200078e00ff */
[----:B------:R-:W-:Y:S01]  /*6a60*/  MOV R30, 0xffff ;  /* 0x0000ffff001e7802 */ /* 0x000fe20000000f00 */
[----:B---3--:R-:W3:Y:S01]  /*6a70*/  SHFL.BFLY PT, R25, R22, 0x8, 0x101f ;  /* 0x0d101f0016197f89 */ /* 0x008ee200000e0000 */
[----:B------:R-:W-:Y:S02]  /*6a80*/  MOV R31, 0xffff ;  /* 0x0000ffff001f7802 */ /* 0x000fe40000000f00 */
[----:B------:R-:W-:Y:S01]  /*6a90*/  MOV R32, 0xffff ;  /* 0x0000ffff00207802 */ /* 0x000fe20000000f00 */
[----:B----4-:R-:W4:Y:S01]  /*6aa0*/  SHFL.BFLY PT, R24, R23, 0x8, 0x101f ;  /* 0x0d101f0017187f89 */ /* 0x010f2200000e0000 */
[----:B------:R-:W-:Y:S01]  /*6ab0*/  MOV R34, 0xffff ;  /* 0x0000ffff00227802 */ /* 0x000fe20000000f00 */
[----:B---3--:R-:W-:Y:S01]  /*6ac0*/  FADD.FTZ R25, R25, R22 ;  /* 0x0000001619197221 */ /* 0x008fe20000010000 */
[----:B----4-:R-:W-:-:S04]  /*6ad0*/  FADD.FTZ R24, R24, R23 ;  /* 0x0000001718187221 */ /* 0x010fc80000010000 */
[----:B------:R-:W3:Y:S01]  /*6ae0*/  SHFL.BFLY PT, R26, R25, 0x4, 0x101f ;  /* 0x0c901f00191a7f89 */ /* 0x000ee200000e0000 */
[----:B------:R-:W-:-:S03]  /*6af0*/  MOV R23, 0xffff ;  /* 0x0000ffff00177802 */ /* 0x000fc60000000f00 */
[----:B------:R-:W4:Y:S01]  /*6b00*/  SHFL.BFLY PT, R27, R24, 0x4, 0x101f ;  /* 0x0c901f00181b7f89 */ /* 0x000f2200000e0000 */
[----:B---3--:R-:W-:Y:S01]  /*6b10*/  FADD.FTZ R26, R25, R26 ;  /* 0x0000001a191a7221 */ /* 0x008fe20000010000 */
[----:B----4-:R-:W-:-:S04]  /*6b20*/  FADD.FTZ R27, R24, R27 ;  /* 0x0000001b181b7221 */ /* 0x010fc80000010000 */
[----:B------:R-:W3:Y:S04]  /*6b30*/  SHFL.BFLY PT, R29, R26, 0x2, 0x101f ;  /* 0x0c501f001a1d7f89 */ /* 0x000ee800000e0000 */
[----:B------:R-:W4:Y:S01]  /*6b40*/  SHFL.BFLY PT, R22, R27, 0x2, 0x101f ;  /* 0x0c501f001b167f89 */ /* 0x000f2200000e0000 */
[----:B---3--:R-:W-:Y:S01]  /*6b50*/  FADD.FTZ R29, R26, R29 ;  /* 0x0000001d1a1d7221 */ /* 0x008fe20000010000 */
[----:B----4-:R-:W-:-:S04]  /*6b60*/  FADD.FTZ R22, R27, R22 ;  /* 0x000000161b167221 */ /* 0x010fc80000010000 */
[----:B------:R-:W3:Y:S04]  /*6b70*/  SHFL.BFLY PT, R28, R29, 0x1, 0x101f ;  /* 0x0c301f001d1c7f89 */ /* 0x000ee800000e0000 */
[----:B------:R4:W0:Y:S02]  /*6b80*/  SHFL.BFLY PT, R38, R22, 0x1, 0x101f ;  /* 0x0c301f0016267f89 */ /* 0x00082400000e0000 */
[----:B---34-:R-:W-:-:S07]  /*6b90*/  FADD.FTZ R28, R29, R28 ;  /* 0x0000001c1d1c7221 */ /* 0x018fce0000010000 */
.L_x_556:
[----:B0-----:R-:W-:Y:S01]  /*6ba0*/  FADD.FTZ R23, R22, R38 ;  /* 0x0000002616177221 */ /* 0x001fe20000010000 */
[----:B------:R-:W-:Y:S01]  /*6bb0*/  @!P1 F2FP.BF16.F32.PACK_AB R22, RZ, R28 ;  /* 0x0000001cff16923e */ /* 0x000fe200000010ff */
[----:B------:R-:W-:Y:S01]  /*6bc0*/  IMAD.MOV.U32 R29, RZ, RZ, R54 ;  /* 0x000000ffff1d7224 */ /* 0x000fe200078e0036 */
[----:B------:R-:W-:Y:S02]  /*6bd0*/  ISETP.NE.AND P2, PT, R16, 0x2, PT ;  /* 0x000000021000780c */ /* 0x000fe40003f45270 */
[----:B------:R-:W-:Y:S01]  /*6be0*/  @!P1 F2FP.BF16.F32.PACK_AB R23, RZ, R23 ;  /* 0x00000017ff17923e */ /* 0x000fe200000010ff */
[----:B------:R3:W-:Y:S04]  /*6bf0*/  @!P1 STG.E.U16 desc[UR12][R18.64+0x3c], R22 ;  /* 0x00003c1612009986 */ /* 0x0007e8000c10150c */
[----:B------:R3:W-:Y:S06]  /*6c00*/  @!P1 STG.E.U16 desc[UR12][R20.64+0x3c], R23 ;  /* 0x00003c1714009986 */ /* 0x0007ec000c10150c */
[----:B------:R-:W-:Y:S05]  /*6c10*/  @!P2 BRA `(.L_x_532) ;  /* 0x000000000088a947 */ /* 0x000fea0003800000 */
[----:B---3--:R-:W-:Y:S01]  /*6c20*/  CS2R R22, SRZ ;  /* 0x0000000000167805 */ /* 0x008fe2000001ff00 */
[----:B------:R-:W-:-:S05]  /*6c30*/  UMOV UR9, 0xffff ;  /* 0x0000ffff00097882 */ /* 0x000fca0000000000 */
[----:B------:R0:W3:Y:S04]  /*6c40*/  @P0 LDS R22, [R7] ;  /* 0x0000000007160984 */ /* 0x0000e80000000800 */
[----:B------:R0:W4:Y:S01]  /*6c50*/  @P0 LDS R23, [R7+0x780] ;  /* 0x0007800007170984 */ /* 0x0001220000000800 */
[----:B------:R-:W-:Y:S05]  /*6c60*/  BRA.DIV UR9, `(.L_x_535) ;  /* 0x0000001209bc7947 */ /* 0x000fea000b800000 */
[----:B------:R-:W-:Y:S01]  /*6c70*/  MOV R29, 0xffff ;  /* 0x0000ffff001d7802 */ /* 0x000fe20000000f00 */
[----:B------:R-:W-:Y:S01]  /*6c80*/  IMAD.MOV.U32 R31, RZ, RZ, 0xffff ;  /* 0x0000ffffff1f7424 */ /* 0x000fe200078e00ff */
[----:B------:R-:W-:Y:S02]  /*6c90*/  MOV R28, 0xffff ;  /* 0x0000ffff001c7802 */ /* 0x000fe40000000f00 */
        /* <DEDUP_REMOVED lines=9> */
[----:B------:R-:W-:-:S03]  /*6d30*/  IMAD.MOV.U32 R23, RZ, RZ, 0xffff ;  /* 0x0000ffffff177424 */ /* 0x000fc600078e00ff */
        /* <DEDUP_REMOVED lines=10> */
.L_x_566:
[----:B0-----:R-:W-:Y:S01]  /*6de0*/  FADD.FTZ R23, R22, R38 ;  /* 0x0000002616177221 */ /* 0x001fe20000010000 */
[----:B------:R-:W-:Y:S02]  /*6df0*/  @!P1 F2FP.BF16.F32.PACK_AB R22, RZ, R28 ;  /* 0x0000001cff16923e */ /* 0x000fe400000010ff */
[----:B------:R-:W-:Y:S02]  /*6e00*/  MOV R29, R55 ;  /* 0x00000037001d7202 */ /* 0x000fe40000000f00 */
[----:B------:R-:W-:Y:S01]  /*6e10*/  @!P1 F2FP.BF16.F32.PACK_AB R23, RZ, R23 ;  /* 0x00000017ff17923e */ /* 0x000fe200000010ff */
[----:B------:R4:W-:Y:S04]  /*6e20*/  @!P1 STG.E.U16 desc[UR12][R18.64+0x78], R22 ;  /* 0x0000781612009986 */ /* 0x0009e8000c10150c */
[----:B------:R4:W-:Y:S02]  /*6e30*/  @!P1 STG.E.U16 desc[UR12][R20.64+0x78], R23 ;  /* 0x0000781714009986 */ /* 0x0009e4000c10150c */
.L_x_532:
[----:B------:R-:W-:Y:S05]  /*6e40*/  BSYNC B0 ;  /* 0x0000000000007941 */ /* 0x000fea0003800000 */
.L_x_531:
[----:B------:R-:W-:-:S13]  /*6e50*/  ISETP.GE.U32.AND P0, PT, R4, 0x5a, PT ;  /* 0x0000005a0400780c */ /* 0x000fda0003f06070 */
[----:B------:R-:W-:Y:S05]  /*6e60*/  @!P0 BRA `(.L_x_530) ;  /* 0x0000000800688947 */ /* 0x000fea0003800000 */
[----:B------:R-:W-:Y:S01]  /*6e70*/  ISETP.NE.AND P0, PT, R9, 0xf, PT ;  /* 0x0000000f0900780c */ /* 0x000fe20003f05270 */
[----:B--234-:R-:W-:Y:S01]  /*6e80*/  HFMA2.MMA R19, -RZ, RZ, 0, 0 ;  /* 0x00000000ff137435 */ /* 0x01cfe200000001ff */
[----:B------:R-:W-:Y:S01]  /*6e90*/  IMAD.MOV.U32 R25, RZ, RZ, RZ ;  /* 0x000000ffff197224 */ /* 0x000fe200078e00ff */
[----:B------:R-:W-:-:S10]  /*6ea0*/  UMOV UR9, 0xffff ;  /* 0x0000ffff00097882 */ /* 0x000fd40000000000 */
[----:B------:R-:W-:Y:S02]  /*6eb0*/  @P0 LOP3.LUT R18, R29, R48, RZ, 0x3c, !PT ;  /* 0x000000301d120212 */ /* 0x000fe400078e3cff */
[----:B------:R-:W-:-:S04]  /*6ec0*/  @P0 LEA R21, R9, UR8, 0x7 ;  /* 0x0000000809150c11 */ /* 0x000fc8000f8e38ff */
[----:B------:R-:W-:-:S05]  /*6ed0*/  @P0 LEA R18, R18, R21, 0x2 ;  /* 0x0000001512120211 */ /* 0x000fca00078e10ff */
[----:B------:R2:W3:Y:S04]  /*6ee0*/  @P0 LDS R19, [R18] ;  /* 0x0000000012130984 */ /* 0x0004e80000000800 */
[----:B------:R2:W4:Y:S01]  /*6ef0*/  @P0 LDS R25, [R18+0x780] ;  /* 0x0007800012190984 */ /* 0x0005220000000800 */
[----:B------:R-:W-:Y:S05]  /*6f00*/  BRA.DIV UR9, `(.L_x_536) ;  /* 0x0000001209fc7947 */ /* 0x000fea000b800000 */
[----:B------:R-:W-:Y:S01]  /*6f10*/  @P0 IADD3 R21, R29, 0x1e, RZ ;  /* 0x0000001e1d150810 */ /* 0x000fe20007ffe0ff */
[----:B------:R-:W-:Y:S01]  /*6f20*/  IMAD.MOV.U32 R40, RZ, RZ, RZ ;  /* 0x000000ffff287224 */ /* 0x000fe200078e00ff */
[----:B--2---:R-:W-:Y:S01]  /*6f30*/  @P0 LEA R18, R9, UR8, 0x7 ;  /* 0x0000000809120c11 */ /* 0x004fe2000f8e38ff */
[----:B------:R-:W-:Y:S01]  /*6f40*/  IMAD.MOV.U32 R33, RZ, RZ, 0xffff ;  /* 0x0000ffffff217424 */ /* 0x000fe200078e00ff */
[----:B------:R-:W-:Y:S02]  /*6f50*/  @P0 LOP3.LUT R21, R21, R48, RZ, 0x3c, !PT ;  /* 0x0000003015150212 */ /* 0x000fe400078e3cff */
[----:B------:R-:W-:Y:S02]  /*6f60*/  @P0 IADD3 R23, R29, 0x3c, RZ ;  /* 0x0000003c1d170810 */ /* 0x000fe40007ffe0ff */
[----:B------:R-:W-:Y:S02]  /*6f70*/  @P0 LEA R21, R21, R18, 0x2 ;  /* 0x0000001215150211 */ /* 0x000fe400078e10ff */
[----:B------:R-:W-:-:S02]  /*6f80*/  @P0 LEA R28, R9, UR8, 0x7 ;  /* 0x00000008091c0c11 */ /* 0x000fc4000f8e38ff */
[-C--:B------:R-:W-:Y:S01]  /*6f90*/  @P0 LOP3.LUT R23, R23, R48.reuse, RZ, 0x3c, !PT ;  /* 0x0000003017170212 */ /* 0x080fe200078e3cff */
[----:B------:R-:W2:Y:S01]  /*6fa0*/  @P0 LDS R20, [R21+0x780] ;  /* 0x0007800015140984 */ /* 0x000ea20000000800 */
[----:B0-----:R-:W-:Y:S02]  /*6fb0*/  @P0 LEA R44, R9, UR8, 0x7 ;  /* 0x00000008092c0c11 */ /* 0x001fe4000f8e38ff */
[----:B------:R-:W-:Y:S01]  /*6fc0*/  MOV R30, 0xffff ;  /* 0x0000ffff001e7802 */ /* 0x000fe20000000f00 */
[----:B------:R-:W-:Y:S01]  /*6fd0*/  @P0 IMAD R28, R23, 0x4, R28 ;  /* 0x00000004171c0824 */ /* 0x000fe200078e021c */
[----:B------:R-:W-:Y:S01]  /*6fe0*/  @P0 LDS R18, [R21] ;  /* 0x0000000015120984 */ /* 0x000fe20000000800 */
[----:B------:R-:W-:Y:S02]  /*6ff0*/  @P0 IADD3 R23, R29, 0x5a, RZ ;  /* 0x0000005a1d170810 */ /* 0x000fe40007ffe0ff */
[----:B------:R-:W-:Y:S01]  /*7000*/  MOV R31, RZ ;  /* 0x000000ff001f7202 */ /* 0x000fe20000000f00 */
[----:B------:R-:W-:Y:S01]  /*7010*/  @P0 LDS R41, [R28] ;  /* 0x000000001c290984 */ /* 0x000fe20000000800 */
[----:B------:R-:W-:-:S02]  /*7020*/  @P0 LOP3.LUT R23, R23, R48, RZ, 0x3c, !PT ;  /* 0x0000003017170212 */ /* 0x000fc400078e3cff */
[----:B------:R-:W-:Y:S01]  /*7030*/  MOV R38, 0xffff ;  /* 0x0000ffff00267802 */ /* 0x000fe20000000f00 */
[----:B------:R-:W-:Y:S01]  /*7040*/  @P0 LDS R42, [R28+0x780] ;  /* 0x000780001c2a0984 */ /* 0x000fe20000000800 */
[----:B------:R-:W-:Y:S02]  /*7050*/  @P0 LEA R44, R23, R44, 0x2 ;  /* 0x0000002c172c0211 */ /* 0x000fe400078e10ff */
[----:B------:R-:W-:Y:S02]  /*7060*/  CS2R R22, SRZ ;  /* 0x0000000000167805 */ /* 0x000fe4000001ff00 */
[----:B------:R-:W-:Y:S01]  /*7070*/  MOV R32, 0xffff ;  /* 0x0000ffff00207802 */ /* 0x000fe20000000f00 */
[----:B---3--:R-:W0:Y:S01]  /*7080*/  SHFL.BFLY PT, R24, R19, 0x8, 0x101f ;  /* 0x0d101f0013187f89 */ /* 0x008e2200000e0000 */
[----:B------:R-:W-:Y:S02]  /*7090*/  MOV R36, 0xffff ;  /* 0x0000ffff00247802 */ /* 0x000fe40000000f00 */
[----:B------:R-:W-:Y:S01]  /*70a0*/  MOV R35, 0xffff ;  /* 0x0000ffff00237802 */ /* 0x000fe20000000f00 */
[----:B------:R-:W-:Y:S01]  /*70b0*/  @P0 LDS R21, [R44] ;  /* 0x000000002c150984 */ /* 0x000fe20000000800 */
[----:B------:R-:W-:-:S02]  /*70c0*/  MOV R37, 0xffff ;  /* 0x0000ffff00257802 */ /* 0x000fc40000000f00 */
[----:B------:R-:W-:Y:S01]  /*70d0*/  MOV R39, 0xffff ;  /* 0x0000ffff00277802 */ /* 0x000fe20000000f00 */
[----:B----4-:R-:W3:Y:S01]  /*70e0*/  SHFL.BFLY PT, R38, R25, 0x8, 0x101f ;  /* 0x0d101f0019267f89 */ /* 0x010ee200000e0000 */
[----:B------:R-:W-:Y:S02]  /*70f0*/  IADD3 R29, R29, R8, RZ ;  /* 0x000000081d1d7210 */ /* 0x000fe40007ffe0ff */
[----:B--2---:R-:W-:Y:S01]  /*7100*/  @P0 MOV R40, R20 ;  /* 0x0000001400280202 */ /* 0x004fe20000000f00 */
[----:B0-----:R-:W-:Y:S01]  /*7110*/  FADD.FTZ R24, R24, R19 ;  /* 0x0000001318187221 */ /* 0x001fe20000010000 */
[----:B------:R-:W-:Y:S01]  /*7120*/  @P0 LDS R20, [R44+0x780] ;  /* 0x000780002c140984 */ /* 0x000fe20000000800 */
[----:B------:R-:W-:-:S03]  /*7130*/  @P0 MOV R31, R18 ;  /* 0x00000012001f0202 */ /* 0x000fc60000000f00 */
[----:B------:R-:W0:Y:S01]  /*7140*/  SHFL.BFLY PT, R27, R40, 0x8, 0x101f ;  /* 0x0d101f00281b7f89 */ /* 0x000e2200000e0000 */
[----:B------:R-:W-:Y:S02]  /*7150*/  CS2R R18, SRZ ;  /* 0x0000000000127805 */ /* 0x000fe4000001ff00 */
[----:B------:R-:W-:Y:S01]  /*7160*/  @P0 MOV R23, R41 ;  /* 0x0000002900170202 */ /* 0x000fe20000000f00 */
[----:B------:R-:W2:Y:S01]  /*7170*/  SHFL.BFLY PT, R26, R31, 0x8, 0x101f ;  /* 0x0d101f001f1a7f89 */ /* 0x000ea200000e0000 */
[----:B------:R-:W-:Y:S01]  /*7180*/  MOV R41, 0xffff ;  /* 0x0000ffff00297802 */ /* 0x000fe20000000f00 */
[----:B---3--:R-:W-:Y:S01]  /*7190*/  FADD.FTZ R34, R38, R25 ;  /* 0x0000001926227221 */ /* 0x008fe20000010000 */
[----:B------:R-:W-:Y:S01]  /*71a0*/  @P0 IMAD.MOV.U32 R22, RZ, RZ, R42 ;  /* 0x000000ffff160224 */ /* 0x000fe200078e002a */
[----:B------:R-:W3:Y:S01]  /*71b0*/  SHFL.BFLY PT, R28, R23, 0x8, 0x101f ;  /* 0x0d101f00171c7f89 */ /* 0x000ee200000e0000 */
[----:B------:R-:W-:-:S03]  /*71c0*/  MOV R38, 0xffff ;  /* 0x0000ffff00267802 */ /* 0x000fc60000000f00 */
[----:B------:R-:W4:Y:S01]  /*71d0*/  SHFL.BFLY PT, R41, R22, 0x8, 0x101f ;  /* 0x0d101f0016297f89 */ /* 0x000f2200000e0000 */
[----:B------:R-:W-:-:S03]  /*71e0*/  @P0 MOV R18, R21 ;  /* 0x0000001500120202 */ /* 0x000fc60000000f00 */
[----:B------:R-:W-:Y:S04]  /*71f0*/  SHFL.BFLY PT, R37, R34, 0x4, 0x101f ;  /* 0x0c901f0022257f89 */ /* 0x000fe800000e0000 */
[----:B------:R-:W5:Y:S01]  /*7200*/  SHFL.BFLY PT, R21, R18, 0x8, 0x101f ;  /* 0x0d101f0012157f89 */ /* 0x000f6200000e0000 */
[----:B0-----:R-:W-:Y:S01]  /*7210*/  FADD.FTZ R27, R27, R40 ;  /* 0x000000281b1b7221 */ /* 0x001fe20000010000 */
[----:B------:R-:W-:Y:S01]  /*7220*/  MOV R40, 0xffff ;  /* 0x0000ffff00287802 */ /* 0x000fe20000000f00 */
[----:B--2---:R-:W-:-:S05]  /*7230*/  FADD.FTZ R26, R26, R31 ;  /* 0x0000001f1a1a7221 */ /* 0x004fca0000010000 */
[----:B------:R-:W-:Y:S01]  /*7240*/  SHFL.BFLY PT, R40, R27, 0x4, 0x101f ;  /* 0x0c901f001b287f89 */ /* 0x000fe200000e0000 */
[----:B---3--:R-:W-:-:S03]  /*7250*/  FADD.FTZ R28, R28, R23 ;  /* 0x000000171c1c7221 */ /* 0x008fc60000010000 */
[----:B------:R-:W0:Y:S01]  /*7260*/  SHFL.BFLY PT, R23, R24, 0x4, 0x101f ;  /* 0x0c901f0018177f89 */ /* 0x000e2200000e0000 */
[----:B------:R-:W-:Y:S01]  /*7270*/  @P0 IMAD.MOV.U32 R19, RZ, RZ, R20 ;  /* 0x000000ffff130224 */ /* 0x000fe200078e0014 */
[----:B------:R-:W-:Y:S01]  /*7280*/  MOV R20, 0xffff ;  /* 0x0000ffff00147802 */ /* 0x000fe20000000f00 */
[----:B----4-:R-:W-:Y:S01]  /*7290*/  FADD.FTZ R31, R41, R22 ;  /* 0x00000016291f7221 */ /* 0x010fe20000010000 */
[----:B------:R-:W-:Y:S01]  /*72a0*/  IMAD.MOV.U32 R41, RZ, RZ, 0xffff ;  /* 0x0000ffffff297424 */ /* 0x000fe200078e00ff */
[----:B------:R-:W2:Y:S01]  /*72b0*/  SHFL.BFLY PT, R25, R26, 0x4, 0x101f ;  /* 0x0c901f001a197f89 */ /* 0x000ea200000e0000 */
[----:B------:R-:W-:-:S03]  /*72c0*/  ISETP.NE.AND P0, PT, R9, RZ, PT ;  /* 0x000000ff0900720c */ /* 0x000fc60003f05270 */
[----:B------:R-:W3:Y:S01]  /*72d0*/  SHFL.BFLY PT, R20, R19, 0x8, 0x101f ;  /* 0x0d101f0013147f89 */ /* 0x000ee200000e0000 */
[----:B-----5:R-:W-:Y:S01]  /*72e0*/  FADD.FTZ R21, R21, R18 ;  /* 0x0000001215157221 */ /* 0x020fe20000010000 */
[----:B------:R-:W-:Y:S02]  /*72f0*/  MOV R18, 0xffff ;  /* 0x0000ffff00127802 */ /* 0x000fe40000000f00 */
[----:B------:R-:W4:Y:S04]  /*7300*/  SHFL.BFLY PT, R41, R28, 0x4, 0x101f ;  /* 0x0c901f001c297f89 */ /* 0x000f2800000e0000 */
[----:B------:R-:W5:Y:S04]  /*7310*/  SHFL.BFLY PT, R38, R31, 0x4, 0x101f ;  /* 0x0c901f001f267f89 */ /* 0x000f6800000e0000 */
[----:B------:R-:W-:Y:S01]  /*7320*/  SHFL.BFLY PT, R18, R21, 0x4, 0x101f ;  /* 0x0c901f0015127f89 */ /* 0x000fe200000e0000 */
[----:B0-----:R-:W-:Y:S01]  /*7330*/  FADD.FTZ R22, R24, R23 ;  /* 0x0000001718167221 */ /* 0x001fe20000010000 */
[----:B------:R-:W-:Y:S01]  /*7340*/  FADD.FTZ R24, R27, R40 ;  /* 0x000000281b187221 */ /* 0x000fe20000010000 */
[----:B------:R-:W-:Y:S01]  /*7350*/  FADD.FTZ R23, R34, R37 ;  /* 0x0000002522177221 */ /* 0x000fe20000010000 */
[----:B------:R-:W-:Y:S01]  /*7360*/  MOV R34, 0xffff ;  /* 0x0000ffff00227802 */ /* 0x000fe20000000f00 */
[----:B--2---:R-:W-:-:S02]  /*7370*/  FADD.FTZ R25, R26, R25 ;  /* 0x000000191a197221 */ /* 0x004fc40000010000 */
[----:B------:R-:W0:Y:S01]  /*7380*/  SHFL.BFLY PT, R27, R24, 0x2, 0x101f ;  /* 0x0c501f00181b7f89 */ /* 0x000e2200000e0000 */
[----:B---3--:R-:W-:Y:S01]  /*7390*/  FADD.FTZ R40, R20, R19 ;  /* 0x0000001314287221 */ /* 0x008fe20000010000 */
[----:B------:R-:W-:Y:S02]  /*73a0*/  MOV R20, 0xffff ;  /* 0x0000ffff00147802 */ /* 0x000fe40000000f00 */
[----:B------:R-:W-:Y:S01]  /*73b0*/  MOV R19, 0xffff ;  /* 0x0000ffff00137802 */ /* 0x000fe20000000f00 */
[----:B----4-:R-:W-:Y:S01]  /*73c0*/  FADD.FTZ R42, R28, R41 ;  /* 0x000000291c2a7221 */ /* 0x010fe20000010000 */
[----:B------:R-:W-:Y:S01]  /*73d0*/  IMAD.MOV.U32 R28, RZ, RZ, 0xffff ;  /* 0x0000ffffff1c7424 */ /* 0x000fe200078e00ff */
[----:B------:R-:W2:Y:S01]  /*73e0*/  SHFL.BFLY PT, R26, R25, 0x2, 0x101f ;  /* 0x0c501f00191a7f89 */ /* 0x000ea200000e0000 */
[----:B------:R-:W-:Y:S01]  /*73f0*/  MOV R41, 0xffff ;  /* 0x0000ffff00297802 */ /* 0x000fe20000000f00 */
[----:B-----5:R-:W-:Y:S01]  /*7400*/  FADD.FTZ R43, R31, R38 ;  /* 0x000000261f2b7221 */ /* 0x020fe20000010000 */
[----:B------:R-:W-:Y:S01]  /*7410*/  IMAD.MOV.U32 R31, RZ, RZ, 0xffff ;  /* 0x0000ffffff1f7424 */ /* 0x000fe200078e00ff */
[----:B------:R-:W-:Y:S01]  /*7420*/  MOV R38, 0xffff ;  /* 0x0000ffff00267802 */ /* 0x000fe20000000f00 */
[----:B------:R-:W-:Y:S04]  /*7430*/  SHFL.BFLY PT, R19, R42, 0x2, 0x101f ;  /* 0x0c501f002a137f89 */ /* 0x000fe800000e0000 */
[----:B------:R-:W3:Y:S04]  /*7440*/  SHFL.BFLY PT, R39, R22, 0x2, 0x101f ;  /* 0x0c501f0016277f89 */ /* 0x000ee800000e0000 */
[----:B------:R-:W4:Y:S01]  /*7450*/  SHFL.BFLY PT, R28, R43, 0x2, 0x101f ;  /* 0x0c501f002b1c7f89 */ /* 0x000f2200000e0000 */
[----:B0-----:R-:W-:Y:S01]  /*7460*/  FADD.FTZ R27, R24, R27 ;  /* 0x0000001b181b7221 */ /* 0x001fe20000010000 */
[----:B------:R-:W-:-:S02]  /*7470*/  MOV R24, 0xffff ;  /* 0x0000ffff00187802 */ /* 0x000fc40000000f00 */
[----:B------:R-:W0:Y:S04]  /*7480*/  SHFL.BFLY PT, R38, R23, 0x2, 0x101f ;  /* 0x0c501f0017267f89 */ /* 0x000e2800000e0000 */
[----:B------:R-:W5:Y:S01]  /*7490*/  SHFL.BFLY PT, R41, R40, 0x4, 0x101f ;  /* 0x0c901f0028297f89 */ /* 0x000f6200000e0000 */
[----:B--2---:R-:W-:Y:S01]  /*74a0*/  FADD.FTZ R26, R25, R26 ;  /* 0x0000001a191a7221 */ /* 0x004fe20000010000 */
[----:B------:R-:W-:Y:S02]  /*74b0*/  IMAD.MOV.U32 R25, RZ, RZ, 0xffff ;  /* 0x0000ffffff197424 */ /* 0x000fe400078e00ff */
[----:B------:R-:W2:Y:S04]  /*74c0*/  SHFL.BFLY PT, R24, R27, 0x1, 0x101f ;  /* 0x0c301f001b187f89 */ /* 0x000ea800000e0000 */
[----:B------:R-:W1:Y:S01]  /*74d0*/  SHFL.BFLY PT, R25, R26, 0x1, 0x101f ;  /* 0x0c301f001a197f89 */ /* 0x000e6200000e0000 */
[----:B---3--:R-:W-:Y:S01]  /*74e0*/  FADD.FTZ R39, R22, R39 ;  /* 0x0000002716277221 */ /* 0x008fe20000010000 */
[----:B----4-:R-:W-:Y:S01]  /*74f0*/  FADD.FTZ R22, R43, R28 ;  /* 0x0000001c2b167221 */ /* 0x010fe20000010000 */
[----:B------:R-:W-:-:S03]  /*7500*/  MOV R28, 0xffff ;  /* 0x0000ffff001c7802 */ /* 0x000fc60000000f00 */
[----:B------:R-:W3:Y:S01]  /*7510*/  SHFL.BFLY PT, R36, R39, 0x1, 0x101f ;  /* 0x0c301f0027247f89 */ /* 0x000ee200000e0000 */
[----:B------:R-:W-:Y:S01]  /*7520*/  FADD.FTZ R43, R21, R18 ;  /* 0x00000012152b7221 */ /* 0x000fe20000010000 */
[----:B0-----:R-:W-:Y:S01]  /*7530*/  FADD.FTZ R37, R23, R38 ;  /* 0x0000002617257221 */ /* 0x001fe20000010000 */
[----:B------:R-:W-:Y:S01]  /*7540*/  FADD.FTZ R23, R42, R19 ;  /* 0x000000132a177221 */ /* 0x000fe20000010000 */
[----:B------:R-:W-:Y:S01]  /*7550*/  MOV R42, 0xffff ;  /* 0x0000ffff002a7802 */ /* 0x000fe20000000f00 */
[----:B------:R-:W0:Y:S01]  /*7560*/  SHFL.BFLY PT, R31, R22, 0x1, 0x101f ;  /* 0x0c301f00161f7f89 */ /* 0x000e2200000e0000 */
[----:B-----5:R-:W-:Y:S01]  /*7570*/  FADD.FTZ R41, R40, R41 ;  /* 0x0000002928297221 */ /* 0x020fe20000010000 */
[----:B------:R-:W-:Y:S01]  /*7580*/  IMAD.MOV.U32 R40, RZ, RZ, 0xffff ;  /* 0x0000ffffff287424 */ /* 0x000fe200078e00ff */
[----:B------:R-:W4:Y:S01]  /*7590*/  LDC.64 R18, c[0x0][0x218] ;  /* 0x00008600ff127b82 */ /* 0x000f220000000a00 */
[----:B------:R-:W5:Y:S01]  /*75a0*/  SHFL.BFLY PT, R34, R37, 0x1, 0x101f ;  /* 0x0c301f0025227f89 */ /* 0x000f6200000e0000 */
[----:B--2---:R-:W-:Y:S01]  /*75b0*/  FADD.FTZ R24, R27, R24 ;  /* 0x000000181b187221 */ /* 0x004fe20000010000 */
[----:B------:R-:W-:-:S02]  /*75c0*/  MOV R27, 0xffff ;  /* 0x0000ffff001b7802 */ /* 0x000fc40000000f00 */
[----:B------:R-:W2:Y:S03]  /*75d0*/  SHFL.BFLY PT, R28, R23, 0x1, 0x101f ;  /* 0x0c301f00171c7f89 */ /* 0x000ea600000e0000 */
[----:B------:R-:W2:Y:S01]  /*75e0*/  LDC.64 R20, c[0x0][0x220] ;  /* 0x00008800ff147b82 */ /* 0x000ea20000000a00 */
[----:B------:R-:W2:Y:S01]  /*75f0*/  SHFL.BFLY PT, R42, R43, 0x2, 0x101f ;  /* 0x0c501f002b2a7f89 */ /* 0x000ea200000e0000 */
[----:B-1----:R-:W-:-:S03]  /*7600*/  FADD.FTZ R25, R26, R25 ;  /* 0x000000191a197221 */ /* 0x002fc60000010000 */
[----:B------:R-:W1:Y:S01]  /*7610*/  SHFL.BFLY PT, R40, R41, 0x2, 0x101f ;  /* 0x0c501f0029287f89 */ /* 0x000e6200000e0000 */
[----:B---3--:R-:W-:Y:S01]  /*7620*/  FADD.FTZ R36, R39, R36 ;  /* 0x0000002427247221 */ /* 0x008fe20000010000 */
[----:B0-----:R-:W-:Y:S01]  /*7630*/  FADD.FTZ R31, R22, R31 ;  /* 0x0000001f161f7221 */ /* 0x001fe20000010000 */
[----:B------:R-:W-:Y:S01]  /*7640*/  @!P0 F2FP.BF16.F32.PACK_AB R22, RZ, R25 ;  /* 0x00000019ff16823e */ /* 0x000fe200000010ff */
[----:B----4-:R-:W-:-:S04]  /*7650*/  IMAD.WIDE R18, R29, 0x2, R18 ;  /* 0x000000021d127825 */ /* 0x010fc800078e0212 */
[----:B-----5:R-:W-:Y:S01]  /*7660*/  FADD.FTZ R37, R37, R34 ;  /* 0x0000002225257221 */ /* 0x020fe20000010000 */
[----:B------:R-:W-:Y:S02]  /*7670*/  @!P0 F2FP.BF16.F32.PACK_AB R34, RZ, R36 ;  /* 0x00000024ff22823e */ /* 0x000fe400000010ff */
[----:B------:R-:W-:Y:S01]  /*7680*/  PRMT R26, R22, 0x7610, R26 ;  /* 0x00007610161a7816 */ /* 0x000fe2000000001a */
[----:B--2---:R-:W-:Y:S01]  /*7690*/  FADD.FTZ R28, R23, R28 ;  /* 0x0000001c171c7221 */ /* 0x004fe20000010000 */
[----:B------:R-:W-:Y:S01]  /*76a0*/  @!P0 F2FP.BF16.F32.PACK_AB R23, RZ, R24 ;  /* 0x00000018ff17823e */ /* 0x000fe200000010ff */
[----:B------:R-:W-:Y:S01]  /*76b0*/  @!P0 STG.E.U16 desc[UR12][R18.64], R34 ;  /* 0x0000002212008986 */ /* 0x000fe2000c10150c */
[----:B------:R-:W-:Y:S01]  /*76c0*/  @!P0 F2FP.BF16.F32.PACK_AB R36, RZ, R37 ;  /* 0x00000025ff24823e */ /* 0x000fe200000010ff */
[----:B------:R-:W-:-:S04]  /*76d0*/  IMAD.WIDE R20, R29, 0x2, R20 ;  /* 0x000000021d147825 */ /* 0x000fc800078e0214 */
[----:B------:R-:W-:Y:S01]  /*76e0*/  FADD.FTZ R42, R43, R42 ;  /* 0x0000002a2b2a7221 */ /* 0x000fe20000010000 */
[----:B------:R-:W-:Y:S02]  /*76f0*/  @!P0 F2FP.BF16.F32.PACK_AB R24, RZ, R28 ;  /* 0x0000001cff18823e */ /* 0x000fe400000010ff */
[----:B------:R-:W-:Y:S01]  /*7700*/  PRMT R28, R23, 0x7610, R28 ;  /* 0x00007610171c7816 */ /* 0x000fe2000000001c */
[----:B-1----:R-:W-:Y:S01]  /*7710*/  FADD.FTZ R40, R41, R40 ;  /* 0x0000002829287221 */ /* 0x002fe20000010000 */
[----:B------:R-:W-:Y:S01]  /*7720*/  @!P0 F2FP.BF16.F32.PACK_AB R25, RZ, R31 ;  /* 0x0000001fff19823e */ /* 0x000fe200000010ff */
[----:B------:R-:W-:Y:S01]  /*7730*/  @!P0 STG.E.U16 desc[UR12][R20.64], R36 ;  /* 0x0000002414008986 */ /* 0x000fe2000c10150c */
[----:B------:R-:W-:-:S03]  /*7740*/  MOV R23, 0xffff ;  /* 0x0000ffff00177802 */ /* 0x000fc60000000f00 */
[----:B------:R-:W0:Y:S04]  /*7750*/  SHFL.BFLY PT, R27, R42, 0x1, 0x101f ;  /* 0x0c301f002a1b7f89 */ /* 0x000e2800000e0000 */
[----:B------:R1:W-:Y:S04]  /*7760*/  @!P0 STG.E.U16 desc[UR12][R18.64+0x3c], R26 ;  /* 0x00003c1a12008986 */ /* 0x0003e8000c10150c */
[----:B------:R1:W-:Y:S04]  /*7770*/  @!P0 STG.E.U16 desc[UR12][R20.64+0x3c], R28 ;  /* 0x00003c1c14008986 */ /* 0x0003e8000c10150c */
[----:B------:R1:W-:Y:S04]  /*7780*/  @!P0 STG.E.U16 desc[UR12][R18.64+0x78], R24 ;  /* 0x0000781812008986 */ /* 0x0003e8000c10150c */
[----:B------:R1:W2:Y:S04]  /*7790*/  SHFL.BFLY PT, R38, R40, 0x1, 0x101f ;  /* 0x0c301f0028267f89 */ /* 0x0002a800000e0000 */
[----:B------:R1:W-:Y:S01]  /*77a0*/  @!P0 STG.E.U16 desc[UR12][R20.64+0x78], R25 ;  /* 0x0000781914008986 */ /* 0x0003e2000c10150c */
[----:B0-----:R-:W-:-:S07]  /*77b0*/  FADD.FTZ R22, R42, R27 ;  /* 0x0000001b2a167221 */ /* 0x001fce0000010000 */
.L_x_600:
[----:B--2---:R-:W-:Y:S01]  /*77c0*/  FADD.FTZ R23, R40, R38 ;  /* 0x0000002628177221 */ /* 0x004fe20000010000 */
[----:B------:R-:W-:-:S04]  /*77d0*/  @!P0 F2FP.BF16.F32.PACK_AB R22, RZ, R22 ;  /* 0x00000016ff16823e */ /* 0x000fc800000010ff */
[----:B------:R-:W-:Y:S01]  /*77e0*/  @!P0 F2FP.BF16.F32.PACK_AB R23, RZ, R23 ;  /* 0x00000017ff17823e */ /* 0x000fe200000010ff */
[----:B------:R0:W-:Y:S04]  /*77f0*/  @!P0 STG.E.U16 desc[UR12][R18.64+0xb4], R22 ;  /* 0x0000b41612008986 */ /* 0x0001e8000c10150c */
[----:B------:R0:W-:Y:S02]  /*7800*/  @!P0 STG.E.U16 desc[UR12][R20.64+0xb4], R23 ;  /* 0x0000b41714008986 */ /* 0x0001e4000c10150c */
.L_x_530:
[----:B------:R-:W-:Y:S05]  /*7810*/  WARPSYNC.ALL ;  /* 0x0000000000007948 */ /* 0x000fea0003800000 */
[----:B------:R-:W-:Y:S01]  /*7820*/  BAR.SYNC.DEFER_BLOCKING 0x0 ;  /* 0x0000000000007b1d */ /* 0x000fe20000010000 */
[C---:B------:R-:W-:Y:S01]  /*7830*/  ISETP.GE.AND P0, PT, R8.reuse, -0x1440, PT ;  /* 0xffffebc00800780c */ /* 0x040fe20003f06270 */
[----:B------:R-:W-:-:S12]  /*7840*/  VIADD R8, R8, 0x1800 ;  /* 0x0000180008087836 */ /* 0x000fd80000000000 */
[----:B------:R-:W-:Y:S05]  /*7850*/  @!P0 BRA `(.L_x_537) ;  /* 0xffffffe000e88947 */ /* 0x000fea000383ffff */
[----:B------:R-:W-:Y:S05]  /*7860*/  EXIT ;  /* 0x000000000000794d */ /* 0x000fea0003800000 */
.L_x_533:
[----:B------:R-:W-:Y:S01]  /*7870*/  HFMA2.MMA R32, -RZ, RZ, 0, 4.76837158203125e-07 ;  /* 0x00000008ff207435 */ /* 0x000fe200000001ff */
[----:B--2---:R-:W-:Y:S01]  /*7880*/  MOV R35, R18 ;  /* 0x0000001200237202 */ /* 0x004fe20000000f00 */
[----:B------:R-:W-:Y:S01]  /*7890*/  IMAD.MOV.U32 R30, RZ, RZ, 0xffff ;  /* 0x0000ffffff1e7424 */ /* 0x000fe200078e00ff */
[----:B------:R-:W-:-:S08]  /*78a0*/  MOV R33, 0x101f ;  /* 0x0000101f00217802 */ /* 0x000fd00000000f00 */
[----:B01-3--:R-:W-:Y:S05]  /*78b0*/  WARPSYNC.COLLECTIVE R30, `(.L_x_538) ;  /* 0x000000001e087348 */ /* 0x00bfea0003c00000 */
[----:B------:R2:W4:Y:S02]  /*78c0*/  SHFL.BFLY P2, R38, R35, R32, R33 ;  /* 0x0c00002023267389 */ /* 0x0005240000040021 */
[----:B01234-:R-:W-:Y:S01]  /*78d0*/  ENDCOLLECTIVE ;  /* 0x000000000000791b */ /* 0x01ffe20003800000 */
.L_x_538:
[----:B------:R-:W-:Y:S02]  /*78e0*/  MOV R35, R19 ;  /* 0x0000001300237202 */ /* 0x000fe40000000f00 */
[----:B------:R-:W-:-:S07]  /*78f0*/  MOV R21, R38 ;  /* 0x0000002600157202 */ /* 0x000fce0000000f00 */
[----:B------:R-:W-:Y:S05]  /*7900*/  WARPSYNC.COLLECTIVE R30, `(.L_x_539) ;  /* 0x000000001e087348 */ /* 0x000fea0003c00000 */
[----:B------:R0:W1:Y:S02]  /*7910*/  SHFL.BFLY P2, R38, R35, R32, R33 ;  /* 0x0c00002023267389 */ /* 0x0000640000040021 */
[----:B01----:R-:W-:Y:S01]  /*7920*/  ENDCOLLECTIVE ;  /* 0x000000000000791b */ /* 0x003fe20003800000 */
.L_x_539:
[----:B------:R-:W-:Y:S01]  /*7930*/  FADD.FTZ R21, R21, R18 ;  /* 0x0000001215157221 */ /* 0x000fe20000010000 */
[----:B------:R-:W-:-:S03]  /*7940*/  HFMA2.MMA R32, -RZ, RZ, 0, 2.384185791015625e-07 ;  /* 0x00000004ff207435 */ /* 0x000fc600000001ff */
[----:B------:R-:W-:Y:S01]  /*7950*/  IMAD.MOV.U32 R35, RZ, RZ, R21 ;  /* 0x000000ffff237224 */ /* 0x000fe200078e0015 */
[----:B------:R-:W-:-:S07]  /*7960*/  MOV R20, R38 ;  /* 0x0000002600147202 */ /* 0x000fce0000000f00 */
[----:B------:R-:W-:Y:S05]  /*7970*/  WARPSYNC.COLLECTIVE R30, `(.L_x_540) ;  /* 0x000000001e087348 */ /* 0x000fea0003c00000 */
[----:B------:R0:W1:Y:S02]  /*7980*/  SHFL.BFLY P2, R38, R35, R32, R33 ;  /* 0x0c00002023267389 */ /* 0x0000640000040021 */
[----:B01----:R-:W-:Y:S01]  /*7990*/  ENDCOLLECTIVE ;  /* 0x000000000000791b */ /* 0x003fe20003800000 */
.L_x_540:
[----:B------:R-:W-:-:S05]  /*79a0*/  FADD.FTZ R20, R20, R19 ;  /* 0x0000001314147221 */ /* 0x000fca0000010000 */
[----:B------:R-:W-:Y:S02]  /*79b0*/  MOV R35, R20 ;  /* 0x0000001400237202 */ /* 0x000fe40000000f00 */
[----:B------:R-:W-:-:S07]  /*79c0*/  MOV R22, R38 ;  /* 0x0000002600167202 */ /* 0x000fce0000000f00 */
[----:B------:R-:W-:Y:S05]  /*79d0*/  WARPSYNC.COLLECTIVE R30, `(.L_x_541) ;  /* 0x000000001e087348 */ /* 0x000fea0003c00000 */
[----:B------:R0:W1:Y:S02]  /*79e0*/  SHFL.BFLY P2, R38, R35, R32, R33 ;  /* 0x0c00002023267389 */ /* 0x0000640000040021 */
[----:B01----:R-:W-:Y:S01]  /*79f0*/  ENDCOLLECTIVE ;  /* 0x000000000000791b */ /* 0x003fe20003800000 */
.L_x_541:
[----:B------:R-:W-:Y:S01]  /*7a00*/  FADD.FTZ R22, R21, R22 ;  /* 0x0000001615167221 */ /* 0x000fe20000010000 */
[----:B------:R-:W-:-:S04]  /*7a10*/  HFMA2.MMA R32, -RZ, RZ, 0, 1.1920928955078125e-07 ;  /* 0x00000002ff207435 */ /* 0x000fc800000001ff */
[----:B------:R-:W-:Y:S01]  /*7a20*/  MOV R35, R22 ;  /* 0x0000001600237202 */ /* 0x000fe20000000f00 */
[----:B------:R-:W-:-:S07]  /*7a30*/  IMAD.MOV.U32 R23, RZ, RZ, R38 ;  /* 0x000000ffff177224 */ /* 0x000fce00078e0026 */
[----:B------:R-:W-:Y:S05]  /*7a40*/  WARPSYNC.COLLECTIVE R30, `(.L_x_542) ;  /* 0x000000001e087348 */ /* 0x000fea0003c00000 */
[----:B------:R0:W1:Y:S02]  /*7a50*/  SHFL.BFLY P2, R38, R35, R32, R33 ;  /* 0x0c00002023267389 */ /* 0x0000640000040021 */
[----:B01----:R-:W-:Y:S01]  /*7a60*/  ENDCOLLECTIVE ;  /* 0x000000000000791b */ /* 0x003fe20003800000 */
.L_x_542:
[----:B------:R-:W-:-:S04]  /*7a70*/  FADD.FTZ R23, R20, R23 ;  /* 0x0000001714177221 */ /* 0x000fc80000010000 */
[----:B------:R-:W-:Y:S01]  /*7a80*/  IMAD.MOV.U32 R35, RZ, RZ, R23 ;  /* 0x000000ffff237224 */ /* 0x000fe200078e0017 */
[----:B------:R-:W-:-:S07]  /*7a90*/  MOV R25, R38 ;  /* 0x0000002600197202 */ /* 0x000fce0000000f00 */
[----:B------:R-:W-:Y:S05]  /*7aa0*/  WARPSYNC.COLLECTIVE R30, `(.L_x_543) ;  /* 0x000000001e087348 */ /* 0x000fea0003c00000 */
[----:B------:R0:W1:Y:S02]  /*7ab0*/  SHFL.BFLY P2, R38, R35, R32, R33 ;  /* 0x0c00002023267389 */ /* 0x0000640000040021 */
[----:B01----:R-:W-:Y:S01]  /*7ac0*/  ENDCOLLECTIVE ;  /* 0x000000000000791b */ /* 0x003fe20003800000 */
.L_x_543:
[----:B------:R-:W-:Y:S01]  /*7ad0*/  FADD.FTZ R25, R22, R25 ;  /* 0x0000001916197221 */ /* 0x000fe20000010000 */
[----:B------:R-:W-:-:S04]  /*7ae0*/  HFMA2.MMA R32, -RZ, RZ, 0, 5.9604644775390625e-08 ;  /* 0x00000001ff207435 */ /* 0x000fc800000001ff */
[----:B------:R-:W-:Y:S02]  /*7af0*/  MOV R35, R25 ;  /* 0x0000001900237202 */ /* 0x000fe40000000f00 */
[----:B------:R-:W-:-:S07]  /*7b00*/  MOV R18, R38 ;  /* 0x0000002600127202 */ /* 0x000fce0000000f00 */
[----:B------:R-:W-:Y:S05]  /*7b10*/  WARPSYNC.COLLECTIVE R30, `(.L_x_544) ;  /* 0x000000001e087348 */ /* 0x000fea0003c00000 */
[----:B------:R0:W1:Y:S02]  /*7b20*/  SHFL.BFLY P2, R38, R35, R32, R33 ;  /* 0x0c00002023267389 */ /* 0x0000640000040021 */
[----:B01----:R-:W-:Y:S01]  /*7b30*/  ENDCOLLECTIVE ;  /* 0x000000000000791b */ /* 0x003fe20003800000 */
.L_x_544:
[----:B------:R-:W-:-:S05]  /*7b40*/  FADD.FTZ R24, R23, R18 ;  /* 0x0000001217187221 */ /* 0x000fca0000010000 */
[----:B------:R-:W-:Y:S01]  /*7b50*/  MOV R35, R24 ;  /* 0x0000001800237202 */ /* 0x000fe20000000f00 */
[----:B------:R-:W-:-:S07]  /*7b60*/  IMAD.MOV.U32 R26, RZ, RZ, R38 ;  /* 0x000000ffff1a7224 */ /* 0x000fce00078e0026 */
[----:B------:R-:W-:Y:S05]  /*7b70*/  WARPSYNC.COLLECTIVE R30, `(.L_x_545) ;  /* 0x000000001e087348 */ /* 0x000fea0003c00000 */
[----:B------:R0:W1:Y:S02]  /*7b80*/  SHFL.BFLY P2, R38, R35, R32, R33 ;  /* 0x0c00002023267389 */ /* 0x0000640000040021 */
[----:B01----:R-:W-:Y:S01]  /*7b90*/  ENDCOLLECTIVE ;  /* 0x000000000000791b */ /* 0x003fe20003800000 */
.L_x_545:
[----:B------:R-:W-:Y:S01]  /*7ba0*/  FADD.FTZ R26, R25, R26 ;  /* 0x0000001a191a7221 */ /* 0x000fe20000010000 */
[----:B------:R-:W-:Y:S06]  /*7bb0*/  BRA `(.L_x_546) ;  /* 0xffffffec00507947 */ /* 0x000fec000383ffff */
.L_x_534:
[----:B------:R-:W-:Y:S01]  /*7bc0*/  HFMA2.MMA R32, -RZ, RZ, 0, 4.76837158203125e-07 ;  /* 0x00000008ff207435 */ /* 0x000fe200000001ff */
[----:B------:R-:W-:Y:S01]  /*7bd0*/  BSSY B1, `(.L_x_547) ;  /* 0x0000007000017945 */ /* 0x000fe20003800000 */
[----:B---3--:R-:W-:Y:S01]  /*7be0*/  MOV R35, R22 ;  /* 0x0000001600237202 */ /* 0x008fe20000000f00 */
[----:B------:R-:W-:Y:S01]  /*7bf0*/  IMAD.MOV.U32 R33, RZ, RZ, 0x101f ;  /* 0x0000101fff217424 */ /* 0x000fe200078e00ff */
[----:B------:R-:W-:-:S07]  /*7c00*/  MOV R30, 0xffff ;  /* 0x0000ffff001e7802 */ /* 0x000fce0000000f00 */
[----:B012-4-:R-:W-:Y:S05]  /*7c10*/  WARPSYNC.COLLECTIVE R30, `(.L_x_548) ;  /* 0x000000001e087348 */ /* 0x017fea0003c00000 */
[----:B------:R3:W0:Y:S02]  /*7c20*/  SHFL.BFLY P2, R38, R35, R32, R33 ;  /* 0x0c00002023267389 */ /* 0x0006240000040021 */
[----:B01234-:R-:W-:Y:S01]  /*7c30*/  ENDCOLLECTIVE ;  /* 0x000000000000791b */ /* 0x01ffe20003800000 */
.L_x_548:
[----:B------:R-:W-:Y:S05]  /*7c40*/  BSYNC B1 ;  /* 0x0000000000017941 */ /* 0x000fea0003800000 */
.L_x_547:
        /* <DEDUP_REMOVED lines=8> */
.L_x_549:
[----:B------:R-:W-:Y:S01]  /*7cd0*/  FADD.FTZ R25, R25, R22 ;  /* 0x0000001619197221 */ /* 0x000fe20000010000 */
[----:B------:R-:W-:-:S03]  /*7ce0*/  HFMA2.MMA R32, -RZ, RZ, 0, 2.384185791015625e-07 ;  /* 0x00000004ff207435 */ /* 0x000fc600000001ff */
[----:B------:R-:W-:Y:S01]  /*7cf0*/  IMAD.MOV.U32 R35, RZ, RZ, R25 ;  /* 0x000000ffff237224 */ /* 0x000fe200078e0019 */
[----:B------:R-:W-:-:S07]  /*7d00*/  MOV R24, R38 ;  /* 0x0000002600187202 */ /* 0x000fce0000000f00 */
[----:B------:R-:W-:Y:S05]  /*7d10*/  WARPSYNC.COLLECTIVE R30, `(.L_x_550) ;  /* 0x000000001e087348 */ /* 0x000fea0003c00000 */
[----:B------:R0:W1:Y:S02]  /*7d20*/  SHFL.BFLY P2, R38, R35, R32, R33 ;  /* 0x0c00002023267389 */ /* 0x0000640000040021 */
[----:B01----:R-:W-:Y:S01]  /*7d30*/  ENDCOLLECTIVE ;  /* 0x000000000000791b */ /* 0x003fe20003800000 */
.L_x_550:
[----:B------:R-:W-:-:S05]  /*7d40*/  FADD.FTZ R24, R24, R23 ;  /* 0x0000001718187221 */ /* 0x000fca0000010000 */
[----:B------:R-:W-:Y:S02]  /*7d50*/  MOV R35, R24 ;  /* 0x0000001800237202 */ /* 0x000fe40000000f00 */
[----:B------:R-:W-:-:S07]  /*7d60*/  MOV R26, R38 ;  /* 0x00000026001a7202 */ /* 0x000fce0000000f00 */
[----:B------:R-:W-:Y:S05]  /*7d70*/  WARPSYNC.COLLECTIVE R30, `(.L_x_551) ;  /* 0x000000001e087348 */ /* 0x000fea0003c00000 */
[----:B------:R0:W1:Y:S02]  /*7d80*/  SHFL.BFLY P2, R38, R35, R32, R33 ;  /* 0x0c00002023267389 */ /* 0x0000640000040021 */
[----:B01----:R-:W-:Y:S01]  /*7d90*/  ENDCOLLECTIVE ;  /* 0x000000000000791b */ /* 0x003fe20003800000 */
.L_x_551:
[----:B------:R-:W-:Y:S01]  /*7da0*/  FADD.FTZ R26, R25, R26 ;  /* 0x0000001a191a7221 */ /* 0x000fe20000010000 */
[----:B------:R-:W-:-:S04]  /*7db0*/  HFMA2.MMA R32, -RZ, RZ, 0, 1.1920928955078125e-07 ;  /* 0x00000002ff207435 */ /* 0x000fc800000001ff */
[----:B------:R-:W-:Y:S01]  /*7dc0*/  MOV R35, R26 ;  /* 0x0000001a00237202 */ /* 0x000fe20000000f00 */
[----:B------:R-:W-:-:S07]  /*7dd0*/  IMAD.MOV.U32 R27, RZ, RZ, R38 ;  /* 0x000000ffff1b7224 */ /* 0x000fce00078e0026 */
[----:B------:R-:W-:Y:S05]  /*7de0*/  WARPSYNC.COLLECTIVE R30, `(.L_x_552) ;  /* 0x000000001e087348 */ /* 0x000fea0003c00000 */
[----:B------:R0:W1:Y:S02]  /*7df0*/  SHFL.BFLY P2, R38, R35, R32, R33 ;  /* 0x0c00002023267389 */ /* 0x0000640000040021 */
[----:B01----:R-:W-:Y:S01]  /*7e00*/  ENDCOLLECTIVE ;  /* 0x000000000000791b */ /* 0x003fe20003800000 */
.L_x_552:
[----:B------:R-:W-:-:S04]  /*7e10*/  FADD.FTZ R27, R24, R27 ;  /* 0x0000001b181b7221 */ /* 0x000fc80000010000 */
[----:B------:R-:W-:Y:S01]  /*7e20*/  IMAD.MOV.U32 R35, RZ, RZ, R27 ;  /* 0x000000ffff237224 */ /* 0x000fe200078e001b */
[----:B------:R-:W-:-:S07]  /*7e30*/  MOV R29, R38 ;  /* 0x00000026001d7202 */ /* 0x000fce0000000f00 */
[----:B------:R-:W-:Y:S05]  /*7e40*/  WARPSYNC.COLLECTIVE R30, `(.L_x_553) ;  /* 0x000000001e087348 */ /* 0x000fea0003c00000 */
[----:B------:R0:W1:Y:S02]  /*7e50*/  SHFL.BFLY P2, R38, R35, R32, R33 ;  /* 0x0c00002023267389 */ /* 0x0000640000040021 */
[----:B01----:R-:W-:Y:S01]  /*7e60*/  ENDCOLLECTIVE ;  /* 0x000000000000791b */ /* 0x003fe20003800000 */
.L_x_553:
[----:B------:R-:W-:Y:S01]  /*7e70*/  FADD.FTZ R29, R26, R29 ;  /* 0x0000001d1a1d7221 */ /* 0x000fe20000010000 */
[----:B------:R-:W-:-:S04]  /*7e80*/  HFMA2.MMA R32, -RZ, RZ, 0, 5.9604644775390625e-08 ;  /* 0x00000001ff207435 */ /* 0x000fc800000001ff */
[----:B------:R-:W-:Y:S02]  /*7e90*/  MOV R35, R29 ;  /* 0x0000001d00237202 */ /* 0x000fe40000000f00 */
[----:B------:R-:W-:-:S07]  /*7ea0*/  MOV R22, R38 ;  /* 0x0000002600167202 */ /* 0x000fce0000000f00 */
[----:B------:R-:W-:Y:S05]  /*7eb0*/  WARPSYNC.COLLECTIVE R30, `(.L_x_554) ;  /* 0x000000001e087348 */ /* 0x000fea0003c00000 */
[----:B------:R0:W1:Y:S02]  /*7ec0*/  SHFL.BFLY P2, R38, R35, R32, R33 ;  /* 0x0c00002023267389 */ /* 0x0000640000040021 */
[----:B01----:R-:W-:Y:S01]  /*7ed0*/  ENDCOLLECTIVE ;  /* 0x000000000000791b */ /* 0x003fe20003800000 */
.L_x_554:
[----:B------:R-:W-:-:S05]  /*7ee0*/  FADD.FTZ R22, R27, R22 ;  /* 0x000000161b167221 */ /* 0x000fca0000010000 */
[----:B------:R-:W-:Y:S01]  /*7ef0*/  MOV R35, R22 ;  /* 0x0000001600237202 */ /* 0x000fe20000000f00 */
[----:B------:R-:W-:-:S07]  /*7f00*/  IMAD.MOV.U32 R28, RZ, RZ, R38 ;  /* 0x000000ffff1c7224 */ /* 0x000fce00078e0026 */
[----:B------:R-:W-:Y:S05]  /*7f10*/  WARPSYNC.COLLECTIVE R30, `(.L_x_555) ;  /* 0x000000001e087348 */ /* 0x000fea0003c00000 */
[----:B------:R0:W1:Y:S02]  /*7f20*/  SHFL.BFLY P2, R38, R35, R32, R33 ;  /* 0x0c00002023267389 */ /* 0x0000640000040021 */
[----:B01----:R-:W-:Y:S01]  /*7f30*/  ENDCOLLECTIVE ;  /* 0x000000000000791b */ /* 0x003fe20003800000 */
.L_x_555:
[----:B------:R-:W-:Y:S01]  /*7f40*/  FADD.FTZ R28, R29, R28 ;  /* 0x0000001c1d1c7221 */ /* 0x000fe20000010000 */
[----:B------:R-:W-:Y:S06]  /*7f50*/  BRA `(.L_x_556) ;  /* 0xffffffec00107947 */ /* 0x000fec000383ffff */
.L_x_535:
        /* <DEDUP_REMOVED lines=8> */
.L_x_558:
[----:B------:R-:W-:Y:S05]  /*7fe0*/  BSYNC B1 ;  /* 0x0000000000017941 */ /* 0x000fea0003800000 */
.L_x_557:
        /* <DEDUP_REMOVED lines=8> */
.L_x_559:
[----:B------:R-:W-:Y:S01]  /*8070*/  FADD.FTZ R25, R25, R22 ;  /* 0x0000001619197221 */ /* 0x000fe20000010000 */
[----:B------:R-:W-:-:S03]  /*8080*/  HFMA2.MMA R32, -RZ, RZ, 0, 2.384185791015625e-07 ;  /* 0x00000004ff207435 */ /* 0x000fc600000001ff */
[----:B------:R-:W-:Y:S01]  /*8090*/  IMAD.MOV.U32 R35, RZ, RZ, R25 ;  /* 0x000000ffff237224 */ /* 0x000fe200078e0019 */
[----:B------:R-:W-:-:S07]  /*80a0*/  MOV R24, R38 ;  /* 0x0000002600187202 */ /* 0x000fce0000000f00 */
[----:B------:R-:W-:Y:S05]  /*80b0*/  WARPSYNC.COLLECTIVE R30, `(.L_x_560) ;  /* 0x000000001e087348 */ /* 0x000fea0003c00000 */
[----:B------:R0:W1:Y:S02]  /*80c0*/  SHFL.BFLY P2, R38, R35, R32, R33 ;  /* 0x0c00002023267389 */ /* 0x0000640000040021 */
[----:B01----:R-:W-:Y:S01]  /*80d0*/  ENDCOLLECTIVE ;  /* 0x000000000000791b */ /* 0x003fe20003800000 */
.L_x_560:
[----:B------:R-:W-:-:S05]  /*80e0*/  FADD.FTZ R24, R24, R23 ;  /* 0x0000001718187221 */ /* 0x000fca0000010000 */
[----:B------:R-:W-:Y:S02]  /*80f0*/  MOV R35, R24 ;  /* 0x0000001800237202 */ /* 0x000fe40000000f00 */
[----:B------:R-:W-:-:S07]  /*8100*/  MOV R26, R38 ;  /* 0x00000026001a7202 */ /* 0x000fce0000000f00 */
[----:B------:R-:W-:Y:S05]  /*8110*/  WARPSYNC.COLLECTIVE R30, `(.L_x_561) ;  /* 0x000000001e087348 */ /* 0x000fea0003c00000 */
[----:B------:R0:W1:Y:S02]  /*8120*/  SHFL.BFLY P2, R38, R35, R32, R33 ;  /* 0x0c00002023267389 */ /* 0x0000640000040021 */
[----:B01----:R-:W-:Y:S01]  /*8130*/  ENDCOLLECTIVE ;  /* 0x000000000000791b */ /* 0x003fe20003800000 */
.L_x_561:
[----:B------:R-:W-:Y:S01]  /*8140*/  FADD.FTZ R26, R25, R26 ;  /* 0x0000001a191a7221 */ /* 0x000fe20000010000 */
[----:B------:R-:W-:-:S04]  /*8150*/  HFMA2.MMA R32, -RZ, RZ, 0, 1.1920928955078125e-07 ;  /* 0x00000002ff207435 */ /* 0x000fc800000001ff */
[----:B------:R-:W-:Y:S01]  /*8160*/  MOV R35, R26 ;  /* 0x0000001a00237202 */ /* 0x000fe20000000f00 */
[----:B------:R-:W-:-:S07]  /*8170*/  IMAD.MOV.U32 R27, RZ, RZ, R38 ;  /* 0x000000ffff1b7224 */ /* 0x000fce00078e0026 */
[----:B------:R-:W-:Y:S05]  /*8180*/  WARPSYNC.COLLECTIVE R30, `(.L_x_562) ;  /* 0x000000001e087348 */ /* 0x000fea0003c00000 */
[----:B------:R0:W1:Y:S02]  /*8190*/  SHFL.BFLY P2, R38, R35, R32, R33 ;  /* 0x0c00002023267389 */ /* 0x0000640000040021 */
[----:B01----:R-:W-:Y:S01]  /*81a0*/  ENDCOLLECTIVE ;  /* 0x000000000000791b */ /* 0x003fe20003800000 */
.L_x_562:
[----:B------:R-:W-:-:S04]  /*81b0*/  FADD.FTZ R27, R24, R27 ;  /* 0x0000001b181b7221 */ /* 0x000fc80000010000 */
[----:B------:R-:W-:Y:S01]  /*81c0*/  IMAD.MOV.U32 R35, RZ, RZ, R27 ;  /* 0x000000ffff237224 */ /* 0x000fe200078e001b */
[----:B------:R-:W-:-:S07]  /*81d0*/  MOV R29, R38 ;  /* 0x00000026001d7202 */ /* 0x000fce0000000f00 */
[----:B------:R-:W-:Y:S05]  /*81e0*/  WARPSYNC.COLLECTIVE R30, `(.L_x_563) ;  /* 0x000000001e087348 */ /* 0x000fea0003c00000 */
[----:B------:R0:W1:Y:S02]  /*81f0*/  SHFL.BFLY P2, R38, R35, R32, R33 ;  /* 0x0c00002023267389 */ /* 0x0000640000040021 */
[----:B01----:R-:W-:Y:S01]  /*8200*/  ENDCOLLECTIVE ;  /* 0x000000000000791b */ /* 0x003fe20003800000 */
.L_x_563:
[----:B------:R-:W-:Y:S01]  /*8210*/  FADD.FTZ R29, R26, R29 ;  /* 0x0000001d1a1d7221 */ /* 0x000fe20000010000 */
[----:B------:R-:W-:-:S04]  /*8220*/  HFMA2.MMA R32, -RZ, RZ, 0, 5.9604644775390625e-08 ;  /* 0x00000001ff207435 */ /* 0x000fc800000001ff */
[----:B------:R-:W-:Y:S02]  /*8230*/  MOV R35, R29 ;  /* 0x0000001d00237202 */ /* 0x000fe40000000f00 */
[----:B------:R-:W-:-:S07]  /*8240*/  MOV R22, R38 ;  /* 0x0000002600167202 */ /* 0x000fce0000000f00 */
[----:B------:R-:W-:Y:S05]  /*8250*/  WARPSYNC.COLLECTIVE R30, `(.L_x_564) ;  /* 0x000000001e087348 */ /* 0x000fea0003c00000 */
[----:B------:R0:W1:Y:S02]  /*8260*/  SHFL.BFLY P2, R38, R35, R32, R33 ;  /* 0x0c00002023267389 */ /* 0x0000640000040021 */
[----:B01----:R-:W-:Y:S01]  /*8270*/  ENDCOLLECTIVE ;  /* 0x000000000000791b */ /* 0x003fe20003800000 */
.L_x_564:
[----:B------:R-:W-:-:S05]  /*8280*/  FADD.FTZ R22, R27, R22 ;  /* 0x000000161b167221 */ /* 0x000fca0000010000 */
[----:B------:R-:W-:Y:S01]  /*8290*/  MOV R35, R22 ;  /* 0x0000001600237202 */ /* 0x000fe20000000f00 */
[----:B------:R-:W-:-:S07]  /*82a0*/  IMAD.MOV.U32 R28, RZ, RZ, R38 ;  /* 0x000000ffff1c7224 */ /* 0x000fce00078e0026 */
[----:B------:R-:W-:Y:S05]  /*82b0*/  WARPSYNC.COLLECTIVE R30, `(.L_x_565) ;  /* 0x000000001e087348 */ /* 0x000fea0003c00000 */
[----:B------:R0:W1:Y:S02]  /*82c0*/  SHFL.BFLY P2, R38, R35, R32, R33 ;  /* 0x0c00002023267389 */ /* 0x0000640000040021 */
[----:B01----:R-:W-:Y:S01]  /*82d0*/  ENDCOLLECTIVE ;  /* 0x000000000000791b */ /* 0x003fe20003800000 */
.L_x_565:
[----:B------:R-:W-:Y:S01]  /*82e0*/  FADD.FTZ R28, R29, R28 ;  /* 0x0000001c1d1c7221 */ /* 0x000fe20000010000 */
[----:B------:R-:W-:Y:S06]  /*82f0*/  BRA `(.L_x_566) ;  /* 0xffffffe800b87947 */ /* 0x000fec000383ffff */
.L_x_536:
[----:B------:R-:W-:Y:S01]  /*8300*/  BSSY B0, `(.L_x_567) ;  /* 0x0000008000007945 */ /* 0x000fe20003800000 */
[----:B---3--:R-:W-:Y:S01]  /*8310*/  MOV R35, R19 ;  /* 0x0000001300237202 */ /* 0x008fe20000000f00 */
[----:B------:R-:W-:Y:S01]  /*8320*/  IMAD.MOV.U32 R33, RZ, RZ, 0x101f ;  /* 0x0000101fff217424 */ /* 0x000fe200078e00ff */
[----:B------:R-:W-:Y:S02]  /*8330*/  MOV R32, 0x8 ;  /* 0x0000000800207802 */ /* 0x000fe40000000f00 */
[----:B------:R-:W-:-:S07]  /*8340*/  MOV R30, 0xffff ;  /* 0x0000ffff001e7802 */ /* 0x000fce0000000f00 */
[----:B012-4-:R-:W-:Y:S05]  /*8350*/  WARPSYNC.COLLECTIVE R30, `(.L_x_568) ;  /* 0x000000001e087348 */ /* 0x017fea0003c00000 */
[----:B------:R3:W0:Y:S02]  /*8360*/  SHFL.BFLY P2, R38, R35, R32, R33 ;  /* 0x0c00002023267389 */ /* 0x0006240000040021 */
[----:B01234-:R-:W-:Y:S01]  /*8370*/  ENDCOLLECTIVE ;  /* 0x000000000000791b */ /* 0x01ffe20003800000 */
.L_x_568:
[----:B------:R-:W-:Y:S05]  /*8380*/  BSYNC B0 ;  /* 0x0000000000007941 */ /* 0x000fea0003800000 */
.L_x_567:
[----:B------:R-:W-:Y:S01]  /*8390*/  HFMA2.MMA R33, -RZ, RZ, 0, 0.000503063201904296875 ;  /* 0x0000101fff217435 */ /* 0x000fe200000001ff */
[----:B------:R-:W-:Y:S01]  /*83a0*/  MOV R35, R25 ;  /* 0x0000001900237202 */ /* 0x000fe20000000f00 */
[----:B------:R-:W-:Y:S01]  /*83b0*/  IMAD.MOV.U32 R32, RZ, RZ, 0x8 ;  /* 0x00000008ff207424 */ /* 0x000fe200078e00ff */
[----:B------:R-:W-:Y:S01]  /*83c0*/  MOV R30, 0xffff ;  /* 0x0000ffff001e7802 */ /* 0x000fe20000000f00 */
[----:B------:R-:W-:Y:S01]  /*83d0*/  @P0 VIADD R21, R29, 0x1e ;  /* 0x0000001e1d150836 */ /* 0x000fe20000000000 */
[----:B------:R-:W-:Y:S01]  /*83e0*/  MOV R24, R38 ;  /* 0x0000002600187202 */ /* 0x000fe20000000f00 */
[----:B------:R-:W-:Y:S01]  /*83f0*/  HFMA2.MMA R31, -RZ, RZ, 0, 0 ;  /* 0x00000000ff1f7435 */ /* 0x000fe200000001ff */
[----:B------:R-:W-:-:S10]  /*8400*/  @P0 LEA R18, R9, UR8, 0x7 ;  /* 0x0000000809120c11 */ /* 0x000fd4000f8e38ff */
[----:B------:R-:W-:Y:S05]  /*8410*/  WARPSYNC.COLLECTIVE R30, `(.L_x_569) ;  /* 0x000000001e087348 */ /* 0x000fea0003c00000 */
[----:B------:R0:W1:Y:S02]  /*8420*/  SHFL.BFLY P2, R38, R35, R32, R33 ;  /* 0x0c00002023267389 */ /* 0x0000640000040021 */
[----:B01----:R-:W-:Y:S01]  /*8430*/  ENDCOLLECTIVE ;  /* 0x000000000000791b */ /* 0x003fe20003800000 */
.L_x_569:
[----:B------:R-:W-:Y:S01]  /*8440*/  @P0 LOP3.LUT R21, R21, R48, RZ, 0x3c, !PT ;  /* 0x0000003015150212 */ /* 0x000fe200078e3cff */
[----:B------:R-:W-:Y:S01]  /*8450*/  FADD.FTZ R24, R24, R19 ;  /* 0x0000001318187221 */ /* 0x000fe20000010000 */
[----:B------:R-:W-:Y:S02]  /*8460*/  MOV R40, RZ ;  /* 0x000000ff00287202 */ /* 0x000fe40000000f00 */
[----:B------:R-:W-:Y:S02]  /*8470*/  @P0 LEA R21, R21, R18, 0x2 ;  /* 0x0000001215150211 */ /* 0x000fe400078e10ff */
[C---:B------:R-:W-:Y:S02]  /*8480*/  @P0 LEA R28, R9.reuse, UR8, 0x7 ;  /* 0x00000008091c0c11 */ /* 0x040fe4000f8e38ff */
[----:B------:R-:W-:Y:S01]  /*8490*/  @P0 LEA R44, R9, UR8, 0x7 ;  /* 0x00000008092c0c11 */ /* 0x000fe2000f8e38ff */
[----:B------:R0:W1:Y:S01]  /*84a0*/  @P0 LDS R18, [R21] ;  /* 0x0000000015120984 */ /* 0x0000620000000800 */
[----:B------:R-:W-:Y:S01]  /*84b0*/  MOV R35, R24 ;  /* 0x0000001800237202 */ /* 0x000fe20000000f00 */
[----:B------:R-:W-:-:S02]  /*84c0*/  IMAD.MOV.U32 R32, RZ, RZ, 0x4 ;  /* 0x00000004ff207424 */ /* 0x000fc400078e00ff */
[----:B------:R0:W2:Y:S01]  /*84d0*/  @P0 LDS R20, [R21+0x780] ;  /* 0x0007800015140984 */ /* 0x0000a20000000800 */
[----:B------:R-:W-:-:S07]  /*84e0*/  FADD.FTZ R34, R38, R25 ;  /* 0x0000001926227221 */ /* 0x000fce0000010000 */
[----:B012---:R-:W-:Y:S05]  /*84f0*/  WARPSYNC.COLLECTIVE R30, `(.L_x_570) ;  /* 0x000000001e087348 */ /* 0x007fea0003c00000 */
[----:B------:R3:W4:Y:S02]  /*8500*/  SHFL.BFLY P2, R38, R35, R32, R33 ;  /* 0x0c00002023267389 */ /* 0x0007240000040021 */
[----:B01234-:R-:W-:Y:S01]  /*8510*/  ENDCOLLECTIVE ;  /* 0x000000000000791b */ /* 0x01ffe20003800000 */
.L_x_570:
[----:B------:R-:W-:Y:S02]  /*8520*/  MOV R35, R34 ;  /* 0x0000002200237202 */ /* 0x000fe40000000f00 */
[----:B------:R-:W-:Y:S01]  /*8530*/  MOV R23, R38 ;  /* 0x0000002600177202 */ /* 0x000fe20000000f00 */
[----:B------:R-:W-:-:S07]  /*8540*/  @P0 IMAD.MOV.U32 R31, RZ, RZ, R18 ;  /* 0x000000ffff1f0224 */ /* 0x000fce00078e0012 */
[----:B------:R-:W-:Y:S05]  /*8550*/  WARPSYNC.COLLECTIVE R30, `(.L_x_571) ;  /* 0x000000001e087348 */ /* 0x000fea0003c00000 */
[----:B------:R0:W1:Y:S02]  /*8560*/  SHFL.BFLY P2, R38, R35, R32, R33 ;  /* 0x0c00002023267389 */ /* 0x0000640000040021 */
[----:B01----:R-:W-:Y:S01]  /*8570*/  ENDCOLLECTIVE ;  /* 0x000000000000791b */ /* 0x003fe20003800000 */
.L_x_571:
[----:B------:R-:W-:Y:S01]  /*8580*/  HFMA2.MMA R18, -RZ, RZ, 0, 0 ;  /* 0x00000000ff127435 */ /* 0x000fe200000001ff */
[----:B------:R-:W-:Y:S01]  /*8590*/  FADD.FTZ R22, R24, R23 ;  /* 0x0000001718167221 */ /* 0x000fe20000010000 */
[----:B------:R-:W-:Y:S01]  /*85a0*/  @P0 MOV R40, R20 ;  /* 0x0000001400280202 */ /* 0x000fe20000000f00 */
[----:B------:R-:W-:-:S03]  /*85b0*/  HFMA2.MMA R32, -RZ, RZ, 0, 1.1920928955078125e-07 ;  /* 0x00000002ff207435 */ /* 0x000fc600000001ff */
[----:B------:R-:W-:Y:S02]  /*85c0*/  MOV R35, R22 ;  /* 0x0000001600237202 */ /* 0x000fe40000000f00 */
[----:B------:R-:W-:-:S07]  /*85d0*/  MOV R37, R38 ;  /* 0x0000002600257202 */ /* 0x000fce0000000f00 */
[----:B------:R-:W-:Y:S05]  /*85e0*/  WARPSYNC.COLLECTIVE R30, `(.L_x_572) ;  /* 0x000000001e087348 */ /* 0x000fea0003c00000 */
[----:B------:R0:W1:Y:S02]  /*85f0*/  SHFL.BFLY P2, R38, R35, R32, R33 ;  /* 0x0c00002023267389 */ /* 0x0000640000040021 */
[----:B01----:R-:W-:Y:S01]  /*8600*/  ENDCOLLECTIVE ;  /* 0x000000000000791b */ /* 0x003fe20003800000 */
.L_x_572:
[----:B------:R-:W-:-:S05]  /*8610*/  FADD.FTZ R23, R34, R37 ;  /* 0x0000002522177221 */ /* 0x000fca0000010000 */
[----:B------:R-:W-:Y:S01]  /*8620*/  MOV R35, R23 ;  /* 0x0000001700237202 */ /* 0x000fe20000000f00 */
[----:B------:R-:W-:-:S07]  /*8630*/  IMAD.MOV.U32 R39, RZ, RZ, R38 ;  /* 0x000000ffff277224 */ /* 0x000fce00078e0026 */
[----:B------:R-:W-:Y:S05]  /*8640*/  WARPSYNC.COLLECTIVE R30, `(.L_x_573) ;  /* 0x000000001e087348 */ /* 0x000fea0003c00000 */
[----:B------:R0:W1:Y:S02]  /*8650*/  SHFL.BFLY P2, R38, R35, R32, R33 ;  /* 0x0c00002023267389 */ /* 0x0000640000040021 */
[----:B01----:R-:W-:Y:S01]  /*8660*/  ENDCOLLECTIVE ;  /* 0x000000000000791b */ /* 0x003fe20003800000 */
.L_x_573:
[----:B------:R-:W-:Y:S01]  /*8670*/  FADD.FTZ R39, R22, R39 ;  /* 0x0000002716277221 */ /* 0x000fe20000010000 */
[----:B------:R-:W-:-:S04]  /*8680*/  HFMA2.MMA R32, -RZ, RZ, 0, 5.9604644775390625e-08 ;  /* 0x00000001ff207435 */ /* 0x000fc800000001ff */
[----:B------:R-:W-:Y:S01]  /*8690*/  MOV R35, R39 ;  /* 0x0000002700237202 */ /* 0x000fe20000000f00 */
[----:B------:R-:W-:Y:S01]  /*86a0*/  FADD.FTZ R37, R23, R38 ;  /* 0x0000002617257221 */ /* 0x000fe20000010000 */
[----:B------:R-:W-:-:S07]  /*86b0*/  @P0 IADD3 R23, R29, 0x3c, RZ ;  /* 0x0000003c1d170810 */ /* 0x000fce0007ffe0ff */
[----:B------:R-:W-:Y:S05]  /*86c0*/  WARPSYNC.COLLECTIVE R30, `(.L_x_574) ;  /* 0x000000001e087348 */ /* 0x000fea0003c00000 */
[----:B------:R0:W1:Y:S02]  /*86d0*/  SHFL.BFLY P2, R38, R35, R32, R33 ;  /* 0x0c00002023267389 */ /* 0x0000640000040021 */
[----:B01----:R-:W-:Y:S01]  /*86e0*/  ENDCOLLECTIVE ;  /* 0x000000000000791b */ /* 0x003fe20003800000 */
.L_x_574:
[----:B------:R-:W-:-:S04]  /*86f0*/  @P0 LOP3.LUT R23, R23, R48, RZ, 0x3c, !PT ;  /* 0x0000003017170212 */ /* 0x000fc800078e3cff */
[----:B------:R-:W-:Y:S02]  /*8700*/  @P0 LEA R28, R23, R28, 0x2 ;  /* 0x0000001c171c0211 */ /* 0x000fe400078e10ff */
[----:B------:R-:W-:-:S03]  /*8710*/  CS2R R22, SRZ ;  /* 0x0000000000167805 */ /* 0x000fc6000001ff00 */
[----:B------:R0:W1:Y:S01]  /*8720*/  @P0 LDS R41, [R28] ;  /* 0x000000001c290984 */ /* 0x0000620000000800 */
[----:B------:R-:W-:-:S03]  /*8730*/  MOV R35, R37 ;  /* 0x0000002500237202 */ /* 0x000fc60000000f00 */
[----:B------:R0:W2:Y:S01]  /*8740*/  @P0 LDS R42, [R28+0x780] ;  /* 0x000780001c2a0984 */ /* 0x0000a20000000800 */
[----:B------:R-:W-:-:S07]  /*8750*/  IMAD.MOV.U32 R36, RZ, RZ, R38 ;  /* 0x000000ffff247224 */ /* 0x000fce00078e0026 */
[----:B012---:R-:W-:Y:S05]  /*8760*/  WARPSYNC.COLLECTIVE R30, `(.L_x_575) ;  /* 0x000000001e087348 */ /* 0x007fea0003c00000 */
[----:B------:R3:W4:Y:S02]  /*8770*/  SHFL.BFLY P2, R38, R35, R32, R33 ;  /* 0x0c00002023267389 */ /* 0x0007240000040021 */
[----:B01234-:R-:W-:Y:S01]  /*8780*/  ENDCOLLECTIVE ;  /* 0x000000000000791b */ /* 0x01ffe20003800000 */
.L_x_575:
[----:B------:R-:W-:Y:S01]  /*8790*/  FADD.FTZ R36, R39, R36 ;  /* 0x0000002427247221 */ /* 0x000fe20000010000 */
[----:B------:R-:W-:Y:S01]  /*87a0*/  MOV R35, R31 ;  /* 0x0000001f00237202 */ /* 0x000fe20000000f00 */
[----:B------:R-:W-:Y:S01]  /*87b0*/  IMAD.MOV.U32 R32, RZ, RZ, 0x8 ;  /* 0x00000008ff207424 */ /* 0x000fe200078e00ff */
[----:B------:R-:W-:-:S07]  /*87c0*/  MOV R34, R38 ;  /* 0x0000002600227202 */ /* 0x000fce0000000f00 */
[----:B------:R-:W-:Y:S05]  /*87d0*/  WARPSYNC.COLLECTIVE R30, `(.L_x_576) ;  /* 0x000000001e087348 */ /* 0x000fea0003c00000 */
[----:B------:R0:W1:Y:S02]  /*87e0*/  SHFL.BFLY P2, R38, R35, R32, R33 ;  /* 0x0c00002023267389 */ /* 0x0000640000040021 */
[----:B01----:R-:W-:Y:S01]  /*87f0*/  ENDCOLLECTIVE ;  /* 0x000000000000791b */ /* 0x003fe20003800000 */
.L_x_576:
[----:B------:R-:W-:Y:S02]  /*8800*/  @P0 IMAD.MOV.U32 R23, RZ, RZ, R41 ;  /* 0x000000ffff170224 */ /* 0x000fe400078e0029 */
[----:B------:R-:W-:Y:S01]  /*8810*/  FADD.FTZ R37, R37, R34 ;  /* 0x0000002225257221 */ /* 0x000fe20000010000 */
[----:B------:R-:W-:Y:S02]  /*8820*/  @P0 MOV R22, R42 ;  /* 0x0000002a00160202 */ /* 0x000fe40000000f00 */
[----:B------:R-:W-:Y:S02]  /*8830*/  MOV R35, R40 ;  /* 0x0000002800237202 */ /* 0x000fe40000000f00 */
[----:B------:R-:W-:-:S07]  /*8840*/  MOV R26, R38 ;  /* 0x00000026001a7202 */ /* 0x000fce0000000f00 */
[----:B------:R-:W-:Y:S05]  /*8850*/  WARPSYNC.COLLECTIVE R30, `(.L_x_577) ;  /* 0x000000001e087348 */ /* 0x000fea0003c00000 */
[----:B------:R0:W1:Y:S02]  /*8860*/  SHFL.BFLY P2, R38, R35, R32, R33 ;  /* 0x0c00002023267389 */ /* 0x0000640000040021 */
[----:B01----:R-:W-:Y:S01]  /*8870*/  ENDCOLLECTIVE ;  /* 0x000000000000791b */ /* 0x003fe20003800000 */
.L_x_577:
[----:B------:R-:W-:Y:S01]  /*8880*/  FADD.FTZ R26, R26, R31 ;  /* 0x0000001f1a1a7221 */ /* 0x000fe20000010000 */
[----:B------:R-:W-:-:S03]  /*8890*/  HFMA2.MMA R32, -RZ, RZ, 0, 2.384185791015625e-07 ;  /* 0x00000004ff207435 */ /* 0x000fc600000001ff */
[----:B------:R-:W-:Y:S01]  /*88a0*/  IMAD.MOV.U32 R35, RZ, RZ, R26 ;  /* 0x000000ffff237224 */ /* 0x000fe200078e001a */
[----:B------:R-:W-:-:S07]  /*88b0*/  MOV R27, R38 ;  /* 0x00000026001b7202 */ /* 0x000fce0000000f00 */
[----:B------:R-:W-:Y:S05]  /*88c0*/  WARPSYNC.COLLECTIVE R30, `(.L_x_578) ;  /* 0x000000001e087348 */ /* 0x000fea0003c00000 */
[----:B------:R0:W1:Y:S02]  /*88d0*/  SHFL.BFLY P2, R38, R35, R32, R33 ;  /* 0x0c00002023267389 */ /* 0x0000640000040021 */
[----:B01----:R-:W-:Y:S01]  /*88e0*/  ENDCOLLECTIVE ;  /* 0x000000000000791b */ /* 0x003fe20003800000 */
.L_x_578:
[----:B------:R-:W-:-:S05]  /*88f0*/  FADD.FTZ R27, R27, R40 ;  /* 0x000000281b1b7221 */ /* 0x000fca0000010000 */
[----:B------:R-:W-:Y:S02]  /*8900*/  MOV R35, R27 ;  /* 0x0000001b00237202 */ /* 0x000fe40000000f00 */
[----:B------:R-:W-:-:S07]  /*8910*/  MOV R25, R38 ;  /* 0x0000002600197202 */ /* 0x000fce0000000f00 */
[----:B------:R-:W-:Y:S05]  /*8920*/  WARPSYNC.COLLECTIVE R30, `(.L_x_579) ;  /* 0x000000001e087348 */ /* 0x000fea0003c00000 */
[----:B------:R0:W1:Y:S02]  /*8930*/  SHFL.BFLY P2, R38, R35, R32, R33 ;  /* 0x0c00002023267389 */ /* 0x0000640000040021 */
[----:B01----:R-:W-:Y:S01]  /*8940*/  ENDCOLLECTIVE ;  /* 0x000000000000791b */ /* 0x003fe20003800000 */
.L_x_579:
[----:B------:R-:W-:-:S05]  /*8950*/  FADD.FTZ R25, R26, R25 ;  /* 0x000000191a197221 */ /* 0x000fca0000010000 */
[----:B------:R-:W-:Y:S01]  /*8960*/  MOV R35, R25 ;  /* 0x0000001900237202 */ /* 0x000fe20000000f00 */
[----:B------:R-:W-:Y:S02]  /*8970*/  IMAD.MOV.U32 R32, RZ, RZ, 0x2 ;  /* 0x00000002ff207424 */ /* 0x000fe400078e00ff */
[----:B------:R-:W-:-:S07]  /*8980*/  IMAD.MOV.U32 R40, RZ, RZ, R38 ;  /* 0x000000ffff287224 */ /* 0x000fce00078e0026 */
[----:B------:R-:W-:Y:S05]  /*8990*/  WARPSYNC.COLLECTIVE R30, `(.L_x_580) ;  /* 0x000000001e087348 */ /* 0x000fea0003c00000 */
[----:B------:R0:W1:Y:S02]  /*89a0*/  SHFL.BFLY P2, R38, R35, R32, R33 ;  /* 0x0c00002023267389 */ /* 0x0000640000040021 */
[----:B01----:R-:W-:Y:S01]  /*89b0*/  ENDCOLLECTIVE ;  /* 0x000000000000791b */ /* 0x003fe20003800000 */
.L_x_580:
[----:B------:R-:W-:-:S05]  /*89c0*/  FADD.FTZ R24, R27, R40 ;  /* 0x000000281b187221 */ /* 0x000fca0000010000 */
[----:B------:R-:W-:Y:S02]  /*89d0*/  MOV R35, R24 ;  /* 0x0000001800237202 */ /* 0x000fe40000000f00 */
[----:B------:R-:W-:-:S07]  /*89e0*/  MOV R26, R38 ;  /* 0x00000026001a7202 */ /* 0x000fce0000000f00 */
[----:B------:R-:W-:Y:S05]  /*89f0*/  WARPSYNC.COLLECTIVE R30, `(.L_x_581) ;  /* 0x000000001e087348 */ /* 0x000fea0003c00000 */
[----:B------:R0:W1:Y:S02]  /*8a00*/  SHFL.BFLY P2, R38, R35, R32, R33 ;  /* 0x0c00002023267389 */ /* 0x0000640000040021 */
[----:B01----:R-:W-:Y:S01]  /*8a10*/  ENDCOLLECTIVE ;  /* 0x000000000000791b */ /* 0x003fe20003800000 */
.L_x_581:
[----:B------:R-:W-:Y:S01]  /*8a20*/  FADD.FTZ R26, R25, R26 ;  /* 0x0000001a191a7221 */ /* 0x000fe20000010000 */
[----:B------:R-:W-:-:S04]  /*8a30*/  HFMA2.MMA R32, -RZ, RZ, 0, 5.9604644775390625e-08 ;  /* 0x00000001ff207435 */ /* 0x000fc800000001ff */
[----:B------:R-:W-:Y:S02]  /*8a40*/  MOV R35, R26 ;  /* 0x0000001a00237202 */ /* 0x000fe40000000f00 */
[----:B------:R-:W-:-:S07]  /*8a50*/  MOV R27, R38 ;  /* 0x00000026001b7202 */ /* 0x000fce0000000f00 */
[----:B------:R-:W-:Y:S05]  /*8a60*/  WARPSYNC.COLLECTIVE R30, `(.L_x_582) ;  /* 0x000000001e087348 */ /* 0x000fea0003c00000 */
[----:B------:R0:W1:Y:S02]  /*8a70*/  SHFL.BFLY P2, R38, R35, R32, R33 ;  /* 0x0c00002023267389 */ /* 0x0000640000040021 */
[----:B01----:R-:W-:Y:S01]  /*8a80*/  ENDCOLLECTIVE ;  /* 0x000000000000791b */ /* 0x003fe20003800000 */
.L_x_582:
[----:B------:R-:W-:-:S05]  /*8a90*/  FADD.FTZ R27, R24, R27 ;  /* 0x0000001b181b7221 */ /* 0x000fca0000010000 */
[----:B------:R-:W-:Y:S01]  /*8aa0*/  MOV R35, R27 ;  /* 0x0000001b00237202 */ /* 0x000fe20000000f00 */
[----:B------:R-:W-:-:S07]  /*8ab0*/  IMAD.MOV.U32 R25, RZ, RZ, R38 ;  /* 0x000000ffff197224 */ /* 0x000fce00078e0026 */
[----:B------:R-:W-:Y:S05]  /*8ac0*/  WARPSYNC.COLLECTIVE R30, `(.L_x_583) ;  /* 0x000000001e087348 */ /* 0x000fea0003c00000 */
[----:B------:R0:W1:Y:S02]  /*8ad0*/  SHFL.BFLY P2, R38, R35, R32, R33 ;  /* 0x0c00002023267389 */ /* 0x0000640000040021 */
[----:B01----:R-:W-:Y:S01]  /*8ae0*/  ENDCOLLECTIVE ;  /* 0x000000000000791b */ /* 0x003fe20003800000 */
.L_x_583:
[----:B------:R-:W-:Y:S01]  /*8af0*/  FADD.FTZ R25, R26, R25 ;  /* 0x000000191a197221 */ /* 0x000fe20000010000 */
[----:B------:R-:W-:Y:S01]  /*8b00*/  MOV R35, R23 ;  /* 0x0000001700237202 */ /* 0x000fe20000000f00 */
[----:B------:R-:W-:Y:S01]  /*8b10*/  IMAD.MOV.U32 R32, RZ, RZ, 0x8 ;  /* 0x00000008ff207424 */ /* 0x000fe200078e00ff */
[----:B------:R-:W-:-:S07]  /*8b20*/  MOV R24, R38 ;  /* 0x0000002600187202 */ /* 0x000fce0000000f00 */
[----:B------:R-:W-:Y:S05]  /*8b30*/  WARPSYNC.COLLECTIVE R30, `(.L_x_584) ;  /* 0x000000001e087348 */ /* 0x000fea0003c00000 */
[----:B------:R0:W1:Y:S02]  /*8b40*/  SHFL.BFLY P2, R38, R35, R32, R33 ;  /* 0x0c00002023267389 */ /* 0x0000640000040021 */
[----:B01----:R-:W-:Y:S01]  /*8b50*/  ENDCOLLECTIVE ;  /* 0x000000000000791b */ /* 0x003fe20003800000 */
.L_x_584:
[----:B------:R-:W-:Y:S01]  /*8b60*/  FADD.FTZ R24, R27, R24 ;  /* 0x000000181b187221 */ /* 0x000fe20000010000 */
[----:B------:R-:W-:Y:S02]  /*8b70*/  MOV R35, R22 ;  /* 0x0000001600237202 */ /* 0x000fe40000000f00 */
[----:B------:R-:W-:-:S07]  /*8b80*/  MOV R28, R38 ;  /* 0x00000026001c7202 */ /* 0x000fce0000000f00 */
[----:B------:R-:W-:Y:S05]  /*8b90*/  WARPSYNC.COLLECTIVE R30, `(.L_x_585) ;  /* 0x000000001e087348 */ /* 0x000fea0003c00000 */
[----:B------:R0:W1:Y:S02]  /*8ba0*/  SHFL.BFLY P2, R38, R35, R32, R33 ;  /* 0x0c00002023267389 */ /* 0x0000640000040021 */
[----:B01----:R-:W-:Y:S01]  /*8bb0*/  ENDCOLLECTIVE ;  /* 0x000000000000791b */ /* 0x003fe20003800000 */
.L_x_585:
[----:B------:R-:W-:Y:S01]  /*8bc0*/  FADD.FTZ R28, R28, R23 ;  /* 0x000000171c1c7221 */ /* 0x000fe20000010000 */
[C---:B------:R-:W-:Y:S01]  /*8bd0*/  @P0 VIADD R23, R29.reuse, 0x5a ;  /* 0x0000005a1d170836 */ /* 0x040fe20000000000 */
[----:B------:R-:W-:-:S04]  /*8be0*/  IADD3 R29, R29, R8, RZ ;  /* 0x000000081d1d7210 */ /* 0x000fc80007ffe0ff */
[----:B------:R-:W-:-:S04]  /*8bf0*/  @P0 LOP3.LUT R23, R23, R48, RZ, 0x3c, !PT ;  /* 0x0000003017170212 */ /* 0x000fc800078e3cff */
[----:B------:R-:W-:Y:S01]  /*8c00*/  @P0 LEA R44, R23, R44, 0x2 ;  /* 0x0000002c172c0211 */ /* 0x000fe200078e10ff */
[----:B------:R-:W-:Y:S01]  /*8c10*/  HFMA2.MMA R32, -RZ, RZ, 0, 2.384185791015625e-07 ;  /* 0x00000004ff207435 */ /* 0x000fe200000001ff */
[----:B------:R-:W-:-:S03]  /*8c20*/  IMAD.MOV.U32 R35, RZ, RZ, R28 ;  /* 0x000000ffff237224 */ /* 0x000fc600078e001c */
[----:B------:R0:W1:Y:S04]  /*8c30*/  @P0 LDS R21, [R44] ;  /* 0x000000002c150984 */ /* 0x0000680000000800 */
[----:B------:R0:W2:Y:S01]  /*8c40*/  @P0 LDS R20, [R44+0x780] ;  /* 0x000780002c140984 */ /* 0x0000a20000000800 */
[----:B------:R-:W-:-:S07]  /*8c50*/  MOV R41, R38 ;  /* 0x0000002600297202 */ /* 0x000fce0000000f00 */
[----:B012---:R-:W-:Y:S05]  /*8c60*/  WARPSYNC.COLLECTIVE R30, `(.L_x_586) ;  /* 0x000000001e087348 */ /* 0x007fea0003c00000 */
[----:B------:R3:W4:Y:S02]  /*8c70*/  SHFL.BFLY P2, R38, R35, R32, R33 ;  /* 0x0c00002023267389 */ /* 0x0007240000040021 */
[----:B01234-:R-:W-:Y:S01]  /*8c80*/  ENDCOLLECTIVE ;  /* 0x000000000000791b */ /* 0x01ffe20003800000 */
.L_x_586:
[----:B------:R-:W-:-:S05]  /*8c90*/  FADD.FTZ R31, R41, R22 ;  /* 0x00000016291f7221 */ /* 0x000fca0000010000 */
[----:B------:R-:W-:Y:S02]  /*8ca0*/  MOV R35, R31 ;  /* 0x0000001f00237202 */ /* 0x000fe40000000f00 */
[----:B------:R-:W-:-:S07]  /*8cb0*/  MOV R41, R38 ;  /* 0x0000002600297202 */ /* 0x000fce0000000f00 */
[----:B------:R-:W-:Y:S05]  /*8cc0*/  WARPSYNC.COLLECTIVE R30, `(.L_x_587) ;  /* 0x000000001e087348 */ /* 0x000fea0003c00000 */
[----:B------:R0:W1:Y:S02]  /*8cd0*/  SHFL.BFLY P2, R38, R35, R32, R33 ;  /* 0x0c00002023267389 */ /* 0x0000640000040021 */
[----:B01----:R-:W-:Y:S01]  /*8ce0*/  ENDCOLLECTIVE ;  /* 0x000000000000791b */ /* 0x003fe20003800000 */
.L_x_587:
[----:B------:R-:W-:Y:S01]  /*8cf0*/  FADD.FTZ R42, R28, R41 ;  /* 0x000000291c2a7221 */ /* 0x000fe20000010000 */
[----:B------:R-:W-:Y:S01]  /*8d00*/  @P0 IMAD.MOV.U32 R18, RZ, RZ, R21 ;  /* 0x000000ffff120224 */ /* 0x000fe200078e0015 */
[----:B------:R-:W-:-:S03]  /*8d10*/  HFMA2.MMA R32, -RZ, RZ, 0, 1.1920928955078125e-07 ;  /* 0x00000002ff207435 */ /* 0x000fc600000001ff */
[----:B------:R-:W-:Y:S01]  /*8d20*/  MOV R35, R42 ;  /* 0x0000002a00237202 */ /* 0x000fe20000000f00 */
[----:B------:R-:W-:-:S07]  /*8d30*/  FADD.FTZ R43, R31, R38 ;  /* 0x000000261f2b7221 */ /* 0x000fce0000010000 */
[----:B------:R-:W-:Y:S05]  /*8d40*/  WARPSYNC.COLLECTIVE R30, `(.L_x_588) ;  /* 0x000000001e087348 */ /* 0x000fea0003c00000 */
[----:B------:R0:W1:Y:S02]  /*8d50*/  SHFL.BFLY P2, R38, R35, R32, R33 ;  /* 0x0c00002023267389 */ /* 0x0000640000040021 */
[----:B01----:R-:W-:Y:S01]  /*8d60*/  ENDCOLLECTIVE ;  /* 0x000000000000791b */ /* 0x003fe20003800000 */
.L_x_588:
[----:B------:R-:W-:Y:S01]  /*8d70*/  MOV R35, R43 ;  /* 0x0000002b00237202 */ /* 0x000fe20000000f00 */
[----:B------:R-:W-:-:S07]  /*8d80*/  IMAD.MOV.U32 R19, RZ, RZ, R38 ;  /* 0x000000ffff137224 */ /* 0x000fce00078e0026 */
[----:B------:R-:W-:Y:S05]  /*8d90*/  WARPSYNC.COLLECTIVE R30, `(.L_x_589) ;  /* 0x000000001e087348 */ /* 0x000fea0003c00000 */
[----:B------:R0:W1:Y:S02]  /*8da0*/  SHFL.BFLY P2, R38, R35, R32, R33 ;  /* 0x0c00002023267389 */ /* 0x0000640000040021 */
[----:B01----:R-:W-:Y:S01]  /*8db0*/  ENDCOLLECTIVE ;  /* 0x000000000000791b */ /* 0x003fe20003800000 */
.L_x_589:
[----:B------:R-:W-:Y:S01]  /*8dc0*/  FADD.FTZ R23, R42, R19 ;  /* 0x000000132a177221 */ /* 0x000fe20000010000 */
[----:B------:R-:W-:Y:S02]  /*8dd0*/  MOV R19, RZ ;  /* 0x000000ff00137202 */ /* 0x000fe40000000f00 */
[----:B------:R-:W-:Y:S02]  /*8de0*/  @P0 MOV R19, R20 ;  /* 0x0000001400130202 */ /* 0x000fe40000000f00 */
[----:B------:R-:W-:Y:S01]  /*8df0*/  ISETP.NE.AND P0, PT, R9, RZ, PT ;  /* 0x000000ff0900720c */ /* 0x000fe20003f05270 */
[----:B------:R-:W-:Y:S01]  /*8e00*/  HFMA2.MMA R32, -RZ, RZ, 0, 5.9604644775390625e-08 ;  /* 0x00000001ff207435 */ /* 0x000fe200000001ff */
[----:B------:R-:W-:-:S11]  /*8e10*/  MOV R35, R23 ;  /* 0x0000001700237202 */ /* 0x000fd60000000f00 */
[----:B------:R-:W-:Y:S02]  /*8e20*/  @!P0 F2FP.BF16.F32.PACK_AB R34, RZ, R36 ;  /* 0x00000024ff22823e */ /* 0x000fe400000010ff */
[----:B------:R-:W-:Y:S02]  /*8e30*/  @!P0 F2FP.BF16.F32.PACK_AB R36, RZ, R37 ;  /* 0x00000025ff24823e */ /* 0x000fe400000010ff */
[----:B------:R-:W-:-:S07]  /*8e40*/  MOV R28, R38 ;  /* 0x00000026001c7202 */ /* 0x000fce0000000f00 */
[----:B------:R-:W-:Y:S05]  /*8e50*/  WARPSYNC.COLLECTIVE R30, `(.L_x_590) ;  /* 0x000000001e087348 */ /* 0x000fea0003c00000 */
[----:B------:R0:W1:Y:S02]  /*8e60*/  SHFL.BFLY P2, R38, R35, R32, R33 ;  /* 0x0c00002023267389 */ /* 0x0000640000040021 */
[----:B01----:R-:W-:Y:S01]  /*8e70*/  ENDCOLLECTIVE ;  /* 0x000000000000791b */ /* 0x003fe20003800000 */
.L_x_590:
[----:B------:R-:W-:-:S04]  /*8e80*/  FADD.FTZ R22, R43, R28 ;  /* 0x0000001c2b167221 */ /* 0x000fc80000010000 */
[----:B------:R-:W-:Y:S01]  /*8e90*/  IMAD.MOV.U32 R35, RZ, RZ, R22 ;  /* 0x000000ffff237224 */ /* 0x000fe200078e0016 */
[----:B------:R-:W-:-:S07]  /*8ea0*/  MOV R28, R38 ;  /* 0x00000026001c7202 */ /* 0x000fce0000000f00 */
[----:B------:R-:W-:Y:S05]  /*8eb0*/  WARPSYNC.COLLECTIVE R30, `(.L_x_591) ;  /* 0x000000001e087348 */ /* 0x000fea0003c00000 */
[----:B------:R0:W1:Y:S02]  /*8ec0*/  SHFL.BFLY P2, R38, R35, R32, R33 ;  /* 0x0c00002023267389 */ /* 0x0000640000040021 */
[----:B01----:R-:W-:Y:S01]  /*8ed0*/  ENDCOLLECTIVE ;  /* 0x000000000000791b */ /* 0x003fe20003800000 */
.L_x_591:
[----:B------:R-:W-:Y:S01]  /*8ee0*/  FADD.FTZ R28, R23, R28 ;  /* 0x0000001c171c7221 */ /* 0x000fe20000010000 */
[----:B------:R-:W-:-:S04]  /*8ef0*/  @!P0 F2FP.BF16.F32.PACK_AB R23, RZ, R24 ;  /* 0x00000018ff17823e */ /* 0x000fc800000010ff */
[----:B------:R-:W-:Y:S01]  /*8f00*/  @!P0 F2FP.BF16.F32.PACK_AB R24, RZ, R28 ;  /* 0x0000001cff18823e */ /* 0x000fe200000010ff */
[----:B------:R-:W-:Y:S01]  /*8f10*/  HFMA2.MMA R32, -RZ, RZ, 0, 4.76837158203125e-07 ;  /* 0x00000008ff207435 */ /* 0x000fe200000001ff */
[----:B------:R-:W-:Y:S02]  /*8f20*/  MOV R35, R18 ;  /* 0x0000001200237202 */ /* 0x000fe40000000f00 */
[----:B------:R-:W-:-:S08]  /*8f30*/  MOV R31, R38 ;  /* 0x00000026001f7202 */ /* 0x000fd00000000f00 */
[----:B------:R-:W-:Y:S05]  /*8f40*/  WARPSYNC.COLLECTIVE R30, `(.L_x_592) ;  /* 0x000000001e087348 */ /* 0x000fea0003c00000 */
[----:B------:R0:W1:Y:S02]  /*8f50*/  SHFL.BFLY P2, R38, R35, R32, R33 ;  /* 0x0c00002023267389 */ /* 0x0000640000040021 */
[----:B01----:R-:W-:Y:S01]  /*8f60*/  ENDCOLLECTIVE ;  /* 0x000000000000791b */ /* 0x003fe20003800000 */
.L_x_592:
[----:B------:R-:W-:Y:S01]  /*8f70*/  FADD.FTZ R31, R22, R31 ;  /* 0x0000001f161f7221 */ /* 0x000fe20000010000 */
[----:B------:R-:W-:-:S04]  /*8f80*/  @!P0 F2FP.BF16.F32.PACK_AB R22, RZ, R25 ;  /* 0x00000019ff16823e */ /* 0x000fc800000010ff */
[----:B------:R-:W-:Y:S02]  /*8f90*/  PRMT R26, R22, 0x7610, R26 ;  /* 0x00007610161a7816 */ /* 0x000fe4000000001a */
[----:B------:R-:W-:Y:S02]  /*8fa0*/  @!P0 F2FP.BF16.F32.PACK_AB R25, RZ, R31 ;  /* 0x0000001fff19823e */ /* 0x000fe400000010ff */
[----:B------:R-:W-:Y:S01]  /*8fb0*/  MOV R35, R19 ;  /* 0x0000001300237202 */ /* 0x000fe20000000f00 */
[----:B------:R-:W-:-:S07]  /*8fc0*/  IMAD.MOV.U32 R21, RZ, RZ, R38 ;  /* 0x000000ffff157224 */ /* 0x000fce00078e0026 */
[----:B------:R-:W-:Y:S05]  /*8fd0*/  WARPSYNC.COLLECTIVE R30, `(.L_x_593) ;  /* 0x000000001e087348 */ /* 0x000fea0003c00000 */
[----:B------:R0:W1:Y:S02]  /*8fe0*/  SHFL.BFLY P2, R38, R35, R32, R33 ;  /* 0x0c00002023267389 */ /* 0x0000640000040021 */
[----:B01----:R-:W-:Y:S01]  /*8ff0*/  ENDCOLLECTIVE ;  /* 0x000000000000791b */ /* 0x003fe20003800000 */
.L_x_593:
[----:B------:R-:W-:Y:S01]  /*9000*/  FADD.FTZ R21, R21, R18 ;  /* 0x0000001215157221 */ /* 0x000fe20000010000 */
[----:B------:R-:W-:-:S04]  /*9010*/  HFMA2.MMA R32, -RZ, RZ, 0, 2.384185791015625e-07 ;  /* 0x00000004ff207435 */ /* 0x000fc800000001ff */
[----:B------:R-:W-:Y:S01]  /*9020*/  MOV R35, R21 ;  /* 0x0000001500237202 */ /* 0x000fe20000000f00 */
[----:B------:R-:W-:-:S07]  /*9030*/  IMAD.MOV.U32 R20, RZ, RZ, R38 ;  /* 0x000000ffff147224 */ /* 0x000fce00078e0026 */
[----:B------:R-:W-:Y:S05]  /*9040*/  WARPSYNC.COLLECTIVE R30, `(.L_x_594) ;  /* 0x000000001e087348 */ /* 0x000fea0003c00000 */
[----:B------:R0:W1:Y:S02]  /*9050*/  SHFL.BFLY P2, R38, R35, R32, R33 ;  /* 0x0c00002023267389 */ /* 0x0000640000040021 */
[----:B01----:R-:W-:Y:S01]  /*9060*/  ENDCOLLECTIVE ;  /* 0x000000000000791b */ /* 0x003fe20003800000 */
.L_x_594:
[----:B------:R-:W-:-:S04]  /*9070*/  FADD.FTZ R40, R20, R19 ;  /* 0x0000001314287221 */ /* 0x000fc80000010000 */
[----:B------:R-:W-:Y:S01]  /*9080*/  IMAD.MOV.U32 R35, RZ, RZ, R40 ;  /* 0x000000ffff237224 */ /* 0x000fe200078e0028 */
[----:B------:R-:W-:-:S07]  /*9090*/  MOV R18, R38 ;  /* 0x0000002600127202 */ /* 0x000fce0000000f00 */
[----:B------:R-:W-:Y:S05]  /*90a0*/  WARPSYNC.COLLECTIVE R30, `(.L_x_595) ;  /* 0x000000001e087348 */ /* 0x000fea0003c00000 */
[----:B------:R0:W1:Y:S02]  /*90b0*/  SHFL.BFLY P2, R38, R35, R32, R33 ;  /* 0x0c00002023267389 */ /* 0x0000640000040021 */
[----:B01----:R-:W-:Y:S01]  /*90c0*/  ENDCOLLECTIVE ;  /* 0x000000000000791b */ /* 0x003fe20003800000 */
.L_x_595:
[----:B------:R-:W-:Y:S02]  /*90d0*/  FADD.FTZ R43, R21, R18 ;  /* 0x00000012152b7221 */ /* 0x000fe40000010000 */
[----:B------:R-:W0:Y:S08]  /*90e0*/  LDC.64 R18, c[0x0][0x218] ;  /* 0x00008600ff127b82 */ /* 0x000e300000000a00 */
[----:B------:R-:W1:Y:S01]  /*90f0*/  LDC.64 R20, c[0x0][0x220] ;  /* 0x00008800ff147b82 */ /* 0x000e620000000a00 */
[----:B------:R-:W-:Y:S01]  /*9100*/  HFMA2.MMA R32, -RZ, RZ, 0, 1.1920928955078125e-07 ;  /* 0x00000002ff207435 */ /* 0x000fe200000001ff */
[----:B------:R-:W-:-:S02]  /*9110*/  MOV R35, R43 ;  /* 0x0000002b00237202 */ /* 0x000fc40000000f00 */
[----:B------:R-:W-:-:S08]  /*9120*/  MOV R41, R38 ;  /* 0x0000002600297202 */ /* 0x000fd00000000f00 */
[----:B01----:R-:W-:Y:S05]  /*9130*/  WARPSYNC.COLLECTIVE R30, `(.L_x_596) ;  /* 0x000000001e087348 */ /* 0x003fea0003c00000 */
[----:B------:R2:W3:Y:S02]  /*9140*/  SHFL.BFLY P2, R38, R35, R32, R33 ;  /* 0x0c00002023267389 */ /* 0x0004e40000040021 */
[----:B0123--:R-:W-:Y:S01]  /*9150*/  ENDCOLLECTIVE ;  /* 0x000000000000791b */ /* 0x00ffe20003800000 */
.L_x_596:
[----:B------:R-:W-:Y:S01]  /*9160*/  FADD.FTZ R41, R40, R41 ;  /* 0x0000002928297221 */ /* 0x000fe20000010000 */
[----:B------:R-:W-:-:S05]  /*9170*/  IMAD.WIDE R18, R29, 0x2, R18 ;  /* 0x000000021d127825 */ /* 0x000fca00078e0212 */
[----:B------:R0:W-:Y:S01]  /*9180*/  @!P0 STG.E.U16 desc[UR12][R18.64], R34 ;  /* 0x0000002212008986 */ /* 0x0001e2000c10150c */
[----:B------:R-:W-:Y:S01]  /*9190*/  IMAD.WIDE R20, R29, 0x2, R20 ;  /* 0x000000021d147825 */ /* 0x000fe200078e0214 */
[----:B------:R-:W-:-:S04]  /*91a0*/  MOV R35, R41 ;  /* 0x0000002900237202 */ /* 0x000fc80000000f00 */
[----:B------:R0:W-:Y:S04]  /*91b0*/  @!P0 STG.E.U16 desc[UR12][R20.64], R36 ;  /* 0x0000002414008986 */ /* 0x0001e8000c10150c */
[----:B------:R0:W-:Y:S01]  /*91c0*/  @!P0 STG.E.U16 desc[UR12][R18.64+0x3c], R26 ;  /* 0x00003c1a12008986 */ /* 0x0001e2000c10150c */
[----:B------:R-:W-:-:S03]  /*91d0*/  IMAD.MOV.U32 R42, RZ, RZ, R38 ;  /* 0x000000ffff2a7224 */ /* 0x000fc600078e0026 */
[----:B------:R0:W-:Y:S01]  /*91e0*/  @!P0 STG.E.U16 desc[UR12][R20.64+0x3c], R23 ;  /* 0x00003c1714008986 */ /* 0x0001e2000c10150c */
[----:B------:R-:W-:-:S07]  /*91f0*/  FADD.FTZ R42, R43, R42 ;  /* 0x0000002a2b2a7221 */ /* 0x000fce0000010000 */
[----:B0-----:R-:W-:Y:S05]  /*9200*/  WARPSYNC.COLLECTIVE R30, `(.L_x_597) ;  /* 0x000000001e087348 */ /* 0x001fea0003c00000 */
[----:B------:R1:W2:Y:S02]  /*9210*/  SHFL.BFLY P2, R38, R35, R32, R33 ;  /* 0x0c00002023267389 */ /* 0x0002a40000040021 */
[----:B012---:R-:W-:Y:S01]  /*9220*/  ENDCOLLECTIVE ;  /* 0x000000000000791b */ /* 0x007fe20003800000 */
.L_x_597:
[----:B------:R0:W-:Y:S04]  /*9230*/  @!P0 STG.E.U16 desc[UR12][R18.64+0x78], R24 ;  /* 0x0000781812008986 */ /* 0x0001e8000c10150c */
[----:B------:R0:W-:Y:S01]  /*9240*/  @!P0 STG.E.U16 desc[UR12][R20.64+0x78], R25 ;  /* 0x0000781914008986 */ /* 0x0001e2000c10150c */
[----:B------:R-:W-:Y:S01]  /*9250*/  HFMA2.MMA R32, -RZ, RZ, 0, 5.9604644775390625e-08 ;  /* 0x00000001ff207435 */ /* 0x000fe200000001ff */
[----:B------:R-:W-:Y:S01]  /*9260*/  IMAD.MOV.U32 R35, RZ, RZ, R42 ;  /* 0x000000ffff237224 */ /* 0x000fe200078e002a */
[----:B------:R-:W-:-:S09]  /*9270*/  MOV R40, R38 ;  /* 0x0000002600287202 */ /* 0x000fd20000000f00 */
[----:B0-----:R-:W-:Y:S05]  /*9280*/  WARPSYNC.COLLECTIVE R30, `(.L_x_598) ;  /* 0x000000001e087348 */ /* 0x001fea0003c00000 */
[----:B------:R1:W2:Y:S02]  /*9290*/  SHFL.BFLY P2, R38, R35, R32, R33 ;  /* 0x0c00002023267389 */ /* 0x0002a40000040021 */
[----:B012---:R-:W-:Y:S01]  /*92a0*/  ENDCOLLECTIVE ;  /* 0x000000000000791b */ /* 0x007fe20003800000 */
.L_x_598:
[----:B------:R-:W-:-:S05]  /*92b0*/  FADD.FTZ R40, R41, R40 ;  /* 0x0000002829287221 */ /* 0x000fca0000010000 */
[----:B------:R-:W-:Y:S02]  /*92c0*/  MOV R35, R40 ;  /* 0x0000002800237202 */ /* 0x000fe40000000f00 */
[----:B------:R-:W-:-:S07]  /*92d0*/  MOV R27, R38 ;  /* 0x00000026001b7202 */ /* 0x000fce0000000f00 */
[----:B------:R-:W-:Y:S05]  /*92e0*/  WARPSYNC.COLLECTIVE R30, `(.L_x_599) ;  /* 0x000000001e087348 */ /* 0x000fea0003c00000 */
[----:B------:R0:W1:Y:S02]  /*92f0*/  SHFL.BFLY P2, R38, R35, R32, R33 ;  /* 0x0c00002023267389 */ /* 0x0000640000040021 */
[----:B01----:R-:W-:Y:S01]  /*9300*/  ENDCOLLECTIVE ;  /* 0x000000000000791b */ /* 0x003fe20003800000 */
.L_x_599:
[----:B------:R-:W-:Y:S01]  /*9310*/  FADD.FTZ R22, R42, R27 ;  /* 0x0000001b2a167221 */ /* 0x000fe20000010000 */
[----:B------:R-:W-:Y:S06]  /*9320*/  BRA `(.L_x_600) ;  /* 0xffffffe400247947 */ /* 0x000fec000383ffff */
.L_x_601:
        /* <DEDUP_REMOVED lines=13> */
.L_x_3189:


//--------------------- .text._ZN13group_norm_v218gn_bwd_cuda_kernelI13__nv_bfloat16Li480ELi2ELi32ELi30ELi1024ELb0ELb1ELi16ELi960ELi960ELi4ELb1ELi4ELb0ELb0ELNS_15WgradSyncMethodE3ENS_16CompileConditionILi900EEEEEvPT_S6_S6_PKS5_S8_S8_S8_PKfflPfPj --------------------------
	.section	.text._ZN13group_norm_v218gn_bwd_cuda_kernelI13__nv_bfloat16Li480ELi2ELi32ELi30ELi1024ELb0ELb1ELi16ELi960ELi960ELi4ELb1ELi4ELb0ELb0ELNS_15WgradSyncMethodE3ENS_16CompileConditionILi900EEEEEvPT_S6_S6_PKS5_S8_S8_S8_PKfflPfPj,"ax",@progbits
	.align	128
        .global         _ZN13group_norm_v218gn_bwd_cuda_kernelI13__nv_bfloat16Li480ELi2ELi32ELi30ELi1024ELb0ELb1ELi16ELi960ELi960ELi4ELb1ELi4ELb0ELb0ELNS_15WgradSyncMethodE3ENS_16CompileConditionILi900EEEEEvPT_S6_S6_PKS5_S8_S8_S8_PKfflPfPj
        .type           _ZN13group_norm_v218gn_bwd_cuda_kernelI13__nv_bfloat16Li480ELi2ELi32ELi30ELi1024ELb0ELb1ELi16ELi960ELi960ELi4ELb1ELi4ELb0ELb0ELNS_15WgradSyncMethodE3ENS_16CompileConditionILi900EEEEEvPT_S6_S6_PKS5_S8_S8_S8_PKfflPfPj,@function
        .size           _ZN13group_norm_v218gn_bwd_cuda_kernelI13__nv_bfloat16Li480ELi2ELi32ELi30ELi1024ELb0ELb1ELi16ELi960ELi960ELi4ELb1ELi4ELb0ELb0ELNS_15WgradSyncMethodE3ENS_16CompileConditionILi900EEEEEvPT_S6_S6_PKS5_S8_S8_S8_PKfflPfPj,(.L_x_3190 - _ZN13group_norm_v218gn_bwd_cuda_kernelI13__nv_bfloat16Li480ELi2ELi32ELi30ELi1024ELb0ELb1ELi16ELi960ELi960ELi4ELb1ELi4ELb0ELb0ELNS_15WgradSyncMethodE3ENS_16CompileConditionILi900EEEEEvPT_S6_S6_PKS5_S8_S8_S8_PKfflPfPj)
        .other          _ZN13group_norm_v218gn_bwd_cuda_kernelI13__nv_bfloat16Li480ELi2ELi32ELi30ELi1024ELb0ELb1ELi16ELi960ELi960ELi4ELb1ELi4ELb0ELb0ELNS_15WgradSyncMethodE3ENS_16CompileConditionILi900EEEEEvPT_S6_S6_PKS5_S8_S8_S8_PKfflPfPj,@"STO_CUDA_ENTRY STV_DEFAULT"
_ZN13group_norm_v218gn_bwd_cuda_kernelI13__nv_bfloat16Li480ELi2ELi32ELi30ELi1024ELb0ELb1ELi16ELi960ELi960ELi4ELb1ELi4ELb0ELb0ELNS_15WgradSyncMethodE3ENS_16CompileConditionILi900EEEEEvPT_S6_S6_PKS5_S8_S8_S8_PKfflPfPj:
.text._ZN13group_norm_v218gn_bwd_cuda_kernelI13__nv_bfloat16Li480ELi2ELi32ELi30ELi1024ELb0ELb1ELi16ELi960ELi960ELi4ELb1ELi4ELb0ELb0ELNS_15WgradSyncMethodE3ENS_16CompileConditionILi900EEEEEvPT_S6_S6_PKS5_S8_S8_S8_PKfflPfPj:
        /* <DEDUP_REMOVED lines=29> */
.L_x_604:
[----:B------:R-:W2:Y:S04]  /*01d0*/  LD.E.STRONG.GPU R0, desc[UR12][R2.64] ;  /* 0x0000000c02007980 */ /* 0x000ea8000c10f900 */
[----:B--2---:R-:W-:Y:S01]  /*01e0*/  CCTL.IVALL ;  /* 0x00000000ff00798f */ /* 0x004fe20002000000 */
[----:B------:R-:W-:Y:S05]  /*01f0*/  YIELD ;  /* 0x0000000000007946 */ /* 0x000fea0003800000 */
[----:B-----5:R-:W-:-:S04]  /*0200*/  LOP3.LUT R0, R0, R5, RZ, 0x3c, !PT ;  /* 0x0000000500007212 */ /* 0x020fc800078e3cff */
[----:B------:R-:W-:-:S13]  /*0210*/  ISETP.GT.AND P0, PT, R0, -0x1, PT ;  /* 0xffffffff0000780c */ /* 0x000fda0003f04270 */
[----:B------:R-:W-:Y:S05]  /*0220*/  @P0 BRA `(.L_x_604) ;  /* 0xfffffffc00e80947 */ /* 0x000fea000383ffff */
.L_x_603:
[----:B------:R-:W-:Y:S05]  /*0230*/  WARPSYNC.ALL ;  /* 0x0000000000007948 */ /* 0x000fea0003800000 */
[----:B------:R-:W-:Y:S06]  /*0240*/  BAR.SYNC.DEFER_BLOCKING 0x0 ;  /* 0x0000000000007b1d */ /* 0x000fec0000010000 */
[----:B------:R-:W-:Y:S05]  /*0250*/  BRA `(.L_x_605) ;  /* 0x0000005400407947 */ /* 0x000fea0003800000 */
.L_x_602:
        /* <DEDUP_REMOVED lines=64> */
.L_x_621:
        /* <DEDUP_REMOVED lines=633> */
.L_x_606:
        /* <DEDUP_REMOVED lines=171> */
.L_x_608:
[----:B------:R-:W-:Y:S05]  /*38a0*/  BSYNC B0 ;  /* 0x0000000000007941 */ /* 0x000fea0003800000 */
.L_x_607:
        /* <DEDUP_REMOVED lines=24> */
.L_x_610:
[----:B------:R-:W-:Y:S05]  /*3a30*/  BSYNC B0 ;  /* 0x0000000000007941 */ /* 0x000fea0003800000 */
.L_x_609:
        /* <DEDUP_REMOVED lines=50> */
.L_x_613:
[----:B------:R-:W3:Y:S04]  /*3d60*/  LD.E.STRONG.GPU R19, desc[UR12][R16.64] ;  /* 0x0000000c10137980 */ /* 0x000ee8000c10f900 */
[----:B---3--:R-:W-:Y:S01]  /*3d70*/  CCTL.IVALL ;  /* 0x00000000ff00798f */ /* 0x008fe20002000000 */
[----:B------:R-:W-:Y:S05]  /*3d80*/  YIELD ;  /* 0x0000000000007946 */ /* 0x000fea0003800000 */
[----:B-----5:R-:W-:-:S04]  /*3d90*/  LOP3.LUT R19, R19, R18, RZ, 0x3c, !PT ;  /* 0x0000001213137212 */ /* 0x020fc800078e3cff */
[----:B------:R-:W-:-:S13]  /*3da0*/  ISETP.GT.AND P1, PT, R19, -0x1, PT ;  /* 0xffffffff1300780c */ /* 0x000fda0003f24270 */
[----:B------:R-:W-:Y:S05]  /*3db0*/  @P1 BRA `(.L_x_613) ;  /* 0xfffffffc00e81947 */ /* 0x000fea000383ffff */
.L_x_612:
[----:B------:R-:W-:Y:S05]  /*3dc0*/  WARPSYNC.ALL ;  /* 0x0000000000007948 */ /* 0x000fea0003800000 */
[----:B------:R-:W-:Y:S06]  /*3dd0*/  BAR.SYNC.DEFER_BLOCKING 0x0 ;  /* 0x0000000000007b1d */ /* 0x000fec0000010000 */
[----:B------:R-:W-:Y:S05]  /*3de0*/  BRA `(.L_x_614) ;  /* 0x0000000000647947 */ /* 0x000fea0003800000 */
.L_x_611:
        /* <DEDUP_REMOVED lines=17> */
.L_x_616:
[----:B------:R-:W3:Y:S04]  /*3f00*/  LD.E.STRONG.GPU R19, desc[UR12][R16.64] ;  /* 0x0000000c10137980 */ /* 0x000ee8000c10f900 */
[----:B---3--:R-:W-:Y:S01]  /*3f10*/  CCTL.IVALL ;  /* 0x00000000ff00798f */ /* 0x008fe20002000000 */
[----:B------:R-:W-:Y:S05]  /*3f20*/  YIELD ;  /* 0x0000000000007946 */ /* 0x000fea0003800000 */
[----:B-----5:R-:W-:-:S04]  /*3f30*/  LOP3.LUT R19, R19, R18, RZ, 0x3c, !PT ;  /* 0x0000001213137212 */ /* 0x020fc800078e3cff */
[----:B------:R-:W-:-:S13]  /*3f40*/  ISETP.GT.AND P1, PT, R19, -0x1, PT ;  /* 0xffffffff1300780c */ /* 0x000fda0003f24270 */
[----:B------:R-:W-:Y:S05]  /*3f50*/  @P1 BRA `(.L_x_616) ;  /* 0xfffffffc00e81947 */ /* 0x000fea000383ffff */
.L_x_615:
[----:B------:R-:W-:Y:S05]  /*3f60*/  WARPSYNC.ALL ;  /* 0x0000000000007948 */ /* 0x000fea0003800000 */
[----:B------:R-:W-:Y:S06]  /*3f70*/  BAR.SYNC.DEFER_BLOCKING 0x0 ;  /* 0x0000000000007b1d */ /* 0x000fec0000010000 */
.L_x_614:
        /* <DEDUP_REMOVED lines=58> */
.L_x_618:
[----:B------:R-:W-:Y:S05]  /*4320*/  BSYNC B0 ;  /* 0x0000000000007941 */ /* 0x000fea0003800000 */
.L_x_617:
        /* <DEDUP_REMOVED lines=24> */
.L_x_620:
[----:B------:R-:W-:Y:S05]  /*44b0*/  BSYNC B0 ;  /* 0x0000000000007941 */ /* 0x000fea0003800000 */
.L_x_619:
        /* <DEDUP_REMOVED lines=298> */
.L_x_605:
        /* <DEDUP_REMOVED lines=74> */
.L_x_638:
        /* <DEDUP_REMOVED lines=41> */
.L_x_625:
[----:B------:R-:W-:Y:S05]  /*5e90*/  BSYNC B1 ;  /* 0x0000000000017941 */ /* 0x000fea0003800000 */
.L_x_624:
        /* <DEDUP_REMOVED lines=20> */
.L_x_628:
        /* <DEDUP_REMOVED lines=55> */
.L_x_627:
[----:B------:R-:W-:Y:S05]  /*6350*/  BSYNC B1 ;  /* 0x0000000000017941 */ /* 0x000fea0003800000 */
.L_x_626:
        /* <DEDUP_REMOVED lines=35> */
.L_x_630:
[----:B------:R-:W-:Y:S05]  /*6590*/  BSYNC B1 ;  /* 0x0000000000017941 */ /* 0x000fea0003800000 */
.L_x_629:
        /* <DEDUP_REMOVED lines=15> */
.L_x_623:
[----:B------:R-:W-:Y:S05]  /*6690*/  BSYNC B0 ;  /* 0x0000000000007941 */ /* 0x000fea0003800000 */
.L_x_622:
        /* <DEDUP_REMOVED lines=38> */
.L_x_647:
        /* <DEDUP_REMOVED lines=42> */
.L_x_657:
        /* <DEDUP_REMOVED lines=36> */
.L_x_667:
[----:B0-----:R-:W-:Y:S01]  /*6de0*/  FADD.FTZ R23, R22, R38 ;  /* 0x0000002616177221 */ /* 0x001fe20000010000 */
[----:B------:R-:W-:Y:S02]  /*6df0*/  @!P1 F2FP.BF16.F32.PACK_AB R22, RZ, R28 ;  /* 0x0000001cff16923e */ /* 0x000fe400000010ff */
[----:B------:R-:W-:Y:S02]  /*6e00*/  MOV R29, R55 ;  /* 0x00000037001d7202 */ /* 0x000fe40000000f00 */
[----:B------:R-:W-:Y:S01]  /*6e10*/  @!P1 F2FP.BF16.F32.PACK_AB R23, RZ, R23 ;  /* 0x00000017ff17923e */ /* 0x000fe200000010ff */
[----:B------:R4:W-:Y:S04]  /*6e20*/  @!P1 STG.E.U16 desc[UR12][R18.64+0x78], R22 ;  /* 0x0000781612009986 */ /* 0x0009e8000c10150c */
[----:B------:R4:W-:Y:S02]  /*6e30*/  @!P1 STG.E.U16 desc[UR12][R20.64+0x78], R23 ;  /* 0x0000781714009986 */ /* 0x0009e4000c10150c */
.L_x_633:
[----:B------:R-:W-:Y:S05]  /*6e40*/  BSYNC B0 ;  /* 0x0000000000007941 */ /* 0x000fea0003800000 */
.L_x_632:
        /* <DEDUP_REMOVED lines=151> */
.L_x_701:
[----:B--2---:R-:W-:Y:S01]  /*77c0*/  FADD.FTZ R23, R40, R38 ;  /* 0x0000002628177221 */ /* 0x004fe20000010000 */
[----:B------:R-:W-:-:S04]  /*77d0*/  @!P0 F2FP.BF16.F32.PACK_AB R22, RZ, R22 ;  /* 0x00000016ff16823e */ /* 0x000fc800000010ff */
[----:B------:R-:W-:Y:S01]  /*77e0*/  @!P0 F2FP.BF16.F32.PACK_AB R23, RZ, R23 ;  /* 0x00000017ff17823e */ /* 0x000fe200000010ff */
[----:B------:R0:W-:Y:S04]  /*77f0*/  @!P0 STG.E.U16 desc[UR12][R18.64+0xb4], R22 ;  /* 0x0000b41612008986 */ /* 0x0001e8000c10150c */
[----:B------:R0:W-:Y:S02]  /*7800*/  @!P0 STG.E.U16 desc[UR12][R20.64+0xb4], R23 ;  /* 0x0000b41714008986 */ /* 0x0001e4000c10150c */
.L_x_631:
[----:B------:R-:W-:Y:S05]  /*7810*/  WARPSYNC.ALL ;  /* 0x0000000000007948 */ /* 0x000fea0003800000 */
[----:B------:R-:W-:Y:S01]  /*7820*/  BAR.SYNC.DEFER_BLOCKING 0x0 ;  /* 0x0000000000007b1d */ /* 0x000fe20000010000 */
[C---:B------:R-:W-:Y:S01]  /*7830*/  ISETP.GE.AND P0, PT, R8.reuse, -0x1c40, PT ;  /* 0xffffe3c00800780c */ /* 0x040fe20003f06270 */
[----:B------:R-:W-:-:S12]  /*7840*/  VIADD R8, R8, 0x2000 ;  /* 0x0000200008087836 */ /* 0x000fd80000000000 */
[----:B------:R-:W-:Y:S05]  /*7850*/  @!P0 BRA `(.L_x_638) ;  /* 0xffffffe000e88947 */ /* 0x000fea000383ffff */
[----:B------:R-:W-:Y:S05]  /*7860*/  EXIT ;  /* 0x000000000000794d */ /* 0x000fea0003800000 */
.L_x_634:
[----:B------:R-:W-:Y:S01]  /*7870*/  HFMA2.MMA R32, -RZ, RZ, 0, 4.76837158203125e-07 ;  /* 0x00000008ff207435 */ /* 0x000fe200000001ff */
[----:B--2---:R-:W-:Y:S01]  /*7880*/  MOV R35, R18 ;  /* 0x0000001200237202 */ /* 0x004fe20000000f00 */
[----:B------:R-:W-:Y:S01]  /*7890*/  IMAD.MOV.U32 R30, RZ, RZ, 0xffff ;  /* 0x0000ffffff1e7424 */ /* 0x000fe200078e00ff */
[----:B------:R-:W-:-:S08]  /*78a0*/  MOV R33, 0x101f ;  /* 0x0000101f00217802 */ /* 0x000fd00000000f00 */
[----:B01-3--:R-:W-:Y:S05]  /*78b0*/  WARPSYNC.COLLECTIVE R30, `(.L_x_639) ;  /* 0x000000001e087348 */ /* 0x00bfea0003c00000 */
[----:B------:R2:W4:Y:S02]  /*78c0*/  SHFL.BFLY P2, R38, R35, R32, R33 ;  /* 0x0c00002023267389 */ /* 0x0005240000040021 */
[----:B01234-:R-:W-:Y:S01]  /*78d0*/  ENDCOLLECTIVE ;  /* 0x000000000000791b */ /* 0x01ffe20003800000 */
.L_x_639:
[----:B------:R-:W-:Y:S02]  /*78e0*/  MOV R35, R19 ;  /* 0x0000001300237202 */ /* 0x000fe40000000f00 */
[----:B------:R-:W-:-:S07]  /*78f0*/  MOV R21, R38 ;  /* 0x0000002600157202 */ /* 0x000fce0000000f00 */
[----:B------:R-:W-:Y:S05]  /*7900*/  WARPSYNC.COLLECTIVE R30, `(.L_x_640) ;  /* 0x000000001e087348 */ /* 0x000fea0003c00000 */
[----:B------:R0:W1:Y:S02]  /*7910*/  SHFL.BFLY P2, R38, R35, R32, R33 ;  /* 0x0c00002023267389 */ /* 0x0000640000040021 */
[----:B01----:R-:W-:Y:S01]  /*7920*/  ENDCOLLECTIVE ;  /* 0x000000000000791b */ /* 0x003fe20003800000 */
.L_x_640:
[----:B------:R-:W-:Y:S01]  /*7930*/  FADD.FTZ R21, R21, R18 ;  /* 0x0000001215157221 */ /* 0x000fe20000010000 */
[----:B------:R-:W-:-:S03]  /*7940*/  HFMA2.MMA R32, -RZ, RZ, 0, 2.384185791015625e-07 ;  /* 0x00000004ff207435 */ /* 0x000fc600000001ff */
[----:B------:R-:W-:Y:S01]  /*7950*/  IMAD.MOV.U32 R35, RZ, RZ, R21 ;  /* 0x000000ffff237224 */ /* 0x000fe200078e0015 */
[----:B------:R-:W-:-:S07]  /*7960*/  MOV R20, R38 ;  /* 0x0000002600147202 */ /* 0x000fce0000000f00 */
[----:B------:R-:W-:Y:S05]  /*7970*/  WARPSYNC.COLLECTIVE R30, `(.L_x_641) ;  /* 0x000000001e087348 */ /* 0x000fea0003c00000 */
[----:B------:R0:W1:Y:S02]  /*7980*/  SHFL.BFLY P2, R38, R35, R32, R33 ;  /* 0x0c00002023267389 */ /* 0x0000640000040021 */
[----:B01----:R-:W-:Y:S01]  /*7990*/  ENDCOLLECTIVE ;  /* 0x000000000000791b */ /* 0x003fe20003800000 */
.L_x_641:
[----:B------:R-:W-:-:S05]  /*79a0*/  FADD.FTZ R20, R20, R19 ;  /* 0x0000001314147221 */ /* 0x000fca0000010000 */
[----:B------:R-:W-:Y:S02]  /*79b0*/  MOV R35, R20 ;  /* 0x0000001400237202 */ /* 0x000fe40000000f00 */
[----:B------:R-:W-:-:S07]  /*79c0*/  MOV R22, R38 ;  /* 0x0000002600167202 */ /* 0x000fce0000000f00 */
[----:B------:R-:W-:Y:S05]  /*79d0*/  WARPSYNC.COLLECTIVE R30, `(.L_x_642) ;  /* 0x000000001e087348 */ /* 0x000fea0003c00000 */
[----:B------:R0:W1:Y:S02]  /*79e0*/  SHFL.BFLY P2, R38, R35, R32, R33 ;  /* 0x0c00002023267389 */ /* 0x0000640000040021 */
[----:B01----:R-:W-:Y:S01]  /*79f0*/  ENDCOLLECTIVE ;  /* 0x000000000000791b */ /* 0x003fe20003800000 */
.L_x_642:
[----:B------:R-:W-:Y:S01]  /*7a00*/  FADD.FTZ R22, R21, R22 ;  /* 0x0000001615167221 */ /* 0x000fe20000010000 */
[----:B------:R-:W-:-:S04]  /*7a10*/  HFMA2.MMA R32, -RZ, RZ, 0, 1.1920928955078125e-07 ;  /* 0x00000002ff207435 */ /* 0x000fc800000001ff */
[----:B------:R-:W-:Y:S01]  /*7a20*/  MOV R35, R22 ;  /* 0x0000001600237202 */ /* 0x000fe20000000f00 */
[----:B------:R-:W-:-:S07]  /*7a30*/  IMAD.MOV.U32 R23, RZ, RZ, R38 ;  /* 0x000000ffff177224 */ /* 0x000fce00078e0026 */
[----:B------:R-:W-:Y:S05]  /*7a40*/  WARPSYNC.COLLECTIVE R30, `(.L_x_643) ;  /* 0x000000001e087348 */ /* 0x000fea0003c00000 */
[----:B------:R0:W1:Y:S02]  /*7a50*/  SHFL.BFLY P2, R38, R35, R32, R33 ;  /* 0x0c00002023267389 */ /* 0x0000640000040021 */
[----:B01----:R-:W-:Y:S01]  /*7a60*/  ENDCOLLECTIVE ;  /* 0x000000000000791b */ /* 0x003fe20003800000 */
.L_x_643:
[----:B------:R-:W-:-:S04]  /*7a70*/  FADD.FTZ R23, R20, R23 ;  /* 0x0000001714177221 */ /* 0x000fc80000010000 */
[----:B------:R-:W-:Y:S01]  /*7a80*/  IMAD.MOV.U32 R35, RZ, RZ, R23 ;  /* 0x000000ffff237224 */ /* 0x000fe200078e0017 */
[----:B------:R-:W-:-:S07]  /*7a90*/  MOV R25, R38 ;  /* 0x0000002600197202 */ /* 0x000fce0000000f00 */
[----:B------:R-:W-:Y:S05]  /*7aa0*/  WARPSYNC.COLLECTIVE R30, `(.L_x_644) ;  /* 0x000000001e087348 */ /* 0x000fea0003c00000 */
[----:B------:R0:W1:Y:S02]  /*7ab0*/  SHFL.BFLY P2, R38, R35, R32, R33 ;  /* 0x0c00002023267389 */ /* 0x0000640000040021 */
[----:B01----:R-:W-:Y:S01]  /*7ac0*/  ENDCOLLECTIVE ;  /* 0x000000000000791b */ /* 0x003fe20003800000 */
.L_x_644:
[----:B------:R-:W-:Y:S01]  /*7ad0*/  FADD.FTZ R25, R22, R25 ;  /* 0x0000001916197221 */ /* 0x000fe20000010000 */
[----:B------:R-:W-:-:S04]  /*7ae0*/  HFMA2.MMA R32, -RZ, RZ, 0, 5.9604644775390625e-08 ;  /* 0x00000001ff207435 */ /* 0x000fc800000001ff */
[----:B------:R-:W-:Y:S02]  /*7af0*/  MOV R35, R25 ;  /* 0x0000001900237202 */ /* 0x000fe40000000f00 */
[----:B------:R-:W-:-:S07]  /*7b00*/  MOV R18, R38 ;  /* 0x0000002600127202 */ /* 0x000fce0000000f00 */
[----:B------:R-:W-:Y:S05]  /*7b10*/  WARPSYNC.COLLECTIVE R30, `(.L_x_645) ;  /* 0x000000001e087348 */ /* 0x000fea0003c00000 */
[----:B------:R0:W1:Y:S02]  /*7b20*/  SHFL.BFLY P2, R38, R35, R32, R33 ;  /* 0x0c00002023267389 */ /* 0x0000640000040021 */
[----:B01----:R-:W-:Y:S01]  /*7b30*/  ENDCOLLECTIVE ;  /* 0x000000000000791b */ /* 0x003fe20003800000 */
.L_x_645:
[----:B------:R-:W-:-:S05]  /*7b40*/  FADD.FTZ R24, R23, R18 ;  /* 0x0000001217187221 */ /* 0x000fca0000010000 */
[----:B------:R-:W-:Y:S01]  /*7b50*/  MOV R35, R24 ;  /* 0x0000001800237202 */ /* 0x000fe20000000f00 */
[----:B------:R-:W-:-:S07]  /*7b60*/  IMAD.MOV.U32 R26, RZ, RZ, R38 ;  /* 0x000000ffff1a7224 */ /* 0x000fce00078e0026 */
[----:B------:R-:W-:Y:S05]  /*7b70*/  WARPSYNC.COLLECTIVE R30, `(.L_x_646) ;  /* 0x000000001e087348 */ /* 0x000fea0003c00000 */
[----:B------:R0:W1:Y:S02]  /*7b80*/  SHFL.BFLY P2, R38, R35, R32, R33 ;  /* 0x0c00002023267389 */ /* 0x0000640000040021 */
[----:B01----:R-:W-:Y:S01]  /*7b90*/  ENDCOLLECTIVE ;  /* 0x000000000000791b */ /* 0x003fe20003800000 */
.L_x_646:
[----:B------:R-:W-:Y:S01]  /*7ba0*/  FADD.FTZ R26, R25, R26 ;  /* 0x0000001a191a7221 */ /* 0x000fe20000010000 */
[----:B------:R-:W-:Y:S06]  /*7bb0*/  BRA `(.L_x_647) ;  /* 0xffffffec00507947 */ /* 0x000fec000383ffff */
.L_x_635:
        /* <DEDUP_REMOVED lines=8> */
.L_x_649:
[----:B------:R-:W-:Y:S05]  /*7c40*/  BSYNC B1 ;  /* 0x0000000000017941 */ /* 0x000fea0003800000 */
.L_x_648:
        /* <DEDUP_REMOVED lines=8> */
.L_x_650:
[----:B------:R-:W-:Y:S01]  /*7cd0*/  FADD.FTZ R25, R25, R22 ;  /* 0x0000001619197221 */ /* 0x000fe20000010000 */
[----:B------:R-:W-:-:S03]  /*7ce0*/  HFMA2.MMA R32, -RZ, RZ, 0, 2.384185791015625e-07 ;  /* 0x00000004ff207435 */ /* 0x000fc600000001ff */
[----:B------:R-:W-:Y:S01]  /*7cf0*/  IMAD.MOV.U32 R35, RZ, RZ, R25 ;  /* 0x000000ffff237224 */ /* 0x000fe200078e0019 */
[----:B------:R-:W-:-:S07]  /*7d00*/  MOV R24, R38 ;  /* 0x0000002600187202 */ /* 0x000fce0000000f00 */
[----:B------:R-:W-:Y:S05]  /*7d10*/  WARPSYNC.COLLECTIVE R30, `(.L_x_651) ;  /* 0x000000001e087348 */ /* 0x000fea0003c00000 */
[----:B------:R0:W1:Y:S02]  /*7d20*/  SHFL.BFLY P2, R38, R35, R32, R33 ;  /* 0x0c00002023267389 */ /* 0x0000640000040021 */
[----:B01----:R-:W-:Y:S01]  /*7d30*/  ENDCOLLECTIVE ;  /* 0x000000000000791b */ /* 0x003fe20003800000 */
.L_x_651:
[----:B------:R-:W-:-:S05]  /*7d40*/  FADD.FTZ R24, R24, R23 ;  /* 0x0000001718187221 */ /* 0x000fca0000010000 */
[----:B------:R-:W-:Y:S02]  /*7d50*/  MOV R35, R24 ;  /* 0x0000001800237202 */ /* 0x000fe40000000f00 */
[----:B------:R-:W-:-:S07]  /*7d60*/  MOV R26, R38 ;  /* 0x00000026001a7202 */ /* 0x000fce0000000f00 */
[----:B------:R-:W-:Y:S05]  /*7d70*/  WARPSYNC.COLLECTIVE R30, `(.L_x_652) ;  /* 0x000000001e087348 */ /* 0x000fea0003c00000 */
[----:B------:R0:W1:Y:S02]  /*7d80*/  SHFL.BFLY P2, R38, R35, R32, R33 ;  /* 0x0c00002023267389 */ /* 0x0000640000040021 */
[----:B01----:R-:W-:Y:S01]  /*7d90*/  ENDCOLLECTIVE ;  /* 0x000000000000791b */ /* 0x003fe20003800000 */
.L_x_652:
[----:B------:R-:W-:Y:S01]  /*7da0*/  FADD.FTZ R26, R25, R26 ;  /* 0x0000001a191a7221 */ /* 0x000fe20000010000 */
[----:B------:R-:W-:-:S04]  /*7db0*/  HFMA2.MMA R32, -RZ, RZ, 0, 1.1920928955078125e-07 ;  /* 0x00000002ff207435 */ /* 0x000fc800000001ff */
[----:B------:R-:W-:Y:S01]  /*7dc0*/  MOV R35, R26 ;  /* 0x0000001a00237202 */ /* 0x000fe20000000f00 */
[----:B------:R-:W-:-:S07]  /*7dd0*/  IMAD.MOV.U32 R27, RZ, RZ, R38 ;  /* 0x000000ffff1b7224 */ /* 0x000fce00078e0026 */
[----:B------:R-:W-:Y:S05]  /*7de0*/  WARPSYNC.COLLECTIVE R30, `(.L_x_653) ;  /* 0x000000001e087348 */ /* 0x000fea0003c00000 */
[----:B------:R0:W1:Y:S02]  /*7df0*/  SHFL.BFLY P2, R38, R35, R32, R33 ;  /* 0x0c00002023267389 */ /* 0x0000640000040021 */
[----:B01----:R-:W-:Y:S01]  /*7e00*/  ENDCOLLECTIVE ;  /* 0x000000000000791b */ /* 0x003fe20003800000 */
.L_x_653:
[----:B------:R-:W-:-:S04]  /*7e10*/  FADD.FTZ R27, R24, R27 ;  /* 0x0000001b181b7221 */ /* 0x000fc80000010000 */
[----:B------:R-:W-:Y:S01]  /*7e20*/  IMAD.MOV.U32 R35, RZ, RZ, R27 ;  /* 0x000000ffff237224 */ /* 0x000fe200078e001b */
[----:B------:R-:W-:-:S07]  /*7e30*/  MOV R29, R38 ;  /* 0x00000026001d7202 */ /* 0x000fce0000000f00 */
[----:B------:R-:W-:Y:S05]  /*7e40*/  WARPSYNC.COLLECTIVE R30, `(.L_x_654) ;  /* 0x000000001e087348 */ /* 0x000fea0003c00000 */
[----:B------:R0:W1:Y:S02]  /*7e50*/  SHFL.BFLY P2, R38, R35, R32, R33 ;  /* 0x0c00002023267389 */ /* 0x0000640000040021 */
[----:B01----:R-:W-:Y:S01]  /*7e60*/  ENDCOLLECTIVE ;  /* 0x000000000000791b */ /* 0x003fe20003800000 */
.L_x_654:
[----:B------:R-:W-:Y:S01]  /*7e70*/  FADD.FTZ R29, R26, R29 ;  /* 0x0000001d1a1d7221 */ /* 0x000fe20000010000 */
[----:B------:R-:W-:-:S04]  /*7e80*/  HFMA2.MMA R32, -RZ, RZ, 0, 5.9604644775390625e-08 ;  /* 0x00000001ff207435 */ /* 0x000fc800000001ff */
[----:B------:R-:W-:Y:S02]  /*7e90*/  MOV R35, R29 ;  /* 0x0000001d00237202 */ /* 0x000fe40000000f00 */
[----:B------:R-:W-:-:S07]  /*7ea0*/  MOV R22, R38 ;  /* 0x0000002600167202 */ /* 0x000fce0000000f00 */
[----:B------:R-:W-:Y:S05]  /*7eb0*/  WARPSYNC.COLLECTIVE R30, `(.L_x_655) ;  /* 0x000000001e087348 */ /* 0x000fea0003c00000 */
[----:B------:R0:W1:Y:S02]  /*7ec0*/  SHFL.BFLY P2, R38, R35, R32, R33 ;  /* 0x0c00002023267389 */ /* 0x0000640000040021 */
[----:B01----:R-:W-:Y:S01]  /*7ed0*/  ENDCOLLECTIVE ;  /* 0x000000000000791b */ /* 0x003fe20003800000 */
.L_x_655:
[----:B------:R-:W-:-:S05]  /*7ee0*/  FADD.FTZ R22, R27, R22 ;  /* 0x000000161b167221 */ /* 0x000fca0000010000 */
[----:B------:R-:W-:Y:S01]  /*7ef0*/  MOV R35, R22 ;  /* 0x0000001600237202 */ /* 0x000fe20000000f00 */
[----:B------:R-:W-:-:S07]  /*7f00*/  IMAD.MOV.U32 R28, RZ, RZ, R38 ;  /* 0x000000ffff1c7224 */ /* 0x000fce00078e0026 */
[----:B------:R-:W-:Y:S05]  /*7f10*/  WARPSYNC.COLLECTIVE R30, `(.L_x_656) ;  /* 0x000000001e087348 */ /* 0x000fea0003c00000 */
[----:B------:R0:W1:Y:S02]  /*7f20*/  SHFL.BFLY P2, R38, R35, R32, R33 ;  /* 0x0c00002023267389 */ /* 0x0000640000040021 */
[----:B01----:R-:W-:Y:S01]  /*7f30*/  ENDCOLLECTIVE ;  /* 0x000000000000791b */ /* 0x003fe20003800000 */
.L_x_656:
[----:B------:R-:W-:Y:S01]  /*7f40*/  FADD.FTZ R28, R29, R28 ;  /* 0x0000001c1d1c7221 */ /* 0x000fe20000010000 */
[----:B------:R-:W-:Y:S06]  /*7f50*/  BRA `(.L_x_657) ;  /* 0xffffffec00107947 */ /* 0x000fec000383ffff */
.L_x_636:
        /* <DEDUP_REMOVED lines=8> */
.L_x_659:
[----:B------:R-:W-:Y:S05]  /*7fe0*/  BSYNC B1 ;  /* 0x0000000000017941 */ /* 0x000fea0003800000 */
.L_x_658:
        /* <DEDUP_REMOVED lines=8> */
.L_x_660:
[----:B------:R-:W-:Y:S01]  /*8070*/  FADD.FTZ R25, R25, R22 ;  /* 0x0000001619197221 */ /* 0x000fe20000010000 */
[----:B------:R-:W-:-:S03]  /*8080*/  HFMA2.MMA R32, -RZ, RZ, 0, 2.384185791015625e-07 ;  /* 0x00000004ff207435 */ /* 0x000fc600000001ff */
[----:B------:R-:W-:Y:S01]  /*8090*/  IMAD.MOV.U32 R35, RZ, RZ, R25 ;  /* 0x000000ffff237224 */ /* 0x000fe200078e0019 */
[----:B------:R-:W-:-:S07]  /*80a0*/  MOV R24, R38 ;  /* 0x0000002600187202 */ /* 0x000fce0000000f00 */
[----:B------:R-:W-:Y:S05]  /*80b0*/  WARPSYNC.COLLECTIVE R30, `(.L_x_661) ;  /* 0x000000001e087348 */ /* 0x000fea0003c00000 */
[----:B------:R0:W1:Y:S02]  /*80c0*/  SHFL.BFLY P2, R38, R35, R32, R33 ;  /* 0x0c00002023267389 */ /* 0x0000640000040021 */
[----:B01----:R-:W-:Y:S01]  /*80d0*/  ENDCOLLECTIVE ;  /* 0x000000000000791b */ /* 0x003fe20003800000 */
.L_x_661:
[----:B------:R-:W-:-:S05]  /*80e0*/  FADD.FTZ R24, R24, R23 ;  /* 0x0000001718187221 */ /* 0x000fca0000010000 */
[----:B------:R-:W-:Y:S02]  /*80f0*/  MOV R35, R24 ;  /* 0x0000001800237202 */ /* 0x000fe40000000f00 */
[----:B------:R-:W-:-:S07]  /*8100*/  MOV R26, R38 ;  /* 0x00000026001a7202 */ /* 0x000fce0000000f00 */
[----:B------:R-:W-:Y:S05]  /*8110*/  WARPSYNC.COLLECTIVE R30, `(.L_x_662) ;  /* 0x000000001e087348 */ /* 0x000fea0003c00000 */
[----:B------:R0:W1:Y:S02]  /*8120*/  SHFL.BFLY P2, R38, R35, R32, R33 ;  /* 0x0c00002023267389 */ /* 0x0000640000040021 */
[----:B01----:R-:W-:Y:S01]  /*8130*/  ENDCOLLECTIVE ;  /* 0x000000000000791b */ /* 0x003fe20003800000 */
.L_x_662:
[----:B------:R-:W-:Y:S01]  /*8140*/  FADD.FTZ R26, R25, R26 ;  /* 0x0000001a191a7221 */ /* 0x000fe20000010000 */
[----:B------:R-:W-:-:S04]  /*8150*/  HFMA2.MMA R32, -RZ, RZ, 0, 1.1920928955078125e-07 ;  /* 0x00000002ff207435 */ /* 0x000fc800000001ff */
[----:B------:R-:W-:Y:S01]  /*8160*/  MOV R35, R26 ;  /* 0x0000001a00237202 */ /* 0x000fe20000000f00 */
[----:B------:R-:W-:-:S07]  /*8170*/  IMAD.MOV.U32 R27, RZ, RZ, R38 ;  /* 0x000000ffff1b7224 */ /* 0x000fce00078e0026 */
[----:B------:R-:W-:Y:S05]  /*8180*/  WARPSYNC.COLLECTIVE R30, `(.L_x_663) ;  /* 0x000000001e087348 */ /* 0x000fea0003c00000 */
[----:B------:R0:W1:Y:S02]  /*8190*/  SHFL.BFLY P2, R38, R35, R32, R33 ;  /* 0x0c00002023267389 */ /* 0x0000640000040021 */
[----:B01----:R-:W-:Y:S01]  /*81a0*/  ENDCOLLECTIVE ;  /* 0x000000000000791b */ /* 0x003fe20003800000 */
.L_x_663:
[----:B------:R-:W-:-:S04]  /*81b0*/  FADD.FTZ R27, R24, R27 ;  /* 0x0000001b181b7221 */ /* 0x000fc80000010000 */
[----:B------:R-:W-:Y:S01]  /*81c0*/  IMAD.MOV.U32 R35, RZ, RZ, R27 ;  /* 0x000000ffff237224 */ /* 0x000fe200078e001b */
[----:B------:R-:W-:-:S07]  /*81d0*/  MOV R29, R38 ;  /* 0x00000026001d7202 */ /* 0x000fce0000000f00 */
[----:B------:R-:W-:Y:S05]  /*81e0*/  WARPSYNC.COLLECTIVE R30, `(.L_x_664) ;  /* 0x000000001e087348 */ /* 0x000fea0003c00000 */
[----:B------:R0:W1:Y:S02]  /*81f0*/  SHFL.BFLY P2, R38, R35, R32, R33 ;  /* 0x0c00002023267389 */ /* 0x0000640000040021 */
[----:B01----:R-:W-:Y:S01]  /*8200*/  ENDCOLLECTIVE ;  /* 0x000000000000791b */ /* 0x003fe20003800000 */
.L_x_664:
[----:B------:R-:W-:Y:S01]  /*8210*/  FADD.FTZ R29, R26, R29 ;  /* 0x0000001d1a1d7221 */ /* 0x000fe20000010000 */
[----:B------:R-:W-:-:S04]  /*8220*/  HFMA2.MMA R32, -RZ, RZ, 0, 5.9604644775390625e-08 ;  /* 0x00000001ff207435 */ /* 0x000fc800000001ff */
[----:B------:R-:W-:Y:S02]  /*8230*/  MOV R35, R29 ;  /* 0x0000001d00237202 */ /* 0x000fe40000000f00 */
[----:B------:R-:W-:-:S07]  /*8240*/  MOV R22, R38 ;  /* 0x0000002600167202 */ /* 0x000fce0000000f00 */
[----:B------:R-:W-:Y:S05]  /*8250*/  WARPSYNC.COLLECTIVE R30, `(.L_x_665) ;  /* 0x000000001e087348 */ /* 0x000fea0003c00000 */
[----:B------:R0:W1:Y:S02]  /*8260*/  SHFL.BFLY P2, R38, R35, R32, R33 ;  /* 0x0c00002023267389 */ /* 0x0000640000040021 */
[----:B01----:R-:W-:Y:S01]  /*8270*/  ENDCOLLECTIVE ;  /* 0x000000000000791b */ /* 0x003fe20003800000 */
.L_x_665:
[----:B------:R-:W-:-:S05]  /*8280*/  FADD.FTZ R22, R27, R22 ;  /* 0x000000161b167221 */ /* 0x000fca0000010000 */
[----:B------:R-:W-:Y:S01]  /*8290*/  MOV R35, R22 ;  /* 0x0000001600237202 */ /* 0x000fe20000000f00 */
[----:B------:R-:W-:-:S07]  /*82a0*/  IMAD.MOV.U32 R28, RZ, RZ, R38 ;  /* 0x000000ffff1c7224 */ /* 0x000fce00078e0026 */
[----:B------:R-:W-:Y:S05]  /*82b0*/  WARPSYNC.COLLECTIVE R30, `(.L_x_666) ;  /* 0x000000001e087348 */ /* 0x000fea0003c00000 */
[----:B------:R0:W1:Y:S02]  /*82c0*/  SHFL.BFLY P2, R38, R35, R32, R33 ;  /* 0x0c00002023267389 */ /* 0x0000640000040021 */
[----:B01----:R-:W-:Y:S01]  /*82d0*/  ENDCOLLECTIVE ;  /* 0x000000000000791b */ /* 0x003fe20003800000 */
.L_x_666:
[----:B------:R-:W-:Y:S01]  /*82e0*/  FADD.FTZ R28, R29, R28 ;  /* 0x0000001c1d1c7221 */ /* 0x000fe20000010000 */
[----:B------:R-:W-:Y:S06]  /*82f0*/  BRA `(.L_x_667) ;  /* 0xffffffe800b87947 */ /* 0x000fec000383ffff */
.L_x_637:
        /* <DEDUP_REMOVED lines=8> */
.L_x_669:
[----:B------:R-:W-:Y:S05]  /*8380*/  BSYNC B0 ;  /* 0x0000000000007941 */ /* 0x000fea0003800000 */
.L_x_668:
        /* <DEDUP_REMOVED lines=11> */
.L_x_670:
        /* <DEDUP_REMOVED lines=14> */
.L_x_671:
[----:B------:R-:W-:Y:S02]  /*8520*/  MOV R35, R34 ;  /* 0x0000002200237202 */ /* 0x000fe40000000f00 */
[----:B------:R-:W-:Y:S01]  /*8530*/  MOV R23, R38 ;  /* 0x0000002600177202 */ /* 0x000fe20000000f00 */
[----:B------:R-:W-:-:S07]  /*8540*/  @P0 IMAD.MOV.U32 R31, RZ, RZ, R18 ;  /* 0x000000ffff1f0224 */ /* 0x000fce00078e0012 */
[----:B------:R-:W-:Y:S05]  /*8550*/  WARPSYNC.COLLECTIVE R30, `(.L_x_672) ;  /* 0x000000001e087348 */ /* 0x000fea0003c00000 */
[----:B------:R0:W1:Y:S02]  /*8560*/  SHFL.BFLY P2, R38, R35, R32, R33 ;  /* 0x0c00002023267389 */ /* 0x0000640000040021 */
[----:B01----:R-:W-:Y:S01]  /*8570*/  ENDCOLLECTIVE ;  /* 0x000000000000791b */ /* 0x003fe20003800000 */
.L_x_672:
        /* <DEDUP_REMOVED lines=9> */
.L_x_673:
[----:B------:R-:W-:-:S05]  /*8610*/  FADD.FTZ R23, R34, R37 ;  /* 0x0000002522177221 */ /* 0x000fca0000010000 */
[----:B------:R-:W-:Y:S01]  /*8620*/  MOV R35, R23 ;  /* 0x0000001700237202 */ /* 0x000fe20000000f00 */
[----:B------:R-:W-:-:S07]  /*8630*/  IMAD.MOV.U32 R39, RZ, RZ, R38 ;  /* 0x000000ffff277224 */ /* 0x000fce00078e0026 */
[----:B------:R-:W-:Y:S05]  /*8640*/  WARPSYNC.COLLECTIVE R30, `(.L_x_674) ;  /* 0x000000001e087348 */ /* 0x000fea0003c00000 */
[----:B------:R0:W1:Y:S02]  /*8650*/  SHFL.BFLY P2, R38, R35, R32, R33 ;  /* 0x0c00002023267389 */ /* 0x0000640000040021 */
[----:B01----:R-:W-:Y:S01]  /*8660*/  ENDCOLLECTIVE ;  /* 0x000000000000791b */ /* 0x003fe20003800000 */
.L_x_674:
        /* <DEDUP_REMOVED lines=8> */
.L_x_675:
        /* <DEDUP_REMOVED lines=10> */
.L_x_676:
[----:B------:R-:W-:Y:S01]  /*8790*/  FADD.FTZ R36, R39, R36 ;  /* 0x0000002427247221 */ /* 0x000fe20000010000 */
[----:B------:R-:W-:Y:S01]  /*87a0*/  MOV R35, R31 ;  /* 0x0000001f00237202 */ /* 0x000fe20000000f00 */
[----:B------:R-:W-:Y:S01]  /*87b0*/  IMAD.MOV.U32 R32, RZ, RZ, 0x8 ;  /* 0x00000008ff207424 */ /* 0x000fe200078e00ff */
[----:B------:R-:W-:-:S07]  /*87c0*/  MOV R34, R38 ;  /* 0x0000002600227202 */ /* 0x000fce0000000f00 */
[----:B------:R-:W-:Y:S05]  /*87d0*/  WARPSYNC.COLLECTIVE R30, `(.L_x_677) ;  /* 0x000000001e087348 */ /* 0x000fea0003c00000 */
[----:B------:R0:W1:Y:S02]  /*87e0*/  SHFL.BFLY P2, R38, R35, R32, R33 ;  /* 0x0c00002023267389 */ /* 0x0000640000040021 */
[----:B01----:R-:W-:Y:S01]  /*87f0*/  ENDCOLLECTIVE ;  /* 0x000000000000791b */ /* 0x003fe20003800000 */
.L_x_677:
        /* <DEDUP_REMOVED lines=8> */
.L_x_678:
[----:B------:R-:W-:Y:S01]  /*8880*/  FADD.FTZ R26, R26, R31 ;  /* 0x0000001f1a1a7221 */ /* 0x000fe20000010000 */
[----:B------:R-:W-:-:S03]  /*8890*/  HFMA2.MMA R32, -RZ, RZ, 0, 2.384185791015625e-07 ;  /* 0x00000004ff207435 */ /* 0x000fc600000001ff */
[----:B------:R-:W-:Y:S01]  /*88a0*/  IMAD.MOV.U32 R35, RZ, RZ, R26 ;  /* 0x000000ffff237224 */ /* 0x000fe200078e001a */
[----:B------:R-:W-:-:S07]  /*88b0*/  MOV R27, R38 ;  /* 0x00000026001b7202 */ /* 0x000fce0000000f00 */
[----:B------:R-:W-:Y:S05]  /*88c0*/  WARPSYNC.COLLECTIVE R30, `(.L_x_679) ;  /* 0x000000001e087348 */ /* 0x000fea0003c00000 */
[----:B------:R0:W1:Y:S02]  /*88d0*/  SHFL.BFLY P2, R38, R35, R32, R33 ;  /* 0x0c00002023267389 */ /* 0x0000640000040021 */
[----:B01----:R-:W-:Y:S01]  /*88e0*/  ENDCOLLECTIVE ;  /* 0x000000000000791b */ /* 0x003fe20003800000 */
.L_x_679:
[----:B------:R-:W-:-:S05]  /*88f0*/  FADD.FTZ R27, R27, R40 ;  /* 0x000000281b1b7221 */ /* 0x000fca0000010000 */
[----:B------:R-:W-:Y:S02]  /*8900*/  MOV R35, R27 ;  /* 0x0000001b00237202 */ /* 0x000fe40000000f00 */
[----:B------:R-:W-:-:S07]  /*8910*/  MOV R25, R38 ;  /* 0x0000002600197202 */ /* 0x000fce0000000f00 */
[----:B------:R-:W-:Y:S05]  /*8920*/  WARPSYNC.COLLECTIVE R30, `(.L_x_680) ;  /* 0x000000001e087348 */ /* 0x000fea0003c00000 */
[----:B------:R0:W1:Y:S02]  /*8930*/  SHFL.BFLY P2, R38, R35, R32, R33 ;  /* 0x0c00002023267389 */ /* 0x0000640000040021 */
[----:B01----:R-:W-:Y:S01]  /*8940*/  ENDCOLLECTIVE ;  /* 0x000000000000791b */ /* 0x003fe20003800000 */
.L_x_680:
[----:B------:R-:W-:-:S05]  /*8950*/  FADD.FTZ R25, R26, R25 ;  /* 0x000000191a197221 */ /* 0x000fca0000010000 */
[----:B------:R-:W-:Y:S01]  /*8960*/  MOV R35, R25 ;  /* 0x0000001900237202 */ /* 0x000fe20000000f00 */
[----:B------:R-:W-:Y:S02]  /*8970*/  IMAD.MOV.U32 R32, RZ, RZ, 0x2 ;  /* 0x00000002ff207424 */ /* 0x000fe400078e00ff */
[----:B------:R-:W-:-:S07]  /*8980*/  IMAD.MOV.U32 R40, RZ, RZ, R38 ;  /* 0x000000ffff287224 */ /* 0x000fce00078e0026 */
[----:B------:R-:W-:Y:S05]  /*8990*/  WARPSYNC.COLLECTIVE R30, `(.L_x_681) ;  /* 0x000000001e087348 */ /* 0x000fea0003c00000 */
[----:B------:R0:W1:Y:S02]  /*89a0*/  SHFL.BFLY P2, R38, R35, R32, R33 ;  /* 0x0c00002023267389 */ /* 0x0000640000040021 */
[----:B01----:R-:W-:Y:S01]  /*89b0*/  ENDCOLLECTIVE ;  /* 0x000000000000791b */ /* 0x003fe20003800000 */
.L_x_681:
[----:B------:R-:W-:-:S05]  /*89c0*/  FADD.FTZ R24, R27, R40 ;  /* 0x000000281b187221 */ /* 0x000fca0000010000 */
[----:B------:R-:W-:Y:S02]  /*89d0*/  MOV R35, R24 ;  /* 0x0000001800237202 */ /* 0x000fe40000000f00 */
[----:B------:R-:W-:-:S07]  /*89e0*/  MOV R26, R38 ;  /* 0x00000026001a7202 */ /* 0x000fce0000000f00 */
[----:B------:R-:W-:Y:S05]  /*89f0*/  WARPSYNC.COLLECTIVE R30, `(.L_x_682) ;  /* 0x000000001e087348 */ /* 0x000fea0003c00000 */
[----:B------:R0:W1:Y:S02]  /*8a00*/  SHFL.BFLY P2, R38, R35, R32, R33 ;  /* 0x0c00002023267389 */ /* 0x0000640000040021 */
[----:B01----:R-:W-:Y:S01]  /*8a10*/  ENDCOLLECTIVE ;  /* 0x000000000000791b */ /* 0x003fe20003800000 */
.L_x_682:
[----:B------:R-:W-:Y:S01]  /*8a20*/  FADD.FTZ R26, R25, R26 ;  /* 0x0000001a191a7221 */ /* 0x000fe20000010000 */
[----:B------:R-:W-:-:S04]  /*8a30*/  HFMA2.MMA R32, -RZ, RZ, 0, 5.9604644775390625e-08 ;  /* 0x00000001ff207435 */ /* 0x000fc800000001ff */
[----:B------:R-:W-:Y:S02]  /*8a40*/  MOV R35, R26 ;  /* 0x0000001a00237202 */ /* 0x000fe40000000f00 */
[----:B------:R-:W-:-:S07]  /*8a50*/  MOV R27, R38 ;  /* 0x00000026001b7202 */ /* 0x000fce0000000f00 */
[----:B------:R-:W-:Y:S05]  /*8a60*/  WARPSYNC.COLLECTIVE R30, `(.L_x_683) ;  /* 0x000000001e087348 */ /* 0x000fea0003c00000 */
[----:B------:R0:W1:Y:S02]  /*8a70*/  SHFL.BFLY P2, R38, R35, R32, R33 ;  /* 0x0c00002023267389 */ /* 0x0000640000040021 */
[----:B01----:R-:W-:Y:S01]  /*8a80*/  ENDCOLLECTIVE ;  /* 0x000000000000791b */ /* 0x003fe20003800000 */
.L_x_683:
[----:B------:R-:W-:-:S05]  /*8a90*/  FADD.FTZ R27, R24, R27 ;  /* 0x0000001b181b7221 */ /* 0x000fca0000010000 */
[----:B------:R-:W-:Y:S01]  /*8aa0*/  MOV R35, R27 ;  /* 0x0000001b00237202 */ /* 0x000fe20000000f00 */
[----:B------:R-:W-:-:S07]  /*8ab0*/  IMAD.MOV.U32 R25, RZ, RZ, R38 ;  /* 0x000000ffff197224 */ /* 0x000fce00078e0026 */
[----:B------:R-:W-:Y:S05]  /*8ac0*/  WARPSYNC.COLLECTIVE R30, `(.L_x_684) ;  /* 0x000000001e087348 */ /* 0x000fea0003c00000 */
[----:B------:R0:W1:Y:S02]  /*8ad0*/  SHFL.BFLY P2, R38, R35, R32, R33 ;  /* 0x0c00002023267389 */ /* 0x0000640000040021 */
[----:B01----:R-:W-:Y:S01]  /*8ae0*/  ENDCOLLECTIVE ;  /* 0x000000000000791b */ /* 0x003fe20003800000 */
.L_x_684:
[----:B------:R-:W-:Y:S01]  /*8af0*/  FADD.FTZ R25, R26, R25 ;  /* 0x000000191a197221 */ /* 0x000fe20000010000 */
[----:B------:R-:W-:Y:S01]  /*8b00*/  MOV R35, R23 ;  /* 0x0000001700237202 */ /* 0x000fe20000000f00 */
[----:B------:R-:W-:Y:S01]  /*8b10*/  IMAD.MOV.U32 R32, RZ, RZ, 0x8 ;  /* 0x00000008ff207424 */ /* 0x000fe200078e00ff */
[----:B------:R-:W-:-:S07]  /*8b20*/  MOV R24, R38 ;  /* 0x0000002600187202 */ /* 0x000fce0000000f00 */
[----:B------:R-:W-:Y:S05]  /*8b30*/  WARPSYNC.COLLECTIVE R30, `(.L_x_685) ;  /* 0x000000001e087348 */ /* 0x000fea0003c00000 */
[----:B------:R0:W1:Y:S02]  /*8b40*/  SHFL.BFLY P2, R38, R35, R32, R33 ;  /* 0x0c00002023267389 */ /* 0x0000640000040021 */
[----:B01----:R-:W-:Y:S01]  /*8b50*/  ENDCOLLECTIVE ;  /* 0x000000000000791b */ /* 0x003fe20003800000 */
.L_x_685:
[----:B------:R-:W-:Y:S01]  /*8b60*/  FADD.FTZ R24, R27, R24 ;  /* 0x000000181b187221 */ /* 0x000fe20000010000 */
[----:B------:R-:W-:Y:S02]  /*8b70*/  MOV R35, R22 ;  /* 0x0000001600237202 */ /* 0x000fe40000000f00 */
[----:B------:R-:W-:-:S07]  /*8b80*/  MOV R28, R38 ;  /* 0x00000026001c7202 */ /* 0x000fce0000000f00 */
[----:B------:R-:W-:Y:S05]  /*8b90*/  WARPSYNC.COLLECTIVE R30, `(.L_x_686) ;  /* 0x000000001e087348 */ /* 0x000fea0003c00000 */
[----:B------:R0:W1:Y:S02]  /*8ba0*/  SHFL.BFLY P2, R38, R35, R32, R33 ;  /* 0x0c00002023267389 */ /* 0x0000640000040021 */
[----:B01----:R-:W-:Y:S01]  /*8bb0*/  ENDCOLLECTIVE ;  /* 0x000000000000791b */ /* 0x003fe20003800000 */
.L_x_686:
        /* <DEDUP_REMOVED lines=13> */
.L_x_687:
[----:B------:R-:W-:-:S05]  /*8c90*/  FADD.FTZ R31, R41, R22 ;  /* 0x00000016291f7221 */ /* 0x000fca0000010000 */
[----:B------:R-:W-:Y:S02]  /*8ca0*/  MOV R35, R31 ;  /* 0x0000001f00237202 */ /* 0x000fe40000000f00 */
[----:B------:R-:W-:-:S07]  /*8cb0*/  MOV R41, R38 ;  /* 0x0000002600297202 */ /* 0x000fce0000000f00 */
[----:B------:R-:W-:Y:S05]  /*8cc0*/  WARPSYNC.COLLECTIVE R30, `(.L_x_688) ;  /* 0x000000001e087348 */ /* 0x000fea0003c00000 */
[----:B------:R0:W1:Y:S02]  /*8cd0*/  SHFL.BFLY P2, R38, R35, R32, R33 ;  /* 0x0c00002023267389 */ /* 0x0000640000040021 */
[----:B01----:R-:W-:Y:S01]  /*8ce0*/  ENDCOLLECTIVE ;  /* 0x000000000000791b */ /* 0x003fe20003800000 */
.L_x_688:
        /* <DEDUP_REMOVED lines=8> */
.L_x_689:
[----:B------:R-:W-:Y:S01]  /*8d70*/  MOV R35, R43 ;  /* 0x0000002b00237202 */ /* 0x000fe20000000f00 */
[----:B------:R-:W-:-:S07]  /*8d80*/  IMAD.MOV.U32 R19, RZ, RZ, R38 ;  /* 0x000000ffff137224 */ /* 0x000fce00078e0026 */
[----:B------:R-:W-:Y:S05]  /*8d90*/  WARPSYNC.COLLECTIVE R30, `(.L_x_690) ;  /* 0x000000001e087348 */ /* 0x000fea0003c00000 */
[----:B------:R0:W1:Y:S02]  /*8da0*/  SHFL.BFLY P2, R38, R35, R32, R33 ;  /* 0x0c00002023267389 */ /* 0x0000640000040021 */
[----:B01----:R-:W-:Y:S01]  /*8db0*/  ENDCOLLECTIVE ;  /* 0x000000000000791b */ /* 0x003fe20003800000 */
.L_x_690:
        /* <DEDUP_REMOVED lines=12> */
.L_x_691:
[----:B------:R-:W-:-:S04]  /*8e80*/  FADD.FTZ R22, R43, R28 ;  /* 0x0000001c2b167221 */ /* 0x000fc80000010000 */
[----:B------:R-:W-:Y:S01]  /*8e90*/  IMAD.MOV.U32 R35, RZ, RZ, R22 ;  /* 0x000000ffff237224 */ /* 0x000fe200078e0016 */
[----:B------:R-:W-:-:S07]  /*8ea0*/  MOV R28, R38 ;  /* 0x00000026001c7202 */ /* 0x000fce0000000f00 */
[----:B------:R-:W-:Y:S05]  /*8eb0*/  WARPSYNC.COLLECTIVE R30, `(.L_x_692) ;  /* 0x000000001e087348 */ /* 0x000fea0003c00000 */
[----:B------:R0:W1:Y:S02]  /*8ec0*/  SHFL.BFLY P2, R38, R35, R32, R33 ;  /* 0x0c00002023267389 */ /* 0x0000640000040021 */
[----:B01----:R-:W-:Y:S01]  /*8ed0*/  ENDCOLLECTIVE ;  /* 0x000000000000791b */ /* 0x003fe20003800000 */
.L_x_692:
        /* <DEDUP_REMOVED lines=9> */
.L_x_693:
        /* <DEDUP_REMOVED lines=9> */
.L_x_694:
[----:B------:R-:W-:Y:S01]  /*9000*/  FADD.FTZ R21, R21, R18 ;  /* 0x0000001215157221 */ /* 0x000fe20000010000 */
[----:B------:R-:W-:-:S04]  /*9010*/  HFMA2.MMA R32, -RZ, RZ, 0, 2.384185791015625e-07 ;  /* 0x00000004ff207435 */ /* 0x000fc800000001ff */
[----:B------:R-:W-:Y:S01]  /*9020*/  MOV R35, R21 ;  /* 0x0000001500237202 */ /* 0x000fe20000000f00 */
[----:B------:R-:W-:-:S07]  /*9030*/  IMAD.MOV.U32 R20, RZ, RZ, R38 ;  /* 0x000000ffff147224 */ /* 0x000fce00078e0026 */
[----:B------:R-:W-:Y:S05]  /*9040*/  WARPSYNC.COLLECTIVE R30, `(.L_x_695) ;  /* 0x000000001e087348 */ /* 0x000fea0003c00000 */
[----:B------:R0:W1:Y:S02]  /*9050*/  SHFL.BFLY P2, R38, R35, R32, R33 ;  /* 0x0c00002023267389 */ /* 0x0000640000040021 */
[----:B01----:R-:W-:Y:S01]  /*9060*/  ENDCOLLECTIVE ;  /* 0x000000000000791b */ /* 0x003fe20003800000 */
.L_x_695:
[----:B------:R-:W-:-:S04]  /*9070*/  FADD.FTZ R40, R20, R19 ;  /* 0x0000001314287221 */ /* 0x000fc80000010000 */
[----:B------:R-:W-:Y:S01]  /*9080*/  IMAD.MOV.U32 R35, RZ, RZ, R40 ;  /* 0x000000ffff237224 */ /* 0x000fe200078e0028 */
[----:B------:R-:W-:-:S07]  /*9090*/  MOV R18, R38 ;  /* 0x0000002600127202 */ /* 0x000fce0000000f00 */
[----:B------:R-:W-:Y:S05]  /*90a0*/  WARPSYNC.COLLECTIVE R30, `(.L_x_696) ;  /* 0x000000001e087348 */ /* 0x000fea0003c00000 */
[----:B------:R0:W1:Y:S02]  /*90b0*/  SHFL.BFLY P2, R38, R35, R32, R33 ;  /* 0x0c00002023267389 */ /* 0x0000640000040021 */
[----:B01----:R-:W-:Y:S01]  /*90c0*/  ENDCOLLECTIVE ;  /* 0x000000000000791b */ /* 0x003fe20003800000 */
.L_x_696:
        /* <DEDUP_REMOVED lines=9> */
.L_x_697:
        /* <DEDUP_REMOVED lines=13> */
.L_x_698:
        /* <DEDUP_REMOVED lines=8> */
.L_x_699:
[----:B------:R-:W-:-:S05]  /*92b0*/  FADD.FTZ R40, R41, R40 ;  /* 0x0000002829287221 */ /* 0x000fca0000010000 */
[----:B------:R-:W-:Y:S02]  /*92c0*/  MOV R35, R40 ;  /* 0x0000002800237202 */ /* 0x000fe40000000f00 */
[----:B------:R-:W-:-:S07]  /*92d0*/  MOV R27, R38 ;  /* 0x00000026001b7202 */ /* 0x000fce0000000f00 */
[----:B------:R-:W-:Y:S05]  /*92e0*/  WARPSYNC.COLLECTIVE R30, `(.L_x_700) ;  /* 0x000000001e087348 */ /* 0x000fea0003c00000 */
[----:B------:R0:W1:Y:S02]  /*92f0*/  SHFL.BFLY P2, R38, R35, R32, R33 ;  /* 0x0c00002023267389 */ /* 0x0000640000040021 */
[----:B01----:R-:W-:Y:S01]  /*9300*/  ENDCOLLECTIVE ;  /* 0x000000000000791b */ /* 0x003fe20003800000 */
.L_x_700:
[----:B------:R-:W-:Y:S01]  /*9310*/  FADD.FTZ R22, R42, R27 ;  /* 0x0000001b2a167221 */ /* 0x000fe20000010000 */
[----:B------:R-:W-:Y:S06]  /*9320*/  BRA `(.L_x_701) ;  /* 0xffffffe400247947 */ /* 0x000fec000383ffff */
.L_x_702:
        /* <DEDUP_REMOVED lines=13> */
.L_x_3190:


//--------------------- .text._ZN13group_norm_v218gn_bwd_cuda_kernelI13__nv_bfloat16Li480ELi3ELi16ELi60ELi1024ELb1ELb1ELi4ELi960ELi960ELi4ELb1ELi1ELb0ELb0ELNS_15WgradSyncMethodE3ENS_16CompileConditionILi900EEEEEvPT_S6_S6_PKS5_S8_S8_S8_PKfflPfPj --------------------------
	.section	.text._ZN13group_norm_v218gn_bwd_cuda_kernelI13__nv_bfloat16Li480ELi3ELi16ELi60ELi1024ELb1ELb1ELi4ELi960ELi960ELi4ELb1ELi1ELb0ELb0ELNS_15WgradSyncMethodE3ENS_16CompileConditionILi900EEEEEvPT_S6_S6_PKS5_S8_S8_S8_PKfflPfPj,"ax",@progbits
	.align	128
        .global         _ZN13group_norm_v218gn_bwd_cuda_kernelI13__nv_bfloat16Li480ELi3ELi16ELi60ELi1024ELb1ELb1ELi4ELi960ELi960ELi4ELb1ELi1ELb0ELb0ELNS_15WgradSyncMethodE3ENS_16CompileConditionILi900EEEEEvPT_S6_S6_PKS5_S8_S8_S8_PKfflPfPj
        .type           _ZN13group_norm_v218gn_bwd_cuda_kernelI13__nv_bfloat16Li480ELi3ELi16ELi60ELi1024ELb1ELb1ELi4ELi960ELi960ELi4ELb1ELi1ELb0ELb0ELNS_15WgradSyncMethodE3ENS_16CompileConditionILi900EEEEEvPT_S6_S6_PKS5_S8_S8_S8_PKfflPfPj,@function
        .size           _ZN13group_norm_v218gn_bwd_cuda_kernelI13__nv_bfloat16Li480ELi3ELi16ELi60ELi1024ELb1ELb1ELi4ELi960ELi960ELi4ELb1ELi1ELb0ELb0ELNS_15WgradSyncMethodE3ENS_16CompileConditionILi900EEEEEvPT_S6_S6_PKS5_S8_S8_S8_PKfflPfPj,(.L_x_3191 - _ZN13group_norm_v218gn_bwd_cuda_kernelI13__nv_bfloat16Li480ELi3ELi16ELi60ELi1024ELb1ELb1ELi4ELi960ELi960ELi4ELb1ELi1ELb0ELb0ELNS_15WgradSyncMethodE3ENS_16CompileConditionILi900EEEEEvPT_S6_S6_PKS5_S8_S8_S8_PKfflPfPj)
        .other          _ZN13group_norm_v218gn_bwd_cuda_kernelI13__nv_bfloat16Li480ELi3ELi16ELi60ELi1024ELb1ELb1ELi4ELi960ELi960ELi4ELb1ELi1ELb0ELb0ELNS_15WgradSyncMethodE3ENS_16CompileConditionILi900EEEEEvPT_S6_S6_PKS5_S8_S8_S8_PKfflPfPj,@"STO_CUDA_ENTRY STV_DEFAULT"
_ZN13group_norm_v218gn_bwd_cuda_kernelI13__nv_bfloat16Li480ELi3ELi16ELi60ELi1024ELb1ELb1ELi4ELi960ELi960ELi4ELb1ELi1ELb0ELb0ELNS_15WgradSyncMethodE3ENS_16CompileConditionILi900EEEEEvPT_S6_S6_PKS5_S8_S8_S8_PKfflPfPj:
.text._ZN13group_norm_v218gn_bwd_cuda_kernelI13__nv_bfloat16Li480ELi3ELi16ELi60ELi1024ELb1ELb1ELi4ELi960ELi960ELi4ELb1ELi1ELb0ELb0ELNS_15WgradSyncMethodE3ENS_16CompileConditionILi900EEEEEvPT_S6_S6_PKS5_S8_S8_S8_PKfflPfPj:
        /* <DEDUP_REMOVED lines=19> */
[----:B------:R-:W-:Y:S02]  /*0130*/  MOV R5, 0x7fffff01 ;  /* 0x7fffff0100057802 */ /* 0x000fe40000000f00 */
[----:B------:R-:W-:Y:S01]  /*0140*/  ISETP.NE.AND P0, PT, R0, UR11, PT ;  /* 0x0000000b00007c0c */ /* 0x000fe2000bf05270 */
[----:B------:R-:W-:Y:S02]  /*0150*/  UIADD3.X UR6, URZ, UR7, URZ, UP0, !UPT ;  /* 0x000000073f067290 */ /* 0x000fe400087fe43f */
[----:B------:R-:W-:Y:S01]  /*0160*/  IMAD.U32 R2, RZ, RZ, UR4 ;  /* 0x00000004ff027e24 */ /* 0x000fe2000f8e00ff */
[----:B------:R-:W-:-:S03]  /*0170*/  SEL R5, R5, 0x1, !P0 ;  /* 0x0000000105057807 */ /* 0x000fc60004000000 */
[----:B------:R-:W-:Y:S01]  /*0180*/  MOV R3, UR6 ;  /* 0x0000000600037c02 */ /* 0x000fe20008000f00 */
[----:B------:R-:W-:Y:S06]  /*0190*/  MEMBAR.ALL.GPU ;  /* 0x0000000000007992 */ /* 0x000fec000000a000 */
[----:B------:R-:W-:-:S00]  /*01a0*/  ERRBAR ;  /* 0x00000000000079ab */ /* 0x000fc00000000000 */
[----:B------:R-:W-:Y:S06]  /*01b0*/  CGAERRBAR ;  /* 0x00000000000075ab */ /* 0x000fec0000000000 */
[----:B------:R0:W5:Y:S02]  /*01c0*/  ATOM.E.ADD.STRONG.GPU PT, R5, desc[UR12][R2.64], R5 ;  /* 0x000000050205798a */ /* 0x00016400081ee1cc */
.L_x_705:
[----:B------:R-:W2:Y:S04]  /*01d0*/  LD.E.STRONG.GPU R0, desc[UR12][R2.64] ;  /* 0x0000000c02007980 */ /* 0x000ea8000c10f900 */
[----:B--2---:R-:W-:Y:S01]  /*01e0*/  CCTL.IVALL ;  /* 0x00000000ff00798f */ /* 0x004fe20002000000 */
[----:B------:R-:W-:Y:S05]  /*01f0*/  YIELD ;  /* 0x0000000000007946 */ /* 0x000fea0003800000 */
[----:B-----5:R-:W-:-:S04]  /*0200*/  LOP3.LUT R0, R0, R5, RZ, 0x3c, !PT ;  /* 0x0000000500007212 */ /* 0x020fc800078e3cff */
[----:B------:R-:W-:-:S13]  /*0210*/  ISETP.GT.AND P0, PT, R0, -0x1, PT ;  /* 0xffffffff0000780c */ /* 0x000fda0003f04270 */
[----:B------:R-:W-:Y:S05]  /*0220*/  @P0 BRA `(.L_x_705) ;  /* 0xfffffffc00e80947 */ /* 0x000fea000383ffff */
.L_x_704:
[----:B------:R-:W-:Y:S05]  /*0230*/  WARPSYNC.ALL ;  /* 0x0000000000007948 */ /* 0x000fea0003800000 */
[----:B------:R-:W-:Y:S06]  /*0240*/  BAR.SYNC.DEFER_BLOCKING 0x0 ;  /* 0x0000000000007b1d */ /* 0x000fec0000010000 */
[----:B------:R-:W-:Y:S05]  /*0250*/  BRA `(.L_x_706) ;  /* 0x0000003000e07947 */ /* 0x000fea0003800000 */
.L_x_703:
[----:B------:R-:W0:Y:S01]  /*0260*/  S2R R14, SR_TID.X ;  /* 0x00000000000e7919 */ /* 0x000e220000002100 */
[----:B------:R-:W1:Y:S08]  /*0270*/  LDC.64 R4, c[0x0][0x238] ;  /* 0x00008e00ff047b82 */ /* 0x000e700000000a00 */
[----:B------:R-:W2:Y:S01]  /*0280*/  LDC.64 R6, c[0x0][0x240] ;  /* 0x00009000ff067b82 */ /* 0x000ea20000000a00 */
[----:B0-----:R-:W-:-:S05]  /*0290*/  IMAD.WIDE.U32 R2, R14, -0x77777777, RZ ;  /* 0x888888890e027825 */ /* 0x001fca00078e00ff */
[----:B------:R-:W-:-:S05]  /*02a0*/  SHF.R.U32.HI R0, RZ, 0x7, R3 ;  /* 0x00000007ff007819 */ /* 0x000fca0000011603 */
[----:B------:R-:W-:-:S05]  /*02b0*/  IMAD R0, R0, -0xf0, R14 ;  /* 0xffffff1000007824 */ /* 0x000fca00078e020e */
[----:B------:R-:W-:-:S05]  /*02c0*/  SHF.L.U32 R9, R0, 0x2, RZ ;  /* 0x0000000200097819 */ /* 0x000fca00000006ff */
[----:B-1----:R-:W-:-:S04]  /*02d0*/  IMAD.WIDE R2, R9, 0x2, R4 ;  /* 0x0000000209027825 */ /* 0x002fc800078e0204 */
[----:B--2---:R-:W-:Y:S02]  /*02e0*/  IMAD.WIDE R4, R9, 0x2, R6 ;  /* 0x0000000209047825 */ /* 0x004fe400078e0206 */
[----:B------:R-:W2:Y:S04]  /*02f0*/  LDG.E.64.CONSTANT R2, desc[UR12][R2.64] ;  /* 0x0000000c02027981 */ /* 0x000ea8000c1e9b00 */
[----:B------:R-:W3:Y:S01]  /*0300*/  LDG.E.64.CONSTANT R4, desc[UR12][R4.64] ;  /* 0x0000000c04047981 */ /* 0x000ee2000c1e9b00 */
[----:B------:R-:W-:Y:S01]  /*0310*/  SHF.R.S32.HI R8, RZ, 0x1f, R14 ;  /* 0x0000001fff087819 */ /* 0x000fe2000001140e */
[----:B------:R-:W0:Y:S01]  /*0320*/  S2UR UR6, SR_CgaCtaId ;  /* 0x00000000000679c3 */ /* 0x000e220000008800 */
[----:B------:R-:W-:Y:S01]  /*0330*/  IADD3 R12, R14, 0x1e0, RZ ;  /* 0x000001e00e0c7810 */ /* 0x000fe20007ffe0ff */
[----:B------:R-:W-:Y:S01]  /*0340*/  UMOV UR4, 0x400 ;  /* 0x0000040000047882 */ /* 0x000fe20000000000 */
[----:B------:R-:W-:Y:S01]  /*0350*/  LEA.HI R9, R8, R14, RZ, 0x2 ;  /* 0x0000000e08097211 */ /* 0x000fe200078f10ff */
[----:B------:R-:W-:Y:S01]  /*0360*/  UIADD3 UR4, UR4, 0x3c00, URZ ;  /* 0x00003c0004047890 */ /* 0x000fe2000fffe03f */
[----:B------:R-:W-:-:S02]  /*0370*/  SHF.R.S32.HI R11, RZ, 0x1f, R12 ;  /* 0x0000001fff0b7819 */ /* 0x000fc4000001140c */
[----:B------:R-:W-:Y:S02]  /*0380*/  CS2R R24, SRZ ;  /* 0x0000000000187805 */ /* 0x000fe4000001ff00 */
[----:B------:R-:W-:Y:S02]  /*0390*/  SHF.R.S32.HI R10, RZ, 0x2, R9 ;  /* 0x00000002ff0a7819 */ /* 0x000fe40000011409 */
[----:B------:R-:W-:Y:S02]  /*03a0*/  CS2R R22, SRZ ;  /* 0x0000000000167805 */ /* 0x000fe4000001ff00 */
[----:B------:R-:W-:Y:S02]  /*03b0*/  LEA.HI R6, R11, R12, RZ, 0x2 ;  /* 0x0000000c0b067211 */ /* 0x000fe400078f10ff */
[----:B------:R-:W-:Y:S02]  /*03c0*/  CS2R R20, SRZ ;  /* 0x0000000000147805 */ /* 0x000fe4000001ff00 */
[----:B------:R-:W-:Y:S01]  /*03d0*/  LEA.HI R8, R8, R14, RZ, 0x4 ;  /* 0x0000000e08087211 */ /* 0x000fe200078f20ff */
[----:B------:R-:W-:Y:S01]  /*03e0*/  VIADD R10, R10, 0xf0 ;  /* 0x000000f00a0a7836 */ /* 0x000fe20000000000 */
[----:B------:R-:W-:-:S02]  /*03f0*/  SHF.R.S32.HI R15, RZ, 0x2, R6 ;  /* 0x00000002ff0f7819 */ /* 0x000fc40000011406 */
[----:B------:R-:W-:Y:S02]  /*0400*/  CS2R R18, SRZ ;  /* 0x0000000000127805 */ /* 0x000fe4000001ff00 */
[----:B------:R-:W-:Y:S01]  /*0410*/  LOP3.LUT R13, R6, 0xfffffffc, RZ, 0xc0, !PT ;  /* 0xfffffffc060d7812 */ /* 0x000fe200078ec0ff */
[----:B------:R-:W-:Y:S01]  /*0420*/  IMAD.WIDE.U32 R6, R0, -0x77777777, RZ ;  /* 0x8888888900067825 */ /* 0x000fe200078e00ff */
[----:B------:R-:W-:Y:S01]  /*0430*/  LEA.HI R6, R11, R12, RZ, 0x4 ;  /* 0x0000000c0b067211 */ /* 0x000fe200078f20ff */
[----:B------:R-:W-:Y:S01]  /*0440*/  STL [R1+0x40], R15 ;  /* 0x0000400f01007387 */ /* 0x000fe20000100800 */
[----:B------:R-:W-:Y:S02]  /*0450*/  IADD3 R0, R15, 0xf0, RZ ;  /* 0x000000f00f007810 */ /* 0x000fe40007ffe0ff */
[----:B------:R-:W-:Y:S02]  /*0460*/  SHF.R.S32.HI R11, RZ, 0x1f, R10 ;  /* 0x0000001fff0b7819 */ /* 0x000fe4000001140a */
[----:B------:R-:W-:Y:S01]  /*0470*/  IADD3 R13, R12, -R13, RZ ;  /* 0x8000000d0c0d7210 */ /* 0x000fe20007ffe0ff */
[----:B0-----:R-:W-:Y:S01]  /*0480*/  ULEA UR6, UR6, UR4, 0x18 ;  /* 0x0000000406067291 */ /* 0x001fe2000f8ec03f */
[----:B------:R-:W-:-:S02]  /*0490*/  SHF.R.U32.HI R12, RZ, 0x3, R7 ;  /* 0x00000003ff0c7819 */ /* 0x000fc40000011607 */
[----:B------:R-:W-:Y:S01]  /*04a0*/  SHF.R.S32.HI R7, RZ, 0x1f, R0 ;  /* 0x0000001fff077819 */ /* 0x000fe20000011400 */
[----:B------:R-:W-:Y:S01]  /*04b0*/  UMOV UR4, URZ ;  /* 0x0000003f00047c82 */ /* 0x000fe20008000000 */
[----:B------:R-:W-:Y:S01]  /*04c0*/  LOP3.LUT R9, R9, 0xfffffffc, RZ, 0xc0, !PT ;  /* 0xfffffffc09097812 */ /* 0x000fe200078ec0ff */
[----:B------:R0:W-:Y:S01]  /*04d0*/  STL [R1+0x34], R12 ;  /* 0x0000340c01007387 */ /* 0x0001e20000100800 */
[----:B------:R-:W-:Y:S02]  /*04e0*/  LEA.HI R11, R11, R10, RZ, 0x2 ;  /* 0x0000000a0b0b7211 */ /* 0x000fe400078f10ff */
[----:B------:R-:W-:Y:S02]  /*04f0*/  LEA.HI R7, R7, R0, RZ, 0x2 ;  /* 0x0000000007077211 */ /* 0x000fe400078f10ff */
[----:B------:R-:W-:Y:S02]  /*0500*/  SHF.R.U32.HI R8, RZ, 0x4, R8 ;  /* 0x00000004ff087819 */ /* 0x000fe40000011608 */
[----:B------:R-:W-:-:S02]  /*0510*/  IADD3 R9, -R9, R14, RZ ;  /* 0x0000000e09097210 */ /* 0x000fc40007ffe1ff */
[----:B------:R-:W-:Y:S02]  /*0520*/  SHF.R.U32.HI R0, RZ, 0x2, R11 ;  /* 0x00000002ff007819 */ /* 0x000fe4000001160b */
[----:B------:R-:W-:Y:S02]  /*0530*/  SHF.R.U32.HI R6, RZ, 0x4, R6 ;  /* 0x00000004ff067819 */ /* 0x000fe40000011606 */
[C---:B0-----:R-:W-:Y:S02]  /*0540*/  LOP3.LUT R12, R9.reuse, 0x3, R8, 0x78, !PT ;  /* 0x00000003090c7812 */ /* 0x041fe400078e7808 */
[----:B------:R-:W-:Y:S02]  /*0550*/  LOP3.LUT R11, R9, 0x3, R0, 0x78, !PT ;  /* 0x00000003090b7812 */ /* 0x000fe400078e7800 */
[----:B------:R-:W-:Y:S01]  /*0560*/  LOP3.LUT R0, R13, 0x3, R6, 0x78, !PT ;  /* 0x000000030d007812 */ /* 0x000fe200078e7806 */
[----:B------:R-:W-:Y:S01]  /*0570*/  STL [R1+0x50], R12 ;  /* 0x0000500c01007387 */ /* 0x000fe20000100800 */
[----:B------:R-:W-:-:S03]  /*0580*/  SHF.R.U32.HI R10, RZ, 0x2, R7 ;  /* 0x00000002ff0a7819 */ /* 0x000fc60000011607 */
[----:B------:R-:W-:Y:S01]  /*0590*/  STL [R1+0x4c], R11 ;  /* 0x00004c0b01007387 */ /* 0x000fe20000100800 */
[----:B------:R-:W-:-:S03]  /*05a0*/  LOP3.LUT R10, R13, 0x3, R10, 0x78, !PT ;  /* 0x000000030d0a7812 */ /* 0x000fc600078e780a */
[----:B------:R0:W-:Y:S04]  /*05b0*/  STL [R1+0x48], R0 ;  /* 0x0000480001007387 */ /* 0x0001e80000100800 */
[----:B------:R-:W-:Y:S01]  /*05c0*/  STL [R1+0x44], R10 ;  /* 0x0000440a01007387 */ /* 0x000fe20000100800 */
[C---:B--2---:R-:W-:Y:S01]  /*05d0*/  PRMT R6, R2.reuse, 0x7632, R6 ;  /* 0x0000763202067816 */ /* 0x044fe20000000006 */
[----:B0-----:R-:W-:Y:S01]  /*05e0*/  IMAD.U32 R0, R2, 0x10000, RZ ;  /* 0x0001000002007824 */ /* 0x001fe200078e00ff */
[C---:B------:R-:W-:Y:S02]  /*05f0*/  PRMT R7, R3.reuse, 0x7632, R7 ;  /* 0x0000763203077816 */ /* 0x040fe40000000007 */
[----:B---3--:R-:W-:Y:S02]  /*0600*/  PRMT R8, R4, 0x7632, R8 ;  /* 0x0000763204087816 */ /* 0x008fe40000000008 */
[----:B------:R-:W-:-:S02]  /*0610*/  SHF.L.U32 R2, R3, 0x10, RZ ;  /* 0x0000001003027819 */ /* 0x000fc400000006ff */
[----:B------:R-:W-:Y:S02]  /*0620*/  SHF.L.U32 R4, R4, 0x10, RZ ;  /* 0x0000001004047819 */ /* 0x000fe400000006ff */
[C---:B------:R-:W-:Y:S02]  /*0630*/  SHF.L.U32 R3, R5.reuse, 0x10, RZ ;  /* 0x0000001005037819 */ /* 0x040fe400000006ff */
[----:B------:R-:W-:Y:S01]  /*0640*/  PRMT R9, R5, 0x7632, R9 ;  /* 0x0000763205097816 */ /* 0x000fe20000000009 */
[----:B------:R0:W-:Y:S03]  /*0650*/  STL [R1+0x3c], R4 ;  /* 0x00003c0401007387 */ /* 0x0001e60000100800 */
[----:B------:R-:W-:Y:S01]  /*0660*/  SHF.L.U32 R5, R9, 0x10, RZ ;  /* 0x0000001009057819 */ /* 0x000fe200000006ff */
[----:B------:R1:W-:Y:S01]  /*0670*/  STL [R1+0x38], R3 ;  /* 0x0000380301007387 */ /* 0x0003e20000100800 */
[----:B0-----:R-:W-:Y:S01]  /*0680*/  SHF.L.U32 R4, R7, 0x10, RZ ;  /* 0x0000001007047819 */ /* 0x001fe200000006ff */
[----:B-1----:R-:W-:Y:S01]  /*0690*/  IMAD.U32 R3, R6, 0x10000, RZ ;  /* 0x0001000006037824 */ /* 0x002fe200078e00ff */
[----:B------:R-:W-:-:S05]  /*06a0*/  SHF.L.U32 R6, R8, 0x10, RZ ;  /* 0x0000001008067819 */ /* 0x000fca00000006ff */
[----:B------:R0:W-:Y:S04]  /*06b0*/  STL [R1+0x20], R6 ;  /* 0x0000200601007387 */ /* 0x0001e80000100800 */
[----:B------:R0:W-:Y:S02]  /*06c0*/  STL [R1+0x1c], R5 ;  /* 0x00001c0501007387 */ /* 0x0001e40000100800 */
.L_x_722:
[----:B-1----:R-:W2:Y:S01]  /*06d0*/  LDL R9, [R1+0x34] ;  /* 0x0000340001097983 */ /* 0x002ea20000100800 */
[----:B------:R-:W-:Y:S01]  /*06e0*/  USHF.L.U32 UR7, UR11, 0x2, URZ ;  /* 0x000000020b077899 */ /* 0x000fe2000800063f */
[----:B------:R-:W-:Y:S01]  /*06f0*/  MOV R10, UR5 ;  /* 0x00000005000a7c02 */ /* 0x000fe20008000f00 */
[----:B------:R-:W-:Y:S01]  /*0700*/  UIMAD UR10, UR5, 0xf0000, URZ ;  /* 0x000f0000050a78a4 */ /* 0x000fe2000f8e023f */
[----:B0-----:R-:W0:Y:S01]  /*0710*/  S2R R5, SR_TID.X ;  /* 0x0000000000057919 */ /* 0x001e220000002100 */
[----:B------:R-:W-:Y:S01]  /*0720*/  ULOP3.LUT UR7, UR7, 0x3fc, URZ, 0xc0, !UPT ;  /* 0x000003fc07077892 */ /* 0x000fe2000f8ec03f */
[----:B------:R-:W-:Y:S01]  /*0730*/  ULDC.64 UR14, c[0x0][0x248] ;  /* 0x00009200000e7ab9 */ /* 0x000fe20000000a00 */
[----:B------:R-:W-:Y:S01]  /*0740*/  STL [R1+0x64], R25 ;  /* 0x0000641901007387 */ /* 0x000fe20000100800 */
[----:B------:R-:W-:-:S03]  /*0750*/  ULDC.64 UR16, c[0x0][0x228] ;  /* 0x00008a0000107ab9 */ /* 0x000fc60000000a00 */
[----:B------:R-:W-:Y:S04]  /*0760*/  STL [R1+0x60], R20 ;  /* 0x0000601401007387 */ /* 0x000fe80000100800 */
[----:B------:R-:W-:Y:S01]  /*0770*/  STL [R1+0x5c], R21 ;  /* 0x00005c1501007387 */ /* 0x000fe20000100800 */
[----:B0-----:R-:W-:-:S05]  /*0780*/  IMAD.WIDE.U32 R6, R5, -0x77777777, RZ ;  /* 0x8888888905067825 */ /* 0x001fca00078e00ff */
[----:B------:R-:W-:Y:S01]  /*0790*/  SHF.R.U32.HI R33, RZ, 0x7, R7 ;  /* 0x00000007ff217819 */ /* 0x000fe20000011607 */
[----:B------:R-:W-:-:S03]  /*07a0*/  IMAD.MOV.U32 R7, RZ, RZ, RZ ;  /* 0x000000ffff077224 */ /* 0x000fc600078e00ff */
[C---:B------:R-:W-:Y:S01]  /*07b0*/  IADD3 R8, R33.reuse, UR7, RZ ;  /* 0x0000000721087c10 */ /* 0x040fe2000fffe0ff */
[----:B------:R-:W-:Y:S01]  /*07c0*/  IMAD R34, R33, -0xf0, R5 ;  /* 0xffffff1021227824 */ /* 0x000fe200078e0205 */
[----:B------:R-:W-:Y:S01]  /*07d0*/  ULDC UR7, c[0x0][0x250] ;  /* 0x0000940000077ab9 */ /* 0x000fe20000000800 */
[----:B------:R-:W-:Y:S02]  /*07e0*/  IMAD.U32 R5, RZ, RZ, UR9 ;  /* 0x00000009ff057e24 */ /* 0x000fe4000f8e00ff */
[----:B------:R-:W-:Y:S01]  /*07f0*/  IMAD R8, R8, 0x3c0, RZ ;  /* 0x000003c008087824 */ /* 0x000fe200078e02ff */
[----:B------:R-:W-:-:S05]  /*0800*/  SHF.L.U32 R6, R34, 0x2, RZ ;  /* 0x0000000222067819 */ /* 0x000fca00000006ff */
[C---:B------:R-:W-:Y:S01]  /*0810*/  IMAD.WIDE.U32 R6, R5.reuse, 0xf0000, R6 ;  /* 0x000f000005067825 */ /* 0x040fe200078e0006 */
[----:B--2---:R-:W-:-:S04]  /*0820*/  LEA R9, P0, R5, R9, 0x4 ;  /* 0x0000000905097211 */ /* 0x004fc800078020ff */
[----:B------:R-:W-:Y:S02]  /*0830*/  LEA.HI.X R10, R5, RZ, R10, 0x4, P0 ;  /* 0x000000ff050a7211 */ /* 0x000fe400000f240a */
[----:B------:R-:W-:Y:S02]  /*0840*/  LEA R16, P0, R9, UR14, 0x3 ;  /* 0x0000000e09107c11 */ /* 0x000fe4000f8018ff */
[----:B------:R-:W-:Y:S02]  /*0850*/  IADD3 R5, R7, UR10, RZ ;  /* 0x0000000a07057c10 */ /* 0x000fe4000fffe0ff */
[----:B------:R-:W-:Y:S02]  /*0860*/  IADD3 R7, P1, R8, R6, RZ ;  /* 0x0000000608077210 */ /* 0x000fe40007f3e0ff */
[----:B------:R-:W-:Y:S01]  /*0870*/  LEA.HI.X R17, R9, UR15, R10, 0x3, P0 ;  /* 0x0000000f09117c11 */ /* 0x000fe200080f1c0a */
[----:B------:R-:W-:Y:S01]  /*0880*/  ULDC.64 UR14, c[0x0][0x230] ;  /* 0x00008c00000e7ab9 */ /* 0x000fe20000000a00 */
[----:B------:R-:W-:-:S02]  /*0890*/  IADD3.X R10, RZ, R5, RZ, P1, !PT ;  /* 0x00000005ff0a7210 */ /* 0x000fc40000ffe4ff */
[C---:B------:R-:W-:Y:S02]  /*08a0*/  SHF.L.U32 R12, R7.reuse, 0x1, RZ ;  /* 0x00000001070c7819 */ /* 0x040fe400000006ff */
[----:B------:R-:W-:Y:S01]  /*08b0*/  SHF.L.U64.HI R11, R7, 0x1, R10 ;  /* 0x00000001070b7819 */ /* 0x000fe2000001020a */
[----:B------:R-:W2:Y:S01]  /*08c0*/  LDG.E.64.CONSTANT R16, desc[UR12][R16.64] ;  /* 0x0000000c10107981 */ /* 0x000ea2000c1e9b00 */
[----:B------:R-:W-:-:S03]  /*08d0*/  IADD3 R14, P0, R12, UR14, RZ ;  /* 0x0000000e0c0e7c10 */ /* 0x000fc6000ff1e0ff */
[----:B------:R0:W-:Y:S01]  /*08e0*/  STL [R1+0x2c], R12 ;  /* 0x00002c0c01007387 */ /* 0x0001e20000100800 */
[----:B------:R-:W-:Y:S01]  /*08f0*/  IADD3.X R15, R11, UR15, RZ, P0, !PT ;  /* 0x0000000f0b0f7c10 */ /* 0x000fe200087fe4ff */
[----:B------:R-:W-:Y:S02]  /*0900*/  VIADD R7, R8, 0x780 ;  /* 0x0000078008077836 */ /* 0x000fe40000000000 */
[----:B------:R1:W-:Y:S04]  /*0910*/  STL [R1+0x30], R11 ;  /* 0x0000300b01007387 */ /* 0x0003e80000100800 */
[----:B------:R-:W3:Y:S01]  /*0920*/  LDG.E.64.CONSTANT R14, desc[UR12][R14.64] ;  /* 0x0000000c0e0e7981 */ /* 0x000ee2000c1e9b00 */
[----:B------:R-:W-:Y:S02]  /*0930*/  IADD3 R6, P1, R7, R6, RZ ;  /* 0x0000000607067210 */ /* 0x000fe40007f3e0ff */
[----:B0-----:R-:W-:-:S02]  /*0940*/  IADD3 R12, P0, R12, UR16, RZ ;  /* 0x000000100c0c7c10 */ /* 0x001fc4000ff1e0ff */
[----:B------:R-:W-:Y:S02]  /*0950*/  IADD3.X R5, RZ, R5, RZ, P1, !PT ;  /* 0x00000005ff057210 */ /* 0x000fe40000ffe4ff */
[C---:B------:R-:W-:Y:S02]  /*0960*/  SHF.L.U32 R8, R6.reuse, 0x1, RZ ;  /* 0x0000000106087819 */ /* 0x040fe400000006ff */
[----:B------:R-:W-:Y:S02]  /*0970*/  SHF.L.U64.HI R5, R6, 0x1, R5 ;  /* 0x0000000106057819 */ /* 0x000fe40000010205 */
[----:B------:R-:W-:Y:S01]  /*0980*/  IADD3.X R13, R11, UR17, RZ, P0, !PT ;  /* 0x000000110b0d7c10 */ /* 0x000fe200087fe4ff */
[----:B------:R0:W-:Y:S01]  /*0990*/  STL [R1+0x24], R8 ;  /* 0x0000240801007387 */ /* 0x0001e20000100800 */
[----:B------:R-:W-:-:S03]  /*09a0*/  IADD3 R10, P0, R8, UR14, RZ ;  /* 0x0000000e080a7c10 */ /* 0x000fc6000ff1e0ff */
[----:B------:R-:W-:Y:S04]  /*09b0*/  STL [R1+0x28], R5 ;  /* 0x0000280501007387 */ /* 0x000fe80000100800 */
[----:B------:R-:W4:Y:S04]  /*09c0*/  LDL R37, [R1+0x38] ;  /* 0x0000380001257983 */ /* 0x000f280000100800 */
[----:B------:R-:W4:Y:S04]  /*09d0*/  LDL R20, [R1+0x20] ;  /* 0x0000200001147983 */ /* 0x000f280000100800 */
[----:B------:R-:W4:Y:S01]  /*09e0*/  LDL R21, [R1+0x1c] ;  /* 0x00001c0001157983 */ /* 0x000f220000100800 */
[----:B-1----:R-:W-:Y:S01]  /*09f0*/  IADD3.X R11, R5, UR15, RZ, P0, !PT ;  /* 0x0000000f050b7c10 */ /* 0x002fe200087fe4ff */
[----:B------:R-:W-:Y:S01]  /*0a00*/  HFMA2.MMA R35, -RZ, RZ, 0, 1.430511474609375e-06 ;  /* 0x00000018ff237435 */ /* 0x000fe200000001ff */
[----:B------:R-:W-:Y:S01]  /*0a10*/  UIADD3 UR9, UP0, UR9, 0x1, URZ ;  /* 0x0000000109097890 */ /* 0x000fe2000ff1e03f */
[----:B------:R-:W4:Y:S01]  /*0a20*/  LDG.E.64.CONSTANT R12, desc[UR12][R12.64] ;  /* 0x0000000c0c0c7981 */ /* 0x000f22000c1e9b00 */
[----:B------:R-:W-:-:S03]  /*0a30*/  ULDC.64 UR14, c[0x0][0x258] ;  /* 0x00009600000e7ab9 */ /* 0x000fc60000000a00 */
[----:B------:R-:W4:Y:S01]  /*0a40*/  LDG.E.64.CONSTANT R10, desc[UR12][R10.64] ;  /* 0x0000000c0a0a7981 */ /* 0x000f22000c1e9b00 */
[----:B0-----:R-:W-:-:S04]  /*0a50*/  IADD3 R8, P0, R8, UR16, RZ ;  /* 0x0000001008087c10 */ /* 0x001fc8000ff1e0ff */
[----:B------:R-:W-:-:S06]  /*0a60*/  IADD3.X R9, R5, UR17, RZ, P0, !PT ;  /* 0x0000001105097c10 */ /* 0x000fcc00087fe4ff */
[----:B------:R-:W4:Y:S01]  /*0a70*/  LDG.E.64.CONSTANT R8, desc[UR12][R8.64] ;  /* 0x0000000c08087981 */ /* 0x000f22000c1e9b00 */
[----:B---3--:R-:W-:-:S03]  /*0a80*/  SHF.L.U32 R6, R14, 0x10, RZ ;  /* 0x000000100e067819 */ /* 0x008fc600000006ff */
[----:B------:R0:W-:Y:S01]  /*0a90*/  STL [R1+0x54], R14 ;  /* 0x0000540e01007387 */ /* 0x0001e20000100800 */
[----:B------:R-:W-:-:S03]  /*0aa0*/  PRMT R7, R14, 0x7632, R7 ;  /* 0x000076320e077816 */ /* 0x000fc60000000007 */
[----:B0-----:R-:W3:Y:S01]  /*0ab0*/  LDL R14, [R1+0x3c] ;  /* 0x00003c00010e7983 */ /* 0x001ee20000100800 */
[----:B--2---:R-:W-:-:S06]  /*0ac0*/  FADD.FTZ R5, R17, UR7 ;  /* 0x0000000711057e21 */ /* 0x004fcc0008010000 */
[----:B------:R-:W0:Y:S01]  /*0ad0*/  MUFU.RSQ R5, R5 ;  /* 0x0000000500057308 */ /* 0x000e220000001400 */
[C---:B------:R-:W-:Y:S01]  /*0ae0*/  FADD.FTZ R6, -R16.reuse, R6 ;  /* 0x0000000610067221 */ /* 0x040fe20000010100 */
[C---:B------:R-:W-:Y:S01]  /*0af0*/  IMAD.U32 R36, R15.reuse, 0x10000, RZ ;  /* 0x000100000f247824 */ /* 0x040fe200078e00ff */
[----:B------:R-:W-:Y:S02]  /*0b00*/  PRMT R29, R15, 0x7632, R29 ;  /* 0x000076320f1d7816 */ /* 0x000fe4000000001d */
[----:B------:R-:W-:Y:S01]  /*0b10*/  SHF.L.U32 R7, R7, 0x10, RZ ;  /* 0x0000001007077819 */ /* 0x000fe200000006ff */
[----:B------:R-:W-:Y:S01]  /*0b20*/  FADD.FTZ R36, -R16, R36 ;  /* 0x0000002410247221 */ /* 0x000fe20000010100 */
[----:B------:R-:W-:-:S03]  /*0b30*/  SHF.L.U32 R29, R29, 0x10, RZ ;  /* 0x000000101d1d7819 */ /* 0x000fc600000006ff */
[C---:B------:R-:W-:Y:S01]  /*0b40*/  FADD.FTZ R7, -R16.reuse, R7 ;  /* 0x0000000710077221 */ /* 0x040fe20000010100 */
[C---:B0-----:R-:W-:Y:S01]  /*0b50*/  FMUL.FTZ R25, R5.reuse, R6 ;  /* 0x0000000605197220 */ /* 0x041fe20000410000 */
[C---:B------:R-:W-:Y:S01]  /*0b60*/  FMUL.FTZ R36, R5.reuse, R36 ;  /* 0x0000002405247220 */ /* 0x040fe20000410000 */
[----:B------:R-:W-:Y:S01]  /*0b70*/  FADD.FTZ R29, -R16, R29 ;  /* 0x0000001d101d7221 */ /* 0x000fe20000010100 */
[C---:B------:R-:W-:Y:S02]  /*0b80*/  FMUL.FTZ R7, R5.reuse, R7 ;  /* 0x0000000705077220 */ /* 0x040fe40000410000 */
[----:B----4-:R-:W-:Y:S01]  /*0b90*/  FFMA.FTZ R6, R2, R36, R37 ;  /* 0x0000002402067223 */ /* 0x010fe20000010025 */
[----:B------:R-:W-:Y:S01]  /*0ba0*/  FMUL.FTZ R29, R5, R29 ;  /* 0x0000001d051d7220 */ /* 0x000fe20000410000 */
[----:B------:R-:W-:Y:S02]  /*0bb0*/  FFMA.FTZ R27, R3, R7, R20 ;  /* 0x00000007031b7223 */ /* 0x000fe40000010014 */
[----:B------:R-:W-:Y:S01]  /*0bc0*/  FMUL.FTZ R32, R6, -1.4426950216293334961 ;  /* 0xbfb8aa3b06207820 */ /* 0x000fe20000410000 */
[----:B------:R-:W-:Y:S01]  /*0bd0*/  FFMA.FTZ R31, R4, R29, R21 ;  /* 0x0000001d041f7223 */ /* 0x000fe20000010015 */
[----:B------:R-:W-:-:S03]  /*0be0*/  FMUL.FTZ R30, R27, -1.4426950216293334961 ;  /* 0xbfb8aa3b1b1e7820 */ /* 0x000fc60000410000 */
[----:B------:R-:W-:Y:S01]  /*0bf0*/  FMUL.FTZ R28, R31, -1.4426950216293334961 ;  /* 0xbfb8aa3b1f1c7820 */ /* 0x000fe20000410000 */
[----:B------:R-:W0:Y:S08]  /*0c00*/  MUFU.EX2 R32, R32 ;  /* 0x0000002000207308 */ /* 0x000e300000000800 */
[----:B------:R-:W1:Y:S08]  /*0c10*/  MUFU.EX2 R30, R30 ;  /* 0x0000001e001e7308 */ /* 0x000e700000000800 */
[----:B------:R-:W2:Y:S01]  /*0c20*/  MUFU.EX2 R28, R28 ;  /* 0x0000001c001c7308 */ /* 0x000ea20000000800 */
[----:B0-----:R-:W-:Y:S01]  /*0c30*/  FADD.FTZ R32, R32, 1 ;  /* 0x3f80000020207421 */ /* 0x001fe20000010000 */
[----:B-1----:R-:W-:-:S06]  /*0c40*/  FADD.FTZ R30, R30, 1 ;  /* 0x3f8000001e1e7421 */ /* 0x002fcc0000010000 */
[----:B------:R-:W-:Y:S01]  /*0c50*/  MUFU.RCP R32, R32 ;  /* 0x0000002000207308 */ /* 0x000fe20000001000 */
[----:B--2---:R-:W-:-:S07]  /*0c60*/  FADD.FTZ R28, R28, 1 ;  /* 0x3f8000001c1c7421 */ /* 0x004fce0000010000 */
[----:B------:R-:W-:Y:S01]  /*0c70*/  MUFU.RCP R30, R30 ;  /* 0x0000001e001e7308 */ /* 0x000fe20000001000 */
[----:B------:R-:W-:-:S07]  /*0c80*/  IMAD R34, R34, R35, UR6 ;  /* 0x0000000622227e24 */ /* 0x000fce000f8e0223 */
[----:B------:R-:W-:Y:S01]  /*0c90*/  MUFU.RCP R28, R28 ;  /* 0x0000001c001c7308 */ /* 0x000fe20000001000 */
[----:B------:R0:W-:Y:S04]  /*0ca0*/  STL [R1+0x58], R15 ;  /* 0x0000580f01007387 */ /* 0x0001e80000100800 */
[----:B------:R1:W-:Y:S01]  /*0cb0*/  STL [R1], R25 ;  /* 0x0000001901007387 */ /* 0x0003e20000100800 */
[----:B---3--:R-:W-:-:S04]  /*0cc0*/  FFMA.FTZ R17, R0, R25, R14 ;  /* 0x0000001900117223 */ /* 0x008fc8000001000e */
[----:B------:R-:W-:-:S06]  /*0cd0*/  FMUL.FTZ R26, R17, -1.4426950216293334961 ;  /* 0xbfb8aa3b111a7820 */ /* 0x000fcc0000410000 */
[----:B------:R-:W2:Y:S02]  /*0ce0*/  MUFU.EX2 R26, R26 ;  /* 0x0000001a001a7308 */ /* 0x000ea40000000800 */
[----:B--2---:R-:W-:-:S06]  /*0cf0*/  FADD.FTZ R26, R26, 1 ;  /* 0x3f8000001a1a7421 */ /* 0x004fcc0000010000 */
[----:B------:R-:W2:Y:S02]  /*0d00*/  MUFU.RCP R26, R26 ;  /* 0x0000001a001a7308 */ /* 0x000ea40000001000 */
[----:B--2---:R-:W-:-:S04]  /*0d10*/  FADD.FTZ R35, -R26, 1 ;  /* 0x3f8000001a237421 */ /* 0x004fc80000010100 */
[----:B------:R-:W-:Y:S01]  /*0d20*/  FFMA.FTZ R35, R17, R35, 1 ;  /* 0x3f80000011237423 */ /* 0x000fe20000010023 */
[----:B------:R-:W-:Y:S02]  /*0d30*/  IMAD R17, R33, 0x8, R34 ;  /* 0x0000000821117824 */ /* 0x000fe400078e0222 */
[----:B------:R-:W-:Y:S01]  /*0d40*/  FADD.FTZ R33, -R32, 1 ;  /* 0x3f80000020217421 */ /* 0x000fe20000010100 */
[----:B------:R-:W-:Y:S01]  /*0d50*/  FMUL.FTZ R35, R26, R35 ;  /* 0x000000231a237220 */ /* 0x000fe20000410000 */
[----:B------:R-:W-:Y:S02]  /*0d60*/  FADD.FTZ R26, -R30, 1 ;  /* 0x3f8000001e1a7421 */ /* 0x000fe40000010100 */
[----:B------:R-:W-:Y:S01]  /*0d70*/  FFMA.FTZ R33, R6, R33, 1 ;  /* 0x3f80000006217423 */ /* 0x000fe20000010021 */
[----:B------:R-:W-:Y:S01]  /*0d80*/  FADD.FTZ R6, -R28, 1 ;  /* 0x3f8000001c067421 */ /* 0x000fe20000010100 */
[----:B------:R-:W-:-:S03]  /*0d90*/  FFMA.FTZ R27, R27, R26, 1 ;  /* 0x3f8000001b1b7423 */ /* 0x000fc6000001001a */
[----:B------:R-:W-:Y:S01]  /*0da0*/  FFMA.FTZ R26, R31, R6, 1 ;  /* 0x3f8000001f1a7423 */ /* 0x000fe20000010006 */
[C---:B------:R-:W-:Y:S02]  /*0db0*/  SHF.L.U32 R6, R12.reuse, 0x10, RZ ;  /* 0x000000100c067819 */ /* 0x040fe400000006ff */
[----:B------:R-:W-:Y:S01]  /*0dc0*/  PRMT R31, R12, 0x7632, R31 ;  /* 0x000076320c1f7816 */ /* 0x000fe2000000001f */
[----:B------:R-:W-:Y:S01]  /*0dd0*/  FMUL.FTZ R26, R28, R26 ;  /* 0x0000001a1c1a7220 */ /* 0x000fe20000410000 */
[----:B------:R-:W-:Y:S01]  /*0de0*/  FMUL.FTZ R27, R30, R27 ;  /* 0x0000001b1e1b7220 */ /* 0x000fe20000410000 */
[----:B------:R-:W-:Y:S01]  /*0df0*/  FMUL.FTZ R6, R6, R35 ;  /* 0x0000002306067220 */ /* 0x000fe20000410000 */
[----:B------:R-:W-:Y:S02]  /*0e00*/  SHF.L.U32 R28, R31, 0x10, RZ ;  /* 0x000000101f1c7819 */ /* 0x000fe400000006ff */
[----:B------:R-:W-:Y:S01]  /*0e10*/  SHF.L.U32 R35, R10, 0x10, RZ ;  /* 0x000000100a237819 */ /* 0x000fe200000006ff */
[----:B------:R-:W-:Y:S01]  /*0e20*/  FMUL.FTZ R33, R32, R33 ;  /* 0x0000002120217220 */ /* 0x000fe20000410000 */
[----:B------:R-:W-:-:S02]  /*0e30*/  IMAD.U32 R30, R13, 0x10000, RZ ;  /* 0x000100000d1e7824 */ /* 0x000fc400078e00ff */
[----:B------:R-:W-:Y:S01]  /*0e40*/  FMUL.FTZ R27, R28, R27 ;  /* 0x0000001b1c1b7220 */ /* 0x000fe20000410000 */
[----:B------:R-:W-:Y:S01]  /*0e50*/  FMUL.FTZ R28, R0, R6 ;  /* 0x00000006001c7220 */ /* 0x000fe20000410000 */
[----:B------:R-:W-:Y:S01]  /*0e60*/  FADD.FTZ R35, -R16, R35 ;  /* 0x0000002310237221 */ /* 0x000fe20000010100 */
[----:B------:R-:W-:Y:S01]  /*0e70*/  PRMT R31, R13, 0x7632, R31 ;  /* 0x000076320d1f7816 */ /* 0x000fe2000000001f */
[----:B------:R-:W-:Y:S01]  /*0e80*/  FMUL.FTZ R33, R30, R33 ;  /* 0x000000211e217220 */ /* 0x000fe20000410000 */
[----:B------:R-:W-:Y:S01]  /*0e90*/  FFMA.FTZ R28, R25, R28, RZ ;  /* 0x0000001c191c7223 */ /* 0x000fe200000100ff */
[----:B------:R-:W-:Y:S01]  /*0ea0*/  FMUL.FTZ R30, R3, R27 ;  /* 0x0000001b031e7220 */ /* 0x000fe20000410000 */
[----:B------:R-:W-:Y:S01]  /*0eb0*/  FMUL.FTZ R35, R5, R35 ;  /* 0x0000002305237220 */ /* 0x000fe20000410000 */
[----:B------:R-:W-:Y:S01]  /*0ec0*/  SHF.L.U32 R31, R31, 0x10, RZ ;  /* 0x000000101f1f7819 */ /* 0x000fe200000006ff */
[C---:B0-----:R-:W-:Y:S01]  /*0ed0*/  FFMA.FTZ R15, R7.reuse, R27, R22 ;  /* 0x0000001b070f7223 */ /* 0x041fe20000010016 */
[----:B------:R-:W-:Y:S01]  /*0ee0*/  FFMA.FTZ R7, R7, R30, R28 ;  /* 0x0000001e07077223 */ /* 0x000fe2000001001c */
[----:B------:R-:W-:Y:S01]  /*0ef0*/  FFMA.FTZ R28, R0, R35, R14 ;  /* 0x00000023001c7223 */ /* 0x000fe2000001000e */
[----:B------:R-:W-:Y:S01]  /*0f00*/  FMUL.FTZ R22, R2, R33 ;  /* 0x0000002102167220 */ /* 0x000fe20000410000 */
[----:B------:R-:W-:Y:S01]  /*0f10*/  FMUL.FTZ R26, R31, R26 ;  /* 0x0000001a1f1a7220 */ /* 0x000fe20000410000 */
[----:B------:R-:W-:Y:S01]  /*0f20*/  SHF.L.U32 R34, R11, 0x10, RZ ;  /* 0x000000100b227819 */ /* 0x000fe200000006ff */
[----:B------:R-:W-:Y:S01]  /*0f30*/  FMUL.FTZ R31, R28, -1.4426950216293334961 ;  /* 0xbfb8aa3b1c1f7820 */ /* 0x000fe20000410000 */
[----:B------:R-:W-:Y:S01]  /*0f40*/  FFMA.FTZ R7, R36, R22, R7 ;  /* 0x0000001624077223 */ /* 0x000fe20000010007 */
[----:B------:R-:W-:Y:S01]  /*0f50*/  FMUL.FTZ R22, R4, R26 ;  /* 0x0000001a04167220 */ /* 0x000fe20000410000 */
[----:B------:R-:W-:Y:S01]  /*0f60*/  FADD.FTZ R23, R27, R23 ;  /* 0x000000171b177221 */ /* 0x000fe20000010000 */
[----:B------:R-:W-:Y:S01]  /*0f70*/  FADD.FTZ R34, -R16, R34 ;  /* 0x0000002210227221 */ /* 0x000fe20000010100 */
[----:B-1----:R-:W2:Y:S01]  /*0f80*/  LDL.LU R25, [R1+0x64] ;  /* 0x0000640001197983 */ /* 0x002ea20000300800 */
[----:B------:R-:W0:Y:S01]  /*0f90*/  MUFU.EX2 R31, R31 ;  /* 0x0000001f001f7308 */ /* 0x000e220000000800 */
[----:B------:R-:W-:Y:S01]  /*0fa0*/  FFMA.FTZ R7, R29, R22, R7 ;  /* 0x000000161d077223 */ /* 0x000fe20000010007 */
[----:B------:R-:W-:Y:S01]  /*0fb0*/  PRMT R22, R10, 0x7632, R22 ;  /* 0x000076320a167816 */ /* 0x000fe20000000016 */
[----:B------:R-:W-:Y:S01]  /*0fc0*/  FMUL.FTZ R34, R5, R34 ;  /* 0x0000002205227220 */ /* 0x000fe20000410000 */
[----:B------:R-:W-:-:S02]  /*0fd0*/  FFMA.FTZ R14, R29, R26, R18 ;  /* 0x0000001a1d0e7223 */ /* 0x000fc40000010012 */
[----:B------:R-:W-:Y:S01]  /*0fe0*/  SHF.L.U32 R22, R22, 0x10, RZ ;  /* 0x0000001016167819 */ /* 0x000fe200000006ff */
[----:B------:R-:W-:-:S04]  /*0ff0*/  FFMA.FTZ R18, R2, R34, R37 ;  /* 0x0000002202127223 */ /* 0x000fc80000010025 */
[----:B------:R-:W-:Y:S01]  /*1000*/  FADD.FTZ R22, -R16, R22 ;  /* 0x0000001610167221 */ /* 0x000fe20000010100 */
[----:B------:R-:W-:-:S03]  /*1010*/  FMUL.FTZ R32, R18, -1.4426950216293334961 ;  /* 0xbfb8aa3b12207820 */ /* 0x000fc60000410000 */
[----:B------:R-:W-:Y:S01]  /*1020*/  FMUL.FTZ R22, R5, R22 ;  /* 0x0000001605167220 */ /* 0x000fe20000410000 */
[----:B0-----:R-:W-:Y:S02]  /*1030*/  FADD.FTZ R31, R31, 1 ;  /* 0x3f8000001f1f7421 */ /* 0x001fe40000010000 */
[----:B------:R-:W0:Y:S01]  /*1040*/  MUFU.EX2 R32, R32 ;  /* 0x0000002000207308 */ /* 0x000e220000000800 */
[----:B------:R-:W-:Y:S01]  /*1050*/  FFMA.FTZ R29, R3, R22, R20 ;  /* 0x00000016031d7223 */ /* 0x000fe20000010014 */
[----:B------:R-:W-:Y:S01]  /*1060*/  FFMA.FTZ R37, R0, R6, RZ ;  /* 0x0000000600257223 */ /* 0x000fe200000100ff */
[----:B------:R-:W3:Y:S02]  /*1070*/  LDL.LU R20, [R1+0x60] ;  /* 0x0000600001147983 */ /* 0x000ee40000300800 */
[----:B------:R-:W-:-:S03]  /*1080*/  FMUL.FTZ R30, R29, -1.4426950216293334961 ;  /* 0xbfb8aa3b1d1e7820 */ /* 0x000fc60000410000 */
[----:B------:R-:W1:Y:S08]  /*1090*/  MUFU.RCP R31, R31 ;  /* 0x0000001f001f7308 */ /* 0x000e700000001000 */
[----:B------:R-:W4:Y:S01]  /*10a0*/  MUFU.EX2 R30, R30 ;  /* 0x0000001e001e7308 */ /* 0x000f220000000800 */
[----:B0-----:R-:W-:Y:S01]  /*10b0*/  FADD.FTZ R32, R32, 1 ;  /* 0x3f80000020207421 */ /* 0x001fe20000010000 */
[----:B------:R-:W-:Y:S01]  /*10c0*/  FFMA.FTZ R37, R3, R27, R37 ;  /* 0x0000001b03257223 */ /* 0x000fe20000010025 */
[----:B------:R-:W-:-:S05]  /*10d0*/  FADD.FTZ R27, R26, R19 ;  /* 0x000000131a1b7221 */ /* 0x000fca0000010000 */
[----:B------:R-:W0:Y:S01]  /*10e0*/  MUFU.RCP R32, R32 ;  /* 0x0000002000207308 */ /* 0x000e220000001000 */
[----:B-1----:R-:W-:-:S04]  /*10f0*/  FADD.FTZ R19, -R31, 1 ;  /* 0x3f8000001f137421 */ /* 0x002fc80000010100 */
[----:B------:R-:W-:Y:S01]  /*1100*/  FFMA.FTZ R19, R28, R19, 1 ;  /* 0x3f8000001c137423 */ /* 0x000fe20000010013 */
[----:B----4-:R-:W-:-:S03]  /*1110*/  FADD.FTZ R30, R30, 1 ;  /* 0x3f8000001e1e7421 */ /* 0x010fc60000010000 */
[----:B------:R-:W-:Y:S01]  /*1120*/  FMUL.FTZ R31, R31, R19 ;  /* 0x000000131f1f7220 */ /* 0x000fe20000410000 */
[----:B------:R-:W-:Y:S01]  /*1130*/  PRMT R28, R11, 0x7632, R28 ;  /* 0x000076320b1c7816 */ /* 0x000fe2000000001c */
[----:B------:R0:W1:Y:S04]  /*1140*/  MUFU.RCP R19, R30 ;  /* 0x0000001e00137308 */ /* 0x0000680000001000 */
[----:B------:R-:W-:-:S04]  /*1150*/  IMAD.U32 R28, R28, 0x10000, RZ ;  /* 0x000100001c1c7824 */ /* 0x000fc800078e00ff */
[----:B------:R-:W-:Y:S01]  /*1160*/  FADD.FTZ R28, -R16, R28 ;  /* 0x0000001c101c7221 */ /* 0x000fe20000010100 */
[----:B0-----:R-:W-:-:S03]  /*1170*/  FADD.FTZ R30, -R32, 1 ;  /* 0x3f800000201e7421 */ /* 0x001fc60000010100 */
[----:B------:R-:W-:Y:S01]  /*1180*/  FMUL.FTZ R28, R5, R28 ;  /* 0x0000001c051c7220 */ /* 0x000fe20000410000 */
[----:B------:R-:W-:-:S03]  /*1190*/  FFMA.FTZ R18, R18, R30, 1 ;  /* 0x3f80000012127423 */ /* 0x000fc6000001001e */
[----:B------:R-:W-:Y:S01]  /*11a0*/  FFMA.FTZ R30, R4, R28, R21 ;  /* 0x0000001c041e7223 */ /* 0x000fe20000010015 */
[----:B------:R-:W-:Y:S01]  /*11b0*/  FMUL.FTZ R18, R32, R18 ;  /* 0x0000001220127220 */ /* 0x000fe20000410000 */
[----:B-1----:R-:W-:Y:S01]  /*11c0*/  FADD.FTZ R32, -R19, 1 ;  /* 0x3f80000013207421 */ /* 0x002fe20000010100 */
[----:B------:R-:W-:Y:S01]  /*11d0*/  FFMA.FTZ R37, R2, R33, R37 ;  /* 0x0000002102257223 */ /* 0x000fe20000010025 */
[----:B------:R-:W4:Y:S02]  /*11e0*/  LDL.LU R21, [R1+0x5c] ;  /* 0x00005c0001157983 */ /* 0x000f240000300800 */
[----:B------:R-:W-:Y:S01]  /*11f0*/  FFMA.FTZ R32, R29, R32, 1 ;  /* 0x3f8000001d207423 */ /* 0x000fe20000010020 */
[----:B------:R-:W-:-:S06]  /*1200*/  FMUL.FTZ R29, R30, -1.4426950216293334961 ;  /* 0xbfb8aa3b1e1d7820 */ /* 0x000fcc0000410000 */
[----:B------:R-:W0:Y:S01]  /*1210*/  MUFU.EX2 R29, R29 ;  /* 0x0000001d001d7308 */ /* 0x000e220000000800 */
[----:B------:R-:W-:Y:S01]  /*1220*/  FMUL.FTZ R19, R19, R32 ;  /* 0x0000002013137220 */ /* 0x000fe20000410000 */
[----:B------:R-:W-:-:S05]  /*1230*/  SHF.L.U32 R32, R8, 0x10, RZ ;  /* 0x0000001008207819 */ /* 0x000fca00000006ff */
[----:B------:R-:W-:Y:S01]  /*1240*/  FMUL.FTZ R32, R32, R31 ;  /* 0x0000001f20207220 */ /* 0x000fe20000410000 */
[----:B0-----:R-:W-:Y:S01]  /*1250*/  FADD.FTZ R31, R29, 1 ;  /* 0x3f8000001d1f7421 */ /* 0x001fe20000010000 */
[----:B------:R-:W-:-:S04]  /*1260*/  PRMT R29, R8, 0x7632, R29 ;  /* 0x00007632081d7816 */ /* 0x000fc8000000001d */
[----:B------:R-:W-:Y:S01]  /*1270*/  SHF.L.U32 R29, R29, 0x10, RZ ;  /* 0x000000101d1d7819 */ /* 0x000fe200000006ff */
[----:B------:R-:W0:Y:S04]  /*1280*/  MUFU.RCP R31, R31 ;  /* 0x0000001f001f7308 */ /* 0x000e280000001000 */
[----:B------:R-:W-:Y:S01]  /*1290*/  FMUL.FTZ R29, R29, R19 ;  /* 0x000000131d1d7220 */ /* 0x000fe20000410000 */
[----:B------:R-:W-:-:S04]  /*12a0*/  FMUL.FTZ R19, R0, R32 ;  /* 0x0000002000137220 */ /* 0x000fc80000410000 */
[----:B------:R-:W-:Y:S01]  /*12b0*/  FFMA.FTZ R19, R35, R19, R7 ;  /* 0x0000001323137223 */ /* 0x000fe20000010007 */
[----:B------:R-:W-:-:S04]  /*12c0*/  FMUL.FTZ R7, R3, R29 ;  /* 0x0000001d03077220 */ /* 0x000fc80000410000 */
[----:B------:R-:W-:Y:S01]  /*12d0*/  FFMA.FTZ R19, R22, R7, R19 ;  /* 0x0000000716137223 */ /* 0x000fe20000010013 */
[----:B0-----:R-:W-:Y:S01]  /*12e0*/  FADD.FTZ R7, -R31, 1 ;  /* 0x3f8000001f077421 */ /* 0x001fe20000010100 */
[----:B------:R-:W-:Y:S02]  /*12f0*/  FFMA.FTZ R26, R4, R26, R37 ;  /* 0x0000001a041a7223 */ /* 0x000fe40000010025 */
[----:B------:R-:W4:Y:S01]  /*1300*/  LDL R37, [R1] ;  /* 0x0000000001257983 */ /* 0x000f220000100800 */
[----:B------:R-:W-:-:S04]  /*1310*/  FFMA.FTZ R7, R30, R7, 1 ;  /* 0x3f8000001e077423 */ /* 0x000fc80000010007 */
[----:B------:R-:W-:Y:S01]  /*1320*/  FMUL.FTZ R31, R31, R7 ;  /* 0x000000071f1f7220 */ /* 0x000fe20000410000 */
[----:B------:R-:W-:-:S05]  /*1330*/  SHF.L.U32 R7, R9, 0x10, RZ ;  /* 0x0000001009077819 */ /* 0x000fca00000006ff */
[----:B------:R-:W-:Y:S01]  /*1340*/  FMUL.FTZ R7, R7, R18 ;  /* 0x0000001207077220 */ /* 0x000fe20000410000 */
[----:B------:R-:W-:Y:S01]  /*1350*/  PRMT R18, R9, 0x7632, R18 ;  /* 0x0000763209127816 */ /* 0x000fe20000000012 */
[----:B------:R-:W-:-:S04]  /*1360*/  FFMA.FTZ R30, R0, R32, R26 ;  /* 0x00000020001e7223 */ /* 0x000fc8000001001a */
[----:B------:R-:W-:Y:S02]  /*1370*/  IMAD.U32 R18, R18, 0x10000, RZ ;  /* 0x0001000012127824 */ /* 0x000fe400078e00ff */
[----:B------:R-:W-:Y:S02]  /*1380*/  FFMA.FTZ R30, R3, R29, R30 ;  /* 0x0000001d031e7223 */ /* 0x000fe4000001001e */
[----:B------:R-:W-:Y:S01]  /*1390*/  FMUL.FTZ R26, R18, R31 ;  /* 0x0000001f121a7220 */ /* 0x000fe20000410000 */
[----:B------:R-:W-:-:S04]  /*13a0*/  FMUL.FTZ R18, R2, R7 ;  /* 0x0000000702127220 */ /* 0x000fc80000410000 */
[----:B------:R-:W-:Y:S01]  /*13b0*/  FFMA.FTZ R19, R34, R18, R19 ;  /* 0x0000001222137223 */ /* 0x000fe20000010013 */
[----:B------:R-:W-:Y:S01]  /*13c0*/  FFMA.FTZ R18, R2, R7, R30 ;  /* 0x0000000702127223 */ /* 0x000fe2000001001e */
[----:B------:R-:W-:-:S03]  /*13d0*/  FMUL.FTZ R30, R4, R26 ;  /* 0x0000001a041e7220 */ /* 0x000fc60000410000 */
[----:B------:R-:W-:Y:S01]  /*13e0*/  FFMA.FTZ R18, R4, R26, R18 ;  /* 0x0000001a04127223 */ /* 0x000fe20000010012 */
[----:B------:R-:W-:Y:S01]  /*13f0*/  FFMA.FTZ R19, R28, R30, R19 ;  /* 0x0000001e1c137223 */ /* 0x000fe20000010013 */
[----:B------:R-:W-:Y:S02]  /*1400*/  FFMA.FTZ R22, R22, R29, R15 ;  /* 0x0000001d16167223 */ /* 0x000fe4000001000f */
[----:B------:R0:W5:Y:S04]  /*1410*/  LDL.LU R15, [R1+0x58] ;  /* 0x00005800010f7983 */ /* 0x0001680000300800 */
[----:B------:R1:W-:Y:S02]  /*1420*/  STS.64 [R17], R18 ;  /* 0x0000001211007388 */ /* 0x0003e40000000a00 */
[----:B-1----:R-:W-:-:S02]  /*1430*/  FFMA.FTZ R18, R28, R26, R14 ;  /* 0x0000001a1c127223 */ /* 0x002fc4000001000e */
[----:B------:R0:W5:Y:S01]  /*1440*/  LDL.LU R14, [R1+0x54] ;  /* 0x00005400010e7983 */ /* 0x0001620000300800 */
[----:B------:R-:W-:Y:S02]  /*1450*/  UIADD3.X UR10, URZ, UR5, URZ, UP0, !UPT ;  /* 0x000000053f0a7290 */ /* 0x000fe400087fe43f */
[----:B------:R-:W-:-:S04]  /*1460*/  UISETP.GE.U32.AND UP0, UPT, UR9, UR14, UPT ;  /* 0x0000000e0900728c */ /* 0x000fc8000bf06070 */
[----:B------:R-:W-:Y:S01]  /*1470*/  UISETP.GE.AND.EX UP0, UPT, UR10, UR15, UPT, UP0 ;  /* 0x0000000f0a00728c */ /* 0x000fe2000bf06300 */
[----:B------:R-:W-:Y:S05]  /*1480*/  BAR.SYNC.DEFER_BLOCKING 0x0 ;  /* 0x0000000000007b1d */ /* 0x000fea0000010000 */
[----:B------:R-:W-:Y:S01]  /*1490*/  PLOP3.LUT P0, PT, PT, PT, UP0, 0x80, 0x0 ;  /* 0x000000000000781c */ /* 0x000fe20003f0f008 */
[----:B------:R-:W-:Y:S01]  /*14a0*/  FADD.FTZ R23, R23, R29 ;  /* 0x0000001d17177221 */ /* 0x000fe20000010000 */
[----:B------:R-:W-:Y:S01]  /*14b0*/  FADD.FTZ R19, R27, R26 ;  /* 0x0000001a1b137221 */ /* 0x000fe20000010000 */
[----:B--2---:R-:W-:-:S04]  /*14c0*/  FADD.FTZ R25, R6, R25 ;  /* 0x0000001906197221 */ /* 0x004fc80000010000 */
[----:B------:R-:W-:Y:S01]  /*14d0*/  FADD.FTZ R25, R25, R32 ;  /* 0x0000002019197221 */ /* 0x000fe20000010000 */
[----:B---3--:R-:W-:-:S04]  /*14e0*/  FFMA.FTZ R20, R36, R33, R20 ;  /* 0x0000002124147223 */ /* 0x008fc80000010014 */
[----:B------:R-:W-:Y:S01]  /*14f0*/  FFMA.FTZ R20, R34, R7, R20 ;  /* 0x0000000722147223 */ /* 0x000fe20000010014 */
[----:B----4-:R-:W-:-:S04]  /*1500*/  FADD.FTZ R21, R33, R21 ;  /* 0x0000001521157221 */ /* 0x010fc80000010000 */
[----:B------:R-:W-:Y:S01]  /*1510*/  FADD.FTZ R21, R21, R7 ;  /* 0x0000000715157221 */ /* 0x000fe20000010000 */
[----:B------:R-:W-:Y:S02]  /*1520*/  FFMA.FTZ R24, R37, R6, R24 ;  /* 0x0000000625187223 */ /* 0x000fe40000010018 */
[----:B------:R-:W1:Y:S02]  /*1530*/  S2R R37, SR_TID.X ;  /* 0x0000000000257919 */ /* 0x000e640000002100 */
[----:B------:R-:W-:Y:S01]  /*1540*/  FFMA.FTZ R24, R35, R32, R24 ;  /* 0x0000002023187223 */ /* 0x000fe20000010018 */
[----:B-1----:R-:W-:Y:S01]  /*1550*/  ISETP.GT.U32.AND P1, PT, R37, 0x1f, PT ;  /* 0x0000001f2500780c */ /* 0x002fe20003f24070 */
[----:B0-----:R-:W-:-:S12]  /*1560*/  @!P0 BRA `(.L_x_707) ;  /* 0x0000000000e08947 */ /* 0x001fd80003800000 */
[----:B------:R-:W2:Y:S04]  /*1570*/  LDL R30, [R1+0x50] ;  /* 0x00005000011e7983 */ /* 0x000ea80000100800 */
[----:B------:R-:W3:Y:S01]  /*1580*/  LDL R29, [R1+0x4c] ;  /* 0x00004c00011d7983 */ /* 0x000ee20000100800 */
[----:B------:R-:W0:Y:S01]  /*1590*/  S2UR UR7, SR_CgaCtaId ;  /* 0x00000000000779c3 */ /* 0x000e220000008800 */
[----:B------:R-:W-:Y:S01]  /*15a0*/  UMOV UR5, 0x400 ;  /* 0x0000040000057882 */ /* 0x000fe20000000000 */
[----:B------:R-:W-:-:S04]  /*15b0*/  SHF.L.U32 R17, R37, 0x1, RZ ;  /* 0x0000000125117819 */ /* 0x000fc800000006ff */
[----:B------:R-:W-:-:S04]  /*15c0*/  LOP3.LUT R17, R17, 0x18, RZ, 0xc0, !PT ;  /* 0x0000001811117812 */ /* 0x000fc800078ec0ff */
[----:B------:R-:W-:Y:S01]  /*15d0*/  LOP3.LUT R28, R17, 0x8, RZ, 0x3c, !PT ;  /* 0x00000008111c7812 */ /* 0x000fe200078e3cff */
[----:B0-----:R-:W-:Y:S02]  /*15e0*/  ULEA UR5, UR7, UR5, 0x18 ;  /* 0x0000000507057291 */ /* 0x001fe4000f8ec03f */
[----:B------:R-:W-:-:S04]  /*15f0*/  ULOP3.LUT UR7, UR11, 0xff, URZ, 0xc0, !UPT ;  /* 0x000000ff0b077892 */ /* 0x000fc8000f8ec03f */
[----:B------:R-:W-:Y:S01]  /*1600*/  LEA R26, R37, UR5, 0x5 ;  /* 0x00000005251a7c11 */ /* 0x000fe2000f8e28ff */
[----:B------:R-:W-:-:S03]  /*1610*/  UPRMT UR7, UR8, 0x2104, UR7 ;  /* 0x0000210408077896 */ /* 0x000fc60008000007 */
[C---:B------:R-:W-:Y:S02]  /*1620*/  IADD3 R27, R26.reuse, R17, RZ ;  /* 0x000000111a1b7210 */ /* 0x040fe40007ffe0ff */
[----:B------:R-:W-:-:S03]  /*1630*/  IADD3 R28, R26, R28, RZ ;  /* 0x0000001c1a1c7210 */ /* 0x000fc60007ffe0ff */
[----:B------:R0:W-:Y:S04]  /*1640*/  STS.64 [R27], R24 ;  /* 0x000000181b007388 */ /* 0x0001e80000000a00 */
[----:B------:R-:W-:Y:S01]  /*1650*/  STS.64 [R28], R22 ;  /* 0x000000161c007388 */ /* 0x000fe20000000a00 */
[C---:B0-----:R-:W-:Y:S02]  /*1660*/  LOP3.LUT R27, R17.reuse, 0x10, RZ, 0x3c, !PT ;  /* 0x00000010111b7812 */ /* 0x041fe400078e3cff */
[----:B------:R-:W-:-:S03]  /*1670*/  LOP3.LUT R17, R17, 0x18, RZ, 0x3c, !PT ;  /* 0x0000001811117812 */ /* 0x000fc600078e3cff */
[C---:B------:R-:W-:Y:S01]  /*1680*/  IMAD.IADD R27, R26.reuse, 0x1, R27 ;  /* 0x000000011a1b7824 */ /* 0x040fe200078e021b */
[----:B------:R-:W-:Y:S02]  /*1690*/  IADD3 R17, R26, R17, RZ ;  /* 0x000000111a117210 */ /* 0x000fe40007ffe0ff */
[----:B------:R-:W0:Y:S02]  /*16a0*/  S2R R26, SR_TID.X ;  /* 0x00000000001a7919 */ /* 0x000e240000002100 */
[----:B------:R-:W-:Y:S04]  /*16b0*/  STS.64 [R27], R20 ;  /* 0x000000141b007388 */ /* 0x000fe80000000a00 */
[----:B------:R1:W-:Y:S02]  /*16c0*/  STS.64 [R17], R18 ;  /* 0x0000001211007388 */ /* 0x0003e40000000a00 */
[----:B-1----:R-:W-:-:S04]  /*16d0*/  IMAD.U32 R17, RZ, RZ, UR7 ;  /* 0x00000007ff117e24 */ /* 0x002fc8000f8e00ff */
[----:B------:R-:W-:-:S05]  /*16e0*/  IMAD R17, R17, 0x3c0, R37 ;  /* 0x000003c011117824 */ /* 0x000fca00078e0225 */
[----:B------:R-:W-:Y:S02]  /*16f0*/  SHF.L.U32 R17, R17, 0x1, RZ ;  /* 0x0000000111117819 */ /* 0x000fe400000006ff */
[----:B0-----:R-:W-:-:S04]  /*1700*/  SHF.R.S32.HI R31, RZ, 0x1f, R26 ;  /* 0x0000001fff1f7819 */ /* 0x001fc8000001141a */
[----:B------:R-:W-:-:S04]  /*1710*/  LEA.HI R31, R31, R26, RZ, 0x2 ;  /* 0x0000001a1f1f7211 */ /* 0x000fc800078f10ff */
[----:B------:R-:W-:-:S04]  /*1720*/  SHF.R.S32.HI R31, RZ, 0x2, R31 ;  /* 0x00000002ff1f7819 */ /* 0x000fc8000001141f */
[----:B------:R-:W-:-:S04]  /*1730*/  LEA R28, R31, UR5, 0x5 ;  /* 0x000000051f1c7c11 */ /* 0x000fc8000f8e28ff */
[-C--:B--2---:R-:W-:Y:S01]  /*1740*/  LEA R26, R30, R28.reuse, 0x3 ;  /* 0x0000001c1e1a7211 */ /* 0x084fe200078e18ff */
[----:B------:R-:W-:Y:S01]  /*1750*/  BAR.SYNC.DEFER_BLOCKING 0x0 ;  /* 0x0000000000007b1d */ /* 0x000fe20000010000 */
[----:B---3--:R-:W-:-:S07]  /*1760*/  LEA R28, R29, R28, 0x3 ;  /* 0x0000001c1d1c7211 */ /* 0x008fce00078e18ff */
[----:B------:R-:W0:Y:S01]  /*1770*/  LDC.64 R30, c[0x0][0x260] ;  /* 0x00009800ff1e7b82 */ /* 0x000e220000000a00 */
[----:B------:R-:W1:Y:S04]  /*1780*/  LDS.64 R26, [R26] ;  /* 0x000000001a1a7984 */ /* 0x000e680000000a00 */
[----:B------:R-:W2:Y:S01]  /*1790*/  LDS.64 R28, [R28+0x1e00] ;  /* 0x001e00001c1c7984 */ /* 0x000ea20000000a00 */
[----:B-1----:R-:W-:Y:S01]  /*17a0*/  FADD.FTZ R27, RZ, R27 ;  /* 0x0000001bff1b7221 */ /* 0x002fe20000010000 */
[----:B------:R-:W-:-:S03]  /*17b0*/  FADD.FTZ R26, RZ, R26 ;  /* 0x0000001aff1a7221 */ /* 0x000fc60000010000 */
[----:B--2---:R-:W-:Y:S01]  /*17c0*/  FADD.FTZ R29, R27, R29 ;  /* 0x0000001d1b1d7221 */ /* 0x004fe20000010000 */
[----:B------:R-:W-:Y:S01]  /*17d0*/  FADD.FTZ R28, R26, R28 ;  /* 0x0000001c1a1c7221 */ /* 0x000fe20000010000 */
[----:B0-----:R-:W-:-:S05]  /*17e0*/  IMAD.WIDE.U32 R26, R17, 0x4, R30 ;  /* 0x00000004111a7825 */ /* 0x001fca00078e001e */
[----:B------:R0:W-:Y:S02]  /*17f0*/  STG.E.64 desc[UR12][R26.64+0x10000], R28 ;  /* 0x0100001c1a007986 */ /* 0x0001e4000c101b0c */
[----:B0-----:R-:W-:Y:S02]  /*1800*/  IADD3 R26, R17, 0x3c0, RZ ;  /* 0x000003c0111a7810 */ /* 0x001fe40007ffe0ff */
[----:B------:R-:W2:Y:S04]  /*1810*/  LDL R28, [R1+0x48] ;  /* 0x00004800011c7983 */ /* 0x000ea80000100800 */
[----:B------:R-:W3:Y:S04]  /*1820*/  LDL R17, [R1+0x40] ;  /* 0x0000400001117983 */ /* 0x000ee80000100800 */
[----:B------:R-:W4:Y:S01]  /*1830*/  LDL R29, [R1+0x44] ;  /* 0x00004400011d7983 */ /* 0x000f220000100800 */
[----:B------:R-:W-:Y:S01]  /*1840*/  IMAD.WIDE.U32 R26, R26, 0x4, R30 ;  /* 0x000000041a1a7825 */ /* 0x000fe200078e001e */
[----:B---3--:R-:W-:-:S04]  /*1850*/  LEA R30, R17, UR5, 0x5 ;  /* 0x00000005111e7c11 */ /* 0x008fc8000f8e28ff */
[----:B--2---:R-:W-:Y:S01]  /*1860*/  LEA R28, R28, R30, 0x3 ;  /* 0x0000001e1c1c7211 */ /* 0x004fe200078e18ff */
[----:B----4-:R-:W-:-:S05]  /*1870*/  IMAD R30, R29, 0x8, R30 ;  /* 0x000000081d1e7824 */ /* 0x010fca00078e021e */
[----:B------:R-:W0:Y:S04]  /*1880*/  LDS.64 R28, [R28] ;  /* 0x000000001c1c7984 */ /* 0x000e280000000a00 */
[----:B------:R-:W1:Y:S01]  /*1890*/  LDS.64 R30, [R30+0x1e00] ;  /* 0x001e00001e1e7984 */ /* 0x000e620000000a00 */
[----:B0-----:R-:W-:Y:S01]  /*18a0*/  FADD.FTZ R29, RZ, R29 ;  /* 0x0000001dff1d7221 */ /* 0x001fe20000010000 */
[----:B------:R-:W-:-:S03]  /*18b0*/  FADD.FTZ R28, RZ, R28 ;  /* 0x0000001cff1c7221 */ /* 0x000fc60000010000 */
[----:B-1----:R-:W-:Y:S01]  /*18c0*/  FADD.FTZ R31, R29, R31 ;  /* 0x0000001f1d1f7221 */ /* 0x002fe20000010000 */
[----:B------:R-:W-:-:S05]  /*18d0*/  FADD.FTZ R30, R28, R30 ;  /* 0x0000001e1c1e7221 */ /* 0x000fca0000010000 */
[----:B------:R0:W-:Y:S02]  /*18e0*/  STG.E.64 desc[UR12][R26.64+0x10000], R30 ;  /* 0x0100001e1a007986 */ /* 0x0001e4000c101b0c */
.L_x_707:
[----:B------:R-:W-:Y:S01]  /*18f0*/  BSSY B0, `(.L_x_708) ;  /* 0x000007e000007945 */ /* 0x000fe20003800000 */
[----:B0-----:R-:W-:-:S03]  /*1900*/  CS2R R26, SRZ ;  /* 0x00000000001a7805 */ /* 0x001fc6000001ff00 */
[----:B------:R-:W-:Y:S05]  /*1910*/  @P1 BRA `(.L_x_709) ;  /* 0x0000000400ec1947 */ /* 0x000fea0003800000 */
[----:B------:R-:W-:Y:S01]  /*1920*/  SHF.R.U32.HI R17, RZ, 0x1, R37 ;  /* 0x00000001ff117819 */ /* 0x000fe20000011625 */
[----:B------:R-:W-:Y:S01]  /*1930*/  HFMA2.MMA R27, -RZ, RZ, 0, 1.430511474609375e-06 ;  /* 0x00000018ff1b7435 */ /* 0x000fe200000001ff */
[----:B------:R-:W-:Y:S01]  /*1940*/  MOV R28, 0x18 ;  /* 0x00000018001c7802 */ /* 0x000fe20000000f00 */
[----:B------:R-:W-:Y:S02]  /*1950*/  IMAD.SHL.U32 R30, R37, 0x8, RZ ;  /* 0x00000008251e7824 */ /* 0x000fe400078e00ff */
[----:B------:R-:W-:-:S03]  /*1960*/  IMAD R17, R17, 0x3c, RZ ;  /* 0x0000003c11117824 */ /* 0x000fc600078e02ff */
[----:B------:R-:W-:Y:S02]  /*1970*/  LOP3.LUT R30, R30, 0x8, RZ, 0xc0, !PT ;  /* 0x000000081e1e7812 */ /* 0x000fe400078ec0ff */
[----:B------:R-:W-:-:S04]  /*1980*/  IADD3 R26, R17, 0x4, RZ ;  /* 0x00000004111a7810 */ /* 0x000fc80007ffe0ff */
[----:B------:R-:W-:-:S05]  /*1990*/  SHF.R.U32.HI R26, RZ, 0x2, R26 ;  /* 0x00000002ff1a7819 */ /* 0x000fca000001161a */
[----:B------:R-:W-:Y:S01]  /*19a0*/  IMAD R28, R26, R28, UR6 ;  /* 0x000000061a1c7e24 */ /* 0x000fe2000f8e021c */
[----:B------:R-:W-:-:S04]  /*19b0*/  SHF.R.U32.HI R26, RZ, 0x2, R17 ;  /* 0x00000002ff1a7819 */ /* 0x000fc80000011611 */
[----:B------:R-:W-:Y:S01]  /*19c0*/  IADD3 R28, R30, R28, RZ ;  /* 0x0000001c1e1c7210 */ /* 0x000fe20007ffe0ff */
[----:B------:R-:W-:-:S05]  /*19d0*/  IMAD R26, R26, R27, UR6 ;  /* 0x000000061a1a7e24 */ /* 0x000fca000f8e021b */
[----:B------:R-:W-:Y:S01]  /*19e0*/  IADD3 R26, R26, R30, RZ ;  /* 0x0000001e1a1a7210 */ /* 0x000fe20007ffe0ff */
[----:B------:R-:W-:Y:S05]  /*19f0*/  LDS.64 R28, [R28] ;  /* 0x000000001c1c7984 */ /* 0x000fea0000000a00 */
[----:B------:R-:W0:Y:S02]  /*1a00*/  LDS.64 R26, [R26] ;  /* 0x000000001a1a7984 */ /* 0x000e240000000a00 */
[----:B0-----:R-:W-:Y:S01]  /*1a10*/  FADD.FTZ R26, RZ, R26 ;  /* 0x0000001aff1a7221 */ /* 0x001fe20000010000 */
[----:B------:R-:W-:-:S03]  /*1a20*/  FADD.FTZ R27, RZ, R27 ;  /* 0x0000001bff1b7221 */ /* 0x000fc60000010000 */
[----:B------:R-:W-:Y:S01]  /*1a30*/  FADD.FTZ R28, R26, R28 ;  /* 0x0000001c1a1c7221 */ /* 0x000fe20000010000 */
[----:B------:R-:W-:Y:S01]  /*1a40*/  IADD3 R26, R17, 0x8, RZ ;  /* 0x00000008111a7810 */ /* 0x000fe20007ffe0ff */
[----:B------:R-:W-:Y:S01]  /*1a50*/  FADD.FTZ R29, R27, R29 ;  /* 0x0000001d1b1d7221 */ /* 0x000fe20000010000 */
[----:B------:R-:W-:Y:S02]  /*1a60*/  IMAD.MOV.U32 R27, RZ, RZ, 0x18 ;  /* 0x00000018ff1b7424 */ /* 0x000fe400078e00ff */
[----:B------:R-:W-:-:S05]  /*1a70*/  SHF.R.U32.HI R26, RZ, 0x2, R26 ;  /* 0x00000002ff1a7819 */ /* 0x000fca000001161a */
[----:B------:R-:W-:-:S05]  /*1a80*/  IMAD R26, R26, R27, UR6 ;  /* 0x000000061a1a7e24 */ /* 0x000fca000f8e021b */
[----:B------:R-:W-:-:S06]  /*1a90*/  IADD3 R26, R30, R26, RZ ;  /* 0x0000001a1e1a7210 */ /* 0x000fcc0007ffe0ff */
[----:B------:R-:W0:Y:S02]  /*1aa0*/  LDS.64 R26, [R26] ;  /* 0x000000001a1a7984 */ /* 0x000e240000000a00 */
[----:B0-----:R-:W-:Y:S01]  /*1ab0*/  FADD.FTZ R28, R28, R26 ;  /* 0x0000001a1c1c7221 */ /* 0x001fe20000010000 */
[----:B------:R-:W-:Y:S01]  /*1ac0*/  IADD3 R26, R17, 0xc, RZ ;  /* 0x0000000c111a7810 */ /* 0x000fe20007ffe0ff */
[----:B------:R-:W-:Y:S01]  /*1ad0*/  FADD.FTZ R29, R29, R27 ;  /* 0x0000001b1d1d7221 */ /* 0x000fe20000010000 */
[----:B------:R-:W-:Y:S02]  /*1ae0*/  MOV R27, 0x18 ;  /* 0x00000018001b7802 */ /* 0x000fe40000000f00 */
[----:B------:R-:W-:-:S05]  /*1af0*/  SHF.R.U32.HI R26, RZ, 0x2, R26 ;  /* 0x00000002ff1a7819 */ /* 0x000fca000001161a */
[----:B------:R-:W-:-:S04]  /*1b00*/  IMAD R26, R26, R27, UR6 ;  /* 0x000000061a1a7e24 */ /* 0x000fc8000f8e021b */
[----:B------:R-:W-:-:S06]  /*1b10*/  IMAD.IADD R26, R30, 0x1, R26 ;  /* 0x000000011e1a7824 */ /* 0x000fcc00078e021a */
[----:B------:R-:W0:Y:S02]  /*1b20*/  LDS.64 R26, [R26] ;  /* 0x000000001a1a7984 */ /* 0x000e240000000a00 */
[----:B0-----:R-:W-:Y:S01]  /*1b30*/  FADD.FTZ R29, R29, R27 ;  /* 0x0000001b1d1d7221 */ /* 0x001fe20000010000 */
[----:B------:R-:W-:Y:S01]  /*1b40*/  FADD.FTZ R28, R28, R26 ;  /* 0x0000001a1c1c7221 */ /* 0x000fe20000010000 */
[----:B------:R-:W-:Y:S01]  /*1b50*/  HFMA2.MMA R27, -RZ, RZ, 0, 1.430511474609375e-06 ;  /* 0x00000018ff1b7435 */ /* 0x000fe200000001ff */
[----:B------:R-:W-:-:S04]  /*1b60*/  IADD3 R26, R17, 0x10, RZ ;  /* 0x00000010111a7810 */ /* 0x000fc80007ffe0ff */
[----:B------:R-:W-:-:S05]  /*1b70*/  SHF.R.U32.HI R26, RZ, 0x2, R26 ;  /* 0x00000002ff1a7819 */ /* 0x000fca000001161a */
[----:B------:R-:W-:-:S05]  /*1b80*/  IMAD R26, R26, R27, UR6 ;  /* 0x000000061a1a7e24 */ /* 0x000fca000f8e021b */
[----:B------:R-:W-:-:S06]  /*1b90*/  IADD3 R26, R30, R26, RZ ;  /* 0x0000001a1e1a7210 */ /* 0x000fcc0007ffe0ff */
[----:B------:R-:W0:Y:S02]  /*1ba0*/  LDS.64 R26, [R26] ;  /* 0x000000001a1a7984 */ /* 0x000e240000000a00 */
[----:B0-----:R-:W-:Y:S01]  /*1bb0*/  FADD.FTZ R28, R28, R26 ;  /* 0x0000001a1c1c7221 */ /* 0x001fe20000010000 */
[----:B------:R-:W-:Y:S02]  /*1bc0*/  VIADD R26, R17, 0x14 ;  /* 0x00000014111a7836 */ /* 0x000fe40000000000 */
[----:B------:R-:W-:Y:S01]  /*1bd0*/  FADD.FTZ R29, R29, R27 ;  /* 0x0000001b1d1d7221 */ /* 0x000fe20000010000 */
[----:B------:R-:W-:Y:S02]  /*1be0*/  MOV R27, 0x18 ;  /* 0x00000018001b7802 */ /* 0x000fe40000000f00 */
[----:B------:R-:W-:-:S05]  /*1bf0*/  SHF.R.U32.HI R26, RZ, 0x2, R26 ;  /* 0x00000002ff1a7819 */ /* 0x000fca000001161a */
[----:B------:R-:W-:-:S05]  /*1c00*/  IMAD R26, R26, R27, UR6 ;  /* 0x000000061a1a7e24 */ /* 0x000fca000f8e021b */
[----:B------:R-:W-:-:S06]  /*1c10*/  IADD3 R26, R30, R26, RZ ;  /* 0x0000001a1e1a7210 */ /* 0x000fcc0007ffe0ff */
[----:B------:R-:W0:Y:S02]  /*1c20*/  LDS.64 R26, [R26] ;  /* 0x000000001a1a7984 */ /* 0x000e240000000a00 */
[----:B0-----:R-:W-:Y:S01]  /*1c30*/  FADD.FTZ R28, R28, R26 ;  /* 0x0000001a1c1c7221 */ /* 0x001fe20000010000 */
        /* <DEDUP_REMOVED lines=8> */
[----:B------:R-:W-:Y:S01]  /*1cc0*/  FADD.FTZ R28, R28, R26 ;  /* 0x0000001a1c1c7221 */ /* 0x000fe20000010000 */
[----:B------:R-:W-:Y:S01]  /*1cd0*/  HFMA2.MMA R27, -RZ, RZ, 0, 1.430511474609375e-06 ;  /* 0x00000018ff1b7435 */ /* 0x000fe200000001ff */
[----:B------:R-:W-:-:S04]  /*1ce0*/  IADD3 R26, R17, 0x1c, RZ ;  /* 0x0000001c111a7810 */ /* 0x000fc80007ffe0ff */
[----:B------:R-:W-:-:S05]  /*1cf0*/  SHF.R.U32.HI R26, RZ, 0x2, R26 ;  /* 0x00000002ff1a7819 */ /* 0x000fca000001161a */
[----:B------:R-:W-:-:S04]  /*1d00*/  IMAD R26, R26, R27, UR6 ;  /* 0x000000061a1a7e24 */ /* 0x000fc8000f8e021b */
[----:B------:R-:W-:-:S06]  /*1d10*/  IMAD.IADD R26, R30, 0x1, R26 ;  /* 0x000000011e1a7824 */ /* 0x000fcc00078e021a */
[----:B------:R-:W0:Y:S02]  /*1d20*/  LDS.64 R26, [R26] ;  /* 0x000000001a1a7984 */ /* 0x000e240000000a00 */
[----:B0-----:R-:W-:Y:S01]  /*1d30*/  FADD.FTZ R28, R28, R26 ;  /* 0x0000001a1c1c7221 */ /* 0x001fe20000010000 */
[----:B------:R-:W-:Y:S01]  /*1d40*/  IADD3 R26, R17, 0x20, RZ ;  /* 0x00000020111a7810 */ /* 0x000fe20007ffe0ff */
[----:B------:R-:W-:Y:S01]  /*1d50*/  FADD.FTZ R29, R29, R27 ;  /* 0x0000001b1d1d7221 */ /* 0x000fe20000010000 */
[----:B------:R-:W-:Y:S02]  /*1d60*/  MOV R27, 0x18 ;  /* 0x00000018001b7802 */ /* 0x000fe40000000f00 */
[----:B------:R-:W-:-:S05]  /*1d70*/  SHF.R.U32.HI R26, RZ, 0x2, R26 ;  /* 0x00000002ff1a7819 */ /* 0x000fca000001161a */
[----:B------:R-:W-:-:S05]  /*1d80*/  IMAD R26, R26, R27, UR6 ;  /* 0x000000061a1a7e24 */ /* 0x000fca000f8e021b */
[----:B------:R-:W-:-:S06]  /*1d90*/  IADD3 R26, R30, R26, RZ ;  /* 0x0000001a1e1a7210 */ /* 0x000fcc0007ffe0ff */
[----:B------:R-:W0:Y:S02]  /*1da0*/  LDS.64 R26, [R26] ;  /* 0x000000001a1a7984 */ /* 0x000e240000000a00 */
[----:B0-----:R-:W-:Y:S01]  /*1db0*/  FADD.FTZ R28, R28, R26 ;  /* 0x0000001a1c1c7221 */ /* 0x001fe20000010000 */
[----:B------:R-:W-:Y:S01]  /*1dc0*/  FADD.FTZ R29, R29, R27 ;  /* 0x0000001b1d1d7221 */ /* 0x000fe20000010000 */
[----:B------:R-:W-:Y:S01]  /*1dd0*/  VIADD R26, R17, 0x24 ;  /* 0x00000024111a7836 */ /* 0x000fe20000000000 */
[----:B------:R-:W-:-:S04]  /*1de0*/  HFMA2.MMA R27, -RZ, RZ, 0, 1.430511474609375e-06 ;  /* 0x00000018ff1b7435 */ /* 0x000fc800000001ff */
[----:B------:R-:W-:-:S06]  /*1df0*/  SHF.R.U32.HI R26, RZ, 0x2, R26 ;  /* 0x00000002ff1a7819 */ /* 0x000fcc000001161a */
        /* <DEDUP_REMOVED lines=31> */
[----:B------:R-:W-:Y:S02]  /*1ff0*/  IADD3 R17, R17, 0x38, RZ ;  /* 0x0000003811117810 */ /* 0x000fe40007ffe0ff */
[----:B------:R-:W-:-:S02]  /*2000*/  SHF.R.U32.HI R26, RZ, 0x2, R26 ;  /* 0x00000002ff1a7819 */ /* 0x000fc4000001161a */
[----:B------:R-:W-:-:S03]  /*2010*/  SHF.R.U32.HI R17, RZ, 0x2, R17 ;  /* 0x00000002ff117819 */ /* 0x000fc60000011611 */
[----:B------:R-:W-:-:S05]  /*2020*/  IMAD R26, R26, R27, UR6 ;  /* 0x000000061a1a7e24 */ /* 0x000fca000f8e021b */
[----:B------:R-:W-:-:S06]  /*2030*/  IADD3 R26, R30, R26, RZ ;  /* 0x0000001a1e1a7210 */ /* 0x000fcc0007ffe0ff */
[----:B------:R-:W0:Y:S02]  /*2040*/  LDS.64 R26, [R26] ;  /* 0x000000001a1a7984 */ /* 0x000e240000000a00 */
[----:B0-----:R-:W-:Y:S01]  /*2050*/  FADD.FTZ R28, R28, R26 ;  /* 0x0000001a1c1c7221 */ /* 0x001fe20000010000 */
[----:B------:R-:W-:Y:S02]  /*2060*/  IMAD.MOV.U32 R26, RZ, RZ, 0x18 ;  /* 0x00000018ff1a7424 */ /* 0x000fe400078e00ff */
[----:B------:R-:W-:Y:S02]  /*2070*/  FADD.FTZ R29, R29, R27 ;  /* 0x0000001b1d1d7221 */ /* 0x000fe40000010000 */
[----:B------:R-:W-:-:S05]  /*2080*/  IMAD R17, R17, R26, UR6 ;  /* 0x0000000611117e24 */ /* 0x000fca000f8e021a */
[----:B------:R-:W-:-:S05]  /*2090*/  IADD3 R17, R30, R17, RZ ;  /* 0x000000111e117210 */ /* 0x000fca0007ffe0ff */
[----:B------:R-:W0:Y:S02]  /*20a0*/  LDS.64 R26, [R17] ;  /* 0x00000000111a7984 */ /* 0x000e240000000a00 */
[----:B0-----:R-:W-:Y:S01]  /*20b0*/  FADD.FTZ R26, R28, R26 ;  /* 0x0000001a1c1a7221 */ /* 0x001fe20000010000 */
[----:B------:R-:W-:-:S07]  /*20c0*/  FADD.FTZ R27, R29, R27 ;  /* 0x0000001b1d1b7221 */ /* 0x000fce0000010000 */
.L_x_709:
[----:B------:R-:W-:Y:S05]  /*20d0*/  BSYNC B0 ;  /* 0x0000000000007941 */ /* 0x000fea0003800000 */
.L_x_708:
[----:B------:R-:W0:Y:S01]  /*20e0*/  S2R R30, SR_TID.X ;  /* 0x00000000001e7919 */ /* 0x000e220000002100 */
[----:B------:R-:W-:Y:S01]  /*20f0*/  BSSY B0, `(.L_x_710) ;  /* 0x0000013000007945 */ /* 0x000fe20003800000 */
[----:B------:R-:W1:Y:S04]  /*2100*/  SHFL.BFLY PT, R28, R26, 0x1, 0x1f ;  /* 0x0c201f001a1c7f89 */ /* 0x000e6800000e0000 */
[----:B------:R-:W2:Y:S01]  /*2110*/  SHFL.BFLY PT, R17, R27, 0x1, 0x1f ;  /* 0x0c201f001b117f89 */ /* 0x000ea200000e0000 */
[----:B-1----:R-:W-:Y:S01]  /*2120*/  FADD.FTZ R26, R28, R26 ;  /* 0x0000001a1c1a7221 */ /* 0x002fe20000010000 */
[----:B0-----:R-:W-:Y:S01]  /*2130*/  LOP3.LUT P1, RZ, R30, 0xffffffe1, RZ, 0xc0, !PT ;  /* 0xffffffe11eff7812 */ /* 0x001fe2000782c0ff */
[----:B--2---:R-:W-:-:S12]  /*2140*/  FADD.FTZ R27, R17, R27 ;  /* 0x0000001b111b7221 */ /* 0x004fd80000010000 */
[----:B------:R-:W-:Y:S05]  /*2150*/  @P1 BRA `(.L_x_711) ;  /* 0x0000000000301947 */ /* 0x000fea0003800000 */
[----:B------:R-:W-:Y:S01]  /*2160*/  ULOP3.LUT UR7, UR11, 0xff, URZ, 0xc0, !UPT ;  /* 0x000000ff0b077892 */ /* 0x000fe2000f8ec03f */
[----:B------:R-:W-:Y:S01]  /*2170*/  SHF.R.U32.HI R28, RZ, 0x1, R30 ;  /* 0x00000001ff1c7819 */ /* 0x000fe2000001161e */
[----:B------:R-:W-:Y:S02]  /*2180*/  ULDC UR5, c[0x0][0x10] ;  /* 0x0000040000057ab9 */ /* 0x000fe40000000800 */
[----:B------:R-:W-:Y:S02]  /*2190*/  UIMAD UR5, UR5, UR4, UR8 ;  /* 0x00000004050572a4 */ /* 0x000fe4000f8e0208 */
[----:B------:R-:W-:-:S04]  /*21a0*/  MOV R17, UR7 ;  /* 0x0000000700117c02 */ /* 0x000fc80008000f00 */
[----:B------:R-:W-:Y:S02]  /*21b0*/  PRMT R17, R28, 0x2104, R17 ;  /* 0x000021041c117816 */ /* 0x000fe40000000011 */
[----:B------:R-:W-:-:S05]  /*21c0*/  MOV R28, UR5 ;  /* 0x00000005001c7c02 */ /* 0x000fca0008000f00 */
[----:B------:R-:W-:Y:S02]  /*21d0*/  IMAD R17, R28, 0x1000, R17 ;  /* 0x000010001c117824 */ /* 0x000fe400078e0211 */
[----:B------:R-:W0:Y:S03]  /*21e0*/  LDC.64 R28, c[0x0][0x260] ;  /* 0x00009800ff1c7b82 */ /* 0x000e260000000a00 */
[----:B------:R-:W-:-:S05]  /*21f0*/  SHF.L.U32 R17, R17, 0x1, RZ ;  /* 0x0000000111117819 */ /* 0x000fca00000006ff */
[----:B0-----:R-:W-:-:S05]  /*2200*/  IMAD.WIDE.U32 R28, R17, 0x4, R28 ;  /* 0x00000004111c7825 */ /* 0x001fca00078e001c */
[----:B------:R0:W-:Y:S02]  /*2210*/  STG.E.64 desc[UR12][R28.64], R26 ;  /* 0x0000001a1c007986 */ /* 0x0001e4000c101b0c */
.L_x_711:
[----:B------:R-:W-:Y:S05]  /*2220*/  BSYNC B0 ;  /* 0x0000000000007941 */ /* 0x000fea0003800000 */
.L_x_710:
        /* <DEDUP_REMOVED lines=10> */
[----:B------:R-:W-:-:S02]  /*22d0*/  PRMT R10, R8, 0x7632, R10 ;  /* 0x00007632080a7816 */ /* 0x000fc4000000000a */
[----:B------:R-:W-:Y:S01]  /*22e0*/  PRMT R8, R9, 0x7632, R8 ;  /* 0x0000763209087816 */ /* 0x000fe20000000008 */
[----:B------:R1:W-:Y:S01]  /*22f0*/  STL.S16 [R1+0x10], R12 ;  /* 0x0000100c01007387 */ /* 0x0003e20000100600 */
[----:B------:R-:W-:-:S03]  /*2300*/  PLOP3.LUT P1, PT, PT, PT, UP0, 0x80, 0x0 ;  /* 0x000000000000781c */ /* 0x000fc60003f2f008 */
[----:B------:R1:W-:Y:S04]  /*2310*/  STL.S16 [R1+0xc], R11 ;  /* 0x00000c0b01007387 */ /* 0x0003e80000100600 */
[----:B------:R1:W-:Y:S04]  /*2320*/  STL.S16 [R1+0x4], R8 ;  /* 0x0000040801007387 */ /* 0x0003e80000100600 */
[----:B------:R1:W-:Y:S02]  /*2330*/  STL.S16 [R1+0x8], R10 ;  /* 0x0000080a01007387 */ /* 0x0003e40000100600 */
[----:B------:R-:W-:Y:S05]  /*2340*/  @P1 BRA `(.L_x_712) ;  /* 0x0000000000581947 */ /* 0x000fea0003800000 */
[----:B------:R-:W-:Y:S01]  /*2350*/  BAR.SYNC.DEFER_BLOCKING 0x0 ;  /* 0x0000000000007b1d */ /* 0x000fe20000010000 */
[----:B------:R-:W-:-:S13]  /*2360*/  ISETP.NE.AND P1, PT, R30, RZ, PT ;  /* 0x000000ff1e00720c */ /* 0x000fda0003f25270 */
[----:B------:R-:W-:Y:S05]  /*2370*/  @P1 BRA `(.L_x_713) ;  /* 0x0000000000401947 */ /* 0x000fea0003800000 */
[----:B-1----:R-:W1:Y:S01]  /*2380*/  LDC.64 R10, c[0x0][0x268] ;  /* 0x00009a00ff0a7b82 */ /* 0x002e620000000a00 */
[----:B------:R-:W-:Y:S02]  /*2390*/  MOV R8, UR8 ;  /* 0x0000000800087c02 */ /* 0x000fe40008000f00 */
        /* <DEDUP_REMOVED lines=8> */
.L_x_714:
[----:B------:R-:W2:Y:S04]  /*2420*/  LD.E.STRONG.GPU R11, desc[UR12][R8.64] ;  /* 0x0000000c080b7980 */ /* 0x000ea8000c10f900 */
[----:B--2---:R-:W-:Y:S01]  /*2430*/  CCTL.IVALL ;  /* 0x00000000ff00798f */ /* 0x004fe20002000000 */
[----:B------:R-:W-:Y:S05]  /*2440*/  YIELD ;  /* 0x0000000000007946 */ /* 0x000fea0003800000 */
[----:B-----5:R-:W-:-:S04]  /*2450*/  LOP3.LUT R11, R11, R10, RZ, 0x3c, !PT ;  /* 0x0000000a0b0b7212 */ /* 0x020fc800078e3cff */
[----:B------:R-:W-:-:S13]  /*2460*/  ISETP.GT.AND P1, PT, R11, -0x1, PT ;  /* 0xffffffff0b00780c */ /* 0x000fda0003f24270 */
[----:B------:R-:W-:Y:S05]  /*2470*/  @P1 BRA `(.L_x_714) ;  /* 0xfffffffc00e81947 */ /* 0x000fea000383ffff */
.L_x_713:
[----:B------:R-:W-:Y:S05]  /*2480*/  WARPSYNC.ALL ;  /* 0x0000000000007948 */ /* 0x000fea0003800000 */
[----:B------:R-:W-:Y:S06]  /*2490*/  BAR.SYNC.DEFER_BLOCKING 0x0 ;  /* 0x0000000000007b1d */ /* 0x000fec0000010000 */
[----:B------:R-:W-:Y:S05]  /*24a0*/  BRA `(.L_x_715) ;  /* 0x0000000000647947 */ /* 0x000fea0003800000 */
.L_x_712:
[----:B-1----:R-:W1:Y:S01]  /*24b0*/  S2R R8, SR_TID.X ;  /* 0x0000000000087919 */ /* 0x002e620000002100 */
[----:B------:R-:W-:Y:S01]  /*24c0*/  BAR.SYNC.DEFER_BLOCKING 0x0 ;  /* 0x0000000000007b1d */ /* 0x000fe20000010000 */
[----:B-1----:R-:W-:-:S13]  /*24d0*/  ISETP.NE.AND P1, PT, R8, RZ, PT ;  /* 0x000000ff0800720c */ /* 0x002fda0003f25270 */
        /* <DEDUP_REMOVED lines=14> */
.L_x_717:
[----:B------:R-:W2:Y:S04]  /*25c0*/  LD.E.STRONG.GPU R11, desc[UR12][R8.64] ;  /* 0x0000000c080b7980 */ /* 0x000ea8000c10f900 */
[----:B--2---:R-:W-:Y:S01]  /*25d0*/  CCTL.IVALL ;  /* 0x00000000ff00798f */ /* 0x004fe20002000000 */
[----:B------:R-:W-:Y:S05]  /*25e0*/  YIELD ;  /* 0x0000000000007946 */ /* 0x000fea0003800000 */
[----:B-----5:R-:W-:-:S04]  /*25f0*/  LOP3.LUT R11, R11, R10, RZ, 0x3c, !PT ;  /* 0x0000000a0b0b7212 */ /* 0x020fc800078e3cff */
[----:B------:R-:W-:-:S13]  /*2600*/  ISETP.GT.AND P1, PT, R11, -0x1, PT ;  /* 0xffffffff0b00780c */ /* 0x000fda0003f24270 */
[----:B------:R-:W-:Y:S05]  /*2610*/  @P1 BRA `(.L_x_717) ;  /* 0xfffffffc00e81947 */ /* 0x000fea000383ffff */
.L_x_716:
[----:B------:R-:W-:Y:S05]  /*2620*/  WARPSYNC.ALL ;  /* 0x0000000000007948 */ /* 0x000fea0003800000 */
[----:B------:R-:W-:Y:S06]  /*2630*/  BAR.SYNC.DEFER_BLOCKING 0x0 ;  /* 0x0000000000007b1d */ /* 0x000fec0000010000 */
.L_x_715:
        /* <DEDUP_REMOVED lines=13> */
[----:B------:R-:W-:-:S04]  /*2710*/  LEA R8, R8, R9, 0xc ;  /* 0x0000000908087211 */ /* 0x000fc800078e60ff */
[----:B------:R-:W-:-:S05]  /*2720*/  IADD3 R8, R8, R10, RZ ;  /* 0x0000000a08087210 */ /* 0x000fca0007ffe0ff */
[----:B------:R-:W-:-:S05]  /*2730*/  IMAD.SHL.U32 R10, R8, 0x2, RZ ;  /* 0x00000002080a7824 */ /* 0x000fca00078e00ff */
[C---:B------:R-:W-:Y:S02]  /*2740*/  IADD3 R14, R10.reuse, 0x20, RZ ;  /* 0x000000200a0e7810 */ /* 0x040fe40007ffe0ff */
[C---:B------:R-:W-:Y:S01]  /*2750*/  IADD3 R8, R10.reuse, 0x40, RZ ;  /* 0x000000400a087810 */ /* 0x040fe20007ffe0ff */
[----:B-1----:R-:W-:-:S04]  /*2760*/  IMAD.WIDE.U32 R12, R10, 0x4, R2 ;  /* 0x000000040a0c7825 */ /* 0x002fc800078e0002 */
[--C-:B------:R-:W-:Y:S02]  /*2770*/  IMAD.WIDE.U32 R14, R14, 0x4, R2.reuse ;  /* 0x000000040e0e7825 */ /* 0x100fe400078e0002 */
[----:B------:R-:W2:Y:S02]  /*2780*/  LDG.E.64 R12, desc[UR12][R12.64] ;  /* 0x0000000c0c0c7981 */ /* 0x000ea4000c1e1b00 */
[----:B------:R-:W-:Y:S02]  /*2790*/  IMAD.WIDE.U32 R8, R8, 0x4, R2 ;  /* 0x0000000408087825 */ /* 0x000fe400078e0002 */
[----:B------:R-:W3:Y:S04]  /*27a0*/  LDG.E.64 R14, desc[UR12][R14.64] ;  /* 0x0000000c0e0e7981 */ /* 0x000ee8000c1e1b00 */
[----:B------:R-:W4:Y:S01]  /*27b0*/  LDG.E.64 R8, desc[UR12][R8.64] ;  /* 0x0000000c08087981 */ /* 0x000f22000c1e1b00 */
[C---:B0-----:R-:W-:Y:S01]  /*27c0*/  IADD3 R28, R10.reuse, 0x60, RZ ;  /* 0x000000600a1c7810 */ /* 0x041fe20007ffe0ff */
        /* <DEDUP_REMOVED lines=18> */
[----:B------:R-:W-:-:S03]  /*28f0*/  IADD3 R28, R10, 0xe0, RZ ;  /* 0x000000e00a1c7810 */ /* 0x000fc60007ffe0ff */
[----:B------:R-:W-:Y:S02]  /*2900*/  FADD.FTZ R9, R29, R9 ;  /* 0x000000091d097221 */ /* 0x000fe40000010000 */
[----:B------:R-:W-:-:S04]  /*2910*/  IMAD.WIDE.U32 R28, R28, 0x4, R2 ;  /* 0x000000041c1c7825 */ /* 0x000fc800078e0002 */
[----:B------:R-:W-:Y:S02]  /*2920*/  FADD.FTZ R8, R26, R8 ;  /* 0x000000081a087221 */ /* 0x000fe40000010000 */
[----:B------:R-:W4:Y:S01]  /*2930*/  LDG.E.64 R28, desc[UR12][R28.64] ;  /* 0x0000000c1c1c7981 */ /* 0x000f22000c1e1b00 */
[----:B------:R-:W-:Y:S02]  /*2940*/  VIADD R26, R10, 0x100 ;  /* 0x000001000a1a7836 */ /* 0x000fe40000000000 */
[----:B------:R-:W-:Y:S02]  /*2950*/  FADD.FTZ R9, R27, R9 ;  /* 0x000000091b097221 */ /* 0x000fe40000010000 */
[----:B------:R-:W-:-:S06]  /*2960*/  IMAD.WIDE.U32 R26, R26, 0x4, R2 ;  /* 0x000000041a1a7825 */ /* 0x000fcc00078e0002 */
        /* <DEDUP_REMOVED lines=10> */
[----:B------:R-:W-:Y:S01]  /*2a10*/  FADD.FTZ R11, R13, R11 ;  /* 0x0000000b0d0b7221 */ /* 0x000fe20000010000 */
[----:B----4-:R-:W-:Y:S01]  /*2a20*/  FADD.FTZ R12, R28, R12 ;  /* 0x0000000c1c0c7221 */ /* 0x010fe20000010000 */
[----:B------:R-:W-:Y:S01]  /*2a30*/  IADD3 R30, R10, 0x1e0, RZ ;  /* 0x000001e00a1e7810 */ /* 0x000fe20007ffe0ff */
[----:B------:R-:W5:Y:S01]  /*2a40*/  LDL.LU.64 R2, [R1+0x58] ;  /* 0x0000580001027983 */ /* 0x000f620000300a00 */
[----:B------:R-:W-:-:S02]  /*2a50*/  FADD.FTZ R11, R29, R11 ;  /* 0x0000000b1d0b7221 */ /* 0x000fc40000010000 */
[----:B------:R-:W0:Y:S01]  /*2a60*/  LDC.64 R28, c[0x0][0x260] ;  /* 0x00009800ff1c7b82 */ /* 0x000e220000000a00 */
[----:B------:R-:W-:Y:S01]  /*2a70*/  FADD.FTZ R12, R26, R12 ;  /* 0x0000000c1a0c7221 */ /* 0x000fe20000010000 */
[C---:B------:R-:W-:Y:S01]  /*2a80*/  IADD3 R26, R10.reuse, 0x1a0, RZ ;  /* 0x000001a00a1a7810 */ /* 0x040fe20007ffe0ff */
[----:B------:R-:W-:Y:S01]  /*2a90*/  FADD.FTZ R17, R27, R11 ;  /* 0x0000000b1b117221 */ /* 0x000fe20000010000 */
[----:B------:R-:W-:-:S03]  /*2aa0*/  IADD3 R13, R10, 0x160, RZ ;  /* 0x000001600a0d7810 */ /* 0x000fc60007ffe0ff */
[----:B0-----:R-:W-:-:S04]  /*2ab0*/  IMAD.WIDE.U32 R26, R26, 0x4, R28 ;  /* 0x000000041a1a7825 */ /* 0x001fc800078e001c */
[----:B--2---:R-:W-:Y:S01]  /*2ac0*/  FADD.FTZ R11, R14, R12 ;  /* 0x0000000c0e0b7221 */ /* 0x004fe20000010000 */
[----:B------:R-:W-:Y:S02]  /*2ad0*/  VIADD R12, R10, 0x180 ;  /* 0x000001800a0c7836 */ /* 0x000fe40000000000 */
[----:B------:R-:W-:Y:S01]  /*2ae0*/  FADD.FTZ R17, R15, R17 ;  /* 0x000000110f117221 */ /* 0x000fe20000010000 */
[----:B------:R-:W-:-:S04]  /*2af0*/  IMAD.WIDE.U32 R14, R13, 0x4, R28 ;  /* 0x000000040d0e7825 */ /* 0x000fc800078e001c */
[----:B---3--:R-:W-:Y:S01]  /*2b00*/  FADD.FTZ R8, R8, R11 ;  /* 0x0000000b08087221 */ /* 0x008fe20000010000 */
        /* <DEDUP_REMOVED lines=21> */
.L_x_719:
[----:B------:R-:W-:Y:S05]  /*2c60*/  BSYNC B0 ;  /* 0x0000000000007941 */ /* 0x000fea0003800000 */
.L_x_718:
        /* <DEDUP_REMOVED lines=14> */
[----:B-1----:R-:W-:-:S02]  /*2d50*/  FADD.FTZ R9, R9, R10 ;  /* 0x0000000a09097221 */ /* 0x002fc40000010000 */
[----:B------:R-:W1:Y:S02]  /*2d60*/  SHFL.BFLY PT, R10, R8, 0x1, 0x1f ;  /* 0x0c201f00080a7f89 */ /* 0x000e6400000e0000 */
[----:B-1----:R-:W-:Y:S02]  /*2d70*/  FADD.FTZ R8, R8, R10 ;  /* 0x0000000a08087221 */ /* 0x002fe40000010000 */
[----:B------:R-:W1:Y:S02]  /*2d80*/  SHFL.BFLY PT, R10, R9, 0x1, 0x1f ;  /* 0x0c201f00090a7f89 */ /* 0x000e6400000e0000 */
[----:B-1----:R-:W-:Y:S01]  /*2d90*/  FADD.FTZ R9, R9, R10 ;  /* 0x0000000a09097221 */ /* 0x002fe20000010000 */
[----:B------:R-:W-:Y:S06]  /*2da0*/  @P1 BRA `(.L_x_721) ;  /* 0x0000000000241947 */ /* 0x000fec0003800000 */
[----:B------:R-:W1:Y:S01]  /*2db0*/  S2UR UR7, SR_CgaCtaId ;  /* 0x00000000000779c3 */ /* 0x000e620000008800 */
[----:B------:R-:W-:Y:S01]  /*2dc0*/  UMOV UR5, 0x400 ;  /* 0x0000040000057882 */ /* 0x000fe20000000000 */
[----:B------:R-:W-:Y:S01]  /*2dd0*/  SHF.R.U32.HI R10, RZ, 0x1, R11 ;  /* 0x00000001ff0a7819 */ /* 0x000fe2000001160b */
[----:B------:R-:W-:Y:S01]  /*2de0*/  UIADD3 UR5, UR5, 0x5280, URZ ;  /* 0x0000528005057890 */ /* 0x000fe2000fffe03f */
[----:B------:R-:W-:Y:S01]  /*2df0*/  FMUL.FTZ R9, R9, 1.6276042515528388321e-05 ;  /* 0x3788888909097820 */ /* 0x000fe20000410000 */
[----:B------:R-:W-:Y:S01]  /*2e00*/  FMUL.FTZ R8, R8, 1.6276042515528388321e-05 ;  /* 0x3788888908087820 */ /* 0x000fe20000410000 */
[----:B------:R-:W-:Y:S01]  /*2e10*/  LOP3.LUT R10, R10, 0x7ffffff8, RZ, 0xc0, !PT ;  /* 0x7ffffff80a0a7812 */ /* 0x000fe200078ec0ff */
[----:B-1----:R-:W-:-:S09]  /*2e20*/  ULEA UR5, UR7, UR5, 0x18 ;  /* 0x0000000507057291 */ /* 0x002fd2000f8ec03f */
[----:B------:R1:W-:Y:S03]  /*2e30*/  STS.64 [R10+UR5], R8 ;  /* 0x000000080a007988 */ /* 0x0003e60008000a05 */
.L_x_721:
[----:B------:R-:W-:Y:S05]  /*2e40*/  BSYNC B0 ;  /* 0x0000000000007941 */ /* 0x000fea0003800000 */
.L_x_720:
[----:B------:R-:W2:Y:S01]  /*2e50*/  LDL R15, [R1+0x34] ;  /* 0x00003400010f7983 */ /* 0x000ea20000100800 */
[----:B------:R-:W-:Y:S01]  /*2e60*/  IMAD.U32 R37, R37, 0x10000, RZ ;  /* 0x0001000025257824 */ /* 0x000fe200078e00ff */
[----:B------:R-:W3:Y:S01]  /*2e70*/  S2UR UR7, SR_CgaCtaId ;  /* 0x00000000000779c3 */ /* 0x000ee20000008800 */
[----:B------:R-:W-:Y:S01]  /*2e80*/  UMOV UR5, 0x400 ;  /* 0x0000040000057882 */ /* 0x000fe20000000000 */
[----:B------:R-:W4:Y:S01]  /*2e90*/  LDL.LU R13, [R1] ;  /* 0x00000000010d7983 */ /* 0x000f220000300800 */
[----:B------:R-:W-:Y:S01]  /*2ea0*/  SHF.L.U32 R31, R31, 0x10, RZ ;  /* 0x000000101f1f7819 */ /* 0x000fe200000006ff */
[----:B------:R-:W-:Y:S02]  /*2eb0*/  ULDC.64 UR16, c[0x0][0x210] ;  /* 0x0000840000107ab9 */ /* 0x000fe40000000a00 */
[----:B------:R-:W4:Y:S04]  /*2ec0*/  LDL.LU R12, [R1+0x18] ;  /* 0x00001800010c7983 */ /* 0x000f280000300800 */
[----:B0-----:R-:W4:Y:S04]  /*2ed0*/  LDL.LU R26, [R1+0x10] ;  /* 0x00001000011a7983 */ /* 0x001f280000300800 */
[----:B------:R-:W4:Y:S04]  /*2ee0*/  LDL.LU R14, [R1+0x14] ;  /* 0x00001400010e7983 */ /* 0x000f280000300800 */
[----:B------:R-:W2:Y:S04]  /*2ef0*/  LDL R27, [R1+0x20] ;  /* 0x00002000011b7983 */ /* 0x000ea80000100800 */
[----:B------:R-:W4:Y:S01]  /*2f00*/  LDL R17, [R1+0x1c] ;  /* 0x00001c0001117983 */ /* 0x000f220000100800 */
[----:B-1----:R-:W-:Y:S01]  /*2f10*/  FADD.FTZ R10, -R16, R37 ;  /* 0x00000025100a7221 */ /* 0x002fe20000010100 */
[----:B------:R-:W-:-:S03]  /*2f20*/  UIADD3 UR5, UR5, 0x5280, URZ ;  /* 0x0000528005057890 */ /* 0x000fc6000fffe03f */
[----:B------:R-:W-:Y:S01]  /*2f30*/  FMUL.FTZ R10, R5, R10 ;  /* 0x0000000a050a7220 */ /* 0x000fe20000410000 */
[----:B---3--:R-:W-:Y:S01]  /*2f40*/  ULEA UR5, UR7, UR5, 0x18 ;  /* 0x0000000507057291 */ /* 0x008fe2000f8ec03f */
[----:B------:R-:W-:Y:S02]  /*2f50*/  BAR.SYNC.DEFER_BLOCKING 0x0 ;  /* 0x0000000000007b1d */ /* 0x000fe40000010000 */
[----:B--2--5:R-:W-:-:S04]  /*2f60*/  FFMA.FTZ R8, R3, R10, R27 ;  /* 0x0000000a03087223 */ /* 0x024fc8000001001b */
[----:B------:R-:W-:-:S06]  /*2f70*/  FMUL.FTZ R9, R8, -1.4426950216293334961 ;  /* 0xbfb8aa3b08097820 */ /* 0x000fcc0000410000 */
[----:B------:R-:W0:Y:S02]  /*2f80*/  MUFU.EX2 R9, R9 ;  /* 0x0000000900097308 */ /* 0x000e240000000800 */
[----:B0-----:R-:W-:-:S06]  /*2f90*/  FADD.FTZ R9, R9, 1 ;  /* 0x3f80000009097421 */ /* 0x001fcc0000010000 */
[----:B------:R-:W0:Y:S02]  /*2fa0*/  MUFU.RCP R9, R9 ;  /* 0x0000000900097308 */ /* 0x000e240000001000 */
[----:B0-----:R-:W-:-:S04]  /*2fb0*/  FADD.FTZ R11, -R9, 1 ;  /* 0x3f800000090b7421 */ /* 0x001fc80000010100 */
[----:B------:R-:W-:Y:S01]  /*2fc0*/  FFMA.FTZ R11, R8, R11, 1 ;  /* 0x3f800000080b7423 */ /* 0x000fe2000001000b */
[----:B------:R-:W-:Y:S02]  /*2fd0*/  LEA R8, R15, UR5, 0x3 ;  /* 0x000000050f087c11 */ /* 0x000fe4000f8e18ff */
[----:B------:R-:W2:Y:S01]  /*2fe0*/  LDL.LU R15, [R1+0xc] ;  /* 0x00000c00010f7983 */ /* 0x000ea20000300800 */
[----:B------:R-:W-:-:S03]  /*2ff0*/  FMUL.FTZ R11, R9, R11 ;  /* 0x0000000b090b7220 */ /* 0x000fc60000410000 */
[----:B------:R-:W0:Y:S01]  /*3000*/  LDS.64 R8, [R8] ;  /* 0x0000000008087984 */ /* 0x000e220000000a00 */
[----:B------:R-:W-:-:S04]  /*3010*/  FMUL.FTZ R11, R31, R11 ;  /* 0x0000000b1f0b7220 */ /* 0x000fc80000410000 */
[--C-:B0-----:R-:W-:Y:S01]  /*3020*/  FFMA.FTZ R11, R3, R11, -R8.reuse ;  /* 0x0000000b030b7223 */ /* 0x101fe20000010808 */
[----:B------:R-:W-:-:S03]  /*3030*/  FFMA.FTZ R6, R0, R6, -R8 ;  /* 0x0000000600067223 */ /* 0x000fc60000010808 */
[----:B------:R-:W-:Y:S01]  /*3040*/  FFMA.FTZ R11, -R9, R10, R11 ;  /* 0x0000000a090b7223 */ /* 0x000fe2000001010b */
[----:B----4-:R-:W-:Y:S01]  /*3050*/  SHF.L.U32 R10, R12, 0x10, RZ ;  /* 0x000000100c0a7819 */ /* 0x010fe200000006ff */
[----:B------:R-:W-:Y:S02]  /*3060*/  FFMA.FTZ R6, R13, -R9, R6 ;  /* 0x800000090d067223 */ /* 0x000fe40000010006 */
[C---:B------:R-:W-:Y:S02]  /*3070*/  FMUL.FTZ R11, R5.reuse, R11 ;  /* 0x0000000b050b7220 */ /* 0x040fe40000410000 */
[----:B------:R-:W-:Y:S01]  /*3080*/  FADD.FTZ R12, -R16, R10 ;  /* 0x0000000a100c7221 */ /* 0x000fe20000010100 */
[----:B------:R-:W-:-:S03]  /*3090*/  FMUL.FTZ R10, R5, R6 ;  /* 0x00000006050a7220 */ /* 0x000fc60000410000 */
[----:B------:R-:W-:Y:S02]  /*30a0*/  FMUL.FTZ R6, R5, R12 ;  /* 0x0000000c05067220 */ /* 0x000fe40000410000 */
[----:B------:R-:W-:Y:S02]  /*30b0*/  F2FP.BF16.F32.PACK_AB R10, R11, R10 ;  /* 0x0000000a0b0a723e */ /* 0x000fe400000010ff */
[----:B------:R-:W-:-:S04]  /*30c0*/  FFMA.FTZ R11, R4, R6, R17 ;  /* 0x00000006040b7223 */ /* 0x000fc80000010011 */
[----:B------:R-:W-:-:S06]  /*30d0*/  FMUL.FTZ R12, R11, -1.4426950216293334961 ;  /* 0xbfb8aa3b0b0c7820 */ /* 0x000fcc0000410000 */
[----:B------:R-:W0:Y:S02]  /*30e0*/  MUFU.EX2 R12, R12 ;  /* 0x0000000c000c7308 */ /* 0x000e240000000800 */
[----:B0-----:R-:W-:-:S06]  /*30f0*/  FADD.FTZ R12, R12, 1 ;  /* 0x3f8000000c0c7421 */ /* 0x001fcc0000010000 */
[----:B------:R-:W0:Y:S02]  /*3100*/  MUFU.RCP R12, R12 ;  /* 0x0000000c000c7308 */ /* 0x000e240000001000 */
[----:B0-----:R-:W-:-:S04]  /*3110*/  FADD.FTZ R13, -R12, 1 ;  /* 0x3f8000000c0d7421 */ /* 0x001fc80000010100 */
[----:B------:R-:W-:Y:S01]  /*3120*/  FFMA.FTZ R13, R11, R13, 1 ;  /* 0x3f8000000b0d7423 */ /* 0x000fe2000001000d */
[----:B------:R-:W-:Y:S02]  /*3130*/  SHF.L.U32 R11, R26, 0x10, RZ ;  /* 0x000000101a0b7819 */ /* 0x000fe400000006ff */
[----:B------:R-:W3:Y:S03]  /*3140*/  LDL.LU R26, [R1+0x8] ;  /* 0x00000800011a7983 */ /* 0x000ee60000300800 */
[----:B------:R-:W-:Y:S01]  /*3150*/  FADD.FTZ R11, -R16, R11 ;  /* 0x0000000b100b7221 */ /* 0x000fe20000010100 */
[----:B------:R-:W-:Y:S01]  /*3160*/  FMUL.FTZ R13, R12, R13 ;  /* 0x0000000d0c0d7220 */ /* 0x000fe20000410000 */
[----:B------:R-:W-:Y:S01]  /*3170*/  IMAD.U32 R14, R14, 0x10000, RZ ;  /* 0x000100000e0e7824 */ /* 0x000fe200078e00ff */
[----:B------:R-:W4:Y:S01]  /*3180*/  LDL.LU R29, [R1+0x4] ;  /* 0x00000400011d7983 */ /* 0x000f220000300800 */
[----:B------:R-:W-:-:S02]  /*3190*/  FMUL.FTZ R11, R5, R11 ;  /* 0x0000000b050b7220 */ /* 0x000fc40000410000 */
[----:B------:R-:W-:Y:S01]  /*31a0*/  FMUL.FTZ R14, R14, R13 ;  /* 0x0000000d0e0e7220 */ /* 0x000fe20000410000 */
[----:B------:R-:W4:Y:S01]  /*31b0*/  LDL.LU R28, [R1+0x2c] ;  /* 0x00002c00011c7983 */ /* 0x000f220000300800 */
[----:B------:R-:W-:-:S03]  /*31c0*/  FFMA.FTZ R12, R3, R11, R27 ;  /* 0x0000000b030c7223 */ /* 0x000fc6000001001b */
[----:B------:R-:W4:Y:S01]  /*31d0*/  LDL.LU R27, [R1+0x30] ;  /* 0x00003000011b7983 */ /* 0x000f220000300800 */
[----:B------:R-:W-:-:S06]  /*31e0*/  FMUL.FTZ R13, R12, -1.4426950216293334961 ;  /* 0xbfb8aa3b0c0d7820 */ /* 0x000fcc0000410000 */
[----:B------:R-:W0:Y:S02]  /*31f0*/  MUFU.EX2 R13, R13 ;  /* 0x0000000d000d7308 */ /* 0x000e240000000800 */
[----:B0-----:R-:W-:-:S06]  /*3200*/  FADD.FTZ R13, R13, 1 ;  /* 0x3f8000000d0d7421 */ /* 0x001fcc0000010000 */
[----:B------:R-:W0:Y:S01]  /*3210*/  MUFU.RCP R13, R13 ;  /* 0x0000000d000d7308 */ /* 0x000e220000001000 */
[----:B--2---:R-:W-:-:S05]  /*3220*/  SHF.L.U32 R15, R15, 0x10, RZ ;  /* 0x000000100f0f7819 */ /* 0x004fca00000006ff */
[----:B------:R-:W-:Y:S01]  /*3230*/  FADD.FTZ R15, -R16, R15 ;  /* 0x0000000f100f7221 */ /* 0x000fe20000010100 */
[----:B0-----:R-:W-:-:S03]  /*3240*/  FADD.FTZ R16, -R13, 1 ;  /* 0x3f8000000d107421 */ /* 0x001fc60000010100 */
[----:B------:R-:W-:Y:S01]  /*3250*/  FMUL.FTZ R15, R5, R15 ;  /* 0x0000000f050f7220 */ /* 0x000fe20000410000 */
[----:B------:R-:W-:-:S03]  /*3260*/  FFMA.FTZ R16, R12, R16, 1 ;  /* 0x3f8000000c107423 */ /* 0x000fc60000010010 */
[----:B------:R-:W-:-:S04]  /*3270*/  FFMA.FTZ R12, R4, R15, R17 ;  /* 0x0000000f040c7223 */ /* 0x000fc80000010011 */
[----:B------:R-:W-:-:S06]  /*3280*/  FMUL.FTZ R17, R12, -1.4426950216293334961 ;  /* 0xbfb8aa3b0c117820 */ /* 0x000fcc0000410000 */
[----:B------:R-:W0:Y:S02]  /*3290*/  MUFU.EX2 R17, R17 ;  /* 0x0000001100117308 */ /* 0x000e240000000800 */
[----:B0-----:R-:W-:-:S06]  /*32a0*/  FADD.FTZ R17, R17, 1 ;  /* 0x3f80000011117421 */ /* 0x001fcc0000010000 */
[----:B------:R-:W0:Y:S01]  /*32b0*/  MUFU.RCP R17, R17 ;  /* 0x0000001100117308 */ /* 0x000e220000001000 */
[----:B------:R-:W-:Y:S01]  /*32c0*/  FMUL.FTZ R16, R13, R16 ;  /* 0x000000100d107220 */ /* 0x000fe20000410000 */
[----:B0-----:R-:W-:-:S04]  /*32d0*/  FADD.FTZ R13, -R17, 1 ;  /* 0x3f800000110d7421 */ /* 0x001fc80000010100 */
[----:B------:R-:W-:-:S04]  /*32e0*/  FFMA.FTZ R13, R12, R13, 1 ;  /* 0x3f8000000c0d7423 */ /* 0x000fc8000001000d */
[----:B------:R-:W-:Y:S01]  /*32f0*/  FMUL.FTZ R13, R17, R13 ;  /* 0x0000000d110d7220 */ /* 0x000fe20000410000 */
[----:B---3--:R-:W-:Y:S02]  /*3300*/  SHF.L.U32 R12, R26, 0x10, RZ ;  /* 0x000000101a0c7819 */ /* 0x008fe400000006ff */
[----:B------:R-:W2:Y:S04]  /*3310*/  LDL.LU R26, [R1+0x24] ;  /* 0x00002400011a7983 */ /* 0x000ea80000300800 */
[----:B------:R-:W3:Y:S01]  /*3320*/  LDL.LU R17, [R1+0x28] ;  /* 0x0000280001117983 */ /* 0x000ee20000300800 */
[----:B------:R-:W-:Y:S01]  /*3330*/  FMUL.FTZ R12, R12, R16 ;  /* 0x000000100c0c7220 */ /* 0x000fe20000410000 */
[----:B----4-:R-:W-:Y:S01]  /*3340*/  SHF.L.U32 R16, R29, 0x10, RZ ;  /* 0x000000101d107819 */ /* 0x010fe200000006ff */
[--C-:B------:R-:W-:Y:S01]  /*3350*/  FFMA.FTZ R33, R2, R33, -R8.reuse ;  /* 0x0000002102217223 */ /* 0x100fe20000010808 */
[----:B------:R-:W-:-:S03]  /*3360*/  FFMA.FTZ R14, R4, R14, -R8 ;  /* 0x0000000e040e7223 */ /* 0x000fc60000010808 */
[----:B------:R-:W-:Y:S01]  /*3370*/  FMUL.FTZ R13, R16, R13 ;  /* 0x0000000d100d7220 */ /* 0x000fe20000410000 */
[----:B------:R-:W-:Y:S01]  /*3380*/  FFMA.FTZ R36, R36, -R9, R33 ;  /* 0x8000000924247223 */ /* 0x000fe20000010021 */
[----:B------:R-:W-:Y:S01]  /*3390*/  FFMA.FTZ R14, -R9, R6, R14 ;  /* 0x00000006090e7223 */ /* 0x000fe2000001010e */
[--C-:B------:R-:W-:Y:S01]  /*33a0*/  FFMA.FTZ R32, R0, R32, -R8.reuse ;  /* 0x0000002000207223 */ /* 0x100fe20000010808 */
[--C-:B------:R-:W-:Y:S01]  /*33b0*/  FFMA.FTZ R7, R2, R7, -R8.reuse ;  /* 0x0000000702077223 */ /* 0x100fe20000010808 */
[--C-:B------:R-:W-:Y:S01]  /*33c0*/  FFMA.FTZ R12, R3, R12, -R8.reuse ;  /* 0x0000000c030c7223 */ /* 0x100fe20000010808 */
[----:B------:R-:W-:Y:S01]  /*33d0*/  FFMA.FTZ R13, R4, R13, -R8 ;  /* 0x0000000d040d7223 */ /* 0x000fe20000010808 */
[C---:B------:R-:W-:Y:S01]  /*33e0*/  FMUL.FTZ R36, R5.reuse, R36 ;  /* 0x0000002405247220 */ /* 0x040fe20000410000 */
[----:B------:R-:W-:Y:S01]  /*33f0*/  FMUL.FTZ R14, R5, R14 ;  /* 0x0000000e050e7220 */ /* 0x000fe20000410000 */
[-C--:B------:R-:W-:Y:S01]  /*3400*/  FFMA.FTZ R35, R35, -R9.reuse, R32 ;  /* 0x8000000923237223 */ /* 0x080fe20000010020 */
[----:B------:R-:W-:Y:S01]  /*3410*/  FFMA.FTZ R34, R34, -R9, R7 ;  /* 0x8000000922227223 */ /* 0x000fe20000010007 */
[C---:B------:R-:W-:Y:S01]  /*3420*/  FFMA.FTZ R12, -R9.reuse, R11, R12 ;  /* 0x0000000b090c7223 */ /* 0x040fe2000001010c */
[----:B------:R-:W-:Y:S01]  /*3430*/  FFMA.FTZ R8, -R9, R15, R13 ;  /* 0x0000000f09087223 */ /* 0x000fe2000001010d */
[----:B------:R-:W-:Y:S01]  /*3440*/  IADD3 R6, P1, R28, UR16, RZ ;  /* 0x000000101c067c10 */ /* 0x000fe2000ff3e0ff */
[C---:B------:R-:W-:Y:S01]  /*3450*/  FMUL.FTZ R35, R5.reuse, R35 ;  /* 0x0000002305237220 */ /* 0x040fe20000410000 */
[----:B------:R-:W-:Y:S01]  /*3460*/  F2FP.BF16.F32.PACK_AB R14, R14, R36 ;  /* 0x000000240e0e723e */ /* 0x000fe200000010ff */
[C---:B------:R-:W-:Y:S01]  /*3470*/  FMUL.FTZ R34, R5.reuse, R34 ;  /* 0x0000002205227220 */ /* 0x040fe20000410000 */
[C---:B------:R-:W-:Y:S01]  /*3480*/  FMUL.FTZ R12, R5.reuse, R12 ;  /* 0x0000000c050c7220 */ /* 0x040fe20000410000 */
[----:B------:R-:W-:Y:S01]  /*3490*/  FMUL.FTZ R5, R5, R8 ;  /* 0x0000000805057220 */ /* 0x000fe20000410000 */
[----:B------:R-:W-:-:S02]  /*34a0*/  IADD3.X R7, R27, UR17, RZ, P1, !PT ;  /* 0x000000111b077c10 */ /* 0x000fc40008ffe4ff */
[----:B------:R-:W-:Y:S02]  /*34b0*/  PRMT R11, R10, 0x7632, R11 ;  /* 0x000076320a0b7816 */ /* 0x000fe4000000000b */
[----:B------:R-:W-:Y:S02]  /*34c0*/  PRMT R9, R14, 0x7632, R9 ;  /* 0x000076320e097816 */ /* 0x000fe40000000009 */
[----:B------:R-:W-:Y:S02]  /*34d0*/  F2FP.BF16.F32.PACK_AB R12, R12, R35 ;  /* 0x000000230c0c723e */ /* 0x000fe400000010ff */
[----:B------:R-:W-:Y:S01]  /*34e0*/  F2FP.BF16.F32.PACK_AB R5, R5, R34 ;  /* 0x000000220505723e */ /* 0x000fe200000010ff */
[----:B------:R0:W-:Y:S04]  /*34f0*/  STG.E.U16 desc[UR12][R6.64], R10 ;  /* 0x0000000a06007986 */ /* 0x0001e8000c10150c */
[----:B------:R-:W-:Y:S04]  /*3500*/  STG.E.U16 desc[UR12][R6.64+0x2], R11 ;  /* 0x0000020b06007986 */ /* 0x000fe8000c10150c */
[----:B------:R-:W-:Y:S04]  /*3510*/  STG.E.U16 desc[UR12][R6.64+0x4], R14 ;  /* 0x0000040e06007986 */ /* 0x000fe8000c10150c */
[----:B------:R1:W-:Y:S01]  /*3520*/  STG.E.U16 desc[UR12][R6.64+0x6], R9 ;  /* 0x0000060906007986 */ /* 0x0003e2000c10150c */
[----:B0-----:R-:W-:-:S02]  /*3530*/  PRMT R10, R5, 0x7632, R10 ;  /* 0x00007632050a7816 */ /* 0x001fc4000000000a */
[----:B-1----:R-:W-:Y:S01]  /*3540*/  PRMT R7, R12, 0x7632, R7 ;  /* 0x000076320c077816 */ /* 0x002fe20000000007 */
[----:B------:R-:W-:Y:S01]  /*3550*/  ULOP3.LUT UR4, UR4, 0x1, URZ, 0x3c, !UPT ;  /* 0x0000000104047892 */ /* 0x000fe2000f8e3c3f */
[----:B------:R-:W-:Y:S01]  /*3560*/  UMOV UR5, UR10 ;  /* 0x0000000a00057c82 */ /* 0x000fe20008000000 */
[----:B--2---:R-:W-:-:S04]  /*3570*/  IADD3 R8, P1, R26, UR16, RZ ;  /* 0x000000101a087c10 */ /* 0x004fc8000ff3e0ff */
[----:B---3--:R-:W-:-:S05]  /*3580*/  IADD3.X R9, R17, UR17, RZ, P1, !PT ;  /* 0x0000001111097c10 */ /* 0x008fca0008ffe4ff */
[----:B------:R1:W-:Y:S04]  /*3590*/  STG.E.U16 desc[UR12][R8.64], R12 ;  /* 0x0000000c08007986 */ /* 0x0003e8000c10150c */
[----:B------:R1:W-:Y:S04]  /*35a0*/  STG.E.U16 desc[UR12][R8.64+0x2], R7 ;  /* 0x0000020708007986 */ /* 0x0003e8000c10150c */
[----:B------:R1:W-:Y:S04]  /*35b0*/  STG.E.U16 desc[UR12][R8.64+0x4], R5 ;  /* 0x0000040508007986 */ /* 0x0003e8000c10150c */
[----:B------:R1:W-:Y:S01]  /*35c0*/  STG.E.U16 desc[UR12][R8.64+0x6], R10 ;  /* 0x0000060a08007986 */ /* 0x0003e2000c10150c */
[----:B------:R-:W-:Y:S05]  /*35d0*/  @!P0 BRA `(.L_x_722) ;  /* 0xffffffd0003c8947 */ /* 0x000fea000383ffff */
.L_x_706:
[----:B------:R-:W-:-:S04]  /*35e0*/  ULEA UR7, UR8, UR11, 0x8 ;  /* 0x0000000b08077291 */ /* 0x000fc8000f8e403f */
[----:B------:R-:W-:-:S04]  /*35f0*/  USHF.L.U32 UR7, UR7, 0x5, URZ ;  /* 0x0000000507077899 */ /* 0x000fc8000800063f */
[----:B------:R-:W-:-:S06]  /*3600*/  UISETP.GT.AND UP0, UPT, UR7, 0x3bf, UPT ;  /* 0x000003bf0700788c */ /* 0x000fcc000bf04270 */
[----:B------:R-:W-:-:S13]  /*3610*/  PLOP3.LUT P0, PT, PT, PT, UP0, 0x80, 0x0 ;  /* 0x000000000000781c */ /* 0x000fda0003f0f008 */
[----:B------:R-:W-:Y:S05]  /*3620*/  @P0 EXIT ;  /* 0x000000000000094d */ /* 0x000fea0003800000 */
[----:B------:R-:W2:Y:S01]  /*3630*/  S2R R36, SR_TID.X ;  /* 0x0000000000247919 */ /* 0x000ea20000002100 */
[----:B0-----:R-:W-:Y:S01]  /*3640*/  LOP3.LUT R3, RZ, UR14, RZ, 0x33, !PT ;  /* 0x0000000eff037c12 */ /* 0x001fe2000f8e33ff */
[----:B-1----:R-:W-:Y:S01]  /*3650*/  HFMA2.MMA R5, -RZ, RZ, 0, 1.78813934326171875e-06 ;  /* 0x0000001eff057435 */ /* 0x002fe200000001ff */
        /* <DEDUP_REMOVED lines=8> */
[----:B------:R-:W-:-:S03]  /*36e0*/  SEL R0, R0, 0xffffffff, P0 ;  /* 0xffffffff00007807 */ /* 0x000fc60000000000 */
[C---:B------:R-:W-:Y:S01]  /*36f0*/  IMAD.SHL.U32 R2, R3.reuse, 0x100, RZ ;  /* 0x0000010003027824 */ /* 0x040fe200078e00ff */
[----:B------:R-:W-:Y:S01]  /*3700*/  SHF.L.U64.HI R3, R3, 0x8, R0 ;  /* 0x0000000803037819 */ /* 0x000fe20000010200 */
[----:B------:R-:W-:Y:S01]  /*3710*/  USHF.L.U64.HI UR5, UR4, 0x8, UR5 ;  /* 0x0000000804057899 */ /* 0x000fe20008010205 */
[----:B------:R-:W-:Y:S01]  /*3720*/  MOV R0, 0xffffffff ;  /* 0xffffffff00007802 */ /* 0x000fe20000000f00 */
[----:B------:R-:W-:Y:S01]  /*3730*/  USHF.L.U32 UR4, UR4, 0x8, URZ ;  /* 0x0000000804047899 */ /* 0x000fe2000800063f */
[--C-:B--2---:R-:W-:Y:S02]  /*3740*/  SHF.R.U32.HI R35, RZ, 0x5, R36.reuse ;  /* 0x00000005ff237819 */ /* 0x104fe40000011624 */
[----:B------:R-:W-:Y:S02]  /*3750*/  SHF.R.U32.HI R4, RZ, 0x4, R36 ;  /* 0x00000004ff047819 */ /* 0x000fe40000011624 */
[----:B------:R-:W-:Y:S02]  /*3760*/  IADD3 R11, P0, P1, -R2, -0x101, -R35 ;  /* 0xfffffeff020b7810 */ /* 0x000fe4000791e923 */
[----:B------:R-:W-:-:S02]  /*3770*/  VIADDMNMX.U32 R5, R4, R5, 0x20, !PT ;  /* 0x0000002004057446 */ /* 0x000fc40007800005 */
[----:B------:R-:W-:Y:S02]  /*3780*/  IADD3.X R13, ~R3, -0x1, R0, P0, P1 ;  /* 0xffffffff030d7810 */ /* 0x000fe400007e2500 */
[----:B------:R-:W-:Y:S02]  /*3790*/  LOP3.LUT R0, RZ, R4, RZ, 0x33, !PT ;  /* 0x00000004ff007212 */ /* 0x000fe400078e33ff */
[----:B------:R-:W-:Y:S01]  /*37a0*/  IADD3 R30, P1, R35, 0x1e, RZ ;  /* 0x0000001e231e7810 */ /* 0x000fe20007f3e0ff */
[----:B------:R-:W-:Y:S01]  /*37b0*/  IMAD.WIDE.U32 R6, R13, -0x77777777, RZ ;  /* 0x888888890d067825 */ /* 0x000fe200078e00ff */
[----:B------:R-:W-:Y:S02]  /*37c0*/  IADD3 R33, P2, R35, 0x2d, RZ ;  /* 0x0000002d23217810 */ /* 0x000fe40007f5e0ff */
[----:B------:R-:W-:Y:S01]  /*37d0*/  IADD3.X R28, RZ, RZ, RZ, P1, !PT ;  /* 0x000000ffff1c7210 */ /* 0x000fe20000ffe4ff */
[----:B------:R-:W-:Y:S01]  /*37e0*/  IMAD.IADD R5, R5, 0x1, R0 ;  /* 0x0000000105057824 */ /* 0x000fe200078e0200 */
[----:B------:R-:W-:Y:S01]  /*37f0*/  IADD3.X R32, RZ, RZ, RZ, P2, !PT ;  /* 0x000000ffff207210 */ /* 0x000fe200017fe4ff */
[----:B------:R-:W-:-:S04]  /*3800*/  IMAD.WIDE.U32 R8, P0, R11, -0x77777778, R6 ;  /* 0x888888880b087825 */ /* 0x000fc80007800006 */
[----:B------:R-:W-:Y:S01]  /*3810*/  IMAD.WIDE.U32 R6, R11, -0x77777777, RZ ;  /* 0x888888890b067825 */ /* 0x000fe200078e00ff */
[----:B------:R-:W-:Y:S02]  /*3820*/  IADD3.X R11, RZ, RZ, RZ, P0, !PT ;  /* 0x000000ffff0b7210 */ /* 0x000fe400007fe4ff */
[----:B------:R-:W-:Y:S02]  /*3830*/  MOV R10, R9 ;  /* 0x00000009000a7202 */ /* 0x000fe40000000f00 */
        /* <DEDUP_REMOVED lines=12> */
.L_x_739:
        /* <DEDUP_REMOVED lines=47> */
.L_x_726:
[----:B------:R-:W-:Y:S05]  /*3bf0*/  BSYNC B1 ;  /* 0x0000000000017941 */ /* 0x000fea0003800000 */
.L_x_725:
        /* <DEDUP_REMOVED lines=8> */
[----:B------:R-:W-:-:S04]  /*3c80*/  ISETP.GT.U32.AND P1, PT, R16, 0xb4, PT ;  /* 0x000000b41000780c */ /* 0x000fc80003f24070 */
[----:B------:R-:W-:Y:S02]  /*3c90*/  IADD3 R11, R11, R15, RZ ;  /* 0x0000000f0b0b7210 */ /* 0x000fe40007ffe0ff */
        /* <DEDUP_REMOVED lines=13> */
.L_x_729:
        /* <DEDUP_REMOVED lines=55> */
.L_x_728:
[----:B------:R-:W-:Y:S05]  /*40e0*/  BSYNC B1 ;  /* 0x0000000000017941 */ /* 0x000fea0003800000 */
.L_x_727:
        /* <DEDUP_REMOVED lines=35> */
.L_x_731:
[----:B------:R-:W-:Y:S05]  /*4320*/  BSYNC B1 ;  /* 0x0000000000017941 */ /* 0x000fea0003800000 */
.L_x_730:
        /* <DEDUP_REMOVED lines=15> */
.L_x_724:
[----:B------:R-:W-:Y:S05]  /*4420*/  BSYNC B0 ;  /* 0x0000000000007941 */ /* 0x000fea0003800000 */
.L_x_723:
[----:B------:R-:W0:Y:S01]  /*4430*/  S2UR UR7, SR_CgaCtaId ;  /* 0x00000000000779c3 */ /* 0x000e220000008800 */
[----:B------:R-:W-:Y:S01]  /*4440*/  UMOV UR6, 0x400 ;  /* 0x0000040000067882 */ /* 0x000fe20000000000 */
[----:B------:R-:W-:Y:S02]  /*4450*/  SHF.L.U32 R11, R35, 0x1, RZ ;  /* 0x00000001230b7819 */ /* 0x000fe400000006ff */
[----:B------:R-:W-:Y:S02]  /*4460*/  ISETP.GT.U32.AND P0, PT, R36, 0x1ff, PT ;  /* 0x000001ff2400780c */ /* 0x000fe40003f04070 */
        /* <DEDUP_REMOVED lines=10> */
[----:B------:R-:W-:-:S11]  /*4510*/  IMAD.MOV.U32 R12, RZ, RZ, R4 ;  /* 0x000000ffff0c7224 */ /* 0x000fd600078e0004 */
[----:B------:R-:W-:Y:S05]  /*4520*/  @!P0 BRA `(.L_x_734) ;  /* 0x0000000800048947 */ /* 0x000fea0003800000 */
[----:B------:R-:W-:Y:S01]  /*4530*/  ISETP.NE.AND P0, PT, R7, 0xf, PT ;  /* 0x0000000f0700780c */ /* 0x000fe20003f05270 */
[----:B0-----:R-:W-:Y:S01]  /*4540*/  HFMA2.MMA R0, -RZ, RZ, 0, 0 ;  /* 0x00000000ff007435 */ /* 0x001fe200000001ff */
[----:B------:R-:W-:-:S11]  /*4550*/  UMOV UR7, 0xffff ;  /* 0x0000ffff00077882 */ /* 0x000fd60000000000 */
[----:B------:R-:W-:Y:S02]  /*4560*/  @P0 SHF.R.U32.HI R4, RZ, 0x4, R36 ;  /* 0x00000004ff040819 */ /* 0x000fe40000011624 */
[C---:B------:R-:W-:Y:S02]  /*4570*/  @P0 SHF.L.U32 R11, R7.reuse, 0x1, RZ ;  /* 0x00000001070b0819 */ /* 0x040fe400000006ff */
        /* <DEDUP_REMOVED lines=9> */
[----:B------:R-:W-:Y:S02]  /*4610*/  MOV R19, 0xffff ;  /* 0x0000ffff00137802 */ /* 0x000fe40000000f00 */
        /* <DEDUP_REMOVED lines=19> */
.L_x_748:
        /* <DEDUP_REMOVED lines=15> */
[C---:B------:R-:W-:Y:S01]  /*4840*/  @P0 IMAD.SHL.U32 R17, R7.reuse, 0x2, RZ ;  /* 0x0000000207110824 */ /* 0x040fe200078e00ff */
[----:B------:R-:W-:Y:S01]  /*4850*/  @P0 LEA R19, R7, UR6, 0x7 ;  /* 0x0000000607130c11 */ /* 0x000fe2000f8e38ff */
[----:B--2---:R-:W-:Y:S01]  /*4860*/  HFMA2.MMA R0, -RZ, RZ, 0, 0 ;  /* 0x00000000ff007435 */ /* 0x004fe200000001ff */
[----:B------:R-:W-:Y:S02]  /*4870*/  UMOV UR7, 0xffff ;  /* 0x0000ffff00077882 */ /* 0x000fe40000000000 */
[----:B------:R-:W-:-:S04]  /*4880*/  @P0 LOP3.LUT R12, R12, R17, RZ, 0x3c, !PT ;  /* 0x000000110c0c0212 */ /* 0x000fc800078e3cff */
[----:B------:R-:W-:Y:S02]  /*4890*/  @P0 LEA R16, R12, R19, 0x2 ;  /* 0x000000130c100211 */ /* 0x000fe400078e10ff */
[----:B------:R-:W-:-:S03]  /*48a0*/  MOV R12, RZ ;  /* 0x000000ff000c7202 */ /* 0x000fc60000000f00 */
[----:B------:R0:W1:Y:S04]  /*48b0*/  @P0 LDS R0, [R16] ;  /* 0x0000000010000984 */ /* 0x0000680000000800 */
        /* <DEDUP_REMOVED lines=24> */
.L_x_758:
        /* <DEDUP_REMOVED lines=10> */
[----:B-1----:R-:W-:Y:S01]  /*4ae0*/  IMAD.MOV.U32 R0, RZ, RZ, RZ ;  /* 0x000000ffff007224 */ /* 0x002fe200078e00ff */
        /* <DEDUP_REMOVED lines=30> */
.L_x_768:
[----:B--2---:R-:W-:Y:S01]  /*4cd0*/  FADD.FTZ R12, R29, R27 ;  /* 0x0000001b1d0c7221 */ /* 0x004fe20000010000 */
[----:B------:R-:W-:-:S04]  /*4ce0*/  @!P1 F2FP.BF16.F32.PACK_AB R0, RZ, R0 ;  /* 0x00000000ff00923e */ /* 0x000fc800000010ff */
[----:B------:R-:W-:Y:S01]  /*4cf0*/  @!P1 F2FP.BF16.F32.PACK_AB R12, RZ, R12 ;  /* 0x0000000cff0c923e */ /* 0x000fe200000010ff */
[----:B------:R3:W-:Y:S03]  /*4d00*/  @!P1 STG.E.U16 desc[UR12][R10.64+0x78], R0 ;  /* 0x000078000a009986 */ /* 0x0007e6000c10150c */
[----:B------:R-:W-:Y:S02]  /*4d10*/  PRMT R16, R12, 0x7610, R16 ;  /* 0x000076100c107816 */ /* 0x000fe40000000010 */
[----:B------:R-:W-:-:S03]  /*4d20*/  LEA.HI R12, R36, 0x5a, RZ, 0x1c ;  /* 0x0000005a240c7811 */ /* 0x000fc600078fe0ff */
[----:B------:R3:W-:Y:S04]  /*4d30*/  @!P1 STG.E.U16 desc[UR12][R14.64+0x78], R16 ;  /* 0x000078100e009986 */ /* 0x0007e8000c10150c */
.L_x_734:
[----:B------:R-:W-:Y:S05]  /*4d40*/  BSYNC B0 ;  /* 0x0000000000007941 */ /* 0x000fea0003800000 */
.L_x_733:
[----:B------:R-:W-:-:S13]  /*4d50*/  ISETP.GE.U32.AND P0, PT, R5, 0x5a, PT ;  /* 0x0000005a0500780c */ /* 0x000fda0003f06070 */
[----:B------:R-:W-:Y:S05]  /*4d60*/  @!P0 BRA `(.L_x_732) ;  /* 0x0000000800a08947 */ /* 0x000fea0003800000 */
[----:B------:R-:W-:Y:S01]  /*4d70*/  ISETP.NE.AND P0, PT, R7, 0xf, PT ;  /* 0x0000000f0700780c */ /* 0x000fe20003f05270 */
[----:B-123--:R-:W-:Y:S01]  /*4d80*/  HFMA2.MMA R10, -RZ, RZ, 0, 0 ;  /* 0x00000000ff0a7435 */ /* 0x00efe200000001ff */
[----:B------:R-:W-:Y:S01]  /*4d90*/  MOV R18, RZ ;  /* 0x000000ff00127202 */ /* 0x000fe20000000f00 */
[----:B------:R-:W-:-:S10]  /*4da0*/  UMOV UR7, 0xffff ;  /* 0x0000ffff00077882 */ /* 0x000fd40000000000 */
[C---:B------:R-:W-:Y:S02]  /*4db0*/  @P0 SHF.L.U32 R11, R7.reuse, 0x1, RZ ;  /* 0x00000001070b0819 */ /* 0x040fe400000006ff */
[----:B------:R-:W-:Y:S02]  /*4dc0*/  @P0 LEA R15, R7, UR6, 0x7 ;  /* 0x00000006070f0c11 */ /* 0x000fe4000f8e38ff */
[----:B0-----:R-:W-:-:S05]  /*4dd0*/  @P0 LOP3.LUT R0, R12, R11, RZ, 0x3c, !PT ;  /* 0x0000000b0c000212 */ /* 0x001fca00078e3cff */
[----:B------:R-:W-:-:S05]  /*4de0*/  @P0 IMAD R0, R0, 0x4, R15 ;  /* 0x0000000400000824 */ /* 0x000fca00078e020f */
[----:B------:R0:W1:Y:S04]  /*4df0*/  @P0 LDS R10, [R0] ;  /* 0x00000000000a0984 */ /* 0x0000680000000800 */
[----:B------:R0:W2:Y:S01]  /*4e00*/  @P0 LDS R18, [R0+0x780] ;  /* 0x0007800000120984 */ /* 0x0000a20000000800 */
[----:B------:R-:W-:Y:S05]  /*4e10*/  BRA.DIV UR7, `(.L_x_738) ;  /* 0x0000001607307947 */ /* 0x000fea000b800000 */
[----:B------:R-:W-:Y:S01]  /*4e20*/  MOV R21, 0xffff ;  /* 0x0000ffff00157802 */ /* 0x000fe20000000f00 */
[C---:B------:R-:W-:Y:S01]  /*4e30*/  @P0 IMAD.SHL.U32 R15, R7.reuse, 0x2, RZ ;  /* 0x00000002070f0824 */ /* 0x040fe200078e00ff */
[----:B0-----:R-:W-:Y:S02]  /*4e40*/  MOV R0, 0xffff ;  /* 0x0000ffff00007802 */ /* 0x001fe40000000f00 */
[C---:B------:R-:W-:Y:S01]  /*4e50*/  @P0 IADD3 R14, R12.reuse, 0x1e, RZ ;  /* 0x0000001e0c0e0810 */ /* 0x040fe20007ffe0ff */
[----:B-1----:R-:W0:Y:S01]  /*4e60*/  SHFL.BFLY PT, R11, R10, 0x8, 0x101f ;  /* 0x0d101f000a0b7f89 */ /* 0x002e2200000e0000 */
[----:B------:R-:W-:Y:S02]  /*4e70*/  @P0 SHF.L.U32 R22, R7, 0x1, RZ ;  /* 0x0000000107160819 */ /* 0x000fe400000006ff */
[----:B------:R-:W-:Y:S02]  /*4e80*/  @P0 IADD3 R17, R12, 0x3c, RZ ;  /* 0x0000003c0c110810 */ /* 0x000fe40007ffe0ff */
[----:B------:R-:W-:-:S02]  /*4e90*/  @P0 LOP3.LUT R14, R14, R15, RZ, 0x3c, !PT ;  /* 0x0000000f0e0e0212 */ /* 0x000fc400078e3cff */
[----:B------:R-:W-:Y:S02]  /*4ea0*/  @P0 LEA R19, R7, UR6, 0x7 ;  /* 0x0000000607130c11 */ /* 0x000fe4000f8e38ff */
[----:B------:R-:W-:Y:S02]  /*4eb0*/  @P0 LOP3.LUT R17, R17, R22, RZ, 0x3c, !PT ;  /* 0x0000001611110212 */ /* 0x000fe400078e3cff */
[----:B------:R-:W-:Y:S01]  /*4ec0*/  @P0 LEA R34, R7, UR6, 0x7 ;  /* 0x0000000607220c11 */ /* 0x000fe2000f8e38ff */
[----:B------:R-:W-:Y:S01]  /*4ed0*/  @P0 IMAD R19, R14, 0x4, R19 ;  /* 0x000000040e130824 */ /* 0x000fe200078e0213 */
[----:B------:R-:W-:Y:S02]  /*4ee0*/  MOV R23, 0xffff ;  /* 0x0000ffff00177802 */ /* 0x000fe40000000f00 */
[----:B------:R-:W-:Y:S02]  /*4ef0*/  @P0 LEA R34, R17, R34, 0x2 ;  /* 0x0000002211220211 */ /* 0x000fe400078e10ff */
[----:B------:R-:W-:Y:S01]  /*4f00*/  @P0 LDS R15, [R19] ;  /* 0x00000000130f0984 */ /* 0x000fe20000000800 */
[----:B------:R-:W-:-:S02]  /*4f10*/  MOV R17, 0xffff ;  /* 0x0000ffff00117802 */ /* 0x000fc40000000f00 */
[----:B------:R-:W-:Y:S01]  /*4f20*/  @P0 SHF.L.U32 R20, R7, 0x1, RZ ;  /* 0x0000000107140819 */ /* 0x000fe200000006ff */
[----:B------:R1:W-:Y:S01]  /*4f30*/  @P0 LDS R14, [R19+0x780] ;  /* 0x00078000130e0984 */ /* 0x0003e20000000800 */
[----:B------:R-:W-:Y:S01]  /*4f40*/  MOV R25, 0xffff ;  /* 0x0000ffff00197802 */ /* 0x000fe20000000f00 */
[----:B0-----:R-:W-:Y:S02]  /*4f50*/  FADD.FTZ R11, R11, R10 ;  /* 0x0000000a0b0b7221 */ /* 0x001fe40000010000 */
[----:B--2---:R-:W0:Y:S01]  /*4f60*/  SHFL.BFLY PT, R29, R18, 0x8, 0x101f ;  /* 0x0d101f00121d7f89 */ /* 0x004e2200000e0000 */
[----:B------:R-:W-:Y:S02]  /*4f70*/  MOV R31, RZ ;  /* 0x000000ff001f7202 */ /* 0x000fe40000000f00 */
[----:B------:R-:W-:Y:S01]  /*4f80*/  MOV R22, RZ ;  /* 0x000000ff00167202 */ /* 0x000fe20000000f00 */
[----:B------:R-:W2:Y:S01]  /*4f90*/  SHFL.BFLY PT, R0, R11, 0x4, 0x101f ;  /* 0x0c901f000b007f89 */ /* 0x000ea200000e0000 */
[----:B-1----:R-:W-:Y:S01]  /*4fa0*/  IMAD.MOV.U32 R19, RZ, RZ, RZ ;  /* 0x000000ffff137224 */ /* 0x002fe200078e00ff */
[----:B------:R-:W-:-:S02]  /*4fb0*/  ISETP.NE.AND P1, PT, R7, RZ, PT ;  /* 0x000000ff0700720c */ /* 0x000fc40003f25270 */
[----:B------:R-:W1:Y:S01]  /*4fc0*/  @P0 LDS R10, [R34] ;  /* 0x00000000220a0984 */ /* 0x000e620000000800 */
[----:B------:R-:W-:-:S03]  /*4fd0*/  MOV R27, 0xffff ;  /* 0x0000ffff001b7802 */ /* 0x000fc60000000f00 */
[----:B------:R3:W4:Y:S02]  /*4fe0*/  @P0 LDS R21, [R34+0x780] ;  /* 0x0007800022150984 */ /* 0x0007240000000800 */
[----:B---3--:R-:W-:Y:S01]  /*4ff0*/  MOV R34, 0xffff ;  /* 0x0000ffff00227802 */ /* 0x008fe20000000f00 */
[----:B0-----:R-:W-:Y:S01]  /*5000*/  FADD.FTZ R29, R29, R18 ;  /* 0x000000121d1d7221 */ /* 0x001fe20000010000 */
[----:B--2---:R-:W-:Y:S01]  /*5010*/  FADD.FTZ R0, R11, R0 ;  /* 0x000000000b007221 */ /* 0x004fe20000010000 */
[----:B------:R-:W-:-:S03]  /*5020*/  @P0 VIADD R11, R12, 0x5a ;  /* 0x0000005a0c0b0836 */ /* 0x000fc60000000000 */
[----:B------:R-:W0:Y:S01]  /*5030*/  SHFL.BFLY PT, R34, R29, 0x4, 0x101f ;  /* 0x0c901f001d227f89 */ /* 0x000e2200000e0000 */
[----:B------:R-:W-:Y:S01]  /*5040*/  @P0 MOV R31, R15 ;  /* 0x0000000f001f0202 */ /* 0x000fe20000000f00 */
[----:B------:R-:W-:Y:S02]  /*5050*/  IMAD.MOV.U32 R15, RZ, RZ, 0xffff ;  /* 0x0000ffffff0f7424 */ /* 0x000fe400078e00ff */
[----:B------:R-:W2:Y:S01]  /*5060*/  SHFL.BFLY PT, R17, R0, 0x2, 0x101f ;  /* 0x0c501f0000117f89 */ /* 0x000ea200000e0000 */
[----:B------:R-:W-:Y:S02]  /*5070*/  @P0 LOP3.LUT R11, R11, R20, RZ, 0x3c, !PT ;  /* 0x000000140b0b0212 */ /* 0x000fe400078e3cff */
[----:B------:R-:W-:Y:S01]  /*5080*/  @P0 LEA R20, R7, UR6, 0x7 ;  /* 0x0000000607140c11 */ /* 0x000fe2000f8e38ff */
[----:B------:R-:W3:Y:S01]  /*5090*/  SHFL.BFLY PT, R23, R31, 0x8, 0x101f ;  /* 0x0d101f001f177f89 */ /* 0x000ee200000e0000 */
[----:B------:R-:W-:Y:S02]  /*50a0*/  @P0 MOV R19, R14 ;  /* 0x0000000e00130202 */ /* 0x000fe40000000f00 */
[----:B------:R-:W-:-:S02]  /*50b0*/  @P0 LEA R11, R11, R20, 0x2 ;  /* 0x000000140b0b0211 */ /* 0x000fc400078e10ff */
[----:B------:R-:W-:Y:S02]  /*50c0*/  MOV R20, 0xffff ;  /* 0x0000ffff00147802 */ /* 0x000fe40000000f00 */
[----:B------:R-:W-:Y:S01]  /*50d0*/  MOV R14, RZ ;  /* 0x000000ff000e7202 */ /* 0x000fe20000000f00 */
[----:B------:R-:W-:Y:S01]  /*50e0*/  @P0 LDS R18, [R11] ;  /* 0x000000000b120984 */ /* 0x000fe20000000800 */
[----:B-1----:R-:W-:-:S03]  /*50f0*/  @P0 IMAD.MOV.U32 R22, RZ, RZ, R10 ;  /* 0x000000ffff160224 */ /* 0x002fc600078e000a */
[----:B------:R-:W1:Y:S01]  /*5100*/  SHFL.BFLY PT, R20, R19, 0x8, 0x101f ;  /* 0x0d101f0013147f89 */ /* 0x000e6200000e0000 */
[----:B----4-:R-:W-:-:S03]  /*5110*/  @P0 MOV R14, R21 ;  /* 0x00000015000e0202 */ /* 0x010fc60000000f00 */
[----:B------:R-:W4:Y:S01]  /*5120*/  SHFL.BFLY PT, R15, R22, 0x8, 0x101f ;  /* 0x0d101f00160f7f89 */ /* 0x000f2200000e0000 */
[----:B0-----:R-:W-:Y:S01]  /*5130*/  FADD.FTZ R21, R29, R34 ;  /* 0x000000221d157221 */ /* 0x001fe20000010000 */
[----:B------:R-:W-:Y:S01]  /*5140*/  MOV R34, 0xffff ;  /* 0x0000ffff00227802 */ /* 0x000fe20000000f00 */
[----:B--2---:R-:W-:Y:S01]  /*5150*/  FADD.FTZ R0, R0, R17 ;  /* 0x0000001100007221 */ /* 0x004fe20000010000 */
[----:B------:R-:W-:Y:S01]  /*5160*/  SHFL.BFLY PT, R16, R14, 0x8, 0x101f ;  /* 0x0d101f000e107f89 */ /* 0x000fe200000e0000 */
[----:B---3--:R-:W-:-:S03]  /*5170*/  FADD.FTZ R31, R23, R31 ;  /* 0x0000001f171f7221 */ /* 0x008fc60000010000 */
[----:B------:R-:W0:Y:S04]  /*5180*/  SHFL.BFLY PT, R24, R0, 0x1, 0x101f ;  /* 0x0c301f0000187f89 */ /* 0x000e2800000e0000 */
[----:B------:R2:W-:Y:S04]  /*5190*/  @P0 LDS R17, [R11+0x780] ;  /* 0x000780000b110984 */ /* 0x0005e80000000800 */
[----:B------:R-:W3:Y:S01]  /*51a0*/  SHFL.BFLY PT, R23, R31, 0x4, 0x101f ;  /* 0x0c901f001f177f89 */ /* 0x000ee200000e0000 */
[----:B-1----:R-:W-:Y:S01]  /*51b0*/  FADD.FTZ R20, R20, R19 ;  /* 0x0000001314147221 */ /* 0x002fe20000010000 */
[----:B--2---:R-:W1:Y:S01]  /*51c0*/  @!P1 LDC.64 R10, c[0x0][0x218] ;  /* 0x00008600ff0a9b82 */ /* 0x004e620000000a00 */
[----:B------:R-:W-:Y:S01]  /*51d0*/  MOV R19, 0xffff ;  /* 0x0000ffff00137802 */ /* 0x000fe20000000f00 */
[----:B----4-:R-:W-:-:S05]  /*51e0*/  FADD.FTZ R22, R15, R22 ;  /* 0x000000160f167221 */ /* 0x010fca0000010000 */
[----:B------:R-:W2:Y:S01]  /*51f0*/  SHFL.BFLY PT, R19, R20, 0x4, 0x101f ;  /* 0x0c901f0014137f89 */ /* 0x000ea200000e0000 */
[----:B0-----:R-:W-:Y:S01]  /*5200*/  FADD.FTZ R29, R0, R24 ;  /* 0x00000018001d7221 */ /* 0x001fe20000010000 */
[----:B------:R-:W-:Y:S01]  /*5210*/  MOV R24, 0xffff ;  /* 0x0000ffff00187802 */ /* 0x000fe20000000f00 */
[----:B------:R-:W-:Y:S01]  /*5220*/  IMAD.IADD R0, R12, 0x1, R6 ;  /* 0x000000010c007824 */ /* 0x000fe200078e0206 */
[----:B------:R-:W-:Y:S02]  /*5230*/  MOV R12, RZ ;  /* 0x000000ff000c7202 */ /* 0x000fe40000000f00 */
[----:B------:R-:W-:Y:S02]  /*5240*/  @!P1 F2FP.BF16.F32.PACK_AB R15, RZ, R29 ;  /* 0x0000001dff0f923e */ /* 0x000fe400000010ff */
[----:B------:R-:W0:Y:S01]  /*5250*/  SHFL.BFLY PT, R29, R21, 0x2, 0x101f ;  /* 0x0c501f00151d7f89 */ /* 0x000e2200000e0000 */
[----:B---3--:R-:W-:Y:S01]  /*5260*/  FADD.FTZ R31, R31, R23 ;  /* 0x000000171f1f7221 */ /* 0x008fe20000010000 */
[----:B------:R-:W-:Y:S01]  /*5270*/  PRMT R37, R15, 0x7610, R37 ;  /* 0x000076100f257816 */ /* 0x000fe20000000025 */
[----:B------:R-:W-:-:S02]  /*5280*/  IMAD.MOV.U32 R15, RZ, RZ, 0xffff ;  /* 0x0000ffffff0f7424 */ /* 0x000fc400078e00ff */
[----:B-1----:R-:W-:Y:S01]  /*5290*/  @!P1 IMAD.WIDE R10, R0, 0x2, R10 ;  /* 0x00000002000a9825 */ /* 0x002fe200078e020a */
[----:B------:R-:W-:Y:S04]  /*52a0*/  SHFL.BFLY PT, R23, R31, 0x2, 0x101f ;  /* 0x0c501f001f177f89 */ /* 0x000fe800000e0000 */
[----:B------:R-:W1:Y:S01]  /*52b0*/  SHFL.BFLY PT, R15, R22, 0x4, 0x101f ;  /* 0x0c901f00160f7f89 */ /* 0x000e6200000e0000 */
[----:B--2---:R-:W-:Y:S01]  /*52c0*/  FADD.FTZ R20, R20, R19 ;  /* 0x0000001314147221 */ /* 0x004fe20000010000 */
[----:B------:R-:W-:Y:S02]  /*52d0*/  @P0 MOV R12, R17 ;  /* 0x00000011000c0202 */ /* 0x000fe40000000f00 */
[----:B------:R2:W-:Y:S01]  /*52e0*/  @!P1 STG.E.U16 desc[UR12][R10.64], R37 ;  /* 0x000000250a009986 */ /* 0x0005e2000c10150c */
[----:B------:R-:W-:-:S02]  /*52f0*/  MOV R17, 0xffff ;  /* 0x0000ffff00117802 */ /* 0x000fc40000000f00 */
[----:B------:R-:W-:-:S06]  /*5300*/  MOV R19, 0xffff ;  /* 0x0000ffff00137802 */ /* 0x000fcc0000000f00 */
[----:B------:R-:W3:Y:S01]  /*5310*/  SHFL.BFLY PT, R19, R20, 0x2, 0x101f ;  /* 0x0c501f0014137f89 */ /* 0x000ee200000e0000 */
[----:B--2---:R-:W-:Y:S01]  /*5320*/  FADD.FTZ R10, R16, R14 ;  /* 0x0000000e100a7221 */ /* 0x004fe20000010000 */
[----:B------:R-:W-:Y:S01]  /*5330*/  MOV R11, RZ ;  /* 0x000000ff000b7202 */ /* 0x000fe20000000f00 */
[----:B------:R-:W-:Y:S01]  /*5340*/  IMAD.MOV.U32 R16, RZ, RZ, 0xffff ;  /* 0x0000ffffff107424 */ /* 0x000fe200078e00ff */
[----:B------:R-:W-:Y:S01]  /*5350*/  @P0 MOV R11, R18 ;  /* 0x00000012000b0202 */ /* 0x000fe20000000f00 */
[----:B0-----:R-:W-:Y:S01]  /*5360*/  FADD.FTZ R18, R21, R29 ;  /* 0x0000001d15127221 */ /* 0x001fe20000010000 */
[----:B------:R-:W0:Y:S01]  /*5370*/  SHFL.BFLY PT, R24, R10, 0x4, 0x101f ;  /* 0x0c901f000a187f89 */ /* 0x000e2200000e0000 */
[----:B------:R-:W-:Y:S01]  /*5380*/  IMAD.MOV.U32 R21, RZ, RZ, 0xffff ;  /* 0x0000ffffff157424 */ /* 0x000fe200078e00ff */
[----:B------:R-:W-:Y:S01]  /*5390*/  MOV R29, 0xffff ;  /* 0x0000ffff001d7802 */ /* 0x000fe20000000f00 */
[----:B-1----:R-:W-:Y:S01]  /*53a0*/  FADD.FTZ R22, R22, R15 ;  /* 0x0000000f16167221 */ /* 0x002fe20000010000 */
[----:B------:R-:W1:Y:S04]  /*53b0*/  SHFL.BFLY PT, R16, R11, 0x8, 0x101f ;  /* 0x0d101f000b107f89 */ /* 0x000e6800000e0000 */
[----:B------:R-:W2:Y:S04]  /*53c0*/  SHFL.BFLY PT, R14, R12, 0x8, 0x101f ;  /* 0x0d101f000c0e7f89 */ /* 0x000ea800000e0000 */
[----:B------:R-:W4:Y:S04]  /*53d0*/  SHFL.BFLY PT, R17, R18, 0x1, 0x101f ;  /* 0x0c301f0012117f89 */ /* 0x000f2800000e0000 */
[----:B------:R-:W5:Y:S01]  /*53e0*/  SHFL.BFLY PT, R21, R22, 0x2, 0x101f ;  /* 0x0c501f0016157f89 */ /* 0x000f6200000e0000 */
[----:B---3--:R-:W-:Y:S01]  /*53f0*/  FADD.FTZ R19, R20, R19 ;  /* 0x0000001314137221 */ /* 0x008fe20000010000 */
[----:B0-----:R-:W-:Y:S01]  /*5400*/  FADD.FTZ R10, R10, R24 ;  /* 0x000000180a0a7221 */ /* 0x001fe20000010000 */
[----:B------:R-:W-:Y:S01]  /*5410*/  MOV R24, 0xffff ;  /* 0x0000ffff00187802 */ /* 0x000fe20000000f00 */
[----:B-1----:R-:W-:-:S03]  /*5420*/  FADD.FTZ R11, R16, R11 ;  /* 0x0000000b100b7221 */ /* 0x002fc60000010000 */
[----:B------:R-:W0:Y:S01]  /*5430*/  SHFL.BFLY PT, R16, R10, 0x2, 0x101f ;  /* 0x0c501f000a107f89 */ /* 0x000e2200000e0000 */
[----:B--2---:R-:W-:-:S03]  /*5440*/  FADD.FTZ R12, R14, R12 ;  /* 0x0000000c0e0c7221 */ /* 0x004fc60000010000 */
[----:B------:R-:W1:Y:S01]  /*5450*/  SHFL.BFLY PT, R24, R11, 0x4, 0x101f ;  /* 0x0c901f000b187f89 */ /* 0x000e6200000e0000 */
[----:B------:R-:W2:Y:S01]  /*5460*/  @!P1 LDC.64 R14, c[0x0][0x220] ;  /* 0x00008800ff0e9b82 */ /* 0x000ea20000000a00 */
[----:B----4-:R-:W-:Y:S01]  /*5470*/  FADD.FTZ R25, R18, R17 ;  /* 0x0000001112197221 */ /* 0x010fe20000010000 */
[----:B------:R-:W-:Y:S01]  /*5480*/  FADD.FTZ R18, R31, R23 ;  /* 0x000000171f127221 */ /* 0x000fe20000010000 */
[----:B------:R-:W-:Y:S01]  /*5490*/  MOV R23, 0xffff ;  /* 0x0000ffff00177802 */ /* 0x000fe20000000f00 */
[----:B------:R-:W3:Y:S01]  /*54a0*/  SHFL.BFLY PT, R29, R12, 0x4, 0x101f ;  /* 0x0c901f000c1d7f89 */ /* 0x000ee200000e0000 */
[----:B-----5:R-:W-:Y:S01]  /*54b0*/  FADD.FTZ R20, R22, R21 ;  /* 0x0000001516147221 */ /* 0x020fe20000010000 */
[----:B------:R-:W-:Y:S01]  /*54c0*/  IMAD.MOV.U32 R21, RZ, RZ, 0xffff ;  /* 0x0000ffffff157424 */ /* 0x000fe200078e00ff */
[----:B------:R-:W-:Y:S01]  /*54d0*/  @!P1 F2FP.BF16.F32.PACK_AB R25, RZ, R25 ;  /* 0x00000019ff19923e */ /* 0x000fe200000010ff */
[----:B------:R-:W4:Y:S01]  /*54e0*/  SHFL.BFLY PT, R17, R19, 0x1, 0x101f ;  /* 0x0c301f0013117f89 */ /* 0x000f2200000e0000 */
[----:B------:R-:W-:-:S03]  /*54f0*/  MOV R31, 0xffff ;  /* 0x0000ffff001f7802 */ /* 0x000fc60000000f00 */
[----:B------:R-:W5:Y:S04]  /*5500*/  SHFL.BFLY PT, R23, R18, 0x1, 0x101f ;  /* 0x0c301f0012177f89 */ /* 0x000f6800000e0000 */
[----:B------:R-:W5:Y:S01]  /*5510*/  SHFL.BFLY PT, R21, R20, 0x1, 0x101f ;  /* 0x0c301f0014157f89 */ /* 0x000f6200000e0000 */
[----:B------:R-:W-:Y:S01]  /*5520*/  PRMT R34, R25, 0x7610, R34 ;  /* 0x0000761019227816 */ /* 0x000fe20000000022 */
[----:B0-----:R-:W-:Y:S01]  /*5530*/  FADD.FTZ R10, R10, R16 ;  /* 0x000000100a0a7221 */ /* 0x001fe20000010000 */
[----:B-1----:R-:W-:Y:S01]  /*5540*/  FADD.FTZ R11, R11, R24 ;  /* 0x000000180b0b7221 */ /* 0x002fe20000010000 */
[----:B------:R-:W-:Y:S01]  /*5550*/  MOV R24, 0xffff ;  /* 0x0000ffff00187802 */ /* 0x000fe20000000f00 */
[----:B--2---:R-:W-:Y:S02]  /*5560*/  @!P1 IMAD.WIDE R14, R0, 0x2, R14 ;  /* 0x00000002000e9825 */ /* 0x004fe400078e020e */
[----:B------:R-:W0:Y:S02]  /*5570*/  SHFL.BFLY PT, R22, R10, 0x1, 0x101f ;  /* 0x0c301f000a167f89 */ /* 0x000e2400000e0000 */
[----:B---3--:R-:W-:-:S02]  /*5580*/  FADD.FTZ R12, R12, R29 ;  /* 0x0000001d0c0c7221 */ /* 0x008fc40000010000 */
[----:B------:R-:W1:Y:S01]  /*5590*/  SHFL.BFLY PT, R24, R11, 0x2, 0x101f ;  /* 0x0c501f000b187f89 */ /* 0x000e6200000e0000 */
[----:B----4-:R-:W-:-:S03]  /*55a0*/  FADD.FTZ R25, R19, R17 ;  /* 0x0000001113197221 */ /* 0x010fc60000010000 */
        /* <DEDUP_REMOVED lines=8> */
[----:B0-----:R-:W-:-:S06]  /*5630*/  FADD.FTZ R10, R10, R22 ;  /* 0x000000160a0a7221 */ /* 0x001fcc0000010000 */
[----:B--2---:R-:W0:Y:S01]  /*5640*/  @!P1 LDC.64 R14, c[0x0][0x220] ;  /* 0x00008800ff0e9b82 */ /* 0x004e220000000a00 */
[----:B------:R-:W-:Y:S01]  /*5650*/  @!P1 F2FP.BF16.F32.PACK_AB R22, RZ, R25 ;  /* 0x00000019ff16923e */ /* 0x000fe200000010ff */
[----:B-1----:R-:W-:Y:S01]  /*5660*/  FADD.FTZ R11, R11, R24 ;  /* 0x000000180b0b7221 */ /* 0x002fe20000010000 */
[----:B------:R-:W-:Y:S02]  /*5670*/  @!P1 F2FP.BF16.F32.PACK_AB R10, RZ, R10 ;  /* 0x0000000aff0a923e */ /* 0x000fe400000010ff */
[----:B------:R-:W-:-:S03]  /*5680*/  MOV R24, 0xffff ;  /* 0x0000ffff00187802 */ /* 0x000fc60000000f00 */
        /* <DEDUP_REMOVED lines=13> */
.L_x_802:
        /* <DEDUP_REMOVED lines=9> */
.L_x_732:
[----:B------:R-:W-:Y:S05]  /*57f0*/  WARPSYNC.ALL ;  /* 0x0000000000007948 */ /* 0x000fea0003800000 */
[----:B------:R-:W-:Y:S01]  /*5800*/  BAR.SYNC.DEFER_BLOCKING 0x0 ;  /* 0x0000000000007b1d */ /* 0x000fe20000010000 */
[C---:B------:R-:W-:Y:S01]  /*5810*/  ISETP.GE.AND P0, PT, R6.reuse, -0x1c40, PT ;  /* 0xffffe3c00600780c */ /* 0x040fe20003f06270 */
[----:B------:R-:W-:-:S12]  /*5820*/  VIADD R6, R6, 0x2000 ;  /* 0x0000200006067836 */ /* 0x000fd80000000000 */
[----:B------:R-:W-:Y:S05]  /*5830*/  @!P0 BRA `(.L_x_739) ;  /* 0xffffffe000308947 */ /* 0x000fea000383ffff */
[----:B------:R-:W-:Y:S05]  /*5840*/  EXIT ;  /* 0x000000000000794d */ /* 0x000fea0003800000 */
.L_x_735:
[----:B-1----:R-:W-:Y:S01]  /*5850*/  MOV R25, R0 ;  /* 0x0000000000197202 */ /* 0x002fe20000000f00 */
[----:B------:R-:W-:Y:S01]  /*5860*/  IMAD.MOV.U32 R16, RZ, RZ, 0xffff ;  /* 0x0000ffffff107424 */ /* 0x000fe200078e00ff */
[----:B------:R-:W-:Y:S02]  /*5870*/  MOV R24, 0x8 ;  /* 0x0000000800187802 */ /* 0x000fe40000000f00 */
[----:B------:R-:W-:-:S07]  /*5880*/  MOV R23, 0x101f ;  /* 0x0000101f00177802 */ /* 0x000fce0000000f00 */
[----:B0-2---:R-:W-:Y:S05]  /*5890*/  WARPSYNC.COLLECTIVE R16, `(.L_x_740) ;  /* 0x0000000010087348 */ /* 0x005fea0003c00000 */
[----:B------:R1:W3:Y:S02]  /*58a0*/  SHFL.BFLY P2, R27, R25, R24, R23 ;  /* 0x0c000018191b7389 */ /* 0x0002e40000040017 */
[----:B0123--:R-:W-:Y:S01]  /*58b0*/  ENDCOLLECTIVE ;  /* 0x000000000000791b */ /* 0x00ffe20003800000 */
.L_x_740:
[----:B------:R-:W-:Y:S02]  /*58c0*/  MOV R25, R10 ;  /* 0x0000000a00197202 */ /* 0x000fe40000000f00 */
[----:B------:R-:W-:-:S07]  /*58d0*/  MOV R11, R27 ;  /* 0x0000001b000b7202 */ /* 0x000fce0000000f00 */
[----:B------:R-:W-:Y:S05]  /*58e0*/  WARPSYNC.COLLECTIVE R16, `(.L_x_741) ;  /* 0x0000000010087348 */ /* 0x000fea0003c00000 */
[----:B------:R0:W1:Y:S02]  /*58f0*/  SHFL.BFLY P2, R27, R25, R24, R23 ;  /* 0x0c000018191b7389 */ /* 0x0000640000040017 */
[----:B01----:R-:W-:Y:S01]  /*5900*/  ENDCOLLECTIVE ;  /* 0x000000000000791b */ /* 0x003fe20003800000 */
.L_x_741:
[----:B------:R-:W-:-:S04]  /*5910*/  FADD.FTZ R11, R11, R0 ;  /* 0x000000000b0b7221 */ /* 0x000fc80000010000 */
[----:B------:R-:W-:Y:S01]  /*5920*/  IMAD.MOV.U32 R25, RZ, RZ, R11 ;  /* 0x000000ffff197224 */ /* 0x000fe200078e000b */
[----:B------:R-:W-:Y:S02]  /*5930*/  MOV R24, 0x4 ;  /* 0x0000000400187802 */ /* 0x000fe40000000f00 */
[----:B------:R-:W-:-:S07]  /*5940*/  MOV R15, R27 ;  /* 0x0000001b000f7202 */ /* 0x000fce0000000f00 */
[----:B------:R-:W-:Y:S05]  /*5950*/  WARPSYNC.COLLECTIVE R16, `(.L_x_742) ;  /* 0x0000000010087348 */ /* 0x000fea0003c00000 */
[----:B------:R0:W1:Y:S02]  /*5960*/  SHFL.BFLY P2, R27, R25, R24, R23 ;  /* 0x0c000018191b7389 */ /* 0x0000640000040017 */
[----:B01----:R-:W-:Y:S01]  /*5970*/  ENDCOLLECTIVE ;  /* 0x000000000000791b */ /* 0x003fe20003800000 */
.L_x_742:
[----:B------:R-:W-:-:S05]  /*5980*/  FADD.FTZ R15, R15, R10 ;  /* 0x0000000a0f0f7221 */ /* 0x000fca0000010000 */
[----:B------:R-:W-:Y:S02]  /*5990*/  MOV R25, R15 ;  /* 0x0000000f00197202 */ /* 0x000fe40000000f00 */
[----:B------:R-:W-:-:S07]  /*59a0*/  MOV R12, R27 ;  /* 0x0000001b000c7202 */ /* 0x000fce0000000f00 */
[----:B------:R-:W-:Y:S05]  /*59b0*/  WARPSYNC.COLLECTIVE R16, `(.L_x_743) ;  /* 0x0000000010087348 */ /* 0x000fea0003c00000 */
[----:B------:R0:W1:Y:S02]  /*59c0*/  SHFL.BFLY P2, R27, R25, R24, R23 ;  /* 0x0c000018191b7389 */ /* 0x0000640000040017 */
[----:B01----:R-:W-:Y:S01]  /*59d0*/  ENDCOLLECTIVE ;  /* 0x000000000000791b */ /* 0x003fe20003800000 */
.L_x_743:
[----:B------:R-:W-:-:S05]  /*59e0*/  FADD.FTZ R12, R11, R12 ;  /* 0x0000000c0b0c7221 */ /* 0x000fca0000010000 */
[----:B------:R-:W-:Y:S02]  /*59f0*/  MOV R25, R12 ;  /* 0x0000000c00197202 */ /* 0x000fe40000000f00 */
[----:B------:R-:W-:Y:S01]  /*5a00*/  MOV R24, 0x2 ;  /* 0x0000000200187802 */ /* 0x000fe20000000f00 */
[----:B------:R-:W-:-:S07]  /*5a10*/  IMAD.MOV.U32 R14, RZ, RZ, R27 ;  /* 0x000000ffff0e7224 */ /* 0x000fce00078e001b */
[----:B------:R-:W-:Y:S05]  /*5a20*/  WARPSYNC.COLLECTIVE R16, `(.L_x_744) ;  /* 0x0000000010087348 */ /* 0x000fea0003c00000 */
[----:B------:R0:W1:Y:S02]  /*5a30*/  SHFL.BFLY P2, R27, R25, R24, R23 ;  /* 0x0c000018191b7389 */ /* 0x0000640000040017 */
[----:B01----:R-:W-:Y:S01]  /*5a40*/  ENDCOLLECTIVE ;  /* 0x000000000000791b */ /* 0x003fe20003800000 */
.L_x_744:
[----:B------:R-:W-:-:S04]  /*5a50*/  FADD.FTZ R14, R15, R14 ;  /* 0x0000000e0f0e7221 */ /* 0x000fc80000010000 */
[----:B------:R-:W-:Y:S01]  /*5a60*/  IMAD.MOV.U32 R25, RZ, RZ, R14 ;  /* 0x000000ffff197224 */ /* 0x000fe200078e000e */
[----:B------:R-:W-:-:S07]  /*5a70*/  MOV R17, R27 ;  /* 0x0000001b00117202 */ /* 0x000fce0000000f00 */
[----:B------:R-:W-:Y:S05]  /*5a80*/  WARPSYNC.COLLECTIVE R16, `(.L_x_745) ;  /* 0x0000000010087348 */ /* 0x000fea0003c00000 */
[----:B------:R0:W1:Y:S02]  /*5a90*/  SHFL.BFLY P2, R27, R25, R24, R23 ;  /* 0x0c000018191b7389 */ /* 0x0000640000040017 */
[----:B01----:R-:W-:Y:S01]  /*5aa0*/  ENDCOLLECTIVE ;  /* 0x000000000000791b */ /* 0x003fe20003800000 */
.L_x_745:
[----:B------:R-:W-:-:S05]  /*5ab0*/  FADD.FTZ R17, R12, R17 ;  /* 0x000000110c117221 */ /* 0x000fca0000010000 */
[----:B------:R-:W-:Y:S02]  /*5ac0*/  MOV R25, R17 ;  /* 0x0000001100197202 */ /* 0x000fe40000000f00 */
[----:B------:R-:W-:Y:S02]  /*5ad0*/  MOV R24, 0x1 ;  /* 0x0000000100187802 */ /* 0x000fe40000000f00 */
[----:B------:R-:W-:-:S07]  /*5ae0*/  MOV R19, R27 ;  /* 0x0000001b00137202 */ /* 0x000fce0000000f00 */
[----:B------:R-:W-:Y:S05]  /*5af0*/  WARPSYNC.COLLECTIVE R16, `(.L_x_746) ;  /* 0x0000000010087348 */ /* 0x000fea0003c00000 */
[----:B------:R0:W1:Y:S02]  /*5b00*/  SHFL.BFLY P2, R27, R25, R24, R23 ;  /* 0x0c000018191b7389 */ /* 0x0000640000040017 */
[----:B01----:R-:W-:Y:S01]  /*5b10*/  ENDCOLLECTIVE ;  /* 0x000000000000791b */ /* 0x003fe20003800000 */
.L_x_746:
[----:B------:R-:W-:-:S05]  /*5b20*/  FADD.FTZ R19, R14, R19 ;  /* 0x000000130e137221 */ /* 0x000fca0000010000 */
[----:B------:R-:W-:Y:S01]  /*5b30*/  MOV R25, R19 ;  /* 0x0000001300197202 */ /* 0x000fe20000000f00 */
[----:B------:R-:W-:-:S07]  /*5b40*/  IMAD.MOV.U32 R0, RZ, RZ, R27 ;  /* 0x000000ffff007224 */ /* 0x000fce00078e001b */
[----:B------:R-:W-:Y:S05]  /*5b50*/  WARPSYNC.COLLECTIVE R16, `(.L_x_747) ;  /* 0x0000000010087348 */ /* 0x000fea0003c00000 */
[----:B------:R0:W1:Y:S02]  /*5b60*/  SHFL.BFLY P2, R27, R25, R24, R23 ;  /* 0x0c000018191b7389 */ /* 0x0000640000040017 */
[----:B01----:R-:W-:Y:S01]  /*5b70*/  ENDCOLLECTIVE ;  /* 0x000000000000791b */ /* 0x003fe20003800000 */
.L_x_747:
[----:B------:R-:W-:Y:S01]  /*5b80*/  FADD.FTZ R0, R17, R0 ;  /* 0x0000000011007221 */ /* 0x000fe20000010000 */
[----:B------:R-:W-:Y:S06]  /*5b90*/  BRA `(.L_x_748) ;  /* 0xffffffe800ec7947 */ /* 0x000fec000383ffff */
.L_x_736:
        /* <DEDUP_REMOVED lines=8> */
.L_x_750:
[----:B------:R-:W-:Y:S05]  /*5c20*/  BSYNC B1 ;  /* 0x0000000000017941 */ /* 0x000fea0003800000 */
.L_x_749:
        /* <DEDUP_REMOVED lines=8> */
.L_x_751:
[----:B------:R-:W-:Y:S01]  /*5cb0*/  FADD.FTZ R17, R17, R0 ;  /* 0x0000000011117221 */ /* 0x000fe20000010000 */
[----:B------:R-:W-:-:S03]  /*5cc0*/  HFMA2.MMA R24, -RZ, RZ, 0, 2.384185791015625e-07 ;  /* 0x00000004ff187435 */ /* 0x000fc600000001ff */
[----:B------:R-:W-:Y:S01]  /*5cd0*/  IMAD.MOV.U32 R25, RZ, RZ, R17 ;  /* 0x000000ffff197224 */ /* 0x000fe200078e0011 */
[----:B------:R-:W-:-:S07]  /*5ce0*/  MOV R19, R27 ;  /* 0x0000001b00137202 */ /* 0x000fce0000000f00 */
[----:B------:R-:W-:Y:S05]  /*5cf0*/  WARPSYNC.COLLECTIVE R16, `(.L_x_752) ;  /* 0x0000000010087348 */ /* 0x000fea0003c00000 */
[----:B------:R0:W1:Y:S02]  /*5d00*/  SHFL.BFLY P2, R27, R25, R24, R23 ;  /* 0x0c000018191b7389 */ /* 0x0000640000040017 */
[----:B01----:R-:W-:Y:S01]  /*5d10*/  ENDCOLLECTIVE ;  /* 0x000000000000791b */ /* 0x003fe20003800000 */
.L_x_752:
[----:B------:R-:W-:-:S05]  /*5d20*/  FADD.FTZ R19, R19, R12 ;  /* 0x0000000c13137221 */ /* 0x000fca0000010000 */
[----:B------:R-:W-:Y:S02]  /*5d30*/  MOV R25, R19 ;  /* 0x0000001300197202 */ /* 0x000fe40000000f00 */
[----:B------:R-:W-:-:S07]  /*5d40*/  MOV R18, R27 ;  /* 0x0000001b00127202 */ /* 0x000fce0000000f00 */
[----:B------:R-:W-:Y:S05]  /*5d50*/  WARPSYNC.COLLECTIVE R16, `(.L_x_753) ;  /* 0x0000000010087348 */ /* 0x000fea0003c00000 */
[----:B------:R0:W1:Y:S02]  /*5d60*/  SHFL.BFLY P2, R27, R25, R24, R23 ;  /* 0x0c000018191b7389 */ /* 0x0000640000040017 */
[----:B01----:R-:W-:Y:S01]  /*5d70*/  ENDCOLLECTIVE ;  /* 0x000000000000791b */ /* 0x003fe20003800000 */
.L_x_753:
[----:B------:R-:W-:Y:S01]  /*5d80*/  FADD.FTZ R18, R17, R18 ;  /* 0x0000001211127221 */ /* 0x000fe20000010000 */
[----:B------:R-:W-:-:S04]  /*5d90*/  HFMA2.MMA R24, -RZ, RZ, 0, 1.1920928955078125e-07 ;  /* 0x00000002ff187435 */ /* 0x000fc800000001ff */
[----:B------:R-:W-:Y:S01]  /*5da0*/  MOV R25, R18 ;  /* 0x0000001200197202 */ /* 0x000fe20000000f00 */
[----:B------:R-:W-:-:S07]  /*5db0*/  IMAD.MOV.U32 R20, RZ, RZ, R27 ;  /* 0x000000ffff147224 */ /* 0x000fce00078e001b */
[----:B------:R-:W-:Y:S05]  /*5dc0*/  WARPSYNC.COLLECTIVE R16, `(.L_x_754) ;  /* 0x0000000010087348 */ /* 0x000fea0003c00000 */
[----:B------:R0:W1:Y:S02]  /*5dd0*/  SHFL.BFLY P2, R27, R25, R24, R23 ;  /* 0x0c000018191b7389 */ /* 0x0000640000040017 */
[----:B01----:R-:W-:Y:S01]  /*5de0*/  ENDCOLLECTIVE ;  /* 0x000000000000791b */ /* 0x003fe20003800000 */
.L_x_754:
[----:B------:R-:W-:-:S04]  /*5df0*/  FADD.FTZ R20, R19, R20 ;  /* 0x0000001413147221 */ /* 0x000fc80000010000 */
[----:B------:R-:W-:Y:S01]  /*5e00*/  IMAD.MOV.U32 R25, RZ, RZ, R20 ;  /* 0x000000ffff197224 */ /* 0x000fe200078e0014 */
[----:B------:R-:W-:-:S07]  /*5e10*/  MOV R21, R27 ;  /* 0x0000001b00157202 */ /* 0x000fce0000000f00 */
[----:B------:R-:W-:Y:S05]  /*5e20*/  WARPSYNC.COLLECTIVE R16, `(.L_x_755) ;  /* 0x0000000010087348 */ /* 0x000fea0003c00000 */
[----:B------:R0:W1:Y:S02]  /*5e30*/  SHFL.BFLY P2, R27, R25, R24, R23 ;  /* 0x0c000018191b7389 */ /* 0x0000640000040017 */
[----:B01----:R-:W-:Y:S01]  /*5e40*/  ENDCOLLECTIVE ;  /* 0x000000000000791b */ /* 0x003fe20003800000 */
.L_x_755:
[----:B------:R-:W-:Y:S01]  /*5e50*/  FADD.FTZ R21, R18, R21 ;  /* 0x0000001512157221 */ /* 0x000fe20000010000 */
[----:B------:R-:W-:-:S04]  /*5e60*/  HFMA2.MMA R24, -RZ, RZ, 0, 5.9604644775390625e-08 ;  /* 0x00000001ff187435 */ /* 0x000fc800000001ff */
[----:B------:R-:W-:Y:S02]  /*5e70*/  MOV R25, R21 ;  /* 0x0000001500197202 */ /* 0x000fe40000000f00 */
[----:B------:R-:W-:-:S07]  /*5e80*/  MOV R29, R27 ;  /* 0x0000001b001d7202 */ /* 0x000fce0000000f00 */
[----:B------:R-:W-:Y:S05]  /*5e90*/  WARPSYNC.COLLECTIVE R16, `(.L_x_756) ;  /* 0x0000000010087348 */ /* 0x000fea0003c00000 */
[----:B------:R0:W1:Y:S02]  /*5ea0*/  SHFL.BFLY P2, R27, R25, R24, R23 ;  /* 0x0c000018191b7389 */ /* 0x0000640000040017 */
[----:B01----:R-:W-:Y:S01]  /*5eb0*/  ENDCOLLECTIVE ;  /* 0x000000000000791b */ /* 0x003fe20003800000 */
.L_x_756:
[----:B------:R-:W-:-:S05]  /*5ec0*/  FADD.FTZ R29, R20, R29 ;  /* 0x0000001d141d7221 */ /* 0x000fca0000010000 */
[----:B------:R-:W-:Y:S01]  /*5ed0*/  MOV R25, R29 ;  /* 0x0000001d00197202 */ /* 0x000fe20000000f00 */
[----:B------:R-:W-:-:S07]  /*5ee0*/  IMAD.MOV.U32 R0, RZ, RZ, R27 ;  /* 0x000000ffff007224 */ /* 0x000fce00078e001b */
[----:B------:R-:W-:Y:S05]  /*5ef0*/  WARPSYNC.COLLECTIVE R16, `(.L_x_757) ;  /* 0x0000000010087348 */ /* 0x000fea0003c00000 */
[----:B------:R0:W1:Y:S02]  /*5f00*/  SHFL.BFLY P2, R27, R25, R24, R23 ;  /* 0x0c000018191b7389 */ /* 0x0000640000040017 */
[----:B01----:R-:W-:Y:S01]  /*5f10*/  ENDCOLLECTIVE ;  /* 0x000000000000791b */ /* 0x003fe20003800000 */
.L_x_757:
[----:B------:R-:W-:Y:S01]  /*5f20*/  FADD.FTZ R0, R21, R0 ;  /* 0x0000000015007221 */ /* 0x000fe20000010000 */
[----:B------:R-:W-:Y:S06]  /*5f30*/  BRA `(.L_x_758) ;  /* 0xffffffe800c07947 */ /* 0x000fec000383ffff */
.L_x_737:
        /* <DEDUP_REMOVED lines=8> */
.L_x_760:
[----:B------:R-:W-:Y:S05]  /*5fc0*/  BSYNC B1 ;  /* 0x0000000000017941 */ /* 0x000fea0003800000 */
.L_x_759:
        /* <DEDUP_REMOVED lines=8> */
.L_x_761:
[----:B------:R-:W-:Y:S01]  /*6050*/  FADD.FTZ R17, R17, R0 ;  /* 0x0000000011117221 */ /* 0x000fe20000010000 */
[----:B------:R-:W-:-:S03]  /*6060*/  HFMA2.MMA R24, -RZ, RZ, 0, 2.384185791015625e-07 ;  /* 0x00000004ff187435 */ /* 0x000fc600000001ff */
[----:B------:R-:W-:Y:S01]  /*6070*/  IMAD.MOV.U32 R25, RZ, RZ, R17 ;  /* 0x000000ffff197224 */ /* 0x000fe200078e0011 */
[----:B------:R-:W-:-:S07]  /*6080*/  MOV R19, R27 ;  /* 0x0000001b00137202 */ /* 0x000fce0000000f00 */
[----:B------:R-:W-:Y:S05]  /*6090*/  WARPSYNC.COLLECTIVE R16, `(.L_x_762) ;  /* 0x0000000010087348 */ /* 0x000fea0003c00000 */
[----:B------:R0:W1:Y:S02]  /*60a0*/  SHFL.BFLY P2, R27, R25, R24, R23 ;  /* 0x0c000018191b7389 */ /* 0x0000640000040017 */
[----:B01----:R-:W-:Y:S01]  /*60b0*/  ENDCOLLECTIVE ;  /* 0x000000000000791b */ /* 0x003fe20003800000 */
.L_x_762:
[----:B------:R-:W-:-:S05]  /*60c0*/  FADD.FTZ R19, R19, R12 ;  /* 0x0000000c13137221 */ /* 0x000fca0000010000 */
[----:B------:R-:W-:Y:S02]  /*60d0*/  MOV R25, R19 ;  /* 0x0000001300197202 */ /* 0x000fe40000000f00 */
[----:B------:R-:W-:-:S07]  /*60e0*/  MOV R18, R27 ;  /* 0x0000001b00127202 */ /* 0x000fce0000000f00 */
[----:B------:R-:W-:Y:S05]  /*60f0*/  WARPSYNC.COLLECTIVE R16, `(.L_x_763) ;  /* 0x0000000010087348 */ /* 0x000fea0003c00000 */
[----:B------:R0:W1:Y:S02]  /*6100*/  SHFL.BFLY P2, R27, R25, R24, R23 ;  /* 0x0c000018191b7389 */ /* 0x0000640000040017 */
[----:B01----:R-:W-:Y:S01]  /*6110*/  ENDCOLLECTIVE ;  /* 0x000000000000791b */ /* 0x003fe20003800000 */
.L_x_763:
[----:B------:R-:W-:Y:S01]  /*6120*/  FADD.FTZ R18, R17, R18 ;  /* 0x0000001211127221 */ /* 0x000fe20000010000 */
[----:B------:R-:W-:-:S04]  /*6130*/  HFMA2.MMA R24, -RZ, RZ, 0, 1.1920928955078125e-07 ;  /* 0x00000002ff187435 */ /* 0x000fc800000001ff */
[----:B------:R-:W-:Y:S01]  /*6140*/  MOV R25, R18 ;  /* 0x0000001200197202 */ /* 0x000fe20000000f00 */
[----:B------:R-:W-:-:S07]  /*6150*/  IMAD.MOV.U32 R20, RZ, RZ, R27 ;  /* 0x000000ffff147224 */ /* 0x000fce00078e001b */
[----:B------:R-:W-:Y:S05]  /*6160*/  WARPSYNC.COLLECTIVE R16, `(.L_x_764) ;  /* 0x0000000010087348 */ /* 0x000fea0003c00000 */
[----:B------:R0:W1:Y:S02]  /*6170*/  SHFL.BFLY P2, R27, R25, R24, R23 ;  /* 0x0c000018191b7389 */ /* 0x0000640000040017 */
[----:B01----:R-:W-:Y:S01]  /*6180*/  ENDCOLLECTIVE ;  /* 0x000000000000791b */ /* 0x003fe20003800000 */
.L_x_764:
[----:B------:R-:W-:-:S04]  /*6190*/  FADD.FTZ R20, R19, R20 ;  /* 0x0000001413147221 */ /* 0x000fc80000010000 */
[----:B------:R-:W-:Y:S01]  /*61a0*/  IMAD.MOV.U32 R25, RZ, RZ, R20 ;  /* 0x000000ffff197224 */ /* 0x000fe200078e0014 */
[----:B------:R-:W-:-:S07]  /*61b0*/  MOV R21, R27 ;  /* 0x0000001b00157202 */ /* 0x000fce0000000f00 */
[----:B------:R-:W-:Y:S05]  /*61c0*/  WARPSYNC.COLLECTIVE R16, `(.L_x_765) ;  /* 0x0000000010087348 */ /* 0x000fea0003c00000 */
[----:B------:R0:W1:Y:S02]  /*61d0*/  SHFL.BFLY P2, R27, R25, R24, R23 ;  /* 0x0c000018191b7389 */ /* 0x0000640000040017 */
[----:B01----:R-:W-:Y:S01]  /*61e0*/  ENDCOLLECTIVE ;  /* 0x000000000000791b */ /* 0x003fe20003800000 */
.L_x_765:
[----:B------:R-:W-:Y:S01]  /*61f0*/  FADD.FTZ R21, R18, R21 ;  /* 0x0000001512157221 */ /* 0x000fe20000010000 */
[----:B------:R-:W-:-:S04]  /*6200*/  HFMA2.MMA R24, -RZ, RZ, 0, 5.9604644775390625e-08 ;  /* 0x00000001ff187435 */ /* 0x000fc800000001ff */
[----:B------:R-:W-:Y:S02]  /*6210*/  MOV R25, R21 ;  /* 0x0000001500197202 */ /* 0x000fe40000000f00 */
[----:B------:R-:W-:-:S07]  /*6220*/  MOV R29, R27 ;  /* 0x0000001b001d7202 */ /* 0x000fce0000000f00 */
[----:B------:R-:W-:Y:S05]  /*6230*/  WARPSYNC.COLLECTIVE R16, `(.L_x_766) ;  /* 0x0000000010087348 */ /* 0x000fea0003c00000 */
[----:B------:R0:W1:Y:S02]  /*6240*/  SHFL.BFLY P2, R27, R25, R24, R23 ;  /* 0x0c000018191b7389 */ /* 0x0000640000040017 */
[----:B01----:R-:W-:Y:S01]  /*6250*/  ENDCOLLECTIVE ;  /* 0x000000000000791b */ /* 0x003fe20003800000 */
.L_x_766:
[----:B------:R-:W-:-:S05]  /*6260*/  FADD.FTZ R29, R20, R29 ;  /* 0x0000001d141d7221 */ /* 0x000fca0000010000 */
[----:B------:R-:W-:Y:S01]  /*6270*/  MOV R25, R29 ;  /* 0x0000001d00197202 */ /* 0x000fe20000000f00 */
[----:B------:R-:W-:-:S07]  /*6280*/  IMAD.MOV.U32 R0, RZ, RZ, R27 ;  /* 0x000000ffff007224 */ /* 0x000fce00078e001b */
[----:B------:R-:W-:Y:S05]  /*6290*/  WARPSYNC.COLLECTIVE R16, `(.L_x_767) ;  /* 0x0000000010087348 */ /* 0x000fea0003c00000 */
[----:B------:R0:W1:Y:S02]  /*62a0*/  SHFL.BFLY P2, R27, R25, R24, R23 ;  /* 0x0c000018191b7389 */ /* 0x0000640000040017 */
[----:B01----:R-:W-:Y:S01]  /*62b0*/  ENDCOLLECTIVE ;  /* 0x000000000000791b */ /* 0x003fe20003800000 */
.L_x_767:
[----:B------:R-:W-:Y:S01]  /*62c0*/  FADD.FTZ R0, R21, R0 ;  /* 0x0000000015007221 */ /* 0x000fe20000010000 */
[----:B------:R-:W-:Y:S06]  /*62d0*/  BRA `(.L_x_768) ;  /* 0xffffffe8007c7947 */ /* 0x000fec000383ffff */
.L_x_738:
        /* <DEDUP_REMOVED lines=8> */
.L_x_770:
[----:B------:R-:W-:Y:S05]  /*6360*/  BSYNC B0 ;  /* 0x0000000000007941 */ /* 0x000fea0003800000 */
.L_x_769:
[----:B------:R-:W-:Y:S01]  /*6370*/  HFMA2.MMA R23, -RZ, RZ, 0, 0.000503063201904296875 ;  /* 0x0000101fff177435 */ /* 0x000fe200000001ff */
[----:B------:R-:W-:Y:S01]  /*6380*/  MOV R25, R18 ;  /* 0x0000001200197202 */ /* 0x000fe20000000f00 */
[----:B------:R-:W-:Y:S01]  /*6390*/  IMAD.MOV.U32 R24, RZ, RZ, 0x8 ;  /* 0x00000008ff187424 */ /* 0x000fe200078e00ff */
[----:B------:R-:W-:Y:S01]  /*63a0*/  MOV R16, 0xffff ;  /* 0x0000ffff00107802 */ /* 0x000fe20000000f00 */
[----:B------:R-:W-:Y:S01]  /*63b0*/  IMAD.MOV.U32 R31, RZ, RZ, RZ ;  /* 0x000000ffff1f7224 */ /* 0x000fe200078e00ff */
[----:B------:R-:W-:Y:S02]  /*63c0*/  MOV R11, R27 ;  /* 0x0000001b000b7202 */ /* 0x000fe40000000f00 */
[----:B------:R-:W-:-:S07]  /*63d0*/  @P0 SHF.L.U32 R15, R7, 0x1, RZ ;  /* 0x00000001070f0819 */ /* 0x000fce00000006ff */
[----:B------:R-:W-:Y:S05]  /*63e0*/  WARPSYNC.COLLECTIVE R16, `(.L_x_771) ;  /* 0x0000000010087348 */ /* 0x000fea0003c00000 */
[----:B------:R0:W1:Y:S02]  /*63f0*/  SHFL.BFLY P2, R27, R25, R24, R23 ;  /* 0x0c000018191b7389 */ /* 0x0000640000040017 */
[----:B01----:R-:W-:Y:S01]  /*6400*/  ENDCOLLECTIVE ;  /* 0x000000000000791b */ /* 0x003fe20003800000 */
.L_x_771:
[----:B------:R-:W-:Y:S01]  /*6410*/  @P0 IADD3 R14, R12, 0x1e, RZ ;  /* 0x0000001e0c0e0810 */ /* 0x000fe20007ffe0ff */
[----:B------:R-:W-:Y:S01]  /*6420*/  FADD.FTZ R11, R11, R10 ;  /* 0x0000000a0b0b7221 */ /* 0x000fe20000010000 */
[C---:B------:R-:W-:Y:S02]  /*6430*/  @P0 LEA R19, R7.reuse, UR6, 0x7 ;  /* 0x0000000607130c11 */ /* 0x040fe4000f8e38ff */
[----:B------:R-:W-:Y:S02]  /*6440*/  @P0 LOP3.LUT R14, R14, R15, RZ, 0x3c, !PT ;  /* 0x0000000f0e0e0212 */ /* 0x000fe400078e3cff */
[C---:B------:R-:W-:Y:S02]  /*6450*/  ISETP.NE.AND P1, PT, R7.reuse, RZ, PT ;  /* 0x000000ff0700720c */ /* 0x040fe40003f25270 */
[----:B------:R-:W-:Y:S02]  /*6460*/  @P0 LEA R19, R14, R19, 0x2 ;  /* 0x000000130e130211 */ /* 0x000fe400078e10ff */
[----:B------:R-:W-:Y:S01]  /*6470*/  @P0 SHF.L.U32 R22, R7, 0x1, RZ ;  /* 0x0000000107160819 */ /* 0x000fe200000006ff */
[----:B------:R-:W-:Y:S01]  /*6480*/  HFMA2.MMA R24, -RZ, RZ, 0, 2.384185791015625e-07 ;  /* 0x00000004ff187435 */ /* 0x000fe200000001ff */
[----:B------:R-:W-:Y:S01]  /*6490*/  IMAD.MOV.U32 R25, RZ, RZ, R11 ;  /* 0x000000ffff197224 */ /* 0x000fe200078e000b */
[----:B------:R0:W1:Y:S04]  /*64a0*/  @P0 LDS R15, [R19] ;  /* 0x00000000130f0984 */ /* 0x0000680000000800 */
[----:B------:R0:W2:Y:S01]  /*64b0*/  @P0 LDS R14, [R19+0x780] ;  /* 0x00078000130e0984 */ /* 0x0000a20000000800 */
[----:B------:R-:W-:-:S07]  /*64c0*/  MOV R29, R27 ;  /* 0x0000001b001d7202 */ /* 0x000fce0000000f00 */
[----:B012---:R-:W-:Y:S05]  /*64d0*/  WARPSYNC.COLLECTIVE R16, `(.L_x_772) ;  /* 0x0000000010087348 */ /* 0x007fea0003c00000 */
[----:B------:R3:W4:Y:S02]  /*64e0*/  SHFL.BFLY P2, R27, R25, R24, R23 ;  /* 0x0c000018191b7389 */ /* 0x0007240000040017 */
[----:B01234-:R-:W-:Y:S01]  /*64f0*/  ENDCOLLECTIVE ;  /* 0x000000000000791b */ /* 0x01ffe20003800000 */
.L_x_772:
[----:B------:R-:W-:Y:S01]  /*6500*/  HFMA2.MMA R19, -RZ, RZ, 0, 0 ;  /* 0x00000000ff137435 */ /* 0x000fe200000001ff */
[----:B------:R-:W-:-:S05]  /*6510*/  FADD.FTZ R29, R29, R18 ;  /* 0x000000121d1d7221 */ /* 0x000fca0000010000 */
[----:B------:R-:W-:Y:S02]  /*6520*/  MOV R25, R29 ;  /* 0x0000001d00197202 */ /* 0x000fe40000000f00 */
[----:B------:R-:W-:-:S07]  /*6530*/  MOV R0, R27 ;  /* 0x0000001b00007202 */ /* 0x000fce0000000f00 */
[----:B------:R-:W-:Y:S05]  /*6540*/  WARPSYNC.COLLECTIVE R16, `(.L_x_773) ;  /* 0x0000000010087348 */ /* 0x000fea0003c00000 */
[----:B------:R0:W1:Y:S02]  /*6550*/  SHFL.BFLY P2, R27, R25, R24, R23 ;  /* 0x0c000018191b7389 */ /* 0x0000640000040017 */
[----:B01----:R-:W-:Y:S01]  /*6560*/  ENDCOLLECTIVE ;  /* 0x000000000000791b */ /* 0x003fe20003800000 */
.L_x_773:
[----:B------:R-:W-:Y:S01]  /*6570*/  FADD.FTZ R0, R11, R0 ;  /* 0x000000000b007221 */ /* 0x000fe20000010000 */
[----:B------:R-:W-:Y:S01]  /*6580*/  @P0 MOV R31, R15 ;  /* 0x0000000f001f0202 */ /* 0x000fe20000000f00 */
[----:B------:R-:W0:Y:S01]  /*6590*/  @!P1 LDC.64 R10, c[0x0][0x218] ;  /* 0x00008600ff0a9b82 */ /* 0x000e220000000a00 */
[----:B------:R-:W-:Y:S02]  /*65a0*/  @P0 MOV R19, R14 ;  /* 0x0000000e00130202 */ /* 0x000fe40000000f00 */
[----:B------:R-:W-:Y:S01]  /*65b0*/  MOV R25, R0 ;  /* 0x0000000000197202 */ /* 0x000fe20000000f00 */
[----:B------:R-:W-:Y:S02]  /*65c0*/  IMAD.MOV.U32 R24, RZ, RZ, 0x2 ;  /* 0x00000002ff187424 */ /* 0x000fe400078e00ff */
[----:B------:R-:W-:-:S07]  /*65d0*/  IMAD.MOV.U32 R34, RZ, RZ, R27 ;  /* 0x000000ffff227224 */ /* 0x000fce00078e001b */
[----:B0-----:R-:W-:Y:S05]  /*65e0*/  WARPSYNC.COLLECTIVE R16, `(.L_x_774) ;  /* 0x0000000010087348 */ /* 0x001fea0003c00000 */
[----:B------:R1:W2:Y:S02]  /*65f0*/  SHFL.BFLY P2, R27, R25, R24, R23 ;  /* 0x0c000018191b7389 */ /* 0x0002a40000040017 */
[----:B012---:R-:W-:Y:S01]  /*6600*/  ENDCOLLECTIVE ;  /* 0x000000000000791b */ /* 0x007fe20003800000 */
.L_x_774:
[----:B------:R-:W-:Y:S01]  /*6610*/  FADD.FTZ R21, R29, R34 ;  /* 0x000000221d157221 */ /* 0x000fe20000010000 */
[----:B------:R-:W-:-:S04]  /*6620*/  @P0 LEA R34, R7, UR6, 0x7 ;  /* 0x0000000607220c11 */ /* 0x000fc8000f8e38ff */
[----:B------:R-:W-:Y:S02]  /*6630*/  MOV R25, R21 ;  /* 0x0000001500197202 */ /* 0x000fe40000000f00 */
[----:B------:R-:W-:-:S07]  /*6640*/  MOV R17, R27 ;  /* 0x0000001b00117202 */ /* 0x000fce0000000f00 */
[----:B------:R-:W-:Y:S05]  /*6650*/  WARPSYNC.COLLECTIVE R16, `(.L_x_775) ;  /* 0x0000000010087348 */ /* 0x000fea0003c00000 */
[----:B------:R0:W1:Y:S02]  /*6660*/  SHFL.BFLY P2, R27, R25, R24, R23 ;  /* 0x0c000018191b7389 */ /* 0x0000640000040017 */
[----:B01----:R-:W-:Y:S01]  /*6670*/  ENDCOLLECTIVE ;  /* 0x000000000000791b */ /* 0x003fe20003800000 */
.L_x_775:
[----:B------:R-:W-:Y:S01]  /*6680*/  FADD.FTZ R0, R0, R17 ;  /* 0x0000001100007221 */ /* 0x000fe20000010000 */
[----:B------:R-:W-:-:S04]  /*6690*/  HFMA2.MMA R24, -RZ, RZ, 0, 5.9604644775390625e-08 ;  /* 0x00000001ff187435 */ /* 0x000fc800000001ff */
[----:B------:R-:W-:Y:S01]  /*66a0*/  MOV R25, R0 ;  /* 0x0000000000197202 */ /* 0x000fe20000000f00 */
[----:B------:R-:W-:-:S07]  /*66b0*/  IMAD.MOV.U32 R29, RZ, RZ, R27 ;  /* 0x000000ffff1d7224 */ /* 0x000fce00078e001b */
[----:B------:R-:W-:Y:S05]  /*66c0*/  WARPSYNC.COLLECTIVE R16, `(.L_x_776) ;  /* 0x0000000010087348 */ /* 0x000fea0003c00000 */
[----:B------:R0:W1:Y:S02]  /*66d0*/  SHFL.BFLY P2, R27, R25, R24, R23 ;  /* 0x0c000018191b7389 */ /* 0x0000640000040017 */
[----:B01----:R-:W-:Y:S01]  /*66e0*/  ENDCOLLECTIVE ;  /* 0x000000000000791b */ /* 0x003fe20003800000 */
.L_x_776:
[----:B------:R-:W-:-:S05]  /*66f0*/  FADD.FTZ R18, R21, R29 ;  /* 0x0000001d15127221 */ /* 0x000fca0000010000 */
[----:B------:R-:W-:Y:S02]  /*6700*/  MOV R25, R18 ;  /* 0x0000001200197202 */ /* 0x000fe40000000f00 */
[----:B------:R-:W-:-:S05]  /*6710*/  MOV R24, R27 ;  /* 0x0000001b00187202 */ /* 0x000fca0000000f00 */
[----:B------:R-:W-:Y:S01]  /*6720*/  FADD.FTZ R29, R0, R24 ;  /* 0x00000018001d7221 */ /* 0x000fe20000010000 */
[----:B------:R-:W-:Y:S01]  /*6730*/  HFMA2.MMA R24, -RZ, RZ, 0, 5.9604644775390625e-08 ;  /* 0x00000001ff187435 */ /* 0x000fe200000001ff */
[----:B------:R-:W-:-:S03]  /*6740*/  IMAD.IADD R0, R12, 0x1, R6 ;  /* 0x000000010c007824 */ /* 0x000fc600078e0206 */
[----:B------:R-:W-:Y:S01]  /*6750*/  @!P1 F2FP.BF16.F32.PACK_AB R15, RZ, R29 ;  /* 0x0000001dff0f923e */ /* 0x000fe200000010ff */
[----:B------:R-:W-:-:S07]  /*6760*/  @!P1 IMAD.WIDE R10, R0, 0x2, R10 ;  /* 0x00000002000a9825 */ /* 0x000fce00078e020a */
[----:B------:R-:W-:Y:S05]  /*6770*/  WARPSYNC.COLLECTIVE R16, `(.L_x_777) ;  /* 0x0000000010087348 */ /* 0x000fea0003c00000 */
[----:B------:R0:W1:Y:S02]  /*6780*/  SHFL.BFLY P2, R27, R25, R24, R23 ;  /* 0x0c000018191b7389 */ /* 0x0000640000040017 */
[----:B01----:R-:W-:Y:S01]  /*6790*/  ENDCOLLECTIVE ;  /* 0x000000000000791b */ /* 0x003fe20003800000 */
.L_x_777:
[----:B------:R0:W-:Y:S01]  /*67a0*/  @!P1 STG.E.U16 desc[UR12][R10.64], R15 ;  /* 0x0000000f0a009986 */ /* 0x0001e2000c10150c */
[----:B------:R-:W-:Y:S01]  /*67b0*/  HFMA2.MMA R24, -RZ, RZ, 0, 4.76837158203125e-07 ;  /* 0x00000008ff187435 */ /* 0x000fe200000001ff */
[----:B------:R-:W-:Y:S01]  /*67c0*/  MOV R25, R31 ;  /* 0x0000001f00197202 */ /* 0x000fe20000000f00 */
[----:B0-----:R-:W0:Y:S01]  /*67d0*/  @!P1 LDC.64 R14, c[0x0][0x220] ;  /* 0x00008800ff0e9b82 */ /* 0x001e220000000a00 */
[----:B------:R-:W-:-:S08]  /*67e0*/  IMAD.MOV.U32 R17, RZ, RZ, R27 ;  /* 0x000000ffff117224 */ /* 0x000fd000078e001b */
[----:B0-----:R-:W-:Y:S05]  /*67f0*/  WARPSYNC.COLLECTIVE R16, `(.L_x_778) ;  /* 0x0000000010087348 */ /* 0x001fea0003c00000 */
[----:B------:R1:W2:Y:S02]  /*6800*/  SHFL.BFLY P2, R27, R25, R24, R23 ;  /* 0x0c000018191b7389 */ /* 0x0002a40000040017 */
[----:B012---:R-:W-:Y:S01]  /*6810*/  ENDCOLLECTIVE ;  /* 0x000000000000791b */ /* 0x007fe20003800000 */
.L_x_778:
[----:B------:R-:W-:Y:S01]  /*6820*/  FADD.FTZ R17, R18, R17 ;  /* 0x0000001112117221 */ /* 0x000fe20000010000 */
[----:B------:R-:W-:Y:S01]  /*6830*/  MOV R25, R19 ;  /* 0x0000001300197202 */ /* 0x000fe20000000f00 */
[----:B------:R-:W-:Y:S01]  /*6840*/  @!P1 IMAD.WIDE R14, R0, 0x2, R14 ;  /* 0x00000002000e9825 */ /* 0x000fe200078e020e */
[----:B------:R-:W-:-:S05]  /*6850*/  MOV R23, R27 ;  /* 0x0000001b00177202 */ /* 0x000fca0000000f00 */
[----:B------:R-:W-:Y:S01]  /*6860*/  FADD.FTZ R31, R23, R31 ;  /* 0x0000001f171f7221 */ /* 0x000fe20000010000 */
[----:B------:R-:W-:-:S07]  /*6870*/  IMAD.MOV.U32 R23, RZ, RZ, 0x101f ;  /* 0x0000101fff177424 */ /* 0x000fce00078e00ff */
[----:B------:R-:W-:Y:S05]  /*6880*/  WARPSYNC.COLLECTIVE R16, `(.L_x_779) ;  /* 0x0000000010087348 */ /* 0x000fea0003c00000 */
[----:B------:R0:W1:Y:S02]  /*6890*/  SHFL.BFLY P2, R27, R25, R24, R23 ;  /* 0x0c000018191b7389 */ /* 0x0000640000040017 */
[----:B01----:R-:W-:Y:S01]  /*68a0*/  ENDCOLLECTIVE ;  /* 0x000000000000791b */ /* 0x003fe20003800000 */
.L_x_779:
[----:B------:R-:W-:Y:S01]  /*68b0*/  HFMA2.MMA R24, -RZ, RZ, 0, 2.384185791015625e-07 ;  /* 0x00000004ff187435 */ /* 0x000fe200000001ff */
[----:B------:R-:W-:Y:S02]  /*68c0*/  MOV R25, R31 ;  /* 0x0000001f00197202 */ /* 0x000fe40000000f00 */
[----:B------:R-:W-:-:S08]  /*68d0*/  MOV R20, R27 ;  /* 0x0000001b00147202 */ /* 0x000fd00000000f00 */
[----:B------:R-:W-:Y:S05]  /*68e0*/  WARPSYNC.COLLECTIVE R16, `(.L_x_780) ;  /* 0x0000000010087348 */ /* 0x000fea0003c00000 */
[----:B------:R0:W1:Y:S02]  /*68f0*/  SHFL.BFLY P2, R27, R25, R24, R23 ;  /* 0x0c000018191b7389 */ /* 0x0000640000040017 */
[----:B01----:R-:W-:Y:S01]  /*6900*/  ENDCOLLECTIVE ;  /* 0x000000000000791b */ /* 0x003fe20003800000 */
.L_x_780:
[----:B------:R-:W-:-:S05]  /*6910*/  FADD.FTZ R20, R20, R19 ;  /* 0x0000001314147221 */ /* 0x000fca0000010000 */
[----:B------:R-:W-:Y:S01]  /*6920*/  MOV R25, R20 ;  /* 0x0000001400197202 */ /* 0x000fe20000000f00 */
[----:B------:R-:W-:-:S04]  /*6930*/  IMAD.MOV.U32 R23, RZ, RZ, R27 ;  /* 0x000000ffff177224 */ /* 0x000fc800078e001b */
[----:B------:R-:W-:Y:S01]  /*6940*/  FADD.FTZ R31, R31, R23 ;  /* 0x000000171f1f7221 */ /* 0x000fe20000010000 */
[----:B------:R-:W-:-:S11]  /*6950*/  HFMA2.MMA R23, -RZ, RZ, 0, 0.000503063201904296875 ;  /* 0x0000101fff177435 */ /* 0x000fd600000001ff */
[----:B------:R-:W-:Y:S05]  /*6960*/  WARPSYNC.COLLECTIVE R16, `(.L_x_781) ;  /* 0x0000000010087348 */ /* 0x000fea0003c00000 */
[----:B------:R0:W1:Y:S02]  /*6970*/  SHFL.BFLY P2, R27, R25, R24, R23 ;  /* 0x0c000018191b7389 */ /* 0x0000640000040017 */
[----:B01----:R-:W-:Y:S01]  /*6980*/  ENDCOLLECTIVE ;  /* 0x000000000000791b */ /* 0x003fe20003800000 */
.L_x_781:
[----:B------:R-:W-:Y:S01]  /*6990*/  HFMA2.MMA R24, -RZ, RZ, 0, 1.1920928955078125e-07 ;  /* 0x00000002ff187435 */ /* 0x000fe200000001ff */
[----:B------:R-:W-:Y:S01]  /*69a0*/  IMAD.MOV.U32 R25, RZ, RZ, R31 ;  /* 0x000000ffff197224 */ /* 0x000fe200078e001f */
[----:B------:R-:W-:-:S09]  /*69b0*/  MOV R19, R27 ;  /* 0x0000001b00137202 */ /* 0x000fd20000000f00 */
[----:B------:R-:W-:Y:S05]  /*69c0*/  WARPSYNC.COLLECTIVE R16, `(.L_x_782) ;  /* 0x0000000010087348 */ /* 0x000fea0003c00000 */
[----:B------:R0:W1:Y:S02]  /*69d0*/  SHFL.BFLY P2, R27, R25, R24, R23 ;  /* 0x0c000018191b7389 */ /* 0x0000640000040017 */
[----:B01----:R-:W-:Y:S01]  /*69e0*/  ENDCOLLECTIVE ;  /* 0x000000000000791b */ /* 0x003fe20003800000 */
.L_x_782:
[----:B------:R-:W-:Y:S01]  /*69f0*/  FADD.FTZ R20, R20, R19 ;  /* 0x0000001314147221 */ /* 0x000fe20000010000 */
[----:B------:R-:W-:Y:S01]  /*6a00*/  @!P1 F2FP.BF16.F32.PACK_AB R25, RZ, R17 ;  /* 0x00000011ff19923e */ /* 0x000fe200000010ff */
[----:B------:R-:W-:-:S03]  /*6a10*/  @P0 VIADD R17, R12, 0x3c ;  /* 0x0000003c0c110836 */ /* 0x000fc60000000000 */
[----:B------:R-:W-:Y:S02]  /*6a20*/  PRMT R10, R25, 0x7610, R10 ;  /* 0x00007610190a7816 */ /* 0x000fe4000000000a */
[----:B------:R-:W-:Y:S02]  /*6a30*/  MOV R25, R20 ;  /* 0x0000001400197202 */ /* 0x000fe40000000f00 */
[----:B------:R-:W-:Y:S01]  /*6a40*/  @P0 LOP3.LUT R17, R17, R22, RZ, 0x3c, !PT ;  /* 0x0000001611110212 */ /* 0x000fe200078e3cff */
[----:B------:R0:W-:Y:S01]  /*6a50*/  @!P1 STG.E.U16 desc[UR12][R14.64], R10 ;  /* 0x0000000a0e009986 */ /* 0x0001e2000c10150c */
[----:B------:R-:W-:Y:S01]  /*6a60*/  MOV R23, R27 ;  /* 0x0000001b00177202 */ /* 0x000fe20000000f00 */
[----:B------:R-:W-:Y:S01]  /*6a70*/  IMAD.MOV.U32 R22, RZ, RZ, RZ ;  /* 0x000000ffff167224 */ /* 0x000fe200078e00ff */
[----:B------:R-:W-:-:S03]  /*6a80*/  @P0 LEA R34, R17, R34, 0x2 ;  /* 0x0000002211220211 */ /* 0x000fc600078e10ff */
[----:B------:R-:W-:Y:S01]  /*6a90*/  FADD.FTZ R18, R31, R23 ;  /* 0x000000171f127221 */ /* 0x000fe20000010000 */
[----:B------:R-:W-:Y:S01]  /*6aa0*/  HFMA2.MMA R23, -RZ, RZ, 0, 0.000503063201904296875 ;  /* 0x0000101fff177435 */ /* 0x000fe200000001ff */
[----:B------:R1:W2:Y:S04]  /*6ab0*/  @P0 LDS R10, [R34] ;  /* 0x00000000220a0984 */ /* 0x0002a80000000800 */
[----:B------:R1:W3:Y:S01]  /*6ac0*/  @P0 LDS R21, [R34+0x780] ;  /* 0x0007800022150984 */ /* 0x0002e20000000800 */
[----:B0-----:R-:W-:-:S11]  /*6ad0*/  HFMA2.MMA R14, -RZ, RZ, 0, 0 ;  /* 0x00000000ff0e7435 */ /* 0x001fd600000001ff */
[----:B-123--:R-:W-:Y:S05]  /*6ae0*/  WARPSYNC.COLLECTIVE R16, `(.L_x_783) ;  /* 0x0000000010087348 */ /* 0x00efea0003c00000 */
[----:B------:R0:W4:Y:S02]  /*6af0*/  SHFL.BFLY P2, R27, R25, R24, R23 ;  /* 0x0c000018191b7389 */ /* 0x0001240000040017 */
[----:B01234-:R-:W-:Y:S01]  /*6b00*/  ENDCOLLECTIVE ;  /* 0x000000000000791b */ /* 0x01ffe20003800000 */
.L_x_783:
[----:B------:R-:W-:Y:S01]  /*6b10*/  HFMA2.MMA R24, -RZ, RZ, 0, 5.9604644775390625e-08 ;  /* 0x00000001ff187435 */ /* 0x000fe200000001ff */
[----:B------:R-:W-:Y:S01]  /*6b20*/  MOV R25, R18 ;  /* 0x0000001200197202 */ /* 0x000fe20000000f00 */
[----:B------:R-:W-:-:S09]  /*6b30*/  IMAD.MOV.U32 R19, RZ, RZ, R27 ;  /* 0x000000ffff137224 */ /* 0x000fd200078e001b */
[----:B------:R-:W-:Y:S05]  /*6b40*/  WARPSYNC.COLLECTIVE R16, `(.L_x_784) ;  /* 0x0000000010087348 */ /* 0x000fea0003c00000 */
[----:B------:R0:W1:Y:S02]  /*6b50*/  SHFL.BFLY P2, R27, R25, R24, R23 ;  /* 0x0c000018191b7389 */ /* 0x0000640000040017 */
[----:B01----:R-:W-:Y:S01]  /*6b60*/  ENDCOLLECTIVE ;  /* 0x000000000000791b */ /* 0x003fe20003800000 */
.L_x_784:
[----:B------:R-:W-:Y:S01]  /*6b70*/  FADD.FTZ R19, R20, R19 ;  /* 0x0000001314137221 */ /* 0x000fe20000010000 */
[----:B------:R-:W-:Y:S02]  /*6b80*/  @P0 SHF.L.U32 R20, R7, 0x1, RZ ;  /* 0x0000000107140819 */ /* 0x000fe400000006ff */
[----:B------:R-:W-:Y:S02]  /*6b90*/  @P0 MOV R22, R10 ;  /* 0x0000000a00160202 */ /* 0x000fe40000000f00 */
[----:B------:R-:W-:Y:S01]  /*6ba0*/  @P0 MOV R14, R21 ;  /* 0x00000015000e0202 */ /* 0x000fe20000000f00 */
[----:B------:R-:W0:Y:S01]  /*6bb0*/  @!P1 LDC.64 R16, c[0x0][0x218] ;  /* 0x00008600ff109b82 */ /* 0x000e220000000a00 */
[----:B------:R-:W-:Y:S01]  /*6bc0*/  IMAD.MOV.U32 R25, RZ, RZ, R19 ;  /* 0x000000ffff197224 */ /* 0x000fe200078e0013 */
[----:B------:R-:W-:-:S05]  /*6bd0*/  MOV R23, R27 ;  /* 0x0000001b00177202 */ /* 0x000fca0000000f00 */
[----:B------:R-:W-:-:S05]  /*6be0*/  FADD.FTZ R23, R18, R23 ;  /* 0x0000001712177221 */ /* 0x000fca0000010000 */
[----:B------:R-:W-:Y:S01]  /*6bf0*/  @!P1 F2FP.BF16.F32.PACK_AB R23, RZ, R23 ;  /* 0x00000017ff17923e */ /* 0x000fe200000010ff */
[----:B0-----:R-:W-:-:S03]  /*6c00*/  @!P1 IMAD.WIDE R16, R0, 0x2, R16 ;  /* 0x0000000200109825 */ /* 0x001fc600078e0210 */
[----:B------:R-:W-:Y:S01]  /*6c10*/  PRMT R11, R23, 0x7610, R11 ;  /* 0x00007610170b7816 */ /* 0x000fe2000000000b */
[----:B------:R-:W-:-:S04]  /*6c20*/  HFMA2.MMA R23, -RZ, RZ, 0, 0.000503063201904296875 ;  /* 0x0000101fff177435 */ /* 0x000fc800000001ff */
[----:B------:R0:W-:Y:S02]  /*6c30*/  @!P1 STG.E.U16 desc[UR12][R16.64+0x3c], R11 ;  /* 0x00003c0b10009986 */ /* 0x0001e4000c10150c */
[----:B0-----:R-:W-:Y:S02]  /*6c40*/  MOV R16, 0xffff ;  /* 0x0000ffff00107802 */ /* 0x001fe40000000f00 */
[----:B------:R-:W-:Y:S01]  /*6c50*/  @P0 IADD3 R11, R12, 0x5a, RZ ;  /* 0x0000005a0c0b0810 */ /* 0x000fe20007ffe0ff */
[----:B------:R-:W-:-:S07]  /*6c60*/  IMAD.MOV.U32 R12, RZ, RZ, RZ ;  /* 0x000000ffff0c7224 */ /* 0x000fce00078e00ff */
[----:B------:R-:W-:Y:S05]  /*6c70*/  WARPSYNC.COLLECTIVE R16, `(.L_x_785) ;  /* 0x0000000010087348 */ /* 0x000fea0003c00000 */
[----:B------:R0:W1:Y:S02]  /*6c80*/  SHFL.BFLY P2, R27, R25, R24, R23 ;  /* 0x0c000018191b7389 */ /* 0x0000640000040017 */
[----:B01----:R-:W-:Y:S01]  /*6c90*/  ENDCOLLECTIVE ;  /* 0x000000000000791b */ /* 0x003fe20003800000 */
.L_x_785:
[----:B------:R-:W-:Y:S02]  /*6ca0*/  @P0 LOP3.LUT R11, R11, R20, RZ, 0x3c, !PT ;  /* 0x000000140b0b0212 */ /* 0x000fe400078e3cff */
[----:B------:R-:W-:-:S04]  /*6cb0*/  @P0 LEA R20, R7, UR6, 0x7 ;  /* 0x0000000607140c11 */ /* 0x000fc8000f8e38ff */
[----:B------:R-:W-:-:S05]  /*6cc0*/  @P0 LEA R11, R11, R20, 0x2 ;  /* 0x000000140b0b0211 */ /* 0x000fca00078e10ff */
[----:B------:R0:W1:Y:S01]  /*6cd0*/  @P0 LDS R18, [R11] ;  /* 0x000000000b120984 */ /* 0x0000620000000800 */
[----:B------:R-:W-:Y:S01]  /*6ce0*/  HFMA2.MMA R24, -RZ, RZ, 0, 4.76837158203125e-07 ;  /* 0x00000008ff187435 */ /* 0x000fe200000001ff */
[----:B------:R-:W-:Y:S01]  /*6cf0*/  IMAD.MOV.U32 R25, RZ, RZ, R22 ;  /* 0x000000ffff197224 */ /* 0x000fe200078e0016 */
[----:B------:R-:W-:-:S09]  /*6d00*/  MOV R17, R27 ;  /* 0x0000001b00117202 */ /* 0x000fd20000000f00 */
[----:B01----:R-:W-:Y:S05]  /*6d10*/  WARPSYNC.COLLECTIVE R16, `(.L_x_786) ;  /* 0x0000000010087348 */ /* 0x003fea0003c00000 */
[----:B------:R2:W3:Y:S02]  /*6d20*/  SHFL.BFLY P2, R27, R25, R24, R23 ;  /* 0x0c000018191b7389 */ /* 0x0004e40000040017 */
[----:B0123--:R-:W-:Y:S01]  /*6d30*/  ENDCOLLECTIVE ;  /* 0x000000000000791b */ /* 0x00ffe20003800000 */
.L_x_786:
[----:B------:R-:W-:Y:S02]  /*6d40*/  FADD.FTZ R19, R19, R17 ;  /* 0x0000001113137221 */ /* 0x000fe40000010000 */
[----:B------:R0:W1:Y:S02]  /*6d50*/  @P0 LDS R17, [R11+0x780] ;  /* 0x000780000b110984 */ /* 0x0000640000000800 */
[----:B0-----:R-:W-:Y:S01]  /*6d60*/  HFMA2.MMA R11, -RZ, RZ, 0, 0 ;  /* 0x00000000ff0b7435 */ /* 0x001fe200000001ff */
[----:B------:R-:W-:Y:S02]  /*6d70*/  MOV R25, R14 ;  /* 0x0000000e00197202 */ /* 0x000fe40000000f00 */
[----:B------:R-:W-:-:S08]  /*6d80*/  MOV R15, R27 ;  /* 0x0000001b000f7202 */ /* 0x000fd00000000f00 */
[----:B-1----:R-:W-:Y:S05]  /*6d90*/  WARPSYNC.COLLECTIVE R16, `(.L_x_787) ;  /* 0x0000000010087348 */ /* 0x002fea0003c00000 */
[----:B------:R0:W2:Y:S02]  /*6da0*/  SHFL.BFLY P2, R27, R25, R24, R23 ;  /* 0x0c000018191b7389 */ /* 0x0000a40000040017 */
[----:B012---:R-:W-:Y:S01]  /*6db0*/  ENDCOLLECTIVE ;  /* 0x000000000000791b */ /* 0x007fe20003800000 */
.L_x_787:
[----:B------:R-:W-:Y:S02]  /*6dc0*/  @P0 IMAD.MOV.U32 R11, RZ, RZ, R18 ;  /* 0x000000ffff0b0224 */ /* 0x000fe400078e0012 */
[----:B------:R-:W-:Y:S01]  /*6dd0*/  FADD.FTZ R22, R15, R22 ;  /* 0x000000160f167221 */ /* 0x000fe20000010000 */
[----:B------:R-:W-:-:S03]  /*6de0*/  HFMA2.MMA R24, -RZ, RZ, 0, 2.384185791015625e-07 ;  /* 0x00000004ff187435 */ /* 0x000fc600000001ff */
[----:B------:R-:W-:Y:S01]  /*6df0*/  IMAD.MOV.U32 R25, RZ, RZ, R22 ;  /* 0x000000ffff197224 */ /* 0x000fe200078e0016 */
[----:B------:R-:W-:Y:S02]  /*6e00*/  @P0 MOV R12, R17 ;  /* 0x00000011000c0202 */ /* 0x000fe40000000f00 */
[----:B------:R-:W-:-:S05]  /*6e10*/  MOV R16, R27 ;  /* 0x0000001b00107202 */ /* 0x000fca0000000f00 */
[----:B------:R-:W-:Y:S01]  /*6e20*/  FADD.FTZ R10, R16, R14 ;  /* 0x0000000e100a7221 */ /* 0x000fe20000010000 */
[----:B------:R-:W-:-:S07]  /*6e30*/  MOV R16, 0xffff ;  /* 0x0000ffff00107802 */ /* 0x000fce0000000f00 */
[----:B------:R-:W-:Y:S05]  /*6e40*/  WARPSYNC.COLLECTIVE R16, `(.L_x_788) ;  /* 0x0000000010087348 */ /* 0x000fea0003c00000 */
[----:B------:R0:W1:Y:S02]  /*6e50*/  SHFL.BFLY P2, R27, R25, R24, R23 ;  /* 0x0c000018191b7389 */ /* 0x0000640000040017 */
[----:B01----:R-:W-:Y:S01]  /*6e60*/  ENDCOLLECTIVE ;  /* 0x000000000000791b */ /* 0x003fe20003800000 */
.L_x_788:
[----:B------:R-:W-:Y:S02]  /*6e70*/  MOV R25, R10 ;  /* 0x0000000a00197202 */ /* 0x000fe40000000f00 */
[----:B------:R-:W-:-:S07]  /*6e80*/  MOV R15, R27 ;  /* 0x0000001b000f7202 */ /* 0x000fce0000000f00 */
[----:B------:R-:W-:Y:S05]  /*6e90*/  WARPSYNC.COLLECTIVE R16, `(.L_x_789) ;  /* 0x0000000010087348 */ /* 0x000fea0003c00000 */
[----:B------:R0:W1:Y:S02]  /*6ea0*/  SHFL.BFLY P2, R27, R25, R24, R23 ;  /* 0x0c000018191b7389 */ /* 0x0000640000040017 */
[----:B01----:R-:W-:Y:S01]  /*6eb0*/  ENDCOLLECTIVE ;  /* 0x000000000000791b */ /* 0x003fe20003800000 */
.L_x_789:
[----:B------:R-:W-:Y:S02]  /*6ec0*/  FADD.FTZ R22, R22, R15 ;  /* 0x0000000f16167221 */ /* 0x000fe40000010000 */
[----:B------:R-:W0:Y:S03]  /*6ed0*/  @!P1 LDC.64 R14, c[0x0][0x220] ;  /* 0x00008800ff0e9b82 */ /* 0x000e260000000a00 */
[----:B------:R-:W-:Y:S01]  /*6ee0*/  MOV R25, R22 ;  /* 0x0000001600197202 */ /* 0x000fe20000000f00 */
[----:B------:R-:W-:-:S04]  /*6ef0*/  IMAD.MOV.U32 R24, RZ, RZ, R27 ;  /* 0x000000ffff187224 */ /* 0x000fc800078e001b */
[----:B------:R-:W-:Y:S01]  /*6f00*/  FADD.FTZ R10, R10, R24 ;  /* 0x000000180a0a7221 */ /* 0x000fe20000010000 */
[----:B------:R-:W-:Y:S02]  /*6f10*/  IMAD.MOV.U32 R24, RZ, RZ, 0x2 ;  /* 0x00000002ff187424 */ /* 0x000fe400078e00ff */
[----:B0-----:R-:W-:-:S07]  /*6f20*/  @!P1 IMAD.WIDE R14, R0, 0x2, R14 ;  /* 0x00000002000e9825 */ /* 0x001fce00078e020e */
[----:B------:R-:W-:Y:S05]  /*6f30*/  WARPSYNC.COLLECTIVE R16, `(.L_x_790) ;  /* 0x0000000010087348 */ /* 0x000fea0003c00000 */
[----:B------:R0:W1:Y:S02]  /*6f40*/  SHFL.BFLY P2, R27, R25, R24, R23 ;  /* 0x0c000018191b7389 */ /* 0x0000640000040017 */
[----:B01----:R-:W-:Y:S01]  /*6f50*/  ENDCOLLECTIVE ;  /* 0x000000000000791b */ /* 0x003fe20003800000 */
.L_x_790:
[----:B------:R-:W-:Y:S02]  /*6f60*/  MOV R25, R10 ;  /* 0x0000000a00197202 */ /* 0x000fe40000000f00 */
[----:B------:R-:W-:-:S07]  /*6f70*/  MOV R21, R27 ;  /* 0x0000001b00157202 */ /* 0x000fce0000000f00 */
[----:B------:R-:W-:Y:S05]  /*6f80*/  WARPSYNC.COLLECTIVE R16, `(.L_x_791) ;  /* 0x0000000010087348 */ /* 0x000fea0003c00000 */
[----:B------:R0:W1:Y:S02]  /*6f90*/  SHFL.BFLY P2, R27, R25, R24, R23 ;  /* 0x0c000018191b7389 */ /* 0x0000640000040017 */
[----:B01----:R-:W-:Y:S01]  /*6fa0*/  ENDCOLLECTIVE ;  /* 0x000000000000791b */ /* 0x003fe20003800000 */
.L_x_791:
[----:B------:R-:W-:Y:S01]  /*6fb0*/  FADD.FTZ R20, R22, R21 ;  /* 0x0000001516147221 */ /* 0x000fe20000010000 */
[----:B------:R-:W-:Y:S02]  /*6fc0*/  @!P1 F2FP.BF16.F32.PACK_AB R22, RZ, R19 ;  /* 0x00000013ff16923e */ /* 0x000fe400000010ff */
[----:B------:R-:W0:Y:S03]  /*6fd0*/  @!P1 LDC.64 R18, c[0x0][0x218] ;  /* 0x00008600ff129b82 */ /* 0x000e260000000a00 */
[----:B------:R1:W-:Y:S01]  /*6fe0*/  @!P1 STG.E.U16 desc[UR12][R14.64+0x3c], R22 ;  /* 0x00003c160e009986 */ /* 0x0003e2000c10150c */
[----:B------:R-:W-:Y:S01]  /*6ff0*/  HFMA2.MMA R24, -RZ, RZ, 0, 5.9604644775390625e-08 ;  /* 0x00000001ff187435 */ /* 0x000fe200000001ff */
[----:B------:R-:W-:Y:S02]  /*7000*/  MOV R25, R20 ;  /* 0x0000001400197202 */ /* 0x000fe40000000f00 */
[----:B------:R-:W-:-:S05]  /*7010*/  MOV R16, R27 ;  /* 0x0000001b00107202 */ /* 0x000fca0000000f00 */
[----:B------:R-:W-:Y:S01]  /*7020*/  FADD.FTZ R10, R10, R16 ;  /* 0x000000100a0a7221 */ /* 0x000fe20000010000 */
[----:B------:R-:W-:Y:S01]  /*7030*/  MOV R16, 0xffff ;  /* 0x0000ffff00107802 */ /* 0x000fe20000000f00 */
[----:B01----:R-:W-:-:S07]  /*7040*/  @!P1 IMAD.WIDE R18, R0, 0x2, R18 ;  /* 0x0000000200129825 */ /* 0x003fce00078e0212 */
[----:B------:R-:W-:Y:S05]  /*7050*/  WARPSYNC.COLLECTIVE R16, `(.L_x_792) ;  /* 0x0000000010087348 */ /* 0x000fea0003c00000 */
[----:B------:R0:W1:Y:S02]  /*7060*/  SHFL.BFLY P2, R27, R25, R24, R23 ;  /* 0x0c000018191b7389 */ /* 0x0000640000040017 */
[----:B01----:R-:W-:Y:S01]  /*7070*/  ENDCOLLECTIVE ;  /* 0x000000000000791b */ /* 0x003fe20003800000 */
.L_x_792:
[----:B------:R-:W-:Y:S01]  /*7080*/  IMAD.MOV.U32 R25, RZ, RZ, R10 ;  /* 0x000000ffff197224 */ /* 0x000fe200078e000a */
[----:B------:R-:W-:-:S07]  /*7090*/  MOV R21, R27 ;  /* 0x0000001b00157202 */ /* 0x000fce0000000f00 */
[----:B------:R-:W-:Y:S05]  /*70a0*/  WARPSYNC.COLLECTIVE R16, `(.L_x_793) ;  /* 0x0000000010087348 */ /* 0x000fea0003c00000 */
[----:B------:R0:W1:Y:S02]  /*70b0*/  SHFL.BFLY P2, R27, R25, R24, R23 ;  /* 0x0c000018191b7389 */ /* 0x0000640000040017 */
[----:B01----:R-:W-:Y:S01]  /*70c0*/  ENDCOLLECTIVE ;  /* 0x000000000000791b */ /* 0x003fe20003800000 */
.L_x_793:
[----:B------:R-:W-:Y:S01]  /*70d0*/  HFMA2.MMA R24, -RZ, RZ, 0, 4.76837158203125e-07 ;  /* 0x00000008ff187435 */ /* 0x000fe200000001ff */
[----:B------:R-:W-:Y:S02]  /*70e0*/  MOV R25, R11 ;  /* 0x0000000b00197202 */ /* 0x000fe40000000f00 */
[----:B------:R-:W-:-:S08]  /*70f0*/  MOV R22, R27 ;  /* 0x0000001b00167202 */ /* 0x000fd00000000f00 */
[----:B------:R-:W-:Y:S05]  /*7100*/  WARPSYNC.COLLECTIVE R16, `(.L_x_794) ;  /* 0x0000000010087348 */ /* 0x000fea0003c00000 */
[----:B------:R0:W1:Y:S02]  /*7110*/  SHFL.BFLY P2, R27, R25, R24, R23 ;  /* 0x0c000018191b7389 */ /* 0x0000640000040017 */
[----:B01----:R-:W-:Y:S01]  /*7120*/  ENDCOLLECTIVE ;  /* 0x000000000000791b */ /* 0x003fe20003800000 */
.L_x_794:
        /* <DEDUP_REMOVED lines=9> */
.L_x_795:
[----:B------:R-:W-:Y:S01]  /*71c0*/  HFMA2.MMA R24, -RZ, RZ, 0, 2.384185791015625e-07 ;  /* 0x00000004ff187435 */ /* 0x000fe200000001ff */
[----:B------:R-:W-:Y:S01]  /*71d0*/  IMAD.MOV.U32 R25, RZ, RZ, R11 ;  /* 0x000000ffff197224 */ /* 0x000fe200078e000b */
[----:B------:R-:W-:-:S09]  /*71e0*/  MOV R14, R27 ;  /* 0x0000001b000e7202 */ /* 0x000fd20000000f00 */
[----:B------:R-:W-:Y:S05]  /*71f0*/  WARPSYNC.COLLECTIVE R16, `(.L_x_796) ;  /* 0x0000000010087348 */ /* 0x000fea0003c00000 */
[----:B------:R0:W1:Y:S02]  /*7200*/  SHFL.BFLY P2, R27, R25, R24, R23 ;  /* 0x0c000018191b7389 */ /* 0x0000640000040017 */
[----:B01----:R-:W-:Y:S01]  /*7210*/  ENDCOLLECTIVE ;  /* 0x000000000000791b */ /* 0x003fe20003800000 */
.L_x_796:
[----:B------:R-:W-:-:S05]  /*7220*/  FADD.FTZ R12, R14, R12 ;  /* 0x0000000c0e0c7221 */ /* 0x000fca0000010000 */
[----:B------:R-:W-:Y:S02]  /*7230*/  MOV R25, R12 ;  /* 0x0000000c00197202 */ /* 0x000fe40000000f00 */
[----:B------:R-:W-:-:S05]  /*7240*/  MOV R24, R27 ;  /* 0x0000001b00187202 */ /* 0x000fca0000000f00 */
[----:B------:R-:W-:Y:S01]  /*7250*/  FADD.FTZ R11, R11, R24 ;  /* 0x000000180b0b7221 */ /* 0x000fe20000010000 */
[----:B------:R-:W-:-:S11]  /*7260*/  HFMA2.MMA R24, -RZ, RZ, 0, 2.384185791015625e-07 ;  /* 0x00000004ff187435 */ /* 0x000fd600000001ff */
[----:B------:R-:W-:Y:S05]  /*7270*/  WARPSYNC.COLLECTIVE R16, `(.L_x_797) ;  /* 0x0000000010087348 */ /* 0x000fea0003c00000 */
[----:B------:R0:W1:Y:S02]  /*7280*/  SHFL.BFLY P2, R27, R25, R24, R23 ;  /* 0x0c000018191b7389 */ /* 0x0000640000040017 */
[----:B01----:R-:W-:Y:S01]  /*7290*/  ENDCOLLECTIVE ;  /* 0x000000000000791b */ /* 0x003fe20003800000 */
.L_x_797:
[----:B------:R-:W-:Y:S01]  /*72a0*/  HFMA2.MMA R24, -RZ, RZ, 0, 1.1920928955078125e-07 ;  /* 0x00000002ff187435 */ /* 0x000fe200000001ff */
[----:B------:R-:W-:Y:S01]  /*72b0*/  MOV R25, R11 ;  /* 0x0000000b00197202 */ /* 0x000fe20000000f00 */
[----:B------:R-:W-:-:S09]  /*72c0*/  IMAD.MOV.U32 R29, RZ, RZ, R27 ;  /* 0x000000ffff1d7224 */ /* 0x000fd200078e001b */
[----:B------:R-:W-:Y:S05]  /*72d0*/  WARPSYNC.COLLECTIVE R16, `(.L_x_798) ;  /* 0x0000000010087348 */ /* 0x000fea0003c00000 */
[----:B------:R0:W1:Y:S02]  /*72e0*/  SHFL.BFLY P2, R27, R25, R24, R23 ;  /* 0x0c000018191b7389 */ /* 0x0000640000040017 */
[----:B01----:R-:W-:Y:S01]  /*72f0*/  ENDCOLLECTIVE ;  /* 0x000000000000791b */ /* 0x003fe20003800000 */
.L_x_798:
[----:B------:R-:W-:Y:S01]  /*7300*/  FADD.FTZ R12, R12, R29 ;  /* 0x0000001d0c0c7221 */ /* 0x000fe20000010000 */
[----:B------:R-:W-:Y:S02]  /*7310*/  FADD.FTZ R29, R20, R21 ;  /* 0x00000015141d7221 */ /* 0x000fe40000010000 */
[----:B------:R-:W0:Y:S03]  /*7320*/  @!P1 LDC.64 R20, c[0x0][0x220] ;  /* 0x00008800ff149b82 */ /* 0x000e260000000a00 */
[----:B------:R-:W-:-:S05]  /*7330*/  @!P1 F2FP.BF16.F32.PACK_AB R29, RZ, R29 ;  /* 0x0000001dff1d923e */ /* 0x000fca00000010ff */
[----:B------:R1:W-:Y:S01]  /*7340*/  @!P1 STG.E.U16 desc[UR12][R18.64+0x78], R29 ;  /* 0x0000781d12009986 */ /* 0x0003e2000c10150c */
[----:B------:R-:W-:Y:S02]  /*7350*/  MOV R25, R12 ;  /* 0x0000000c00197202 */ /* 0x000fe40000000f00 */
[----:B------:R-:W-:-:S05]  /*7360*/  MOV R24, R27 ;  /* 0x0000001b00187202 */ /* 0x000fca0000000f00 */
[----:B------:R-:W-:Y:S01]  /*7370*/  FADD.FTZ R11, R11, R24 ;  /* 0x000000180b0b7221 */ /* 0x000fe20000010000 */
[----:B------:R-:W-:Y:S02]  /*7380*/  IMAD.MOV.U32 R24, RZ, RZ, 0x2 ;  /* 0x00000002ff187424 */ /* 0x000fe400078e00ff */
[----:B01----:R-:W-:-:S07]  /*7390*/  @!P1 IMAD.WIDE R20, R0, 0x2, R20 ;  /* 0x0000000200149825 */ /* 0x003fce00078e0214 */
[----:B------:R-:W-:Y:S05]  /*73a0*/  WARPSYNC.COLLECTIVE R16, `(.L_x_799) ;  /* 0x0000000010087348 */ /* 0x000fea0003c00000 */
[----:B------:R0:W1:Y:S02]  /*73b0*/  SHFL.BFLY P2, R27, R25, R24, R23 ;  /* 0x0c000018191b7389 */ /* 0x0000640000040017 */
[----:B01----:R-:W-:Y:S01]  /*73c0*/  ENDCOLLECTIVE ;  /* 0x000000000000791b */ /* 0x003fe20003800000 */
.L_x_799:
[----:B------:R0:W-:Y:S01]  /*73d0*/  @!P1 STG.E.U16 desc[UR12][R20.64+0x78], R10 ;  /* 0x0000780a14009986 */ /* 0x0001e2000c10150c */
[----:B------:R-:W-:Y:S01]  /*73e0*/  HFMA2.MMA R24, -RZ, RZ, 0, 5.9604644775390625e-08 ;  /* 0x00000001ff187435 */ /* 0x000fe200000001ff */
[----:B------:R-:W-:Y:S01]  /*73f0*/  MOV R25, R11 ;  /* 0x0000000b00197202 */ /* 0x000fe20000000f00 */
[----:B------:R-:W-:-:S09]  /*7400*/  FADD.FTZ R12, R12, R27 ;  /* 0x0000001b0c0c7221 */ /* 0x000fd20000010000 */
[----:B0-----:R-:W-:Y:S05]  /*7410*/  WARPSYNC.COLLECTIVE R16, `(.L_x_800) ;  /* 0x0000000010087348 */ /* 0x001fea0003c00000 */
[----:B------:R1:W2:Y:S02]  /*7420*/  SHFL.BFLY P2, R27, R25, R24, R23 ;  /* 0x0c000018191b7389 */ /* 0x0002a40000040017 */
[----:B012---:R-:W-:Y:S01]  /*7430*/  ENDCOLLECTIVE ;  /* 0x000000000000791b */ /* 0x007fe20003800000 */
.L_x_800:
[----:B------:R-:W-:Y:S02]  /*7440*/  MOV R25, R12 ;  /* 0x0000000c00197202 */ /* 0x000fe40000000f00 */
[----:B------:R-:W-:-:S07]  /*7450*/  MOV R31, R27 ;  /* 0x0000001b001f7202 */ /* 0x000fce0000000f00 */
[----:B------:R-:W-:Y:S05]  /*7460*/  WARPSYNC.COLLECTIVE R16, `(.L_x_801) ;  /* 0x0000000010087348 */ /* 0x000fea0003c00000 */
[----:B------:R0:W1:Y:S02]  /*7470*/  SHFL.BFLY P2, R27, R25, R24, R23 ;  /* 0x0c000018191b7389 */ /* 0x0000640000040017 */
[----:B01----:R-:W-:Y:S01]  /*7480*/  ENDCOLLECTIVE ;  /* 0x000000000000791b */ /* 0x003fe20003800000 */
.L_x_801:
[----:B------:R-:W-:Y:S01]  /*7490*/  FADD.FTZ R31, R11, R31 ;  /* 0x0000001f0b1f7221 */ /* 0x000fe20000010000 */
[----:B------:R-:W-:Y:S06]  /*74a0*/  BRA `(.L_x_802) ;  /* 0xffffffe000ac7947 */ /* 0x000fec000383ffff */
.L_x_803:
        /* <DEDUP_REMOVED lines=13> */
.L_x_3191:


//--------------------- .text._ZN13group_norm_v218gn_bwd_cuda_kernelI13__nv_bfloat16Li480ELi1ELi16ELi60ELi1024ELb1ELb1ELi8ELi960ELi960ELi4ELb1ELi1ELb0ELb0ELNS_15WgradSyncMethodE3ENS_16CompileConditionILi900EEEEEvPT_S6_S6_PKS5_S8_S8_S8_PKfflPfPj --------------------------
	.section	.text._ZN13group_norm_v218gn_bwd_cuda_kernelI13__nv_bfloat16Li480ELi1ELi16ELi60ELi1024ELb1ELb1ELi8ELi960ELi960ELi4ELb1ELi1ELb0ELb0ELNS_15WgradSyncMethodE3ENS_16CompileConditionILi900EEEEEvPT_S6_S6_PKS5_S8_S8_S8_PKfflPfPj,"ax",@progbits
	.align	128
        .global         _ZN13group_norm_v218gn_bwd_cuda_kernelI13__nv_bfloat16Li480ELi1ELi16ELi60ELi1024ELb1ELb1ELi8ELi960ELi960ELi4ELb1ELi1ELb0ELb0ELNS_15WgradSyncMethodE3ENS_16CompileConditionILi900EEEEEvPT_S6_S6_PKS5_S8_S8_S8_PKfflPfPj
        .type           _ZN13group_norm_v218gn_bwd_cuda_kernelI13__nv_bfloat16Li480ELi1ELi16ELi60ELi1024ELb1ELb1ELi8ELi960ELi960ELi4ELb1ELi1ELb0ELb0ELNS_15WgradSyncMethodE3ENS_16CompileConditionILi900EEEEEvPT_S6_S6_PKS5_S8_S8_S8_PKfflPfPj,@function
        .size           _ZN13group_norm_v218gn_bwd_cuda_kernelI13__nv_bfloat16Li480ELi1ELi16ELi60ELi1024ELb1ELb1ELi8ELi960ELi960ELi4ELb1ELi1ELb0ELb0ELNS_15WgradSyncMethodE3ENS_16CompileConditionILi900EEEEEvPT_S6_S6_PKS5_S8_S8_S8_PKfflPfPj,(.L_x_3192 - _ZN13group_norm_v218gn_bwd_cuda_kernelI13__nv_bfloat16Li480ELi1ELi16ELi60ELi1024ELb1ELb1ELi8ELi960ELi960ELi4ELb1ELi1ELb0ELb0ELNS_15WgradSyncMethodE3ENS_16CompileConditionILi900EEEEEvPT_S6_S6_PKS5_S8_S8_S8_PKfflPfPj)
        .other          _ZN13group_norm_v218gn_bwd_cuda_kernelI13__nv_bfloat16Li480ELi1ELi16ELi60ELi1024ELb1ELb1ELi8ELi960ELi960ELi4ELb1ELi1ELb0ELb0ELNS_15WgradSyncMethodE3ENS_16CompileConditionILi900EEEEEvPT_S6_S6_PKS5_S8_S8_S8_PKfflPfPj,@"STO_CUDA_ENTRY STV_DEFAULT"
_ZN13group_norm_v218gn_bwd_cuda_kernelI13__nv_bfloat16Li480ELi1ELi16ELi60ELi1024ELb1ELb1ELi8ELi960ELi960ELi4ELb1ELi1ELb0ELb0ELNS_15WgradSyncMethodE3ENS_16CompileConditionILi900EEEEEvPT_S6_S6_PKS5_S8_S8_S8_PKfflPfPj:
.text._ZN13group_norm_v218gn_bwd_cuda_kernelI13__nv_bfloat16Li480ELi1ELi16ELi60ELi1024ELb1ELb1ELi8ELi960ELi960ELi4ELb1ELi1ELb0ELb0ELNS_15WgradSyncMethodE3ENS_16CompileConditionILi900EEEEEvPT_S6_S6_PKS5_S8_S8_S8_PKfflPfPj:
[----:B------:R-:W-:Y:S01]  /*0000*/  LDC R1, c[0x0][0x28] ;  /* 0x00000a00ff017b82 */ /* 0x000fe20000000800 */
[----:B------:R-:W0:Y:S01]  /*0010*/  S2R R5, SR_CTAID.Y ;  /* 0x0000000000057919 */ /* 0x000e220000002600 */
[----:B------:R-:W-:Y:S01]  /*0020*/  ULDC.64 UR4, c[0x0][0x258] ;  /* 0x0000960000047ab9 */ /* 0x000fe20000000a00 */
[----:B------:R-:W-:Y:S01]  /*0030*/  ULDC.64 UR8, c[0x0][0x208] ;  /* 0x0000820000087ab9 */ /* 0x000fe20000000a00 */
[----:B------:R-:W-:Y:S01]  /*0040*/  MOV R44, UR4 ;  /* 0x00000004002c7c02 */ /* 0x000fe20008000f00 */
[----:B------:R-:W1:Y:S01]  /*0050*/  S2R R0, SR_CTAID.X ;  /* 0x0000000000007919 */ /* 0x000e620000002500 */
[----:B------:R-:W-:Y:S01]  /*0060*/  MOV R45, UR5 ;  /* 0x00000005002d7c02 */ /* 0x000fe20008000f00 */
[----:B------:R-:W-:Y:S01]  /*0070*/  HFMA2.MMA R102, -RZ, RZ, 0, 0 ;  /* 0x00000000ff667435 */ /* 0x000fe200000001ff */
        /* <DEDUP_REMOVED lines=11> */
[----:B------:R-:W-:Y:S02]  /*0130*/  MOV R7, 0x7fffff81 ;  /* 0x7fffff8100077802 */ /* 0x000fe40000000f00 */
[----:B------:R-:W-:Y:S01]  /*0140*/  ISETP.NE.AND P0, PT, R0, R3, PT ;  /* 0x000000030000720c */ /* 0x000fe20003f05270 */
[----:B------:R-:W-:Y:S02]  /*0150*/  UIADD3.X UR5, URZ, UR5, URZ, UP0, !UPT ;  /* 0x000000053f057290 */ /* 0x000fe400087fe43f */
[----:B------:R-:W-:Y:S02]  /*0160*/  MOV R2, UR4 ;  /* 0x0000000400027c02 */ /* 0x000fe40008000f00 */
[----:B------:R-:W-:-:S02]  /*0170*/  SEL R7, R7, 0x1, !P0 ;  /* 0x0000000107077807 */ /* 0x000fc40004000000 */
[----:B------:R-:W-:Y:S01]  /*0180*/  IMAD.U32 R3, RZ, RZ, UR5 ;  /* 0x00000005ff037e24 */ /* 0x000fe2000f8e00ff */
[----:B------:R-:W-:Y:S06]  /*0190*/  MEMBAR.ALL.GPU ;  /* 0x0000000000007992 */ /* 0x000fec000000a000 */
[----:B------:R-:W-:-:S00]  /*01a0*/  ERRBAR ;  /* 0x00000000000079ab */ /* 0x000fc00000000000 */
[----:B------:R-:W-:Y:S06]  /*01b0*/  CGAERRBAR ;  /* 0x00000000000075ab */ /* 0x000fec0000000000 */
[----:B------:R0:W5:Y:S02]  /*01c0*/  ATOM.E.ADD.STRONG.GPU PT, R7, desc[UR8][R2.64], R7 ;  /* 0x000000070207798a */ /* 0x00016400081ee1c8 */
.L_x_806:
[----:B------:R-:W2:Y:S04]  /*01d0*/  LD.E.STRONG.GPU R4, desc[UR8][R2.64] ;  /* 0x0000000802047980 */ /* 0x000ea8000c10f900 */
[----:B--2---:R-:W-:Y:S01]  /*01e0*/  CCTL.IVALL ;  /* 0x00000000ff00798f */ /* 0x004fe20002000000 */
[----:B------:R-:W-:Y:S05]  /*01f0*/  YIELD ;  /* 0x0000000000007946 */ /* 0x000fea0003800000 */
[----:B-----5:R-:W-:-:S04]  /*0200*/  LOP3.LUT R4, R4, R7, RZ, 0x3c, !PT ;  /* 0x0000000704047212 */ /* 0x020fc800078e3cff */
[----:B------:R-:W-:-:S13]  /*0210*/  ISETP.GT.AND P0, PT, R4, -0x1, PT ;  /* 0xffffffff0400780c */ /* 0x000fda0003f04270 */
[----:B------:R-:W-:Y:S05]  /*0220*/  @P0 BRA `(.L_x_806) ;  /* 0xfffffffc00e80947 */ /* 0x000fea000383ffff */
.L_x_805:
[----:B------:R-:W-:Y:S05]  /*0230*/  WARPSYNC.ALL ;  /* 0x0000000000007948 */ /* 0x000fea0003800000 */
[----:B------:R-:W-:Y:S06]  /*0240*/  BAR.SYNC.DEFER_BLOCKING 0x0 ;  /* 0x0000000000007b1d */ /* 0x000fec0000010000 */
[----:B------:R-:W-:Y:S05]  /*0250*/  BRA `(.L_x_807) ;  /* 0x0000003c00107947 */ /* 0x000fea0003800000 */
.L_x_804:
        /* <DEDUP_REMOVED lines=8> */
[----:B--2---:R-:W-:Y:S01]  /*02e0*/  IMAD.WIDE R10, R4, 0x2, R10 ;  /* 0x00000002040a7825 */ /* 0x004fe200078e020a */
[----:B------:R0:W2:Y:S04]  /*02f0*/  LDG.E.64.CONSTANT R22, desc[UR8][R8.64] ;  /* 0x0000000808167981 */ /* 0x0000a8000c1e9b00 */
[----:B------:R1:W3:Y:S01]  /*0300*/  LDG.E.64.CONSTANT R24, desc[UR8][R10.64] ;  /* 0x000000080a187981 */ /* 0x0002e2000c1e9b00 */
[----:B------:R-:W-:Y:S02]  /*0310*/  MOV R6, 0x400 ;  /* 0x0000040000067802 */ /* 0x000fe40000000f00 */
[----:B------:R-:W-:Y:S02]  /*0320*/  CS2R R46, SRZ ;  /* 0x00000000002e7805 */ /* 0x000fe4000001ff00 */
[----:B------:R-:W-:Y:S01]  /*0330*/  IADD3 R12, R2, 0x1e0, RZ ;  /* 0x000001e0020c7810 */ /* 0x000fe20007ffe0ff */
[----:B------:R-:W4:Y:S01]  /*0340*/  S2R R7, SR_CgaCtaId ;  /* 0x0000000000077919 */ /* 0x000f220000008800 */
[----:B------:R-:W-:Y:S01]  /*0350*/  IADD3 R6, R6, 0x3c00, RZ ;  /* 0x00003c0006067810 */ /* 0x000fe20007ffe0ff */
[----:B0-----:R-:W-:Y:S01]  /*0360*/  IMAD.WIDE.U32 R8, R3, -0x77777777, RZ ;  /* 0x8888888903087825 */ /* 0x001fe200078e00ff */
[----:B------:R-:W-:-:S02]  /*0370*/  SHF.R.S32.HI R15, RZ, 0x1f, R12 ;  /* 0x0000001fff0f7819 */ /* 0x000fc4000001140c */
[----:B------:R-:W-:Y:S02]  /*0380*/  CS2R R48, SRZ ;  /* 0x0000000000307805 */ /* 0x000fe4000001ff00 */
[----:B------:R-:W-:Y:S02]  /*0390*/  SHF.R.S32.HI R13, RZ, 0x1f, R2 ;  /* 0x0000001fff0d7819 */ /* 0x000fe40000011402 */
[----:B------:R-:W-:Y:S02]  /*03a0*/  CS2R R50, SRZ ;  /* 0x0000000000327805 */ /* 0x000fe4000001ff00 */
[----:B------:R-:W-:Y:S02]  /*03b0*/  LEA.HI R14, R15, R12, RZ, 0x2 ;  /* 0x0000000c0f0e7211 */ /* 0x000fe400078f10ff */
[----:B------:R-:W-:Y:S02]  /*03c0*/  CS2R R52, SRZ ;  /* 0x0000000000347805 */ /* 0x000fe4000001ff00 */
[----:B-1----:R-:W-:Y:S01]  /*03d0*/  LEA.HI R11, R13, R2, RZ, 0x2 ;  /* 0x000000020d0b7211 */ /* 0x002fe200078f10ff */
[----:B------:R-:W-:Y:S01]  /*03e0*/  UMOV UR4, URZ ;  /* 0x0000003f00047c82 */ /* 0x000fe20008000000 */
[----:B------:R-:W-:-:S02]  /*03f0*/  LOP3.LUT R17, R14, 0xfffffffc, RZ, 0xc0, !PT ;  /* 0xfffffffc0e117812 */ /* 0x000fc400078ec0ff */
[----:B------:R-:W-:Y:S02]  /*0400*/  LEA.HI R16, R15, R12, RZ, 0x4 ;  /* 0x0000000c0f107211 */ /* 0x000fe400078f20ff */
[----:B------:R-:W-:Y:S02]  /*0410*/  IADD3 R15, R12, -R17, RZ ;  /* 0x800000110c0f7210 */ /* 0x000fe40007ffe0ff */
[----:B------:R-:W-:Y:S02]  /*0420*/  SHF.R.S32.HI R8, RZ, 0x2, R14 ;  /* 0x00000002ff087819 */ /* 0x000fe4000001140e */
[----:B------:R-:W-:Y:S02]  /*0430*/  LEA.HI R13, R13, R2, RZ, 0x4 ;  /* 0x000000020d0d7211 */ /* 0x000fe400078f20ff */
[----:B------:R-:W-:Y:S02]  /*0440*/  IADD3 R14, R8, 0xf0, RZ ;  /* 0x000000f0080e7810 */ /* 0x000fe40007ffe0ff */
[----:B------:R-:W-:-:S02]  /*0450*/  SHF.R.U32.HI R13, RZ, 0x4, R13 ;  /* 0x00000004ff0d7819 */ /* 0x000fc4000001160d */
[----:B------:R-:W-:Y:S02]  /*0460*/  SHF.R.U32.HI R16, RZ, 0x4, R16 ;  /* 0x00000004ff107819 */ /* 0x000fe40000011610 */
[----:B------:R-:W-:Y:S02]  /*0470*/  SHF.R.U32.HI R9, RZ, 0x3, R9 ;  /* 0x00000003ff097819 */ /* 0x000fe40000011609 */
[----:B----4-:R-:W-:Y:S02]  /*0480*/  LEA R6, R7, R6, 0x18 ;  /* 0x0000000607067211 */ /* 0x010fe400078ec0ff */
[----:B------:R-:W-:-:S03]  /*0490*/  SHF.L.U32 R7, R0, 0x3, RZ ;  /* 0x0000000300077819 */ /* 0x000fc600000006ff */
[----:B------:R-:W-:Y:S01]  /*04a0*/  IMAD R3, R3, 0x18, R6 ;  /* 0x0000001803037824 */ /* 0x000fe200078e0206 */
[----:B------:R-:W-:Y:S02]  /*04b0*/  LOP3.LUT R10, R7, 0x3f8, RZ, 0xc0, !PT ;  /* 0x000003f8070a7812 */ /* 0x000fe400078ec0ff */
[----:B------:R-:W-:Y:S02]  /*04c0*/  SHF.R.S32.HI R7, RZ, 0x2, R11 ;  /* 0x00000002ff077819 */ /* 0x000fe4000001140b */
[----:B------:R-:W-:Y:S01]  /*04d0*/  LOP3.LUT R11, R11, 0xfffffffc, RZ, 0xc0, !PT ;  /* 0xfffffffc0b0b7812 */ /* 0x000fe200078ec0ff */
[----:B------:R-:W-:Y:S01]  /*04e0*/  IMAD.IADD R17, R10, 0x1, R19 ;  /* 0x000000010a117824 */ /* 0x000fe200078e0213 */
[----:B------:R-:W-:Y:S02]  /*04f0*/  IADD3 R12, R7, 0xf0, RZ ;  /* 0x000000f0070c7810 */ /* 0x000fe40007ffe0ff */
[----:B------:R-:W-:Y:S01]  /*0500*/  LEA R10, R19, R3, 0x3 ;  /* 0x00000003130a7211 */ /* 0x000fe200078e18ff */
[----:B------:R-:W-:Y:S01]  /*0510*/  IMAD R17, R17, 0x3c0, RZ ;  /* 0x000003c011117824 */ /* 0x000fe200078e02ff */
[----:B------:R-:W-:-:S02]  /*0520*/  SHF.R.S32.HI R3, RZ, 0x1f, R12 ;  /* 0x0000001fff037819 */ /* 0x000fc4000001140c */
[----:B------:R-:W-:Y:S02]  /*0530*/  SHF.R.S32.HI R19, RZ, 0x1f, R14 ;  /* 0x0000001fff137819 */ /* 0x000fe4000001140e */
[----:B------:R-:W-:Y:S02]  /*0540*/  LEA.HI R3, R3, R12, RZ, 0x2 ;  /* 0x0000000c03037211 */ /* 0x000fe400078f10ff */
[----:B------:R-:W-:Y:S02]  /*0550*/  IADD3 R12, -R11, R2, RZ ;  /* 0x000000020b0c7210 */ /* 0x000fe40007ffe1ff */
[----:B------:R-:W-:Y:S02]  /*0560*/  LEA.HI R19, R19, R14, RZ, 0x2 ;  /* 0x0000000e13137211 */ /* 0x000fe400078f10ff */
[----:B------:R-:W-:Y:S02]  /*0570*/  SHF.R.U32.HI R3, RZ, 0x2, R3 ;  /* 0x00000002ff037819 */ /* 0x000fe40000011603 */
[----:B------:R-:W-:-:S02]  /*0580*/  LOP3.LUT R11, R12, 0x3, R13, 0x78, !PT ;  /* 0x000000030c0b7812 */ /* 0x000fc400078e780d */
[----:B------:R-:W-:Y:S02]  /*0590*/  SHF.R.U32.HI R14, RZ, 0x2, R19 ;  /* 0x00000002ff0e7819 */ /* 0x000fe40000011613 */
[----:B------:R-:W-:Y:S02]  /*05a0*/  LOP3.LUT R12, R12, 0x3, R3, 0x78, !PT ;  /* 0x000000030c0c7812 */ /* 0x000fe400078e7803 */
[C---:B------:R-:W-:Y:S02]  /*05b0*/  LOP3.LUT R13, R15.reuse, 0x3, R16, 0x78, !PT ;  /* 0x000000030f0d7812 */ /* 0x040fe400078e7810 */
[----:B------:R-:W-:Y:S02]  /*05c0*/  LOP3.LUT R14, R15, 0x3, R14, 0x78, !PT ;  /* 0x000000030f0e7812 */ /* 0x000fe400078e780e */
[C---:B--2---:R-:W-:Y:S02]  /*05d0*/  PRMT R19, R22.reuse, 0x7632, R19 ;  /* 0x0000763216137816 */ /* 0x044fe40000000013 */
[----:B------:R-:W-:-:S02]  /*05e0*/  SHF.L.U32 R3, R22, 0x10, RZ ;  /* 0x0000001016037819 */ /* 0x000fc400000006ff */
[----:B------:R-:W-:Y:S02]  /*05f0*/  PRMT R21, R23, 0x7632, R21 ;  /* 0x0000763217157816 */ /* 0x000fe40000000015 */
[C---:B---3--:R-:W-:Y:S02]  /*0600*/  PRMT R20, R24.reuse, 0x7632, R20 ;  /* 0x0000763218147816 */ /* 0x048fe40000000014 */
[----:B------:R-:W-:Y:S01]  /*0610*/  PRMT R22, R25, 0x7632, R22 ;  /* 0x0000763219167816 */ /* 0x000fe20000000016 */
[----:B------:R-:W-:Y:S01]  /*0620*/  IMAD.U32 R21, R21, 0x10000, RZ ;  /* 0x0001000015157824 */ /* 0x000fe200078e00ff */
[----:B------:R-:W-:Y:S02]  /*0630*/  SHF.L.U32 R15, R23, 0x10, RZ ;  /* 0x00000010170f7819 */ /* 0x000fe400000006ff */
[----:B------:R-:W-:Y:S02]  /*0640*/  SHF.L.U32 R16, R24, 0x10, RZ ;  /* 0x0000001018107819 */ /* 0x000fe400000006ff */
[----:B------:R-:W-:-:S02]  /*0650*/  SHF.L.U32 R18, R25, 0x10, RZ ;  /* 0x0000001019127819 */ /* 0x000fc400000006ff */
[----:B------:R-:W-:Y:S02]  /*0660*/  SHF.L.U32 R19, R19, 0x10, RZ ;  /* 0x0000001013137819 */ /* 0x000fe400000006ff */
[----:B------:R-:W-:Y:S02]  /*0670*/  SHF.L.U32 R20, R20, 0x10, RZ ;  /* 0x0000001014147819 */ /* 0x000fe400000006ff */
[----:B------:R-:W-:-:S07]  /*0680*/  SHF.L.U32 R22, R22, 0x10, RZ ;  /* 0x0000001016167819 */ /* 0x000fce00000006ff */
.L_x_823:
[----:B------:R-:W-:Y:S01]  /*0690*/  HFMA2.MMA R25, -RZ, RZ, 0, 0 ;  /* 0x00000000ff197435 */ /* 0x000fe200000001ff */
[----:B-1----:R-:W-:Y:S01]  /*06a0*/  MOV R24, R4 ;  /* 0x0000000400187202 */ /* 0x002fe20000000f00 */
[----:B------:R-:W-:Y:S01]  /*06b0*/  IMAD R23, R102, 0xf0000, RZ ;  /* 0x000f000066177824 */ /* 0x000fe200078e02ff */
[----:B------:R-:W-:Y:S01]  /*06c0*/  LEA R26, P0, R72, R9, 0x4 ;  /* 0x00000009481a7211 */ /* 0x000fe200078020ff */
[----:B------:R-:W-:Y:S01]  /*06d0*/  ULDC.64 UR6, c[0x0][0x248] ;  /* 0x0000920000067ab9 */ /* 0x000fe20000000a00 */
[----:B------:R-:W-:-:S03]  /*06e0*/  ULDC UR5, c[0x0][0x250] ;  /* 0x0000940000057ab9 */ /* 0x000fc60000000800 */
[C---:B------:R-:W-:Y:S01]  /*06f0*/  IMAD.WIDE.U32 R30, R72.reuse, 0xf0000, R24 ;  /* 0x000f0000481e7825 */ /* 0x040fe200078e0018 */
[----:B------:R-:W-:Y:S02]  /*0700*/  LEA.HI.X R25, R72, RZ, R102, 0x4, P0 ;  /* 0x000000ff48197211 */ /* 0x000fe400000f2466 */
[C---:B------:R-:W-:Y:S02]  /*0710*/  LEA R54, P0, R26.reuse, UR6, 0x3 ;  /* 0x000000061a367c11 */ /* 0x040fe4000f8018ff */
[----:B------:R-:W-:Y:S02]  /*0720*/  IADD3 R31, R31, R23, RZ ;  /* 0x000000171f1f7210 */ /* 0x000fe40007ffe0ff */
[C---:B------:R-:W-:Y:S02]  /*0730*/  IADD3 R24, P1, R17.reuse, R30, RZ ;  /* 0x0000001e11187210 */ /* 0x040fe40007f3e0ff */
[----:B------:R-:W-:Y:S02]  /*0740*/  LEA.HI.X R55, R26, UR7, R25, 0x3, P0 ;  /* 0x000000071a377c11 */ /* 0x000fe400080f1c19 */
[----:B------:R-:W-:Y:S01]  /*0750*/  IADD3.X R23, RZ, R31, RZ, P1, !PT ;  /* 0x0000001fff177210 */ /* 0x000fe20000ffe4ff */
[----:B------:R-:W-:Y:S01]  /*0760*/  VIADD R25, R17, 0x780 ;  /* 0x0000078011197836 */ /* 0x000fe20000000000 */
[----:B------:R-:W-:-:S02]  /*0770*/  ULDC.64 UR6, c[0x0][0x230] ;  /* 0x00008c0000067ab9 */ /* 0x000fc40000000a00 */
[C---:B------:R-:W-:Y:S01]  /*0780*/  SHF.L.U64.HI R23, R24.reuse, 0x1, R23 ;  /* 0x0000000118177819 */ /* 0x040fe20000010217 */
[----:B------:R-:W2:Y:S01]  /*0790*/  LDG.E.64.CONSTANT R54, desc[UR8][R54.64] ;  /* 0x0000000836367981 */ /* 0x000ea2000c1e9b00 */
[----:B------:R-:W-:Y:S02]  /*07a0*/  SHF.L.U32 R24, R24, 0x1, RZ ;  /* 0x0000000118187819 */ /* 0x000fe400000006ff */
[----:B------:R-:W-:Y:S02]  /*07b0*/  IADD3 R26, P1, R25, R30, RZ ;  /* 0x0000001e191a7210 */ /* 0x000fe40007f3e0ff */
[----:B------:R-:W-:Y:S02]  /*07c0*/  IADD3 R56, P0, R24, UR6, RZ ;  /* 0x0000000618387c10 */ /* 0x000fe4000ff1e0ff */
[----:B------:R-:W-:Y:S02]  /*07d0*/  IADD3.X R27, RZ, R31, RZ, P1, !PT ;  /* 0x0000001fff1b7210 */ /* 0x000fe40000ffe4ff */
[----:B------:R-:W-:-:S02]  /*07e0*/  IADD3.X R57, R23, UR7, RZ, P0, !PT ;  /* 0x0000000717397c10 */ /* 0x000fc400087fe4ff */
[C---:B------:R-:W-:Y:S02]  /*07f0*/  SHF.L.U32 R25, R26.reuse, 0x1, RZ ;  /* 0x000000011a197819 */ /* 0x040fe400000006ff */
[----:B------:R-:W-:Y:S02]  /*0800*/  SHF.L.U64.HI R26, R26, 0x1, R27 ;  /* 0x000000011a1a7819 */ /* 0x000fe4000001021b */
[----:B------:R-:W3:Y:S01]  /*0810*/  LDG.E.64.CONSTANT R56, desc[UR8][R56.64] ;  /* 0x0000000838387981 */ /* 0x000ee2000c1e9b00 */
[----:B------:R-:W-:Y:S02]  /*0820*/  IADD3 R58, P0, R25, UR6, RZ ;  /* 0x00000006193a7c10 */ /* 0x000fe4000ff1e0ff */
[----:B------:R-:W-:Y:S02]  /*0830*/  IADD3 R27, R17, 0xf00, RZ ;  /* 0x00000f00111b7810 */ /* 0x000fe40007ffe0ff */
[----:B------:R-:W-:Y:S02]  /*0840*/  IADD3.X R59, R26, UR7, RZ, P0, !PT ;  /* 0x000000071a3b7c10 */ /* 0x000fe400087fe4ff */
[----:B------:R-:W-:-:S04]  /*0850*/  IADD3 R28, P0, R27, R30, RZ ;  /* 0x0000001e1b1c7210 */ /* 0x000fc80007f1e0ff */
[----:B------:R-:W-:Y:S01]  /*0860*/  IADD3.X R29, RZ, R31, RZ, P0, !PT ;  /* 0x0000001fff1d7210 */ /* 0x000fe200007fe4ff */
[----:B------:R-:W4:Y:S01]  /*0870*/  LDG.E.64.CONSTANT R58, desc[UR8][R58.64] ;  /* 0x000000083a3a7981 */ /* 0x000f22000c1e9b00 */
[C---:B------:R-:W-:Y:S02]  /*0880*/  SHF.L.U32 R27, R28.reuse, 0x1, RZ ;  /* 0x000000011c1b7819 */ /* 0x040fe400000006ff */
[----:B------:R-:W-:Y:S02]  /*0890*/  SHF.L.U64.HI R28, R28, 0x1, R29 ;  /* 0x000000011c1c7819 */ /* 0x000fe4000001021d */
[----:B------:R-:W-:-:S04]  /*08a0*/  IADD3 R60, P0, R27, UR6, RZ ;  /* 0x000000061b3c7c10 */ /* 0x000fc8000ff1e0ff */
[----:B------:R-:W-:-:S06]  /*08b0*/  IADD3.X R61, R28, UR7, RZ, P0, !PT ;  /* 0x000000071c3d7c10 */ /* 0x000fcc00087fe4ff */
[----:B------:R-:W5:Y:S01]  /*08c0*/  LDG.E.64.CONSTANT R60, desc[UR8][R60.64] ;  /* 0x000000083c3c7981 */ /* 0x000f62000c1e9b00 */
[----:B------:R-:W-:-:S04]  /*08d0*/  IADD3 R29, R17, 0x1680, RZ ;  /* 0x00001680111d7810 */ /* 0x000fc80007ffe0ff */
[----:B------:R-:W-:-:S04]  /*08e0*/  IADD3 R30, P0, R29, R30, RZ ;  /* 0x0000001e1d1e7210 */ /* 0x000fc80007f1e0ff */
[----:B------:R-:W-:Y:S01]  /*08f0*/  IADD3.X R31, RZ, R31, RZ, P0, !PT ;  /* 0x0000001fff1f7210 */ /* 0x000fe200007fe4ff */
[----:B------:R-:W-:-:S03]  /*0900*/  IMAD.SHL.U32 R29, R30, 0x2, RZ ;  /* 0x000000021e1d7824 */ /* 0x000fc600078e00ff */
[----:B------:R-:W-:Y:S02]  /*0910*/  SHF.L.U64.HI R30, R30, 0x1, R31 ;  /* 0x000000011e1e7819 */ /* 0x000fe4000001021f */
[----:B------:R-:W-:-:S04]  /*0920*/  IADD3 R62, P0, R29, UR6, RZ ;  /* 0x000000061d3e7c10 */ /* 0x000fc8000ff1e0ff */
[----:B------:R-:W-:Y:S01]  /*0930*/  IADD3.X R63, R30, UR7, RZ, P0, !PT ;  /* 0x000000071e3f7c10 */ /* 0x000fe200087fe4ff */
[----:B------:R-:W-:-:S05]  /*0940*/  ULDC.64 UR6, c[0x0][0x228] ;  /* 0x00008a0000067ab9 */ /* 0x000fca0000000a00 */
[----:B------:R-:W5:Y:S01]  /*0950*/  LDG.E.64.CONSTANT R62, desc[UR8][R62.64] ;  /* 0x000000083e3e7981 */ /* 0x000f62000c1e9b00 */
[----:B------:R-:W-:-:S04]  /*0960*/  IADD3 R64, P0, R24, UR6, RZ ;  /* 0x0000000618407c10 */ /* 0x000fc8000ff1e0ff */
[----:B------:R-:W-:-:S06]  /*0970*/  IADD3.X R65, R23, UR7, RZ, P0, !PT ;  /* 0x0000000717417c10 */ /* 0x000fcc00087fe4ff */
        /* <DEDUP_REMOVED lines=10> */
[----:B--2---:R-:W-:-:S06]  /*0a20*/  FADD.FTZ R31, R55, UR5 ;  /* 0x00000005371f7e21 */ /* 0x004fcc0008010000 */
[----:B------:R-:W0:Y:S01]  /*0a30*/  MUFU.RSQ R31, R31 ;  /* 0x0000001f001f7308 */ /* 0x000e220000001400 */
[----:B---3--:R-:W-:-:S05]  /*0a40*/  SHF.L.U32 R33, R56, 0x10, RZ ;  /* 0x0000001038217819 */ /* 0x008fca00000006ff */
[----:B------:R-:W-:Y:S01]  /*0a50*/  FADD.FTZ R32, -R54, R33 ;  /* 0x0000002136207221 */ /* 0x000fe20000010100 */
[----:B------:R-:W-:-:S03]  /*0a60*/  SHF.L.U32 R33, R57, 0x10, RZ ;  /* 0x0000001039217819 */ /* 0x000fc600000006ff */
[----:B0-----:R-:W-:Y:S02]  /*0a70*/  FMUL.FTZ R93, R31, R32 ;  /* 0x000000201f5d7220 */ /* 0x001fe40000410000 */
[----:B------:R-:W-:Y:S01]  /*0a80*/  FADD.FTZ R32, -R54, R33 ;  /* 0x0000002136207221 */ /* 0x000fe20000010100 */
[----:B----4-:R-:W-:-:S03]  /*0a90*/  SHF.L.U32 R37, R58, 0x10, RZ ;  /* 0x000000103a257819 */ /* 0x010fc600000006ff */
[----:B------:R-:W-:Y:S02]  /*0aa0*/  FMUL.FTZ R33, R31, R32 ;  /* 0x000000201f217220 */ /* 0x000fe40000410000 */
[----:B------:R-:W-:Y:S01]  /*0ab0*/  FADD.FTZ R32, -R54, R37 ;  /* 0x0000002536207221 */ /* 0x000fe20000010100 */
[----:B------:R-:W-:-:S05]  /*0ac0*/  SHF.L.U32 R37, R59, 0x10, RZ ;  /* 0x000000103b257819 */ /* 0x000fca00000006ff */
[----:B------:R-:W-:Y:S01]  /*0ad0*/  FADD.FTZ R34, -R54, R37 ;  /* 0x0000002536227221 */ /* 0x000fe20000010100 */
[----:B-----5:R-:W-:Y:S01]  /*0ae0*/  SHF.L.U32 R37, R60, 0x10, RZ ;  /* 0x000000103c257819 */ /* 0x020fe200000006ff */
[----:B------:R-:W-:-:S04]  /*0af0*/  FFMA.FTZ R78, R15, R33, R18 ;  /* 0x000000210f4e7223 */ /* 0x000fc80000010012 */
[--C-:B------:R-:W-:Y:S01]  /*0b00*/  FADD.FTZ R36, -R54, R37.reuse ;  /* 0x0000002536247221 */ /* 0x100fe20000010100 */
[----:B------:R-:W-:Y:S02]  /*0b10*/  PRMT R37, R56, 0x7632, R37 ;  /* 0x0000763238257816 */ /* 0x000fe40000000025 */
[----:B------:R-:W-:Y:S02]  /*0b20*/  PRMT R39, R57, 0x7632, R39 ;  /* 0x0000763239277816 */ /* 0x000fe40000000027 */
[----:B------:R-:W-:Y:S01]  /*0b30*/  SHF.L.U32 R37, R37, 0x10, RZ ;  /* 0x0000001025257819 */ /* 0x000fe200000006ff */
[----:B------:R-:W-:Y:S01]  /*0b40*/  FMUL.FTZ R38, R78, -1.4426950216293334961 ;  /* 0xbfb8aa3b4e267820 */ /* 0x000fe20000410000 */
[----:B------:R-:W-:Y:S01]  /*0b50*/  SHF.L.U32 R43, R61, 0x10, RZ ;  /* 0x000000103d2b7819 */ /* 0x000fe200000006ff */
[----:B------:R-:W-:Y:S02]  /*0b60*/  IMAD.U32 R39, R39, 0x10000, RZ ;  /* 0x0001000027277824 */ /* 0x000fe400078e00ff */
[C---:B------:R-:W-:Y:S01]  /*0b70*/  FADD.FTZ R42, -R54.reuse, R37 ;  /* 0x00000025362a7221 */ /* 0x040fe20000010100 */
[----:B------:R0:W-:Y:S01]  /*0b80*/  MUFU.EX2 R41, R38 ;  /* 0x0000002600297308 */ /* 0x0001e20000000800 */
[----:B------:R-:W-:Y:S01]  /*0b90*/  FFMA.FTZ R80, R3, R93, R16 ;  /* 0x0000005d03507223 */ /* 0x000fe20000010010 */
[C---:B0-----:R-:W-:Y:S01]  /*0ba0*/  FADD.FTZ R38, -R54.reuse, R43 ;  /* 0x0000002b36267221 */ /* 0x041fe20000010100 */
[----:B------:R-:W-:Y:S01]  /*0bb0*/  FMUL.FTZ R43, R31, R42 ;  /* 0x0000002a1f2b7220 */ /* 0x000fe20000410000 */
[----:B------:R-:W-:Y:S01]  /*0bc0*/  FADD.FTZ R42, -R54, R39 ;  /* 0x00000027362a7221 */ /* 0x000fe20000010100 */
[----:B------:R-:W-:-:S02]  /*0bd0*/  FMUL.FTZ R35, R80, -1.4426950216293334961 ;  /* 0xbfb8aa3b50237820 */ /* 0x000fc40000410000 */
[----:B------:R-:W-:Y:S01]  /*0be0*/  FFMA.FTZ R84, R19, R43, R20 ;  /* 0x0000002b13547223 */ /* 0x000fe20000010014 */
[----:B------:R-:W-:Y:S01]  /*0bf0*/  FMUL.FTZ R77, R31, R42 ;  /* 0x0000002a1f4d7220 */ /* 0x000fe20000410000 */
[----:B------:R-:W0:Y:S02]  /*0c00*/  MUFU.EX2 R40, R35 ;  /* 0x0000002300287308 */ /* 0x000e240000000800 */
[----:B------:R-:W-:Y:S01]  /*0c10*/  FMUL.FTZ R73, R84, -1.4426950216293334961 ;  /* 0xbfb8aa3b54497820 */ /* 0x000fe20000410000 */
[----:B------:R-:W-:-:S04]  /*0c20*/  FFMA.FTZ R88, R21, R77, R22 ;  /* 0x0000004d15587223 */ /* 0x000fc80000010016 */
[----:B------:R-:W-:Y:S01]  /*0c30*/  FMUL.FTZ R83, R88, -1.4426950216293334961 ;  /* 0xbfb8aa3b58537820 */ /* 0x000fe20000410000 */
[----:B------:R-:W1:Y:S08]  /*0c40*/  MUFU.EX2 R73, R73 ;  /* 0x0000004900497308 */ /* 0x000e700000000800 */
[----:B------:R-:W2:Y:S01]  /*0c50*/  MUFU.EX2 R83, R83 ;  /* 0x0000005300537308 */ /* 0x000ea20000000800 */
[----:B0-----:R-:W-:Y:S01]  /*0c60*/  FADD.FTZ R42, R40, 1 ;  /* 0x3f800000282a7421 */ /* 0x001fe20000010000 */
[----:B------:R-:W-:Y:S01]  /*0c70*/  SHF.L.U32 R85, R62, 0x10, RZ ;  /* 0x000000103e557819 */ /* 0x000fe200000006ff */
[----:B------:R-:W-:Y:S01]  /*0c80*/  FMUL.FTZ R32, R31, R32 ;  /* 0x000000201f207220 */ /* 0x000fe20000410000 */
[----:B------:R-:W-:-:S04]  /*0c90*/  PRMT R39, R58, 0x7632, R39 ;  /* 0x000076323a277816 */ /* 0x000fc80000000027 */
[----:B------:R0:W3:Y:S01]  /*0ca0*/  MUFU.RCP R81, R42 ;  /* 0x0000002a00517308 */ /* 0x0000e20000001000 */
[----:B-1----:R-:W-:Y:S01]  /*0cb0*/  FADD.FTZ R79, R73, 1 ;  /* 0x3f800000494f7421 */ /* 0x002fe20000010000 */
[----:B------:R-:W-:Y:S01]  /*0cc0*/  FFMA.FTZ R75, R3, R32, R16 ;  /* 0x00000020034b7223 */ /* 0x000fe20000010010 */
[----:B------:R-:W-:Y:S01]  /*0cd0*/  FADD.FTZ R82, R41, 1 ;  /* 0x3f80000029527421 */ /* 0x000fe20000010000 */
[C---:B------:R-:W-:Y:S01]  /*0ce0*/  FADD.FTZ R40, -R54.reuse, R85 ;  /* 0x0000005536287221 */ /* 0x040fe20000010100 */
[----:B------:R-:W-:Y:S02]  /*0cf0*/  SHF.L.U32 R39, R39, 0x10, RZ ;  /* 0x0000001027277819 */ /* 0x000fe400000006ff */
[----:B------:R-:W-:Y:S01]  /*0d00*/  PRMT R41, R59, 0x7632, R41 ;  /* 0x000076323b297816 */ /* 0x000fe20000000029 */
[----:B------:R1:W4:Y:S01]  /*0d10*/  MUFU.RCP R85, R79 ;  /* 0x0000004f00557308 */ /* 0x0003220000001000 */
[----:B--2---:R-:W-:Y:S01]  /*0d20*/  FADD.FTZ R89, R83, 1 ;  /* 0x3f80000053597421 */ /* 0x004fe20000010000 */
[----:B------:R-:W-:Y:S01]  /*0d30*/  FMUL.FTZ R74, R75, -1.4426950216293334961 ;  /* 0xbfb8aa3b4b4a7820 */ /* 0x000fe20000410000 */
[----:B------:R-:W-:Y:S01]  /*0d40*/  FMUL.FTZ R34, R31, R34 ;  /* 0x000000221f227220 */ /* 0x000fe20000410000 */
[----:B------:R-:W-:Y:S01]  /*0d50*/  SHF.L.U32 R73, R41, 0x10, RZ ;  /* 0x0000001029497819 */ /* 0x000fe200000006ff */
[----:B0-----:R-:W-:-:S02]  /*0d60*/  FADD.FTZ R42, -R54, R39 ;  /* 0x00000027362a7221 */ /* 0x001fc40000010100 */
[----:B------:R-:W-:Y:S01]  /*0d70*/  FFMA.FTZ R35, R15, R34, R18 ;  /* 0x000000220f237223 */ /* 0x000fe20000010012 */
[----:B------:R-:W0:Y:S01]  /*0d80*/  MUFU.RCP R89, R89 ;  /* 0x0000005900597308 */ /* 0x000e220000001000 */
[----:B------:R-:W-:Y:S01]  /*0d90*/  FMUL.FTZ R41, R31, R42 ;  /* 0x0000002a1f297220 */ /* 0x000fe20000410000 */
[----:B------:R-:W-:Y:S01]  /*0da0*/  FADD.FTZ R42, -R54, R73 ;  /* 0x00000049362a7221 */ /* 0x000fe20000010100 */
[----:B------:R-:W-:Y:S01]  /*0db0*/  FMUL.FTZ R44, R35, -1.4426950216293334961 ;  /* 0xbfb8aa3b232c7820 */ /* 0x000fe20000410000 */
[----:B---3--:R-:W-:-:S04]  /*0dc0*/  FADD.FTZ R83, -R81, 1 ;  /* 0x3f80000051537421 */ /* 0x008fc80000010100 */
[----:B------:R-:W-:Y:S01]  /*0dd0*/  MUFU.EX2 R74, R74 ;  /* 0x0000004a004a7308 */ /* 0x000fe20000000800 */
[----:B------:R-:W-:Y:S01]  /*0de0*/  FMUL.FTZ R42, R31, R42 ;  /* 0x0000002a1f2a7220 */ /* 0x000fe20000410000 */
[----:B-1----:R-:W-:-:S06]  /*0df0*/  FFMA.FTZ R79, R19, R41, R20 ;  /* 0x00000029134f7223 */ /* 0x002fcc0000010014 */
[----:B------:R1:W2:Y:S01]  /*0e00*/  MUFU.RCP R86, R82 ;  /* 0x0000005200567308 */ /* 0x0002a20000001000 */
[----:B------:R-:W-:Y:S01]  /*0e10*/  FMUL.FTZ R90, R79, -1.4426950216293334961 ;  /* 0xbfb8aa3b4f5a7820 */ /* 0x000fe20000410000 */
[----:B------:R-:W-:Y:S01]  /*0e20*/  FMUL.FTZ R40, R31, R40 ;  /* 0x000000281f287220 */ /* 0x000fe20000410000 */
[----:B-1----:R-:W-:Y:S01]  /*0e30*/  FFMA.FTZ R82, R80, R83, 1 ;  /* 0x3f80000050527423 */ /* 0x002fe20000010053 */
[----:B------:R-:W-:Y:S01]  /*0e40*/  FFMA.FTZ R80, R21, R42, R22 ;  /* 0x0000002a15507223 */ /* 0x000fe20000010016 */
[----:B----4-:R-:W-:-:S03]  /*0e50*/  FADD.FTZ R83, -R85, 1 ;  /* 0x3f80000055537421 */ /* 0x010fc60000010100 */
[----:B------:R-:W1:Y:S01]  /*0e60*/  MUFU.EX2 R44, R44 ;  /* 0x0000002c002c7308 */ /* 0x000e620000000800 */
[----:B------:R-:W-:Y:S01]  /*0e70*/  FMUL.FTZ R81, R81, R82 ;  /* 0x0000005251517220 */ /* 0x000fe20000410000 */
[----:B------:R-:W-:Y:S01]  /*0e80*/  FMUL.FTZ R82, R80, -1.4426950216293334961 ;  /* 0xbfb8aa3b50527820 */ /* 0x000fe20000410000 */
[----:B------:R-:W-:Y:S01]  /*0e90*/  FFMA.FTZ R84, R84, R83, 1 ;  /* 0x3f80000054547423 */ /* 0x000fe20000010053 */
[----:B------:R-:W-:Y:S01]  /*0ea0*/  FFMA.FTZ R39, R3, R40, R16 ;  /* 0x0000002803277223 */ /* 0x000fe20000010010 */
[----:B0-----:R-:W-:Y:S01]  /*0eb0*/  FADD.FTZ R91, -R89, 1 ;  /* 0x3f800000595b7421 */ /* 0x001fe20000010100 */
[----:B--2---:R-:W-:Y:S01]  /*0ec0*/  FADD.FTZ R87, -R86, 1 ;  /* 0x3f80000056577421 */ /* 0x004fe20000010100 */
[----:B------:R-:W-:Y:S01]  /*0ed0*/  FMUL.FTZ R85, R85, R84 ;  /* 0x0000005455557220 */ /* 0x000fe20000410000 */
[----:B------:R-:W0:Y:S01]  /*0ee0*/  MUFU.EX2 R90, R90 ;  /* 0x0000005a005a7308 */ /* 0x000e220000000800 */
[----:B------:R-:W-:Y:S01]  /*0ef0*/  FADD.FTZ R84, R74, 1 ;  /* 0x3f8000004a547421 */ /* 0x000fe20000010000 */
[----:B------:R-:W-:Y:S01]  /*0f00*/  FMUL.FTZ R92, R39, -1.4426950216293334961 ;  /* 0xbfb8aa3b275c7820 */ /* 0x000fe20000410000 */
[----:B------:R-:W-:Y:S01]  /*0f10*/  PRMT R74, R65, 0x7632, R74 ;  /* 0x00007632414a7816 */ /* 0x000fe2000000004a */
[----:B------:R-:W-:-:S04]  /*0f20*/  FFMA.FTZ R88, R88, R91, 1 ;  /* 0x3f80000058587423 */ /* 0x000fc8000001005b */
[----:B------:R-:W2:Y:S01]  /*0f30*/  MUFU.EX2 R83, R82 ;  /* 0x0000005200537308 */ /* 0x000ea20000000800 */
[----:B------:R-:W-:Y:S01]  /*0f40*/  FFMA.FTZ R87, R78, R87, 1 ;  /* 0x3f8000004e577423 */ /* 0x000fe20000010057 */
[----:B------:R-:W-:Y:S01]  /*0f50*/  PRMT R78, R64, 0x7632, R78 ;  /* 0x00007632404e7816 */ /* 0x000fe2000000004e */
[----:B------:R-:W-:Y:S01]  /*0f60*/  FMUL.FTZ R89, R89, R88 ;  /* 0x0000005859597220 */ /* 0x000fe20000410000 */
[----:B------:R-:W-:Y:S01]  /*0f70*/  SHF.L.U32 R74, R74, 0x10, RZ ;  /* 0x000000104a4a7819 */ /* 0x000fe200000006ff */
[----:B------:R-:W-:-:S03]  /*0f80*/  FMUL.FTZ R87, R86, R87 ;  /* 0x0000005756577220 */ /* 0x000fc60000410000 */
[----:B------:R3:W-:Y:S01]  /*0f90*/  MUFU.EX2 R73, R92 ;  /* 0x0000005c00497308 */ /* 0x0007e20000000800 */
[----:B------:R-:W-:Y:S01]  /*0fa0*/  SHF.L.U32 R94, R65, 0x10, RZ ;  /* 0x00000010415e7819 */ /* 0x000fe200000006ff */
[----:B-1----:R-:W-:Y:S01]  /*0fb0*/  FADD.FTZ R86, R44, 1 ;  /* 0x3f8000002c567421 */ /* 0x002fe20000010000 */
[----:B------:R-:W-:Y:S01]  /*0fc0*/  SHF.L.U32 R78, R78, 0x10, RZ ;  /* 0x000000104e4e7819 */ /* 0x000fe200000006ff */
[----:B------:R-:W-:Y:S01]  /*0fd0*/  FMUL.FTZ R44, R74, R89 ;  /* 0x000000594a2c7220 */ /* 0x000fe20000410000 */
[----:B---3--:R-:W-:Y:S01]  /*0fe0*/  SHF.L.U32 R92, R64, 0x10, RZ ;  /* 0x00000010405c7819 */ /* 0x008fe200000006ff */
[----:B------:R-:W-:Y:S01]  /*0ff0*/  IMAD.U32 R89, R63, 0x10000, RZ ;  /* 0x000100003f597824 */ /* 0x000fe200078e00ff */
[----:B------:R-:W-:-:S03]  /*1000*/  PRMT R74, R60, 0x7632, R74 ;  /* 0x000076323c4a7816 */ /* 0x000fc6000000004a */
[----:B------:R-:W-:Y:S01]  /*1010*/  FMUL.FTZ R92, R92, R81 ;  /* 0x000000515c5c7220 */ /* 0x000fe20000410000 */
[----:B------:R-:W-:Y:S01]  /*1020*/  FMUL.FTZ R94, R94, R87 ;  /* 0x000000575e5e7220 */ /* 0x000fe20000410000 */
[----:B------:R-:W-:Y:S01]  /*1030*/  FMUL.FTZ R82, R78, R85 ;  /* 0x000000554e527220 */ /* 0x000fe20000410000 */
[----:B------:R-:W1:Y:S01]  /*1040*/  MUFU.RCP R86, R86 ;  /* 0x0000005600567308 */ /* 0x000e620000001000 */
[----:B------:R-:W-:Y:S01]  /*1050*/  FMUL.FTZ R88, R3, R92 ;  /* 0x0000005c03587220 */ /* 0x000fe20000410000 */
[----:B0-----:R-:W-:Y:S01]  /*1060*/  FADD.FTZ R87, R90, 1 ;  /* 0x3f8000005a577421 */ /* 0x001fe20000010000 */
[----:B------:R-:W-:Y:S01]  /*1070*/  SHF.L.U32 R85, R74, 0x10, RZ ;  /* 0x000000104a557819 */ /* 0x000fe200000006ff */
[C---:B------:R-:W-:Y:S01]  /*1080*/  FADD.FTZ R96, -R54.reuse, R89 ;  /* 0x0000005936607221 */ /* 0x040fe20000010100 */
[----:B------:R-:W-:Y:S01]  /*1090*/  FMUL.FTZ R36, R31, R36 ;  /* 0x000000241f247220 */ /* 0x000fe20000410000 */
[----:B--2---:R-:W-:Y:S02]  /*10a0*/  FADD.FTZ R89, R83, 1 ;  /* 0x3f80000053597421 */ /* 0x004fe40000010000 */
[----:B------:R-:W0:Y:S01]  /*10b0*/  MUFU.RCP R84, R84 ;  /* 0x0000005400547308 */ /* 0x000e220000001000 */
[----:B------:R-:W-:Y:S01]  /*10c0*/  PRMT R78, R61, 0x7632, R78 ;  /* 0x000076323d4e7816 */ /* 0x000fe2000000004e */
[----:B------:R-:W-:Y:S01]  /*10d0*/  FFMA.FTZ R88, R93, R88, RZ ;  /* 0x000000585d587223 */ /* 0x000fe200000100ff */
[----:B------:R-:W-:Y:S01]  /*10e0*/  FMUL.FTZ R81, R19, R82 ;  /* 0x0000005213517220 */ /* 0x000fe20000410000 */
[----:B------:R-:W-:Y:S01]  /*10f0*/  FFMA.FTZ R45, R3, R36, R16 ;  /* 0x00000024032d7223 */ /* 0x000fe20000010010 */
[----:B------:R-:W-:Y:S01]  /*1100*/  FADD.FTZ R90, -R54, R85 ;  /* 0x00000055365a7221 */ /* 0x000fe20000010100 */
[----:B------:R-:W-:-:S02]  /*1110*/  FMUL.FTZ R38, R31, R38 ;  /* 0x000000261f267220 */ /* 0x000fc40000410000 */
[----:B------:R2:W3:Y:S01]  /*1120*/  MUFU.RCP R91, R89 ;  /* 0x00000059005b7308 */ /* 0x0004e20000001000 */
[----:B------:R-:W-:Y:S01]  /*1130*/  SHF.L.U32 R95, R78, 0x10, RZ ;  /* 0x000000104e5f7819 */ /* 0x000fe200000006ff */
[C---:B------:R-:W-:Y:S01]  /*1140*/  FFMA.FTZ R88, R43.reuse, R81, R88 ;  /* 0x000000512b587223 */ /* 0x040fe20000010058 */
[----:B------:R-:W-:Y:S01]  /*1150*/  FFMA.FTZ R78, R43, R82, R48 ;  /* 0x000000522b4e7223 */ /* 0x000fe20000010030 */
[----:B------:R-:W-:Y:S01]  /*1160*/  FMUL.FTZ R76, R45, -1.4426950216293334961 ;  /* 0xbfb8aa3b2d4c7820 */ /* 0x000fe20000410000 */
[----:B------:R-:W-:-:S03]  /*1170*/  FMUL.FTZ R81, R15, R94 ;  /* 0x0000005e0f517220 */ /* 0x000fc60000410000 */
[----:B------:R-:W4:Y:S01]  /*1180*/  MUFU.RCP R87, R87 ;  /* 0x0000005700577308 */ /* 0x000f220000001000 */
[----:B------:R-:W-:Y:S01]  /*1190*/  FMUL.FTZ R48, R31, R90 ;  /* 0x0000005a1f307220 */ /* 0x000fe20000410000 */
[----:B------:R-:W-:Y:S01]  /*11a0*/  FFMA.FTZ R55, R15, R38, R18 ;  /* 0x000000260f377223 */ /* 0x000fe20000010012 */
[----:B------:R-:W-:Y:S01]  /*11b0*/  FADD.FTZ R90, -R54, R95 ;  /* 0x0000005f365a7221 */ /* 0x000fe20000010100 */
[----:B------:R-:W-:Y:S01]  /*11c0*/  FFMA.FTZ R88, R33, R81, R88 ;  /* 0x0000005121587223 */ /* 0x000fe20000010058 */
[----:B------:R-:W-:Y:S01]  /*11d0*/  FMUL.FTZ R85, R21, R44 ;  /* 0x0000002c15557220 */ /* 0x000fe20000410000 */
[----:B------:R-:W-:Y:S01]  /*11e0*/  FFMA.FTZ R83, R19, R48, R20 ;  /* 0x0000003013537223 */ /* 0x000fe20000010014 */
[----:B------:R-:W-:Y:S01]  /*11f0*/  FMUL.FTZ R37, R55, -1.4426950216293334961 ;  /* 0xbfb8aa3b37257820 */ /* 0x000fe20000410000 */
[----:B------:R-:W5:Y:S01]  /*1200*/  MUFU.EX2 R76, R76 ;  /* 0x0000004c004c7308 */ /* 0x000f620000000800 */
[----:B------:R-:W-:Y:S01]  /*1210*/  FFMA.FTZ R43, R77, R44, R52 ;  /* 0x0000002c4d2b7223 */ /* 0x000fe20000010034 */
[----:B------:R-:W-:Y:S01]  /*1220*/  FMUL.FTZ R52, R31, R90 ;  /* 0x0000005a1f347220 */ /* 0x000fe20000410000 */
[----:B------:R-:W-:Y:S01]  /*1230*/  FFMA.FTZ R85, R77, R85, R88 ;  /* 0x000000554d557223 */ /* 0x000fe20000010058 */
[----:B------:R-:W-:Y:S01]  /*1240*/  FMUL.FTZ R95, R83, -1.4426950216293334961 ;  /* 0xbfb8aa3b535f7820 */ /* 0x000fe20000410000 */
[----:B-1----:R-:W-:Y:S01]  /*1250*/  FADD.FTZ R90, -R86, 1 ;  /* 0x3f800000565a7421 */ /* 0x002fe20000010100 */
[----:B0-----:R-:W-:-:S02]  /*1260*/  FADD.FTZ R88, -R84, 1 ;  /* 0x3f80000054587421 */ /* 0x001fc40000010100 */
[----:B------:R-:W0:Y:S01]  /*1270*/  MUFU.EX2 R37, R37 ;  /* 0x0000002500257308 */ /* 0x000e220000000800 */
[----:B--2---:R-:W-:Y:S01]  /*1280*/  FFMA.FTZ R89, R35, R90, 1 ;  /* 0x3f80000023597423 */ /* 0x004fe2000001005a */
[----:B------:R-:W-:Y:S01]  /*1290*/  FFMA.FTZ R75, R75, R88, 1 ;  /* 0x3f8000004b4b7423 */ /* 0x000fe20000010058 */
[----:B---3--:R-:W-:Y:S01]  /*12a0*/  FADD.FTZ R35, -R91, 1 ;  /* 0x3f8000005b237421 */ /* 0x008fe20000010100 */
[----:B----4-:R-:W-:Y:S01]  /*12b0*/  FADD.FTZ R88, -R87, 1 ;  /* 0x3f80000057587421 */ /* 0x010fe20000010100 */
[----:B------:R-:W-:-:S03]  /*12c0*/  FFMA.FTZ R77, R21, R52, R22 ;  /* 0x00000034154d7223 */ /* 0x000fc60000010016 */
[----:B------:R-:W1:Y:S01]  /*12d0*/  MUFU.EX2 R95, R95 ;  /* 0x0000005f005f7308 */ /* 0x000e620000000800 */
[----:B------:R-:W-:Y:S01]  /*12e0*/  FFMA.FTZ R80, R80, R35, 1 ;  /* 0x3f80000050507423 */ /* 0x000fe20000010023 */
[----:B------:R-:W-:Y:S01]  /*12f0*/  FFMA.FTZ R88, R79, R88, 1 ;  /* 0x3f8000004f587423 */ /* 0x000fe20000010058 */
[----:B------:R-:W-:Y:S01]  /*1300*/  SHF.L.U32 R35, R66, 0x10, RZ ;  /* 0x0000001042237819 */ /* 0x000fe200000006ff */
[----:B------:R-:W-:Y:S01]  /*1310*/  FMUL.FTZ R90, R77, -1.4426950216293334961 ;  /* 0xbfb8aa3b4d5a7820 */ /* 0x000fe20000410000 */
[----:B------:R-:W-:Y:S01]  /*1320*/  FMUL.FTZ R84, R84, R75 ;  /* 0x0000004b54547220 */ /* 0x000fe20000410000 */
[----:B------:R-:W-:Y:S01]  /*1330*/  PRMT R75, R66, 0x7632, R75 ;  /* 0x00007632424b7816 */ /* 0x000fe2000000004b */
[----:B------:R-:W-:Y:S01]  /*1340*/  FMUL.FTZ R79, R87, R88 ;  /* 0x00000058574f7220 */ /* 0x000fe20000410000 */
[----:B------:R0:W2:Y:S01]  /*1350*/  MUFU.EX2 R97, R90 ;  /* 0x0000005a00617308 */ /* 0x0000a20000000800 */
[----:B-----5:R-:W-:Y:S01]  /*1360*/  FADD.FTZ R87, R76, 1 ;  /* 0x3f8000004c577421 */ /* 0x020fe20000010000 */
[----:B------:R-:W-:Y:S01]  /*1370*/  FMUL.FTZ R35, R35, R84 ;  /* 0x0000005423237220 */ /* 0x000fe20000410000 */
[----:B------:R-:W-:Y:S01]  /*1380*/  FMUL.FTZ R91, R91, R80 ;  /* 0x000000505b5b7220 */ /* 0x000fe20000410000 */
[----:B------:R-:W-:-:S02]  /*1390*/  PRMT R76, R67, 0x7632, R76 ;  /* 0x00007632434c7816 */ /* 0x000fc4000000004c */
[----:B------:R-:W-:Y:S01]  /*13a0*/  SHF.L.U32 R84, R75, 0x10, RZ ;  /* 0x000000104b547819 */ /* 0x000fe200000006ff */
[----:B------:R-:W-:Y:S01]  /*13b0*/  FMUL.FTZ R89, R86, R89 ;  /* 0x0000005956597220 */ /* 0x000fe20000410000 */
[----:B------:R-:W-:Y:S02]  /*13c0*/  SHF.L.U32 R80, R67, 0x10, RZ ;  /* 0x0000001043507819 */ /* 0x000fe400000006ff */
[----:B------:R-:W-:Y:S01]  /*13d0*/  PRMT R75, R62, 0x7632, R75 ;  /* 0x000076323e4b7816 */ /* 0x000fe2000000004b */
[----:B0-----:R-:W-:Y:S01]  /*13e0*/  FADD.FTZ R90, R37, 1 ;  /* 0x3f800000255a7421 */ /* 0x001fe20000010000 */
[----:B------:R-:W-:Y:S01]  /*13f0*/  SHF.L.U32 R76, R76, 0x10, RZ ;  /* 0x000000104c4c7819 */ /* 0x000fe200000006ff */
[----:B------:R-:W-:Y:S01]  /*1400*/  FMUL.FTZ R84, R84, R79 ;  /* 0x0000004f54547220 */ /* 0x000fe20000410000 */
[----:B------:R-:W-:Y:S01]  /*1410*/  FMUL.FTZ R37, R80, R89 ;  /* 0x0000005950257220 */ /* 0x000fe20000410000 */
[----:B------:R-:W-:Y:S01]  /*1420*/  SHF.L.U32 R79, R75, 0x10, RZ ;  /* 0x000000104b4f7819 */ /* 0x000fe200000006ff */
[----:B-1----:R-:W-:Y:S01]  /*1430*/  FADD.FTZ R89, R95, 1 ;  /* 0x3f8000005f597421 */ /* 0x002fe20000010000 */
[----:B------:R-:W0:Y:S01]  /*1440*/  MUFU.RCP R87, R87 ;  /* 0x0000005700577308 */ /* 0x000e220000001000 */
[----:B------:R-:W-:Y:S01]  /*1450*/  FMUL.FTZ R80, R76, R91 ;  /* 0x0000005b4c507220 */ /* 0x000fe20000410000 */
[----:B------:R-:W-:Y:S01]  /*1460*/  PRMT R75, R63, 0x7632, R75 ;  /* 0x000076323f4b7816 */ /* 0x000fe2000000004b */
[----:B------:R-:W-:Y:S01]  /*1470*/  FMUL.FTZ R96, R31, R96 ;  /* 0x000000601f607220 */ /* 0x000fe20000410000 */
[----:B------:R-:W-:Y:S01]  /*1480*/  FMUL.FTZ R76, R3, R35 ;  /* 0x00000023034c7220 */ /* 0x000fe20000410000 */
[----:B------:R-:W-:-:S02]  /*1490*/  FADD.FTZ R86, -R54, R79 ;  /* 0x0000004f36567221 */ /* 0x000fc40000010100 */
[----:B------:R-:W-:Y:S01]  /*14a0*/  FFMA.FTZ R74, R15, R96, R18 ;  /* 0x000000600f4a7223 */ /* 0x000fe20000010012 */
[----:B------:R-:W1:Y:S01]  /*14b0*/  MUFU.RCP R89, R89 ;  /* 0x0000005900597308 */ /* 0x000e620000001000 */
[----:B------:R-:W-:Y:S02]  /*14c0*/  IMAD.U32 R79, R75, 0x10000, RZ ;  /* 0x000100004b4f7824 */ /* 0x000fe400078e00ff */
[----:B------:R-:W-:Y:S01]  /*14d0*/  FFMA.FTZ R88, R32, R76, R85 ;  /* 0x0000004c20587223 */ /* 0x000fe20000010055 */
[----:B------:R-:W-:Y:S01]  /*14e0*/  FMUL.FTZ R76, R31, R86 ;  /* 0x000000561f4c7220 */ /* 0x000fe20000410000 */
[----:B------:R-:W-:Y:S01]  /*14f0*/  FMUL.FTZ R75, R19, R84 ;  /* 0x00000054134b7220 */ /* 0x000fe20000410000 */
[----:B--2---:R-:W-:Y:S02]  /*1500*/  FADD.FTZ R86, R97, 1 ;  /* 0x3f80000061567421 */ /* 0x004fe40000010000 */
[----:B------:R-:W2:Y:S01]  /*1510*/  MUFU.RCP R90, R90 ;  /* 0x0000005a005a7308 */ /* 0x000ea20000001000 */
[----:B------:R-:W-:Y:S01]  /*1520*/  FMUL.FTZ R81, R74, -1.4426950216293334961 ;  /* 0xbfb8aa3b4a517820 */ /* 0x000fe20000410000 */
[----:B------:R-:W-:Y:S01]  /*1530*/  FADD.FTZ R98, -R54, R79 ;  /* 0x0000004f36627221 */ /* 0x000fe20000010100 */
[----:B------:R-:W-:Y:S01]  /*1540*/  FFMA.FTZ R79, R19, R76, R20 ;  /* 0x0000004c134f7223 */ /* 0x000fe20000010014 */
[----:B------:R-:W-:Y:S01]  /*1550*/  FFMA.FTZ R85, R41, R75, R88 ;  /* 0x0000004b29557223 */ /* 0x000fe20000010058 */
[----:B------:R-:W-:Y:S01]  /*1560*/  FFMA.FTZ R88, R3, R92, RZ ;  /* 0x0000005c03587223 */ /* 0x000fe200000100ff */
[----:B------:R-:W-:Y:S01]  /*1570*/  FADD.FTZ R49, R82, R49 ;  /* 0x0000003152317221 */ /* 0x000fe20000010000 */
[----:B------:R-:W-:Y:S01]  /*1580*/  FMUL.FTZ R97, R79, -1.4426950216293334961 ;  /* 0xbfb8aa3b4f617820 */ /* 0x000fe20000410000 */
[----:B------:R-:W3:Y:S01]  /*1590*/  MUFU.RCP R86, R86 ;  /* 0x0000005600567308 */ /* 0x000ee20000001000 */
[----:B------:R-:W-:Y:S01]  /*15a0*/  FFMA.FTZ R88, R19, R82, R88 ;  /* 0x0000005213587223 */ /* 0x000fe20000010058 */
[----:B0-----:R-:W-:Y:S01]  /*15b0*/  FADD.FTZ R82, -R87, 1 ;  /* 0x3f80000057527421 */ /* 0x001fe20000010100 */
[----:B------:R-:W-:-:S05]  /*15c0*/  FMUL.FTZ R75, R31, R98 ;  /* 0x000000621f4b7220 */ /* 0x000fca0000410000 */
[----:B------:R-:W0:Y:S01]  /*15d0*/  MUFU.EX2 R81, R81 ;  /* 0x0000005100517308 */ /* 0x000e220000000800 */
[----:B------:R-:W-:Y:S01]  /*15e0*/  FFMA.FTZ R82, R45, R82, 1 ;  /* 0x3f8000002d527423 */ /* 0x000fe20000010052 */
[----:B-1----:R-:W-:Y:S01]  /*15f0*/  FADD.FTZ R98, -R89, 1 ;  /* 0x3f80000059627421 */ /* 0x002fe20000010100 */
[----:B--2---:R-:W-:-:S05]  /*1600*/  FADD.FTZ R100, -R90, 1 ;  /* 0x3f8000005a647421 */ /* 0x004fca0000010100 */
[----:B------:R-:W1:Y:S01]  /*1610*/  MUFU.EX2 R97, R97 ;  /* 0x0000006100617308 */ /* 0x000e620000000800 */
[----:B------:R-:W-:Y:S01]  /*1620*/  FMUL.FTZ R87, R87, R82 ;  /* 0x0000005257577220 */ /* 0x000fe20000410000 */
[----:B------:R-:W-:Y:S01]  /*1630*/  FMUL.FTZ R91, R15, R37 ;  /* 0x000000250f5b7220 */ /* 0x000fe20000410000 */
[----:B------:R-:W-:Y:S01]  /*1640*/  FFMA.FTZ R82, R83, R98, 1 ;  /* 0x3f80000053527423 */ /* 0x000fe20000010062 */
[----:B------:R-:W-:Y:S01]  /*1650*/  SHF.L.U32 R98, R68, 0x10, RZ ;  /* 0x0000001044627819 */ /* 0x000fe200000006ff */
[----:B------:R-:W-:Y:S01]  /*1660*/  FFMA.FTZ R55, R55, R100, 1 ;  /* 0x3f80000037377423 */ /* 0x000fe20000010064 */
[----:B------:R-:W-:Y:S01]  /*1670*/  FFMA.FTZ R91, R34, R91, R85 ;  /* 0x0000005b225b7223 */ /* 0x000fe20000010055 */
[----:B------:R-:W-:Y:S01]  /*1680*/  FMUL.FTZ R95, R21, R80 ;  /* 0x00000050155f7220 */ /* 0x000fe20000410000 */
[----:B------:R-:W-:Y:S01]  /*1690*/  FADD.FTZ R45, R73, 1 ;  /* 0x3f800000492d7421 */ /* 0x000fe20000010000 */
[----:B---3--:R-:W-:Y:S01]  /*16a0*/  FADD.FTZ R100, -R86, 1 ;  /* 0x3f80000056647421 */ /* 0x008fe20000010100 */
[----:B------:R-:W-:Y:S01]  /*16b0*/  FMUL.FTZ R83, R90, R55 ;  /* 0x000000375a537220 */ /* 0x000fe20000410000 */
[----:B------:R-:W-:Y:S01]  /*16c0*/  FMUL.FTZ R98, R98, R87 ;  /* 0x0000005762627220 */ /* 0x000fe20000410000 */
[----:B------:R-:W-:Y:S01]  /*16d0*/  PRMT R55, R68, 0x7632, R55 ;  /* 0x0000763244377816 */ /* 0x000fe20000000037 */
[----:B0-----:R-:W-:Y:S01]  /*16e0*/  FADD.FTZ R73, R81, 1 ;  /* 0x3f80000051497421 */ /* 0x001fe20000010000 */
[----:B------:R-:W-:Y:S01]  /*16f0*/  FFMA.FTZ R91, R42, R95, R91 ;  /* 0x0000005f2a5b7223 */ /* 0x000fe2000001005b */
[----:B------:R-:W-:Y:S01]  /*1700*/  FFMA.FTZ R95, R77, R100, 1 ;  /* 0x3f8000004d5f7423 */ /* 0x000fe20000010064 */
[----:B------:R-:W-:Y:S01]  /*1710*/  FFMA.FTZ R85, R21, R75, R22 ;  /* 0x0000004b15557223 */ /* 0x000fe20000010016 */
[----:B------:R-:W-:Y:S01]  /*1720*/  FMUL.FTZ R77, R3, R98 ;  /* 0x00000062034d7220 */ /* 0x000fe20000410000 */
[----:B------:R-:W0:Y:S01]  /*1730*/  MUFU.RCP R45, R45 ;  /* 0x0000002d002d7308 */ /* 0x000e220000001000 */
[----:B------:R-:W-:Y:S01]  /*1740*/  SHF.L.U32 R55, R55, 0x10, RZ ;  /* 0x0000001037377819 */ /* 0x000fe200000006ff */
[----:B------:R-:W-:Y:S01]  /*1750*/  FMUL.FTZ R82, R89, R82 ;  /* 0x0000005259527220 */ /* 0x000fe20000410000 */
[----:B-1----:R-:W-:Y:S01]  /*1760*/  FADD.FTZ R97, R97, 1 ;  /* 0x3f80000061617421 */ /* 0x002fe20000010000 */
[----:B------:R-:W-:Y:S01]  /*1770*/  FMUL.FTZ R99, R85, -1.4426950216293334961 ;  /* 0xbfb8aa3b55637820 */ /* 0x000fe20000410000 */
[----:B------:R-:W-:Y:S01]  /*1780*/  SHF.L.U32 R100, R69, 0x10, RZ ;  /* 0x0000001045647819 */ /* 0x000fe200000006ff */
[----:B------:R-:W-:-:S02]  /*1790*/  FFMA.FTZ R91, R36, R77, R91 ;  /* 0x0000004d245b7223 */ /* 0x000fc4000001005b */
[----:B------:R-:W1:Y:S01]  /*17a0*/  MUFU.RCP R73, R73 ;  /* 0x0000004900497308 */ /* 0x000e620000001000 */
[----:B------:R-:W-:Y:S01]  /*17b0*/  FMUL.FTZ R82, R55, R82 ;  /* 0x0000005237527220 */ /* 0x000fe20000410000 */
[----:B------:R-:W-:Y:S01]  /*17c0*/  PRMT R55, R69, 0x7632, R55 ;  /* 0x0000763245377816 */ /* 0x000fe20000000037 */
[----:B------:R-:W-:-:S05]  /*17d0*/  FMUL.FTZ R100, R100, R83 ;  /* 0x0000005364647220 */ /* 0x000fca0000410000 */
[----:B------:R-:W2:Y:S01]  /*17e0*/  MUFU.RCP R77, R97 ;  /* 0x00000061004d7308 */ /* 0x000ea20000001000 */
[----:B------:R-:W-:Y:S01]  /*17f0*/  FMUL.FTZ R81, R19, R82 ;  /* 0x0000005213517220 */ /* 0x000fe20000410000 */
[----:B------:R-:W-:Y:S01]  /*1800*/  SHF.L.U32 R83, R55, 0x10, RZ ;  /* 0x0000001037537819 */ /* 0x000fe200000006ff */
[C---:B------:R-:W-:Y:S01]  /*1810*/  FFMA.FTZ R88, R15.reuse, R94, R88 ;  /* 0x0000005e0f587223 */ /* 0x040fe20000010058 */
[----:B------:R-:W-:-:S04]  /*1820*/  FMUL.FTZ R55, R15, R100 ;  /* 0x000000640f377220 */ /* 0x000fc80000410000 */
[----:B------:R-:W3:Y:S01]  /*1830*/  MUFU.EX2 R99, R99 ;  /* 0x0000006300637308 */ /* 0x000ee20000000800 */
[----:B------:R-:W-:Y:S01]  /*1840*/  FFMA.FTZ R81, R48, R81, R91 ;  /* 0x0000005130517223 */ /* 0x000fe2000001005b */
[----:B------:R-:W-:Y:S01]  /*1850*/  FADD.FTZ R53, R44, R53 ;  /* 0x000000352c357221 */ /* 0x000fe20000010000 */
[----:B------:R-:W-:Y:S01]  /*1860*/  FFMA.FTZ R88, R21, R44, R88 ;  /* 0x0000002c15587223 */ /* 0x000fe20000010058 */
[----:B0-----:R-:W-:Y:S01]  /*1870*/  FADD.FTZ R44, -R45, 1 ;  /* 0x3f8000002d2c7421 */ /* 0x001fe20000010100 */
[----:B------:R-:W-:Y:S01]  /*1880*/  FFMA.FTZ R81, R38, R55, R81 ;  /* 0x0000003726517223 */ /* 0x000fe20000010051 */
[----:B------:R-:W-:Y:S01]  /*1890*/  FFMA.FTZ R55, R41, R84, R78 ;  /* 0x0000005429377223 */ /* 0x000fe2000001004e */
[----:B-1----:R-:W-:Y:S01]  /*18a0*/  FADD.FTZ R41, -R73, 1 ;  /* 0x3f80000049297421 */ /* 0x002fe20000010100 */
[----:B------:R-:W-:Y:S01]  /*18b0*/  FMUL.FTZ R86, R86, R95 ;  /* 0x0000005f56567220 */ /* 0x000fe20000410000 */
[----:B------:R-:W-:Y:S01]  /*18c0*/  FFMA.FTZ R44, R39, R44, 1 ;  /* 0x3f800000272c7423 */ /* 0x000fe2000001002c */
[----:B--2---:R-:W-:Y:S01]  /*18d0*/  FADD.FTZ R78, -R77, 1 ;  /* 0x3f8000004d4e7421 */ /* 0x004fe20000010100 */
[----:B------:R-:W-:Y:S01]  /*18e0*/  FFMA.FTZ R74, R74, R41, 1 ;  /* 0x3f8000004a4a7423 */ /* 0x000fe20000010029 */
[C---:B------:R-:W-:Y:S01]  /*18f0*/  PRMT R39, R70.reuse, 0x7632, R39 ;  /* 0x0000763246277816 */ /* 0x040fe20000000027 */
[----:B------:R-:W-:Y:S01]  /*1900*/  FMUL.FTZ R86, R83, R86 ;  /* 0x0000005653567220 */ /* 0x000fe20000410000 */
[----:B------:R-:W-:Y:S01]  /*1910*/  SHF.L.U32 R41, R70, 0x10, RZ ;  /* 0x0000001046297819 */ /* 0x000fe200000006ff */
[----:B------:R-:W-:Y:S01]  /*1920*/  FMUL.FTZ R44, R45, R44 ;  /* 0x0000002c2d2c7220 */ /* 0x000fe20000410000 */
[----:B------:R-:W-:Y:S01]  /*1930*/  FFMA.FTZ R78, R79, R78, 1 ;  /* 0x3f8000004f4e7423 */ /* 0x000fe2000001004e */
[----:B---3--:R-:W-:Y:S01]  /*1940*/  FADD.FTZ R99, R99, 1 ;  /* 0x3f80000063637421 */ /* 0x008fe20000010000 */
[----:B------:R-:W-:Y:S01]  /*1950*/  FFMA.FTZ R88, R3, R35, R88 ;  /* 0x0000002303587223 */ /* 0x000fe20000010058 */
[----:B------:R-:W-:Y:S01]  /*1960*/  SHF.L.U32 R45, R39, 0x10, RZ ;  /* 0x00000010272d7819 */ /* 0x000fe200000006ff */
[----:B------:R-:W-:Y:S01]  /*1970*/  FMUL.FTZ R83, R21, R86 ;  /* 0x0000005615537220 */ /* 0x000fe20000410000 */
[----:B------:R-:W-:Y:S01]  /*1980*/  FMUL.FTZ R39, R41, R44 ;  /* 0x0000002c29277220 */ /* 0x000fe20000410000 */
[----:B------:R-:W-:Y:S01]  /*1990*/  FMUL.FTZ R78, R77, R78 ;  /* 0x0000004e4d4e7220 */ /* 0x000fe20000410000 */
[----:B------:R-:W0:Y:S01]  /*19a0*/  MUFU.RCP R99, R99 ;  /* 0x0000006300637308 */ /* 0x000e220000001000 */
[----:B------:R-:W-:Y:S01]  /*19b0*/  FFMA.FTZ R88, R19, R84, R88 ;  /* 0x0000005413587223 */ /* 0x000fe20000010058 */
[----:B------:R-:W-:Y:S01]  /*19c0*/  FFMA.FTZ R81, R52, R83, R81 ;  /* 0x0000005334517223 */ /* 0x000fe20000010051 */
[----:B------:R-:W-:Y:S01]  /*19d0*/  FMUL.FTZ R44, R3, R39 ;  /* 0x00000027032c7220 */ /* 0x000fe20000410000 */
[----:B------:R-:W-:Y:S01]  /*19e0*/  FMUL.FTZ R78, R45, R78 ;  /* 0x0000004e2d4e7220 */ /* 0x000fe20000410000 */
[----:B------:R-:W-:Y:S01]  /*19f0*/  FFMA.FTZ R88, R15, R37, R88 ;  /* 0x000000250f587223 */ /* 0x000fe20000010058 */
[C---:B------:R-:W-:Y:S01]  /*1a00*/  PRMT R41, R71.reuse, 0x7632, R41 ;  /* 0x0000763247297816 */ /* 0x040fe20000000029 */
[----:B------:R-:W-:Y:S01]  /*1a10*/  FFMA.FTZ R81, R40, R44, R81 ;  /* 0x0000002c28517223 */ /* 0x000fe20000010051 */
[----:B------:R-:W-:Y:S01]  /*1a20*/  SHF.L.U32 R45, R71, 0x10, RZ ;  /* 0x00000010472d7819 */ /* 0x000fe200000006ff */
[----:B------:R-:W-:Y:S01]  /*1a30*/  FMUL.FTZ R44, R19, R78 ;  /* 0x0000004e132c7220 */ /* 0x000fe20000410000 */
[----:B------:R-:W-:Y:S01]  /*1a40*/  FMUL.FTZ R74, R73, R74 ;  /* 0x0000004a494a7220 */ /* 0x000fe20000410000 */
[----:B------:R-:W-:Y:S01]  /*1a50*/  FFMA.FTZ R88, R21, R80, R88 ;  /* 0x0000005015587223 */ /* 0x000fe20000010058 */
[----:B------:R-:W-:-:S02]  /*1a60*/  IMAD.U32 R73, R41, 0x10000, RZ ;  /* 0x0001000029497824 */ /* 0x000fc400078e00ff */
[----:B------:R-:W-:Y:S01]  /*1a70*/  FFMA.FTZ R81, R76, R44, R81 ;  /* 0x0000002c4c517223 */ /* 0x000fe20000010051 */
[----:B------:R-:W-:Y:S01]  /*1a80*/  FMUL.FTZ R41, R45, R74 ;  /* 0x0000004a2d297220 */ /* 0x000fe20000410000 */
[----:B------:R-:W-:Y:S01]  /*1a90*/  FFMA.FTZ R88, R3, R98, R88 ;  /* 0x0000006203587223 */ /* 0x000fe20000010058 */
[----:B------:R-:W1:Y:S01]  /*1aa0*/  LDC.64 R44, c[0x0][0x258] ;  /* 0x00009600ff2c7b82 */ /* 0x000e620000000a00 */
[----:B0-----:R-:W-:Y:S02]  /*1ab0*/  FADD.FTZ R90, -R99, 1 ;  /* 0x3f800000635a7421 */ /* 0x001fe40000010100 */
[----:B------:R-:W-:Y:S02]  /*1ac0*/  FFMA.FTZ R88, R19, R82, R88 ;  /* 0x0000005213587223 */ /* 0x000fe40000010058 */
[----:B------:R-:W-:Y:S02]  /*1ad0*/  FFMA.FTZ R90, R85, R90, 1 ;  /* 0x3f800000555a7423 */ /* 0x000fe4000001005a */
[----:B------:R-:W-:Y:S01]  /*1ae0*/  FFMA.FTZ R88, R15, R100, R88 ;  /* 0x000000640f587223 */ /* 0x000fe20000010058 */
[----:B------:R-:W-:Y:S01]  /*1af0*/  FFMA.FTZ R55, R48, R82, R55 ;  /* 0x0000005230377223 */ /* 0x000fe20000010037 */
[----:B------:R-:W-:-:S02]  /*1b00*/  FMUL.FTZ R90, R99, R90 ;  /* 0x0000005a635a7220 */ /* 0x000fc40000410000 */
[----:B------:R-:W-:Y:S01]  /*1b10*/  FFMA.FTZ R88, R21, R86, R88 ;  /* 0x0000005615587223 */ /* 0x000fe20000010058 */
[----:B------:R-:W-:Y:S01]  /*1b20*/  FFMA.FTZ R48, R76, R78, R55 ;  /* 0x0000004e4c307223 */ /* 0x000fe20000010037 */
[----:B------:R-:W-:Y:S02]  /*1b30*/  FMUL.FTZ R90, R73, R90 ;  /* 0x0000005a495a7220 */ /* 0x000fe40000410000 */
[----:B------:R-:W-:Y:S01]  /*1b40*/  FFMA.FTZ R88, R3, R39, R88 ;  /* 0x0000002703587223 */ /* 0x000fe20000010058 */
[----:B------:R-:W-:Y:S01]  /*1b50*/  FMUL.FTZ R73, R15, R41 ;  /* 0x000000290f497220 */ /* 0x000fe20000410000 */
[----:B------:R-:W-:Y:S02]  /*1b60*/  IADD3 R55, P0, R72, 0x1, RZ ;  /* 0x0000000148377810 */ /* 0x000fe40007f1e0ff */
[----:B------:R-:W-:Y:S01]  /*1b70*/  FFMA.FTZ R88, R19, R78, R88 ;  /* 0x0000004e13587223 */ /* 0x000fe20000010058 */
[----:B------:R-:W-:Y:S01]  /*1b80*/  FFMA.FTZ R74, R96, R73, R81 ;  /* 0x00000049604a7223 */ /* 0x000fe20000010051 */
[----:B------:R-:W-:Y:S01]  /*1b90*/  FFMA.FTZ R73, R42, R80, R43 ;  /* 0x000000502a497223 */ /* 0x000fe2000001002b */
[----:B------:R-:W-:Y:S01]  /*1ba0*/  IADD3.X R102, RZ, R102, RZ, P0, !PT ;  /* 0x00000066ff667210 */ /* 0x000fe200007fe4ff */
[----:B------:R-:W-:Y:S01]  /*1bb0*/  FMUL.FTZ R77, R21, R90 ;  /* 0x0000005a154d7220 */ /* 0x000fe20000410000 */
[----:B------:R-:W-:Y:S01]  /*1bc0*/  FFMA.FTZ R88, R15, R41, R88 ;  /* 0x000000290f587223 */ /* 0x000fe20000010058 */
[----:B-1----:R-:W-:Y:S01]  /*1bd0*/  ISETP.GE.U32.AND P0, PT, R55, R44, PT ;  /* 0x0000002c3700720c */ /* 0x002fe20003f06070 */
[----:B------:R-:W-:Y:S01]  /*1be0*/  FFMA.FTZ R52, R52, R86, R73 ;  /* 0x0000005634347223 */ /* 0x000fe20000010049 */
[----:B------:R-:W-:Y:S01]  /*1bf0*/  FFMA.FTZ R43, R75, R77, R74 ;  /* 0x0000004d4b2b7223 */ /* 0x000fe2000001004a */
[----:B------:R-:W-:Y:S01]  /*1c00*/  FFMA.FTZ R42, R21, R90, R88 ;  /* 0x0000005a152a7223 */ /* 0x000fe20000010058 */
[----:B------:R-:W-:Y:S01]  /*1c10*/  FFMA.FTZ R73, R93, R92, R46 ;  /* 0x0000005c5d497223 */ /* 0x000fe2000001002e */
[----:B------:R-:W-:Y:S01]  /*1c20*/  ISETP.GE.AND.EX P0, PT, R102, R45, PT, P0 ;  /* 0x0000002d6600720c */ /* 0x000fe20003f06300 */
[----:B------:R-:W-:Y:S01]  /*1c30*/  FADD.FTZ R46, R92, R47 ;  /* 0x0000002f5c2e7221 */ /* 0x000fe20000010000 */
[----:B------:R-:W-:Y:S01]  /*1c40*/  FFMA.FTZ R47, R33, R94, R50 ;  /* 0x0000005e212f7223 */ /* 0x000fe20000010032 */
[----:B------:R-:W-:Y:S01]  /*1c50*/  FADD.FTZ R50, R94, R51 ;  /* 0x000000335e327221 */ /* 0x000fe20000010000 */
[----:B------:R0:W-:Y:S01]  /*1c60*/  STS.64 [R10], R42 ;  /* 0x0000002a0a007388 */ /* 0x0001e20000000a00 */
[----:B------:R-:W-:Y:S01]  /*1c70*/  FADD.FTZ R49, R49, R84 ;  /* 0x0000005431317221 */ /* 0x000fe20000010000 */
[----:B------:R-:W-:Y:S01]  /*1c80*/  FADD.FTZ R53, R53, R80 ;  /* 0x0000005035357221 */ /* 0x000fe20000010000 */
[----:B------:R-:W-:Y:S01]  /*1c90*/  FFMA.FTZ R73, R32, R35, R73 ;  /* 0x0000002320497223 */ /* 0x000fe20000010049 */
[----:B------:R-:W-:Y:S01]  /*1ca0*/  FFMA.FTZ R47, R34, R37, R47 ;  /* 0x00000025222f7223 */ /* 0x000fe2000001002f */
[----:B------:R-:W-:Y:S01]  /*1cb0*/  FADD.FTZ R51, R50, R37 ;  /* 0x0000002532337221 */ /* 0x000fe20000010000 */
[----:B------:R-:W-:Y:S01]  /*1cc0*/  FADD.FTZ R49, R49, R82 ;  /* 0x0000005231317221 */ /* 0x000fe20000010000 */
[----:B------:R-:W-:Y:S01]  /*1cd0*/  FADD.FTZ R53, R53, R86 ;  /* 0x0000005635357221 */ /* 0x000fe20000010000 */
[----:B0-----:R-:W-:Y:S01]  /*1ce0*/  FADD.FTZ R43, R46, R35 ;  /* 0x000000232e2b7221 */ /* 0x001fe20000010000 */
[----:B------:R-:W-:Y:S01]  /*1cf0*/  FFMA.FTZ R73, R36, R98, R73 ;  /* 0x0000006224497223 */ /* 0x000fe20000010049 */
[----:B------:R-:W-:-:S02]  /*1d00*/  FADD.FTZ R72, R51, R100 ;  /* 0x0000006433487221 */ /* 0x000fc40000010000 */
[----:B------:R-:W-:Y:S01]  /*1d10*/  FADD.FTZ R42, R43, R98 ;  /* 0x000000622b2a7221 */ /* 0x000fe20000010000 */
[----:B------:R-:W-:Y:S01]  /*1d20*/  FFMA.FTZ R43, R38, R100, R47 ;  /* 0x00000064262b7223 */ /* 0x000fe2000001002f */
[----:B------:R-:W-:Y:S01]  /*1d30*/  FADD.FTZ R49, R49, R78 ;  /* 0x0000004e31317221 */ /* 0x000fe20000010000 */
[----:B------:R-:W-:Y:S01]  /*1d40*/  FFMA.FTZ R52, R75, R90, R52 ;  /* 0x0000005a4b347223 */ /* 0x000fe20000010034 */
[----:B------:R-:W-:Y:S01]  /*1d50*/  FADD.FTZ R53, R53, R90 ;  /* 0x0000005a35357221 */ /* 0x000fe20000010000 */
[----:B------:R-:W-:Y:S01]  /*1d60*/  BAR.SYNC.DEFER_BLOCKING 0x0 ;  /* 0x0000000000007b1d */ /* 0x000fe20000010000 */
[----:B------:R-:W-:Y:S02]  /*1d70*/  ISETP.GT.U32.AND P1, PT, R2, 0x1f, PT ;  /* 0x0000001f0200780c */ /* 0x000fe40003f24070 */
[----:B------:R-:W-:Y:S01]  /*1d80*/  CS2R R80, SRZ ;  /* 0x0000000000507805 */ /* 0x000fe2000001ff00 */
[----:B------:R-:W-:Y:S01]  /*1d90*/  FFMA.FTZ R46, R40, R39, R73 ;  /* 0x00000027282e7223 */ /* 0x000fe20000010049 */
[----:B------:R-:W-:Y:S01]  /*1da0*/  FADD.FTZ R47, R42, R39 ;  /* 0x000000272a2f7221 */ /* 0x000fe20000010000 */
[----:B------:R-:W-:Y:S01]  /*1db0*/  FFMA.FTZ R50, R96, R41, R43 ;  /* 0x0000002960327223 */ /* 0x000fe2000001002b */
[----:B------:R-:W-:Y:S01]  /*1dc0*/  FADD.FTZ R51, R72, R41 ;  /* 0x0000002948337221 */ /* 0x000fe20000010000 */
[----:B------:R-:W-:Y:S06]  /*1dd0*/  @!P0 BRA `(.L_x_808) ;  /* 0x0000000000b88947 */ /* 0x000fec0003800000 */
        /* <DEDUP_REMOVED lines=9> */
[----:B------:R-:W-:-:S04]  /*1e70*/  LOP3.LUT R79, R43, 0x18, RZ, 0x3c, !PT ;  /* 0x000000182b4f7812 */ /* 0x000fc800078e3cff */
[----:B------:R-:W-:-:S04]  /*1e80*/  SHF.L.U32 R83, R83, 0x1, RZ ;  /* 0x0000000153537819 */ /* 0x000fc800000006ff */
[----:B------:R-:W-:Y:S01]  /*1e90*/  IADD3 R85, R83, 0x3c0, RZ ;  /* 0x000003c053557810 */ /* 0x000fe20007ffe0ff */
[----:B0-----:R-:W-:-:S06]  /*1ea0*/  ULEA UR5, UR6, UR5, 0x18 ;  /* 0x0000000506057291 */ /* 0x001fcc000f8ec03f */
[----:B------:R-:W-:Y:S02]  /*1eb0*/  LEA R42, R2, UR5, 0x5 ;  /* 0x00000005022a7c11 */ /* 0x000fe4000f8e28ff */
[----:B------:R-:W-:Y:S02]  /*1ec0*/  LEA R76, R8, UR5, 0x5 ;  /* 0x00000005084c7c11 */ /* 0x000fe4000f8e28ff */
[C---:B------:R-:W-:Y:S02]  /*1ed0*/  IADD3 R74, R42.reuse, R43, RZ ;  /* 0x0000002b2a4a7210 */ /* 0x040fe40007ffe0ff */
[C---:B------:R-:W-:Y:S02]  /*1ee0*/  IADD3 R75, R42.reuse, R73, RZ ;  /* 0x000000492a4b7210 */ /* 0x040fe40007ffe0ff */
[C---:B------:R-:W-:Y:S01]  /*1ef0*/  IADD3 R78, R42.reuse, R77, RZ ;  /* 0x0000004d2a4e7210 */ /* 0x040fe20007ffe0ff */
[----:B------:R-:W-:Y:S01]  /*1f00*/  STS.64 [R74], R46 ;  /* 0x0000002e4a007388 */ /* 0x000fe20000000a00 */
[----:B------:R-:W-:-:S02]  /*1f10*/  IADD3 R82, R42, R79, RZ ;  /* 0x0000004f2a527210 */ /* 0x000fc40007ffe0ff */
[----:B------:R-:W-:Y:S01]  /*1f20*/  LEA R43, R7, UR5, 0x5 ;  /* 0x00000005072b7c11 */ /* 0x000fe2000f8e28ff */
[----:B------:R-:W-:Y:S01]  /*1f30*/  STS.64 [R75], R48 ;  /* 0x000000304b007388 */ /* 0x000fe20000000a00 */
[-C--:B------:R-:W-:Y:S02]  /*1f40*/  LEA R84, R13, R76.reuse, 0x3 ;  /* 0x0000004c0d547211 */ /* 0x080fe400078e18ff */
[----:B------:R-:W-:Y:S01]  /*1f50*/  LEA R42, R11, R43, 0x3 ;  /* 0x0000002b0b2a7211 */ /* 0x000fe200078e18ff */
[----:B------:R0:W-:Y:S01]  /*1f60*/  STS.64 [R78], R50 ;  /* 0x000000324e007388 */ /* 0x0001e20000000a00 */
[----:B------:R-:W-:Y:S01]  /*1f70*/  IMAD R72, R12, 0x8, R43 ;  /* 0x000000080c487824 */ /* 0x000fe200078e022b */
[----:B------:R-:W-:Y:S02]  /*1f80*/  LEA R76, R14, R76, 0x3 ;  /* 0x0000004c0e4c7211 */ /* 0x000fe400078e18ff */
        /* <DEDUP_REMOVED lines=19> */
.L_x_808:
[----:B------:R-:W-:Y:S04]  /*20c0*/  BSSY B0, `(.L_x_809) ;  /* 0x000006e000007945 */ /* 0x000fe80003800000 */
[----:B------:R-:W-:Y:S05]  /*20d0*/  @P1 BRA `(.L_x_810) ;  /* 0x0000000400b01947 */ /* 0x000fea0003800000 */
[----:B0-----:R-:W-:Y:S02]  /*20e0*/  SHF.R.U32.HI R42, RZ, 0x1, R2 ;  /* 0x00000001ff2a7819 */ /* 0x001fe40000011602 */
[----:B------:R-:W-:-:S03]  /*20f0*/  SHF.L.U32 R95, R2, 0x3, RZ ;  /* 0x00000003025f7819 */ /* 0x000fc600000006ff */
[----:B------:R-:W-:Y:S01]  /*2100*/  IMAD R86, R42, 0x3c, RZ ;  /* 0x0000003c2a567824 */ /* 0x000fe200078e02ff */
[----:B------:R-:W-:-:S03]  /*2110*/  LOP3.LUT R95, R95, 0x8, RZ, 0xc0, !PT ;  /* 0x000000085f5f7812 */ /* 0x000fc600078ec0ff */
[C---:B------:R-:W-:Y:S01]  /*2120*/  VIADD R80, R86.reuse, 0x20 ;  /* 0x0000002056507836 */ /* 0x040fe20000000000 */
[----:B------:R-:W-:Y:S02]  /*2130*/  SHF.R.U32.HI R43, RZ, 0x2, R86 ;  /* 0x00000002ff2b7819 */ /* 0x000fe40000011656 */
[C---:B------:R-:W-:Y:S02]  /*2140*/  IADD3 R42, R86.reuse, 0x4, RZ ;  /* 0x00000004562a7810 */ /* 0x040fe40007ffe0ff */
[C---:B------:R-:W-:Y:S02]  /*2150*/  IADD3 R76, R86.reuse, 0x10, RZ ;  /* 0x00000010564c7810 */ /* 0x040fe40007ffe0ff */
[----:B------:R-:W-:Y:S01]  /*2160*/  SHF.R.U32.HI R73, RZ, 0x2, R42 ;  /* 0x00000002ff497819 */ /* 0x000fe2000001162a */
[--C-:B------:R-:W-:Y:S01]  /*2170*/  IMAD R42, R43, 0x18, R6.reuse ;  /* 0x000000182b2a7824 */ /* 0x100fe200078e0206 */
[C---:B------:R-:W-:Y:S02]  /*2180*/  IADD3 R77, R86.reuse, 0x14, RZ ;  /* 0x00000014564d7810 */ /* 0x040fe40007ffe0ff */
[----:B------:R-:W-:Y:S01]  /*2190*/  IADD3 R78, R86, 0x18, RZ ;  /* 0x00000018564e7810 */ /* 0x000fe20007ffe0ff */
[----:B------:R-:W-:Y:S01]  /*21a0*/  IMAD.IADD R72, R42, 0x1, R95 ;  /* 0x000000012a487824 */ /* 0x000fe200078e025f */
[----:B------:R-:W-:Y:S01]  /*21b0*/  SHF.R.U32.HI R77, RZ, 0x2, R77 ;  /* 0x00000002ff4d7819 */ /* 0x000fe2000001164d */
[----:B------:R-:W-:Y:S01]  /*21c0*/  IMAD R74, R73, 0x18, R6 ;  /* 0x00000018494a7824 */ /* 0x000fe200078e0206 */
[----:B------:R-:W-:-:S02]  /*21d0*/  IADD3 R79, R86, 0x1c, RZ ;  /* 0x0000001c564f7810 */ /* 0x000fc40007ffe0ff */
[C---:B------:R-:W-:Y:S01]  /*21e0*/  IADD3 R83, R86.reuse, 0x24, RZ ;  /* 0x0000002456537810 */ /* 0x040fe20007ffe0ff */
[----:B------:R-:W0:Y:S01]  /*21f0*/  LDS.64 R72, [R72] ;  /* 0x0000000048487984 */ /* 0x000e220000000a00 */
[----:B------:R-:W-:Y:S02]  /*2200*/  IADD3 R42, R95, R74, RZ ;  /* 0x0000004a5f2a7210 */ /* 0x000fe40007ffe0ff */
[C---:B------:R-:W-:Y:S02]  /*2210*/  IADD3 R74, R86.reuse, 0xc, RZ ;  /* 0x0000000c564a7810 */ /* 0x040fe40007ffe0ff */
[----:B------:R-:W-:Y:S02]  /*2220*/  SHF.R.U32.HI R79, RZ, 0x2, R79 ;  /* 0x00000002ff4f7819 */ /* 0x000fe4000001164f */
[----:B------:R-:W1:Y:S01]  /*2230*/  LDS.64 R42, [R42] ;  /* 0x000000002a2a7984 */ /* 0x000e620000000a00 */
[----:B------:R-:W-:Y:S02]  /*2240*/  SHF.R.U32.HI R75, RZ, 0x2, R74 ;  /* 0x00000002ff4b7819 */ /* 0x000fe4000001164a */
[----:B------:R-:W-:-:S02]  /*2250*/  IADD3 R84, R86, 0x28, RZ ;  /* 0x0000002856547810 */ /* 0x000fc40007ffe0ff */
[----:B------:R-:W-:Y:S01]  /*2260*/  SHF.R.U32.HI R81, RZ, 0x2, R80 ;  /* 0x00000002ff517819 */ /* 0x000fe20000011650 */
[----:B------:R-:W-:Y:S01]  /*2270*/  IMAD R80, R79, 0x18, R6 ;  /* 0x000000184f507824 */ /* 0x000fe200078e0206 */
[----:B------:R-:W-:Y:S02]  /*2280*/  SHF.R.U32.HI R83, RZ, 0x2, R83 ;  /* 0x00000002ff537819 */ /* 0x000fe40000011653 */
[----:B------:R-:W-:Y:S01]  /*2290*/  SHF.R.U32.HI R85, RZ, 0x2, R84 ;  /* 0x00000002ff557819 */ /* 0x000fe20000011654 */
[--C-:B------:R-:W-:Y:S01]  /*22a0*/  IMAD R84, R81, 0x18, R6.reuse ;  /* 0x0000001851547824 */ /* 0x100fe200078e0206 */
[----:B------:R-:W-:Y:S01]  /*22b0*/  IADD3 R80, R95, R80, RZ ;  /* 0x000000505f507210 */ /* 0x000fe20007ffe0ff */
[--C-:B------:R-:W-:Y:S01]  /*22c0*/  IMAD R104, R83, 0x18, R6.reuse ;  /* 0x0000001853687824 */ /* 0x100fe200078e0206 */
[C---:B------:R-:W-:Y:S01]  /*22d0*/  IADD3 R87, R86.reuse, 0x2c, RZ ;  /* 0x0000002c56577810 */ /* 0x040fe20007ffe0ff */
[----:B------:R-:W-:Y:S01]  /*22e0*/  IMAD R106, R85, 0x18, R6 ;  /* 0x00000018556a7824 */ /* 0x000fe200078e0206 */
[----:B------:R-:W-:-:S02]  /*22f0*/  IADD3 R82, R86, 0x30, RZ ;  /* 0x0000003056527810 */ /* 0x000fc40007ffe0ff */
[C---:B------:R-:W-:Y:S01]  /*2300*/  IADD3 R83, R95.reuse, R84, RZ ;  /* 0x000000545f537210 */ /* 0x040fe20007ffe0ff */
[----:B------:R-:W-:Y:S01]  /*2310*/  LDS.64 R80, [R80] ;  /* 0x0000000050507984 */ /* 0x000fe20000000a00 */
[----:B------:R-:W-:Y:S02]  /*2320*/  SHF.R.U32.HI R87, RZ, 0x2, R87 ;  /* 0x00000002ff577819 */ /* 0x000fe40000011657 */
[----:B------:R-:W-:Y:S02]  /*2330*/  IADD3 R84, R95, R104, RZ ;  /* 0x000000685f547210 */ /* 0x000fe40007ffe0ff */
[----:B------:R-:W-:Y:S02]  /*2340*/  SHF.R.U32.HI R89, RZ, 0x2, R82 ;  /* 0x00000002ff597819 */ /* 0x000fe40000011652 */
[----:B------:R-:W-:Y:S04]  /*2350*/  LDS.64 R82, [R83] ;  /* 0x0000000053527984 */ /* 0x000fe80000000a00 */
[----:B------:R-:W-:Y:S01]  /*2360*/  LDS.64 R84, [R84] ;  /* 0x0000000054547984 */ /* 0x000fe20000000a00 */
[----:B0-----:R-:W-:Y:S01]  /*2370*/  FADD.FTZ R88, RZ, R73 ;  /* 0x00000049ff587221 */ /* 0x001fe20000010000 */
[----:B------:R-:W-:Y:S01]  /*2380*/  IADD3 R73, R86, 0x8, RZ ;  /* 0x0000000856497810 */ /* 0x000fe20007ffe0ff */
[----:B------:R-:W-:Y:S01]  /*2390*/  FADD.FTZ R97, RZ, R72 ;  /* 0x00000048ff617221 */ /* 0x000fe20000010000 */
[----:B------:R-:W-:Y:S01]  /*23a0*/  IMAD R72, R75, 0x18, R6 ;  /* 0x000000184b487824 */ /* 0x000fe200078e0206 */
[----:B------:R-:W-:-:S02]  /*23b0*/  SHF.R.U32.HI R75, RZ, 0x2, R78 ;  /* 0x00000002ff4b7819 */ /* 0x000fc4000001164e */
[----:B------:R-:W-:Y:S01]  /*23c0*/  SHF.R.U32.HI R73, RZ, 0x2, R73 ;  /* 0x00000002ff497819 */ /* 0x000fe20000011649 */
[----:B-1----:R-:W-:Y:S01]  /*23d0*/  FADD.FTZ R97, R97, R42 ;  /* 0x0000002a61617221 */ /* 0x002fe20000010000 */
[----:B------:R-:W-:Y:S01]  /*23e0*/  IADD3 R72, R95, R72, RZ ;  /* 0x000000485f487210 */ /* 0x000fe20007ffe0ff */
[--C-:B------:R-:W-:Y:S02]  /*23f0*/  IMAD R78, R75, 0x18, R6.reuse ;  /* 0x000000184b4e7824 */ /* 0x100fe400078e0206 */
[----:B------:R-:W-:Y:S01]  /*2400*/  FADD.FTZ R104, R88, R43 ;  /* 0x0000002b58687221 */ /* 0x000fe20000010000 */
[----:B------:R-:W-:Y:S01]  /*2410*/  IMAD R42, R73, 0x18, R6 ;  /* 0x00000018492a7824 */ /* 0x000fe200078e0206 */
[----:B------:R-:W-:Y:S01]  /*2420*/  SHF.R.U32.HI R73, RZ, 0x2, R76 ;  /* 0x00000002ff497819 */ /* 0x000fe2000001164c */
[--C-:B------:R-:W-:Y:S01]  /*2430*/  IMAD R76, R77, 0x18, R6.reuse ;  /* 0x000000184d4c7824 */ /* 0x100fe200078e0206 */
[C---:B------:R-:W-:Y:S02]  /*2440*/  IADD3 R78, R95.reuse, R78, RZ ;  /* 0x0000004e5f4e7210 */ /* 0x040fe40007ffe0ff */
[----:B------:R-:W-:Y:S01]  /*2450*/  IADD3 R90, R95, R42, RZ ;  /* 0x0000002a5f5a7210 */ /* 0x000fe20007ffe0ff */
[----:B------:R-:W-:Y:S01]  /*2460*/  IMAD R74, R73, 0x18, R6 ;  /* 0x00000018494a7824 */ /* 0x000fe200078e0206 */
[C---:B------:R-:W-:Y:S01]  /*2470*/  IADD3 R76, R95.reuse, R76, RZ ;  /* 0x0000004c5f4c7210 */ /* 0x040fe20007ffe0ff */
[----:B------:R-:W-:Y:S01]  /*2480*/  LDS.64 R72, [R72] ;  /* 0x0000000048487984 */ /* 0x000fe20000000a00 */
[C---:B------:R-:W-:Y:S01]  /*2490*/  IADD3 R42, R86.reuse, 0x34, RZ ;  /* 0x00000034562a7810 */ /* 0x040fe20007ffe0ff */
[----:B------:R-:W-:Y:S01]  /*24a0*/  VIADD R86, R86, 0x38 ;  /* 0x0000003856567836 */ /* 0x000fe20000000000 */
[----:B------:R-:W-:Y:S01]  /*24b0*/  IADD3 R74, R95, R74, RZ ;  /* 0x0000004a5f4a7210 */ /* 0x000fe20007ffe0ff */
[----:B------:R-:W0:Y:S01]  /*24c0*/  LDS.64 R90, [R90] ;  /* 0x000000005a5a7984 */ /* 0x000e220000000a00 */
[----:B------:R-:W-:Y:S01]  /*24d0*/  SHF.R.U32.HI R99, RZ, 0x2, R42 ;  /* 0x00000002ff637819 */ /* 0x000fe2000001162a */
[--C-:B------:R-:W-:Y:S01]  /*24e0*/  IMAD R42, R87, 0x18, R6.reuse ;  /* 0x00000018572a7824 */ /* 0x100fe200078e0206 */
[----:B------:R-:W-:Y:S01]  /*24f0*/  IADD3 R87, R95, R106, RZ ;  /* 0x0000006a5f577210 */ /* 0x000fe20007ffe0ff */
[----:B------:R-:W-:Y:S01]  /*2500*/  LDS.64 R76, [R76] ;  /* 0x000000004c4c7984 */ /* 0x000fe20000000a00 */
[----:B------:R-:W-:Y:S01]  /*2510*/  IMAD R106, R89, 0x18, R6 ;  /* 0x00000018596a7824 */ /* 0x000fe200078e0206 */
[----:B------:R-:W-:Y:S01]  /*2520*/  SHF.R.U32.HI R101, RZ, 0x2, R86 ;  /* 0x00000002ff657819 */ /* 0x000fe20000011656 */
[----:B------:R-:W-:Y:S01]  /*2530*/  IMAD.IADD R89, R95, 0x1, R42 ;  /* 0x000000015f597824 */ /* 0x000fe200078e022a */
[----:B------:R-:W1:Y:S01]  /*2540*/  LDS.64 R74, [R74] ;  /* 0x000000004a4a7984 */ /* 0x000e620000000a00 */
[--C-:B------:R-:W-:Y:S01]  /*2550*/  IMAD R108, R99, 0x18, R6.reuse ;  /* 0x00000018636c7824 */ /* 0x100fe200078e0206 */
[----:B------:R-:W-:Y:S01]  /*2560*/  IADD3 R42, R95, R106, RZ ;  /* 0x0000006a5f2a7210 */ /* 0x000fe20007ffe0ff */
[----:B------:R-:W-:Y:S01]  /*2570*/  IMAD R106, R101, 0x18, R6 ;  /* 0x00000018656a7824 */ /* 0x000fe200078e0206 */
[----:B------:R-:W2:Y:S04]  /*2580*/  LDS.64 R78, [R78] ;  /* 0x000000004e4e7984 */ /* 0x000ea80000000a00 */
[----:B------:R-:W3:Y:S01]  /*2590*/  LDS.64 R86, [R87] ;  /* 0x0000000057567984 */ /* 0x000ee20000000a00 */
[----:B------:R-:W-:-:S03]  /*25a0*/  IADD3 R106, R95, R106, RZ ;  /* 0x0000006a5f6a7210 */ /* 0x000fc60007ffe0ff */
[----:B------:R-:W4:Y:S04]  /*25b0*/  LDS.64 R88, [R89] ;  /* 0x0000000059587984 */ /* 0x000f280000000a00 */
[----:B------:R-:W5:Y:S01]  /*25c0*/  LDS.64 R42, [R42] ;  /* 0x000000002a2a7984 */ /* 0x000f620000000a00 */
[----:B0-----:R-:W-:Y:S01]  /*25d0*/  FADD.FTZ R97, R97, R90 ;  /* 0x0000005a61617221 */ /* 0x001fe20000010000 */
[----:B------:R-:W-:Y:S01]  /*25e0*/  IADD3 R90, R95, R108, RZ ;  /* 0x0000006c5f5a7210 */ /* 0x000fe20007ffe0ff */
[----:B------:R-:W-:Y:S02]  /*25f0*/  FADD.FTZ R104, R104, R91 ;  /* 0x0000005b68687221 */ /* 0x000fe40000010000 */
[----:B------:R-:W-:Y:S02]  /*2600*/  FADD.FTZ R97, R97, R72 ;  /* 0x0000004861617221 */ /* 0x000fe40000010000 */
[----:B------:R-:W-:Y:S01]  /*2610*/  FADD.FTZ R104, R104, R73 ;  /* 0x0000004968687221 */ /* 0x000fe20000010000 */
[----:B------:R-:W0:Y:S01]  /*2620*/  LDS.64 R90, [R90] ;  /* 0x000000005a5a7984 */ /* 0x000e220000000a00 */
[----:B-1----:R-:W-:-:S02]  /*2630*/  FADD.FTZ R97, R97, R74 ;  /* 0x0000004a61617221 */ /* 0x002fc40000010000 */
[----:B------:R-:W-:Y:S01]  /*2640*/  FADD.FTZ R104, R104, R75 ;  /* 0x0000004b68687221 */ /* 0x000fe20000010000 */
[----:B------:R-:W1:Y:S01]  /*2650*/  LDS.64 R72, [R106] ;  /* 0x000000006a487984 */ /* 0x000e620000000a00 */
[----:B------:R-:W-:Y:S02]  /*2660*/  FADD.FTZ R97, R97, R76 ;  /* 0x0000004c61617221 */ /* 0x000fe40000010000 */
[----:B------:R-:W-:Y:S02]  /*2670*/  FADD.FTZ R104, R104, R77 ;  /* 0x0000004d68687221 */ /* 0x000fe40000010000 */
[----:B--2---:R-:W-:Y:S02]  /*2680*/  FADD.FTZ R97, R97, R78 ;  /* 0x0000004e61617221 */ /* 0x004fe40000010000 */
[----:B------:R-:W-:Y:S02]  /*2690*/  FADD.FTZ R104, R104, R79 ;  /* 0x0000004f68687221 */ /* 0x000fe40000010000 */
[----:B------:R-:W-:-:S02]  /*26a0*/  FADD.FTZ R97, R97, R80 ;  /* 0x0000005061617221 */ /* 0x000fc40000010000 */
[----:B------:R-:W-:Y:S02]  /*26b0*/  FADD.FTZ R104, R104, R81 ;  /* 0x0000005168687221 */ /* 0x000fe40000010000 */
[----:B------:R-:W-:Y:S02]  /*26c0*/  FADD.FTZ R97, R97, R82 ;  /* 0x0000005261617221 */ /* 0x000fe40000010000 */
[----:B------:R-:W-:Y:S02]  /*26d0*/  FADD.FTZ R104, R104, R83 ;  /* 0x0000005368687221 */ /* 0x000fe40000010000 */
[----:B------:R-:W-:Y:S02]  /*26e0*/  FADD.FTZ R97, R97, R84 ;  /* 0x0000005461617221 */ /* 0x000fe40000010000 */
[----:B------:R-:W-:Y:S02]  /*26f0*/  FADD.FTZ R104, R104, R85 ;  /* 0x0000005568687221 */ /* 0x000fe40000010000 */
[----:B---3--:R-:W-:-:S02]  /*2700*/  FADD.FTZ R97, R97, R86 ;  /* 0x0000005661617221 */ /* 0x008fc40000010000 */
[----:B------:R-:W-:Y:S02]  /*2710*/  FADD.FTZ R104, R104, R87 ;  /* 0x0000005768687221 */ /* 0x000fe40000010000 */
[----:B----4-:R-:W-:Y:S02]  /*2720*/  FADD.FTZ R97, R97, R88 ;  /* 0x0000005861617221 */ /* 0x010fe40000010000 */
[----:B------:R-:W-:Y:S02]  /*2730*/  FADD.FTZ R104, R104, R89 ;  /* 0x0000005968687221 */ /* 0x000fe40000010000 */
[----:B-----5:R-:W-:Y:S02]  /*2740*/  FADD.FTZ R97, R97, R42 ;  /* 0x0000002a61617221 */ /* 0x020fe40000010000 */
[----:B------:R-:W-:Y:S02]  /*2750*/  FADD.FTZ R104, R104, R43 ;  /* 0x0000002b68687221 */ /* 0x000fe40000010000 */
[----:B0-----:R-:W-:-:S02]  /*2760*/  FADD.FTZ R97, R97, R90 ;  /* 0x0000005a61617221 */ /* 0x001fc40000010000 */
[----:B------:R-:W-:Y:S02]  /*2770*/  FADD.FTZ R104, R104, R91 ;  /* 0x0000005b68687221 */ /* 0x000fe40000010000 */
[----:B-1----:R-:W-:Y:S02]  /*2780*/  FADD.FTZ R80, R97, R72 ;  /* 0x0000004861507221 */ /* 0x002fe40000010000 */
[----:B------:R-:W-:-:S07]  /*2790*/  FADD.FTZ R81, R104, R73 ;  /* 0x0000004968517221 */ /* 0x000fce0000010000 */
.L_x_810:
[----:B------:R-:W-:Y:S05]  /*27a0*/  BSYNC B0 ;  /* 0x0000000000007941 */ /* 0x000fea0003800000 */
.L_x_809:
        /* <DEDUP_REMOVED lines=14> */
[----:B0-----:R-:W-:-:S05]  /*2890*/  IMAD R74, R74, UR4, R5 ;  /* 0x000000044a4a7c24 */ /* 0x001fca000f8e0205 */
[----:B------:R-:W-:-:S04]  /*28a0*/  LEA R74, R74, R75, 0xb ;  /* 0x0000004b4a4a7211 */ /* 0x000fc800078e58ff */
[----:B------:R-:W-:-:S05]  /*28b0*/  SHF.L.U32 R75, R74, 0x1, RZ ;  /* 0x000000014a4b7819 */ /* 0x000fca00000006ff */
[----:B-1----:R-:W-:-:S05]  /*28c0*/  IMAD.WIDE.U32 R56, R75, 0x4, R56 ;  /* 0x000000044b387825 */ /* 0x002fca00078e0038 */
[----:B------:R0:W-:Y:S02]  /*28d0*/  STG.E.64 desc[UR8][R56.64], R42 ;  /* 0x0000002a38007986 */ /* 0x0001e4000c101b08 */
.L_x_812:
[----:B------:R-:W-:Y:S05]  /*28e0*/  BSYNC B0 ;  /* 0x0000000000007941 */ /* 0x000fea0003800000 */
.L_x_811:
        /* <DEDUP_REMOVED lines=29> */
.L_x_815:
[----:B------:R-:W2:Y:S04]  /*2ac0*/  LD.E.STRONG.GPU R56, desc[UR8][R42.64] ;  /* 0x000000082a387980 */ /* 0x000ea8000c10f900 */
[----:B--2---:R-:W-:Y:S01]  /*2ad0*/  CCTL.IVALL ;  /* 0x00000000ff00798f */ /* 0x004fe20002000000 */
[----:B------:R-:W-:Y:S05]  /*2ae0*/  YIELD ;  /* 0x0000000000007946 */ /* 0x000fea0003800000 */
[----:B-----5:R-:W-:-:S04]  /*2af0*/  LOP3.LUT R56, R56, R57, RZ, 0x3c, !PT ;  /* 0x0000003938387212 */ /* 0x020fc800078e3cff */
[----:B------:R-:W-:-:S13]  /*2b00*/  ISETP.GT.AND P1, PT, R56, -0x1, PT ;  /* 0xffffffff3800780c */ /* 0x000fda0003f24270 */
[----:B------:R-:W-:Y:S05]  /*2b10*/  @P1 BRA `(.L_x_815) ;  /* 0xfffffffc00e81947 */ /* 0x000fea000383ffff */
.L_x_814:
[----:B------:R-:W-:Y:S05]  /*2b20*/  WARPSYNC.ALL ;  /* 0x0000000000007948 */ /* 0x000fea0003800000 */
[----:B------:R-:W-:Y:S06]  /*2b30*/  BAR.SYNC.DEFER_BLOCKING 0x0 ;  /* 0x0000000000007b1d */ /* 0x000fec0000010000 */
[----:B------:R-:W-:Y:S05]  /*2b40*/  BRA `(.L_x_816) ;  /* 0x0000000000607947 */ /* 0x000fea0003800000 */
.L_x_813:
        /* <DEDUP_REMOVED lines=10> */
[----:B------:R-:W-:Y:S02]  /*2bf0*/  SEL R57, R57, 0x1, !P1 ;  /* 0x0000000139397807 */ /* 0x000fe40004800000 */
[----:B------:R-:W-:Y:S01]  /*2c00*/  MOV R43, UR7 ;  /* 0x00000007002b7c02 */ /* 0x000fe20008000f00 */
[----:B------:R-:W-:Y:S06]  /*2c10*/  MEMBAR.ALL.GPU ;  /* 0x0000000000007992 */ /* 0x000fec000000a000 */
[----:B------:R-:W-:-:S00]  /*2c20*/  ERRBAR ;  /* 0x00000000000079ab */ /* 0x000fc00000000000 */
[----:B------:R-:W-:Y:S06]  /*2c30*/  CGAERRBAR ;  /* 0x00000000000075ab */ /* 0x000fec0000000000 */
[----:B------:R0:W5:Y:S02]  /*2c40*/  ATOM.E.ADD.STRONG.GPU PT, R57, desc[UR8][R42.64], R57 ;  /* 0x000000392a39798a */ /* 0x00016400081ee1c8 */
.L_x_818:
[----:B------:R-:W2:Y:S04]  /*2c50*/  LD.E.STRONG.GPU R56, desc[UR8][R42.64] ;  /* 0x000000082a387980 */ /* 0x000ea8000c10f900 */
[----:B--2---:R-:W-:Y:S01]  /*2c60*/  CCTL.IVALL ;  /* 0x00000000ff00798f */ /* 0x004fe20002000000 */
[----:B------:R-:W-:Y:S05]  /*2c70*/  YIELD ;  /* 0x0000000000007946 */ /* 0x000fea0003800000 */
[----:B-----5:R-:W-:-:S04]  /*2c80*/  LOP3.LUT R56, R56, R57, RZ, 0x3c, !PT ;  /* 0x0000003938387212 */ /* 0x020fc800078e3cff */
[----:B------:R-:W-:-:S13]  /*2c90*/  ISETP.GT.AND P1, PT, R56, -0x1, PT ;  /* 0xffffffff3800780c */ /* 0x000fda0003f24270 */
[----:B------:R-:W-:Y:S05]  /*2ca0*/  @P1 BRA `(.L_x_818) ;  /* 0xfffffffc00e81947 */ /* 0x000fea000383ffff */
.L_x_817:
[----:B------:R-:W-:Y:S05]  /*2cb0*/  WARPSYNC.ALL ;  /* 0x0000000000007948 */ /* 0x000fea0003800000 */
[----:B------:R-:W-:Y:S06]  /*2cc0*/  BAR.SYNC.DEFER_BLOCKING 0x0 ;  /* 0x0000000000007b1d */ /* 0x000fec0000010000 */
.L_x_816:
        /* <DEDUP_REMOVED lines=10> */
[----:B------:R-:W-:-:S04]  /*2d70*/  LEA R42, R42, R43, 0xb ;  /* 0x0000002b2a2a7211 */ /* 0x000fc800078e58ff */
[----:B------:R-:W-:-:S04]  /*2d80*/  IADD3 R42, R42, R57, RZ ;  /* 0x000000392a2a7210 */ /* 0x000fc80007ffe0ff */
[----:B------:R-:W-:-:S04]  /*2d90*/  SHF.L.U32 R67, R42, 0x1, RZ ;  /* 0x000000012a437819 */ /* 0x000fc800000006ff */
[C---:B------:R-:W-:Y:S01]  /*2da0*/  IADD3 R59, R67.reuse, 0x40, RZ ;  /* 0x00000040433b7810 */ /* 0x040fe20007ffe0ff */
[----:B-1----:R-:W-:-:S04]  /*2db0*/  IMAD.WIDE.U32 R42, R67, 0x4, R68 ;  /* 0x00000004432a7825 */ /* 0x002fc800078e0044 */
[----:B------:R-:W-:Y:S02]  /*2dc0*/  VIADD R57, R67, 0x20 ;  /* 0x0000002043397836 */ /* 0x000fe40000000000 */
[----:B------:R-:W2:Y:S02]  /*2dd0*/  LDG.E.64 R42, desc[UR8][R42.64] ;  /* 0x000000082a2a7981 */ /* 0x000ea4000c1e1b00 */
[----:B------:R-:W-:Y:S01]  /*2de0*/  IMAD.WIDE.U32 R56, R57, 0x4, R68 ;  /* 0x0000000439387825 */ /* 0x000fe200078e0044 */
[----:B------:R-:W-:-:S03]  /*2df0*/  IADD3 R61, R67, 0x60, RZ ;  /* 0x00000060433d7810 */ /* 0x000fc60007ffe0ff */
[--C-:B------:R-:W-:Y:S01]  /*2e00*/  IMAD.WIDE.U32 R58, R59, 0x4, R68.reuse ;  /* 0x000000043b3a7825 */ /* 0x100fe200078e0044 */
[----:B------:R-:W-:Y:S01]  /*2e10*/  IADD3 R63, R67, 0x80, RZ ;  /* 0x00000080433f7810 */ /* 0x000fe20007ffe0ff */
[----:B------:R-:W3:Y:S02]  /*2e20*/  LDG.E.64 R56, desc[UR8][R56.64] ;  /* 0x0000000838387981 */ /* 0x000ee4000c1e1b00 */
[--C-:B------:R-:W-:Y:S01]  /*2e30*/  IMAD.WIDE.U32 R60, R61, 0x4, R68.reuse ;  /* 0x000000043d3c7825 */ /* 0x100fe200078e0044 */
[----:B------:R-:W-:Y:S01]  /*2e40*/  IADD3 R65, R67, 0xa0, RZ ;  /* 0x000000a043417810 */ /* 0x000fe20007ffe0ff */
[----:B------:R-:W4:Y:S02]  /*2e50*/  LDG.E.64 R58, desc[UR8][R58.64] ;  /* 0x000000083a3a7981 */ /* 0x000f24000c1e1b00 */
[--C-:B------:R-:W-:Y:S01]  /*2e60*/  IMAD.WIDE.U32 R62, R63, 0x4, R68.reuse ;  /* 0x000000043f3e7825 */ /* 0x100fe200078e0044 */
[----:B------:R-:W-:Y:S01]  /*2e70*/  IADD3 R87, R67, 0xc0, RZ ;  /* 0x000000c043577810 */ /* 0x000fe20007ffe0ff */
[----:B------:R-:W5:Y:S02]  /*2e80*/  LDG.E.64 R60, desc[UR8][R60.64] ;  /* 0x000000083c3c7981 */ /* 0x000f64000c1e1b00 */
[--C-:B------:R-:W-:Y:S01]  /*2e90*/  IMAD.WIDE.U32 R64, R65, 0x4, R68.reuse ;  /* 0x0000000441407825 */ /* 0x100fe200078e0044 */
[----:B------:R-:W-:Y:S01]  /*2ea0*/  IADD3 R89, R67, 0xe0, RZ ;  /* 0x000000e043597810 */ /* 0x000fe20007ffe0ff */
[----:B------:R-:W5:Y:S02]  /*2eb0*/  LDG.E.64 R62, desc[UR8][R62.64] ;  /* 0x000000083e3e7981 */ /* 0x000f64000c1e1b00 */
[----:B------:R-:W-:-:S02]  /*2ec0*/  IMAD.WIDE.U32 R66, R87, 0x4, R68 ;  /* 0x0000000457427825 */ /* 0x000fc400078e0044 */
[----:B------:R-:W5:Y:S02]  /*2ed0*/  LDG.E.64 R64, desc[UR8][R64.64] ;  /* 0x0000000840407981 */ /* 0x000f64000c1e1b00 */
[----:B------:R-:W-:Y:S02]  /*2ee0*/  IMAD.WIDE.U32 R68, R89, 0x4, R68 ;  /* 0x0000000459447825 */ /* 0x000fe400078e0044 */
        /* <DEDUP_REMOVED lines=18> */
.L_x_820:
[----:B------:R-:W-:Y:S05]  /*3010*/  BSYNC B0 ;  /* 0x0000000000007941 */ /* 0x000fea0003800000 */
.L_x_819:
        /* <DEDUP_REMOVED lines=21> */
[----:B------:R-:W-:Y:S01]  /*3170*/  SHF.R.U32.HI R56, RZ, 0x1, R2 ;  /* 0x00000001ff387819 */ /* 0x000fe20000011602 */
[----:B------:R-:W-:Y:S01]  /*3180*/  UIADD3 UR5, UR5, 0x5280, URZ ;  /* 0x0000528005057890 */ /* 0x000fe2000fffe03f */
[----:B------:R-:W-:Y:S01]  /*3190*/  FMUL.FTZ R43, R43, 1.6276042515528388321e-05 ;  /* 0x378888892b2b7820 */ /* 0x000fe20000410000 */
[----:B------:R-:W-:Y:S01]  /*31a0*/  FMUL.FTZ R42, R60, 1.6276042515528388321e-05 ;  /* 0x378888893c2a7820 */ /* 0x000fe20000410000 */
[----:B------:R-:W-:Y:S01]  /*31b0*/  LOP3.LUT R56, R56, 0x7ffffff8, RZ, 0xc0, !PT ;  /* 0x7ffffff838387812 */ /* 0x000fe200078ec0ff */
[----:B0-----:R-:W-:-:S09]  /*31c0*/  ULEA UR5, UR6, UR5, 0x18 ;  /* 0x0000000506057291 */ /* 0x001fd2000f8ec03f */
[----:B------:R0:W-:Y:S03]  /*31d0*/  STS.64 [R56+UR5], R42 ;  /* 0x0000002a38007988 */ /* 0x0001e60008000a05 */
.L_x_822:
[----:B------:R-:W-:Y:S05]  /*31e0*/  BSYNC B0 ;  /* 0x0000000000007941 */ /* 0x000fea0003800000 */
.L_x_821:
[----:B0-----:R-:W-:Y:S01]  /*31f0*/  SHF.L.U32 R43, R72, 0x10, RZ ;  /* 0x00000010482b7819 */ /* 0x001fe200000006ff */
[----:B------:R-:W-:Y:S01]  /*3200*/  IMAD.U32 R73, R73, 0x10000, RZ ;  /* 0x0001000049497824 */ /* 0x000fe200078e00ff */
[----:B------:R-:W-:Y:S01]  /*3210*/  SHF.L.U32 R85, R85, 0x10, RZ ;  /* 0x0000001055557819 */ /* 0x000fe200000006ff */
[----:B------:R-:W0:Y:S01]  /*3220*/  S2UR UR6, SR_CgaCtaId ;  /* 0x00000000000679c3 */ /* 0x000e220000008800 */
[----:B------:R-:W-:Y:S01]  /*3230*/  SHF.L.U32 R61, R84, 0x10, RZ ;  /* 0x00000010543d7819 */ /* 0x000fe200000006ff */
[C---:B------:R-:W-:Y:S01]  /*3240*/  FADD.FTZ R56, -R54.reuse, R43 ;  /* 0x0000002b36387221 */ /* 0x040fe20000010100 */
[C---:B------:R-:W-:Y:S01]  /*3250*/  FADD.FTZ R58, -R54.reuse, R73 ;  /* 0x00000049363a7221 */ /* 0x040fe20000010100 */
[C---:B------:R-:W-:Y:S01]  /*3260*/  FADD.FTZ R60, -R54.reuse, R85 ;  /* 0x00000055363c7221 */ /* 0x040fe20000010100 */
[----:B------:R-:W-:Y:S01]  /*3270*/  SHF.L.U32 R83, R83, 0x10, RZ ;  /* 0x0000001053537819 */ /* 0x000fe200000006ff */
[C---:B------:R-:W-:Y:S01]  /*3280*/  FMUL.FTZ R56, R31.reuse, R56 ;  /* 0x000000381f387220 */ /* 0x040fe20000410000 */
[C---:B------:R-:W-:Y:S01]  /*3290*/  FMUL.FTZ R58, R31.reuse, R58 ;  /* 0x0000003a1f3a7220 */ /* 0x040fe20000410000 */
[----:B------:R-:W-:Y:S01]  /*32a0*/  FMUL.FTZ R60, R31, R60 ;  /* 0x0000003c1f3c7220 */ /* 0x000fe20000410000 */
[C---:B------:R-:W-:Y:S01]  /*32b0*/  FADD.FTZ R64, -R54.reuse, R61 ;  /* 0x0000003d36407221 */ /* 0x040fe20000010100 */
[----:B------:R-:W-:Y:S01]  /*32c0*/  FFMA.FTZ R57, R19, R56, R20 ;  /* 0x0000003813397223 */ /* 0x000fe20000010014 */
[----:B------:R-:W-:Y:S01]  /*32d0*/  FFMA.FTZ R59, R21, R58, R22 ;  /* 0x0000003a153b7223 */ /* 0x000fe20000010016 */
[----:B------:R-:W-:Y:S01]  /*32e0*/  FADD.FTZ R66, -R54, R83 ;  /* 0x0000005336427221 */ /* 0x000fe20000010100 */
[----:B------:R-:W-:Y:S01]  /*32f0*/  BAR.SYNC.DEFER_BLOCKING 0x0 ;  /* 0x0000000000007b1d */ /* 0x000fe20000010000 */
[----:B------:R-:W-:Y:S01]  /*3300*/  FMUL.FTZ R42, R57, -1.4426950216293334961 ;  /* 0xbfb8aa3b392a7820 */ /* 0x000fe20000410000 */
[----:B------:R-:W-:Y:S01]  /*3310*/  FMUL.FTZ R43, R59, -1.4426950216293334961 ;  /* 0xbfb8aa3b3b2b7820 */ /* 0x000fe20000410000 */
[----:B------:R-:W-:Y:S01]  /*3320*/  FFMA.FTZ R61, R19, R60, R20 ;  /* 0x0000003c133d7223 */ /* 0x000fe20000010014 */
[----:B------:R-:W-:Y:S01]  /*3330*/  SHF.L.U32 R65, R82, 0x10, RZ ;  /* 0x0000001052417819 */ /* 0x000fe200000006ff */
[----:B------:R-:W-:Y:S01]  /*3340*/  FMUL.FTZ R64, R31, R64 ;  /* 0x000000401f407220 */ /* 0x000fe20000410000 */
[----:B------:R-:W-:Y:S01]  /*3350*/  SHF.L.U32 R81, R81, 0x10, RZ ;  /* 0x0000001051517819 */ /* 0x000fe200000006ff */
[----:B------:R-:W1:Y:S01]  /*3360*/  MUFU.EX2 R42, R42 ;  /* 0x0000002a002a7308 */ /* 0x000e620000000800 */
[----:B------:R-:W-:Y:S01]  /*3370*/  FMUL.FTZ R66, R31, R66 ;  /* 0x000000421f427220 */ /* 0x000fe20000410000 */
[----:B------:R-:W-:Y:S01]  /*3380*/  SHF.L.U32 R69, R80, 0x10, RZ ;  /* 0x0000001050457819 */ /* 0x000fe200000006ff */
[----:B------:R-:W-:Y:S01]  /*3390*/  FMUL.FTZ R62, R61, -1.4426950216293334961 ;  /* 0xbfb8aa3b3d3e7820 */ /* 0x000fe20000410000 */
[C---:B------:R-:W-:Y:S01]  /*33a0*/  FADD.FTZ R68, -R54.reuse, R65 ;  /* 0x0000004136447221 */ /* 0x040fe20000010100 */
[C---:B------:R-:W-:Y:S01]  /*33b0*/  FADD.FTZ R86, -R54.reuse, R81 ;  /* 0x0000005136567221 */ /* 0x040fe20000010100 */
[----:B------:R-:W-:Y:S01]  /*33c0*/  UMOV UR5, 0x400 ;  /* 0x0000040000057882 */ /* 0x000fe20000000000 */
[----:B------:R-:W-:Y:S01]  /*33d0*/  FFMA.FTZ R63, R21, R64, R22 ;  /* 0x00000040153f7223 */ /* 0x000fe20000010016 */
[----:B------:R-:W2:Y:S01]  /*33e0*/  MUFU.EX2 R43, R43 ;  /* 0x0000002b002b7308 */ /* 0x000ea20000000800 */
[----:B------:R-:W-:Y:S01]  /*33f0*/  FFMA.FTZ R65, R19, R66, R20 ;  /* 0x0000004213417223 */ /* 0x000fe20000010014 */
[----:B------:R-:W-:Y:S01]  /*3400*/  FADD.FTZ R54, -R54, R69 ;  /* 0x0000004536367221 */ /* 0x000fe20000010100 */
[----:B------:R-:W-:Y:S01]  /*3410*/  UIADD3 UR5, UR5, 0x5280, URZ ;  /* 0x0000528005057890 */ /* 0x000fe2000fffe03f */
[----:B------:R-:W-:Y:S01]  /*3420*/  FMUL.FTZ R72, R63, -1.4426950216293334961 ;  /* 0xbfb8aa3b3f487820 */ /* 0x000fe20000410000 */
[----:B------:R-:W-:Y:S01]  /*3430*/  FMUL.FTZ R73, R65, -1.4426950216293334961 ;  /* 0xbfb8aa3b41497820 */ /* 0x000fe20000410000 */
[C---:B------:R-:W-:Y:S01]  /*3440*/  FMUL.FTZ R54, R31.reuse, R54 ;  /* 0x000000361f367220 */ /* 0x040fe20000410000 */
[----:B0-----:R-:W-:Y:S01]  /*3450*/  ULEA UR5, UR6, UR5, 0x18 ;  /* 0x0000000506057291 */ /* 0x001fe2000f8ec03f */
[----:B------:R0:W3:Y:S01]  /*3460*/  MUFU.EX2 R82, R62 ;  /* 0x0000003e00527308 */ /* 0x0000e20000000800 */
[----:B-1----:R-:W-:Y:S01]  /*3470*/  FADD.FTZ R42, R42, 1 ;  /* 0x3f8000002a2a7421 */ /* 0x002fe20000010000 */
[----:B------:R-:W-:Y:S01]  /*3480*/  FMUL.FTZ R68, R31, R68 ;  /* 0x000000441f447220 */ /* 0x000fe20000410000 */
[----:B------:R-:W-:Y:S01]  /*3490*/  SHF.L.U32 R70, R70, 0x10, RZ ;  /* 0x0000001046467819 */ /* 0x000fe200000006ff */
[----:B------:R-:W-:Y:S01]  /*34a0*/  IMAD.U32 R76, R76, 0x10000, RZ ;  /* 0x000100004c4c7824 */ /* 0x000fe200078e00ff */
[----:B------:R-:W-:Y:S01]  /*34b0*/  SHF.L.U32 R78, R78, 0x10, RZ ;  /* 0x000000104e4e7819 */ /* 0x000fe200000006ff */
[----:B------:R-:W-:Y:S01]  /*34c0*/  FFMA.FTZ R67, R21, R68, R22 ;  /* 0x0000004415437223 */ /* 0x000fe20000010016 */
[----:B------:R-:W-:Y:S01]  /*34d0*/  SHF.L.U32 R75, R75, 0x10, RZ ;  /* 0x000000104b4b7819 */ /* 0x000fe200000006ff */
[----:B------:R1:W4:Y:S01]  /*34e0*/  MUFU.EX2 R84, R72 ;  /* 0x0000004800547308 */ /* 0x0003220000000800 */
[----:B0-----:R-:W-:Y:S01]  /*34f0*/  FMUL.FTZ R62, R31, R86 ;  /* 0x000000561f3e7220 */ /* 0x001fe20000410000 */
[----:B--2---:R-:W-:Y:S01]  /*3500*/  FADD.FTZ R43, R43, 1 ;  /* 0x3f8000002b2b7421 */ /* 0x004fe20000010000 */
[----:B------:R-:W-:Y:S01]  /*3510*/  FMUL.FTZ R83, R67, -1.4426950216293334961 ;  /* 0xbfb8aa3b43537820 */ /* 0x000fe20000410000 */
[----:B------:R-:W-:Y:S01]  /*3520*/  SHF.L.U32 R77, R77, 0x10, RZ ;  /* 0x000000104d4d7819 */ /* 0x000fe200000006ff */
[----:B------:R-:W-:Y:S01]  /*3530*/  FFMA.FTZ R69, R19, R62, R20 ;  /* 0x0000003e13457223 */ /* 0x000fe20000010014 */
[----:B------:R-:W-:Y:S01]  /*3540*/  SHF.L.U32 R71, R71, 0x10, RZ ;  /* 0x0000001047477819 */ /* 0x000fe200000006ff */
[----:B------:R-:W-:Y:S01]  /*3550*/  ULDC.64 UR6, c[0x0][0x210] ;  /* 0x0000840000067ab9 */ /* 0x000fe20000000a00 */
[----:B------:R-:W0:Y:S01]  /*3560*/  MUFU.EX2 R80, R73 ;  /* 0x0000004900507308 */ /* 0x000e220000000800 */
[----:B-1----:R-:W-:Y:S01]  /*3570*/  FFMA.FTZ R72, R21, R54, R22 ;  /* 0x0000003615487223 */ /* 0x002fe20000010016 */
[----:B------:R-:W-:Y:S01]  /*3580*/  FMUL.FTZ R85, R69, -1.4426950216293334961 ;  /* 0xbfb8aa3b45557820 */ /* 0x000fe20000410000 */
[----:B---3--:R-:W-:Y:S01]  /*3590*/  FADD.FTZ R82, R82, 1 ;  /* 0x3f80000052527421 */ /* 0x008fe20000010000 */
[----:B------:R-:W-:Y:S01]  /*35a0*/  SHF.L.U32 R74, R74, 0x10, RZ ;  /* 0x000000104a4a7819 */ /* 0x000fe200000006ff */
[----:B------:R-:W-:Y:S01]  /*35b0*/  FMUL.FTZ R87, R72, -1.4426950216293334961 ;  /* 0xbfb8aa3b48577820 */ /* 0x000fe20000410000 */
[----:B------:R-:W-:Y:S01]  /*35c0*/  SHF.L.U32 R79, R79, 0x10, RZ ;  /* 0x000000104f4f7819 */ /* 0x000fe200000006ff */
[----:B------:R-:W-:Y:S01]  /*35d0*/  ULOP3.LUT UR4, UR4, 0x1, URZ, 0x3c, !UPT ;  /* 0x0000000104047892 */ /* 0x000fe2000f8e3c3f */
[----:B------:R1:W-:Y:S01]  /*35e0*/  MUFU.RCP R73, R42 ;  /* 0x0000002a00497308 */ /* 0x0003e20000001000 */
[----:B----4-:R-:W-:-:S07]  /*35f0*/  FADD.FTZ R84, R84, 1 ;  /* 0x3f80000054547421 */ /* 0x010fce0000010000 */
[----:B------:R-:W2:Y:S01]  /*3600*/  MUFU.EX2 R88, R85 ;  /* 0x0000005500587308 */ /* 0x000ea20000000800 */
[----:B-1----:R-:W-:Y:S01]  /*3610*/  LEA R42, R9, UR5, 0x3 ;  /* 0x00000005092a7c11 */ /* 0x002fe2000f8e18ff */
[----:B0-----:R-:W-:-:S06]  /*3620*/  FADD.FTZ R80, R80, 1 ;  /* 0x3f80000050507421 */ /* 0x001fcc0000010000 */
[----:B------:R0:W-:Y:S08]  /*3630*/  MUFU.RCP R81, R43 ;  /* 0x0000002b00517308 */ /* 0x0001f00000001000 */
[----:B------:R-:W1:Y:S01]  /*3640*/  MUFU.EX2 R90, R87 ;  /* 0x00000057005a7308 */ /* 0x000e620000000800 */
[----:B0-----:R-:W0:Y:S01]  /*3650*/  LDS.64 R42, [R42] ;  /* 0x000000002a2a7984 */ /* 0x001e220000000a00 */
[----:B--2---:R-:W-:-:S06]  /*3660*/  FADD.FTZ R88, R88, 1 ;  /* 0x3f80000058587421 */ /* 0x004fcc0000010000 */
[----:B------:R-:W2:Y:S08]  /*3670*/  MUFU.EX2 R86, R83 ;  /* 0x0000005300567308 */ /* 0x000eb00000000800 */
[----:B------:R-:W3:Y:S01]  /*3680*/  MUFU.RCP R91, R88 ;  /* 0x00000058005b7308 */ /* 0x000ee20000001000 */
[----:B-1----:R-:W-:-:S07]  /*3690*/  FADD.FTZ R90, R90, 1 ;  /* 0x3f8000005a5a7421 */ /* 0x002fce0000010000 */
[----:B------:R1:W4:Y:S01]  /*36a0*/  MUFU.RCP R83, R82 ;  /* 0x0000005200537308 */ /* 0x0003220000001000 */
[----:B--2---:R-:W-:-:S07]  /*36b0*/  FADD.FTZ R86, R86, 1 ;  /* 0x3f80000056567421 */ /* 0x004fce0000010000 */
[----:B------:R-:W2:Y:S01]  /*36c0*/  MUFU.RCP R95, R90 ;  /* 0x0000005a005f7308 */ /* 0x000ea20000001000 */
[----:B-1----:R-:W-:Y:S01]  /*36d0*/  FADD.FTZ R82, -R81, 1 ;  /* 0x3f80000051527421 */ /* 0x002fe20000010100 */
[----:B---3--:R-:W-:-:S03]  /*36e0*/  FADD.FTZ R104, -R91, 1 ;  /* 0x3f8000005b687421 */ /* 0x008fc60000010100 */
[----:B------:R-:W-:Y:S01]  /*36f0*/  FFMA.FTZ R82, R59, R82, 1 ;  /* 0x3f8000003b527423 */ /* 0x000fe20000010052 */
[----:B------:R-:W-:Y:S02]  /*3700*/  FFMA.FTZ R104, R69, R104, 1 ;  /* 0x3f80000045687423 */ /* 0x000fe40000010068 */
[----:B------:R4:W1:Y:S01]  /*3710*/  MUFU.RCP R85, R84 ;  /* 0x0000005400557308 */ /* 0x0008620000001000 */
[--C-:B0-----:R-:W-:Y:S01]  /*3720*/  FFMA.FTZ R94, R15, R94, -R42.reuse ;  /* 0x0000005e0f5e7223 */ /* 0x101fe2000001082a */
[----:B------:R-:W-:Y:S01]  /*3730*/  FMUL.FTZ R81, R81, R82 ;  /* 0x0000005251517220 */ /* 0x000fe20000410000 */
[----:B------:R-:W-:Y:S01]  /*3740*/  FMUL.FTZ R91, R91, R104 ;  /* 0x000000685b5b7220 */ /* 0x000fe20000410000 */
[----:B------:R-:W-:Y:S01]  /*3750*/  FFMA.FTZ R92, R3, R92, -R42 ;  /* 0x0000005c035c7223 */ /* 0x000fe2000001082a */
[----:B------:R-:W-:Y:S01]  /*3760*/  FFMA.FTZ R94, R33, -R43, R94 ;  /* 0x8000002b215e7223 */ /* 0x000fe2000001005e */
[--C-:B------:R-:W-:Y:S01]  /*3770*/  FFMA.FTZ R33, R3, R98, -R42.reuse ;  /* 0x0000006203217223 */ /* 0x100fe2000001082a */
[----:B------:R-:W-:Y:S01]  /*3780*/  FMUL.FTZ R76, R76, R81 ;  /* 0x000000514c4c7220 */ /* 0x000fe20000410000 */
[----:B------:R0:W3:Y:S01]  /*3790*/  MUFU.RCP R87, R80 ;  /* 0x0000005000577308 */ /* 0x0000e20000001000 */
[----:B----4-:R-:W-:Y:S01]  /*37a0*/  FADD.FTZ R84, -R83, 1 ;  /* 0x3f80000053547421 */ /* 0x010fe20000010100 */
[--C-:B------:R-:W-:Y:S01]  /*37b0*/  FFMA.FTZ R35, R3, R35, -R42.reuse ;  /* 0x0000002303237223 */ /* 0x100fe2000001082a */
[----:B------:R-:W-:Y:S01]  /*37c0*/  FMUL.FTZ R91, R78, R91 ;  /* 0x0000005b4e5b7220 */ /* 0x000fe20000410000 */
[-C--:B------:R-:W-:Y:S01]  /*37d0*/  FFMA.FTZ R36, R36, -R43.reuse, R33 ;  /* 0x8000002b24247223 */ /* 0x080fe20000010021 */
[----:B------:R-:W-:Y:S01]  /*37e0*/  FFMA.FTZ R84, R61, R84, 1 ;  /* 0x3f8000003d547423 */ /* 0x000fe20000010054 */
[----:B------:R-:W-:Y:S01]  /*37f0*/  FFMA.FTZ R33, R21, R76, -R42 ;  /* 0x0000004c15217223 */ /* 0x000fe2000001082a */
[----:B------:R-:W-:Y:S01]  /*3800*/  FFMA.FTZ R92, R93, -R43, R92 ;  /* 0x8000002b5d5c7223 */ /* 0x000fe2000001005c */
[----:B------:R1:W4:Y:S01]  /*3810*/  MUFU.RCP R89, R86 ;  /* 0x0000005600597308 */ /* 0x0003220000001000 */
[----:B0-----:R-:W-:Y:S01]  /*3820*/  FADD.FTZ R80, -R73, 1 ;  /* 0x3f80000049507421 */ /* 0x001fe20000010100 */
[----:B------:R-:W-:Y:S01]  /*3830*/  FMUL.FTZ R84, R83, R84 ;  /* 0x0000005453547220 */ /* 0x000fe20000410000 */
[----:B------:R-:W-:Y:S01]  /*3840*/  FFMA.FTZ R58, -R43, R58, R33 ;  /* 0x0000003a2b3a7223 */ /* 0x000fe20000010121 */
[----:B------:R-:W-:Y:S01]  /*3850*/  FMUL.FTZ R92, R31, R92 ;  /* 0x0000005c1f5c7220 */ /* 0x000fe20000410000 */
[----:B------:R-:W-:Y:S01]  /*3860*/  FFMA.FTZ R80, R57, R80, 1 ;  /* 0x3f80000039507423 */ /* 0x000fe20000010050 */
[----:B--2---:R-:W-:Y:S01]  /*3870*/  FADD.FTZ R57, -R95, 1 ;  /* 0x3f8000005f397421 */ /* 0x004fe20000010100 */
[----:B------:R-:W-:Y:S01]  /*3880*/  FMUL.FTZ R75, R75, R84 ;  /* 0x000000544b4b7220 */ /* 0x000fe20000410000 */
[--C-:B------:R-:W-:Y:S01]  /*3890*/  FFMA.FTZ R37, R15, R37, -R42.reuse ;  /* 0x000000250f257223 */ /* 0x100fe2000001082a */
[----:B------:R-:W-:Y:S01]  /*38a0*/  FMUL.FTZ R73, R73, R80 ;  /* 0x0000005049497220 */ /* 0x000fe20000410000 */
[----:B-1----:R-:W-:Y:S01]  /*38b0*/  FADD.FTZ R86, -R85, 1 ;  /* 0x3f80000055567421 */ /* 0x002fe20000010100 */
[----:B------:R-:W-:Y:S01]  /*38c0*/  FFMA.FTZ R72, R72, R57, 1 ;  /* 0x3f80000048487423 */ /* 0x000fe20000010039 */
[----:B---3--:R-:W-:Y:S01]  /*38d0*/  FADD.FTZ R88, -R87, 1 ;  /* 0x3f80000057587421 */ /* 0x008fe20000010100 */
[----:B------:R-:W-:Y:S01]  /*38e0*/  FMUL.FTZ R70, R70, R73 ;  /* 0x0000004946467220 */ /* 0x000fe20000410000 */
[----:B------:R-:W-:Y:S01]  /*38f0*/  FFMA.FTZ R86, R63, R86, 1 ;  /* 0x3f8000003f567423 */ /* 0x000fe20000010056 */
[----:B------:R-:W-:Y:S01]  /*3900*/  FMUL.FTZ R72, R95, R72 ;  /* 0x000000485f487220 */ /* 0x000fe20000410000 */
[----:B------:R-:W-:Y:S01]  /*3910*/  FFMA.FTZ R88, R65, R88, 1 ;  /* 0x3f80000041587423 */ /* 0x000fe20000010058 */
[----:B----4-:R-:W-:Y:S01]  /*3920*/  FADD.FTZ R90, -R89, 1 ;  /* 0x3f800000595a7421 */ /* 0x010fe20000010100 */
[----:B------:R-:W-:Y:S01]  /*3930*/  FFMA.FTZ R70, R19, R70, -R42 ;  /* 0x0000004613467223 */ /* 0x000fe2000001082a */
[----:B------:R-:W-:Y:S01]  /*3940*/  FMUL.FTZ R86, R85, R86 ;  /* 0x0000005655567220 */ /* 0x000fe20000410000 */
[----:B------:R-:W-:Y:S01]  /*3950*/  FMUL.FTZ R77, R77, R72 ;  /* 0x000000484d4d7220 */ /* 0x000fe20000410000 */
[----:B------:R-:W-:Y:S01]  /*3960*/  FFMA.FTZ R90, R67, R90, 1 ;  /* 0x3f800000435a7423 */ /* 0x000fe2000001005a */
[----:B------:R-:W-:Y:S01]  /*3970*/  FFMA.FTZ R72, R32, -R43, R35 ;  /* 0x8000002b20487223 */ /* 0x000fe20000010023 */
[----:B------:R-:W-:Y:S01]  /*3980*/  FFMA.FTZ R70, -R43, R56, R70 ;  /* 0x000000382b467223 */ /* 0x000fe20000010146 */
[--C-:B------:R-:W-:Y:S01]  /*3990*/  FFMA.FTZ R32, R19, R91, -R42.reuse ;  /* 0x0000005b13207223 */ /* 0x100fe2000001082a */
[----:B------:R-:W-:Y:S01]  /*39a0*/  FMUL.FTZ R71, R71, R86 ;  /* 0x0000005647477220 */ /* 0x000fe20000410000 */
[--C-:B------:R-:W-:Y:S01]  /*39b0*/  FFMA.FTZ R35, R15, R100, -R42.reuse ;  /* 0x000000640f237223 */ /* 0x100fe2000001082a */
[----:B------:R-:W-:Y:S01]  /*39c0*/  FFMA.FTZ R75, R19, R75, -R42 ;  /* 0x0000004b134b7223 */ /* 0x000fe2000001082a */
[----:B------:R-:W-:Y:S01]  /*39d0*/  FMUL.FTZ R87, R87, R88 ;  /* 0x0000005857577220 */ /* 0x000fe20000410000 */
[----:B------:R-:W-:Y:S01]  /*39e0*/  FMUL.FTZ R90, R89, R90 ;  /* 0x0000005a595a7220 */ /* 0x000fe20000410000 */
[----:B------:R-:W-:Y:S01]  /*39f0*/  FMUL.FTZ R33, R31, R70 ;  /* 0x000000461f217220 */ /* 0x000fe20000410000 */
[----:B------:R-:W-:Y:S01]  /*3a00*/  FFMA.FTZ R62, -R43, R62, R32 ;  /* 0x0000003e2b3e7223 */ /* 0x000fe20000010120 */
[--C-:B------:R-:W-:Y:S01]  /*3a10*/  FFMA.FTZ R71, R21, R71, -R42.reuse ;  /* 0x0000004715477223 */ /* 0x100fe2000001082a */
[----:B------:R-:W-:Y:S01]  /*3a20*/  IADD3 R32, P1, R24, UR6, RZ ;  /* 0x0000000618207c10 */ /* 0x000fe2000ff3e0ff */
[----:B------:R-:W-:Y:S01]  /*3a30*/  FFMA.FTZ R38, R38, -R43, R35 ;  /* 0x8000002b26267223 */ /* 0x000fe20000010023 */
[----:B------:R-:W-:Y:S01]  /*3a40*/  FFMA.FTZ R60, -R43, R60, R75 ;  /* 0x0000003c2b3c7223 */ /* 0x000fe2000001014b */
[----:B------:R-:W-:Y:S01]  /*3a50*/  FMUL.FTZ R87, R74, R87 ;  /* 0x000000574a577220 */ /* 0x000fe20000410000 */
[----:B------:R-:W-:Y:S01]  /*3a60*/  FMUL.FTZ R79, R79, R90 ;  /* 0x0000005a4f4f7220 */ /* 0x000fe20000410000 */
[C---:B------:R-:W-:Y:S01]  /*3a70*/  FMUL.FTZ R94, R31.reuse, R94 ;  /* 0x0000005e1f5e7220 */ /* 0x040fe20000410000 */
[----:B------:R-:W-:Y:S01]  /*3a80*/  FMUL.FTZ R35, R31, R58 ;  /* 0x0000003a1f237220 */ /* 0x000fe20000410000 */
[----:B------:R-:W-:Y:S01]  /*3a90*/  F2FP.BF16.F32.PACK_AB R92, R33, R92 ;  /* 0x0000005c215c723e */ /* 0x000fe200000010ff */
[----:B------:R-:W-:Y:S01]  /*3aa0*/  FFMA.FTZ R34, R34, -R43, R37 ;  /* 0x8000002b22227223 */ /* 0x000fe20000010025 */
[----:B------:R-:W-:Y:S01]  /*3ab0*/  FFMA.FTZ R64, -R43, R64, R71 ;  /* 0x000000402b407223 */ /* 0x000fe20000010147 */
[----:B------:R-:W-:Y:S01]  /*3ac0*/  IADD3.X R33, R23, UR7, RZ, P1, !PT ;  /* 0x0000000717217c10 */ /* 0x000fe20008ffe4ff */
[C---:B------:R-:W-:Y:S01]  /*3ad0*/  FMUL.FTZ R72, R31.reuse, R72 ;  /* 0x000000481f487220 */ /* 0x040fe20000410000 */
[----:B------:R-:W-:Y:S01]  /*3ae0*/  FMUL.FTZ R23, R31, R60 ;  /* 0x0000003c1f177220 */ /* 0x000fe20000410000 */
[--C-:B------:R-:W-:Y:S01]  /*3af0*/  FFMA.FTZ R87, R19, R87, -R42.reuse ;  /* 0x0000005713577223 */ /* 0x100fe2000001082a */
[--C-:B------:R-:W-:Y:S01]  /*3b00*/  FFMA.FTZ R79, R21, R79, -R42.reuse ;  /* 0x0000004f154f7223 */ /* 0x100fe2000001082a */
[----:B------:R-:W-:Y:S01]  /*3b10*/  F2FP.BF16.F32.PACK_AB R94, R35, R94 ;  /* 0x0000005e235e723e */ /* 0x000fe200000010ff */
[C---:B------:R-:W-:Y:S01]  /*3b20*/  FMUL.FTZ R34, R31.reuse, R34 ;  /* 0x000000221f227220 */ /* 0x040fe20000410000 */
[----:B------:R-:W-:Y:S01]  /*3b30*/  FMUL.FTZ R35, R31, R64 ;  /* 0x000000401f237220 */ /* 0x000fe20000410000 */
[--C-:B------:R-:W-:Y:S01]  /*3b40*/  FFMA.FTZ R39, R3, R39, -R42.reuse ;  /* 0x0000002703277223 */ /* 0x100fe2000001082a */
[--C-:B------:R-:W-:Y:S01]  /*3b50*/  FFMA.FTZ R41, R15, R41, -R42.reuse ;  /* 0x000000290f297223 */ /* 0x100fe2000001082a */
[--C-:B------:R-:W-:Y:S01]  /*3b60*/  FFMA.FTZ R77, R21, R77, -R42.reuse ;  /* 0x0000004d154d7223 */ /* 0x100fe2000001082a */
[C---:B------:R-:W-:Y:S01]  /*3b70*/  FFMA.FTZ R66, -R43.reuse, R66, R87 ;  /* 0x000000422b427223 */ /* 0x040fe20000010157 */
[----:B------:R-:W-:Y:S01]  /*3b80*/  FFMA.FTZ R68, -R43, R68, R79 ;  /* 0x000000442b447223 */ /* 0x000fe2000001014f */
[----:B------:R-:W-:Y:S01]  /*3b90*/  F2FP.BF16.F32.PACK_AB R72, R23, R72 ;  /* 0x000000481748723e */ /* 0x000fe200000010ff */
[-C--:B------:R-:W-:Y:S01]  /*3ba0*/  FFMA.FTZ R40, R40, -R43.reuse, R39 ;  /* 0x8000002b28287223 */ /* 0x080fe20000010027 */
[----:B------:R-:W-:Y:S01]  /*3bb0*/  PRMT R42, R92, 0x7632, R42 ;  /* 0x000076325c2a7816 */ /* 0x000fe2000000002a */
[C---:B------:R-:W-:Y:S01]  /*3bc0*/  FMUL.FTZ R36, R31.reuse, R36 ;  /* 0x000000241f247220 */ /* 0x040fe20000410000 */
[----:B------:R-:W-:Y:S01]  /*3bd0*/  PRMT R23, R94, 0x7632, R23 ;  /* 0x000076325e177816 */ /* 0x000fe20000000017 */
[----:B------:R-:W-:Y:S01]  /*3be0*/  FMUL.FTZ R38, R31, R38 ;  /* 0x000000261f267220 */ /* 0x000fe20000410000 */
[----:B------:R-:W-:Y:S01]  /*3bf0*/  IADD3 R24, P1, R25, UR6, RZ ;  /* 0x0000000619187c10 */ /* 0x000fe2000ff3e0ff */
[----:B------:R-:W-:Y:S01]  /*3c00*/  FMUL.FTZ R37, R31, R66 ;  /* 0x000000421f257220 */ /* 0x000fe20000410000 */
[----:B------:R-:W-:Y:S01]  /*3c10*/  F2FP.BF16.F32.PACK_AB R34, R35, R34 ;  /* 0x000000222322723e */ /* 0x000fe200000010ff */
[----:B------:R-:W-:Y:S01]  /*3c20*/  FMUL.FTZ R39, R31, R68 ;  /* 0x000000441f277220 */ /* 0x000fe20000410000 */
[----:B------:R-:W-:Y:S01]  /*3c30*/  FFMA.FTZ R96, R96, -R43, R41 ;  /* 0x8000002b60607223 */ /* 0x000fe20000010029 */
[----:B------:R-:W-:Y:S01]  /*3c40*/  FFMA.FTZ R54, -R43, R54, R77 ;  /* 0x000000362b367223 */ /* 0x000fe2000001014d */
[----:B------:R-:W-:Y:S01]  /*3c50*/  STG.E.U16 desc[UR8][R32.64], R92 ;  /* 0x0000005c20007986 */ /* 0x000fe2000c101508 */
[----:B------:R-:W-:Y:S01]  /*3c60*/  IADD3.X R25, R26, UR7, RZ, P1, !PT ;  /* 0x000000071a197c10 */ /* 0x000fe20008ffe4ff */
[C---:B------:R-:W-:Y:S01]  /*3c70*/  FMUL.FTZ R40, R31.reuse, R40 ;  /* 0x000000281f287220 */ /* 0x040fe20000410000 */
[----:B------:R-:W-:Y:S01]  /*3c80*/  PRMT R35, R72, 0x7632, R35 ;  /* 0x0000763248237816 */ /* 0x000fe20000000023 */
[----:B------:R-:W-:Y:S01]  /*3c90*/  STG.E.U16 desc[UR8][R32.64+0x2], R42 ;  /* 0x0000022a20007986 */ /* 0x000fe2000c101508 */
[C---:B------:R-:W-:Y:S01]  /*3ca0*/  FMUL.FTZ R96, R31.reuse, R96 ;  /* 0x000000601f607220 */ /* 0x040fe20000410000 */
[----:B------:R-:W-:Y:S01]  /*3cb0*/  FMUL.FTZ R41, R31, R62 ;  /* 0x0000003e1f297220 */ /* 0x000fe20000410000 */
[----:B------:R-:W-:Y:S01]  /*3cc0*/  F2FP.BF16.F32.PACK_AB R36, R37, R36 ;  /* 0x000000242524723e */ /* 0x000fe200000010ff */
[----:B------:R-:W-:Y:S01]  /*3cd0*/  STG.E.U16 desc[UR8][R32.64+0x4], R94 ;  /* 0x0000045e20007986 */ /* 0x000fe2000c101508 */
[----:B------:R-:W-:Y:S01]  /*3ce0*/  IADD3 R26, P1, R27, UR6, RZ ;  /* 0x000000061b1a7c10 */ /* 0x000fe2000ff3e0ff */
[----:B------:R-:W-:Y:S01]  /*3cf0*/  FMUL.FTZ R31, R31, R54 ;  /* 0x000000361f1f7220 */ /* 0x000fe20000410000 */
[----:B------:R-:W-:Y:S01]  /*3d00*/  F2FP.BF16.F32.PACK_AB R38, R39, R38 ;  /* 0x000000262726723e */ /* 0x000fe200000010ff */
[----:B------:R0:W-:Y:S01]  /*3d10*/  STG.E.U16 desc[UR8][R32.64+0x6], R23 ;  /* 0x0000061720007986 */ /* 0x0001e2000c101508 */
[----:B------:R-:W-:-:S02]  /*3d20*/  IADD3.X R27, R28, UR7, RZ, P1, !PT ;  /* 0x000000071c1b7c10 */ /* 0x000fc40008ffe4ff */
[----:B------:R-:W-:Y:S01]  /*3d30*/  IADD3 R28, P1, R29, UR6, RZ ;  /* 0x000000061d1c7c10 */ /* 0x000fe2000ff3e0ff */
[----:B------:R1:W-:Y:S01]  /*3d40*/  STG.E.U16 desc[UR8][R24.64], R72 ;  /* 0x0000004818007986 */ /* 0x0003e2000c101508 */
[----:B------:R-:W-:Y:S02]  /*3d50*/  F2FP.BF16.F32.PACK_AB R40, R41, R40 ;  /* 0x000000282928723e */ /* 0x000fe400000010ff */
[----:B------:R-:W-:Y:S01]  /*3d60*/  F2FP.BF16.F32.PACK_AB R96, R31, R96 ;  /* 0x000000601f60723e */ /* 0x000fe200000010ff */
[----:B------:R-:W-:Y:S01]  /*3d70*/  STG.E.U16 desc[UR8][R24.64+0x2], R35 ;  /* 0x0000022318007986 */ /* 0x000fe2000c101508 */
[----:B------:R-:W-:Y:S02]  /*3d80*/  IADD3.X R29, R30, UR7, RZ, P1, !PT ;  /* 0x000000071e1d7c10 */ /* 0x000fe40008ffe4ff */
[----:B0-----:R-:W-:Y:S01]  /*3d90*/  PRMT R33, R34, 0x7632, R33 ;  /* 0x0000763222217816 */ /* 0x001fe20000000021 */
[----:B------:R-:W-:Y:S01]  /*3da0*/  STG.E.U16 desc[UR8][R24.64+0x4], R34 ;  /* 0x0000042218007986 */ /* 0x000fe2000c101508 */
[----:B------:R-:W-:-:S02]  /*3db0*/  PRMT R23, R36, 0x7632, R23 ;  /* 0x0000763224177816 */ /* 0x000fc40000000017 */
[----:B-1----:R-:W-:Y:S01]  /*3dc0*/  MOV R72, R55 ;  /* 0x0000003700487202 */ /* 0x002fe20000000f00 */
[----:B------:R0:W-:Y:S04]  /*3dd0*/  STG.E.U16 desc[UR8][R24.64+0x6], R33 ;  /* 0x0000062118007986 */ /* 0x0001e8000c101508 */
[----:B------:R-:W-:Y:S04]  /*3de0*/  STG.E.U16 desc[UR8][R26.64], R36 ;  /* 0x000000241a007986 */ /* 0x000fe8000c101508 */
[----:B------:R-:W-:Y:S01]  /*3df0*/  STG.E.U16 desc[UR8][R26.64+0x2], R23 ;  /* 0x000002171a007986 */ /* 0x000fe2000c101508 */
[----:B0-----:R-:W-:-:S03]  /*3e00*/  PRMT R25, R38, 0x7632, R25 ;  /* 0x0000763226197816 */ /* 0x001fc60000000019 */
[----:B------:R-:W-:Y:S01]  /*3e10*/  STG.E.U16 desc[UR8][R26.64+0x4], R38 ;  /* 0x000004261a007986 */ /* 0x000fe2000c101508 */
[----:B------:R-:W-:-:S03]  /*3e20*/  PRMT R24, R40, 0x7632, R24 ;  /* 0x0000763228187816 */ /* 0x000fc60000000018 */
[----:B------:R0:W-:Y:S04]  /*3e30*/  STG.E.U16 desc[UR8][R26.64+0x6], R25 ;  /* 0x000006191a007986 */ /* 0x0001e8000c101508 */
[----:B------:R1:W-:Y:S04]  /*3e40*/  STG.E.U16 desc[UR8][R28.64], R40 ;  /* 0x000000281c007986 */ /* 0x0003e8000c101508 */
[----:B------:R1:W-:Y:S01]  /*3e50*/  STG.E.U16 desc[UR8][R28.64+0x2], R24 ;  /* 0x000002181c007986 */ /* 0x0003e2000c101508 */
[----:B0-----:R-:W-:-:S03]  /*3e60*/  PRMT R27, R96, 0x7632, R27 ;  /* 0x00007632601b7816 */ /* 0x001fc6000000001b */
[----:B------:R1:W-:Y:S04]  /*3e70*/  STG.E.U16 desc[UR8][R28.64+0x4], R96 ;  /* 0x000004601c007986 */ /* 0x0003e8000c101508 */
[----:B------:R1:W-:Y:S01]  /*3e80*/  STG.E.U16 desc[UR8][R28.64+0x6], R27 ;  /* 0x0000061b1c007986 */ /* 0x0003e2000c101508 */
[----:B------:R-:W-:Y:S05]  /*3e90*/  @!P0 BRA `(.L_x_823) ;  /* 0xffffffc400fc8947 */ /* 0x000fea000383ffff */
.L_x_807:
[----:B------:R-:W-:-:S05]  /*3ea0*/  IMAD R0, R5, 0x80, R0 ;  /* 0x0000008005007824 */ /* 0x000fca00078e0200 */
        /* <DEDUP_REMOVED lines=11> */
[----:B------:R-:W-:Y:S02]  /*3f60*/  SEL R5, R5, 0xffffffff, P0 ;  /* 0xffffffff05057807 */ /* 0x000fe40000000000 */
[C---:B0-----:R-:W-:Y:S02]  /*3f70*/  SHF.L.U32 R3, R4.reuse, 0x7, RZ ;  /* 0x0000000704037819 */ /* 0x041fe400000006ff */
[----:B------:R-:W-:Y:S02]  /*3f80*/  SHF.L.U64.HI R4, R4, 0x7, R5 ;  /* 0x0000000704047819 */ /* 0x000fe40000010205 */
[----:B------:R-:W-:Y:S01]  /*3f90*/  MOV R5, 0xffffffff ;  /* 0xffffffff00057802 */ /* 0x000fe20000000f00 */
[----:B---3--:R-:W-:Y:S01]  /*3fa0*/  ULEA UR4, UR5, UR4, 0x18 ;  /* 0x0000000405047291 */ /* 0x008fe2000f8ec03f */
[----:B--2---:R-:W-:-:S02]  /*3fb0*/  SHF.R.U32.HI R2, RZ, 0x5, R0 ;  /* 0x00000005ff027819 */ /* 0x004fc40000011600 */
[----:B------:R-:W-:Y:S02]  /*3fc0*/  LOP3.LUT R47, R0, 0xf, RZ, 0xc0, !PT ;  /* 0x0000000f002f7812 */ /* 0x000fe400078ec0ff */
[----:B------:R-:W-:Y:S02]  /*3fd0*/  IADD3 R3, P0, P1, -R3, -0x81, -R2 ;  /* 0xffffff7f03037810 */ /* 0x000fe4000791e902 */
[----:B------:R-:W-:Y:S02]  /*3fe0*/  SHF.L.U32 R7, R2, 0x1, RZ ;  /* 0x0000000102077819 */ /* 0x000fe400000006ff */
[----:B------:R-:W-:Y:S02]  /*3ff0*/  IADD3.X R4, ~R4, -0x1, R5, P0, P1 ;  /* 0xffffffff04047810 */ /* 0x000fe400007e2505 */
[----:B------:R-:W-:Y:S02]  /*4000*/  SHF.R.U32.HI R5, RZ, 0x4, R0 ;  /* 0x00000004ff057819 */ /* 0x000fe40000011600 */
[----:B------:R-:W-:Y:S01]  /*4010*/  LEA R12, R2, UR4, 0x7 ;  /* 0x00000004020c7c11 */ /* 0x000fe2000f8e38ff */
[----:B------:R-:W-:Y:S01]  /*4020*/  IMAD.WIDE.U32 R8, R4, -0x77777777, RZ ;  /* 0x8888888904087825 */ /* 0x000fe200078e00ff */
[----:B------:R-:W-:-:S02]  /*4030*/  IADD3 R6, R5, 0x1e, RZ ;  /* 0x0000001e05067810 */ /* 0x000fc40007ffe0ff */
[----:B------:R-:W-:Y:S02]  /*4040*/  LOP3.LUT R14, RZ, R5, RZ, 0x33, !PT ;  /* 0x00000005ff0e7212 */ /* 0x000fe400078e33ff */
[----:B------:R-:W-:Y:S01]  /*4050*/  VIMNMX.U32 R13, R6, 0x20, !PT ;  /* 0x00000020060d7848 */ /* 0x000fe20007fe0000 */
[----:B------:R-:W-:Y:S01]  /*4060*/  IMAD.WIDE.U32 R10, P0, R3, -0x77777778, R8 ;  /* 0x88888888030a7825 */ /* 0x000fe20007800008 */
[----:B------:R-:W-:Y:S02]  /*4070*/  LOP3.LUT R7, R7, 0x1f, R0, 0x78, !PT ;  /* 0x0000001f07077812 */ /* 0x000fe400078e7800 */
[----:B------:R-:W-:Y:S01]  /*4080*/  IADD3 R49, P2, R2, 0x2d, RZ ;  /* 0x0000002d02317810 */ /* 0x000fe20007f5e0ff */
[----:B------:R-:W-:Y:S01]  /*4090*/  IMAD.WIDE.U32 R8, R3, -0x77777777, RZ ;  /* 0x8888888903087825 */ /* 0x000fe200078e00ff */
[----:B------:R-:W-:Y:S02]  /*40a0*/  MOV R16, R11 ;  /* 0x0000000b00107202 */ /* 0x000fe40000000f00 */
[----:B------:R-:W-:Y:S01]  /*40b0*/  IADD3 R8, R13, R14, RZ ;  /* 0x0000000e0d087210 */ /* 0x000fe20007ffe0ff */
[----:B------:R-:W-:Y:S01]  /*40c0*/  IMAD.X R17, RZ, RZ, RZ, P0 ;  /* 0x000000ffff117224 */ /* 0x000fe200000e06ff */
[----:B------:R-:W-:-:S02]  /*40d0*/  IADD3 RZ, P1, R9, R10, RZ ;  /* 0x0000000a09ff7210 */ /* 0x000fc40007f3e0ff */
[----:B------:R-:W-:Y:S01]  /*40e0*/  SHF.L.U32 R9, R0, 0x7, RZ ;  /* 0x0000000700097819 */ /* 0x000fe200000006ff */
[----:B------:R-:W-:Y:S01]  /*40f0*/  IMAD.WIDE.U32 R14, R8, -0x77777777, RZ ;  /* 0x88888889080e7825 */ /* 0x000fe200078e00ff */
[----:B------:R-:W-:Y:S02]  /*4100*/  SHF.L.U32 R10, R0, 0x1, RZ ;  /* 0x00000001000a7819 */ /* 0x000fe400000006ff */
[----:B------:R-:W-:Y:S01]  /*4110*/  LOP3.LUT R11, R9, 0x780, RZ, 0xc0, !PT ;  /* 0x00000780090b7812 */ /* 0x000fe200078ec0ff */
[----:B------:R-:W-:Y:S01]  /*4120*/  IMAD.WIDE.U32.X R16, R4, -0x77777778, R16, P1 ;  /* 0x8888888804107825 */ /* 0x000fe200008e0410 */
[----:B------:R-:W-:Y:S02]  /*4130*/  LOP3.LUT R10, R10, 0x1e, RZ, 0xc0, !PT ;  /* 0x0000001e0a0a7812 */ /* 0x000fe400078ec0ff */
[----:B------:R-:W-:Y:S02]  /*4140*/  IADD3 R9, R5, 0x3c, RZ ;  /* 0x0000003c05097810 */ /* 0x000fe40007ffe0ff */
[----:B------:R-:W-:-:S02]  /*4150*/  ISETP.LT.U32.AND P0, PT, R44, 0x1, PT ;  /* 0x000000012c00780c */ /* 0x000fc40003f01070 */
[----:B------:R-:W-:Y:S02]  /*4160*/  IADD3 R20, R11, UR4, RZ ;  /* 0x000000040b147c10 */ /* 0x000fe4000fffe0ff */
[-C--:B------:R-:W-:Y:S02]  /*4170*/  LOP3.LUT R13, R6, R10.reuse, RZ, 0x3c, !PT ;  /* 0x0000000a060d7212 */ /* 0x080fe400078e3cff */
[-C--:B------:R-:W-:Y:S02]  /*4180*/  LOP3.LUT R19, R9, R10.reuse, RZ, 0x3c, !PT ;  /* 0x0000000a09137212 */ /* 0x080fe400078e3cff */
[----:B------:R-:W-:Y:S02]  /*4190*/  LOP3.LUT R11, R5, R10, RZ, 0x3c, !PT ;  /* 0x0000000a050b7212 */ /* 0x000fe400078e3cff */
[----:B------:R-:W-:Y:S02]  /*41a0*/  ISETP.LT.AND.EX P0, PT, R45, RZ, PT, P0 ;  /* 0x000000ff2d00720c */ /* 0x000fe40003f01300 */
[----:B------:R-:W-:-:S02]  /*41b0*/  LEA R7, R7, R12, 0x2 ;  /* 0x0000000c07077211 */ /* 0x000fc400078e10ff */
[----:B-1----:R-:W-:Y:S02]  /*41c0*/  SHF.R.U64 R24, R16, 0x3, R17 ;  /* 0x0000000310187819 */ /* 0x002fe40000001211 */
[-C--:B------:R-:W-:Y:S01]  /*41d0*/  LEA R12, R13, R20.reuse, 0x2 ;  /* 0x000000140d0c7211 */ /* 0x080fe200078e10ff */
[----:B------:R-:W-:Y:S01]  /*41e0*/  IMAD R13, R19, 0x4, R20 ;  /* 0x00000004130d7824 */ /* 0x000fe200078e0214 */
[----:B------:R-:W-:Y:S02]  /*41f0*/  LEA R11, R11, R20, 0x2 ;  /* 0x000000140b0b7211 */ /* 0x000fe400078e10ff */
[----:B------:R-:W-:Y:S02]  /*4200*/  SEL R21, R44, 0x1, P0 ;  /* 0x000000012c157807 */ /* 0x000fe40000000000 */
[----:B------:R-:W-:Y:S02]  /*4210*/  SEL R20, R45, RZ, P0 ;  /* 0x000000ff2d147207 */ /* 0x000fe40000000000 */
[----:B------:R-:W-:-:S02]  /*4220*/  LEA.HI R23, R15, 0x1, RZ, 0x1c ;  /* 0x000000010f177811 */ /* 0x000fc400078fe0ff */
[C---:B------:R-:W-:Y:S02]  /*4230*/  IADD3 R16, P0, R2.reuse, 0xf, RZ ;  /* 0x0000000f02107810 */ /* 0x040fe40007f1e0ff */
[----:B------:R-:W-:Y:S02]  /*4240*/  IADD3 R17, P1, R2, 0x1e, RZ ;  /* 0x0000001e02117810 */ /* 0x000fe40007f3e0ff */
[----:B------:R-:W-:Y:S02]  /*4250*/  IADD3 R24, R24, 0x1, RZ ;  /* 0x0000000118187810 */ /* 0x000fe40007ffe0ff */
[----:B------:R-:W-:Y:S02]  /*4260*/  MOV R14, R18 ;  /* 0x00000012000e7202 */ /* 0x000fe40000000f00 */
[----:B------:R-:W-:Y:S02]  /*4270*/  SHF.L.U64.HI R19, R21, 0x7, R20 ;  /* 0x0000000715137819 */ /* 0x000fe40000010214 */
[----:B------:R-:W-:-:S02]  /*4280*/  LOP3.LUT R15, R0, 0x1f, RZ, 0xc0, !PT ;  /* 0x0000001f000f7812 */ /* 0x000fc400078ec0ff */
[----:B------:R-:W-:Y:S02]  /*4290*/  IADD3 R18, R5, 0x5a, RZ ;  /* 0x0000005a05127810 */ /* 0x000fe40007ffe0ff */
[----:B------:R-:W-:Y:S02]  /*42a0*/  SHF.L.U32 R21, R21, 0x7, RZ ;  /* 0x0000000715157819 */ /* 0x000fe400000006ff */
[----:B------:R-:W-:Y:S02]  /*42b0*/  IADD3.X R20, RZ, RZ, RZ, P0, !PT ;  /* 0x000000ffff147210 */ /* 0x000fe400007fe4ff */
[----:B------:R-:W-:Y:S02]  /*42c0*/  IADD3.X R22, RZ, RZ, RZ, P1, !PT ;  /* 0x000000ffff167210 */ /* 0x000fe40000ffe4ff */
[----:B------:R-:W-:Y:S02]  /*42d0*/  IADD3.X R53, RZ, RZ, RZ, P2, !PT ;  /* 0x000000ffff357210 */ /* 0x000fe400017fe4ff */
[----:B------:R-:W-:-:S02]  /*42e0*/  LOP3.LUT R23, R23, 0x3, RZ, 0xc0, !PT ;  /* 0x0000000317177812 */ /* 0x000fc400078ec0ff */
[----:B------:R-:W-:-:S07]  /*42f0*/  LOP3.LUT R24, R24, 0x3, RZ, 0xc0, !PT ;  /* 0x0000000318187812 */ /* 0x000fce00078ec0ff */
.L_x_840:
[----:B------:R-:W-:Y:S01]  /*4300*/  ISETP.GT.U32.AND P0, PT, R21, R2, PT ;  /* 0x000000021500720c */ /* 0x000fe20003f04070 */
[----:B------:R-:W-:Y:S01]  /*4310*/  BSSY B0, `(.L_x_824) ;  /* 0x00000aa000007945 */ /* 0x000fe20003800000 */
[----:B0-----:R-:W-:Y:S01]  /*4320*/  HFMA2.MMA R52, -RZ, RZ, 0, 0 ;  /* 0x00000000ff347435 */ /* 0x001fe200000001ff */
[----:B--2-4-:R-:W-:Y:S01]  /*4330*/  IMAD.MOV.U32 R25, RZ, RZ, RZ ;  /* 0x000000ffff197224 */ /* 0x014fe200078e00ff */
[----:B------:R-:W-:-:S13]  /*4340*/  ISETP.GT.AND.EX P0, PT, R19, RZ, PT, P0 ;  /* 0x000000ff1300720c */ /* 0x000fda0003f04300 */
[----:B-1-3--:R-:W-:Y:S05]  /*4350*/  @!P0 BRA `(.L_x_825) ;  /* 0x0000000800948947 */ /* 0x00afea0003800000 */
[----:B------:R-:W-:Y:S01]  /*4360*/  ISETP.NE.U32.AND P1, PT, R24, RZ, PT ;  /* 0x000000ff1800720c */ /* 0x000fe20003f25070 */
[----:B------:R-:W-:Y:S01]  /*4370*/  BSSY B1, `(.L_x_826) ;  /* 0x0000023000017945 */ /* 0x000fe20003800000 */
[----:B------:R-:W-:Y:S02]  /*4380*/  ISETP.GE.U32.AND P0, PT, R3, 0x2d, PT ;  /* 0x0000002d0300780c */ /* 0x000fe40003f06070 */
[----:B------:R-:W-:Y:S02]  /*4390*/  ISETP.NE.AND.EX P1, PT, RZ, RZ, PT, P1 ;  /* 0x000000ffff00720c */ /* 0x000fe40003f25310 */
[----:B------:R-:W-:Y:S02]  /*43a0*/  IADD3 R26, P2, R15, R14, RZ ;  /* 0x0000000e0f1a7210 */ /* 0x000fe40007f5e0ff */
[----:B------:R-:W-:Y:S02]  /*43b0*/  ISETP.GE.U32.AND.EX P0, PT, R4, RZ, PT, P0 ;  /* 0x000000ff0400720c */ /* 0x000fe40003f06100 */
[----:B------:R-:W-:-:S02]  /*43c0*/  MOV R52, RZ ;  /* 0x000000ff00347202 */ /* 0x000fc40000000f00 */
[----:B------:R-:W-:Y:S02]  /*43d0*/  MOV R48, R2 ;  /* 0x0000000200307202 */ /* 0x000fe40000000f00 */
        /* <DEDUP_REMOVED lines=21> */
[----:B------:R-:W-:Y:S02]  /*4530*/  MOV R46, R22 ;  /* 0x00000016002e7202 */ /* 0x000fe40000000f00 */
[----:B------:R-:W-:Y:S02]  /*4540*/  @P1 MOV R48, R49 ;  /* 0x0000003100301202 */ /* 0x000fe40000000f00 */
[----:B------:R-:W-:Y:S01]  /*4550*/  @P1 MOV R46, R53 ;  /* 0x00000035002e1202 */ /* 0x000fe20000000f00 */
[----:B--2---:R-:W-:Y:S01]  /*4560*/  FADD.FTZ R25, R25, R30 ;  /* 0x0000001e19197221 */ /* 0x004fe20000010000 */
[----:B------:R-:W-:-:S03]  /*4570*/  FADD.FTZ R52, R52, R31 ;  /* 0x0000001f34347221 */ /* 0x000fc60000010000 */
[----:B---3--:R-:W-:Y:S01]  /*4580*/  @P1 FADD.FTZ R25, R25, R32 ;  /* 0x0000002019191221 */ /* 0x008fe20000010000 */
[----:B------:R-:W-:-:S07]  /*4590*/  @P1 FADD.FTZ R52, R52, R33 ;  /* 0x0000002134341221 */ /* 0x000fce0000010000 */
.L_x_827:
[----:B------:R-:W-:Y:S05]  /*45a0*/  BSYNC B1 ;  /* 0x0000000000017941 */ /* 0x000fea0003800000 */
.L_x_826:
[----:B------:R-:W-:Y:S05]  /*45b0*/  @!P0 BRA `(.L_x_825) ;  /* 0x0000000400fc8947 */ /* 0x000fea0003800000 */
[----:B------:R-:W-:Y:S01]  /*45c0*/  SHF.L.U64.HI R27, R26, 0x1, R27 ;  /* 0x000000011a1b7819 */ /* 0x000fe2000001021b */
[----:B------:R-:W-:Y:S01]  /*45d0*/  IMAD R29, R46, 0x780, RZ ;  /* 0x000007802e1d7824 */ /* 0x000fe200078e02ff */
[----:B------:R-:W-:Y:S01]  /*45e0*/  SHF.L.U32 R26, R26, 0x1, RZ ;  /* 0x000000011a1a7819 */ /* 0x000fe200000006ff */
[----:B------:R-:W-:Y:S01]  /*45f0*/  ULDC.64 UR6, c[0x0][0x260] ;  /* 0x0000980000067ab9 */ /* 0x000fe20000000a00 */
[C---:B------:R-:W-:Y:S01]  /*4600*/  IADD3 R28, P2, -R48.reuse, R21, RZ ;  /* 0x00000015301c7210 */ /* 0x040fe20007f5e1ff */
[----:B------:R-:W-:Y:S02]  /*4610*/  BSSY B1, `(.L_x_828) ;  /* 0x0000046000017945 */ /* 0x000fe40003800000 */
[----:B------:R-:W-:Y:S01]  /*4620*/  IMAD.WIDE.U32 R26, R48, 0x780, R26 ;  /* 0x00000780301a7825 */ /* 0x000fe200078e001a */
[----:B------:R-:W-:Y:S02]  /*4630*/  ISETP.GT.U32.AND P0, PT, R28, 0xb4, PT ;  /* 0x000000b41c00780c */ /* 0x000fe40003f04070 */
[----:B------:R-:W-:-:S02]  /*4640*/  IADD3.X R30, ~R46, R19, RZ, P2, !PT ;  /* 0x000000132e1e7210 */ /* 0x000fc400017fe5ff */
[----:B------:R-:W-:Y:S02]  /*4650*/  IADD3 R29, R27, R29, RZ ;  /* 0x0000001d1b1d7210 */ /* 0x000fe40007ffe0ff */
[----:B------:R-:W-:-:S04]  /*4660*/  LEA R27, P1, R26, UR6, 0x2 ;  /* 0x000000061a1b7c11 */ /* 0x000fc8000f8210ff */
[----:B------:R-:W-:Y:S02]  /*4670*/  LEA.HI.X R28, R26, UR7, R29, 0x2, P1 ;  /* 0x000000071a1c7c11 */ /* 0x000fe400088f141d */
[----:B------:R-:W-:Y:S02]  /*4680*/  ISETP.GT.AND.EX P1, PT, R30, RZ, PT, P0 ;  /* 0x000000ff1e00720c */ /* 0x000fe40003f24300 */
[----:B------:R-:W-:Y:S02]  /*4690*/  IADD3 R26, P2, R27, 0x40400, RZ ;  /* 0x000404001b1a7810 */ /* 0x000fe40007f5e0ff */
[----:B------:R-:W-:Y:S02]  /*46a0*/  PLOP3.LUT P0, PT, PT, PT, PT, 0x80, 0x0 ;  /* 0x000000000000781c */ /* 0x000fe40003f0f070 */
[----:B------:R-:W-:-:S07]  /*46b0*/  IADD3.X R27, RZ, R28, RZ, P2, !PT ;  /* 0x0000001cff1b7210 */ /* 0x000fce00017fe4ff */
[----:B------:R-:W-:Y:S05]  /*46c0*/  @!P1 BRA `(.L_x_829) ;  /* 0x0000000000e89947 */ /* 0x000fea0003800000 */
[----:B------:R-:W-:Y:S02]  /*46d0*/  IADD3 R67, P1, R21, -0xb4, RZ ;  /* 0xffffff4c15437810 */ /* 0x000fe40007f3e0ff */
[----:B------:R-:W-:Y:S02]  /*46e0*/  PLOP3.LUT P0, PT, PT, PT, PT, 0x8, 0x0 ;  /* 0x000000000000781c */ /* 0x000fe40003f0e170 */
[----:B------:R-:W-:-:S11]  /*46f0*/  IADD3.X R69, R19, -0x1, RZ, P1, !PT ;  /* 0xffffffff13457810 */ /* 0x000fd60000ffe4ff */
.L_x_830:
        /* <DEDUP_REMOVED lines=16> */
[----:B------:R-:W-:-:S05]  /*4800*/  IADD3 R48, P1, R48, 0xf0, RZ ;  /* 0x000000f030307810 */ /* 0x000fca0007f3e0ff */
[----:B------:R-:W-:Y:S01]  /*4810*/  IMAD.X R46, RZ, RZ, R46, P1 ;  /* 0x000000ffff2e7224 */ /* 0x000fe200008e062e */
        /* <DEDUP_REMOVED lines=37> */
.L_x_829:
[----:B------:R-:W-:Y:S05]  /*4a70*/  BSYNC B1 ;  /* 0x0000000000017941 */ /* 0x000fea0003800000 */
.L_x_828:
[----:B------:R-:W-:Y:S01]  /*4a80*/  IADD3 R28, P2, -R48, R21, RZ ;  /* 0x00000015301c7210 */ /* 0x000fe20007f5e1ff */
[----:B------:R-:W-:Y:S03]  /*4a90*/  BSSY B1, `(.L_x_831) ;  /* 0x0000022000017945 */ /* 0x000fe60003800000 */
[----:B------:R-:W-:Y:S02]  /*4aa0*/  ISETP.GT.U32.AND P1, PT, R28, 0x3c, PT ;  /* 0x0000003c1c00780c */ /* 0x000fe40003f24070 */
[----:B------:R-:W-:-:S04]  /*4ab0*/  IADD3.X R28, ~R46, R19, RZ, P2, !PT ;  /* 0x000000132e1c7210 */ /* 0x000fc800017fe5ff */
        /* <DEDUP_REMOVED lines=31> */
.L_x_832:
[----:B------:R-:W-:Y:S05]  /*4cb0*/  BSYNC B1 ;  /* 0x0000000000017941 */ /* 0x000fea0003800000 */
.L_x_831:
        /* <DEDUP_REMOVED lines=15> */
.L_x_825:
[----:B------:R-:W-:Y:S05]  /*4db0*/  BSYNC B0 ;  /* 0x0000000000007941 */ /* 0x000fea0003800000 */
.L_x_824:
        /* <DEDUP_REMOVED lines=23> */
[----:B------:R-:W-:Y:S01]  /*4f30*/  MOV R26, 0xffff ;  /* 0x0000ffff001a7802 */ /* 0x000fe20000000f00 */
[----:B--2---:R-:W-:-:S03]  /*4f40*/  FADD.FTZ R28, R28, R27 ;  /* 0x0000001b1c1c7221 */ /* 0x004fc60000010000 */
        /* <DEDUP_REMOVED lines=11> */
.L_x_849:
        /* <DEDUP_REMOVED lines=15> */
[----:B------:R-:W-:Y:S01]  /*50f0*/  MOV R35, RZ ;  /* 0x000000ff00237202 */ /* 0x000fe20000000f00 */
[----:B------:R-:W-:-:S05]  /*5100*/  UMOV UR5, 0xffff ;  /* 0x0000ffff00057882 */ /* 0x000fca0000000000 */
[----:B------:R0:W2:Y:S04]  /*5110*/  @P0 LDS R35, [R12+0x780] ;  /* 0x000780000c230984 */ /* 0x0000a80000000800 */
[----:B------:R0:W4:Y:S01]  /*5120*/  @P0 LDS R33, [R12] ;  /* 0x000000000c210984 */ /* 0x0001220000000800 */
[----:B------:R-:W-:Y:S05]  /*5130*/  BRA.DIV UR5, `(.L_x_837) ;  /* 0x0000001205447947 */ /* 0x000fea000b800000 */
[----:B---3--:R-:W-:Y:S01]  /*5140*/  IMAD.MOV.U32 R30, RZ, RZ, 0xffff ;  /* 0x0000ffffff1e7424 */ /* 0x008fe200078e00ff */
[----:B------:R-:W-:Y:S02]  /*5150*/  MOV R32, 0xffff ;  /* 0x0000ffff00207802 */ /* 0x000fe40000000f00 */
[----:B------:R-:W-:Y:S01]  /*5160*/  MOV R25, 0xffff ;  /* 0x0000ffff00197802 */ /* 0x000fe20000000f00 */
[----:B----4-:R-:W3:Y:S01]  /*5170*/  SHFL.BFLY PT, R36, R33, 0x8, 0x101f ;  /* 0x0d101f0021247f89 */ /* 0x010ee200000e0000 */
[----:B------:R-:W-:Y:S02]  /*5180*/  MOV R31, 0xffff ;  /* 0x0000ffff001f7802 */ /* 0x000fe40000000f00 */
[----:B------:R-:W-:Y:S01]  /*5190*/  MOV R34, 0xffff ;  /* 0x0000ffff00227802 */ /* 0x000fe20000000f00 */
[----:B--2---:R-:W2:Y:S01]  /*51a0*/  SHFL.BFLY PT, R38, R35, 0x8, 0x101f ;  /* 0x0d101f0023267f89 */ /* 0x004ea200000e0000 */
[----:B---3--:R-:W-:Y:S01]  /*51b0*/  FADD.FTZ R36, R36, R33 ;  /* 0x0000002124247221 */ /* 0x008fe20000010000 */
[----:B--2---:R-:W-:-:S04]  /*51c0*/  FADD.FTZ R38, R38, R35 ;  /* 0x0000002326267221 */ /* 0x004fc80000010000 */
        /* <DEDUP_REMOVED lines=12> */
.L_x_859:
        /* <DEDUP_REMOVED lines=11> */
[----:B------:R3:W4:Y:S04]  /*5340*/  @P0 LDS R35, [R13+0x780] ;  /* 0x000780000d230984 */ /* 0x0007280000000800 */
[----:B------:R3:W0:Y:S01]  /*5350*/  @P0 LDS R33, [R13] ;  /* 0x000000000d210984 */ /* 0x0006220000000800 */
[----:B------:R-:W-:Y:S05]  /*5360*/  BRA.DIV UR5, `(.L_x_838) ;  /* 0x0000001205a07947 */ /* 0x000fea000b800000 */
[----:B--2---:R-:W-:Y:S02]  /*5370*/  MOV R30, 0xffff ;  /* 0x0000ffff001e7802 */ /* 0x004fe40000000f00 */
[----:B------:R-:W-:Y:S02]  /*5380*/  MOV R32, 0xffff ;  /* 0x0000ffff00207802 */ /* 0x000fe40000000f00 */
[----:B------:R-:W-:Y:S01]  /*5390*/  MOV R25, 0xffff ;  /* 0x0000ffff00197802 */ /* 0x000fe20000000f00 */
[----:B0-----:R-:W0:Y:S01]  /*53a0*/  SHFL.BFLY PT, R36, R33, 0x8, 0x101f ;  /* 0x0d101f0021247f89 */ /* 0x001e2200000e0000 */
[----:B------:R-:W-:Y:S02]  /*53b0*/  MOV R31, 0xffff ;  /* 0x0000ffff001f7802 */ /* 0x000fe40000000f00 */
[----:B------:R-:W-:Y:S01]  /*53c0*/  MOV R34, 0xffff ;  /* 0x0000ffff00227802 */ /* 0x000fe20000000f00 */
        /* <DEDUP_REMOVED lines=15> */
.L_x_869:
[----:B----4-:R-:W-:Y:S01]  /*54c0*/  FADD.FTZ R30, R42, R32 ;  /* 0x000000202a1e7221 */ /* 0x010fe20000010000 */
[----:B------:R-:W-:Y:S02]  /*54d0*/  @!P1 F2FP.BF16.F32.PACK_AB R25, RZ, R33 ;  /* 0x00000021ff19923e */ /* 0x000fe400000010ff */
[----:B------:R-:W-:Y:S02]  /*54e0*/  MOV R33, R18 ;  /* 0x0000001200217202 */ /* 0x000fe40000000f00 */
[----:B------:R-:W-:Y:S01]  /*54f0*/  @!P1 F2FP.BF16.F32.PACK_AB R30, RZ, R30 ;  /* 0x0000001eff1e923e */ /* 0x000fe200000010ff */
[----:B------:R4:W-:Y:S04]  /*5500*/  @!P1 STG.E.U16 desc[UR8][R26.64+0x78], R25 ;  /* 0x000078191a009986 */ /* 0x0009e8000c101508 */
[----:B------:R4:W-:Y:S02]  /*5510*/  @!P1 STG.E.U16 desc[UR8][R28.64+0x78], R30 ;  /* 0x0000781e1c009986 */ /* 0x0009e4000c101508 */
.L_x_835:
[----:B------:R-:W-:Y:S05]  /*5520*/  BSYNC B0 ;  /* 0x0000000000007941 */ /* 0x000fea0003800000 */
.L_x_834:
        /* <DEDUP_REMOVED lines=12> */
[----:B------:R-:W-:Y:S01]  /*55f0*/  IMAD.MOV.U32 R40, RZ, RZ, RZ ;  /* 0x000000ffff287224 */ /* 0x000fe200078e00ff */
[----:B------:R-:W-:Y:S01]  /*5600*/  @P0 LEA R36, R47, UR4, 0x7 ;  /* 0x000000042f240c11 */ /* 0x000fe2000f8e38ff */
[----:B------:R-:W-:Y:S01]  /*5610*/  IMAD.MOV.U32 R31, RZ, RZ, 0xffff ;  /* 0x0000ffffff1f7424 */ /* 0x000fe200078e00ff */
[----:B------:R-:W-:Y:S02]  /*5620*/  @P0 LOP3.LUT R35, R35, R10, RZ, 0x3c, !PT ;  /* 0x0000000a23230212 */ /* 0x000fe400078e3cff */
[----:B------:R-:W-:Y:S02]  /*5630*/  CS2R R44, SRZ ;  /* 0x00000000002c7805 */ /* 0x000fe4000001ff00 */
[----:B------:R-:W-:Y:S02]  /*5640*/  @P0 IADD3 R29, R33, 0x3c, RZ ;  /* 0x0000003c211d0810 */ /* 0x000fe40007ffe0ff */
[----:B------:R-:W-:-:S02]  /*5650*/  @P0 LEA R35, R35, R36, 0x2 ;  /* 0x0000002423230211 */ /* 0x000fc400078e10ff */
[----:B------:R-:W-:Y:S02]  /*5660*/  @P0 LEA R28, R47, UR4, 0x7 ;  /* 0x000000042f1c0c11 */ /* 0x000fe4000f8e38ff */
[----:B------:R-:W-:Y:S01]  /*5670*/  @P0 LOP3.LUT R29, R29, R10, RZ, 0x3c, !PT ;  /* 0x0000000a1d1d0212 */ /* 0x000fe200078e3cff */
[----:B------:R-:W4:Y:S01]  /*5680*/  @P0 LDS R38, [R35+0x780] ;  /* 0x0007800023260984 */ /* 0x000f220000000800 */
[----:B------:R-:W-:Y:S02]  /*5690*/  @P0 IADD3 R39, R33, 0x5a, RZ ;  /* 0x0000005a21270810 */ /* 0x000fe40007ffe0ff */
[----:B------:R-:W-:Y:S01]  /*56a0*/  @P0 LEA R29, R29, R28, 0x2 ;  /* 0x0000001c1d1d0211 */ /* 0x000fe200078e10ff */
[----:B------:R5:W1:Y:S01]  /*56b0*/  @P0 LDS R37, [R35] ;  /* 0x0000000023250984 */ /* 0x000a620000000800 */
[----:B------:R-:W-:Y:S02]  /*56c0*/  @P0 LOP3.LUT R39, R39, R10, RZ, 0x3c, !PT ;  /* 0x0000000a27270212 */ /* 0x000fe400078e3cff */
[----:B------:R-:W-:Y:S01]  /*56d0*/  MOV R32, 0xffff ;  /* 0x0000ffff00207802 */ /* 0x000fe20000000f00 */
[----:B------:R-:W-:Y:S01]  /*56e0*/  @P0 LDS R48, [R29+0x780] ;  /* 0x000780001d300984 */ /* 0x000fe20000000800 */
[----:B------:R-:W-:Y:S01]  /*56f0*/  @P0 LEA R28, R39, R28, 0x2 ;  /* 0x0000001c271c0211 */ /* 0x000fe200078e10ff */
[----:B------:R-:W-:Y:S01]  /*5700*/  HFMA2.MMA R39, -RZ, RZ, 0, 0 ;  /* 0x00000000ff277435 */ /* 0x000fe200000001ff */
[----:B0-----:R-:W-:Y:S01]  /*5710*/  MOV R25, 0xffff ;  /* 0x0000ffff00197802 */ /* 0x001fe20000000f00 */
[----:B------:R-:W-:Y:S01]  /*5720*/  @P0 LDS R46, [R29] ;  /* 0x000000001d2e0984 */ /* 0x000fe20000000800 */
[----:B------:R-:W-:-:S02]  /*5730*/  MOV R30, 0xffff ;  /* 0x0000ffff001e7802 */ /* 0x000fc40000000f00 */
[----:B------:R-:W-:Y:S01]  /*5740*/  MOV R34, 0xffff ;  /* 0x0000ffff00227802 */ /* 0x000fe20000000f00 */
[----:B------:R-:W-:Y:S01]  /*5750*/  @P0 LDS R52, [R28] ;  /* 0x000000001c340984 */ /* 0x000fe20000000800 */
[----:B-----5:R-:W-:Y:S02]  /*5760*/  MOV R35, 0xffff ;  /* 0x0000ffff00237802 */ /* 0x020fe40000000f00 */
[----:B------:R-:W-:Y:S01]  /*5770*/  MOV R36, 0xffff ;  /* 0x0000ffff00247802 */ /* 0x000fe20000000f00 */
[----:B---3--:R-:W0:Y:S01]  /*5780*/  SHFL.BFLY PT, R32, R27, 0x8, 0x101f ;  /* 0x0d101f001b207f89 */ /* 0x008e2200000e0000 */
[----:B------:R-:W-:Y:S02]  /*5790*/  MOV R50, RZ ;  /* 0x000000ff00327202 */ /* 0x000fe40000000f00 */
[----:B------:R-:W-:Y:S01]  /*57a0*/  MOV R43, 0xffff ;  /* 0x0000ffff002b7802 */ /* 0x000fe20000000f00 */
[----:B------:R0:W-:Y:S04]  /*57b0*/  @P0 LDS R54, [R28+0x780] ;  /* 0x000780001c360984 */ /* 0x0001e80000000800 */
[----:B--2---:R-:W2:Y:S01]  /*57c0*/  SHFL.BFLY PT, R29, R26, 0x8, 0x101f ;  /* 0x0d101f001a1d7f89 */ /* 0x004ea200000e0000 */
[----:B----4-:R-:W-:Y:S01]  /*57d0*/  @P0 MOV R40, R38 ;  /* 0x0000002600280202 */ /* 0x010fe20000000f00 */
[----:B------:R-:W-:Y:S01]  /*57e0*/  IMAD.MOV.U32 R38, RZ, RZ, 0xffff ;  /* 0x0000ffffff267424 */ /* 0x000fe200078e00ff */
[----:B-1----:R-:W-:-:S03]  /*57f0*/  @P0 MOV R39, R37 ;  /* 0x0000002500270202 */ /* 0x002fc60000000f00 */
[----:B------:R-:W1:Y:S01]  /*5800*/  SHFL.BFLY PT, R41, R40, 0x8, 0x101f ;  /* 0x0d101f0028297f89 */ /* 0x000e6200000e0000 */
[----:B0-----:R-:W-:Y:S01]  /*5810*/  FADD.FTZ R28, R32, R27 ;  /* 0x0000001b201c7221 */ /* 0x001fe20000010000 */
[----:B------:R-:W-:Y:S01]  /*5820*/  IMAD.MOV.U32 R37, RZ, RZ, 0xffff ;  /* 0x0000ffffff257424 */ /* 0x000fe200078e00ff */
[----:B------:R-:W-:Y:S01]  /*5830*/  @P0 MOV R45, R48 ;  /* 0x00000030002d0202 */ /* 0x000fe20000000f00 */
[----:B------:R-:W0:Y:S01]  /*5840*/  SHFL.BFLY PT, R42, R39, 0x8, 0x101f ;  /* 0x0d101f00272a7f89 */ /* 0x000e2200000e0000 */
[----:B------:R-:W-:Y:S01]  /*5850*/  HFMA2.MMA R48, -RZ, RZ, 0, 0 ;  /* 0x00000000ff307435 */ /* 0x000fe200000001ff */
[----:B------:R-:W-:Y:S01]  /*5860*/  @P0 MOV R44, R46 ;  /* 0x0000002e002c0202 */ /* 0x000fe20000000f00 */
[----:B--2---:R-:W-:Y:S01]  /*5870*/  FADD.FTZ R29, R29, R26 ;  /* 0x0000001a1d1d7221 */ /* 0x004fe20000010000 */
[----:B------:R-:W2:Y:S03]  /*5880*/  SHFL.BFLY PT, R46, R45, 0x8, 0x101f ;  /* 0x0d101f002d2e7f89 */ /* 0x000ea600000e0000 */
[----:B------:R-:W-:Y:S01]  /*5890*/  @P0 MOV R48, R52 ;  /* 0x0000003400300202 */ /* 0x000fe20000000f00 */
        /* <DEDUP_REMOVED lines=15> */
[----:B------:R-:W-:Y:S01]  /*5990*/  MOV R32, 0xffff ;  /* 0x0000ffff00207802 */ /* 0x000fe20000000f00 */
[----:B-----5:R-:W-:Y:S02]  /*59a0*/  FADD.FTZ R26, R29, R26 ;  /* 0x0000001a1d1a7221 */ /* 0x020fe40000010000 */
[----:B------:R-:W5:Y:S01]  /*59b0*/  SHFL.BFLY PT, R57, R50, 0x8, 0x101f ;  /* 0x0d101f0032397f89 */ /* 0x000f6200000e0000 */
[----:B------:R-:W-:Y:S02]  /*59c0*/  MOV R29, 0xffff ;  /* 0x0000ffff001d7802 */ /* 0x000fe40000000f00 */
[----:B------:R-:W-:Y:S01]  /*59d0*/  MOV R28, 0xffff ;  /* 0x0000ffff001c7802 */ /* 0x000fe20000000f00 */
[----:B------:R-:W5:Y:S01]  /*59e0*/  SHFL.BFLY PT, R32, R27, 0x2, 0x101f ;  /* 0x0c501f001b207f89 */ /* 0x000f6200000e0000 */
[----:B-1----:R-:W-:Y:S01]  /*59f0*/  FADD.FTZ R55, R55, R48 ;  /* 0x0000003037377221 */ /* 0x002fe20000010000 */
[----:B------:R-:W-:Y:S01]  /*5a00*/  MOV R48, 0xffff ;  /* 0x0000ffff00307802 */ /* 0x000fe20000000f00 */
[----:B0-----:R-:W-:Y:S01]  /*5a10*/  FADD.FTZ R40, R41, R40 ;  /* 0x0000002829287221 */ /* 0x001fe20000010000 */
[----:B------:R-:W0:Y:S01]  /*5a20*/  SHFL.BFLY PT, R29, R26, 0x2, 0x101f ;  /* 0x0c501f001a1d7f89 */ /* 0x000e2200000e0000 */
[----:B--2---:R-:W-:-:S03]  /*5a30*/  FADD.FTZ R39, R42, R39 ;  /* 0x000000272a277221 */ /* 0x004fc60000010000 */
[----:B------:R-:W1:Y:S01]  /*5a40*/  SHFL.BFLY PT, R43, R40, 0x2, 0x101f ;  /* 0x0c501f00282b7f89 */ /* 0x000e6200000e0000 */
[----:B------:R-:W-:Y:S01]  /*5a50*/  MOV R42, 0xffff ;  /* 0x0000ffff002a7802 */ /* 0x000fe20000000f00 */
[----:B---3--:R-:W-:Y:S01]  /*5a60*/  FADD.FTZ R45, R46, R45 ;  /* 0x0000002d2e2d7221 */ /* 0x008fe20000010000 */
[----:B------:R-:W-:Y:S01]  /*5a70*/  MOV R46, 0xffff ;  /* 0x0000ffff002e7802 */ /* 0x000fe20000000f00 */
[----:B------:R-:W2:Y:S01]  /*5a80*/  SHFL.BFLY PT, R28, R39, 0x2, 0x101f ;  /* 0x0c501f00271c7f89 */ /* 0x000ea200000e0000 */
[----:B----4-:R-:W-:-:S03]  /*5a90*/  FADD.FTZ R44, R51, R44 ;  /* 0x0000002c332c7221 */ /* 0x010fc60000010000 */
[----:B------:R-:W3:Y:S01]  /*5aa0*/  SHFL.BFLY PT, R48, R55, 0x4, 0x101f ;  /* 0x0c901f0037307f89 */ /* 0x000ee200000e0000 */
[----:B------:R-:W-:Y:S01]  /*5ab0*/  IADD3 R25, R33, R14, RZ ;  /* 0x0000000e21197210 */ /* 0x000fe20007ffe0ff */
[----:B-----5:R-:W-:Y:S01]  /*5ac0*/  FADD.FTZ R57, R57, R50 ;  /* 0x0000003239397221 */ /* 0x020fe20000010000 */
[----:B------:R-:W-:Y:S01]  /*5ad0*/  MOV R50, 0xffff ;  /* 0x0000ffff00327802 */ /* 0x000fe20000000f00 */
[----:B------:R-:W4:Y:S01]  /*5ae0*/  SHFL.BFLY PT, R51, R44, 0x2, 0x101f ;  /* 0x0c501f002c337f89 */ /* 0x000f2200000e0000 */
        /* <DEDUP_REMOVED lines=12> */
[----:B---3--:R-:W-:Y:S01]  /*5bb0*/  FADD.FTZ R48, R55, R48 ;  /* 0x0000003037307221 */ /* 0x008fe20000010000 */
[----:B------:R-:W3:Y:S01]  /*5bc0*/  SHFL.BFLY PT, R40, R41, 0x1, 0x101f ;  /* 0x0c301f0029287f89 */ /* 0x000ee200000e0000 */
[----:B------:R-:W-:Y:S01]  /*5bd0*/  MOV R55, 0xffff ;  /* 0x0000ffff00377802 */ /* 0x000fe20000000f00 */
[----:B----4-:R-:W-:Y:S01]  /*5be0*/  FADD.FTZ R51, R44, R51 ;  /* 0x000000332c337221 */ /* 0x010fe20000010000 */
[----:B------:R-:W-:Y:S01]  /*5bf0*/  MOV R44, 0xffff ;  /* 0x0000ffff002c7802 */ /* 0x000fe20000000f00 */
[----:B------:R-:W4:Y:S01]  /*5c00*/  SHFL.BFLY PT, R42, R43, 0x1, 0x101f ;  /* 0x0c301f002b2a7f89 */ /* 0x000f2200000e0000 */
[----:B-----5:R-:W-:Y:S01]  /*5c10*/  FADD.FTZ R45, R45, R46 ;  /* 0x0000002e2d2d7221 */ /* 0x020fe20000010000 */
[----:B------:R-:W-:-:S02]  /*5c20*/  MOV R46, 0xffff ;  /* 0x0000ffff002e7802 */ /* 0x000fc40000000f00 */
        /* <DEDUP_REMOVED lines=10> */
[----:B---3--:R-:W-:Y:S01]  /*5cd0*/  FADD.FTZ R40, R41, R40 ;  /* 0x0000002829287221 */ /* 0x008fe20000010000 */
[----:B------:R-:W-:Y:S02]  /*5ce0*/  @!P0 F2FP.BF16.F32.PACK_AB R32, RZ, R35 ;  /* 0x00000023ff20823e */ /* 0x000fe400000010ff */
[----:B------:R-:W-:Y:S01]  /*5cf0*/  PRMT R34, R33, 0x7610, R34 ;  /* 0x0000761021227816 */ /* 0x000fe20000000022 */
[----:B------:R-:W-:Y:S02]  /*5d00*/  IMAD.MOV.U32 R36, RZ, RZ, 0xffff ;  /* 0x0000ffffff247424 */ /* 0x000fe400078e00ff */
[----:B----4-:R-:W-:Y:S01]  /*5d10*/  FADD.FTZ R30, R43, R42 ;  /* 0x0000002a2b1e7221 */ /* 0x010fe20000010000 */
[----:B------:R-:W-:Y:S01]  /*5d20*/  @!P0 F2FP.BF16.F32.PACK_AB R25, RZ, R40 ;  /* 0x00000028ff19823e */ /* 0x000fe200000010ff */
[----:B------:R-:W-:Y:S01]  /*5d30*/  @!P0 STG.E.U16 desc[UR8][R26.64], R32 ;  /* 0x000000201a008986 */ /* 0x000fe2000c101508 */
[----:B-----5:R-:W-:Y:S02]  /*5d40*/  FADD.FTZ R39, R48, R39 ;  /* 0x0000002730277221 */ /* 0x020fe40000010000 */
        /* <DEDUP_REMOVED lines=16> */
.L_x_903:
[----:B01----:R-:W-:Y:S01]  /*5e50*/  FADD.FTZ R30, R50, R32 ;  /* 0x00000020321e7221 */ /* 0x003fe20000010000 */
[----:B------:R-:W-:-:S04]  /*5e60*/  @!P0 F2FP.BF16.F32.PACK_AB R25, RZ, R36 ;  /* 0x00000024ff19823e */ /* 0x000fc800000010ff */
[----:B------:R-:W-:Y:S01]  /*5e70*/  @!P0 F2FP.BF16.F32.PACK_AB R30, RZ, R30 ;  /* 0x0000001eff1e823e */ /* 0x000fe200000010ff */
[----:B------:R0:W-:Y:S04]  /*5e80*/  @!P0 STG.E.U16 desc[UR8][R26.64+0xb4], R25 ;  /* 0x0000b4191a008986 */ /* 0x0001e8000c101508 */
[----:B------:R0:W-:Y:S02]  /*5e90*/  @!P0 STG.E.U16 desc[UR8][R28.64+0xb4], R30 ;  /* 0x0000b41e1c008986 */ /* 0x0001e4000c101508 */
.L_x_833:
[----:B------:R-:W-:Y:S05]  /*5ea0*/  WARPSYNC.ALL ;  /* 0x0000000000007948 */ /* 0x000fea0003800000 */
[----:B------:R-:W-:Y:S01]  /*5eb0*/  BAR.SYNC.DEFER_BLOCKING 0x0 ;  /* 0x0000000000007b1d */ /* 0x000fe20000010000 */
[C---:B------:R-:W-:Y:S02]  /*5ec0*/  ISETP.GE.AND P0, PT, R14.reuse, -0xc40, PT ;  /* 0xfffff3c00e00780c */ /* 0x040fe40003f06270 */
[----:B------:R-:W-:-:S11]  /*5ed0*/  IADD3 R14, R14, 0x1000, RZ ;  /* 0x000010000e0e7810 */ /* 0x000fd60007ffe0ff */
[----:B------:R-:W-:Y:S05]  /*5ee0*/  @!P0 BRA `(.L_x_840) ;  /* 0xffffffe400048947 */ /* 0x000fea000383ffff */
[----:B------:R-:W-:Y:S05]  /*5ef0*/  EXIT ;  /* 0x000000000000794d */ /* 0x000fea0003800000 */
.L_x_836:
[----:B------:R-:W-:Y:S01]  /*5f00*/  HFMA2.MMA R31, -RZ, RZ, 0, 4.76837158203125e-07 ;  /* 0x00000008ff1f7435 */ /* 0x000fe200000001ff */
[----:B--2---:R-:W-:Y:S02]  /*5f10*/  MOV R34, R26 ;  /* 0x0000001a00227202 */ /* 0x004fe40000000f00 */
[----:B------:R-:W-:Y:S02]  /*5f20*/  MOV R30, 0x101f ;  /* 0x0000101f001e7802 */ /* 0x000fe40000000f00 */
[----:B0-----:R-:W-:-:S07]  /*5f30*/  MOV R25, 0xffff ;  /* 0x0000ffff00197802 */ /* 0x001fce0000000f00 */
[----:B-1-3--:R-:W-:Y:S05]  /*5f40*/  WARPSYNC.COLLECTIVE R25, `(.L_x_841) ;  /* 0x0000000019087348 */ /* 0x00afea0003c00000 */
[----:B------:R0:W2:Y:S02]  /*5f50*/  SHFL.BFLY P2, R32, R34, R31, R30 ;  /* 0x0c00001f22207389 */ /* 0x0000a4000004001e */
[----:B0123--:R-:W-:Y:S01]  /*5f60*/  ENDCOLLECTIVE ;  /* 0x000000000000791b */ /* 0x00ffe20003800000 */
.L_x_841:
[----:B------:R-:W-:Y:S01]  /*5f70*/  IMAD.MOV.U32 R34, RZ, RZ, R27 ;  /* 0x000000ffff227224 */ /* 0x000fe200078e001b */
[----:B------:R-:W-:-:S07]  /*5f80*/  MOV R29, R32 ;  /* 0x00000020001d7202 */ /* 0x000fce0000000f00 */
[----:B------:R-:W-:Y:S05]  /*5f90*/  WARPSYNC.COLLECTIVE R25, `(.L_x_842) ;  /* 0x0000000019087348 */ /* 0x000fea0003c00000 */
[----:B------:R0:W1:Y:S02]  /*5fa0*/  SHFL.BFLY P2, R32, R34, R31, R30 ;  /* 0x0c00001f22207389 */ /* 0x000064000004001e */
[----:B01----:R-:W-:Y:S01]  /*5fb0*/  ENDCOLLECTIVE ;  /* 0x000000000000791b */ /* 0x003fe20003800000 */
.L_x_842:
[----:B------:R-:W-:Y:S01]  /*5fc0*/  FADD.FTZ R29, R29, R26 ;  /* 0x0000001a1d1d7221 */ /* 0x000fe20000010000 */
[----:B------:R-:W-:-:S04]  /*5fd0*/  HFMA2.MMA R31, -RZ, RZ, 0, 2.384185791015625e-07 ;  /* 0x00000004ff1f7435 */ /* 0x000fc800000001ff */
[----:B------:R-:W-:Y:S02]  /*5fe0*/  MOV R34, R29 ;  /* 0x0000001d00227202 */ /* 0x000fe40000000f00 */
[----:B------:R-:W-:-:S07]  /*5ff0*/  MOV R28, R32 ;  /* 0x00000020001c7202 */ /* 0x000fce0000000f00 */
[----:B------:R-:W-:Y:S05]  /*6000*/  WARPSYNC.COLLECTIVE R25, `(.L_x_843) ;  /* 0x0000000019087348 */ /* 0x000fea0003c00000 */
[----:B------:R0:W1:Y:S02]  /*6010*/  SHFL.BFLY P2, R32, R34, R31, R30 ;  /* 0x0c00001f22207389 */ /* 0x000064000004001e */
[----:B01----:R-:W-:Y:S01]  /*6020*/  ENDCOLLECTIVE ;  /* 0x000000000000791b */ /* 0x003fe20003800000 */
.L_x_843:
[----:B------:R-:W-:-:S05]  /*6030*/  FADD.FTZ R28, R28, R27 ;  /* 0x0000001b1c1c7221 */ /* 0x000fca0000010000 */
[----:B------:R-:W-:Y:S02]  /*6040*/  MOV R34, R28 ;  /* 0x0000001c00227202 */ /* 0x000fe40000000f00 */
[----:B------:R-:W-:-:S07]  /*6050*/  MOV R36, R32 ;  /* 0x0000002000247202 */ /* 0x000fce0000000f00 */
[----:B------:R-:W-:Y:S05]  /*6060*/  WARPSYNC.COLLECTIVE R25, `(.L_x_844) ;  /* 0x0000000019087348 */ /* 0x000fea0003c00000 */
[----:B------:R0:W1:Y:S02]  /*6070*/  SHFL.BFLY P2, R32, R34, R31, R30 ;  /* 0x0c00001f22207389 */ /* 0x000064000004001e */
[----:B01----:R-:W-:Y:S01]  /*6080*/  ENDCOLLECTIVE ;  /* 0x000000000000791b */ /* 0x003fe20003800000 */
.L_x_844:
[----:B------:R-:W-:-:S05]  /*6090*/  FADD.FTZ R36, R29, R36 ;  /* 0x000000241d247221 */ /* 0x000fca0000010000 */
[----:B------:R-:W-:Y:S01]  /*60a0*/  MOV R34, R36 ;  /* 0x0000002400227202 */ /* 0x000fe20000000f00 */
[----:B------:R-:W-:Y:S01]  /*60b0*/  IMAD.MOV.U32 R31, RZ, RZ, 0x2 ;  /* 0x00000002ff1f7424 */ /* 0x000fe200078e00ff */
[----:B------:R-:W-:-:S07]  /*60c0*/  MOV R33, R32 ;  /* 0x0000002000217202 */ /* 0x000fce0000000f00 */
[----:B------:R-:W-:Y:S05]  /*60d0*/  WARPSYNC.COLLECTIVE R25, `(.L_x_845) ;  /* 0x0000000019087348 */ /* 0x000fea0003c00000 */
[----:B------:R0:W1:Y:S02]  /*60e0*/  SHFL.BFLY P2, R32, R34, R31, R30 ;  /* 0x0c00001f22207389 */ /* 0x000064000004001e */
[----:B01----:R-:W-:Y:S01]  /*60f0*/  ENDCOLLECTIVE ;  /* 0x000000000000791b */ /* 0x003fe20003800000 */
.L_x_845:
[----:B------:R-:W-:-:S05]  /*6100*/  FADD.FTZ R33, R28, R33 ;  /* 0x000000211c217221 */ /* 0x000fca0000010000 */
[----:B------:R-:W-:Y:S02]  /*6110*/  MOV R34, R33 ;  /* 0x0000002100227202 */ /* 0x000fe40000000f00 */
[----:B------:R-:W-:-:S07]  /*6120*/  MOV R35, R32 ;  /* 0x0000002000237202 */ /* 0x000fce0000000f00 */
[----:B------:R-:W-:Y:S05]  /*6130*/  WARPSYNC.COLLECTIVE R25, `(.L_x_846) ;  /* 0x0000000019087348 */ /* 0x000fea0003c00000 */
[----:B------:R0:W1:Y:S02]  /*6140*/  SHFL.BFLY P2, R32, R34, R31, R30 ;  /* 0x0c00001f22207389 */ /* 0x000064000004001e */
[----:B01----:R-:W-:Y:S01]  /*6150*/  ENDCOLLECTIVE ;  /* 0x000000000000791b */ /* 0x003fe20003800000 */
.L_x_846:
[----:B------:R-:W-:Y:S01]  /*6160*/  FADD.FTZ R35, R36, R35 ;  /* 0x0000002324237221 */ /* 0x000fe20000010000 */
[----:B------:R-:W-:-:S04]  /*6170*/  HFMA2.MMA R31, -RZ, RZ, 0, 5.9604644775390625e-08 ;  /* 0x00000001ff1f7435 */ /* 0x000fc800000001ff */
[----:B------:R-:W-:Y:S02]  /*6180*/  MOV R34, R35 ;  /* 0x0000002300227202 */ /* 0x000fe40000000f00 */
[----:B------:R-:W-:-:S07]  /*6190*/  MOV R26, R32 ;  /* 0x00000020001a7202 */ /* 0x000fce0000000f00 */
[----:B------:R-:W-:Y:S05]  /*61a0*/  WARPSYNC.COLLECTIVE R25, `(.L_x_847) ;  /* 0x0000000019087348 */ /* 0x000fea0003c00000 */
[----:B------:R0:W1:Y:S02]  /*61b0*/  SHFL.BFLY P2, R32, R34, R31, R30 ;  /* 0x0c00001f22207389 */ /* 0x000064000004001e */
[----:B01----:R-:W-:Y:S01]  /*61c0*/  ENDCOLLECTIVE ;  /* 0x000000000000791b */ /* 0x003fe20003800000 */
.L_x_847:
[----:B------:R-:W-:-:S05]  /*61d0*/  FADD.FTZ R37, R33, R26 ;  /* 0x0000001a21257221 */ /* 0x000fca0000010000 */
[----:B------:R-:W-:Y:S02]  /*61e0*/  MOV R34, R37 ;  /* 0x0000002500227202 */ /* 0x000fe40000000f00 */
[----:B------:R-:W-:-:S07]  /*61f0*/  MOV R38, R32 ;  /* 0x0000002000267202 */ /* 0x000fce0000000f00 */
[----:B------:R-:W-:Y:S05]  /*6200*/  WARPSYNC.COLLECTIVE R25, `(.L_x_848) ;  /* 0x0000000019087348 */ /* 0x000fea0003c00000 */
[----:B------:R0:W1:Y:S02]  /*6210*/  SHFL.BFLY P2, R32, R34, R31, R30 ;  /* 0x0c00001f22207389 */ /* 0x000064000004001e */
[----:B01----:R-:W-:Y:S01]  /*6220*/  ENDCOLLECTIVE ;  /* 0x000000000000791b */ /* 0x003fe20003800000 */
.L_x_848:
[----:B------:R-:W-:Y:S01]  /*6230*/  FADD.FTZ R38, R35, R38 ;  /* 0x0000002623267221 */ /* 0x000fe20000010000 */
[----:B------:R-:W-:Y:S06]  /*6240*/  BRA `(.L_x_849) ;  /* 0xffffffec006c7947 */ /* 0x000fec000383ffff */
.L_x_837:
[----:B------:R-:W-:Y:S01]  /*6250*/  BSSY B1, `(.L_x_850) ;  /* 0x0000008000017945 */ /* 0x000fe20003800000 */
[----:B----4-:R-:W-:Y:S01]  /*6260*/  IMAD.MOV.U32 R34, RZ, RZ, R33 ;  /* 0x000000ffff227224 */ /* 0x010fe200078e0021 */
[----:B---3--:R-:W-:Y:S02]  /*6270*/  MOV R31, 0x8 ;  /* 0x00000008001f7802 */ /* 0x008fe40000000f00 */
[----:B------:R-:W-:Y:S02]  /*6280*/  MOV R30, 0x101f ;  /* 0x0000101f001e7802 */ /* 0x000fe40000000f00 */
[----:B------:R-:W-:-:S07]  /*6290*/  MOV R25, 0xffff ;  /* 0x0000ffff00197802 */ /* 0x000fce0000000f00 */
[----:B012---:R-:W-:Y:S05]  /*62a0*/  WARPSYNC.COLLECTIVE R25, `(.L_x_851) ;  /* 0x0000000019087348 */ /* 0x007fea0003c00000 */
[----:B------:R3:W4:Y:S02]  /*62b0*/  SHFL.BFLY P2, R32, R34, R31, R30 ;  /* 0x0c00001f22207389 */ /* 0x000724000004001e */
[----:B01234-:R-:W-:Y:S01]  /*62c0*/  ENDCOLLECTIVE ;  /* 0x000000000000791b */ /* 0x01ffe20003800000 */
.L_x_851:
[----:B------:R-:W-:Y:S05]  /*62d0*/  BSYNC B1 ;  /* 0x0000000000017941 */ /* 0x000fea0003800000 */
.L_x_850:
        /* <DEDUP_REMOVED lines=8> */
.L_x_852:
[----:B------:R-:W-:Y:S01]  /*6360*/  FADD.FTZ R36, R36, R33 ;  /* 0x0000002124247221 */ /* 0x000fe20000010000 */
[----:B------:R-:W-:-:S04]  /*6370*/  HFMA2.MMA R31, -RZ, RZ, 0, 2.384185791015625e-07 ;  /* 0x00000004ff1f7435 */ /* 0x000fc800000001ff */
[----:B------:R-:W-:Y:S02]  /*6380*/  MOV R34, R36 ;  /* 0x0000002400227202 */ /* 0x000fe40000000f00 */
[----:B------:R-:W-:-:S07]  /*6390*/  MOV R38, R32 ;  /* 0x0000002000267202 */ /* 0x000fce0000000f00 */
[----:B------:R-:W-:Y:S05]  /*63a0*/  WARPSYNC.COLLECTIVE R25, `(.L_x_853) ;  /* 0x0000000019087348 */ /* 0x000fea0003c00000 */
[----:B------:R0:W1:Y:S02]  /*63b0*/  SHFL.BFLY P2, R32, R34, R31, R30 ;  /* 0x0c00001f22207389 */ /* 0x000064000004001e */
[----:B01----:R-:W-:Y:S01]  /*63c0*/  ENDCOLLECTIVE ;  /* 0x000000000000791b */ /* 0x003fe20003800000 */
.L_x_853:
[----:B------:R-:W-:-:S05]  /*63d0*/  FADD.FTZ R38, R38, R35 ;  /* 0x0000002326267221 */ /* 0x000fca0000010000 */
[----:B------:R-:W-:Y:S02]  /*63e0*/  MOV R34, R38 ;  /* 0x0000002600227202 */ /* 0x000fe40000000f00 */
[----:B------:R-:W-:-:S07]  /*63f0*/  MOV R37, R32 ;  /* 0x0000002000257202 */ /* 0x000fce0000000f00 */
[----:B------:R-:W-:Y:S05]  /*6400*/  WARPSYNC.COLLECTIVE R25, `(.L_x_854) ;  /* 0x0000000019087348 */ /* 0x000fea0003c00000 */
[----:B------:R0:W1:Y:S02]  /*6410*/  SHFL.BFLY P2, R32, R34, R31, R30 ;  /* 0x0c00001f22207389 */ /* 0x000064000004001e */
[----:B01----:R-:W-:Y:S01]  /*6420*/  ENDCOLLECTIVE ;  /* 0x000000000000791b */ /* 0x003fe20003800000 */
.L_x_854:
[----:B------:R-:W-:-:S05]  /*6430*/  FADD.FTZ R37, R36, R37 ;  /* 0x0000002524257221 */ /* 0x000fca0000010000 */
[----:B------:R-:W-:Y:S01]  /*6440*/  MOV R34, R37 ;  /* 0x0000002500227202 */ /* 0x000fe20000000f00 */
[----:B------:R-:W-:Y:S01]  /*6450*/  IMAD.MOV.U32 R31, RZ, RZ, 0x2 ;  /* 0x00000002ff1f7424 */ /* 0x000fe200078e00ff */
[----:B------:R-:W-:-:S07]  /*6460*/  MOV R39, R32 ;  /* 0x0000002000277202 */ /* 0x000fce0000000f00 */
[----:B------:R-:W-:Y:S05]  /*6470*/  WARPSYNC.COLLECTIVE R25, `(.L_x_855) ;  /* 0x0000000019087348 */ /* 0x000fea0003c00000 */
[----:B------:R0:W1:Y:S02]  /*6480*/  SHFL.BFLY P2, R32, R34, R31, R30 ;  /* 0x0c00001f22207389 */ /* 0x000064000004001e */
[----:B01----:R-:W-:Y:S01]  /*6490*/  ENDCOLLECTIVE ;  /* 0x000000000000791b */ /* 0x003fe20003800000 */
.L_x_855:
[----:B------:R-:W-:-:S05]  /*64a0*/  FADD.FTZ R39, R38, R39 ;  /* 0x0000002726277221 */ /* 0x000fca0000010000 */
[----:B------:R-:W-:Y:S02]  /*64b0*/  MOV R34, R39 ;  /* 0x0000002700227202 */ /* 0x000fe40000000f00 */
[----:B------:R-:W-:-:S07]  /*64c0*/  MOV R40, R32 ;  /* 0x0000002000287202 */ /* 0x000fce0000000f00 */
[----:B------:R-:W-:Y:S05]  /*64d0*/  WARPSYNC.COLLECTIVE R25, `(.L_x_856) ;  /* 0x0000000019087348 */ /* 0x000fea0003c00000 */
[----:B------:R0:W1:Y:S02]  /*64e0*/  SHFL.BFLY P2, R32, R34, R31, R30 ;  /* 0x0c00001f22207389 */ /* 0x000064000004001e */
[----:B01----:R-:W-:Y:S01]  /*64f0*/  ENDCOLLECTIVE ;  /* 0x000000000000791b */ /* 0x003fe20003800000 */
.L_x_856:
[----:B------:R-:W-:Y:S01]  /*6500*/  FADD.FTZ R40, R37, R40 ;  /* 0x0000002825287221 */ /* 0x000fe20000010000 */
[----:B------:R-:W-:-:S04]  /*6510*/  HFMA2.MMA R31, -RZ, RZ, 0, 5.9604644775390625e-08 ;  /* 0x00000001ff1f7435 */ /* 0x000fc800000001ff */
[----:B------:R-:W-:Y:S02]  /*6520*/  MOV R34, R40 ;  /* 0x0000002800227202 */ /* 0x000fe40000000f00 */
[----:B------:R-:W-:-:S07]  /*6530*/  MOV R42, R32 ;  /* 0x00000020002a7202 */ /* 0x000fce0000000f00 */
[----:B------:R-:W-:Y:S05]  /*6540*/  WARPSYNC.COLLECTIVE R25, `(.L_x_857) ;  /* 0x0000000019087348 */ /* 0x000fea0003c00000 */
[----:B------:R0:W1:Y:S02]  /*6550*/  SHFL.BFLY P2, R32, R34, R31, R30 ;  /* 0x0c00001f22207389 */ /* 0x000064000004001e */
[----:B01----:R-:W-:Y:S01]  /*6560*/  ENDCOLLECTIVE ;  /* 0x000000000000791b */ /* 0x003fe20003800000 */
.L_x_857:
[----:B------:R-:W-:-:S05]  /*6570*/  FADD.FTZ R42, R39, R42 ;  /* 0x0000002a272a7221 */ /* 0x000fca0000010000 */
[----:B------:R-:W-:Y:S02]  /*6580*/  MOV R34, R42 ;  /* 0x0000002a00227202 */ /* 0x000fe40000000f00 */
[----:B------:R-:W-:-:S07]  /*6590*/  MOV R33, R32 ;  /* 0x0000002000217202 */ /* 0x000fce0000000f00 */
[----:B------:R-:W-:Y:S05]  /*65a0*/  WARPSYNC.COLLECTIVE R25, `(.L_x_858) ;  /* 0x0000000019087348 */ /* 0x000fea0003c00000 */
[----:B------:R0:W1:Y:S02]  /*65b0*/  SHFL.BFLY P2, R32, R34, R31, R30 ;  /* 0x0c00001f22207389 */ /* 0x000064000004001e */
[----:B01----:R-:W-:Y:S01]  /*65c0*/  ENDCOLLECTIVE ;  /* 0x000000000000791b */ /* 0x003fe20003800000 */
.L_x_858:
[----:B------:R-:W-:Y:S01]  /*65d0*/  FADD.FTZ R33, R40, R33 ;  /* 0x0000002128217221 */ /* 0x000fe20000010000 */
[----:B------:R-:W-:Y:S06]  /*65e0*/  BRA `(.L_x_859) ;  /* 0xffffffec00287947 */ /* 0x000fec000383ffff */
.L_x_838:
[----:B------:R-:W-:Y:S01]  /*65f0*/  BSSY B1, `(.L_x_860) ;  /* 0x0000008000017945 */ /* 0x000fe20003800000 */
[----:B0-----:R-:W-:Y:S01]  /*6600*/  IMAD.MOV.U32 R34, RZ, RZ, R33 ;  /* 0x000000ffff227224 */ /* 0x001fe200078e0021 */
[----:B------:R-:W-:Y:S02]  /*6610*/  MOV R31, 0x8 ;  /* 0x00000008001f7802 */ /* 0x000fe40000000f00 */
[----:B--2---:R-:W-:Y:S02]  /*6620*/  MOV R30, 0x101f ;  /* 0x0000101f001e7802 */ /* 0x004fe40000000f00 */
[----:B------:R-:W-:-:S07]  /*6630*/  MOV R25, 0xffff ;  /* 0x0000ffff00197802 */ /* 0x000fce0000000f00 */
[----:B-1-34-:R-:W-:Y:S05]  /*6640*/  WARPSYNC.COLLECTIVE R25, `(.L_x_861) ;  /* 0x0000000019087348 */ /* 0x01afea0003c00000 */
[----:B------:R0:W2:Y:S02]  /*6650*/  SHFL.BFLY P2, R32, R34, R31, R30 ;  /* 0x0c00001f22207389 */ /* 0x0000a4000004001e */
[----:B01234-:R-:W-:Y:S01]  /*6660*/  ENDCOLLECTIVE ;  /* 0x000000000000791b */ /* 0x01ffe20003800000 */
.L_x_861:
[----:B------:R-:W-:Y:S05]  /*6670*/  BSYNC B1 ;  /* 0x0000000000017941 */ /* 0x000fea0003800000 */
.L_x_860:
        /* <DEDUP_REMOVED lines=8> */
.L_x_862:
[----:B------:R-:W-:Y:S01]  /*6700*/  FADD.FTZ R36, R36, R33 ;  /* 0x0000002124247221 */ /* 0x000fe20000010000 */
[----:B------:R-:W-:-:S04]  /*6710*/  HFMA2.MMA R31, -RZ, RZ, 0, 2.384185791015625e-07 ;  /* 0x00000004ff1f7435 */ /* 0x000fc800000001ff */
[----:B------:R-:W-:Y:S02]  /*6720*/  MOV R34, R36 ;  /* 0x0000002400227202 */ /* 0x000fe40000000f00 */
[----:B------:R-:W-:-:S07]  /*6730*/  MOV R38, R32 ;  /* 0x0000002000267202 */ /* 0x000fce0000000f00 */
[----:B------:R-:W-:Y:S05]  /*6740*/  WARPSYNC.COLLECTIVE R25, `(.L_x_863) ;  /* 0x0000000019087348 */ /* 0x000fea0003c00000 */
[----:B------:R0:W1:Y:S02]  /*6750*/  SHFL.BFLY P2, R32, R34, R31, R30 ;  /* 0x0c00001f22207389 */ /* 0x000064000004001e */
[----:B01----:R-:W-:Y:S01]  /*6760*/  ENDCOLLECTIVE ;  /* 0x000000000000791b */ /* 0x003fe20003800000 */
.L_x_863:
[----:B------:R-:W-:-:S05]  /*6770*/  FADD.FTZ R38, R38, R35 ;  /* 0x0000002326267221 */ /* 0x000fca0000010000 */
[----:B------:R-:W-:Y:S02]  /*6780*/  MOV R34, R38 ;  /* 0x0000002600227202 */ /* 0x000fe40000000f00 */
[----:B------:R-:W-:-:S07]  /*6790*/  MOV R37, R32 ;  /* 0x0000002000257202 */ /* 0x000fce0000000f00 */
[----:B------:R-:W-:Y:S05]  /*67a0*/  WARPSYNC.COLLECTIVE R25, `(.L_x_864) ;  /* 0x0000000019087348 */ /* 0x000fea0003c00000 */
[----:B------:R0:W1:Y:S02]  /*67b0*/  SHFL.BFLY P2, R32, R34, R31, R30 ;  /* 0x0c00001f22207389 */ /* 0x000064000004001e */
[----:B01----:R-:W-:Y:S01]  /*67c0*/  ENDCOLLECTIVE ;  /* 0x000000000000791b */ /* 0x003fe20003800000 */
.L_x_864:
[----:B------:R-:W-:-:S05]  /*67d0*/  FADD.FTZ R37, R36, R37 ;  /* 0x0000002524257221 */ /* 0x000fca0000010000 */
[----:B------:R-:W-:Y:S01]  /*67e0*/  MOV R34, R37 ;  /* 0x0000002500227202 */ /* 0x000fe20000000f00 */
[----:B------:R-:W-:Y:S01]  /*67f0*/  IMAD.MOV.U32 R31, RZ, RZ, 0x2 ;  /* 0x00000002ff1f7424 */ /* 0x000fe200078e00ff */
[----:B------:R-:W-:-:S07]  /*6800*/  MOV R39, R32 ;  /* 0x0000002000277202 */ /* 0x000fce0000000f00 */
[----:B------:R-:W-:Y:S05]  /*6810*/  WARPSYNC.COLLECTIVE R25, `(.L_x_865) ;  /* 0x0000000019087348 */ /* 0x000fea0003c00000 */
[----:B------:R0:W1:Y:S02]  /*6820*/  SHFL.BFLY P2, R32, R34, R31, R30 ;  /* 0x0c00001f22207389 */ /* 0x000064000004001e */
[----:B01----:R-:W-:Y:S01]  /*6830*/  ENDCOLLECTIVE ;  /* 0x000000000000791b */ /* 0x003fe20003800000 */
.L_x_865:
[----:B------:R-:W-:-:S05]  /*6840*/  FADD.FTZ R39, R38, R39 ;  /* 0x0000002726277221 */ /* 0x000fca0000010000 */
[----:B------:R-:W-:Y:S02]  /*6850*/  MOV R34, R39 ;  /* 0x0000002700227202 */ /* 0x000fe40000000f00 */
[----:B------:R-:W-:-:S07]  /*6860*/  MOV R40, R32 ;  /* 0x0000002000287202 */ /* 0x000fce0000000f00 */
[----:B------:R-:W-:Y:S05]  /*6870*/  WARPSYNC.COLLECTIVE R25, `(.L_x_866) ;  /* 0x0000000019087348 */ /* 0x000fea0003c00000 */
[----:B------:R0:W1:Y:S02]  /*6880*/  SHFL.BFLY P2, R32, R34, R31, R30 ;  /* 0x0c00001f22207389 */ /* 0x000064000004001e */
[----:B01----:R-:W-:Y:S01]  /*6890*/  ENDCOLLECTIVE ;  /* 0x000000000000791b */ /* 0x003fe20003800000 */
.L_x_866:
[----:B------:R-:W-:Y:S01]  /*68a0*/  FADD.FTZ R40, R37, R40 ;  /* 0x0000002825287221 */ /* 0x000fe20000010000 */
[----:B------:R-:W-:-:S04]  /*68b0*/  HFMA2.MMA R31, -RZ, RZ, 0, 5.9604644775390625e-08 ;  /* 0x00000001ff1f7435 */ /* 0x000fc800000001ff */
[----:B------:R-:W-:Y:S02]  /*68c0*/  MOV R34, R40 ;  /* 0x0000002800227202 */ /* 0x000fe40000000f00 */
[----:B------:R-:W-:-:S07]  /*68d0*/  MOV R42, R32 ;  /* 0x00000020002a7202 */ /* 0x000fce0000000f00 */
[----:B------:R-:W-:Y:S05]  /*68e0*/  WARPSYNC.COLLECTIVE R25, `(.L_x_867) ;  /* 0x0000000019087348 */ /* 0x000fea0003c00000 */
[----:B------:R0:W1:Y:S02]  /*68f0*/  SHFL.BFLY P2, R32, R34, R31, R30 ;  /* 0x0c00001f22207389 */ /* 0x000064000004001e */
[----:B01----:R-:W-:Y:S01]  /*6900*/  ENDCOLLECTIVE ;  /* 0x000000000000791b */ /* 0x003fe20003800000 */
.L_x_867:
[----:B------:R-:W-:-:S05]  /*6910*/  FADD.FTZ R42, R39, R42 ;  /* 0x0000002a272a7221 */ /* 0x000fca0000010000 */
[----:B------:R-:W-:Y:S02]  /*6920*/  MOV R34, R42 ;  /* 0x0000002a00227202 */ /* 0x000fe40000000f00 */
[----:B------:R-:W-:-:S07]  /*6930*/  MOV R33, R32 ;  /* 0x0000002000217202 */ /* 0x000fce0000000f00 */
[----:B------:R-:W-:Y:S05]  /*6940*/  WARPSYNC.COLLECTIVE R25, `(.L_x_868) ;  /* 0x0000000019087348 */ /* 0x000fea0003c00000 */
[----:B------:R0:W1:Y:S02]  /*6950*/  SHFL.BFLY P2, R32, R34, R31, R30 ;  /* 0x0c00001f22207389 */ /* 0x000064000004001e */
[----:B01----:R-:W-:Y:S01]  /*6960*/  ENDCOLLECTIVE ;  /* 0x000000000000791b */ /* 0x003fe20003800000 */
.L_x_868:
[----:B------:R-:W-:Y:S01]  /*6970*/  FADD.FTZ R33, R40, R33 ;  /* 0x0000002128217221 */ /* 0x000fe20000010000 */
[----:B------:R-:W-:Y:S06]  /*6980*/  BRA `(.L_x_869) ;  /* 0xffffffe800cc7947 */ /* 0x000fec000383ffff */
.L_x_839:
        /* <DEDUP_REMOVED lines=8> */
.L_x_871:
[----:B------:R-:W-:Y:S05]  /*6a10*/  BSYNC B0 ;  /* 0x0000000000007941 */ /* 0x000fea0003800000 */
.L_x_870:
[----:B------:R-:W-:Y:S01]  /*6a20*/  HFMA2.MMA R31, -RZ, RZ, 0, 4.76837158203125e-07 ;  /* 0x00000008ff1f7435 */ /* 0x000fe200000001ff */
[----:B------:R-:W-:Y:S01]  /*6a30*/  MOV R34, R27 ;  /* 0x0000001b00227202 */ /* 0x000fe20000000f00 */
[----:B------:R-:W-:Y:S01]  /*6a40*/  IMAD.MOV.U32 R25, RZ, RZ, 0xffff ;  /* 0x0000ffffff197424 */ /* 0x000fe200078e00ff */
[----:B------:R-:W-:Y:S01]  /*6a50*/  MOV R30, 0x101f ;  /* 0x0000101f001e7802 */ /* 0x000fe20000000f00 */
[----:B------:R-:W-:Y:S01]  /*6a60*/  HFMA2.MMA R39, -RZ, RZ, 0, 0 ;  /* 0x00000000ff277435 */ /* 0x000fe200000001ff */
[----:B------:R-:W-:Y:S02]  /*6a70*/  MOV R29, R32 ;  /* 0x00000020001d7202 */ /* 0x000fe40000000f00 */
[----:B------:R-:W-:Y:S02]  /*6a80*/  CS2R R44, SRZ ;  /* 0x00000000002c7805 */ /* 0x000fe4000001ff00 */
[----:B------:R-:W-:-:S07]  /*6a90*/  @P0 IADD3 R35, R33, 0x1e, RZ ;  /* 0x0000001e21230810 */ /* 0x000fce0007ffe0ff */
[----:B------:R-:W-:Y:S05]  /*6aa0*/  WARPSYNC.COLLECTIVE R25, `(.L_x_872) ;  /* 0x0000000019087348 */ /* 0x000fea0003c00000 */
[----:B------:R0:W1:Y:S02]  /*6ab0*/  SHFL.BFLY P2, R32, R34, R31, R30 ;  /* 0x0c00001f22207389 */ /* 0x000064000004001e */
[----:B01----:R-:W-:Y:S01]  /*6ac0*/  ENDCOLLECTIVE ;  /* 0x000000000000791b */ /* 0x003fe20003800000 */
.L_x_872:
[----:B------:R-:W-:Y:S01]  /*6ad0*/  @P0 LEA R36, R47, UR4, 0x7 ;  /* 0x000000042f240c11 */ /* 0x000fe2000f8e38ff */
[----:B------:R-:W-:Y:S01]  /*6ae0*/  FADD.FTZ R29, R29, R26 ;  /* 0x0000001a1d1d7221 */ /* 0x000fe20000010000 */
[----:B------:R-:W-:Y:S01]  /*6af0*/  @P0 LOP3.LUT R35, R35, R10, RZ, 0x3c, !PT ;  /* 0x0000000a23230212 */ /* 0x000fe200078e3cff */
[----:B------:R-:W-:Y:S01]  /*6b00*/  HFMA2.MMA R50, -RZ, RZ, 0, 0 ;  /* 0x00000000ff327435 */ /* 0x000fe200000001ff */
[----:B------:R-:W-:Y:S02]  /*6b10*/  MOV R40, RZ ;  /* 0x000000ff00287202 */ /* 0x000fe40000000f00 */
        /* <DEDUP_REMOVED lines=9> */
.L_x_873:
[----:B------:R-:W-:Y:S02]  /*6bb0*/  MOV R34, R28 ;  /* 0x0000001c00227202 */ /* 0x000fe40000000f00 */
[----:B------:R-:W-:-:S07]  /*6bc0*/  MOV R26, R32 ;  /* 0x00000020001a7202 */ /* 0x000fce0000000f00 */
[----:B------:R-:W-:Y:S05]  /*6bd0*/  WARPSYNC.COLLECTIVE R25, `(.L_x_874) ;  /* 0x0000000019087348 */ /* 0x000fea0003c00000 */
[----:B------:R0:W1:Y:S02]  /*6be0*/  SHFL.BFLY P2, R32, R34, R31, R30 ;  /* 0x0c00001f22207389 */ /* 0x000064000004001e */
[----:B01----:R-:W-:Y:S01]  /*6bf0*/  ENDCOLLECTIVE ;  /* 0x000000000000791b */ /* 0x003fe20003800000 */
.L_x_874:
        /* <DEDUP_REMOVED lines=10> */
.L_x_875:
[----:B------:R-:W-:Y:S02]  /*6ca0*/  MOV R34, R27 ;  /* 0x0000001b00227202 */ /* 0x000fe40000000f00 */
[----:B------:R-:W-:-:S07]  /*6cb0*/  MOV R29, R32 ;  /* 0x00000020001d7202 */ /* 0x000fce0000000f00 */
[----:B------:R-:W-:Y:S05]  /*6cc0*/  WARPSYNC.COLLECTIVE R25, `(.L_x_876) ;  /* 0x0000000019087348 */ /* 0x000fea0003c00000 */
[----:B------:R0:W1:Y:S02]  /*6cd0*/  SHFL.BFLY P2, R32, R34, R31, R30 ;  /* 0x0c00001f22207389 */ /* 0x000064000004001e */
[----:B01----:R-:W-:Y:S01]  /*6ce0*/  ENDCOLLECTIVE ;  /* 0x000000000000791b */ /* 0x003fe20003800000 */
.L_x_876:
        /* <DEDUP_REMOVED lines=12> */
.L_x_877:
[----:B------:R-:W0:Y:S01]  /*6db0*/  LDC.64 R26, c[0x0][0x218] ;  /* 0x00008600ff1a7b82 */ /* 0x000e220000000a00 */
[----:B------:R-:W-:Y:S02]  /*6dc0*/  MOV R34, R36 ;  /* 0x0000002400227202 */ /* 0x000fe40000000f00 */
[----:B------:R-:W-:-:S07]  /*6dd0*/  MOV R38, R32 ;  /* 0x0000002000267202 */ /* 0x000fce0000000f00 */
[----:B0-----:R-:W-:Y:S05]  /*6de0*/  WARPSYNC.COLLECTIVE R25, `(.L_x_878) ;  /* 0x0000000019087348 */ /* 0x001fea0003c00000 */
[----:B------:R1:W2:Y:S02]  /*6df0*/  SHFL.BFLY P2, R32, R34, R31, R30 ;  /* 0x0c00001f22207389 */ /* 0x0002a4000004001e */
[----:B012---:R-:W-:Y:S01]  /*6e00*/  ENDCOLLECTIVE ;  /* 0x000000000000791b */ /* 0x007fe20003800000 */
.L_x_878:
[----:B------:R-:W-:Y:S01]  /*6e10*/  FADD.FTZ R35, R35, R38 ;  /* 0x0000002623237221 */ /* 0x000fe20000010000 */
[----:B------:R-:W-:Y:S02]  /*6e20*/  @P0 MOV R44, R46 ;  /* 0x0000002e002c0202 */ /* 0x000fe40000000f00 */
[----:B------:R-:W-:Y:S01]  /*6e30*/  @P0 MOV R45, R48 ;  /* 0x00000030002d0202 */ /* 0x000fe20000000f00 */
[----:B------:R-:W-:Y:S02]  /*6e40*/  HFMA2.MMA R48, -RZ, RZ, 0, 0 ;  /* 0x00000000ff307435 */ /* 0x000fe400000001ff */
[----:B------:R-:W-:Y:S01]  /*6e50*/  HFMA2.MMA R31, -RZ, RZ, 0, 4.76837158203125e-07 ;  /* 0x00000008ff1f7435 */ /* 0x000fe200000001ff */
[----:B------:R-:W-:Y:S02]  /*6e60*/  MOV R34, R39 ;  /* 0x0000002700227202 */ /* 0x000fe40000000f00 */
[----:B------:R-:W-:-:S08]  /*6e70*/  MOV R37, R32 ;  /* 0x0000002000257202 */ /* 0x000fd00000000f00 */
[----:B------:R-:W-:Y:S05]  /*6e80*/  WARPSYNC.COLLECTIVE R25, `(.L_x_879) ;  /* 0x0000000019087348 */ /* 0x000fea0003c00000 */
[----:B------:R0:W1:Y:S02]  /*6e90*/  SHFL.BFLY P2, R32, R34, R31, R30 ;  /* 0x0c00001f22207389 */ /* 0x000064000004001e */
[----:B01----:R-:W-:Y:S01]  /*6ea0*/  ENDCOLLECTIVE ;  /* 0x000000000000791b */ /* 0x003fe20003800000 */
.L_x_879:
[----:B------:R-:W-:Y:S01]  /*6eb0*/  FADD.FTZ R36, R36, R37 ;  /* 0x0000002524247221 */ /* 0x000fe20000010000 */
[----:B------:R-:W-:-:S04]  /*6ec0*/  IMAD.IADD R37, R33, 0x1, R14 ;  /* 0x0000000121257824 */ /* 0x000fc800078e020e */
[----:B------:R-:W-:Y:S01]  /*6ed0*/  IMAD.WIDE R26, R37, 0x2, R26 ;  /* 0x00000002251a7825 */ /* 0x000fe200078e021a */
[----:B------:R-:W-:Y:S02]  /*6ee0*/  MOV R34, R40 ;  /* 0x0000002800227202 */ /* 0x000fe40000000f00 */
[----:B------:R-:W-:-:S07]  /*6ef0*/  MOV R42, R32 ;  /* 0x00000020002a7202 */ /* 0x000fce0000000f00 */
[----:B------:R-:W-:Y:S05]  /*6f00*/  WARPSYNC.COLLECTIVE R25, `(.L_x_880) ;  /* 0x0000000019087348 */ /* 0x000fea0003c00000 */
[----:B------:R0:W1:Y:S02]  /*6f10*/  SHFL.BFLY P2, R32, R34, R31, R30 ;  /* 0x0c00001f22207389 */ /* 0x000064000004001e */
[----:B01----:R-:W-:Y:S01]  /*6f20*/  ENDCOLLECTIVE ;  /* 0x000000000000791b */ /* 0x003fe20003800000 */
.L_x_880:
[----:B------:R-:W-:Y:S01]  /*6f30*/  FADD.FTZ R42, R42, R39 ;  /* 0x000000272a2a7221 */ /* 0x000fe20000010000 */
[----:B------:R-:W-:-:S04]  /*6f40*/  HFMA2.MMA R31, -RZ, RZ, 0, 2.384185791015625e-07 ;  /* 0x00000004ff1f7435 */ /* 0x000fc800000001ff */
[----:B------:R-:W-:Y:S01]  /*6f50*/  MOV R34, R42 ;  /* 0x0000002a00227202 */ /* 0x000fe20000000f00 */
[----:B------:R-:W-:-:S07]  /*6f60*/  IMAD.MOV.U32 R41, RZ, RZ, R32 ;  /* 0x000000ffff297224 */ /* 0x000fce00078e0020 */
[----:B------:R-:W-:Y:S05]  /*6f70*/  WARPSYNC.COLLECTIVE R25, `(.L_x_881) ;  /* 0x0000000019087348 */ /* 0x000fea0003c00000 */
[----:B------:R0:W1:Y:S02]  /*6f80*/  SHFL.BFLY P2, R32, R34, R31, R30 ;  /* 0x0c00001f22207389 */ /* 0x000064000004001e */
[----:B01----:R-:W-:Y:S01]  /*6f90*/  ENDCOLLECTIVE ;  /* 0x000000000000791b */ /* 0x003fe20003800000 */
.L_x_881:
[----:B------:R-:W-:-:S05]  /*6fa0*/  FADD.FTZ R41, R41, R40 ;  /* 0x0000002829297221 */ /* 0x000fca0000010000 */
[----:B------:R-:W-:Y:S02]  /*6fb0*/  MOV R34, R41 ;  /* 0x0000002900227202 */ /* 0x000fe40000000f00 */
[----:B------:R-:W-:-:S07]  /*6fc0*/  MOV R39, R32 ;  /* 0x0000002000277202 */ /* 0x000fce0000000f00 */
[----:B------:R-:W-:Y:S05]  /*6fd0*/  WARPSYNC.COLLECTIVE R25, `(.L_x_882) ;  /* 0x0000000019087348 */ /* 0x000fea0003c00000 */
[----:B------:R0:W1:Y:S02]  /*6fe0*/  SHFL.BFLY P2, R32, R34, R31, R30 ;  /* 0x0c00001f22207389 */ /* 0x000064000004001e */
[----:B01----:R-:W-:Y:S01]  /*6ff0*/  ENDCOLLECTIVE ;  /* 0x000000000000791b */ /* 0x003fe20003800000 */
.L_x_882:
[----:B------:R-:W-:Y:S01]  /*7000*/  FADD.FTZ R39, R42, R39 ;  /* 0x000000272a277221 */ /* 0x000fe20000010000 */
[----:B------:R-:W-:-:S03]  /*7010*/  HFMA2.MMA R31, -RZ, RZ, 0, 1.1920928955078125e-07 ;  /* 0x00000002ff1f7435 */ /* 0x000fc600000001ff */
[----:B------:R-:W-:Y:S01]  /*7020*/  IMAD.MOV.U32 R34, RZ, RZ, R39 ;  /* 0x000000ffff227224 */ /* 0x000fe200078e0027 */
[----:B------:R-:W-:-:S07]  /*7030*/  MOV R40, R32 ;  /* 0x0000002000287202 */ /* 0x000fce0000000f00 */
[----:B------:R-:W-:Y:S05]  /*7040*/  WARPSYNC.COLLECTIVE R25, `(.L_x_883) ;  /* 0x0000000019087348 */ /* 0x000fea0003c00000 */
[----:B------:R0:W1:Y:S02]  /*7050*/  SHFL.BFLY P2, R32, R34, R31, R30 ;  /* 0x0c00001f22207389 */ /* 0x000064000004001e */
[----:B01----:R-:W-:Y:S01]  /*7060*/  ENDCOLLECTIVE ;  /* 0x000000000000791b */ /* 0x003fe20003800000 */
.L_x_883:
[----:B------:R-:W-:-:S05]  /*7070*/  FADD.FTZ R40, R41, R40 ;  /* 0x0000002829287221 */ /* 0x000fca0000010000 */
[----:B------:R-:W-:Y:S02]  /*7080*/  MOV R34, R40 ;  /* 0x0000002800227202 */ /* 0x000fe40000000f00 */
[----:B------:R-:W-:-:S07]  /*7090*/  MOV R28, R32 ;  /* 0x00000020001c7202 */ /* 0x000fce0000000f00 */
[----:B------:R-:W-:Y:S05]  /*70a0*/  WARPSYNC.COLLECTIVE R25, `(.L_x_884) ;  /* 0x0000000019087348 */ /* 0x000fea0003c00000 */
[----:B------:R0:W1:Y:S02]  /*70b0*/  SHFL.BFLY P2, R32, R34, R31, R30 ;  /* 0x0c00001f22207389 */ /* 0x000064000004001e */
[----:B01----:R-:W-:Y:S01]  /*70c0*/  ENDCOLLECTIVE ;  /* 0x000000000000791b */ /* 0x003fe20003800000 */
.L_x_884:
        /* <DEDUP_REMOVED lines=9> */
[----:B------:R-:W-:-:S07]  /*7160*/  MOV R43, R32 ;  /* 0x00000020002b7202 */ /* 0x000fce0000000f00 */
[----:B012---:R-:W-:Y:S05]  /*7170*/  WARPSYNC.COLLECTIVE R25, `(.L_x_885) ;  /* 0x0000000019087348 */ /* 0x007fea0003c00000 */
[----:B------:R3:W4:Y:S02]  /*7180*/  SHFL.BFLY P2, R32, R34, R31, R30 ;  /* 0x0c00001f22207389 */ /* 0x000724000004001e */
[----:B01234-:R-:W-:Y:S01]  /*7190*/  ENDCOLLECTIVE ;  /* 0x000000000000791b */ /* 0x01ffe20003800000 */
.L_x_885:
[----:B------:R-:W-:Y:S01]  /*71a0*/  FADD.FTZ R43, R40, R43 ;  /* 0x0000002b282b7221 */ /* 0x000fe20000010000 */
[----:B------:R-:W0:Y:S04]  /*71b0*/  LDC.64 R28, c[0x0][0x220] ;  /* 0x00008800ff1c7b82 */ /* 0x000e280000000a00 */
[----:B------:R-:W-:Y:S02]  /*71c0*/  MOV R34, R43 ;  /* 0x0000002b00227202 */ /* 0x000fe40000000f00 */
[----:B------:R-:W-:-:S07]  /*71d0*/  MOV R40, R32 ;  /* 0x0000002000287202 */ /* 0x000fce0000000f00 */
[----:B0-----:R-:W-:Y:S05]  /*71e0*/  WARPSYNC.COLLECTIVE R25, `(.L_x_886) ;  /* 0x0000000019087348 */ /* 0x001fea0003c00000 */
[----:B------:R1:W2:Y:S02]  /*71f0*/  SHFL.BFLY P2, R32, R34, R31, R30 ;  /* 0x0c00001f22207389 */ /* 0x0002a4000004001e */
[----:B012---:R-:W-:Y:S01]  /*7200*/  ENDCOLLECTIVE ;  /* 0x000000000000791b */ /* 0x007fe20003800000 */
.L_x_886:
[----:B------:R-:W-:-:S04]  /*7210*/  IMAD.WIDE R28, R37, 0x2, R28 ;  /* 0x00000002251c7825 */ /* 0x000fc800078e021c */
[----:B------:R-:W-:Y:S01]  /*7220*/  FADD.FTZ R40, R41, R40 ;  /* 0x0000002829287221 */ /* 0x000fe20000010000 */
[----:B------:R-:W-:Y:S02]  /*7230*/  @P0 MOV R48, R52 ;  /* 0x0000003400300202 */ /* 0x000fe40000000f00 */
[----:B------:R-:W-:Y:S02]  /*7240*/  @P0 MOV R50, R54 ;  /* 0x0000003600320202 */ /* 0x000fe40000000f00 */
[----:B------:R-:W-:Y:S01]  /*7250*/  ISETP.NE.AND P0, PT, R47, RZ, PT ;  /* 0x000000ff2f00720c */ /* 0x000fe20003f05270 */
[----:B------:R-:W-:Y:S01]  /*7260*/  HFMA2.MMA R31, -RZ, RZ, 0, 4.76837158203125e-07 ;  /* 0x00000008ff1f7435 */ /* 0x000fe200000001ff */
[----:B------:R-:W-:Y:S02]  /*7270*/  MOV R34, R44 ;  /* 0x0000002c00227202 */ /* 0x000fe40000000f00 */
[----:B------:R-:W-:-:S09]  /*7280*/  MOV R42, R32 ;  /* 0x00000020002a7202 */ /* 0x000fd20000000f00 */
[----:B------:R-:W-:Y:S05]  /*7290*/  WARPSYNC.COLLECTIVE R25, `(.L_x_887) ;  /* 0x0000000019087348 */ /* 0x000fea0003c00000 */
[----:B------:R0:W1:Y:S02]  /*72a0*/  SHFL.BFLY P2, R32, R34, R31, R30 ;  /* 0x0c00001f22207389 */ /* 0x000064000004001e */
[----:B01----:R-:W-:Y:S01]  /*72b0*/  ENDCOLLECTIVE ;  /* 0x000000000000791b */ /* 0x003fe20003800000 */
.L_x_887:
[----:B------:R-:W-:Y:S01]  /*72c0*/  @!P0 F2FP.BF16.F32.PACK_AB R33, RZ, R36 ;  /* 0x00000024ff21823e */ /* 0x000fe200000010ff */
[----:B------:R-:W-:Y:S01]  /*72d0*/  FADD.FTZ R42, R43, R42 ;  /* 0x0000002a2b2a7221 */ /* 0x000fe20000010000 */
[----:B------:R-:W-:Y:S02]  /*72e0*/  MOV R34, R45 ;  /* 0x0000002d00227202 */ /* 0x000fe40000000f00 */
[----:B------:R-:W-:-:S07]  /*72f0*/  MOV R51, R32 ;  /* 0x0000002000337202 */ /* 0x000fce0000000f00 */
[----:B------:R-:W-:Y:S05]  /*7300*/  WARPSYNC.COLLECTIVE R25, `(.L_x_888) ;  /* 0x0000000019087348 */ /* 0x000fea0003c00000 */
[----:B------:R0:W1:Y:S02]  /*7310*/  SHFL.BFLY P2, R32, R34, R31, R30 ;  /* 0x0c00001f22207389 */ /* 0x000064000004001e */
[----:B01----:R-:W-:Y:S01]  /*7320*/  ENDCOLLECTIVE ;  /* 0x000000000000791b */ /* 0x003fe20003800000 */
.L_x_888:
[----:B------:R-:W-:Y:S01]  /*7330*/  FADD.FTZ R51, R51, R44 ;  /* 0x0000002c33337221 */ /* 0x000fe20000010000 */
[----:B------:R-:W-:-:S04]  /*7340*/  HFMA2.MMA R31, -RZ, RZ, 0, 2.384185791015625e-07 ;  /* 0x00000004ff1f7435 */ /* 0x000fc800000001ff */
[----:B------:R-:W-:Y:S01]  /*7350*/  MOV R34, R51 ;  /* 0x0000003300227202 */ /* 0x000fe20000000f00 */
[----:B------:R-:W-:-:S07]  /*7360*/  IMAD.MOV.U32 R46, RZ, RZ, R32 ;  /* 0x000000ffff2e7224 */ /* 0x000fce00078e0020 */
[----:B------:R-:W-:Y:S05]  /*7370*/  WARPSYNC.COLLECTIVE R25, `(.L_x_889) ;  /* 0x0000000019087348 */ /* 0x000fea0003c00000 */
[----:B------:R0:W1:Y:S02]  /*7380*/  SHFL.BFLY P2, R32, R34, R31, R30 ;  /* 0x0c00001f22207389 */ /* 0x000064000004001e */
[----:B01----:R-:W-:Y:S01]  /*7390*/  ENDCOLLECTIVE ;  /* 0x000000000000791b */ /* 0x003fe20003800000 */
.L_x_889:
[----:B------:R-:W-:-:S05]  /*73a0*/  FADD.FTZ R46, R46, R45 ;  /* 0x0000002d2e2e7221 */ /* 0x000fca0000010000 */
[----:B------:R-:W-:Y:S02]  /*73b0*/  MOV R34, R46 ;  /* 0x0000002e00227202 */ /* 0x000fe40000000f00 */
[----:B------:R-:W-:-:S07]  /*73c0*/  MOV R44, R32 ;  /* 0x00000020002c7202 */ /* 0x000fce0000000f00 */
[----:B------:R-:W-:Y:S05]  /*73d0*/  WARPSYNC.COLLECTIVE R25, `(.L_x_890) ;  /* 0x0000000019087348 */ /* 0x000fea0003c00000 */
[----:B------:R0:W1:Y:S02]  /*73e0*/  SHFL.BFLY P2, R32, R34, R31, R30 ;  /* 0x0c00001f22207389 */ /* 0x000064000004001e */
[----:B01----:R-:W-:Y:S01]  /*73f0*/  ENDCOLLECTIVE ;  /* 0x000000000000791b */ /* 0x003fe20003800000 */
.L_x_890:
[----:B------:R-:W-:Y:S01]  /*7400*/  FADD.FTZ R44, R51, R44 ;  /* 0x0000002c332c7221 */ /* 0x000fe20000010000 */
[----:B------:R-:W-:-:S03]  /*7410*/  HFMA2.MMA R31, -RZ, RZ, 0, 1.1920928955078125e-07 ;  /* 0x00000002ff1f7435 */ /* 0x000fc600000001ff */
[----:B------:R-:W-:Y:S01]  /*7420*/  IMAD.MOV.U32 R34, RZ, RZ, R44 ;  /* 0x000000ffff227224 */ /* 0x000fe200078e002c */
[----:B------:R-:W-:-:S07]  /*7430*/  MOV R45, R32 ;  /* 0x00000020002d7202 */ /* 0x000fce0000000f00 */
[----:B------:R-:W-:Y:S05]  /*7440*/  WARPSYNC.COLLECTIVE R25, `(.L_x_891) ;  /* 0x0000000019087348 */ /* 0x000fea0003c00000 */
[----:B------:R0:W1:Y:S02]  /*7450*/  SHFL.BFLY P2, R32, R34, R31, R30 ;  /* 0x0c00001f22207389 */ /* 0x000064000004001e */
[----:B01----:R-:W-:Y:S01]  /*7460*/  ENDCOLLECTIVE ;  /* 0x000000000000791b */ /* 0x003fe20003800000 */
.L_x_891:
[----:B------:R-:W-:-:S05]  /*7470*/  FADD.FTZ R45, R46, R45 ;  /* 0x0000002d2e2d7221 */ /* 0x000fca0000010000 */
[----:B------:R-:W-:Y:S02]  /*7480*/  MOV R34, R45 ;  /* 0x0000002d00227202 */ /* 0x000fe40000000f00 */
[----:B------:R-:W-:-:S07]  /*7490*/  MOV R51, R32 ;  /* 0x0000002000337202 */ /* 0x000fce0000000f00 */
[----:B------:R-:W-:Y:S05]  /*74a0*/  WARPSYNC.COLLECTIVE R25, `(.L_x_892) ;  /* 0x0000000019087348 */ /* 0x000fea0003c00000 */
[----:B------:R0:W1:Y:S02]  /*74b0*/  SHFL.BFLY P2, R32, R34, R31, R30 ;  /* 0x0c00001f22207389 */ /* 0x000064000004001e */
[----:B01----:R-:W-:Y:S01]  /*74c0*/  ENDCOLLECTIVE ;  /* 0x000000000000791b */ /* 0x003fe20003800000 */
.L_x_892:
[----:B------:R-:W-:Y:S01]  /*74d0*/  FADD.FTZ R51, R44, R51 ;  /* 0x000000332c337221 */ /* 0x000fe20000010000 */
[----:B------:R-:W-:-:S04]  /*74e0*/  HFMA2.MMA R31, -RZ, RZ, 0, 5.9604644775390625e-08 ;  /* 0x00000001ff1f7435 */ /* 0x000fc800000001ff */
[----:B------:R-:W-:Y:S02]  /*74f0*/  MOV R34, R51 ;  /* 0x0000003300227202 */ /* 0x000fe40000000f00 */
[----:B------:R-:W-:-:S07]  /*7500*/  MOV R46, R32 ;  /* 0x00000020002e7202 */ /* 0x000fce0000000f00 */
[----:B------:R-:W-:Y:S05]  /*7510*/  WARPSYNC.COLLECTIVE R25, `(.L_x_893) ;  /* 0x0000000019087348 */ /* 0x000fea0003c00000 */
[----:B------:R0:W1:Y:S02]  /*7520*/  SHFL.BFLY P2, R32, R34, R31, R30 ;  /* 0x0c00001f22207389 */ /* 0x000064000004001e */
[----:B01----:R-:W-:Y:S01]  /*7530*/  ENDCOLLECTIVE ;  /* 0x000000000000791b */ /* 0x003fe20003800000 */
.L_x_893:
[----:B------:R-:W-:-:S05]  /*7540*/  FADD.FTZ R45, R45, R46 ;  /* 0x0000002e2d2d7221 */ /* 0x000fca0000010000 */
[----:B------:R-:W-:Y:S01]  /*7550*/  MOV R34, R45 ;  /* 0x0000002d00227202 */ /* 0x000fe20000000f00 */
[----:B------:R-:W-:-:S07]  /*7560*/  IMAD.MOV.U32 R44, RZ, RZ, R32 ;  /* 0x000000ffff2c7224 */ /* 0x000fce00078e0020 */
[----:B------:R-:W-:Y:S05]  /*7570*/  WARPSYNC.COLLECTIVE R25, `(.L_x_894) ;  /* 0x0000000019087348 */ /* 0x000fea0003c00000 */
[----:B------:R0:W1:Y:S02]  /*7580*/  SHFL.BFLY P2, R32, R34, R31, R30 ;  /* 0x0c00001f22207389 */ /* 0x000064000004001e */
[----:B01----:R-:W-:Y:S01]  /*7590*/  ENDCOLLECTIVE ;  /* 0x000000000000791b */ /* 0x003fe20003800000 */
.L_x_894:
[----:B------:R-:W-:Y:S01]  /*75a0*/  HFMA2.MMA R31, -RZ, RZ, 0, 4.76837158203125e-07 ;  /* 0x00000008ff1f7435 */ /* 0x000fe200000001ff */
[----:B------:R-:W-:Y:S02]  /*75b0*/  MOV R34, R48 ;  /* 0x0000003000227202 */ /* 0x000fe40000000f00 */
[----:B------:R-:W-:-:S08]  /*75c0*/  MOV R46, R32 ;  /* 0x00000020002e7202 */ /* 0x000fd00000000f00 */
[----:B------:R-:W-:Y:S05]  /*75d0*/  WARPSYNC.COLLECTIVE R25, `(.L_x_895) ;  /* 0x0000000019087348 */ /* 0x000fea0003c00000 */
[----:B------:R0:W1:Y:S02]  /*75e0*/  SHFL.BFLY P2, R32, R34, R31, R30 ;  /* 0x0c00001f22207389 */ /* 0x000064000004001e */
[----:B01----:R-:W-:Y:S01]  /*75f0*/  ENDCOLLECTIVE ;  /* 0x000000000000791b */ /* 0x003fe20003800000 */
.L_x_895:
[----:B------:R-:W-:Y:S02]  /*7600*/  MOV R34, R50 ;  /* 0x0000003200227202 */ /* 0x000fe40000000f00 */
[----:B------:R-:W-:-:S07]  /*7610*/  MOV R55, R32 ;  /* 0x0000002000377202 */ /* 0x000fce0000000f00 */
[----:B------:R-:W-:Y:S05]  /*7620*/  WARPSYNC.COLLECTIVE R25, `(.L_x_896) ;  /* 0x0000000019087348 */ /* 0x000fea0003c00000 */
[----:B------:R0:W1:Y:S02]  /*7630*/  SHFL.BFLY P2, R32, R34, R31, R30 ;  /* 0x0c00001f22207389 */ /* 0x000064000004001e */
[----:B01----:R-:W-:Y:S01]  /*7640*/  ENDCOLLECTIVE ;  /* 0x000000000000791b */ /* 0x003fe20003800000 */
.L_x_896:
[----:B------:R-:W-:Y:S01]  /*7650*/  FADD.FTZ R55, R55, R48 ;  /* 0x0000003037377221 */ /* 0x000fe20000010000 */
[----:B------:R-:W-:-:S04]  /*7660*/  HFMA2.MMA R31, -RZ, RZ, 0, 2.384185791015625e-07 ;  /* 0x00000004ff1f7435 */ /* 0x000fc800000001ff */
[----:B------:R-:W-:Y:S01]  /*7670*/  MOV R34, R55 ;  /* 0x0000003700227202 */ /* 0x000fe20000000f00 */
[----:B------:R-:W-:-:S07]  /*7680*/  IMAD.MOV.U32 R57, RZ, RZ, R32 ;  /* 0x000000ffff397224 */ /* 0x000fce00078e0020 */
[----:B------:R-:W-:Y:S05]  /*7690*/  WARPSYNC.COLLECTIVE R25, `(.L_x_897) ;  /* 0x0000000019087348 */ /* 0x000fea0003c00000 */
[----:B------:R0:W1:Y:S02]  /*76a0*/  SHFL.BFLY P2, R32, R34, R31, R30 ;  /* 0x0c00001f22207389 */ /* 0x000064000004001e */
[----:B01----:R-:W-:Y:S01]  /*76b0*/  ENDCOLLECTIVE ;  /* 0x000000000000791b */ /* 0x003fe20003800000 */
.L_x_897:
[----:B------:R-:W-:-:S05]  /*76c0*/  FADD.FTZ R57, R57, R50 ;  /* 0x0000003239397221 */ /* 0x000fca0000010000 */
[----:B------:R-:W-:Y:S02]  /*76d0*/  MOV R34, R57 ;  /* 0x0000003900227202 */ /* 0x000fe40000000f00 */
[----:B------:R-:W-:-:S07]  /*76e0*/  MOV R48, R32 ;  /* 0x0000002000307202 */ /* 0x000fce0000000f00 */
[----:B------:R-:W-:Y:S05]  /*76f0*/  WARPSYNC.COLLECTIVE R25, `(.L_x_898) ;  /* 0x0000000019087348 */ /* 0x000fea0003c00000 */
[----:B------:R0:W1:Y:S02]  /*7700*/  SHFL.BFLY P2, R32, R34, R31, R30 ;  /* 0x0c00001f22207389 */ /* 0x000064000004001e */
[----:B01----:R-:W-:Y:S01]  /*7710*/  ENDCOLLECTIVE ;  /* 0x000000000000791b */ /* 0x003fe20003800000 */
.L_x_898:
[----:B------:R-:W-:Y:S01]  /*7720*/  FADD.FTZ R48, R55, R48 ;  /* 0x0000003037307221 */ /* 0x000fe20000010000 */
[----:B------:R-:W-:-:S04]  /*7730*/  HFMA2.MMA R31, -RZ, RZ, 0, 1.1920928955078125e-07 ;  /* 0x00000002ff1f7435 */ /* 0x000fc800000001ff */
[----:B------:R-:W-:Y:S02]  /*7740*/  MOV R34, R48 ;  /* 0x0000003000227202 */ /* 0x000fe40000000f00 */
[----:B------:R-:W-:-:S07]  /*7750*/  MOV R50, R32 ;  /* 0x0000002000327202 */ /* 0x000fce0000000f00 */
[----:B------:R-:W-:Y:S05]  /*7760*/  WARPSYNC.COLLECTIVE R25, `(.L_x_899) ;  /* 0x0000000019087348 */ /* 0x000fea0003c00000 */
[----:B------:R0:W1:Y:S02]  /*7770*/  SHFL.BFLY P2, R32, R34, R31, R30 ;  /* 0x0c00001f22207389 */ /* 0x000064000004001e */
[----:B01----:R-:W-:Y:S01]  /*7780*/  ENDCOLLECTIVE ;  /* 0x000000000000791b */ /* 0x003fe20003800000 */
.L_x_899:
[----:B------:R-:W-:-:S05]  /*7790*/  FADD.FTZ R50, R57, R50 ;  /* 0x0000003239327221 */ /* 0x000fca0000010000 */
[----:B------:R-:W-:Y:S02]  /*77a0*/  MOV R34, R50 ;  /* 0x0000003200227202 */ /* 0x000fe40000000f00 */
[----:B------:R-:W-:-:S07]  /*77b0*/  MOV R39, R32 ;  /* 0x0000002000277202 */ /* 0x000fce0000000f00 */
[----:B------:R-:W-:Y:S05]  /*77c0*/  WARPSYNC.COLLECTIVE R25, `(.L_x_900) ;  /* 0x0000000019087348 */ /* 0x000fea0003c00000 */
[----:B------:R0:W1:Y:S02]  /*77d0*/  SHFL.BFLY P2, R32, R34, R31, R30 ;  /* 0x0c00001f22207389 */ /* 0x000064000004001e */
[----:B01----:R-:W-:Y:S01]  /*77e0*/  ENDCOLLECTIVE ;  /* 0x000000000000791b */ /* 0x003fe20003800000 */
.L_x_900:
        /* <DEDUP_REMOVED lines=21> */
.L_x_901:
        /* <DEDUP_REMOVED lines=11> */
.L_x_902:
[----:B------:R-:W-:Y:S01]  /*79f0*/  FADD.FTZ R36, R39, R36 ;  /* 0x0000002427247221 */ /* 0x000fe20000010000 */
[----:B------:R-:W-:Y:S06]  /*7a00*/  BRA `(.L_x_903) ;  /* 0xffffffe400107947 */ /* 0x000fec000383ffff */
.L_x_904:
        /* <DEDUP_REMOVED lines=15> */
.L_x_3192:


//--------------------- .text._ZN13group_norm_v218gn_bwd_cuda_kernelI13__nv_bfloat16Li480ELi3ELi16ELi60ELi1024ELb1ELb1ELi8ELi960ELi960ELi4ELb1ELi2ELb0ELb0ELNS_15WgradSyncMethodE3ENS_16CompileConditionILi900EEEEEvPT_S6_S6_PKS5_S8_S8_S8_PKfflPfPj --------------------------
	.section	.text._ZN13group_norm_v218gn_bwd_cuda_kernelI13__nv_bfloat16Li480ELi3ELi16ELi60ELi1024ELb1ELb1ELi8ELi960ELi960ELi4ELb1ELi2ELb0ELb0ELNS_15WgradSyncMethodE3ENS_16CompileConditionILi900EEEEEvPT_S6_S6_PKS5_S8_S8_S8_PKfflPfPj,"ax",@progbits
	.align	128
        .global         _ZN13group_norm_v218gn_bwd_cuda_kernelI13__nv_bfloat16Li480ELi3ELi16ELi60ELi1024ELb1ELb1ELi8ELi960ELi960ELi4ELb1ELi2ELb0ELb0ELNS_15WgradSyncMethodE3ENS_16CompileConditionILi900EEEEEvPT_S6_S6_PKS5_S8_S8_S8_PKfflPfPj
        .type           _ZN13group_norm_v218gn_bwd_cuda_kernelI13__nv_bfloat16Li480ELi3ELi16ELi60ELi1024ELb1ELb1ELi8ELi960ELi960ELi4ELb1ELi2ELb0ELb0ELNS_15WgradSyncMethodE3ENS_16CompileConditionILi900EEEEEvPT_S6_S6_PKS5_S8_S8_S8_PKfflPfPj,@function
        .size           _ZN13group_norm_v218gn_bwd_cuda_kernelI13__nv_bfloat16Li480ELi3ELi16ELi60ELi1024ELb1ELb1ELi8ELi960ELi960ELi4ELb1ELi2ELb0ELb0ELNS_15WgradSyncMethodE3ENS_16CompileConditionILi900EEEEEvPT_S6_S6_PKS5_S8_S8_S8_PKfflPfPj,(.L_x_3193 - _ZN13group_norm_v218gn_bwd_cuda_kernelI13__nv_bfloat16Li480ELi3ELi16ELi60ELi1024ELb1ELb1ELi8ELi960ELi960ELi4ELb1ELi2ELb0ELb0ELNS_15WgradSyncMethodE3ENS_16CompileConditionILi900EEEEEvPT_S6_S6_PKS5_S8_S8_S8_PKfflPfPj)
        .other          _ZN13group_norm_v218gn_bwd_cuda_kernelI13__nv_bfloat16Li480ELi3ELi16ELi60ELi1024ELb1ELb1ELi8ELi960ELi960ELi4ELb1ELi2ELb0ELb0ELNS_15WgradSyncMethodE3ENS_16CompileConditionILi900EEEEEvPT_S6_S6_PKS5_S8_S8_S8_PKfflPfPj,@"STO_CUDA_ENTRY STV_DEFAULT"
_ZN13group_norm_v218gn_bwd_cuda_kernelI13__nv_bfloat16Li480ELi3ELi16ELi60ELi1024ELb1ELb1ELi8ELi960ELi960ELi4ELb1ELi2ELb0ELb0ELNS_15WgradSyncMethodE3ENS_16CompileConditionILi900EEEEEvPT_S6_S6_PKS5_S8_S8_S8_PKfflPfPj:
.text._ZN13group_norm_v218gn_bwd_cuda_kernelI13__nv_bfloat16Li480ELi3ELi16ELi60ELi1024ELb1ELb1ELi8ELi960ELi960ELi4ELb1ELi2ELb0ELb0ELNS_15WgradSyncMethodE3ENS_16CompileConditionILi900EEEEEvPT_S6_S6_PKS5_S8_S8_S8_PKfflPfPj:
        /* <DEDUP_REMOVED lines=29> */
.L_x_907:
[----:B------:R-:W2:Y:S04]  /*01d0*/  LD.E.STRONG.GPU R0, desc[UR12][R2.64] ;  /* 0x0000000c02007980 */ /* 0x000ea8000c10f900 */
[----:B--2---:R-:W-:Y:S01]  /*01e0*/  CCTL.IVALL ;  /* 0x00000000ff00798f */ /* 0x004fe20002000000 */
[----:B------:R-:W-:Y:S05]  /*01f0*/  YIELD ;  /* 0x0000000000007946 */ /* 0x000fea0003800000 */
[----:B-----5:R-:W-:-:S04]  /*0200*/  LOP3.LUT R0, R0, R5, RZ, 0x3c, !PT ;  /* 0x0000000500007212 */ /* 0x020fc800078e3cff */
[----:B------:R-:W-:-:S13]  /*0210*/  ISETP.GT.AND P0, PT, R0, -0x1, PT ;  /* 0xffffffff0000780c */ /* 0x000fda0003f04270 */
[----:B------:R-:W-:Y:S05]  /*0220*/  @P0 BRA `(.L_x_907) ;  /* 0xfffffffc00e80947 */ /* 0x000fea000383ffff */
.L_x_906:
[----:B------:R-:W-:Y:S05]  /*0230*/  WARPSYNC.ALL ;  /* 0x0000000000007948 */ /* 0x000fea0003800000 */
[----:B------:R-:W-:Y:S06]  /*0240*/  BAR.SYNC.DEFER_BLOCKING 0x0 ;  /* 0x0000000000007b1d */ /* 0x000fec0000010000 */
[----:B------:R-:W-:Y:S05]  /*0250*/  BRA `(.L_x_908) ;  /* 0x0000004800187947 */ /* 0x000fea0003800000 */
.L_x_905:
        /* <DEDUP_REMOVED lines=11> */
[----:B------:R-:W-:Y:S01]  /*0310*/  VIADD R12, R14, 0x1e0 ;  /* 0x000001e00e0c7836 */ /* 0x000fe20000000000 */
[----:B------:R-:W-:Y:S01]  /*0320*/  SHF.R.S32.HI R8, RZ, 0x1f, R14 ;  /* 0x0000001fff087819 */ /* 0x000fe2000001140e */
[----:B------:R-:W0:Y:S01]  /*0330*/  S2UR UR6, SR_CgaCtaId ;  /* 0x00000000000679c3 */ /* 0x000e220000008800 */
[----:B------:R-:W-:-:S02]  /*0340*/  UMOV UR4, 0x400 ;  /* 0x0000040000047882 */ /* 0x000fc40000000000 */
[----:B------:R-:W-:Y:S01]  /*0350*/  SHF.R.S32.HI R11, RZ, 0x1f, R12 ;  /* 0x0000001fff0b7819 */ /* 0x000fe2000001140c */
[----:B------:R-:W-:Y:S01]  /*0360*/  UIADD3 UR4, UR4, 0x3c00, URZ ;  /* 0x00003c0004047890 */ /* 0x000fe2000fffe03f */
[----:B------:R-:W-:Y:S02]  /*0370*/  LEA.HI R9, R8, R14, RZ, 0x2 ;  /* 0x0000000e08097211 */ /* 0x000fe400078f10ff */
[CC--:B------:R-:W-:Y:S02]  /*0380*/  LEA.HI R6, R11.reuse, R12.reuse, RZ, 0x2 ;  /* 0x0000000c0b067211 */ /* 0x0c0fe400078f10ff */
[----:B------:R-:W-:Y:S02]  /*0390*/  SHF.R.S32.HI R10, RZ, 0x2, R9 ;  /* 0x00000002ff0a7819 */ /* 0x000fe40000011409 */
[----:B------:R-:W-:Y:S02]  /*03a0*/  SHF.R.S32.HI R15, RZ, 0x2, R6 ;  /* 0x00000002ff0f7819 */ /* 0x000fe40000011406 */
[----:B------:R-:W-:Y:S01]  /*03b0*/  LOP3.LUT R13, R6, 0xfffffffc, RZ, 0xc0, !PT ;  /* 0xfffffffc060d7812 */ /* 0x000fe200078ec0ff */
[----:B------:R-:W-:Y:S01]  /*03c0*/  IMAD.WIDE.U32 R6, R0, -0x77777777, RZ ;  /* 0x8888888900067825 */ /* 0x000fe200078e00ff */
[----:B------:R-:W-:Y:S01]  /*03d0*/  IADD3 R10, R10, 0xf0, RZ ;  /* 0x000000f00a0a7810 */ /* 0x000fe20007ffe0ff */
[----:B------:R-:W-:Y:S01]  /*03e0*/  STL [R1+0x98], R15 ;  /* 0x0000980f01007387 */ /* 0x000fe20000100800 */
[----:B------:R-:W-:-:S02]  /*03f0*/  LEA.HI R6, R11, R12, RZ, 0x4 ;  /* 0x0000000c0b067211 */ /* 0x000fc400078f20ff */
[----:B------:R-:W-:Y:S02]  /*0400*/  IADD3 R0, R15, 0xf0, RZ ;  /* 0x000000f00f007810 */ /* 0x000fe40007ffe0ff */
[----:B------:R-:W-:Y:S02]  /*0410*/  SHF.R.S32.HI R11, RZ, 0x1f, R10 ;  /* 0x0000001fff0b7819 */ /* 0x000fe4000001140a */
[----:B------:R-:W-:Y:S01]  /*0420*/  IADD3 R13, R12, -R13, RZ ;  /* 0x8000000d0c0d7210 */ /* 0x000fe20007ffe0ff */
[----:B0-----:R-:W-:Y:S01]  /*0430*/  ULEA UR6, UR6, UR4, 0x18 ;  /* 0x0000000406067291 */ /* 0x001fe2000f8ec03f */
[----:B------:R-:W-:Y:S02]  /*0440*/  LEA.HI R8, R8, R14, RZ, 0x4 ;  /* 0x0000000e08087211 */ /* 0x000fe400078f20ff */
[----:B------:R-:W-:Y:S01]  /*0450*/  LOP3.LUT R9, R9, 0xfffffffc, RZ, 0xc0, !PT ;  /* 0xfffffffc09097812 */ /* 0x000fe200078ec0ff */
[----:B------:R-:W-:Y:S01]  /*0460*/  UMOV UR4, URZ ;  /* 0x0000003f00047c82 */ /* 0x000fe20008000000 */
[----:B------:R-:W-:-:S02]  /*0470*/  SHF.R.U32.HI R12, RZ, 0x3, R7 ;  /* 0x00000003ff0c7819 */ /* 0x000fc40000011607 */
[----:B------:R-:W-:Y:S02]  /*0480*/  SHF.R.S32.HI R7, RZ, 0x1f, R0 ;  /* 0x0000001fff077819 */ /* 0x000fe40000011400 */
[----:B------:R-:W-:Y:S01]  /*0490*/  LEA.HI R11, R11, R10, RZ, 0x2 ;  /* 0x0000000a0b0b7211 */ /* 0x000fe200078f10ff */
[----:B------:R-:W-:Y:S01]  /*04a0*/  STL [R1+0x94], R12 ;  /* 0x0000940c01007387 */ /* 0x000fe20000100800 */
[----:B------:R-:W-:Y:S02]  /*04b0*/  SHF.R.U32.HI R8, RZ, 0x4, R8 ;  /* 0x00000004ff087819 */ /* 0x000fe40000011608 */
[----:B------:R-:W-:Y:S02]  /*04c0*/  IADD3 R9, -R9, R14, RZ ;  /* 0x0000000e09097210 */ /* 0x000fe40007ffe1ff */
[----:B------:R-:W-:Y:S02]  /*04d0*/  LEA.HI R7, R7, R0, RZ, 0x2 ;  /* 0x0000000007077211 */ /* 0x000fe400078f10ff */
[----:B------:R-:W-:-:S02]  /*04e0*/  SHF.R.U32.HI R0, RZ, 0x2, R11 ;  /* 0x00000002ff007819 */ /* 0x000fc4000001160b */
[----:B------:R-:W-:Y:S02]  /*04f0*/  SHF.R.U32.HI R6, RZ, 0x4, R6 ;  /* 0x00000004ff067819 */ /* 0x000fe40000011606 */
[C---:B------:R-:W-:Y:S02]  /*0500*/  LOP3.LUT R8, R9.reuse, 0x3, R8, 0x78, !PT ;  /* 0x0000000309087812 */ /* 0x040fe400078e7808 */
[----:B------:R-:W-:Y:S02]  /*0510*/  SHF.R.U32.HI R10, RZ, 0x2, R7 ;  /* 0x00000002ff0a7819 */ /* 0x000fe40000011607 */
[----:B------:R-:W-:Y:S01]  /*0520*/  LOP3.LUT R9, R9, 0x3, R0, 0x78, !PT ;  /* 0x0000000309097812 */ /* 0x000fe200078e7800 */
[----:B------:R0:W-:Y:S01]  /*0530*/  STL [R1+0xa8], R8 ;  /* 0x0000a80801007387 */ /* 0x0001e20000100800 */
[----:B------:R-:W-:-:S03]  /*0540*/  LOP3.LUT R0, R13, 0x3, R6, 0x78, !PT ;  /* 0x000000030d007812 */ /* 0x000fc600078e7806 */
[----:B------:R-:W-:Y:S04]  /*0550*/  STL [R1+0xa4], R9 ;  /* 0x0000a40901007387 */ /* 0x000fe80000100800 */
[----:B------:R1:W-:Y:S01]  /*0560*/  STL [R1+0xa0], R0 ;  /* 0x0000a00001007387 */ /* 0x0003e20000100800 */
[----:B0-----:R-:W-:-:S05]  /*0570*/  LOP3.LUT R8, R13, 0x3, R10, 0x78, !PT ;  /* 0x000000030d087812 */ /* 0x001fca00078e780a */
[----:B------:R0:W-:Y:S01]  /*0580*/  STL [R1+0x9c], R8 ;  /* 0x00009c0801007387 */ /* 0x0001e20000100800 */
[C---:B--2---:R-:W-:Y:S02]  /*0590*/  PRMT R6, R4.reuse, 0x7632, R6 ;  /* 0x0000763204067816 */ /* 0x044fe40000000006 */
[----:B-1----:R-:W-:Y:S01]  /*05a0*/  SHF.L.U32 R0, R4, 0x10, RZ ;  /* 0x0000001004007819 */ /* 0x002fe200000006ff */
[C---:B------:R-:W-:Y:S01]  /*05b0*/  IMAD.U32 R4, R5.reuse, 0x10000, RZ ;  /* 0x0001000005047824 */ /* 0x040fe200078e00ff */
[----:B------:R-:W-:Y:S02]  /*05c0*/  PRMT R7, R5, 0x7632, R7 ;  /* 0x0000763205077816 */ /* 0x000fe40000000007 */
[C---:B---3--:R-:W-:Y:S02]  /*05d0*/  PRMT R5, R2.reuse, 0x7632, R5 ;  /* 0x0000763202057816 */ /* 0x048fe40000000005 */
[----:B0-----:R-:W-:Y:S02]  /*05e0*/  SHF.L.U32 R8, R2, 0x10, RZ ;  /* 0x0000001002087819 */ /* 0x001fe400000006ff */
[----:B------:R-:W-:-:S02]  /*05f0*/  SHF.L.U32 R2, R3, 0x10, RZ ;  /* 0x0000001003027819 */ /* 0x000fc400000006ff */
[----:B------:R-:W-:Y:S01]  /*0600*/  PRMT R10, R3, 0x7632, R10 ;  /* 0x00007632030a7816 */ /* 0x000fe2000000000a */
[----:B------:R0:W-:Y:S01]  /*0610*/  STL [R1+0x80], R8 ;  /* 0x0000800801007387 */ /* 0x0001e20000100800 */
[----:B------:R-:W-:Y:S02]  /*0620*/  SHF.L.U32 R3, R6, 0x10, RZ ;  /* 0x0000001006037819 */ /* 0x000fe400000006ff */
[----:B------:R-:W-:Y:S01]  /*0630*/  SHF.L.U32 R6, R5, 0x10, RZ ;  /* 0x0000001005067819 */ /* 0x000fe200000006ff */
[----:B------:R1:W-:Y:S01]  /*0640*/  STL [R1+0x7c], R2 ;  /* 0x00007c0201007387 */ /* 0x0003e20000100800 */
[----:B------:R-:W-:-:S03]  /*0650*/  IMAD.U32 R5, R10, 0x10000, RZ ;  /* 0x000100000a057824 */ /* 0x000fc600078e00ff */
[----:B------:R2:W-:Y:S01]  /*0660*/  STL [R1+0x6c], RZ ;  /* 0x00006cff01007387 */ /* 0x0005e20000100800 */
[----:B0-----:R-:W-:-:S03]  /*0670*/  CS2R R8, SRZ ;  /* 0x0000000000087805 */ /* 0x001fc6000001ff00 */
[----:B------:R2:W-:Y:S01]  /*0680*/  STL [R1+0x38], RZ ;  /* 0x000038ff01007387 */ /* 0x0005e20000100800 */
[----:B-1----:R-:W-:-:S03]  /*0690*/  SHF.L.U32 R2, R7, 0x10, RZ ;  /* 0x0000001007027819 */ /* 0x002fc600000006ff */
[----:B------:R2:W-:Y:S04]  /*06a0*/  STL [R1+0x64], RZ ;  /* 0x000064ff01007387 */ /* 0x0005e80000100800 */
[----:B------:R2:W-:Y:S04]  /*06b0*/  STL [R1+0x68], RZ ;  /* 0x000068ff01007387 */ /* 0x0005e80000100800 */
[----:B------:R2:W-:Y:S04]  /*06c0*/  STL [R1+0x34], RZ ;  /* 0x000034ff01007387 */ /* 0x0005e80000100800 */
[----:B------:R2:W-:Y:S04]  /*06d0*/  STL [R1+0x60], RZ ;  /* 0x000060ff01007387 */ /* 0x0005e80000100800 */
[----:B------:R2:W-:Y:S04]  /*06e0*/  STL [R1+0x14], R6 ;  /* 0x0000140601007387 */ /* 0x0005e80000100800 */
[----:B------:R2:W-:Y:S02]  /*06f0*/  STL [R1+0x10], R5 ;  /* 0x0000100501007387 */ /* 0x0005e40000100800 */
.L_x_924:
[----:B------:R-:W3:Y:S01]  /*0700*/  LDL R10, [R1+0x94] ;  /* 0x00009400010a7983 */ /* 0x000ee20000100800 */
[----:B-12---:R-:W0:Y:S01]  /*0710*/  S2R R5, SR_TID.X ;  /* 0x0000000000057919 */ /* 0x006e220000002100 */
[----:B------:R-:W-:Y:S01]  /*0720*/  USHF.L.U32 UR7, UR11, 0x3, URZ ;  /* 0x000000030b077899 */ /* 0x000fe2000800063f */
[----:B------:R-:W-:Y:S01]  /*0730*/  HFMA2.MMA R7, -RZ, RZ, 0, 0 ;  /* 0x00000000ff077435 */ /* 0x000fe200000001ff */
[----:B------:R-:W-:Y:S01]  /*0740*/  MOV R13, UR9 ;  /* 0x00000009000d7c02 */ /* 0x000fe20008000f00 */
[----:B------:R-:W-:Y:S02]  /*0750*/  UIMAD UR10, UR5, 0xf0000, URZ ;  /* 0x000f0000050a78a4 */ /* 0x000fe4000f8e023f */
[----:B------:R-:W-:Y:S01]  /*0760*/  ULOP3.LUT UR7, UR7, 0x3f8, URZ, 0xc0, !UPT ;  /* 0x000003f807077892 */ /* 0x000fe2000f8ec03f */
[----:B------:R-:W-:Y:S01]  /*0770*/  MOV R11, UR9 ;  /* 0x00000009000b7c02 */ /* 0x000fe20008000f00 */
[----:B------:R-:W-:Y:S01]  /*0780*/  ULDC.64 UR14, c[0x0][0x248] ;  /* 0x00009200000e7ab9 */ /* 0x000fe20000000a00 */
[----:B------:R-:W-:Y:S01]  /*0790*/  MOV R14, UR9 ;  /* 0x00000009000e7c02 */ /* 0x000fe20008000f00 */
[----:B------:R-:W-:Y:S01]  /*07a0*/  ULDC.64 UR16, c[0x0][0x228] ;  /* 0x00008a0000107ab9 */ /* 0x000fe20000000a00 */
[----:B0-----:R-:W-:-:S05]  /*07b0*/  IMAD.WIDE.U32 R30, R5, -0x77777777, RZ ;  /* 0x88888889051e7825 */ /* 0x001fca00078e00ff */
[----:B------:R-:W-:-:S05]  /*07c0*/  SHF.R.U32.HI R30, RZ, 0x7, R31 ;  /* 0x00000007ff1e7819 */ /* 0x000fca000001161f */
[C---:B------:R-:W-:Y:S01]  /*07d0*/  IMAD R37, R30.reuse, -0xf0, R5 ;  /* 0xffffff101e257824 */ /* 0x040fe200078e0205 */
[----:B------:R-:W-:Y:S01]  /*07e0*/  IADD3 R21, R30, UR7, RZ ;  /* 0x000000071e157c10 */ /* 0x000fe2000fffe0ff */
[----:B------:R-:W-:Y:S01]  /*07f0*/  IMAD.U32 R5, RZ, RZ, UR5 ;  /* 0x00000005ff057e24 */ /* 0x000fe2000f8e00ff */
[----:B------:R0:W-:Y:S01]  /*0800*/  STL [R1+0xf4], R8 ;  /* 0x0000f40801007387 */ /* 0x0001e20000100800 */
[----:B------:R-:W-:Y:S01]  /*0810*/  ULDC UR7, c[0x0][0x250] ;  /* 0x0000940000077ab9 */ /* 0x000fe20000000800 */
[----:B------:R-:W-:Y:S01]  /*0820*/  SHF.L.U32 R6, R37, 0x2, RZ ;  /* 0x0000000225067819 */ /* 0x000fe200000006ff */
[----:B------:R-:W-:-:S04]  /*0830*/  IMAD R21, R21, 0x3c0, RZ ;  /* 0x000003c015157824 */ /* 0x000fc800078e02ff */
[----:B------:R-:W-:Y:S01]  /*0840*/  IMAD.WIDE.U32 R6, R13, 0xf0000, R6 ;  /* 0x000f00000d067825 */ /* 0x000fe200078e0006 */
[----:B------:R1:W-:Y:S01]  /*0850*/  STL [R1+0xf0], R9 ;  /* 0x0000f00901007387 */ /* 0x0003e20000100800 */
[----:B---3--:R-:W-:-:S04]  /*0860*/  LEA R11, P0, R11, R10, 0x4 ;  /* 0x0000000a0b0b7211 */ /* 0x008fc800078020ff */
[----:B------:R-:W-:Y:S02]  /*0870*/  LEA.HI.X R14, R14, RZ, R5, 0x4, P0 ;  /* 0x000000ff0e0e7211 */ /* 0x000fe400000f2405 */
[----:B------:R-:W-:Y:S02]  /*0880*/  IADD3 R5, R7, UR10, RZ ;  /* 0x0000000a07057c10 */ /* 0x000fe4000fffe0ff */
[----:B------:R-:W-:-:S04]  /*0890*/  IADD3 R7, P1, R21, R6, RZ ;  /* 0x0000000615077210 */ /* 0x000fc80007f3e0ff */
[----:B------:R-:W-:Y:S02]  /*08a0*/  IADD3.X R12, RZ, R5, RZ, P1, !PT ;  /* 0x00000005ff0c7210 */ /* 0x000fe40000ffe4ff */
[C---:B------:R-:W-:Y:S02]  /*08b0*/  SHF.L.U32 R16, R7.reuse, 0x1, RZ ;  /* 0x0000000107107819 */ /* 0x040fe400000006ff */
[----:B0-----:R-:W-:Y:S02]  /*08c0*/  SHF.L.U64.HI R8, R7, 0x1, R12 ;  /* 0x0000000107087819 */ /* 0x001fe4000001020c */
[----:B------:R-:W-:Y:S02]  /*08d0*/  IADD3 R7, R21, 0x780, RZ ;  /* 0x0000078015077810 */ /* 0x000fe40007ffe0ff */
[----:B------:R-:W-:Y:S02]  /*08e0*/  LEA R10, P0, R11, UR14, 0x3 ;  /* 0x0000000e0b0a7c11 */ /* 0x000fe4000f8018ff */
[----:B------:R-:W-:-:S02]  /*08f0*/  IADD3 R7, P1, R7, R6, RZ ;  /* 0x0000000607077210 */ /* 0x000fc40007f3e0ff */
[----:B------:R-:W-:Y:S01]  /*0900*/  LEA.HI.X R11, R11, UR15, R14, 0x3, P0 ;  /* 0x0000000f0b0b7c11 */ /* 0x000fe200080f1c0e */
[----:B------:R-:W-:Y:S01]  /*0910*/  ULDC.64 UR14, c[0x0][0x230] ;  /* 0x00008c00000e7ab9 */ /* 0x000fe20000000a00 */
[----:B------:R-:W-:Y:S01]  /*0920*/  IADD3.X R14, RZ, R5, RZ, P1, !PT ;  /* 0x00000005ff0e7210 */ /* 0x000fe20000ffe4ff */
[C---:B-1----:R-:W-:Y:S01]  /*0930*/  IMAD.SHL.U32 R9, R7.reuse, 0x2, RZ ;  /* 0x0000000207097824 */ /* 0x042fe200078e00ff */
[----:B------:R-:W-:Y:S02]  /*0940*/  IADD3 R12, P0, R16, UR14, RZ ;  /* 0x0000000e100c7c10 */ /* 0x000fe4000ff1e0ff */
[----:B------:R-:W-:Y:S01]  /*0950*/  SHF.L.U64.HI R22, R7, 0x1, R14 ;  /* 0x0000000107167819 */ /* 0x000fe2000001020e */
[----:B------:R-:W-:Y:S01]  /*0960*/  STL [R1+0x78], R8 ;  /* 0x0000780801007387 */ /* 0x000fe20000100800 */
[----:B------:R-:W-:Y:S02]  /*0970*/  IADD3.X R13, R8, UR15, RZ, P0, !PT ;  /* 0x0000000f080d7c10 */ /* 0x000fe400087fe4ff */
[----:B------:R-:W-:Y:S01]  /*0980*/  IADD3 R14, P0, R9, UR14, RZ ;  /* 0x0000000e090e7c10 */ /* 0x000fe2000ff1e0ff */
[----:B------:R0:W-:Y:S03]  /*0990*/  STL [R1+0x74], R16 ;  /* 0x0000741001007387 */ /* 0x0001e60000100800 */
[----:B------:R-:W-:Y:S01]  /*09a0*/  IADD3.X R15, R22, UR15, RZ, P0, !PT ;  /* 0x0000000f160f7c10 */ /* 0x000fe200087fe4ff */
[----:B------:R-:W2:Y:S01]  /*09b0*/  LDG.E.64.CONSTANT R10, desc[UR12][R10.64] ;  /* 0x0000000c0a0a7981 */ /* 0x000ea2000c1e9b00 */
[----:B------:R-:W-:-:S03]  /*09c0*/  IADD3 R7, R21, 0xf00, RZ ;  /* 0x00000f0015077810 */ /* 0x000fc60007ffe0ff */
[----:B------:R1:W-:Y:S01]  /*09d0*/  STL [R1+0x8c], R9 ;  /* 0x00008c0901007387 */ /* 0x0003e20000100800 */
[----:B0-----:R-:W-:-:S03]  /*09e0*/  IADD3 R16, P0, R16, UR16, RZ ;  /* 0x0000001010107c10 */ /* 0x001fc6000ff1e0ff */
[----:B------:R-:W3:Y:S01]  /*09f0*/  LDG.E.64.CONSTANT R12, desc[UR12][R12.64] ;  /* 0x0000000c0c0c7981 */ /* 0x000ee2000c1e9b00 */
[----:B------:R-:W-:-:S03]  /*0a00*/  IADD3.X R17, R8, UR17, RZ, P0, !PT ;  /* 0x0000001108117c10 */ /* 0x000fc600087fe4ff */
[----:B------:R-:W4:Y:S04]  /*0a10*/  LDG.E.64.CONSTANT R14, desc[UR12][R14.64] ;  /* 0x0000000c0e0e7981 */ /* 0x000f28000c1e9b00 */
[----:B------:R0:W2:Y:S01]  /*0a20*/  LDG.E.64.CONSTANT R18, desc[UR12][R16.64] ;  /* 0x0000000c10127981 */ /* 0x0000a2000c1e9b00 */
[----:B------:R-:W-:-:S04]  /*0a30*/  IADD3 R7, P0, R7, R6, RZ ;  /* 0x0000000607077210 */ /* 0x000fc80007f1e0ff */
[----:B------:R-:W-:Y:S01]  /*0a40*/  SHF.L.U32 R20, R7, 0x1, RZ ;  /* 0x0000000107147819 */ /* 0x000fe200000006ff */
[----:B------:R-:W-:Y:S01]  /*0a50*/  STL [R1+0x90], R22 ;  /* 0x0000901601007387 */ /* 0x000fe20000100800 */
[----:B0-----:R-:W-:Y:S02]  /*0a60*/  IADD3.X R17, RZ, R5, RZ, P0, !PT ;  /* 0x00000005ff117210 */ /* 0x001fe400007fe4ff */
[----:B------:R-:W-:Y:S02]  /*0a70*/  IADD3 R16, P0, R9, UR16, RZ ;  /* 0x0000001009107c10 */ /* 0x000fe4000ff1e0ff */
[----:B-1----:R-:W-:Y:S02]  /*0a80*/  SHF.L.U64.HI R9, R7, 0x1, R17 ;  /* 0x0000000107097819 */ /* 0x002fe40000010211 */
[----:B------:R-:W-:Y:S02]  /*0a90*/  IADD3.X R17, R22, UR17, RZ, P0, !PT ;  /* 0x0000001116117c10 */ /* 0x000fe400087fe4ff */
[----:B------:R-:W-:-:S04]  /*0aa0*/  IADD3 R7, R21, 0x1680, RZ ;  /* 0x0000168015077810 */ /* 0x000fc80007ffe0ff */
[----:B------:R-:W4:Y:S04]  /*0ab0*/  LDG.E.64.CONSTANT R16, desc[UR12][R16.64] ;  /* 0x0000000c10107981 */ /* 0x000f28000c1e9b00 */
[----:B--2---:R0:W-:Y:S04]  /*0ac0*/  STL.64 [R1+0x20], R18 ;  /* 0x0000201201007387 */ /* 0x0041e80000100a00 */
[----:B------:R1:W-:Y:S04]  /*0ad0*/  STL [R1+0x84], R20 ;  /* 0x0000841401007387 */ /* 0x0003e80000100800 */
[----:B------:R-:W2:Y:S01]  /*0ae0*/  LDL R31, [R1+0x80] ;  /* 0x00008000011f7983 */ /* 0x000ea20000100800 */
[----:B0-----:R-:W-:-:S02]  /*0af0*/  IADD3 R18, P1, R20, UR14, RZ ;  /* 0x0000000e14127c10 */ /* 0x001fc4000ff3e0ff */
[----:B-1----:R-:W-:-:S04]  /*0b00*/  IADD3 R20, P0, R20, UR16, RZ ;  /* 0x0000001014147c10 */ /* 0x002fc8000ff1e0ff */
[----:B------:R-:W-:Y:S02]  /*0b10*/  IADD3.X R21, R9, UR17, RZ, P0, !PT ;  /* 0x0000001109157c10 */ /* 0x000fe400087fe4ff */
[----:B------:R-:W-:-:S04]  /*0b20*/  IADD3 R6, P0, R7, R6, RZ ;  /* 0x0000000607067210 */ /* 0x000fc80007f1e0ff */
[----:B------:R-:W-:Y:S01]  /*0b30*/  IADD3.X R5, RZ, R5, RZ, P0, !PT ;  /* 0x00000005ff057210 */ /* 0x000fe200007fe4ff */
[C---:B------:R-:W-:Y:S01]  /*0b40*/  IMAD.SHL.U32 R25, R6.reuse, 0x2, RZ ;  /* 0x0000000206197824 */ /* 0x040fe200078e00ff */
[----:B------:R-:W2:Y:S02]  /*0b50*/  LDG.E.64.CONSTANT R20, desc[UR12][R20.64] ;  /* 0x0000000c14147981 */ /* 0x000ea4000c1e9b00 */
[----:B------:R-:W-:Y:S02]  /*0b60*/  SHF.L.U64.HI R36, R6, 0x1, R5 ;  /* 0x0000000106247819 */ /* 0x000fe40000010205 */
[----:B------:R-:W-:-:S04]  /*0b70*/  IADD3 R22, P0, R25, UR14, RZ ;  /* 0x0000000e19167c10 */ /* 0x000fc8000ff1e0ff */
[----:B------:R-:W-:-:S06]  /*0b80*/  IADD3.X R23, R36, UR15, RZ, P0, !PT ;  /* 0x0000000f24177c10 */ /* 0x000fcc00087fe4ff */
[----:B------:R-:W2:Y:S01]  /*0b90*/  LDG.E.64.CONSTANT R22, desc[UR12][R22.64] ;  /* 0x0000000c16167981 */ /* 0x000ea2000c1e9b00 */
[----:B------:R-:W-:-:S06]  /*0ba0*/  FADD.FTZ R5, R11, UR7 ;  /* 0x000000070b057e21 */ /* 0x000fcc0008010000 */
[----:B------:R-:W0:Y:S01]  /*0bb0*/  MUFU.RSQ R5, R5 ;  /* 0x0000000500057308 */ /* 0x000e220000001400 */
[----:B---3--:R-:W-:Y:S02]  /*0bc0*/  SHF.L.U32 R7, R12, 0x10, RZ ;  /* 0x000000100c077819 */ /* 0x008fe400000006ff */
[----:B------:R-:W-:Y:S01]  /*0bd0*/  SHF.L.U32 R6, R13, 0x10, RZ ;  /* 0x000000100d067819 */ /* 0x000fe200000006ff */
[----:B------:R0:W-:Y:S01]  /*0be0*/  STL [R1+0x88], R9 ;  /* 0x0000880901007387 */ /* 0x0001e20000100800 */
[----:B----4-:R-:W-:Y:S01]  /*0bf0*/  SHF.L.U32 R11, R14, 0x10, RZ ;  /* 0x000000100e0b7819 */ /* 0x010fe200000006ff */
[C---:B------:R-:W-:Y:S01]  /*0c00*/  FADD.FTZ R7, -R10.reuse, R7 ;  /* 0x000000070a077221 */ /* 0x040fe20000010100 */
[----:B------:R-:W-:Y:S01]  /*0c10*/  MOV R8, R19 ;  /* 0x0000001300087202 */ /* 0x000fe20000000f00 */
[----:B------:R-:W3:Y:S01]  /*0c20*/  LDL R27, [R1+0x7c] ;  /* 0x00007c00011b7983 */ /* 0x000ee20000100800 */
[C---:B------:R-:W-:Y:S01]  /*0c30*/  FADD.FTZ R6, -R10.reuse, R6 ;  /* 0x000000060a067221 */ /* 0x040fe20000010100 */
[----:B------:R-:W-:Y:S01]  /*0c40*/  IADD3.X R19, R9, UR15, RZ, P1, !PT ;  /* 0x0000000f09137c10 */ /* 0x000fe20008ffe4ff */
[----:B------:R-:W-:Y:S01]  /*0c50*/  FADD.FTZ R11, -R10, R11 ;  /* 0x0000000b0a0b7221 */ /* 0x000fe20000010100 */
[----:B------:R-:W-:-:S02]  /*0c60*/  SHF.L.U32 R24, R15, 0x10, RZ ;  /* 0x000000100f187819 */ /* 0x000fc400000006ff */
[----:B------:R-:W-:Y:S02]  /*0c70*/  PRMT R35, R14, 0x7632, R35 ;  /* 0x000076320e237816 */ /* 0x000fe40000000023 */
[----:B------:R-:W4:Y:S01]  /*0c80*/  LDG.E.64.CONSTANT R18, desc[UR12][R18.64] ;  /* 0x0000000c12127981 */ /* 0x000f22000c1e9b00 */
[C---:B0-----:R-:W-:Y:S01]  /*0c90*/  FMUL.FTZ R9, R5.reuse, R7 ;  /* 0x0000000705097220 */ /* 0x041fe20000410000 */
[----:B------:R-:W-:Y:S01]  /*0ca0*/  PRMT R7, R12, 0x7632, R7 ;  /* 0x000076320c077816 */ /* 0x000fe20000000007 */
[----:B------:R-:W-:Y:S01]  /*0cb0*/  FADD.FTZ R24, -R10, R24 ;  /* 0x000000180a187221 */ /* 0x000fe20000010100 */
[----:B--2---:R0:W-:Y:S04]  /*0cc0*/  STL [R1+0xe4], R20 ;  /* 0x0000e41401007387 */ /* 0x0041e80000100800 */
[----:B------:R1:W-:Y:S01]  /*0cd0*/  STL [R1+0xe0], R21 ;  /* 0x0000e01501007387 */ /* 0x0003e20000100800 */
[----:B0-----:R-:W-:-:S03]  /*0ce0*/  FMUL.FTZ R20, R5, R6 ;  /* 0x0000000605147220 */ /* 0x001fc60000410000 */
[----:B-1----:R-:W2:Y:S04]  /*0cf0*/  LDL R21, [R1+0x14] ;  /* 0x0000140001157983 */ /* 0x002ea80000100800 */
[----:B------:R-:W-:Y:S04]  /*0d00*/  STL [R1+0x58], R25 ;  /* 0x0000581901007387 */ /* 0x000fe80000100800 */
[----:B------:R-:W-:Y:S04]  /*0d10*/  STL [R1+0x70], R36 ;  /* 0x0000702401007387 */ /* 0x000fe80000100800 */
[----:B------:R0:W-:Y:S04]  /*0d20*/  STL [R1+0xec], R22 ;  /* 0x0000ec1601007387 */ /* 0x0001e80000100800 */
[----:B------:R-:W-:Y:S04]  /*0d30*/  STL [R1+0xe8], R23 ;  /* 0x0000e81701007387 */ /* 0x000fe80000100800 */
[----:B------:R-:W-:Y:S01]  /*0d40*/  STL [R1+0x3c], R9 ;  /* 0x00003c0901007387 */ /* 0x000fe20000100800 */
[----:B0-----:R-:W-:-:S03]  /*0d50*/  FMUL.FTZ R22, R5, R11 ;  /* 0x0000000b05167220 */ /* 0x001fc60000410000 */
[----:B------:R-:W-:Y:S04]  /*0d60*/  STL [R1+0x48], R20 ;  /* 0x0000481401007387 */ /* 0x000fe80000100800 */
[----:B------:R0:W-:Y:S01]  /*0d70*/  STL [R1+0xac], R12 ;  /* 0x0000ac0c01007387 */ /* 0x0001e20000100800 */
[----:B------:R-:W-:-:S03]  /*0d80*/  FFMA.FTZ R11, R0, R22, R31 ;  /* 0x00000016000b7223 */ /* 0x000fc6000001001f */
[----:B0-----:R-:W4:Y:S04]  /*0d90*/  LDL R12, [R1+0x10] ;  /* 0x00001000010c7983 */ /* 0x001f280000100800 */
[----:B------:R-:W-:Y:S04]  /*0da0*/  STL [R1+0xb0], R13 ;  /* 0x0000b00d01007387 */ /* 0x000fe80000100800 */
[----:B------:R0:W-:Y:S02]  /*0db0*/  STL [R1+0x4c], R22 ;  /* 0x00004c1601007387 */ /* 0x0001e40000100800 */
[----:B0-----:R-:W-:Y:S01]  /*0dc0*/  FMUL.FTZ R22, R5, R24 ;  /* 0x0000001805167220 */ /* 0x001fe20000410000 */
[----:B------:R-:W-:-:S04]  /*0dd0*/  IADD3 R24, P0, R25, UR16, RZ ;  /* 0x0000001019187c10 */ /* 0x000fc8000ff1e0ff */
[----:B------:R-:W-:Y:S01]  /*0de0*/  IADD3.X R25, R36, UR17, RZ, P0, !PT ;  /* 0x0000001124197c10 */ /* 0x000fe200087fe4ff */
[----:B------:R0:W-:Y:S01]  /*0df0*/  STL [R1+0x50], R22 ;  /* 0x0000501601007387 */ /* 0x0001e20000100800 */
[----:B------:R-:W-:Y:S01]  /*0e00*/  FFMA.FTZ R29, R0, R9, R31 ;  /* 0x00000009001d7223 */ /* 0x000fe2000001001f */
[----:B------:R-:W-:Y:S02]  /*0e10*/  PRMT R6, R13, 0x7632, R6 ;  /* 0x000076320d067816 */ /* 0x000fe40000000006 */
[----:B------:R-:W-:Y:S01]  /*0e20*/  SHF.L.U32 R7, R7, 0x10, RZ ;  /* 0x0000001007077819 */ /* 0x000fe200000006ff */
[----:B------:R-:W2:Y:S01]  /*0e30*/  LDG.E.64.CONSTANT R24, desc[UR12][R24.64] ;  /* 0x0000000c18187981 */ /* 0x000ea2000c1e9b00 */
[----:B------:R-:W-:Y:S01]  /*0e40*/  FMUL.FTZ R32, R29, -1.4426950216293334961 ;  /* 0xbfb8aa3b1d207820 */ /* 0x000fe20000410000 */
[----:B------:R-:W-:Y:S01]  /*0e50*/  SHF.L.U32 R6, R6, 0x10, RZ ;  /* 0x0000001006067819 */ /* 0x000fe200000006ff */
[----:B---3--:R-:W-:Y:S01]  /*0e60*/  FFMA.FTZ R26, R4, R20, R27 ;  /* 0x00000014041a7223 */ /* 0x008fe2000001001b */
[----:B------:R-:W-:Y:S01]  /*0e70*/  FADD.FTZ R7, -R10, R7 ;  /* 0x000000070a077221 */ /* 0x000fe20000010100 */
[----:B------:R-:W-:Y:S01]  /*0e80*/  FFMA.FTZ R34, R4, R22, R27 ;  /* 0x0000001604227223 */ /* 0x000fe2000001001b */
[----:B------:R-:W-:-:S02]  /*0e90*/  IMAD.U32 R35, R35, 0x10000, RZ ;  /* 0x0001000023237824 */ /* 0x000fc400078e00ff */
[----:B------:R-:W-:Y:S01]  /*0ea0*/  FADD.FTZ R6, -R10, R6 ;  /* 0x000000060a067221 */ /* 0x000fe20000010100 */
[----:B------:R-:W1:Y:S01]  /*0eb0*/  MUFU.EX2 R32, R32 ;  /* 0x0000002000207308 */ /* 0x000e620000000800 */
[----:B------:R-:W-:Y:S01]  /*0ec0*/  FMUL.FTZ R28, R26, -1.4426950216293334961 ;  /* 0xbfb8aa3b1a1c7820 */ /* 0x000fe20000410000 */
[C---:B------:R-:W-:Y:S01]  /*0ed0*/  FMUL.FTZ R7, R5.reuse, R7 ;  /* 0x0000000705077220 */ /* 0x040fe20000410000 */
[----:B------:R-:W-:Y:S01]  /*0ee0*/  FMUL.FTZ R23, R5, R6 ;  /* 0x0000000605177220 */ /* 0x000fe20000410000 */
[----:B------:R-:W-:Y:S01]  /*0ef0*/  UIADD3 UR9, UP0, UR9, 0x2, URZ ;  /* 0x0000000209097890 */ /* 0x000fe2000ff1e03f */
[----:B------:R-:W-:-:S03]  /*0f00*/  ULDC.64 UR16, c[0x0][0x258] ;  /* 0x0000960000107ab9 */ /* 0x000fc60000000a00 */
[----:B------:R-:W3:Y:S01]  /*0f10*/  MUFU.EX2 R28, R28 ;  /* 0x0000001c001c7308 */ /* 0x000ee20000000800 */
[----:B-1----:R-:W-:-:S07]  /*0f20*/  FADD.FTZ R32, R32, 1 ;  /* 0x3f80000020207421 */ /* 0x002fce0000010000 */
[----:B------:R1:W4:Y:S01]  /*0f30*/  MUFU.RCP R36, R32 ;  /* 0x0000002000247308 */ /* 0x0003220000001000 */
[----:B0-----:R-:W-:Y:S01]  /*0f40*/  HFMA2.MMA R22, -RZ, RZ, 0, 1.430511474609375e-06 ;  /* 0x00000018ff167435 */ /* 0x001fe200000001ff */
[----:B---3--:R-:W-:Y:S01]  /*0f50*/  FADD.FTZ R28, R28, 1 ;  /* 0x3f8000001c1c7421 */ /* 0x008fe20000010000 */
[----:B------:R-:W-:Y:S01]  /*0f60*/  FADD.FTZ R35, -R10, R35 ;  /* 0x000000230a237221 */ /* 0x000fe20000010100 */
[----:B-1----:R-:W-:-:S04]  /*0f70*/  PRMT R32, R15, 0x7632, R32 ;  /* 0x000076320f207816 */ /* 0x002fc80000000020 */
[----:B------:R-:W-:Y:S03]  /*0f80*/  MUFU.RCP R28, R28 ;  /* 0x0000001c001c7308 */ /* 0x000fe60000001000 */
[----:B------:R-:W-:Y:S01]  /*0f90*/  IMAD R37, R37, R22, UR6 ;  /* 0x0000000625257e24 */ /* 0x000fe2000f8e0216 */
[----:B------:R-:W-:Y:S01]  /*0fa0*/  SHF.L.U32 R32, R32, 0x10, RZ ;  /* 0x0000001020207819 */ /* 0x000fe200000006ff */
[----:B--2---:R-:W-:Y:S04]  /*0fb0*/  STL [R1+0xdc], R24 ;  /* 0x0000dc1801007387 */ /* 0x004fe80000100800 */
[----:B------:R0:W-:Y:S04]  /*0fc0*/  STL [R1+0xd8], R25 ;  /* 0x0000d81901007387 */ /* 0x0001e80000100800 */
[----:B------:R1:W-:Y:S04]  /*0fd0*/  STL [R1+0xb4], R14 ;  /* 0x0000b40e01007387 */ /* 0x0003e80000100800 */
[----:B------:R2:W-:Y:S04]  /*0fe0*/  STL [R1+0xb8], R15 ;  /* 0x0000b80f01007387 */ /* 0x0005e80000100800 */
[----:B0-----:R-:W3:Y:S01]  /*0ff0*/  LDL R25, [R1+0x20] ;  /* 0x0000200001197983 */ /* 0x001ee20000100800 */
[----:B------:R-:W-:Y:S01]  /*1000*/  FFMA.FTZ R27, R3, R7, R21 ;  /* 0x00000007031b7223 */ /* 0x000fe20000010015 */
[----:B----4-:R-:W-:-:S03]  /*1010*/  FFMA.FTZ R6, R2, R23, R12 ;  /* 0x0000001702067223 */ /* 0x010fc6000001000c */
[----:B------:R-:W-:Y:S01]  /*1020*/  FMUL.FTZ R33, R27, -1.4426950216293334961 ;  /* 0xbfb8aa3b1b217820 */ /* 0x000fe20000410000 */
[----:B------:R-:W-:-:S05]  /*1030*/  FMUL.FTZ R31, R6, -1.4426950216293334961 ;  /* 0xbfb8aa3b061f7820 */ /* 0x000fca0000410000 */
[----:B------:R-:W0:Y:S08]  /*1040*/  MUFU.EX2 R33, R33 ;  /* 0x0000002100217308 */ /* 0x000e300000000800 */
[----:B------:R-:W4:Y:S01]  /*1050*/  MUFU.EX2 R31, R31 ;  /* 0x0000001f001f7308 */ /* 0x000f220000000800 */
[----:B------:R-:W-:Y:S01]  /*1060*/  FMUL.FTZ R22, R5, R35 ;  /* 0x0000002305167220 */ /* 0x000fe20000410000 */
[----:B------:R-:W-:Y:S01]  /*1070*/  FADD.FTZ R35, -R36, 1 ;  /* 0x3f80000024237421 */ /* 0x000fe20000010100 */
[----:B------:R-:W-:Y:S01]  /*1080*/  FMUL.FTZ R24, R11, -1.4426950216293334961 ;  /* 0xbfb8aa3b0b187820 */ /* 0x000fe20000410000 */
[----:B0-----:R-:W-:Y:S01]  /*1090*/  FADD.FTZ R33, R33, 1 ;  /* 0x3f80000021217421 */ /* 0x001fe20000010000 */
[----:B------:R-:W-:Y:S01]  /*10a0*/  FADD.FTZ R32, -R10, R32 ;  /* 0x000000200a207221 */ /* 0x000fe20000010100 */
[----:B----4-:R-:W-:-:S04]  /*10b0*/  FADD.FTZ R31, R31, 1 ;  /* 0x3f8000001f1f7421 */ /* 0x010fc80000010000 */
[----:B------:R-:W0:Y:S01]  /*10c0*/  MUFU.RCP R33, R33 ;  /* 0x0000002100217308 */ /* 0x000e220000001000 */
[----:B-1----:R-:W-:Y:S01]  /*10d0*/  LEA R14, R30, R37, 0x3 ;  /* 0x000000251e0e7211 */ /* 0x002fe200078e18ff */
[----:B------:R-:W-:Y:S01]  /*10e0*/  FFMA.FTZ R35, R29, R35, 1 ;  /* 0x3f8000001d237423 */ /* 0x000fe20000010023 */
[----:B------:R-:W-:Y:S01]  /*10f0*/  FFMA.FTZ R30, R3, R22, R21 ;  /* 0x00000016031e7223 */ /* 0x000fe20000010015 */
[----:B------:R-:W-:-:S04]  /*1100*/  FMUL.FTZ R21, R5, R32 ;  /* 0x0000002005157220 */ /* 0x000fc80000410000 */
[----:B------:R-:W1:Y:S01]  /*1110*/  MUFU.RCP R31, R31 ;  /* 0x0000001f001f7308 */ /* 0x000e620000001000 */
[----:B------:R-:W-:Y:S01]  /*1120*/  FMUL.FTZ R36, R36, R35 ;  /* 0x0000002324247220 */ /* 0x000fe20000410000 */
[----:B------:R-:W-:Y:S01]  /*1130*/  FADD.FTZ R35, -R28, 1 ;  /* 0x3f8000001c237421 */ /* 0x000fe20000010100 */
[----:B------:R-:W-:-:S05]  /*1140*/  FFMA.FTZ R32, R2, R21, R12 ;  /* 0x0000001502207223 */ /* 0x000fca000001000c */
[----:B------:R-:W4:Y:S01]  /*1150*/  MUFU.EX2 R24, R24 ;  /* 0x0000001800187308 */ /* 0x000f220000000800 */
[----:B------:R-:W-:Y:S01]  /*1160*/  FFMA.FTZ R26, R26, R35, 1 ;  /* 0x3f8000001a1a7423 */ /* 0x000fe20000010023 */
[----:B------:R-:W-:Y:S01]  /*1170*/  FMUL.FTZ R35, R32, -1.4426950216293334961 ;  /* 0xbfb8aa3b20237820 */ /* 0x000fe20000410000 */
[----:B0-----:R-:W-:Y:S02]  /*1180*/  FADD.FTZ R37, -R33, 1 ;  /* 0x3f80000021257421 */ /* 0x001fe40000010100 */
[----:B------:R-:W-:-:S03]  /*1190*/  FMUL.FTZ R26, R28, R26 ;  /* 0x0000001a1c1a7220 */ /* 0x000fc60000410000 */
[----:B------:R1:W-:Y:S01]  /*11a0*/  MUFU.EX2 R28, R35 ;  /* 0x00000023001c7308 */ /* 0x0003e20000000800 */
[----:B------:R-:W-:Y:S01]  /*11b0*/  FFMA.FTZ R27, R27, R37, 1 ;  /* 0x3f8000001b1b7423 */ /* 0x000fe20000010025 */
[----:B-1----:R-:W-:-:S04]  /*11c0*/  FADD.FTZ R35, -R31, 1 ;  /* 0x3f8000001f237421 */ /* 0x002fc80000010100 */
[----:B------:R-:W-:Y:S01]  /*11d0*/  FFMA.FTZ R37, R6, R35, 1 ;  /* 0x3f80000006257423 */ /* 0x000fe20000010023 */
[----:B----4-:R-:W-:Y:S01]  /*11e0*/  FADD.FTZ R35, R24, 1 ;  /* 0x3f80000018237421 */ /* 0x010fe20000010000 */
[----:B------:R-:W-:-:S06]  /*11f0*/  FMUL.FTZ R24, R34, -1.4426950216293334961 ;  /* 0xbfb8aa3b22187820 */ /* 0x000fcc0000410000 */
[----:B------:R-:W0:Y:S01]  /*1200*/  MUFU.EX2 R24, R24 ;  /* 0x0000001800187308 */ /* 0x000e220000000800 */
[----:B------:R-:W-:Y:S01]  /*1210*/  FMUL.FTZ R6, R33, R27 ;  /* 0x0000001b21067220 */ /* 0x000fe20000410000 */
[----:B------:R1:W-:Y:S01]  /*1220*/  STL [R1+0x54], R14 ;  /* 0x0000540e01007387 */ /* 0x0003e20000100800 */
[----:B------:R-:W-:Y:S01]  /*1230*/  FMUL.FTZ R31, R31, R37 ;  /* 0x000000251f1f7220 */ /* 0x000fe20000410000 */
[----:B------:R-:W-:Y:S02]  /*1240*/  PRMT R13, R8, 0x7632, R13 ;  /* 0x00007632080d7816 */ /* 0x000fe4000000000d */
[----:B--2---:R-:W2:Y:S02]  /*1250*/  LDL.LU R15, [R1+0x34] ;  /* 0x00003400010f7983 */ /* 0x004ea40000300800 */
[----:B------:R3:W-:Y:S02]  /*1260*/  MUFU.RCP R33, R35 ;  /* 0x0000002300217308 */ /* 0x0007e40000001000 */
[----:B-1----:R-:W4:Y:S01]  /*1270*/  LDL.LU R14, [R1+0x38] ;  /* 0x00003800010e7983 */ /* 0x002f220000300800 */
[----:B0-----:R-:W-:Y:S01]  /*1280*/  FADD.FTZ R27, R24, 1 ;  /* 0x3f800000181b7421 */ /* 0x001fe20000010000 */
[----:B---3--:R-:W-:-:S02]  /*1290*/  SHF.L.U32 R35, R25, 0x10, RZ ;  /* 0x0000001019237819 */ /* 0x008fc400000006ff */
[----:B------:R-:W-:-:S03]  /*12a0*/  PRMT R37, R25, 0x7632, R37 ;  /* 0x0000763219257816 */ /* 0x000fc60000000025 */
[----:B------:R-:W-:Y:S01]  /*12b0*/  FMUL.FTZ R24, R35, R36 ;  /* 0x0000002423187220 */ /* 0x000fe20000410000 */
[----:B------:R-:W-:Y:S02]  /*12c0*/  SHF.L.U32 R35, R13, 0x10, RZ ;  /* 0x000000100d237819 */ /* 0x000fe400000006ff */
[----:B------:R-:W-:Y:S01]  /*12d0*/  SHF.L.U32 R37, R37, 0x10, RZ ;  /* 0x0000001025257819 */ /* 0x000fe200000006ff */
[----:B------:R-:W-:Y:S01]  /*12e0*/  FMUL.FTZ R36, R0, R24 ;  /* 0x0000001800247220 */ /* 0x000fe20000410000 */
[----:B------:R0:W-:Y:S01]  /*12f0*/  STL [R1+0x30], R24 ;  /* 0x0000301801007387 */ /* 0x0001e20000100800 */
[----:B------:R-:W-:Y:S01]  /*1300*/  FMUL.FTZ R31, R35, R31 ;  /* 0x0000001f231f7220 */ /* 0x000fe20000410000 */
[----:B------:R-:W-:Y:S02]  /*1310*/  IMAD.U32 R35, R8, 0x10000, RZ ;  /* 0x0001000008237824 */ /* 0x000fe400078e00ff */
[----:B------:R-:W-:Y:S01]  /*1320*/  FMUL.FTZ R6, R37, R6 ;  /* 0x0000000625067220 */ /* 0x000fe20000410000 */
[----:B------:R-:W3:Y:S01]  /*1330*/  LDL.LU R8, [R1+0xf4] ;  /* 0x0000f40001087983 */ /* 0x000ee20000300800 */
[----:B------:R-:W-:-:S03]  /*1340*/  FFMA.FTZ R37, R9, R36, RZ ;  /* 0x0000002409257223 */ /* 0x000fc600000100ff */
[----:B------:R-:W3:Y:S01]  /*1350*/  LDL.LU R9, [R1+0xf0] ;  /* 0x0000f00001097983 */ /* 0x000ee20000300800 */
[----:B------:R-:W-:-:S06]  /*1360*/  FMUL.FTZ R29, R30, -1.4426950216293334961 ;  /* 0xbfb8aa3b1e1d7820 */ /* 0x000fcc0000410000 */
[----:B------:R-:W1:Y:S01]  /*1370*/  MUFU.EX2 R29, R29 ;  /* 0x0000001d001d7308 */ /* 0x000e620000000800 */
[----:B------:R-:W-:Y:S01]  /*1380*/  FMUL.FTZ R13, R35, R26 ;  /* 0x0000001a230d7220 */ /* 0x000fe20000410000 */
[----:B------:R-:W-:Y:S01]  /*1390*/  FADD.FTZ R28, R28, 1 ;  /* 0x3f8000001c1c7421 */ /* 0x000fe20000010000 */
[----:B------:R-:W-:Y:S01]  /*13a0*/  FFMA.FTZ R26, R0, R24, RZ ;  /* 0x00000018001a7223 */ /* 0x000fe200000100ff */
[----:B------:R-:W-:-:S04]  /*13b0*/  FMUL.FTZ R36, R3, R6 ;  /* 0x0000000603247220 */ /* 0x000fc80000410000 */
[----:B------:R-:W4:Y:S01]  /*13c0*/  MUFU.RCP R27, R27 ;  /* 0x0000001b001b7308 */ /* 0x000f220000001000 */
[----:B-1----:R-:W-:-:S07]  /*13d0*/  FADD.FTZ R29, R29, 1 ;  /* 0x3f8000001d1d7421 */ /* 0x002fce0000010000 */
[----:B------:R-:W1:Y:S01]  /*13e0*/  MUFU.RCP R29, R29 ;  /* 0x0000001d001d7308 */ /* 0x000e620000001000 */
[----:B------:R3:W-:Y:S01]  /*13f0*/  STL [R1+0x2c], R13 ;  /* 0x00002c0d01007387 */ /* 0x0007e20000100800 */
[----:B------:R-:W-:Y:S01]  /*1400*/  FFMA.FTZ R26, R3, R6, R26 ;  /* 0x00000006031a7223 */ /* 0x000fe2000001001a */
[C---:B------:R-:W-:Y:S01]  /*1410*/  FFMA.FTZ R36, R7.reuse, R36, R37 ;  /* 0x0000002407247223 */ /* 0x040fe20000010025 */
[----:B------:R-:W-:Y:S01]  /*1420*/  FMUL.FTZ R35, R4, R13 ;  /* 0x0000000d04237220 */ /* 0x000fe20000410000 */
[----:B0-----:R-:W3:Y:S03]  /*1430*/  LDL R24, [R1+0x7c] ;  /* 0x00007c0001187983 */ /* 0x001ee60000100800 */
[----:B------:R-:W0:Y:S01]  /*1440*/  MUFU.RCP R28, R28 ;  /* 0x0000001c001c7308 */ /* 0x000e220000001000 */
[----:B------:R-:W-:Y:S01]  /*1450*/  FFMA.FTZ R35, R20, R35, R36 ;  /* 0x0000002314237223 */ /* 0x000fe20000010024 */
[----:B------:R-:W3:Y:S04]  /*1460*/  LDL R37, [R1+0x14] ;  /* 0x0000140001257983 */ /* 0x000ee80000100800 */
[----:B------:R-:W3:Y:S01]  /*1470*/  LDL R36, [R1+0x4c] ;  /* 0x00004c0001247983 */ /* 0x000ee20000100800 */
[----:B--2---:R-:W-:Y:S01]  /*1480*/  FFMA.FTZ R7, R7, R6, R15 ;  /* 0x0000000607077223 */ /* 0x004fe2000001000f */
[----:B----4-:R-:W-:-:S02]  /*1490*/  FADD.FTZ R25, R6, R14 ;  /* 0x0000000e06197221 */ /* 0x010fc40000010000 */
[----:B------:R-:W2:Y:S01]  /*14a0*/  LDL R14, [R1+0x80] ;  /* 0x00008000010e7983 */ /* 0x000ea20000100800 */
[----:B------:R-:W-:Y:S01]  /*14b0*/  FFMA.FTZ R6, R4, R13, R26 ;  /* 0x0000000d04067223 */ /* 0x000fe2000001001a */
[----:B------:R-:W-:-:S03]  /*14c0*/  FADD.FTZ R26, -R27, 1 ;  /* 0x3f8000001b1a7421 */ /* 0x000fc60000010100 */
[----:B------:R-:W-:Y:S01]  /*14d0*/  FFMA.FTZ R6, R2, R31, R6 ;  /* 0x0000001f02067223 */ /* 0x000fe20000010006 */
[----:B------:R-:W-:-:S04]  /*14e0*/  FFMA.FTZ R26, R34, R26, 1 ;  /* 0x3f800000221a7423 */ /* 0x000fc8000001001a */
[----:B------:R-:W-:Y:S01]  /*14f0*/  FMUL.FTZ R26, R27, R26 ;  /* 0x0000001a1b1a7220 */ /* 0x000fe20000410000 */
[----:B------:R-:W-:-:S04]  /*1500*/  PRMT R27, R17, 0x7632, R27 ;  /* 0x00007632111b7816 */ /* 0x000fc8000000001b */
[----:B------:R-:W-:Y:S01]  /*1510*/  SHF.L.U32 R27, R27, 0x10, RZ ;  /* 0x000000101b1b7819 */ /* 0x000fe200000006ff */
[----:B------:R-:W-:Y:S01]  /*1520*/  STL [R1+0xbc], R16 ;  /* 0x0000bc1001007387 */ /* 0x000fe20000100800 */
[-C--:B---3--:R-:W-:Y:S01]  /*1530*/  FFMA.FTZ R20, R23, R31.reuse, R8 ;  /* 0x0000001f17147223 */ /* 0x088fe20000010008 */
[----:B------:R-:W-:Y:S01]  /*1540*/  FMUL.FTZ R8, R2, R31 ;  /* 0x0000001f02087220 */ /* 0x000fe20000410000 */
[----:B------:R-:W-:Y:S01]  /*1550*/  FADD.FTZ R13, R31, R9 ;  /* 0x000000091f0d7221 */ /* 0x000fe20000010000 */
[----:B-1----:R-:W-:Y:S01]  /*1560*/  FADD.FTZ R31, -R29, 1 ;  /* 0x3f8000001d1f7421 */ /* 0x002fe20000010100 */
[----:B------:R-:W-:-:S03]  /*1570*/  FADD.FTZ R9, -R33, 1 ;  /* 0x3f80000021097421 */ /* 0x000fc60000010100 */
[----:B------:R-:W-:Y:S01]  /*1580*/  FFMA.FTZ R31, R30, R31, 1 ;  /* 0x3f8000001e1f7423 */ /* 0x000fe2000001001f */
[----:B------:R-:W-:Y:S01]  /*1590*/  FFMA.FTZ R9, R11, R9, 1 ;  /* 0x3f8000000b097423 */ /* 0x000fe20000010009 */
[----:B0-----:R-:W-:Y:S01]  /*15a0*/  FADD.FTZ R11, -R28, 1 ;  /* 0x3f8000001c0b7421 */ /* 0x001fe20000010100 */
[----:B------:R-:W-:Y:S01]  /*15b0*/  SHF.L.U32 R30, R16, 0x10, RZ ;  /* 0x00000010101e7819 */ /* 0x000fe200000006ff */
[----:B------:R-:W-:Y:S01]  /*15c0*/  FMUL.FTZ R31, R29, R31 ;  /* 0x0000001f1d1f7220 */ /* 0x000fe20000410000 */
[----:B------:R-:W-:Y:S01]  /*15d0*/  SHF.L.U32 R29, R18, 0x10, RZ ;  /* 0x00000010121d7819 */ /* 0x000fe200000006ff */
[----:B------:R-:W-:Y:S01]  /*15e0*/  FMUL.FTZ R9, R33, R9 ;  /* 0x0000000921097220 */ /* 0x000fe20000410000 */
[----:B------:R-:W-:Y:S01]  /*15f0*/  FFMA.FTZ R11, R32, R11, 1 ;  /* 0x3f800000200b7423 */ /* 0x000fe2000001000b */
[----:B------:R-:W-:Y:S02]  /*1600*/  FFMA.FTZ R8, R23, R8, R35 ;  /* 0x0000000817087223 */ /* 0x000fe40000010023 */
[----:B------:R-:W-:Y:S01]  /*1610*/  FADD.FTZ R29, -R10, R29 ;  /* 0x0000001d0a1d7221 */ /* 0x000fe20000010100 */
[----:B------:R-:W-:Y:S01]  /*1620*/  FMUL.FTZ R23, R30, R9 ;  /* 0x000000091e177220 */ /* 0x000fe20000410000 */
[----:B------:R-:W-:-:S02]  /*1630*/  FMUL.FTZ R11, R28, R11 ;  /* 0x0000000b1c0b7220 */ /* 0x000fc40000410000 */
[----:B------:R-:W-:Y:S02]  /*1640*/  FMUL.FTZ R15, R5, R29 ;  /* 0x0000001d050f7220 */ /* 0x000fe40000410000 */
[----:B------:R-:W-:Y:S01]  /*1650*/  STL [R1+0x28], R23 ;  /* 0x0000281701007387 */ /* 0x000fe20000100800 */
[----:B------:R-:W-:Y:S01]  /*1660*/  FMUL.FTZ R29, R27, R11 ;  /* 0x0000000b1b1d7220 */ /* 0x000fe20000410000 */
[----:B------:R-:W-:Y:S02]  /*1670*/  PRMT R11, R18, 0x7632, R11 ;  /* 0x00007632120b7816 */ /* 0x000fe4000000000b */
[----:B------:R0:W-:Y:S04]  /*1680*/  STL [R1+0xc0], R18 ;  /* 0x0000c01201007387 */ /* 0x0001e80000100800 */
[----:B0-----:R-:W3:Y:S01]  /*1690*/  LDL R18, [R1+0x50] ;  /* 0x0000500001127983 */ /* 0x001ee20000100800 */
[----:B------:R-:W-:-:S02]  /*16a0*/  SHF.L.U32 R9, R19, 0x10, RZ ;  /* 0x0000001013097819 */ /* 0x000fc400000006ff */
[----:B------:R-:W-:-:S03]  /*16b0*/  PRMT R32, R16, 0x7632, R32 ;  /* 0x0000763210207816 */ /* 0x000fc60000000020 */
[----:B------:R-:W-:Y:S01]  /*16c0*/  FADD.FTZ R27, -R10, R9 ;  /* 0x000000090a1b7221 */ /* 0x000fe20000010100 */
[----:B------:R-:W-:Y:S01]  /*16d0*/  SHF.L.U32 R32, R32, 0x10, RZ ;  /* 0x0000001020207819 */ /* 0x000fe200000006ff */
[----:B------:R-:W-:Y:S01]  /*16e0*/  FMUL.FTZ R34, R0, R23 ;  /* 0x0000001700227220 */ /* 0x000fe20000410000 */
[----:B------:R-:W-:Y:S02]  /*16f0*/  SHF.L.U32 R11, R11, 0x10, RZ ;  /* 0x000000100b0b7819 */ /* 0x000fe400000006ff */
[----:B------:R-:W-:Y:S01]  /*1700*/  PRMT R28, R19, 0x7632, R28 ;  /* 0x00007632131c7816 */ /* 0x000fe2000000001c */
[----:B------:R-:W-:Y:S01]  /*1710*/  FMUL.FTZ R35, R32, R31 ;  /* 0x0000001f20237220 */ /* 0x000fe20000410000 */
[----:B------:R-:W-:Y:S01]  /*1720*/  FFMA.FTZ R34, R36, R34, R8 ;  /* 0x0000002224227223 */ /* 0x000fe20000010008 */
[----:B------:R-:W-:Y:S02]  /*1730*/  FADD.FTZ R8, -R10, R11 ;  /* 0x0000000b0a087221 */ /* 0x000fe40000010100 */
[----:B------:R-:W-:-:S02]  /*1740*/  IMAD.U32 R11, R28, 0x10000, RZ ;  /* 0x000100001c0b7824 */ /* 0x000fc400078e00ff */
[----:B------:R-:W-:Y:S01]  /*1750*/  FMUL.FTZ R28, R3, R35 ;  /* 0x00000023031c7220 */ /* 0x000fe20000410000 */
[----:B------:R-:W-:-:S03]  /*1760*/  FMUL.FTZ R8, R5, R8 ;  /* 0x0000000805087220 */ /* 0x000fc60000410000 */
[----:B------:R-:W-:Y:S01]  /*1770*/  FFMA.FTZ R34, R22, R28, R34 ;  /* 0x0000001c16227223 */ /* 0x000fe20000010022 */
[----:B------:R-:W-:Y:S01]  /*1780*/  FFMA.FTZ R28, R3, R8, R37 ;  /* 0x00000008031c7223 */ /* 0x000fe20000010025 */
[----:B------:R-:W-:Y:S01]  /*1790*/  SHF.L.U32 R37, R17, 0x10, RZ ;  /* 0x0000001011257819 */ /* 0x000fe200000006ff */
[----:B--2---:R-:W-:Y:S01]  /*17a0*/  FFMA.FTZ R9, R0, R15, R14 ;  /* 0x0000000f00097223 */ /* 0x004fe2000001000e */
[----:B------:R-:W-:-:S04]  /*17b0*/  FMUL.FTZ R14, R5, R27 ;  /* 0x0000001b050e7220 */ /* 0x000fc80000410000 */
[----:B------:R-:W-:-:S04]  /*17c0*/  FFMA.FTZ R27, R4, R14, R24 ;  /* 0x0000000e041b7223 */ /* 0x000fc80000010018 */
[----:B------:R-:W-:-:S06]  /*17d0*/  FMUL.FTZ R33, R27, -1.4426950216293334961 ;  /* 0xbfb8aa3b1b217820 */ /* 0x000fcc0000410000 */
[----:B------:R-:W0:Y:S01]  /*17e0*/  MUFU.EX2 R33, R33 ;  /* 0x0000002100217308 */ /* 0x000e220000000800 */
[----:B------:R-:W-:-:S04]  /*17f0*/  FMUL.FTZ R16, R37, R26 ;  /* 0x0000001a25107220 */ /* 0x000fc80000410000 */
[----:B------:R-:W-:Y:S01]  /*1800*/  FMUL.FTZ R26, R4, R16 ;  /* 0x00000010041a7220 */ /* 0x000fe20000410000 */
[----:B------:R-:W-:Y:S01]  /*1810*/  STL [R1+0x44], R15 ;  /* 0x0000440f01007387 */ /* 0x000fe20000100800 */
[----:B------:R-:W-:-:S03]  /*1820*/  FFMA.FTZ R7, R22, R35, R7 ;  /* 0x0000002316077223 */ /* 0x000fc60000010007 */
[----:B------:R1:W-:Y:S01]  /*1830*/  STL [R1+0xc4], R19 ;  /* 0x0000c41301007387 */ /* 0x0003e20000100800 */
[----:B------:R-:W-:-:S03]  /*1840*/  FFMA.FTZ R6, R0, R23, R6 ;  /* 0x0000001700067223 */ /* 0x000fc60000010006 */
[----:B------:R-:W-:Y:S04]  /*1850*/  STL [R1+0x40], R14 ;  /* 0x0000400e01007387 */ /* 0x000fe80000100800 */
[----:B------:R-:W2:Y:S04]  /*1860*/  LDL.LU R22, [R1+0xec] ;  /* 0x0000ec0001167983 */ /* 0x000ea80000300800 */
[----:B------:R-:W-:Y:S04]  /*1870*/  STL [R1+0xc8], R17 ;  /* 0x0000c81101007387 */ /* 0x000fe80000100800 */
[----:B------:R-:W4:Y:S04]  /*1880*/  LDL.LU R23, [R1+0xe8] ;  /* 0x0000e80001177983 */ /* 0x000f280000300800 */
[----:B------:R-:W-:Y:S01]  /*1890*/  STL [R1+0x4], R16 ;  /* 0x0000041001007387 */ /* 0x000fe20000100800 */
[----:B---3--:R-:W-:Y:S01]  /*18a0*/  FFMA.FTZ R26, R18, R26, R34 ;  /* 0x0000001a121a7223 */ /* 0x008fe20000010022 */
[----:B0-----:R-:W-:Y:S01]  /*18b0*/  FADD.FTZ R34, R33, 1 ;  /* 0x3f80000021227421 */ /* 0x001fe20000010000 */
[----:B------:R-:W-:Y:S01]  /*18c0*/  FMUL.FTZ R33, R2, R29 ;  /* 0x0000001d02217220 */ /* 0x000fe20000410000 */
[----:B------:R-:W-:Y:S03]  /*18d0*/  STL [R1+0xcc], R18 ;  /* 0x0000cc1201007387 */ /* 0x000fe60000100800 */
[C---:B------:R-:W-:Y:S01]  /*18e0*/  FFMA.FTZ R33, R21.reuse, R33, R26 ;  /* 0x0000002115217223 */ /* 0x040fe2000001001a */
[----:B------:R-:W-:-:S02]  /*18f0*/  FFMA.FTZ R26, R21, R29, R20 ;  /* 0x0000001d151a7223 */ /* 0x000fc40000010014 */
[----:B------:R-:W3:Y:S04]  /*1900*/  LDL.LU R20, [R1+0xe4] ;  /* 0x0000e40001147983 */ /* 0x000ee80000300800 */
[----:B------:R-:W4:Y:S04]  /*1910*/  LDL.LU R21, [R1+0xe0] ;  /* 0x0000e00001157983 */ /* 0x000f280000300800 */
[----:B------:R-:W-:Y:S04]  /*1920*/  STL [R1+0xd0], R16 ;  /* 0x0000d01001007387 */ /* 0x000fe80000100800 */
[----:B-1----:R-:W4:Y:S04]  /*1930*/  LDL R19, [R1+0x80] ;  /* 0x0000800001137983 */ /* 0x002f280000100800 */
[----:B------:R-:W4:Y:S01]  /*1940*/  LDL R37, [R1+0x14] ;  /* 0x0000140001257983 */ /* 0x000f220000100800 */
[----:B------:R-:W-:Y:S01]  /*1950*/  FMUL.FTZ R31, R9, -1.4426950216293334961 ;  /* 0xbfb8aa3b091f7820 */ /* 0x000fe20000410000 */
[----:B------:R-:W-:Y:S01]  /*1960*/  FMUL.FTZ R36, R28, -1.4426950216293334961 ;  /* 0xbfb8aa3b1c247820 */ /* 0x000fe20000410000 */
[----:B------:R-:W-:-:S04]  /*1970*/  FADD.FTZ R11, -R10, R11 ;  /* 0x0000000b0a0b7221 */ /* 0x000fc80000010100 */
[----:B------:R-:W0:Y:S01]  /*1980*/  MUFU.EX2 R31, R31 ;  /* 0x0000001f001f7308 */ /* 0x000e220000000800 */
[----:B------:R-:W-:-:S04]  /*1990*/  FMUL.FTZ R11, R5, R11 ;  /* 0x0000000b050b7220 */ /* 0x000fc80000410000 */
[----:B------:R-:W-:-:S03]  /*19a0*/  FFMA.FTZ R30, R2, R11, R12 ;  /* 0x0000000b021e7223 */ /* 0x000fc6000001000c */
[----:B------:R-:W1:Y:S01]  /*19b0*/  MUFU.EX2 R36, R36 ;  /* 0x0000002400247308 */ /* 0x000e620000000800 */
[----:B------:R-:W-:Y:S01]  /*19c0*/  FMUL.FTZ R32, R30, -1.4426950216293334961 ;  /* 0xbfb8aa3b1e207820 */ /* 0x000fe20000410000 */
[----:B------:R-:W-:-:S06]  /*19d0*/  FADD.FTZ R25, R25, R35 ;  /* 0x0000002319197221 */ /* 0x000fcc0000010000 */
[----:B------:R-:W2:Y:S01]  /*19e0*/  MUFU.EX2 R32, R32 ;  /* 0x0000002000207308 */ /* 0x000ea20000000800 */
[----:B0-----:R-:W-:Y:S01]  /*19f0*/  FADD.FTZ R31, R31, 1 ;  /* 0x3f8000001f1f7421 */ /* 0x001fe20000010000 */
[----:B------:R-:W-:Y:S01]  /*1a00*/  FFMA.FTZ R35, R3, R35, R6 ;  /* 0x0000002303237223 */ /* 0x000fe20000010006 */
[----:B-1----:R-:W-:-:S05]  /*1a10*/  FADD.FTZ R36, R36, 1 ;  /* 0x3f80000024247421 */ /* 0x002fca0000010000 */
[----:B------:R-:W0:Y:S08]  /*1a20*/  MUFU.RCP R31, R31 ;  /* 0x0000001f001f7308 */ /* 0x000e300000001000 */
[----:B------:R1:W0:Y:S01]  /*1a30*/  MUFU.RCP R6, R36 ;  /* 0x0000002400067308 */ /* 0x0002220000001000 */
[----:B--2---:R-:W-:Y:S01]  /*1a40*/  FADD.FTZ R32, R32, 1 ;  /* 0x3f80000020207421 */ /* 0x004fe20000010000 */
[----:B------:R-:W-:-:S06]  /*1a50*/  FADD.FTZ R13, R13, R29 ;  /* 0x0000001d0d0d7221 */ /* 0x000fcc0000010000 */
[----:B------:R-:W2:Y:S01]  /*1a60*/  MUFU.RCP R34, R34 ;  /* 0x0000002200227308 */ /* 0x000ea20000001000 */
[----:B-1----:R-:W-:-:S04]  /*1a70*/  FFMA.FTZ R36, R4, R16, R35 ;  /* 0x0000001004247223 */ /* 0x002fc80000010023 */
[----:B------:R-:W-:Y:S01]  /*1a80*/  FFMA.FTZ R29, R2, R29, R36 ;  /* 0x0000001d021d7223 */ /* 0x000fe20000010024 */
[----:B0-----:R-:W-:Y:S02]  /*1a90*/  FADD.FTZ R36, -R31, 1 ;  /* 0x3f8000001f247421 */ /* 0x001fe40000010100 */
[----:B------:R0:W1:Y:S02]  /*1aa0*/  MUFU.RCP R35, R32 ;  /* 0x0000002000237308 */ /* 0x0000640000001000 */
[----:B------:R-:W-:Y:S01]  /*1ab0*/  FFMA.FTZ R9, R9, R36, 1 ;  /* 0x3f80000009097423 */ /* 0x000fe20000010024 */
[----:B0-----:R-:W-:-:S03]  /*1ac0*/  FADD.FTZ R32, -R6, 1 ;  /* 0x3f80000006207421 */ /* 0x001fc60000010100 */
[----:B------:R-:W-:Y:S01]  /*1ad0*/  FMUL.FTZ R9, R31, R9 ;  /* 0x000000091f097220 */ /* 0x000fe20000410000 */
[----:B------:R-:W-:Y:S01]  /*1ae0*/  FFMA.FTZ R32, R28, R32, 1 ;  /* 0x3f8000001c207423 */ /* 0x000fe20000010020 */
[----:B--2---:R-:W-:-:S03]  /*1af0*/  FADD.FTZ R28, -R34, 1 ;  /* 0x3f800000221c7421 */ /* 0x004fc60000010100 */
[----:B------:R-:W-:Y:S01]  /*1b00*/  FMUL.FTZ R6, R6, R32 ;  /* 0x0000002006067220 */ /* 0x000fe20000410000 */
[----:B------:R-:W-:Y:S01]  /*1b10*/  FFMA.FTZ R28, R27, R28, 1 ;  /* 0x3f8000001b1c7423 */ /* 0x000fe2000001001c */
[----:B-1----:R-:W-:-:S04]  /*1b20*/  FADD.FTZ R27, -R35, 1 ;  /* 0x3f800000231b7421 */ /* 0x002fc80000010100 */
[----:B------:R-:W-:Y:S01]  /*1b30*/  FFMA.FTZ R27, R30, R27, 1 ;  /* 0x3f8000001e1b7423 */ /* 0x000fe2000001001b */
[----:B------:R-:W-:-:S03]  /*1b40*/  FMUL.FTZ R28, R34, R28 ;  /* 0x0000001c221c7220 */ /* 0x000fc60000410000 */
[----:B------:R-:W-:Y:S01]  /*1b50*/  FMUL.FTZ R27, R35, R27 ;  /* 0x0000001b231b7220 */ /* 0x000fe20000410000 */
[----:B------:R-:W-:Y:S01]  /*1b60*/  SHF.L.U32 R34, R22, 0x10, RZ ;  /* 0x0000001016227819 */ /* 0x000fe200000006ff */
[----:B------:R0:W-:Y:S04]  /*1b70*/  STL [R1+0x1c], R13 ;  /* 0x00001c0d01007387 */ /* 0x0001e80000100800 */
[----:B------:R-:W-:-:S04]  /*1b80*/  FADD.FTZ R34, -R10, R34 ;  /* 0x000000220a227221 */ /* 0x000fc80000010100 */
[----:B0-----:R-:W-:Y:S01]  /*1b90*/  FMUL.FTZ R13, R5, R34 ;  /* 0x00000022050d7220 */ /* 0x001fe20000410000 */
[C---:B---3--:R-:W-:Y:S02]  /*1ba0*/  PRMT R31, R20.reuse, 0x7632, R31 ;  /* 0x00007632141f7816 */ /* 0x048fe4000000001f */
[----:B------:R-:W-:Y:S02]  /*1bb0*/  SHF.L.U32 R32, R20, 0x10, RZ ;  /* 0x0000001014207819 */ /* 0x000fe400000006ff */
[----:B------:R-:W-:-:S03]  /*1bc0*/  SHF.L.U32 R31, R31, 0x10, RZ ;  /* 0x000000101f1f7819 */ /* 0x000fc600000006ff */
[----:B------:R-:W-:Y:S02]  /*1bd0*/  FMUL.FTZ R32, R32, R9 ;  /* 0x0000000920207220 */ /* 0x000fe40000410000 */
[----:B------:R-:W-:Y:S01]  /*1be0*/  FMUL.FTZ R9, R31, R6 ;  /* 0x000000061f097220 */ /* 0x000fe20000410000 */
[C---:B----4-:R-:W-:Y:S01]  /*1bf0*/  PRMT R31, R21.reuse, 0x7632, R31 ;  /* 0x00007632151f7816 */ /* 0x050fe2000000001f */
[----:B------:R-:W-:Y:S01]  /*1c00*/  FMUL.FTZ R30, R0, R32 ;  /* 0x00000020001e7220 */ /* 0x000fe20000410000 */
[----:B------:R-:W-:Y:S02]  /*1c10*/  SHF.L.U32 R6, R21, 0x10, RZ ;  /* 0x0000001015067819 */ /* 0x000fe400000006ff */
[----:B------:R-:W-:Y:S01]  /*1c20*/  SHF.L.U32 R31, R31, 0x10, RZ ;  /* 0x000000101f1f7819 */ /* 0x000fe200000006ff */
[----:B------:R-:W-:Y:S01]  /*1c30*/  FFMA.FTZ R30, R15, R30, R33 ;  /* 0x0000001e0f1e7223 */ /* 0x000fe20000010021 */
[----:B------:R-:W-:Y:S01]  /*1c40*/  FMUL.FTZ R33, R3, R9 ;  /* 0x0000000903217220 */ /* 0x000fe20000410000 */
[----:B------:R-:W-:-:S02]  /*1c50*/  FMUL.FTZ R6, R6, R28 ;  /* 0x0000001c06067220 */ /* 0x000fc40000410000 */
[----:B------:R-:W-:Y:S01]  /*1c60*/  FMUL.FTZ R28, R31, R27 ;  /* 0x0000001b1f1c7220 */ /* 0x000fe20000410000 */
[----:B------:R-:W-:Y:S01]  /*1c70*/  FFMA.FTZ R30, R8, R33, R30 ;  /* 0x00000021081e7223 */ /* 0x000fe2000001001e */
[----:B------:R-:W-:Y:S01]  /*1c80*/  PRMT R31, R22, 0x7632, R31 ;  /* 0x00007632161f7816 */ /* 0x000fe2000000001f */
[----:B------:R-:W-:Y:S01]  /*1c90*/  FMUL.FTZ R27, R4, R6 ;  /* 0x00000006041b7220 */ /* 0x000fe20000410000 */
[----:B------:R-:W-:-:S03]  /*1ca0*/  FFMA.FTZ R17, R8, R9, R7 ;  /* 0x0000000908117223 */ /* 0x000fc60000010007 */
[--C-:B------:R-:W-:Y:S01]  /*1cb0*/  FFMA.FTZ R8, R14, R27, R30.reuse ;  /* 0x0000001b0e087223 */ /* 0x100fe2000001001e */
[----:B------:R-:W-:Y:S01]  /*1cc0*/  IMAD.U32 R7, R31, 0x10000, RZ ;  /* 0x000100001f077824 */ /* 0x000fe200078e00ff */
[----:B------:R-:W-:Y:S01]  /*1cd0*/  PRMT R30, R23, 0x7632, R30 ;  /* 0x00007632171e7816 */ /* 0x000fe2000000001e */
[-C--:B------:R-:W-:Y:S02]  /*1ce0*/  FMUL.FTZ R27, R2, R28.reuse ;  /* 0x0000001c021b7220 */ /* 0x080fe40000410000 */
[----:B------:R-:W-:Y:S01]  /*1cf0*/  FADD.FTZ R31, -R10, R7 ;  /* 0x000000070a1f7221 */ /* 0x000fe20000010100 */
[----:B------:R-:W-:Y:S01]  /*1d00*/  SHF.L.U32 R30, R30, 0x10, RZ ;  /* 0x000000101e1e7819 */ /* 0x000fe200000006ff */
[----:B------:R-:W-:Y:S01]  /*1d10*/  FFMA.FTZ R7, R0, R13, R19 ;  /* 0x0000000d00077223 */ /* 0x000fe20000010013 */
[----:B------:R-:W-:Y:S01]  /*1d20*/  FFMA.FTZ R8, R11, R27, R8 ;  /* 0x0000001b0b087223 */ /* 0x000fe20000010008 */
[----:B------:R-:W-:Y:S01]  /*1d30*/  FMUL.FTZ R27, R5, R31 ;  /* 0x0000001f051b7220 */ /* 0x000fe20000410000 */
[----:B------:R-:W-:Y:S01]  /*1d40*/  FFMA.FTZ R19, R11, R28, R26 ;  /* 0x0000001c0b137223 */ /* 0x000fe2000001001a */
[----:B------:R-:W-:Y:S01]  /*1d50*/  FADD.FTZ R26, -R10, R30 ;  /* 0x0000001e0a1a7221 */ /* 0x000fe20000010100 */
[----:B------:R-:W-:-:S03]  /*1d60*/  SHF.L.U32 R31, R23, 0x10, RZ ;  /* 0x00000010171f7819 */ /* 0x000fc600000006ff */
[C---:B------:R-:W-:Y:S02]  /*1d70*/  FMUL.FTZ R26, R5.reuse, R26 ;  /* 0x0000001a051a7220 */ /* 0x040fe40000410000 */
[----:B------:R-:W-:Y:S02]  /*1d80*/  FADD.FTZ R31, -R10, R31 ;  /* 0x0000001f0a1f7221 */ /* 0x000fe40000010100 */
[----:B------:R-:W-:Y:S02]  /*1d90*/  FFMA.FTZ R30, R2, R26, R12 ;  /* 0x0000001a021e7223 */ /* 0x000fe4000001000c */
[----:B------:R-:W-:Y:S01]  /*1da0*/  FMUL.FTZ R12, R5, R31 ;  /* 0x0000001f050c7220 */ /* 0x000fe20000410000 */
[----:B------:R0:W-:Y:S03]  /*1db0*/  STL [R1+0xd4], R20 ;  /* 0x0000d41401007387 */ /* 0x0001e60000100800 */
[----:B------:R-:W-:Y:S01]  /*1dc0*/  FFMA.FTZ R31, R4, R12, R24 ;  /* 0x0000000c041f7223 */ /* 0x000fe20000010018 */
[----:B------:R-:W-:Y:S04]  /*1dd0*/  STL [R1+0x8], R13 ;  /* 0x0000080d01007387 */ /* 0x000fe80000100800 */
[----:B------:R-:W-:Y:S04]  /*1de0*/  STL [R1], R12 ;  /* 0x0000000c01007387 */ /* 0x000fe80000100800 */
[----:B------:R-:W2:Y:S01]  /*1df0*/  LDL.LU R24, [R1+0xdc] ;  /* 0x0000dc0001187983 */ /* 0x000ea20000300800 */
[----:B------:R-:W-:Y:S01]  /*1e00*/  FFMA.FTZ R11, R3, R27, R37 ;  /* 0x0000001b030b7223 */ /* 0x000fe20000010025 */
[----:B------:R-:W-:Y:S01]  /*1e10*/  FFMA.FTZ R37, R0, R32, R29 ;  /* 0x0000002000257223 */ /* 0x000fe2000001001d */
[----:B------:R-:W-:-:S02]  /*1e20*/  FADD.FTZ R29, R25, R9 ;  /* 0x00000009191d7221 */ /* 0x000fc40000010000 */
[----:B------:R-:W3:Y:S04]  /*1e30*/  LDL.LU R25, [R1+0xd8] ;  /* 0x0000d80001197983 */ /* 0x000ee80000300800 */
[----:B0-----:R-:W4:Y:S04]  /*1e40*/  LDL.LU R20, [R1+0x1c] ;  /* 0x00001c0001147983 */ /* 0x001f280000300800 */
[----:B------:R-:W4:Y:S01]  /*1e50*/  LDL.LU R16, [R1+0x54] ;  /* 0x0000540001107983 */ /* 0x000f220000300800 */
[----:B------:R-:W-:Y:S01]  /*1e60*/  FMUL.FTZ R34, R7, -1.4426950216293334961 ;  /* 0xbfb8aa3b07227820 */ /* 0x000fe20000410000 */
[----:B------:R-:W-:Y:S01]  /*1e70*/  FMUL.FTZ R33, R31, -1.4426950216293334961 ;  /* 0xbfb8aa3b1f217820 */ /* 0x000fe20000410000 */
[----:B------:R-:W-:Y:S01]  /*1e80*/  FMUL.FTZ R35, R11, -1.4426950216293334961 ;  /* 0xbfb8aa3b0b237820 */ /* 0x000fe20000410000 */
[----:B------:R-:W-:Y:S01]  /*1e90*/  FMUL.FTZ R36, R30, -1.4426950216293334961 ;  /* 0xbfb8aa3b1e247820 */ /* 0x000fe20000410000 */
[----:B------:R-:W-:Y:S01]  /*1ea0*/  FFMA.FTZ R9, R3, R9, R37 ;  /* 0x0000000903097223 */ /* 0x000fe20000010025 */
[----:B------:R-:W4:Y:S01]  /*1eb0*/  LDL.LU R18, [R1+0x68] ;  /* 0x0000680001127983 */ /* 0x000f220000300800 */
[----:B------:R-:W0:Y:S08]  /*1ec0*/  MUFU.EX2 R34, R34 ;  /* 0x0000002200227308 */ /* 0x000e300000000800 */
[----:B------:R-:W1:Y:S08]  /*1ed0*/  MUFU.EX2 R33, R33 ;  /* 0x0000002100217308 */ /* 0x000e700000000800 */
[----:B------:R-:W1:Y:S01]  /*1ee0*/  MUFU.EX2 R35, R35 ;  /* 0x0000002300237308 */ /* 0x000e620000000800 */
[----:B0-----:R-:W-:-:S07]  /*1ef0*/  FADD.FTZ R34, R34, 1 ;  /* 0x3f80000022227421 */ /* 0x001fce0000010000 */
[----:B------:R-:W0:Y:S01]  /*1f00*/  MUFU.EX2 R36, R36 ;  /* 0x0000002400247308 */ /* 0x000e220000000800 */
[----:B-1----:R-:W-:-:S07]  /*1f10*/  FADD.FTZ R37, R33, 1 ;  /* 0x3f80000021257421 */ /* 0x002fce0000010000 */
[----:B------:R-:W1:Y:S01]  /*1f20*/  MUFU.RCP R34, R34 ;  /* 0x0000002200227308 */ /* 0x000e620000001000 */
[----:B------:R-:W-:-:S07]  /*1f30*/  FADD.FTZ R35, R35, 1 ;  /* 0x3f80000023237421 */ /* 0x000fce0000010000 */
[----:B------:R-:W1:Y:S01]  /*1f40*/  MUFU.RCP R37, R37 ;  /* 0x0000002500257308 */ /* 0x000e620000001000 */
[----:B0-----:R-:W-:-:S07]  /*1f50*/  FADD.FTZ R36, R36, 1 ;  /* 0x3f80000024247421 */ /* 0x001fce0000010000 */
[----:B------:R-:W0:Y:S01]  /*1f60*/  MUFU.RCP R35, R35 ;  /* 0x0000002300237308 */ /* 0x000e220000001000 */
[----:B-1----:R-:W-:-:S04]  /*1f70*/  FADD.FTZ R33, -R34, 1 ;  /* 0x3f80000022217421 */ /* 0x002fc80000010100 */
[----:B------:R-:W-:-:S03]  /*1f80*/  FFMA.FTZ R33, R7, R33, 1 ;  /* 0x3f80000007217423 */ /* 0x000fc60000010021 */
[----:B------:R-:W1:Y:S01]  /*1f90*/  MUFU.RCP R36, R36 ;  /* 0x0000002400247308 */ /* 0x000e620000001000 */
[----:B------:R-:W-:Y:S01]  /*1fa0*/  FMUL.FTZ R33, R34, R33 ;  /* 0x0000002122217220 */ /* 0x000fe20000410000 */
[----:B------:R-:W-:-:S04]  /*1fb0*/  FADD.FTZ R34, -R37, 1 ;  /* 0x3f80000025227421 */ /* 0x000fc80000010100 */
[----:B------:R-:W-:Y:S01]  /*1fc0*/  FFMA.FTZ R34, R31, R34, 1 ;  /* 0x3f8000001f227423 */ /* 0x000fe20000010022 */
[----:B0-----:R-:W-:-:S04]  /*1fd0*/  FADD.FTZ R7, -R35, 1 ;  /* 0x3f80000023077421 */ /* 0x001fc80000010100 */
[----:B------:R-:W-:-:S04]  /*1fe0*/  FFMA.FTZ R7, R11, R7, 1 ;  /* 0x3f8000000b077423 */ /* 0x000fc80000010007 */
[----:B------:R-:W-:Y:S01]  /*1ff0*/  FMUL.FTZ R7, R35, R7 ;  /* 0x0000000723077220 */ /* 0x000fe20000410000 */
[----:B-1----:R-:W-:Y:S01]  /*2000*/  FADD.FTZ R11, -R36, 1 ;  /* 0x3f800000240b7421 */ /* 0x002fe20000010100 */
[----:B------:R-:W-:Y:S01]  /*2010*/  FFMA.FTZ R9, R4, R6, R9 ;  /* 0x0000000604097223 */ /* 0x000fe20000010009 */
[----:B------:R-:W-:Y:S01]  /*2020*/  FMUL.FTZ R37, R37, R34 ;  /* 0x0000002225257220 */ /* 0x000fe20000410000 */
[----:B------:R-:W4:Y:S01]  /*2030*/  LDL R35, [R1+0x48] ;  /* 0x0000480001237983 */ /* 0x000f220000100800 */
[----:B------:R-:W-:Y:S01]  /*2040*/  FFMA.FTZ R11, R30, R11, 1 ;  /* 0x3f8000001e0b7423 */ /* 0x000fe2000001000b */
[----:B------:R-:W-:Y:S02]  /*2050*/  FFMA.FTZ R9, R2, R28, R9 ;  /* 0x0000001c02097223 */ /* 0x000fe40000010009 */
[----:B------:R-:W4:Y:S01]  /*2060*/  LDL R34, [R1+0x30] ;  /* 0x0000300001227983 */ /* 0x000f220000100800 */
[----:B------:R-:W-:-:S03]  /*2070*/  FMUL.FTZ R11, R36, R11 ;  /* 0x0000000b240b7220 */ /* 0x000fc60000410000 */
[----:B------:R-:W4:Y:S01]  /*2080*/  LDL R36, [R1+0x2c] ;  /* 0x00002c0001247983 */ /* 0x000f220000100800 */
[----:B--2---:R-:W-:-:S04]  /*2090*/  PRMT R31, R24, 0x7632, R31 ;  /* 0x00007632181f7816 */ /* 0x004fc8000000001f */
[----:B------:R-:W-:-:S05]  /*20a0*/  SHF.L.U32 R31, R31, 0x10, RZ ;  /* 0x000000101f1f7819 */ /* 0x000fca00000006ff */
[----:B------:R-:W-:Y:S01]  /*20b0*/  FMUL.FTZ R31, R31, R7 ;  /* 0x000000071f1f7220 */ /* 0x000fe20000410000 */
[----:B------:R-:W-:Y:S02]  /*20c0*/  SHF.L.U32 R7, R24, 0x10, RZ ;  /* 0x0000001018077819 */ /* 0x000fe400000006ff */
[----:B---3--:R-:W-:-:S03]  /*20d0*/  PRMT R30, R25, 0x7632, R30 ;  /* 0x00007632191e7816 */ /* 0x008fc6000000001e */
[----:B------:R-:W-:Y:S01]  /*20e0*/  FMUL.FTZ R7, R7, R33 ;  /* 0x0000002107077220 */ /* 0x000fe20000410000 */
[----:B------:R-:W-:-:S03]  /*20f0*/  SHF.L.U32 R30, R30, 0x10, RZ ;  /* 0x000000101e1e7819 */ /* 0x000fc600000006ff */
[----:B------:R-:W-:Y:S02]  /*2100*/  FMUL.FTZ R33, R0, R7 ;  /* 0x0000000700217220 */ /* 0x000fe40000410000 */
[----:B------:R-:W-:Y:S01]  /*2110*/  FMUL.FTZ R30, R30, R11 ;  /* 0x0000000b1e1e7220 */ /* 0x000fe20000410000 */
[----:B------:R-:W-:Y:S01]  /*2120*/  SHF.L.U32 R11, R25, 0x10, RZ ;  /* 0x00000010190b7819 */ /* 0x000fe200000006ff */
[----:B------:R-:W-:Y:S01]  /*2130*/  FFMA.FTZ R8, R13, R33, R8 ;  /* 0x000000210d087223 */ /* 0x000fe20000010008 */
[----:B------:R-:W-:-:S03]  /*2140*/  FMUL.FTZ R33, R3, R31 ;  /* 0x0000001f03217220 */ /* 0x000fc60000410000 */
[----:B------:R-:W-:Y:S01]  /*2150*/  FMUL.FTZ R11, R11, R37 ;  /* 0x000000250b0b7220 */ /* 0x000fe20000410000 */
[----:B------:R-:W-:Y:S01]  /*2160*/  FFMA.FTZ R33, R27, R33, R8 ;  /* 0x000000211b217223 */ /* 0x000fe20000010008 */
[----:B------:R-:W-:Y:S01]  /*2170*/  FFMA.FTZ R8, R0, R7, R9 ;  /* 0x0000000700087223 */ /* 0x000fe20000010009 */
[----:B------:R-:W2:Y:S01]  /*2180*/  LDL.LU R37, [R1+0x64] ;  /* 0x0000640001257983 */ /* 0x000ea20000300800 */
[----:B------:R-:W-:Y:S02]  /*2190*/  FMUL.FTZ R9, R4, R11 ;  /* 0x0000000b04097220 */ /* 0x000fe40000410000 */
[----:B------:R-:W-:Y:S02]  /*21a0*/  FFMA.FTZ R8, R3, R31, R8 ;  /* 0x0000001f03087223 */ /* 0x000fe40000010008 */
[----:B------:R-:W-:Y:S01]  /*21b0*/  FFMA.FTZ R9, R12, R9, R33 ;  /* 0x000000090c097223 */ /* 0x000fe20000010021 */
[----:B------:R-:W-:Y:S01]  /*21c0*/  FMUL.FTZ R33, R2, R30 ;  /* 0x0000001e02217220 */ /* 0x000fe20000410000 */
[----:B------:R-:W-:-:S03]  /*21d0*/  FFMA.FTZ R8, R4, R11, R8 ;  /* 0x0000000b04087223 */ /* 0x000fc60000010008 */
[----:B------:R-:W-:Y:S01]  /*21e0*/  FFMA.FTZ R9, R26, R33, R9 ;  /* 0x000000211a097223 */ /* 0x000fe20000010009 */
[----:B------:R-:W-:Y:S01]  /*21f0*/  FFMA.FTZ R8, R2, R30, R8 ;  /* 0x0000001e02087223 */ /* 0x000fe20000010008 */
[----:B------:R-:W3:Y:S01]  /*2200*/  LDL R33, [R1+0x3c] ;  /* 0x00003c0001217983 */ /* 0x000ee20000100800 */
[----:B----4-:R-:W-:-:S03]  /*2210*/  FADD.FTZ R28, R20, R28 ;  /* 0x0000001c141c7221 */ /* 0x010fc60000010000 */
[----:B------:R0:W5:Y:S04]  /*2220*/  LDL.LU R20, [R1+0xd4] ;  /* 0x0000d40001147983 */ /* 0x0001680000300800 */
[----:B------:R1:W-:Y:S04]  /*2230*/  STS.64 [R16], R8 ;  /* 0x0000000810007388 */ /* 0x0003e80000000a00 */
[----:B-1----:R-:W4:Y:S04]  /*2240*/  LDL.LU R16, [R1+0xd0] ;  /* 0x0000d00001107983 */ /* 0x002f280000300800 */
[----:B------:R-:W2:Y:S01]  /*2250*/  LDL.LU R8, [R1+0x6c] ;  /* 0x00006c0001087983 */ /* 0x000ea20000300800 */
[----:B------:R-:W-:Y:S01]  /*2260*/  FFMA.FTZ R27, R27, R31, R17 ;  /* 0x0000001f1b1b7223 */ /* 0x000fe20000010011 */
[----:B------:R-:W-:-:S02]  /*2270*/  FADD.FTZ R29, R29, R31 ;  /* 0x0000001f1d1d7221 */ /* 0x000fc40000010000 */
[----:B------:R-:W4:Y:S01]  /*2280*/  LDL.LU R9, [R1+0x60] ;  /* 0x0000600001097983 */ /* 0x000f220000300800 */
[----:B------:R-:W-:Y:S01]  /*2290*/  UIADD3.X UR10, URZ, UR5, URZ, UP0, !UPT ;  /* 0x000000053f0a7290 */ /* 0x000fe200087fe43f */
[----:B---3--:R-:W-:Y:S02]  /*22a0*/  FFMA.FTZ R33, R33, R34, R18 ;  /* 0x0000002221217223 */ /* 0x008fe40000010012 */
[----:B------:R-:W3:Y:S04]  /*22b0*/  LDL.LU R18, [R1+0xcc] ;  /* 0x0000cc0001127983 */ /* 0x000ee80000300800 */
[----:B------:R0:W5:Y:S04]  /*22c0*/  LDL.LU R17, [R1+0xc8] ;  /* 0x0000c80001117983 */ /* 0x0001680000300800 */
[----:B------:R-:W3:Y:S01]  /*22d0*/  LDL R31, [R1+0x28] ;  /* 0x00002800011f7983 */ /* 0x000ee20000100800 */
[----:B--2---:R-:W-:Y:S01]  /*22e0*/  FADD.FTZ R34, R34, R8 ;  /* 0x0000000822227221 */ /* 0x004fe20000010000 */
[----:B------:R-:W-:-:S02]  /*22f0*/  FFMA.FTZ R8, R26, R30, R19 ;  /* 0x0000001e1a087223 */ /* 0x000fc40000010013 */
[----:B------:R0:W5:Y:S04]  /*2300*/  LDL.LU R19, [R1+0xc4] ;  /* 0x0000c40001137983 */ /* 0x0001680000300800 */
[----:B------:R-:W2:Y:S01]  /*2310*/  LDL R26, [R1+0x4c] ;  /* 0x00004c00011a7983 */ /* 0x000ea20000100800 */
[----:B----4-:R-:W-:Y:S01]  /*2320*/  FFMA.FTZ R35, R35, R36, R9 ;  /* 0x0000002423237223 */ /* 0x010fe20000010009 */
[----:B------:R-:W-:Y:S02]  /*2330*/  FADD.FTZ R36, R36, R37 ;  /* 0x0000002524247221 */ /* 0x000fe40000010000 */
[----:B------:R-:W1:Y:S02]  /*2340*/  S2R R37, SR_TID.X ;  /* 0x0000000000257919 */ /* 0x000e640000002100 */
[----:B------:R-:W-:Y:S01]  /*2350*/  FADD.FTZ R36, R36, R16 ;  /* 0x0000001024247221 */ /* 0x000fe20000010000 */
[----:B------:R0:W-:Y:S01]  /*2360*/  STL [R1+0x34], R27 ;  /* 0x0000341b01007387 */ /* 0x0001e20000100800 */
[----:B------:R-:W-:-:S02]  /*2370*/  FADD.FTZ R9, R28, R30 ;  /* 0x0000001e1c097221 */ /* 0x000fc40000010000 */
[----:B------:R-:W-:Y:S01]  /*2380*/  FADD.FTZ R36, R36, R6 ;  /* 0x0000000624247221 */ /* 0x000fe20000010000 */
[----:B------:R0:W-:Y:S01]  /*2390*/  STL [R1+0x38], R29 ;  /* 0x0000381d01007387 */ /* 0x0001e20000100800 */
[----:B------:R-:W-:-:S04]  /*23a0*/  UISETP.GE.U32.AND UP0, UPT, UR9, UR16, UPT ;  /* 0x000000100900728c */ /* 0x000fc8000bf06070 */
[----:B------:R-:W-:Y:S01]  /*23b0*/  UISETP.GE.AND.EX UP0, UPT, UR10, UR17, UPT, UP0 ;  /* 0x000000110a00728c */ /* 0x000fe2000bf06300 */
[----:B------:R-:W-:Y:S05]  /*23c0*/  BAR.SYNC.DEFER_BLOCKING 0x0 ;  /* 0x0000000000007b1d */ /* 0x000fea0000010000 */
[----:B------:R-:W-:Y:S02]  /*23d0*/  PLOP3.LUT P0, PT, PT, PT, UP0, 0x80, 0x0 ;  /* 0x000000000000781c */ /* 0x000fe40003f0f008 */
[----:B-1----:R-:W-:Y:S01]  /*23e0*/  ISETP.GT.U32.AND P1, PT, R37, 0x1f, PT ;  /* 0x0000001f2500780c */ /* 0x002fe20003f24070 */
[----:B---3--:R-:W-:Y:S02]  /*23f0*/  FFMA.FTZ R35, R18, R16, R35 ;  /* 0x0000001012237223 */ /* 0x008fe40000010023 */
[----:B------:R0:W5:Y:S01]  /*2400*/  LDL.LU R18, [R1+0xc0] ;  /* 0x0000c00001127983 */ /* 0x0001620000300800 */
[----:B------:R-:W-:Y:S01]  /*2410*/  FADD.FTZ R34, R34, R31 ;  /* 0x0000001f22227221 */ /* 0x000fe20000010000 */
[----:B------:R-:W-:-:S02]  /*2420*/  FFMA.FTZ R35, R14, R6, R35 ;  /* 0x000000060e237223 */ /* 0x000fc40000010023 */
[----:B------:R0:W5:Y:S01]  /*2430*/  LDL.LU R16, [R1+0xbc] ;  /* 0x0000bc0001107983 */ /* 0x0001620000300800 */
[----:B------:R-:W-:Y:S01]  /*2440*/  FADD.FTZ R34, R34, R32 ;  /* 0x0000002022227221 */ /* 0x000fe20000010000 */
[----:B--2---:R-:W-:-:S04]  /*2450*/  FFMA.FTZ R33, R26, R31, R33 ;  /* 0x0000001f1a217223 */ /* 0x004fc80000010021 */
[----:B------:R-:W-:Y:S01]  /*2460*/  FFMA.FTZ R33, R15, R32, R33 ;  /* 0x000000200f217223 */ /* 0x000fe20000010021 */
[----:B------:R-:W-:Y:S01]  /*2470*/  FADD.FTZ R26, R34, R7 ;  /* 0x00000007221a7221 */ /* 0x000fe20000010000 */
[----:B------:R0:W5:Y:S01]  /*2480*/  LDL.LU R15, [R1+0xb8] ;  /* 0x0000b800010f7983 */ /* 0x0001620000300800 */
[----:B------:R-:W-:Y:S01]  /*2490*/  FFMA.FTZ R34, R12, R11, R35 ;  /* 0x0000000b0c227223 */ /* 0x000fe20000010023 */
[----:B------:R-:W-:Y:S01]  /*24a0*/  FFMA.FTZ R28, R13, R7, R33 ;  /* 0x000000070d1c7223 */ /* 0x000fe20000010021 */
[----:B------:R-:W-:Y:S01]  /*24b0*/  FADD.FTZ R35, R36, R11 ;  /* 0x0000000b24237221 */ /* 0x000fe20000010000 */
[----:B------:R0:W5:Y:S04]  /*24c0*/  LDL.LU R14, [R1+0xb4] ;  /* 0x0000b400010e7983 */ /* 0x0001680000300800 */
[----:B------:R0:W5:Y:S04]  /*24d0*/  LDL.LU R13, [R1+0xb0] ;  /* 0x0000b000010d7983 */ /* 0x0001680000300800 */
[----:B------:R0:W5:Y:S04]  /*24e0*/  LDL.LU R12, [R1+0xac] ;  /* 0x0000ac00010c7983 */ /* 0x0001680000300800 */
[----:B------:R0:W-:Y:S04]  /*24f0*/  STL [R1+0x68], R28 ;  /* 0x0000681c01007387 */ /* 0x0001e80000100800 */
[----:B------:R0:W-:Y:S04]  /*2500*/  STL [R1+0x6c], R26 ;  /* 0x00006c1a01007387 */ /* 0x0001e80000100800 */
[----:B------:R0:W-:Y:S01]  /*2510*/  STL.64 [R1+0x60], R34 ;  /* 0x0000602201007387 */ /* 0x0001e20000100a00 */
[----:B------:R-:W-:Y:S05]  /*2520*/  @!P0 BRA `(.L_x_909) ;  /* 0x0000000400008947 */ /* 0x000fea0003800000 */
[----:B------:R1:W-:Y:S04]  /*2530*/  STL.64 [R1+0xb8], R4 ;  /* 0x0000b80401007387 */ /* 0x0003e80000100a00 */
[----:B------:R2:W-:Y:S04]  /*2540*/  STL.64 [R1+0xb0], R2 ;  /* 0x0000b00201007387 */ /* 0x0005e80000100a00 */
[----:B------:R-:W3:Y:S04]  /*2550*/  LDL R31, [R1+0xa8] ;  /* 0x0000a800011f7983 */ /* 0x000ee80000100800 */
[----:B------:R-:W4:Y:S01]  /*2560*/  LDL R30, [R1+0xa4] ;  /* 0x0000a400011e7983 */ /* 0x000f220000100800 */
[----:B------:R-:W2:Y:S01]  /*2570*/  S2UR UR7, SR_CgaCtaId ;  /* 0x00000000000779c3 */ /* 0x000ea20000008800 */
[----:B------:R-:W-:Y:S01]  /*2580*/  UMOV UR5, 0x400 ;  /* 0x0000040000057882 */ /* 0x000fe20000000000 */
[----:B-1----:R-:W-:Y:S01]  /*2590*/  MOV R5, R26 ;  /* 0x0000001a00057202 */ /* 0x002fe20000000f00 */
[----:B------:R-:W1:Y:S01]  /*25a0*/  S2R R36, SR_TID.X ;  /* 0x0000000000247919 */ /* 0x000e620000002100 */
[----:B0-----:R-:W-:Y:S01]  /*25b0*/  SHF.L.U32 R26, R37, 0x1, RZ ;  /* 0x00000001251a7819 */ /* 0x001fe200000006ff */
[----:B------:R-:W-:Y:S01]  /*25c0*/  IMAD.MOV.U32 R4, RZ, RZ, R28 ;  /* 0x000000ffff047224 */ /* 0x000fe200078e001c */
[----:B--2---:R-:W-:-:S02]  /*25d0*/  MOV R2, R27 ;  /* 0x0000001b00027202 */ /* 0x004fc40000000f00 */
[----:B------:R-:W-:Y:S02]  /*25e0*/  LOP3.LUT R26, R26, 0x18, RZ, 0xc0, !PT ;  /* 0x000000181a1a7812 */ /* 0x000fe400078ec0ff */
[----:B------:R-:W-:Y:S01]  /*25f0*/  MOV R3, R29 ;  /* 0x0000001d00037202 */ /* 0x000fe20000000f00 */
[----:B------:R-:W-:-:S06]  /*2600*/  ULEA UR5, UR7, UR5, 0x18 ;  /* 0x0000000507057291 */ /* 0x000fcc000f8ec03f */
[----:B------:R-:W-:-:S04]  /*2610*/  LEA R27, R37, UR5, 0x5 ;  /* 0x00000005251b7c11 */ /* 0x000fc8000f8e28ff */
[----:B------:R-:W-:Y:S02]  /*2620*/  IADD3 R28, R27, R26, RZ ;  /* 0x0000001a1b1c7210 */ /* 0x000fe40007ffe0ff */
[----:B------:R-:W-:-:S03]  /*2630*/  LOP3.LUT R29, R26, 0x8, RZ, 0x3c, !PT ;  /* 0x000000081a1d7812 */ /* 0x000fc600078e3cff */
[----:B------:R0:W-:Y:S01]  /*2640*/  STS.64 [R28], R4 ;  /* 0x000000041c007388 */ /* 0x0001e20000000a00 */
[C---:B------:R-:W-:Y:S02]  /*2650*/  IADD3 R29, R27.reuse, R29, RZ ;  /* 0x0000001d1b1d7210 */ /* 0x040fe40007ffe0ff */
[C---:B0-----:R-:W-:Y:S02]  /*2660*/  LOP3.LUT R28, R26.reuse, 0x10, RZ, 0x3c, !PT ;  /* 0x000000101a1c7812 */ /* 0x041fe400078e3cff */
[----:B-1----:R-:W-:Y:S01]  /*2670*/  SHF.R.S32.HI R33, RZ, 0x1f, R36 ;  /* 0x0000001fff217819 */ /* 0x002fe20000011424 */
[----:B------:R-:W-:Y:S01]  /*2680*/  USHF.L.U32 UR7, UR8, 0x7, URZ ;  /* 0x0000000708077899 */ /* 0x000fe2000800063f */
[----:B------:R-:W-:Y:S01]  /*2690*/  LOP3.LUT R26, R26, 0x18, RZ, 0x3c, !PT ;  /* 0x000000181a1a7812 */ /* 0x000fe200078e3cff */
[C---:B------:R-:W-:Y:S01]  /*26a0*/  IMAD.IADD R28, R27.reuse, 0x1, R28 ;  /* 0x000000011b1c7824 */ /* 0x040fe200078e021c */
[----:B------:R1:W5:Y:S02]  /*26b0*/  LDL.LU.64 R4, [R1+0xb8] ;  /* 0x0000b80001047983 */ /* 0x0003640000300a00 */
[----:B------:R-:W-:-:S02]  /*26c0*/  IADD3 R26, R27, R26, RZ ;  /* 0x0000001a1b1a7210 */ /* 0x000fc40007ffe0ff */
[----:B------:R0:W-:Y:S04]  /*26d0*/  STS.64 [R29], R2 ;  /* 0x000000021d007388 */ /* 0x0001e80000000a00 */
[----:B------:R2:W-:Y:S04]  /*26e0*/  STS.64 [R28], R34 ;  /* 0x000000221c007388 */ /* 0x0005e80000000a00 */
[----:B------:R3:W-:Y:S01]  /*26f0*/  STS.64 [R26], R8 ;  /* 0x000000081a007388 */ /* 0x0007e20000000a00 */
[----:B------:R-:W-:Y:S01]  /*2700*/  LEA.HI R33, R33, R36, RZ, 0x2 ;  /* 0x0000002421217211 */ /* 0x000fe200078f10ff */
[----:B------:R-:W-:-:S02]  /*2710*/  ULOP3.LUT UR7, UR7, 0xffffff80, UR11, 0xe2, !UPT ;  /* 0xffffff8007077892 */ /* 0x000fc4000f8ee20b */
[----:B0-----:R1:W5:Y:S01]  /*2720*/  LDL.LU.64 R2, [R1+0xb0] ;  /* 0x0000b00001027983 */ /* 0x0013620000300a00 */
[----:B------:R-:W-:Y:S01]  /*2730*/  SHF.R.S32.HI R33, RZ, 0x2, R33 ;  /* 0x00000002ff217819 */ /* 0x000fe20000011421 */
[----:B--2---:R-:W0:Y:S03]  /*2740*/  LDC.64 R34, c[0x0][0x260] ;  /* 0x00009800ff227b82 */ /* 0x004e260000000a00 */
[----:B------:R-:W-:Y:S01]  /*2750*/  LEA R28, R33, UR5, 0x5 ;  /* 0x00000005211c7c11 */ /* 0x000fe2000f8e28ff */
[----:B------:R-:W2:Y:S04]  /*2760*/  LDL R36, [R1+0xa0] ;  /* 0x0000a00001247983 */ /* 0x000ea80000100800 */
[----:B------:R-:W2:Y:S01]  /*2770*/  LDL R33, [R1+0x9c] ;  /* 0x00009c0001217983 */ /* 0x000ea20000100800 */
[----:B------:R-:W-:Y:S01]  /*2780*/  BAR.SYNC.DEFER_BLOCKING 0x0 ;  /* 0x0000000000007b1d */ /* 0x000fe20000010000 */
[----:B---3--:R-:W-:-:S02]  /*2790*/  LEA R26, R31, R28, 0x3 ;  /* 0x0000001c1f1a7211 */ /* 0x008fc400078e18ff */
[----:B----4-:R-:W-:-:S04]  /*27a0*/  LEA R28, R30, R28, 0x3 ;  /* 0x0000001c1e1c7211 */ /* 0x010fc800078e18ff */
[----:B------:R-:W3:Y:S04]  /*27b0*/  LDS.64 R26, [R26] ;  /* 0x000000001a1a7984 */ /* 0x000ee80000000a00 */
[----:B------:R-:W4:Y:S01]  /*27c0*/  LDS.64 R28, [R28+0x1e00] ;  /* 0x001e00001c1c7984 */ /* 0x000f220000000a00 */
[----:B---3--:R-:W-:-:S04]  /*27d0*/  FADD.FTZ R26, RZ, R26 ;  /* 0x0000001aff1a7221 */ /* 0x008fc80000010000 */
[----:B----4-:R-:W-:Y:S01]  /*27e0*/  FADD.FTZ R28, R26, R28 ;  /* 0x0000001c1a1c7221 */ /* 0x010fe20000010000 */
[----:B------:R-:W-:-:S05]  /*27f0*/  MOV R26, UR7 ;  /* 0x00000007001a7c02 */ /* 0x000fca0008000f00 */
[----:B------:R-:W-:Y:S02]  /*2800*/  IMAD R26, R26, 0x3c0, R37 ;  /* 0x000003c01a1a7824 */ /* 0x000fe400078e0225 */
[----:B------:R-:W-:-:S03]  /*2810*/  FADD.FTZ R27, RZ, R27 ;  /* 0x0000001bff1b7221 */ /* 0x000fc60000010000 */
[----:B------:R-:W-:Y:S01]  /*2820*/  SHF.L.U32 R30, R26, 0x1, RZ ;  /* 0x000000011a1e7819 */ /* 0x000fe200000006ff */
[----:B------:R-:W-:-:S04]  /*2830*/  FADD.FTZ R29, R27, R29 ;  /* 0x0000001d1b1d7221 */ /* 0x000fc80000010000 */
[----:B0-----:R-:W-:-:S05]  /*2840*/  IMAD.WIDE.U32 R26, R30, 0x4, R34 ;  /* 0x000000041e1a7825 */ /* 0x001fca00078e0022 */
[----:B------:R0:W-:Y:S04]  /*2850*/  STG.E.64 desc[UR12][R26.64+0x10000], R28 ;  /* 0x0100001c1a007986 */ /* 0x0001e8000c101b0c */
[----:B0-----:R-:W3:Y:S01]  /*2860*/  LDL R27, [R1+0x98] ;  /* 0x00009800011b7983 */ /* 0x001ee20000100800 */
[----:B------:R-:W-:-:S05]  /*2870*/  IADD3 R30, R30, 0x3c0, RZ ;  /* 0x000003c01e1e7810 */ /* 0x000fca0007ffe0ff */
[----:B------:R-:W-:Y:S01]  /*2880*/  IMAD.WIDE.U32 R30, R30, 0x4, R34 ;  /* 0x000000041e1e7825 */ /* 0x000fe200078e0022 */
[----:B---3--:R-:W-:-:S05]  /*2890*/  LEA R28, R27, UR5, 0x5 ;  /* 0x000000051b1c7c11 */ /* 0x008fca000f8e28ff */
[----:B--2---:R-:W-:Y:S01]  /*28a0*/  IMAD R26, R36, 0x8, R28 ;  /* 0x00000008241a7824 */ /* 0x004fe200078e021c */
[----:B------:R-:W-:-:S05]  /*28b0*/  LEA R28, R33, R28, 0x3 ;  /* 0x0000001c211c7211 */ /* 0x000fca00078e18ff */
[----:B------:R-:W0:Y:S04]  /*28c0*/  LDS.64 R26, [R26] ;  /* 0x000000001a1a7984 */ /* 0x000e280000000a00 */
[----:B------:R-:W2:Y:S01]  /*28d0*/  LDS.64 R28, [R28+0x1e00] ;  /* 0x001e00001c1c7984 */ /* 0x000ea20000000a00 */
[----:B0-----:R-:W-:Y:S01]  /*28e0*/  FADD.FTZ R27, RZ, R27 ;  /* 0x0000001bff1b7221 */ /* 0x001fe20000010000 */
[----:B------:R-:W-:-:S03]  /*28f0*/  FADD.FTZ R26, RZ, R26 ;  /* 0x0000001aff1a7221 */ /* 0x000fc60000010000 */
[----:B--2---:R-:W-:Y:S01]  /*2900*/  FADD.FTZ R29, R27, R29 ;  /* 0x0000001d1b1d7221 */ /* 0x004fe20000010000 */
[----:B------:R-:W-:-:S05]  /*2910*/  FADD.FTZ R28, R26, R28 ;  /* 0x0000001c1a1c7221 */ /* 0x000fca0000010000 */
[----:B------:R1:W-:Y:S02]  /*2920*/  STG.E.64 desc[UR12][R30.64+0x10000], R28 ;  /* 0x0100001c1e007986 */ /* 0x0003e4000c101b0c */
.L_x_909:
[----:B------:R-:W-:Y:S01]  /*2930*/  BSSY B0, `(.L_x_910) ;  /* 0x000007e000007945 */ /* 0x000fe20003800000 */
[----:B0-----:R-:W-:-:S03]  /*2940*/  CS2R R26, SRZ ;  /* 0x00000000001a7805 */ /* 0x001fc6000001ff00 */
[----:B------:R-:W-:Y:S05]  /*2950*/  @P1 BRA `(.L_x_911) ;  /* 0x0000000400ec1947 */ /* 0x000fea0003800000 */
[----:B-1----:R-:W-:Y:S01]  /*2960*/  SHF.R.U32.HI R30, RZ, 0x1, R37 ;  /* 0x00000001ff1e7819 */ /* 0x002fe20000011625 */
[----:B------:R-:W-:Y:S01]  /*2970*/  HFMA2.MMA R27, -RZ, RZ, 0, 1.430511474609375e-06 ;  /* 0x00000018ff1b7435 */ /* 0x000fe200000001ff */
[----:B------:R-:W-:Y:S02]  /*2980*/  MOV R28, 0x18 ;  /* 0x00000018001c7802 */ /* 0x000fe40000000f00 */
[----:B------:R-:W-:Y:S01]  /*2990*/  SHF.L.U32 R31, R37, 0x3, RZ ;  /* 0x00000003251f7819 */ /* 0x000fe200000006ff */
[----:B------:R-:W-:-:S03]  /*29a0*/  IMAD R30, R30, 0x3c, RZ ;  /* 0x0000003c1e1e7824 */ /* 0x000fc600078e02ff */
[----:B------:R-:W-:Y:S02]  /*29b0*/  LOP3.LUT R31, R31, 0x8, RZ, 0xc0, !PT ;  /* 0x000000081f1f7812 */ /* 0x000fe400078ec0ff */
[----:B------:R-:W-:-:S04]  /*29c0*/  IADD3 R26, R30, 0x4, RZ ;  /* 0x000000041e1a7810 */ /* 0x000fc80007ffe0ff */
[----:B------:R-:W-:-:S05]  /*29d0*/  SHF.R.U32.HI R26, RZ, 0x2, R26 ;  /* 0x00000002ff1a7819 */ /* 0x000fca000001161a */
[----:B------:R-:W-:Y:S01]  /*29e0*/  IMAD R28, R26, R28, UR6 ;  /* 0x000000061a1c7e24 */ /* 0x000fe2000f8e021c */
[----:B------:R-:W-:-:S03]  /*29f0*/  SHF.R.U32.HI R26, RZ, 0x2, R30 ;  /* 0x00000002ff1a7819 */ /* 0x000fc6000001161e */
[----:B------:R-:W-:Y:S02]  /*2a00*/  IMAD.IADD R28, R31, 0x1, R28 ;  /* 0x000000011f1c7824 */ /* 0x000fe400078e021c */
[----:B------:R-:W-:-:S04]  /*2a10*/  IMAD R26, R26, R27, UR6 ;  /* 0x000000061a1a7e24 */ /* 0x000fc8000f8e021b */
[----:B------:R-:W-:Y:S01]  /*2a20*/  LDS.64 R28, [R28] ;  /* 0x000000001c1c7984 */ /* 0x000fe20000000a00 */
[----:B------:R-:W-:-:S06]  /*2a30*/  IADD3 R26, R26, R31, RZ ;  /* 0x0000001f1a1a7210 */ /* 0x000fcc0007ffe0ff */
[----:B------:R-:W0:Y:S02]  /*2a40*/  LDS.64 R26, [R26] ;  /* 0x000000001a1a7984 */ /* 0x000e240000000a00 */
[----:B0-----:R-:W-:Y:S01]  /*2a50*/  FADD.FTZ R26, RZ, R26 ;  /* 0x0000001aff1a7221 */ /* 0x001fe20000010000 */
[----:B------:R-:W-:-:S03]  /*2a60*/  FADD.FTZ R27, RZ, R27 ;  /* 0x0000001bff1b7221 */ /* 0x000fc60000010000 */
[----:B------:R-:W-:Y:S01]  /*2a70*/  FADD.FTZ R28, R26, R28 ;  /* 0x0000001c1a1c7221 */ /* 0x000fe20000010000 */
        /* <DEDUP_REMOVED lines=88> */
[C---:B------:R-:W-:Y:S01]  /*3000*/  IADD3 R26, R30.reuse, 0x34, RZ ;  /* 0x000000341e1a7810 */ /* 0x040fe20007ffe0ff */
[----:B------:R-:W-:Y:S01]  /*3010*/  FADD.FTZ R29, R29, R27 ;  /* 0x0000001b1d1d7221 */ /* 0x000fe20000010000 */
[----:B------:R-:W-:Y:S01]  /*3020*/  IMAD.MOV.U32 R27, RZ, RZ, 0x18 ;  /* 0x00000018ff1b7424 */ /* 0x000fe200078e00ff */
[----:B------:R-:W-:Y:S02]  /*3030*/  IADD3 R30, R30, 0x38, RZ ;  /* 0x000000381e1e7810 */ /* 0x000fe40007ffe0ff */
[----:B------:R-:W-:Y:S02]  /*3040*/  SHF.R.U32.HI R26, RZ, 0x2, R26 ;  /* 0x00000002ff1a7819 */ /* 0x000fe4000001161a */
[----:B------:R-:W-:-:S03]  /*3050*/  SHF.R.U32.HI R30, RZ, 0x2, R30 ;  /* 0x00000002ff1e7819 */ /* 0x000fc6000001161e */
[----:B------:R-:W-:-:S05]  /*3060*/  IMAD R26, R26, R27, UR6 ;  /* 0x000000061a1a7e24 */ /* 0x000fca000f8e021b */
[----:B------:R-:W-:-:S06]  /*3070*/  IADD3 R26, R31, R26, RZ ;  /* 0x0000001a1f1a7210 */ /* 0x000fcc0007ffe0ff */
[----:B------:R-:W0:Y:S02]  /*3080*/  LDS.64 R26, [R26] ;  /* 0x000000001a1a7984 */ /* 0x000e240000000a00 */
[----:B0-----:R-:W-:Y:S01]  /*3090*/  FADD.FTZ R28, R28, R26 ;  /* 0x0000001a1c1c7221 */ /* 0x001fe20000010000 */
[----:B------:R-:W-:Y:S01]  /*30a0*/  MOV R26, 0x18 ;  /* 0x00000018001a7802 */ /* 0x000fe20000000f00 */
[----:B------:R-:W-:-:S04]  /*30b0*/  FADD.FTZ R29, R29, R27 ;  /* 0x0000001b1d1d7221 */ /* 0x000fc80000010000 */
[----:B------:R-:W-:-:S05]  /*30c0*/  IMAD R30, R30, R26, UR6 ;  /* 0x000000061e1e7e24 */ /* 0x000fca000f8e021a */
[----:B------:R-:W-:-:S06]  /*30d0*/  IADD3 R26, R31, R30, RZ ;  /* 0x0000001e1f1a7210 */ /* 0x000fcc0007ffe0ff */
[----:B------:R-:W0:Y:S02]  /*30e0*/  LDS.64 R26, [R26] ;  /* 0x000000001a1a7984 */ /* 0x000e240000000a00 */
[----:B0-----:R-:W-:Y:S01]  /*30f0*/  FADD.FTZ R26, R28, R26 ;  /* 0x0000001a1c1a7221 */ /* 0x001fe20000010000 */
[----:B------:R-:W-:-:S07]  /*3100*/  FADD.FTZ R27, R29, R27 ;  /* 0x0000001b1d1b7221 */ /* 0x000fce0000010000 */
.L_x_911:
[----:B------:R-:W-:Y:S05]  /*3110*/  BSYNC B0 ;  /* 0x0000000000007941 */ /* 0x000fea0003800000 */
.L_x_910:
[----:B-1----:R-:W0:Y:S01]  /*3120*/  SHFL.BFLY PT, R29, R26, 0x1, 0x1f ;  /* 0x0c201f001a1d7f89 */ /* 0x002e2200000e0000 */
[----:B------:R-:W-:Y:S01]  /*3130*/  LOP3.LUT P1, RZ, R37, 0xffffffe1, RZ, 0xc0, !PT ;  /* 0xffffffe125ff7812 */ /* 0x000fe2000782c0ff */
[----:B------:R-:W-:Y:S01]  /*3140*/  BSSY B0, `(.L_x_912) ;  /* 0x0000013000007945 */ /* 0x000fe20003800000 */
[----:B-----5:R-:W-:Y:S01]  /*3150*/  PRMT R35, R12, 0x7632, R35 ;  /* 0x000076320c237816 */ /* 0x020fe20000000023 */
[----:B------:R-:W1:Y:S01]  /*3160*/  SHFL.BFLY PT, R28, R27, 0x1, 0x1f ;  /* 0x0c201f001b1c7f89 */ /* 0x000e6200000e0000 */
[----:B------:R-:W-:Y:S01]  /*3170*/  PRMT R36, R13, 0x7632, R36 ;  /* 0x000076320d247816 */ /* 0x000fe20000000024 */
[----:B0-----:R-:W-:Y:S01]  /*3180*/  FADD.FTZ R12, R29, R26 ;  /* 0x0000001a1d0c7221 */ /* 0x001fe20000010000 */
[----:B-1----:R-:W-:-:S07]  /*3190*/  FADD.FTZ R13, R28, R27 ;  /* 0x0000001b1c0d7221 */ /* 0x002fce0000010000 */
[----:B------:R-:W-:Y:S05]  /*31a0*/  @P1 BRA `(.L_x_913) ;  /* 0x0000000000301947 */ /* 0x000fea0003800000 */
[----:B------:R-:W0:Y:S01]  /*31b0*/  LDC.64 R28, c[0x0][0x260] ;  /* 0x00009800ff1c7b82 */ /* 0x000e220000000a00 */
[----:B------:R-:W-:Y:S01]  /*31c0*/  SHF.R.U32.HI R27, RZ, 0x1, R37 ;  /* 0x00000001ff1b7819 */ /* 0x000fe20000011625 */
[----:B------:R-:W-:Y:S01]  /*31d0*/  ULDC UR5, c[0x0][0x10] ;  /* 0x0000040000057ab9 */ /* 0x000fe20000000800 */
[----:B------:R-:W-:Y:S01]  /*31e0*/  MOV R26, UR11 ;  /* 0x0000000b001a7c02 */ /* 0x000fe20008000f00 */
[----:B------:R-:W-:Y:S01]  /*31f0*/  UIMAD UR5, UR5, UR4, UR8 ;  /* 0x00000004050572a4 */ /* 0x000fe2000f8e0208 */
[----:B------:R-:W-:-:S04]  /*3200*/  SHF.L.U32 R27, R27, 0x7, RZ ;  /* 0x000000071b1b7819 */ /* 0x000fc800000006ff */
[----:B------:R-:W-:Y:S01]  /*3210*/  LOP3.LUT R26, R27, 0xffffff80, R26, 0xe2, !PT ;  /* 0xffffff801b1a7812 */ /* 0x000fe200078ee21a */
[----:B------:R-:W-:-:S05]  /*3220*/  IMAD.U32 R27, RZ, RZ, UR5 ;  /* 0x00000005ff1b7e24 */ /* 0x000fca000f8e00ff */
[----:B------:R-:W-:-:S04]  /*3230*/  LEA R26, R27, R26, 0xb ;  /* 0x0000001a1b1a7211 */ /* 0x000fc800078e58ff */
[----:B------:R-:W-:-:S05]  /*3240*/  SHF.L.U32 R26, R26, 0x1, RZ ;  /* 0x000000011a1a7819 */ /* 0x000fca00000006ff */
[----:B0-----:R-:W-:-:S05]  /*3250*/  IMAD.WIDE.U32 R26, R26, 0x4, R28 ;  /* 0x000000041a1a7825 */ /* 0x001fca00078e001c */
[----:B------:R0:W-:Y:S02]  /*3260*/  STG.E.64 desc[UR12][R26.64], R12 ;  /* 0x0000000c1a007986 */ /* 0x0001e4000c101b0c */
.L_x_913:
[----:B------:R-:W-:Y:S05]  /*3270*/  BSYNC B0 ;  /* 0x0000000000007941 */ /* 0x000fea0003800000 */
.L_x_912:
[----:B------:R1:W-:Y:S04]  /*3280*/  STL [R1+0xac], R0 ;  /* 0x0000ac0001007387 */ /* 0x0003e80000100800 */
[----:B-1----:R-:W2:Y:S04]  /*3290*/  LDL.LU R0, [R1+0x20] ;  /* 0x0000200001007983 */ /* 0x002ea80000300800 */
[----:B0-----:R-:W3:Y:S01]  /*32a0*/  LDL.LU R27, [R1+0x24] ;  /* 0x00002400011b7983 */ /* 0x001ee20000300800 */
[----:B------:R-:W-:Y:S01]  /*32b0*/  PRMT R12, R25, 0x7632, R12 ;  /* 0x00007632190c7816 */ /* 0x000fe2000000000c */
[----:B------:R-:W-:Y:S01]  /*32c0*/  UISETP.GE.U32.AND UP0, UPT, UR9, UR16, UPT ;  /* 0x000000100900728c */ /* 0x000fe2000bf06070 */
[----:B------:R-:W-:-:S03]  /*32d0*/  PRMT R13, R24, 0x7632, R13 ;  /* 0x00007632180d7816 */ /* 0x000fc6000000000d */
[----:B------:R-:W-:-:S06]  /*32e0*/  UISETP.GE.AND.EX UP0, UPT, UR10, UR17, UPT, UP0 ;  /* 0x000000110a00728c */ /* 0x000fcc000bf06300 */
        /* <DEDUP_REMOVED lines=11> */
[----:B--2---:R-:W-:-:S02]  /*33a0*/  PRMT R28, R0, 0x7632, R28 ;  /* 0x00007632001c7816 */ /* 0x004fc4000000001c */
[----:B------:R0:W5:Y:S01]  /*33b0*/  LDL.LU R0, [R1+0xac] ;  /* 0x0000ac0001007983 */ /* 0x0001620000300800 */
[----:B---3--:R-:W-:-:S03]  /*33c0*/  PRMT R34, R27, 0x7632, R34 ;  /* 0x000076321b227816 */ /* 0x008fc60000000022 */
[----:B------:R0:W-:Y:S04]  /*33d0*/  STL.S16 [R1+0x18], R12 ;  /* 0x0000180c01007387 */ /* 0x0001e80000100600 */
[----:B------:R0:W-:Y:S01]  /*33e0*/  STL.S16 [R1+0xc], R13 ;  /* 0x00000c0d01007387 */ /* 0x0001e20000100600 */
[----:B------:R-:W-:Y:S05]  /*33f0*/  @P1 BRA `(.L_x_914) ;  /* 0x00000000005c1947 */ /* 0x000fea0003800000 */
[----:B0-----:R-:W0:Y:S01]  /*3400*/  S2R R12, SR_TID.X ;  /* 0x00000000000c7919 */ /* 0x001e220000002100 */
        /* <DEDUP_REMOVED lines=13> */
.L_x_916:
[----:B------:R-:W2:Y:S04]  /*34e0*/  LD.E.STRONG.GPU R15, desc[UR12][R12.64] ;  /* 0x0000000c0c0f7980 */ /* 0x000ea8000c10f900 */
[----:B--2---:R-:W-:Y:S01]  /*34f0*/  CCTL.IVALL ;  /* 0x00000000ff00798f */ /* 0x004fe20002000000 */
[----:B------:R-:W-:Y:S05]  /*3500*/  YIELD ;  /* 0x0000000000007946 */ /* 0x000fea0003800000 */
[----:B-----5:R-:W-:-:S04]  /*3510*/  LOP3.LUT R15, R15, R14, RZ, 0x3c, !PT ;  /* 0x0000000e0f0f7212 */ /* 0x020fc800078e3cff */
[----:B------:R-:W-:-:S13]  /*3520*/  ISETP.GT.AND P1, PT, R15, -0x1, PT ;  /* 0xffffffff0f00780c */ /* 0x000fda0003f24270 */
[----:B------:R-:W-:Y:S05]  /*3530*/  @P1 BRA `(.L_x_916) ;  /* 0xfffffffc00e81947 */ /* 0x000fea000383ffff */
.L_x_915:
[----:B------:R-:W-:Y:S05]  /*3540*/  WARPSYNC.ALL ;  /* 0x0000000000007948 */ /* 0x000fea0003800000 */
[----:B------:R-:W-:Y:S06]  /*3550*/  BAR.SYNC.DEFER_BLOCKING 0x0 ;  /* 0x0000000000007b1d */ /* 0x000fec0000010000 */
[----:B------:R-:W-:Y:S05]  /*3560*/  BRA `(.L_x_917) ;  /* 0x0000000000647947 */ /* 0x000fea0003800000 */
.L_x_914:
[----:B0-----:R-:W0:Y:S01]  /*3570*/  S2R R12, SR_TID.X ;  /* 0x00000000000c7919 */ /* 0x001e220000002100 */
        /* <DEDUP_REMOVED lines=16> */
.L_x_919:
[----:B------:R-:W2:Y:S04]  /*3680*/  LD.E.STRONG.GPU R15, desc[UR12][R12.64] ;  /* 0x0000000c0c0f7980 */ /* 0x000ea8000c10f900 */
[----:B--2---:R-:W-:Y:S01]  /*3690*/  CCTL.IVALL ;  /* 0x00000000ff00798f */ /* 0x004fe20002000000 */
[----:B------:R-:W-:Y:S05]  /*36a0*/  YIELD ;  /* 0x0000000000007946 */ /* 0x000fea0003800000 */
[----:B-----5:R-:W-:-:S04]  /*36b0*/  LOP3.LUT R15, R15, R14, RZ, 0x3c, !PT ;  /* 0x0000000e0f0f7212 */ /* 0x020fc800078e3cff */
[----:B------:R-:W-:-:S13]  /*36c0*/  ISETP.GT.AND P1, PT, R15, -0x1, PT ;  /* 0xffffffff0f00780c */ /* 0x000fda0003f24270 */
[----:B------:R-:W-:Y:S05]  /*36d0*/  @P1 BRA `(.L_x_919) ;  /* 0xfffffffc00e81947 */ /* 0x000fea000383ffff */
.L_x_918:
[----:B------:R-:W-:Y:S05]  /*36e0*/  WARPSYNC.ALL ;  /* 0x0000000000007948 */ /* 0x000fea0003800000 */
[----:B------:R-:W-:Y:S06]  /*36f0*/  BAR.SYNC.DEFER_BLOCKING 0x0 ;  /* 0x0000000000007b1d */ /* 0x000fec0000010000 */
.L_x_917:
[----:B------:R-:W1:Y:S01]  /*3700*/  S2R R14, SR_TID.X ;  /* 0x00000000000e7919 */ /* 0x000e620000002100 */
[----:B------:R-:W-:Y:S01]  /*3710*/  BSSY B0, `(.L_x_920) ;  /* 0x0000037000007945 */ /* 0x000fe20003800000 */
[----:B0-----:R-:W-:Y:S02]  /*3720*/  CS2R R12, SRZ ;  /* 0x00000000000c7805 */ /* 0x001fe4000001ff00 */
[----:B-1----:R-:W-:-:S13]  /*3730*/  ISETP.GT.U32.AND P1, PT, R14, 0xff, PT ;  /* 0x000000ff0e00780c */ /* 0x002fda0003f24070 */
[----:B------:R-:W-:Y:S05]  /*3740*/  @P1 BRA `(.L_x_921) ;  /* 0x0000000000cc1947 */ /* 0x000fea0003800000 */
[----:B------:R0:W-:Y:S01]  /*3750*/  STL.64 [R1+0xb0], R2 ;  /* 0x0000b00201007387 */ /* 0x0001e20000100a00 */
[----:B------:R-:W-:Y:S01]  /*3760*/  ULDC UR5, c[0x0][0x10] ;  /* 0x0000040000057ab9 */ /* 0x000fe20000000800 */
[C---:B------:R-:W-:Y:S01]  /*3770*/  SHF.L.U32 R13, R14.reuse, 0x3, RZ ;  /* 0x000000030e0d7819 */ /* 0x040fe200000006ff */
[----:B------:R-:W-:Y:S01]  /*3780*/  UIMAD UR5, UR5, UR4, UR8 ;  /* 0x00000004050572a4 */ /* 0x000fe2000f8e0208 */
[----:B------:R-:W-:Y:S02]  /*3790*/  LOP3.LUT R14, R14, 0xf, RZ, 0xc0, !PT ;  /* 0x0000000f0e0e7812 */ /* 0x000fe400078ec0ff */
[----:B------:R-:W-:-:S03]  /*37a0*/  LOP3.LUT R13, R13, 0x7fffff80, RZ, 0xc0, !PT ;  /* 0x7fffff800d0d7812 */ /* 0x000fc600078ec0ff */
[----:B------:R-:W-:Y:S01]  /*37b0*/  MOV R12, UR5 ;  /* 0x00000005000c7c02 */ /* 0x000fe20008000f00 */
[----:B0-----:R-:W0:Y:S03]  /*37c0*/  LDC.64 R2, c[0x0][0x260] ;  /* 0x00009800ff027b82 */ /* 0x001e260000000a00 */
[----:B------:R-:W-:-:S04]  /*37d0*/  LEA R12, R12, R13, 0xb ;  /* 0x0000000d0c0c7211 */ /* 0x000fc800078e58ff */
[----:B------:R-:W-:-:S04]  /*37e0*/  IADD3 R12, R12, R14, RZ ;  /* 0x0000000e0c0c7210 */ /* 0x000fc80007ffe0ff */
[----:B------:R-:W-:-:S04]  /*37f0*/  SHF.L.U32 R24, R12, 0x1, RZ ;  /* 0x000000010c187819 */ /* 0x000fc800000006ff */
[C---:B------:R-:W-:Y:S01]  /*3800*/  IADD3 R16, R24.reuse, 0x40, RZ ;  /* 0x0000004018107810 */ /* 0x040fe20007ffe0ff */
[C---:B------:R-:W-:Y:S01]  /*3810*/  VIADD R18, R24.reuse, 0x20 ;  /* 0x0000002018127836 */ /* 0x040fe20000000000 */
[C---:B------:R-:W-:Y:S01]  /*3820*/  IADD3 R12, R24.reuse, 0x60, RZ ;  /* 0x00000060180c7810 */ /* 0x040fe20007ffe0ff */
[----:B0-----:R-:W-:-:S04]  /*3830*/  IMAD.WIDE.U32 R14, R24, 0x4, R2 ;  /* 0x00000004180e7825 */ /* 0x001fc800078e0002 */
[--C-:B------:R-:W-:Y:S02]  /*3840*/  IMAD.WIDE.U32 R18, R18, 0x4, R2.reuse ;  /* 0x0000000412127825 */ /* 0x100fe400078e0002 */
[----:B------:R-:W2:Y:S02]  /*3850*/  LDG.E.64 R14, desc[UR12][R14.64] ;  /* 0x0000000c0e0e7981 */ /* 0x000ea4000c1e1b00 */
[--C-:B------:R-:W-:Y:S02]  /*3860*/  IMAD.WIDE.U32 R16, R16, 0x4, R2.reuse ;  /* 0x0000000410107825 */ /* 0x100fe400078e0002 */
[----:B------:R-:W3:Y:S02]  /*3870*/  LDG.E.64 R18, desc[UR12][R18.64] ;  /* 0x0000000c12127981 */ /* 0x000ee4000c1e1b00 */
[----:B------:R-:W-:Y:S02]  /*3880*/  IMAD.WIDE.U32 R12, R12, 0x4, R2 ;  /* 0x000000040c0c7825 */ /* 0x000fe400078e0002 */
[----:B------:R-:W4:Y:S04]  /*3890*/  LDG.E.64 R16, desc[UR12][R16.64] ;  /* 0x0000000c10107981 */ /* 0x000f28000c1e1b00 */
[----:B------:R-:W4:Y:S01]  /*38a0*/  LDG.E.64 R12, desc[UR12][R12.64] ;  /* 0x0000000c0c0c7981 */ /* 0x000f22000c1e1b00 */
        /* <DEDUP_REMOVED lines=8> */
[----:B------:R-:W-:Y:S01]  /*3930*/  FADD.FTZ R12, R12, R14 ;  /* 0x0000000e0c0c7221 */ /* 0x000fe20000010000 */
[----:B------:R-:W-:Y:S01]  /*3940*/  IADD3 R14, R24, 0xa0, RZ ;  /* 0x000000a0180e7810 */ /* 0x000fe20007ffe0ff */
        /* <DEDUP_REMOVED lines=10> */
[----:B------:R-:W-:Y:S01]  /*39f0*/  FADD.FTZ R13, R13, R27 ;  /* 0x0000001b0d0d7221 */ /* 0x000fe20000010000 */
[----:B--2---:R-:W-:-:S03]  /*3a00*/  FADD.FTZ R12, R16, R12 ;  /* 0x0000000c100c7221 */ /* 0x004fc60000010000 */
[----:B------:R-:W-:Y:S01]  /*3a10*/  FADD.FTZ R13, R17, R13 ;  /* 0x0000000d110d7221 */ /* 0x000fe20000010000 */
[----:B---3--:R-:W-:-:S03]  /*3a20*/  FADD.FTZ R12, R14, R12 ;  /* 0x0000000c0e0c7221 */ /* 0x008fc60000010000 */
[----:B------:R-:W-:Y:S01]  /*3a30*/  FADD.FTZ R13, R15, R13 ;  /* 0x0000000d0f0d7221 */ /* 0x000fe20000010000 */
[----:B----4-:R-:W-:-:S03]  /*3a40*/  FADD.FTZ R12, R24, R12 ;  /* 0x0000000c180c7221 */ /* 0x010fc60000010000 */
[----:B------:R-:W-:Y:S01]  /*3a50*/  FADD.FTZ R13, R25, R13 ;  /* 0x0000000d190d7221 */ /* 0x000fe20000010000 */
[----:B------:R-:W-:-:S03]  /*3a60*/  FADD.FTZ R12, R18, R12 ;  /* 0x0000000c120c7221 */ /* 0x000fc60000010000 */
[----:B0-----:R-:W-:-:S07]  /*3a70*/  FADD.FTZ R13, R19, R13 ;  /* 0x0000000d130d7221 */ /* 0x001fce0000010000 */
.L_x_921:
[----:B------:R-:W-:Y:S05]  /*3a80*/  BSYNC B0 ;  /* 0x0000000000007941 */ /* 0x000fea0003800000 */
.L_x_920:
        /* <DEDUP_REMOVED lines=18> */
[----:B0-----:R-:W-:Y:S01]  /*3bb0*/  FADD.FTZ R13, R13, R14 ;  /* 0x0000000e0d0d7221 */ /* 0x001fe20000010000 */
        /* <DEDUP_REMOVED lines=10> */
.L_x_923:
[----:B------:R-:W-:Y:S05]  /*3c60*/  BSYNC B0 ;  /* 0x0000000000007941 */ /* 0x000fea0003800000 */
.L_x_922:
[----:B0-----:R-:W2:Y:S04]  /*3c70*/  LDL R12, [R1+0x14] ;  /* 0x00001400010c7983 */ /* 0x001ea80000100800 */
[----:B------:R-:W3:Y:S01]  /*3c80*/  LDL R24, [R1+0x94] ;  /* 0x0000940001187983 */ /* 0x000ee20000100800 */
[----:B------:R-:W-:Y:S01]  /*3c90*/  IMAD.U32 R35, R35, 0x10000, RZ ;  /* 0x0001000023237824 */ /* 0x000fe200078e00ff */
[----:B------:R-:W0:Y:S01]  /*3ca0*/  S2UR UR7, SR_CgaCtaId ;  /* 0x00000000000779c3 */ /* 0x000e220000008800 */
[----:B------:R-:W-:Y:S01]  /*3cb0*/  UMOV UR5, 0x400 ;  /* 0x0000040000057882 */ /* 0x000fe20000000000 */
[----:B------:R-:W4:Y:S01]  /*3cc0*/  LDL.LU R16, [R1+0x30] ;  /* 0x0000300001107983 */ /* 0x000f220000300800 */
[----:B------:R-:W-:-:S05]  /*3cd0*/  SHF.L.U32 R28, R28, 0x10, RZ ;  /* 0x000000101c1c7819 */ /* 0x000fca00000006ff */
[----:B------:R-:W-:Y:S01]  /*3ce0*/  BAR.SYNC.DEFER_BLOCKING 0x0 ;  /* 0x0000000000007b1d */ /* 0x000fe20000010000 */
[----:B------:R-:W-:Y:S02]  /*3cf0*/  SHF.L.U32 R33, R33, 0x10, RZ ;  /* 0x0000001021217819 */ /* 0x000fe400000006ff */
[----:B------:R-:W-:Y:S02]  /*3d00*/  SHF.L.U32 R31, R31, 0x10, RZ ;  /* 0x000000101f1f7819 */ /* 0x000fe400000006ff */
[----:B------:R-:W-:Y:S01]  /*3d10*/  SHF.L.U32 R30, R30, 0x10, RZ ;  /* 0x000000101e1e7819 */ /* 0x000fe200000006ff */
[----:B------:R-:W-:Y:S01]  /*3d20*/  IMAD.U32 R26, R26, 0x10000, RZ ;  /* 0x000100001a1a7824 */ /* 0x000fe200078e00ff */
[----:B------:R-:W-:Y:S01]  /*3d30*/  SHF.L.U32 R29, R29, 0x10, RZ ;  /* 0x000000101d1d7819 */ /* 0x000fe200000006ff */
[----:B------:R-:W4:Y:S01]  /*3d40*/  LDL.LU R18, [R1+0x3c] ;  /* 0x00003c0001127983 */ /* 0x000f220000300800 */
[----:B------:R-:W-:Y:S01]  /*3d50*/  FADD.FTZ R14, -R10, R35 ;  /* 0x000000230a0e7221 */ /* 0x000fe20000010100 */
[----:B------:R-:W-:Y:S01]  /*3d60*/  SHF.L.U32 R22, R22, 0x10, RZ ;  /* 0x0000001016167819 */ /* 0x000fe200000006ff */
[----:B------:R-:W-:Y:S01]  /*3d70*/  ULDC.64 UR14, c[0x0][0x210] ;  /* 0x00008400000e7ab9 */ /* 0x000fe20000000a00 */
[----:B------:R-:W4:Y:S01]  /*3d80*/  LDL R35, [R1+0x10] ;  /* 0x0000100001237983 */ /* 0x000f220000100800 */
[----:B------:R-:W-:-:S03]  /*3d90*/  FMUL.FTZ R14, R5, R14 ;  /* 0x0000000e050e7220 */ /* 0x000fc60000410000 */
[----:B------:R-:W4:Y:S04]  /*3da0*/  LDL.LU R19, [R1+0x2c] ;  /* 0x00002c0001137983 */ /* 0x000f280000300800 */
[----:B------:R-:W4:Y:S01]  /*3db0*/  LDL.LU R17, [R1+0x48] ;  /* 0x0000480001117983 */ /* 0x000f220000300800 */
[----:B------:R-:W-:-:S04]  /*3dc0*/  UIADD3 UR5, UR5, 0x5280, URZ ;  /* 0x0000528005057890 */ /* 0x000fc8000fffe03f */
[----:B0-----:R-:W-:Y:S01]  /*3dd0*/  ULEA UR5, UR7, UR5, 0x18 ;  /* 0x0000000507057291 */ /* 0x001fe2000f8ec03f */
[----:B--2--5:R-:W-:-:S04]  /*3de0*/  FFMA.FTZ R12, R3, R14, R12 ;  /* 0x0000000e030c7223 */ /* 0x024fc8000001000c */
[----:B------:R-:W-:-:S06]  /*3df0*/  FMUL.FTZ R13, R12, -1.4426950216293334961 ;  /* 0xbfb8aa3b0c0d7820 */ /* 0x000fcc0000410000 */
[----:B------:R-:W0:Y:S02]  /*3e00*/  MUFU.EX2 R13, R13 ;  /* 0x0000000d000d7308 */ /* 0x000e240000000800 */
[----:B0-----:R-:W-:-:S06]  /*3e10*/  FADD.FTZ R13, R13, 1 ;  /* 0x3f8000000d0d7421 */ /* 0x001fcc0000010000 */
[----:B------:R-:W0:Y:S02]  /*3e20*/  MUFU.RCP R13, R13 ;  /* 0x0000000d000d7308 */ /* 0x000e240000001000 */
[----:B0-----:R-:W-:-:S04]  /*3e30*/  FADD.FTZ R15, -R13, 1 ;  /* 0x3f8000000d0f7421 */ /* 0x001fc80000010100 */
[----:B------:R-:W-:Y:S01]  /*3e40*/  FFMA.FTZ R15, R12, R15, 1 ;  /* 0x3f8000000c0f7423 */ /* 0x000fe2000001000f */
[----:B---3--:R-:W-:-:S03]  /*3e50*/  LEA R12, R24, UR5, 0x3 ;  /* 0x00000005180c7c11 */ /* 0x008fc6000f8e18ff */
[----:B------:R-:W-:-:S03]  /*3e60*/  FMUL.FTZ R15, R13, R15 ;  /* 0x0000000f0d0f7220 */ /* 0x000fc60000410000 */
[----:B------:R-:W4:Y:S02]  /*3e70*/  LDS.64 R12, [R12] ;  /* 0x000000000c0c7984 */ /* 0x000f240000000a00 */
[----:B----4-:R-:W-:-:S04]  /*3e80*/  FFMA.FTZ R16, R0, R16, -R12 ;  /* 0x0000001000107223 */ /* 0x010fc8000001080c */
[----:B------:R-:W-:Y:S01]  /*3e90*/  FFMA.FTZ R16, R18, -R13, R16 ;  /* 0x8000000d12107223 */ /* 0x000fe20000010010 */
[----:B------:R-:W-:Y:S02]  /*3ea0*/  SHF.L.U32 R18, R36, 0x10, RZ ;  /* 0x0000001024127819 */ /* 0x000fe400000006ff */
[----:B------:R-:W2:Y:S01]  /*3eb0*/  LDL R36, [R1+0x14] ;  /* 0x0000140001247983 */ /* 0x000ea20000100800 */
[----:B------:R-:W-:-:S03]  /*3ec0*/  FMUL.FTZ R15, R28, R15 ;  /* 0x0000000f1c0f7220 */ /* 0x000fc60000410000 */
[----:B------:R-:W3:Y:S04]  /*3ed0*/  LDL.LU R28, [R1+0x28] ;  /* 0x00002800011c7983 */ /* 0x000ee80000300800 */
[----:B------:R-:W4:Y:S01]  /*3ee0*/  LDL.LU R27, [R1+0x4c] ;  /* 0x00004c00011b7983 */ /* 0x000f220000300800 */
[----:B------:R-:W-:-:S04]  /*3ef0*/  FFMA.FTZ R15, R3, R15, -R12 ;  /* 0x0000000f030f7223 */ /* 0x000fc8000001080c */
[----:B------:R-:W-:Y:S01]  /*3f00*/  FFMA.FTZ R15, -R13, R14, R15 ;  /* 0x0000000e0d0f7223 */ /* 0x000fe2000001010f */
[----:B------:R-:W-:Y:S01]  /*3f10*/  FFMA.FTZ R14, R4, R19, -R12 ;  /* 0x00000013040e7223 */ /* 0x000fe2000001080c */
[----:B------:R-:W-:Y:S02]  /*3f20*/  FADD.FTZ R18, -R10, R18 ;  /* 0x000000120a127221 */ /* 0x000fe40000010100 */
[----:B------:R-:W-:Y:S01]  /*3f30*/  FMUL.FTZ R15, R5, R15 ;  /* 0x0000000f050f7220 */ /* 0x000fe20000410000 */
[----:B------:R-:W-:Y:S01]  /*3f40*/  FFMA.FTZ R14, R17, -R13, R14 ;  /* 0x8000000d110e7223 */ /* 0x000fe2000001000e */
[C---:B------:R-:W-:Y:S01]  /*3f50*/  FMUL.FTZ R17, R5.reuse, R16 ;  /* 0x0000001005117220 */ /* 0x040fe20000410000 */
[----:B------:R-:W-:-:S04]  /*3f60*/  FMUL.FTZ R16, R5, R18 ;  /* 0x0000001205107220 */ /* 0x000fc80000410000 */
[----:B------:R-:W-:Y:S01]  /*3f70*/  F2FP.BF16.F32.PACK_AB R15, R15, R17 ;  /* 0x000000110f0f723e */ /* 0x000fe200000010ff */
[----:B------:R-:W-:-:S04]  /*3f80*/  FFMA.FTZ R17, R2, R16, R35 ;  /* 0x0000001002117223 */ /* 0x000fc80000010023 */
[----:B------:R-:W-:-:S06]  /*3f90*/  FMUL.FTZ R18, R17, -1.4426950216293334961 ;  /* 0xbfb8aa3b11127820 */ /* 0x000fcc0000410000 */
[----:B------:R-:W0:Y:S02]  /*3fa0*/  MUFU.EX2 R18, R18 ;  /* 0x0000001200127308 */ /* 0x000e240000000800 */
[----:B0-----:R-:W-:-:S06]  /*3fb0*/  FADD.FTZ R18, R18, 1 ;  /* 0x3f80000012127421 */ /* 0x001fcc0000010000 */
[----:B------:R-:W0:Y:S02]  /*3fc0*/  MUFU.RCP R18, R18 ;  /* 0x0000001200127308 */ /* 0x000e240000001000 */
[----:B0-----:R-:W-:-:S04]  /*3fd0*/  FADD.FTZ R19, -R18, 1 ;  /* 0x3f80000012137421 */ /* 0x001fc80000010100 */
[----:B------:R-:W-:-:S04]  /*3fe0*/  FFMA.FTZ R19, R17, R19, 1 ;  /* 0x3f80000011137423 */ /* 0x000fc80000010013 */
[----:B------:R-:W-:Y:S01]  /*3ff0*/  FMUL.FTZ R17, R18, R19 ;  /* 0x0000001312117220 */ /* 0x000fe20000410000 */
[----:B------:R-:W-:-:S04]  /*4000*/  FADD.FTZ R18, -R10, R33 ;  /* 0x000000210a127221 */ /* 0x000fc80000010100 */
[----:B------:R-:W-:Y:S01]  /*4010*/  FMUL.FTZ R18, R5, R18 ;  /* 0x0000001205127220 */ /* 0x000fe20000410000 */
[C---:B------:R-:W-:Y:S01]  /*4020*/  FADD.FTZ R31, -R10.reuse, R31 ;  /* 0x0000001f0a1f7221 */ /* 0x040fe20000010100 */
[----:B------:R-:W-:-:S04]  /*4030*/  FADD.FTZ R26, -R10, R26 ;  /* 0x0000001a0a1a7221 */ /* 0x000fc80000010100 */
[----:B------:R-:W-:Y:S01]  /*4040*/  FMUL.FTZ R26, R5, R26 ;  /* 0x0000001a051a7220 */ /* 0x000fe20000410000 */
[----:B--2---:R-:W-:-:S04]  /*4050*/  FFMA.FTZ R24, R3, R18, R36 ;  /* 0x0000001203187223 */ /* 0x004fc80000010024 */
[----:B------:R-:W-:-:S06]  /*4060*/  FMUL.FTZ R19, R24, -1.4426950216293334961 ;  /* 0xbfb8aa3b18137820 */ /* 0x000fcc0000410000 */
[----:B------:R-:W0:Y:S02]  /*4070*/  MUFU.EX2 R19, R19 ;  /* 0x0000001300137308 */ /* 0x000e240000000800 */
[----:B0-----:R-:W-:-:S06]  /*4080*/  FADD.FTZ R19, R19, 1 ;  /* 0x3f80000013137421 */ /* 0x001fcc0000010000 */
[----:B------:R3:W0:Y:S02]  /*4090*/  MUFU.RCP R25, R19 ;  /* 0x0000001300197308 */ /* 0x0006240000001000 */
[----:B---3--:R-:W-:-:S04]  /*40a0*/  FFMA.FTZ R19, R0, R28, -R12 ;  /* 0x0000001c00137223 */ /* 0x008fc8000001080c */
[----:B----4-:R-:W-:Y:S01]  /*40b0*/  FFMA.FTZ R19, R27, -R13, R19 ;  /* 0x8000000d1b137223 */ /* 0x010fe20000010013 */
[----:B0-----:R-:W-:-:S04]  /*40c0*/  FADD.FTZ R27, -R25, 1 ;  /* 0x3f800000191b7421 */ /* 0x001fc80000010100 */
[----:B------:R-:W-:Y:S01]  /*40d0*/  FFMA.FTZ R27, R24, R27, 1 ;  /* 0x3f800000181b7423 */ /* 0x000fe2000001001b */
[----:B------:R-:W-:-:S04]  /*40e0*/  FMUL.FTZ R24, R5, R31 ;  /* 0x0000001f05187220 */ /* 0x000fc80000410000 */
[----:B------:R-:W-:Y:S01]  /*40f0*/  FFMA.FTZ R28, R2, R24, R35 ;  /* 0x00000018021c7223 */ /* 0x000fe20000010023 */
[----:B------:R-:W-:-:S03]  /*4100*/  FMUL.FTZ R25, R25, R27 ;  /* 0x0000001b19197220 */ /* 0x000fc60000410000 */
        /* <DEDUP_REMOVED lines=8> */
[----:B------:R-:W-:-:S04]  /*4190*/  FFMA.FTZ R27, R3, R26, R36 ;  /* 0x0000001a031b7223 */ /* 0x000fc80000010024 */
[----:B------:R-:W-:-:S06]  /*41a0*/  FMUL.FTZ R28, R27, -1.4426950216293334961 ;  /* 0xbfb8aa3b1b1c7820 */ /* 0x000fcc0000410000 */
[----:B------:R-:W0:Y:S02]  /*41b0*/  MUFU.EX2 R28, R28 ;  /* 0x0000001c001c7308 */ /* 0x000e240000000800 */
[----:B0-----:R-:W-:-:S06]  /*41c0*/  FADD.FTZ R28, R28, 1 ;  /* 0x3f8000001c1c7421 */ /* 0x001fcc0000010000 */
[----:B------:R-:W0:Y:S01]  /*41d0*/  MUFU.RCP R28, R28 ;  /* 0x0000001c001c7308 */ /* 0x000e220000001000 */
[----:B------:R-:W-:Y:S01]  /*41e0*/  SHF.L.U32 R31, R21, 0x10, RZ ;  /* 0x00000010151f7819 */ /* 0x000fe200000006ff */
[----:B------:R-:W-:-:S04]  /*41f0*/  FMUL.FTZ R21, R29, R30 ;  /* 0x0000001e1d157220 */ /* 0x000fc80000410000 */
[----:B------:R-:W-:Y:S01]  /*4200*/  FADD.FTZ R31, -R10, R31 ;  /* 0x0000001f0a1f7221 */ /* 0x000fe20000010100 */
[----:B0-----:R-:W-:-:S04]  /*4210*/  FADD.FTZ R29, -R28, 1 ;  /* 0x3f8000001c1d7421 */ /* 0x001fc80000010100 */
[----:B------:R-:W-:Y:S01]  /*4220*/  FFMA.FTZ R29, R27, R29, 1 ;  /* 0x3f8000001b1d7423 */ /* 0x000fe2000001001d */
[----:B------:R-:W-:-:S03]  /*4230*/  FMUL.FTZ R27, R5, R31 ;  /* 0x0000001f051b7220 */ /* 0x000fc60000410000 */
[----:B------:R-:W-:Y:S01]  /*4240*/  FMUL.FTZ R30, R28, R29 ;  /* 0x0000001d1c1e7220 */ /* 0x000fe20000410000 */
[----:B------:R-:W-:-:S04]  /*4250*/  FFMA.FTZ R29, R2, R27, R35 ;  /* 0x0000001b021d7223 */ /* 0x000fc80000010023 */
[----:B------:R-:W-:-:S06]  /*4260*/  FMUL.FTZ R28, R29, -1.4426950216293334961 ;  /* 0xbfb8aa3b1d1c7820 */ /* 0x000fcc0000410000 */
[----:B------:R-:W0:Y:S02]  /*4270*/  MUFU.EX2 R28, R28 ;  /* 0x0000001c001c7308 */ /* 0x000e240000000800 */
[----:B0-----:R-:W-:-:S06]  /*4280*/  FADD.FTZ R28, R28, 1 ;  /* 0x3f8000001c1c7421 */ /* 0x001fcc0000010000 */
[----:B------:R-:W0:Y:S01]  /*4290*/  MUFU.RCP R28, R28 ;  /* 0x0000001c001c7308 */ /* 0x000e220000001000 */
[----:B------:R-:W-:Y:S01]  /*42a0*/  SHF.L.U32 R20, R20, 0x10, RZ ;  /* 0x0000001014147819 */ /* 0x000fe200000006ff */
[----:B------:R-:W-:-:S04]  /*42b0*/  FADD.FTZ R22, -R10, R22 ;  /* 0x000000160a167221 */ /* 0x000fc80000010100 */
[----:B------:R-:W-:Y:S01]  /*42c0*/  FMUL.FTZ R20, R20, R30 ;  /* 0x0000001e14147220 */ /* 0x000fe20000410000 */
[----:B------:R-:W-:Y:S01]  /*42d0*/  FMUL.FTZ R22, R5, R22 ;  /* 0x0000001605167220 */ /* 0x000fe20000410000 */
[----:B0-----:R-:W-:-:S04]  /*42e0*/  FADD.FTZ R30, -R28, 1 ;  /* 0x3f8000001c1e7421 */ /* 0x001fc80000010100 */
[----:B------:R-:W-:Y:S01]  /*42f0*/  FFMA.FTZ R29, R29, R30, 1 ;  /* 0x3f8000001d1d7423 */ /* 0x000fe2000001001e */
[----:B------:R-:W-:-:S03]  /*4300*/  FFMA.FTZ R30, R3, R22, R36 ;  /* 0x00000016031e7223 */ /* 0x000fc60000010024 */
[----:B------:R-:W-:Y:S01]  /*4310*/  FMUL.FTZ R29, R28, R29 ;  /* 0x0000001d1c1d7220 */ /* 0x000fe20000410000 */
[----:B------:R-:W-:-:S06]  /*4320*/  FMUL.FTZ R28, R30, -1.4426950216293334961 ;  /* 0xbfb8aa3b1e1c7820 */ /* 0x000fcc0000410000 */
[----:B------:R-:W0:Y:S01]  /*4330*/  MUFU.EX2 R28, R28 ;  /* 0x0000001c001c7308 */ /* 0x000e220000000800 */
[----:B------:R-:W-:Y:S01]  /*4340*/  SHF.L.U32 R23, R23, 0x10, RZ ;  /* 0x0000001017177819 */ /* 0x000fe200000006ff */
[----:B0-----:R-:W-:-:S06]  /*4350*/  FADD.FTZ R28, R28, 1 ;  /* 0x3f8000001c1c7421 */ /* 0x001fcc0000010000 */
[----:B------:R-:W0:Y:S01]  /*4360*/  MUFU.RCP R28, R28 ;  /* 0x0000001c001c7308 */ /* 0x000e220000001000 */
[----:B------:R-:W-:Y:S01]  /*4370*/  FADD.FTZ R23, -R10, R23 ;  /* 0x000000170a177221 */ /* 0x000fe20000010100 */
[----:B------:R-:W-:Y:S02]  /*4380*/  SHF.L.U32 R10, R37, 0x10, RZ ;  /* 0x00000010250a7819 */ /* 0x000fe400000006ff */
[----:B------:R-:W-:Y:S01]  /*4390*/  SHF.L.U32 R34, R34, 0x10, RZ ;  /* 0x0000001022227819 */ /* 0x000fe200000006ff */
[----:B------:R-:W-:Y:S01]  /*43a0*/  FMUL.FTZ R23, R5, R23 ;  /* 0x0000001705177220 */ /* 0x000fe20000410000 */
[----:B------:R-:W2:Y:S01]  /*43b0*/  LDL.LU R37, [R1+0x50] ;  /* 0x0000500001257983 */ /* 0x000ea20000300800 */
[----:B------:R-:W-:Y:S02]  /*43c0*/  FMUL.FTZ R10, R10, R29 ;  /* 0x0000001d0a0a7220 */ /* 0x000fe40000410000 */
[----:B------:R-:W-:Y:S01]  /*43d0*/  FMUL.FTZ R17, R34, R17 ;  /* 0x0000001122117220 */ /* 0x000fe20000410000 */
[----:B------:R-:W3:Y:S01]  /*43e0*/  LDL.LU R36, [R1+0x44] ;  /* 0x0000440001247983 */ /* 0x000ee20000300800 */
[----:B0-----:R-:W-:-:S04]  /*43f0*/  FADD.FTZ R29, -R28, 1 ;  /* 0x3f8000001c1d7421 */ /* 0x001fc80000010100 */
[----:B------:R-:W-:Y:S01]  /*4400*/  FFMA.FTZ R30, R30, R29, 1 ;  /* 0x3f8000001e1e7423 */ /* 0x000fe2000001001d */
[----:B------:R-:W-:Y:S02]  /*4410*/  FFMA.FTZ R29, R2, R23, R35 ;  /* 0x00000017021d7223 */ /* 0x000fe40000010023 */
[----:B------:R-:W4:Y:S02]  /*4420*/  LDL.LU R35, [R1+0x40] ;  /* 0x0000400001237983 */ /* 0x000f240000300800 */
[----:B------:R-:W-:Y:S01]  /*4430*/  FMUL.FTZ R31, R29, -1.4426950216293334961 ;  /* 0xbfb8aa3b1d1f7820 */ /* 0x000fe20000410000 */
[----:B------:R-:W-:Y:S01]  /*4440*/  FMUL.FTZ R30, R28, R30 ;  /* 0x0000001e1c1e7220 */ /* 0x000fe20000410000 */
[----:B------:R-:W2:Y:S04]  /*4450*/  LDL.LU R34, [R1+0x8] ;  /* 0x0000080001227983 */ /* 0x000ea80000300800 */
[----:B------:R-:W0:Y:S01]  /*4460*/  MUFU.EX2 R31, R31 ;  /* 0x0000001f001f7308 */ /* 0x000e220000000800 */
[----:B------:R-:W2:Y:S01]  /*4470*/  LDL.LU R33, [R1] ;  /* 0x0000000001217983 */ /* 0x000ea20000300800 */
[----:B0-----:R-:W-:-:S06]  /*4480*/  FADD.FTZ R31, R31, 1 ;  /* 0x3f8000001f1f7421 */ /* 0x001fcc0000010000 */
[----:B------:R-:W0:Y:S02]  /*4490*/  MUFU.RCP R31, R31 ;  /* 0x0000001f001f7308 */ /* 0x000e240000001000 */
[----:B0-----:R-:W-:-:S04]  /*44a0*/  FADD.FTZ R28, -R31, 1 ;  /* 0x3f8000001f1c7421 */ /* 0x001fc80000010100 */
[----:B------:R-:W-:Y:S02]  /*44b0*/  FFMA.FTZ R29, R29, R28, 1 ;  /* 0x3f8000001d1d7423 */ /* 0x000fe4000001001c */
[----:B------:R-:W3:Y:S02]  /*44c0*/  LDL.LU R28, [R1+0xc] ;  /* 0x00000c00011c7983 */ /* 0x000ee40000300800 */
[----:B------:R-:W-:Y:S02]  /*44d0*/  FMUL.FTZ R29, R31, R29 ;  /* 0x0000001d1f1d7220 */ /* 0x000fe40000410000 */
[----:B------:R-:W2:Y:S01]  /*44e0*/  LDL.LU R31, [R1+0x4] ;  /* 0x00000400011f7983 */ /* 0x000ea20000300800 */
[----:B------:R-:W-:Y:S01]  /*44f0*/  FFMA.FTZ R32, R0, R32, -R12 ;  /* 0x0000002000207223 */ /* 0x000fe2000001080c */
[----:B---3--:R-:W-:-:S04]  /*4500*/  IMAD.U32 R28, R28, 0x10000, RZ ;  /* 0x000100001c1c7824 */ /* 0x008fc800078e00ff */
[----:B------:R-:W-:Y:S02]  /*4510*/  FMUL.FTZ R28, R28, R30 ;  /* 0x0000001e1c1c7220 */ /* 0x000fe40000410000 */
[----:B------:R-:W3:Y:S01]  /*4520*/  LDL.LU R30, [R1+0x18] ;  /* 0x00001800011e7983 */ /* 0x000ee20000300800 */
[----:B------:R-:W-:Y:S01]  /*4530*/  FFMA.FTZ R6, R4, R6, -R12 ;  /* 0x0000000604067223 */ /* 0x000fe2000001080c */
[-C--:B------:R-:W-:Y:S02]  /*4540*/  FFMA.FTZ R32, R36, -R13.reuse, R32 ;  /* 0x8000000d24207223 */ /* 0x080fe40000010020 */
[----:B------:R-:W3:Y:S01]  /*4550*/  LDL.LU R36, [R1+0x74] ;  /* 0x0000740001247983 */ /* 0x000ee20000300800 */
[----:B----4-:R-:W-:Y:S01]  /*4560*/  FFMA.FTZ R6, R35, -R13, R6 ;  /* 0x8000000d23067223 */ /* 0x010fe20000010006 */
[--C-:B------:R-:W-:Y:S02]  /*4570*/  FFMA.FTZ R7, R0, R7, -R12.reuse ;  /* 0x0000000700077223 */ /* 0x100fe4000001080c */
[----:B------:R-:W4:Y:S01]  /*4580*/  LDL.LU R35, [R1+0x78] ;  /* 0x0000780001237983 */ /* 0x000f220000300800 */
[--C-:B------:R-:W-:Y:S01]  /*4590*/  FFMA.FTZ R17, R2, R17, -R12.reuse ;  /* 0x0000001102117223 */ /* 0x100fe2000001080c */
[--C-:B------:R-:W-:Y:S01]  /*45a0*/  FFMA.FTZ R11, R4, R11, -R12.reuse ;  /* 0x0000000b040b7223 */ /* 0x100fe2000001080c */
[----:B--2---:R-:W-:Y:S01]  /*45b0*/  FFMA.FTZ R7, R34, -R13, R7 ;  /* 0x8000000d22077223 */ /* 0x004fe20000010007 */
[--C-:B------:R-:W-:Y:S01]  /*45c0*/  FFMA.FTZ R28, R3, R28, -R12.reuse ;  /* 0x0000001c031c7223 */ /* 0x100fe2000001080c */
[----:B------:R-:W2:Y:S01]  /*45d0*/  LDL.LU R34, [R1+0x8c] ;  /* 0x00008c0001227983 */ /* 0x000ea20000300800 */
[----:B------:R-:W-:Y:S01]  /*45e0*/  FFMA.FTZ R17, -R13, R16, R17 ;  /* 0x000000100d117223 */ /* 0x000fe20000010111 */
[----:B------:R-:W-:Y:S01]  /*45f0*/  FFMA.FTZ R25, R3, R25, -R12 ;  /* 0x0000001903197223 */ /* 0x000fe2000001080c */
[----:B------:R-:W-:Y:S01]  /*4600*/  FFMA.FTZ R28, -R13, R22, R28 ;  /* 0x000000160d1c7223 */ /* 0x000fe2000001011c */
[C---:B------:R-:W-:Y:S01]  /*4610*/  FMUL.FTZ R14, R5.reuse, R14 ;  /* 0x0000000e050e7220 */ /* 0x040fe20000410000 */
[----:B------:R-:W-:Y:S01]  /*4620*/  FMUL.FTZ R17, R5, R17 ;  /* 0x0000001105117220 */ /* 0x000fe20000410000 */
[----:B------:R-:W-:-:S04]  /*4630*/  FFMA.FTZ R25, -R13, R18, R25 ;  /* 0x000000120d197223 */ /* 0x000fc80000010119 */
[----:B------:R-:W-:Y:S02]  /*4640*/  F2FP.BF16.F32.PACK_AB R14, R17, R14 ;  /* 0x0000000e110e723e */ /* 0x000fe400000010ff */
[----:B---3--:R-:W-:-:S05]  /*4650*/  SHF.L.U32 R30, R30, 0x10, RZ ;  /* 0x000000101e1e7819 */ /* 0x008fca00000006ff */
[----:B------:R-:W-:Y:S01]  /*4660*/  FMUL.FTZ R29, R30, R29 ;  /* 0x0000001d1e1d7220 */ /* 0x000fe20000410000 */
[----:B------:R-:W-:Y:S02]  /*4670*/  FFMA.FTZ R30, R33, -R13, R11 ;  /* 0x8000000d211e7223 */ /* 0x000fe4000001000b */
[----:B------:R-:W3:Y:S04]  /*4680*/  LDL.LU R33, [R1+0x90] ;  /* 0x0000900001217983 */ /* 0x000ee80000300800 */
[----:B------:R-:W3:Y:S04]  /*4690*/  LDL.LU R22, [R1+0x84] ;  /* 0x0000840001167983 */ /* 0x000ee80000300800 */
[----:B------:R-:W3:Y:S04]  /*46a0*/  LDL.LU R18, [R1+0x88] ;  /* 0x0000880001127983 */ /* 0x000ee80000300800 */
[----:B------:R-:W3:Y:S04]  /*46b0*/  LDL.LU R17, [R1+0x58] ;  /* 0x0000580001117983 */ /* 0x000ee80000300800 */
[----:B------:R-:W3:Y:S01]  /*46c0*/  LDL.LU R16, [R1+0x70] ;  /* 0x0000700001107983 */ /* 0x000ee20000300800 */
[--C-:B------:R-:W-:Y:S01]  /*46d0*/  FFMA.FTZ R10, R2, R10, -R12.reuse ;  /* 0x0000000a020a7223 */ /* 0x100fe2000001080c */
[--C-:B------:R-:W-:Y:S01]  /*46e0*/  FFMA.FTZ R31, R4, R31, -R12.reuse ;  /* 0x0000001f041f7223 */ /* 0x100fe2000001080c */
[C-C-:B------:R-:W-:Y:S01]  /*46f0*/  FFMA.FTZ R21, R2.reuse, R21, -R12.reuse ;  /* 0x0000001502157223 */ /* 0x140fe2000001080c */
[--C-:B------:R-:W-:Y:S01]  /*4700*/  FFMA.FTZ R20, R3, R20, -R12.reuse ;  /* 0x0000001403147223 */ /* 0x100fe2000001080c */
[----:B------:R-:W-:Y:S01]  /*4710*/  FFMA.FTZ R29, R2, R29, -R12 ;  /* 0x0000001d021d7223 */ /* 0x000fe2000001080c */
[----:B------:R-:W-:Y:S01]  /*4720*/  FFMA.FTZ R27, -R13, R27, R10 ;  /* 0x0000001b0d1b7223 */ /* 0x000fe2000001010a */
[----:B------:R-:W-:Y:S01]  /*4730*/  IADD3 R10, P1, R36, UR14, RZ ;  /* 0x0000000e240a7c10 */ /* 0x000fe2000ff3e0ff */
[----:B------:R-:W-:Y:S01]  /*4740*/  FFMA.FTZ R31, R37, -R13, R31 ;  /* 0x8000000d251f7223 */ /* 0x000fe2000001001f */
[C---:B------:R-:W-:Y:S01]  /*4750*/  FFMA.FTZ R21, -R13.reuse, R24, R21 ;  /* 0x000000180d157223 */ /* 0x040fe20000010115 */
[C---:B------:R-:W-:Y:S01]  /*4760*/  FFMA.FTZ R20, -R13.reuse, R26, R20 ;  /* 0x0000001a0d147223 */ /* 0x040fe20000010114 */
[----:B------:R-:W-:Y:S01]  /*4770*/  FFMA.FTZ R29, -R13, R23, R29 ;  /* 0x000000170d1d7223 */ /* 0x000fe2000001011d */
[----:B------:R-:W-:Y:S01]  /*4780*/  FMUL.FTZ R12, R5, R6 ;  /* 0x00000006050c7220 */ /* 0x000fe20000410000 */
[----:B----4-:R-:W-:Y:S01]  /*4790*/  IADD3.X R11, R35, UR15, RZ, P1, !PT ;  /* 0x0000000f230b7c10 */ /* 0x010fe20008ffe4ff */
[----:B------:R-:W-:Y:S01]  /*47a0*/  FMUL.FTZ R19, R5, R19 ;  /* 0x0000001305137220 */ /* 0x000fe20000410000 */
[----:B------:R-:W-:Y:S01]  /*47b0*/  PRMT R6, R15, 0x7632, R6 ;  /* 0x000076320f067816 */ /* 0x000fe20000000006 */
        /* <DEDUP_REMOVED lines=10> */
[----:B------:R-:W-:Y:S01]  /*4860*/  PRMT R5, R14, 0x7632, R5 ;  /* 0x000076320e057816 */ /* 0x000fe20000000005 */
[----:B------:R2:W-:Y:S01]  /*4870*/  STG.E.U16 desc[UR12][R10.64+0x2], R6 ;  /* 0x000002060a007986 */ /* 0x0005e2000c10150c */
[----:B------:R-:W-:-:S02]  /*4880*/  F2FP.BF16.F32.PACK_AB R19, R25, R19 ;  /* 0x000000131913723e */ /* 0x000fc400000010ff */
[----:B------:R-:W-:Y:S01]  /*4890*/  F2FP.BF16.F32.PACK_AB R21, R21, R31 ;  /* 0x0000001f1515723e */ /* 0x000fe200000010ff */
[----:B------:R0:W-:Y:S01]  /*48a0*/  STG.E.U16 desc[UR12][R10.64+0x4], R14 ;  /* 0x0000040e0a007986 */ /* 0x0001e2000c10150c */
[----:B------:R-:W-:-:S03]  /*48b0*/  F2FP.BF16.F32.PACK_AB R20, R20, R32 ;  /* 0x000000201414723e */ /* 0x000fc600000010ff */
[----:B------:R1:W-:Y:S01]  /*48c0*/  STG.E.U16 desc[UR12][R10.64+0x6], R5 ;  /* 0x000006050a007986 */ /* 0x0003e2000c10150c */
[----:B--2---:R-:W-:-:S03]  /*48d0*/  IADD3 R6, P1, R34, UR14, RZ ;  /* 0x0000000e22067c10 */ /* 0x004fc6000ff3e0ff */
[----:B------:R2:W-:Y:S01]  /*48e0*/  STG.E.U16 desc[UR12][R10.64], R15 ;  /* 0x0000000f0a007986 */ /* 0x0005e2000c10150c */
[----:B------:R-:W-:Y:S02]  /*48f0*/  F2FP.BF16.F32.PACK_AB R12, R27, R12 ;  /* 0x0000000c1b0c723e */ /* 0x000fe400000010ff */
[----:B0-----:R-:W-:Y:S02]  /*4900*/  PRMT R14, R19, 0x7632, R14 ;  /* 0x00007632130e7816 */ /* 0x001fe4000000000e */
[----:B-1----:R-:W-:Y:S02]  /*4910*/  PRMT R5, R21, 0x7632, R5 ;  /* 0x0000763215057816 */ /* 0x002fe40000000005 */
[----:B------:R-:W-:Y:S02]  /*4920*/  F2FP.BF16.F32.PACK_AB R13, R28, R13 ;  /* 0x0000000d1c0d723e */ /* 0x000fe400000010ff */
[----:B--2---:R-:W-:Y:S02]  /*4930*/  PRMT R15, R20, 0x7632, R15 ;  /* 0x00007632140f7816 */ /* 0x004fe4000000000f */
[----:B------:R-:W-:Y:S01]  /*4940*/  F2FP.BF16.F32.PACK_AB R29, R29, R30 ;  /* 0x0000001e1d1d723e */ /* 0x000fe200000010ff */
[----:B------:R-:W-:Y:S01]  /*4950*/  ULOP3.LUT UR4, UR4, 0x1, URZ, 0x3c, !UPT ;  /* 0x0000000104047892 */ /* 0x000fe2000f8e3c3f */
[----:B------:R-:W-:Y:S01]  /*4960*/  UMOV UR5, UR10 ;  /* 0x0000000a00057c82 */ /* 0x000fe20008000000 */
[----:B---3--:R-:W-:-:S02]  /*4970*/  IADD3.X R7, R33, UR15, RZ, P1, !PT ;  /* 0x0000000f21077c10 */ /* 0x008fc40008ffe4ff */
[----:B------:R-:W-:-:S03]  /*4980*/  IADD3 R10, P1, R22, UR14, RZ ;  /* 0x0000000e160a7c10 */ /* 0x000fc6000ff3e0ff */
[----:B------:R-:W-:Y:S01]  /*4990*/  STG.E.U16 desc[UR12][R6.64], R19 ;  /* 0x0000001306007986 */ /* 0x000fe2000c10150c */
[----:B------:R-:W-:-:S03]  /*49a0*/  IADD3.X R11, R18, UR15, RZ, P1, !PT ;  /* 0x0000000f120b7c10 */ /* 0x000fc60008ffe4ff */
[----:B------:R-:W-:Y:S04]  /*49b0*/  STG.E.U16 desc[UR12][R6.64+0x2], R14 ;  /* 0x0000020e06007986 */ /* 0x000fe8000c10150c */
[----:B------:R-:W-:Y:S04]  /*49c0*/  STG.E.U16 desc[UR12][R6.64+0x4], R21 ;  /* 0x0000041506007986 */ /* 0x000fe8000c10150c */
[----:B------:R0:W-:Y:S04]  /*49d0*/  STG.E.U16 desc[UR12][R6.64+0x6], R5 ;  /* 0x0000060506007986 */ /* 0x0001e8000c10150c */
[----:B------:R-:W-:Y:S01]  /*49e0*/  STG.E.U16 desc[UR12][R10.64], R20 ;  /* 0x000000140a007986 */ /* 0x000fe2000c10150c */
[----:B0-----:R-:W-:-:S02]  /*49f0*/  PRMT R7, R12, 0x7632, R7 ;  /* 0x000076320c077816 */ /* 0x001fc40000000007 */
[----:B------:R-:W-:Y:S01]  /*4a00*/  IADD3 R6, P1, R17, UR14, RZ ;  /* 0x0000000e11067c10 */ /* 0x000fe2000ff3e0ff */
[----:B------:R-:W-:Y:S01]  /*4a10*/  STG.E.U16 desc[UR12][R10.64+0x2], R15 ;  /* 0x0000020f0a007986 */ /* 0x000fe2000c10150c */
[----:B------:R-:W-:-:S03]  /*4a20*/  PRMT R5, R13, 0x7632, R5 ;  /* 0x000076320d057816 */ /* 0x000fc60000000005 */
[----:B------:R-:W-:Y:S04]  /*4a30*/  STG.E.U16 desc[UR12][R10.64+0x4], R12 ;  /* 0x0000040c0a007986 */ /* 0x000fe8000c10150c */
[----:B------:R0:W-:Y:S02]  /*4a40*/  STG.E.U16 desc[UR12][R10.64+0x6], R7 ;  /* 0x000006070a007986 */ /* 0x0001e4000c10150c */
[----:B0-----:R-:W-:Y:S02]  /*4a50*/  IADD3.X R7, R16, UR15, RZ, P1, !PT ;  /* 0x0000000f10077c10 */ /* 0x001fe40008ffe4ff */
[----:B------:R-:W-:-:S03]  /*4a60*/  PRMT R11, R29, 0x7632, R11 ;  /* 0x000076321d0b7816 */ /* 0x000fc6000000000b */
[----:B------:R1:W-:Y:S04]  /*4a70*/  STG.E.U16 desc[UR12][R6.64], R13 ;  /* 0x0000000d06007986 */ /* 0x0003e8000c10150c */
[----:B------:R1:W-:Y:S04]  /*4a80*/  STG.E.U16 desc[UR12][R6.64+0x2], R5 ;  /* 0x0000020506007986 */ /* 0x0003e8000c10150c */
[----:B------:R1:W-:Y:S04]  /*4a90*/  STG.E.U16 desc[UR12][R6.64+0x4], R29 ;  /* 0x0000041d06007986 */ /* 0x0003e8000c10150c */
[----:B------:R1:W-:Y:S01]  /*4aa0*/  STG.E.U16 desc[UR12][R6.64+0x6], R11 ;  /* 0x0000060b06007986 */ /* 0x0003e2000c10150c */
[----:B------:R-:W-:Y:S05]  /*4ab0*/  @!P0 BRA `(.L_x_924) ;  /* 0xffffffbc00108947 */ /* 0x000fea000383ffff */
.L_x_908:
        /* <DEDUP_REMOVED lines=46> */
[----:B------:R-:W-:Y:S02]  /*4da0*/  IADD3 R9, R9, 0x1, RZ ;  /* 0x0000000109097810 */ /* 0x000fe40007ffe0ff */
[----:B------:R-:W-:-:S02]  /*4db0*/  IADD3.X R13, RZ, RZ, RZ, P0, !PT ;  /* 0x000000ffff0d7210 */ /* 0x000fc400007fe4ff */
[----:B------:R-:W-:Y:S02]  /*4dc0*/  LOP3.LUT R8, R0, 0x3, RZ, 0xc0, !PT ;  /* 0x0000000300087812 */ /* 0x000fe400078ec0ff */
[----:B------:R-:W-:-:S07]  /*4dd0*/  LOP3.LUT R9, R9, 0x3, RZ, 0xc0, !PT ;  /* 0x0000000309097812 */ /* 0x000fce00078ec0ff */
.L_x_941:
        /* <DEDUP_REMOVED lines=18> */
[----:B------:R-:W-:Y:S02]  /*4f00*/  ISETP.GE.U32.AND.EX P0, PT, R0, RZ, PT, P0 ;  /* 0x000000ff0000720c */ /* 0x000fe40003f06100 */
        /* <DEDUP_REMOVED lines=21> */
[----:B------:R-:W-:Y:S02]  /*5060*/  MOV R12, R28 ;  /* 0x0000001c000c7202 */ /* 0x000fe40000000f00 */
[----:B------:R-:W-:Y:S02]  /*5070*/  @P1 MOV R0, R33 ;  /* 0x0000002100001202 */ /* 0x000fe40000000f00 */
[----:B------:R-:W-:Y:S01]  /*5080*/  @P1 MOV R12, R32 ;  /* 0x00000020000c1202 */ /* 0x000fe20000000f00 */
[----:B--2---:R-:W-:Y:S01]  /*5090*/  FADD.FTZ R27, R27, R16 ;  /* 0x000000101b1b7221 */ /* 0x004fe20000010000 */
[----:B------:R-:W-:-:S03]  /*50a0*/  FADD.FTZ R29, R29, R17 ;  /* 0x000000111d1d7221 */ /* 0x000fc60000010000 */
[----:B---3--:R-:W-:Y:S01]  /*50b0*/  @P1 FADD.FTZ R27, R27, R14 ;  /* 0x0000000e1b1b1221 */ /* 0x008fe20000010000 */
[----:B------:R-:W-:-:S07]  /*50c0*/  @P1 FADD.FTZ R29, R29, R15 ;  /* 0x0000000f1d1d1221 */ /* 0x000fce0000010000 */
.L_x_928:
[----:B------:R-:W-:Y:S05]  /*50d0*/  BSYNC B1 ;  /* 0x0000000000017941 */ /* 0x000fea0003800000 */
.L_x_927:
        /* <DEDUP_REMOVED lines=18> */
[----:B------:R-:W-:Y:S02]  /*5200*/  MOV R11, UR4 ;  /* 0x00000004000b7c02 */ /* 0x000fe40008000f00 */
[----:B------:R-:W-:Y:S02]  /*5210*/  MOV R10, UR5 ;  /* 0x00000005000a7c02 */ /* 0x000fe40008000f00 */
[----:B------:R-:W-:Y:S02]  /*5220*/  IADD3 R11, P1, R11, -0xb4, RZ ;  /* 0xffffff4c0b0b7810 */ /* 0x000fe40007f3e0ff */
[----:B------:R-:W-:Y:S02]  /*5230*/  PLOP3.LUT P0, PT, PT, PT, PT, 0x8, 0x0 ;  /* 0x000000000000781c */ /* 0x000fe40003f0e170 */
[----:B------:R-:W-:-:S11]  /*5240*/  IADD3.X R10, R10, -0x1, RZ, P1, !PT ;  /* 0xffffffff0a0a7810 */ /* 0x000fd60000ffe4ff */
.L_x_931:
        /* <DEDUP_REMOVED lines=55> */
.L_x_930:
[----:B------:R-:W-:Y:S05]  /*55c0*/  BSYNC B1 ;  /* 0x0000000000017941 */ /* 0x000fea0003800000 */
.L_x_929:
        /* <DEDUP_REMOVED lines=26> */
[----:B------:R-:W-:Y:S02]  /*5770*/  IADD3 R0, P2, R0, 0x78, RZ ;  /* 0x0000007800007810 */ /* 0x000fe40007f5e0ff */
[----:B0-----:R-:W-:Y:S02]  /*5780*/  IADD3 R14, P1, R14, 0xe1000, RZ ;  /* 0x000e10000e0e7810 */ /* 0x001fe40007f3e0ff */
[----:B------:R-:W-:Y:S01]  /*5790*/  PLOP3.LUT P0, PT, PT, PT, PT, 0x8, 0x0 ;  /* 0x000000000000781c */ /* 0x000fe20003f0e170 */
[----:B------:R-:W-:Y:S01]  /*57a0*/  IMAD.X R12, RZ, RZ, R12, P2 ;  /* 0x000000ffff0c7224 */ /* 0x000fe200010e060c */
[----:B------:R-:W-:Y:S01]  /*57b0*/  IADD3.X R15, RZ, R15, RZ, P1, !PT ;  /* 0x0000000fff0f7210 */ /* 0x000fe20000ffe4ff */
[----:B--2---:R-:W-:Y:S01]  /*57c0*/  FADD.FTZ R27, R27, R10 ;  /* 0x0000000a1b1b7221 */ /* 0x004fe20000010000 */
[----:B------:R-:W-:-:S03]  /*57d0*/  FADD.FTZ R34, R34, R11 ;  /* 0x0000000b22227221 */ /* 0x000fc60000010000 */
[----:B---3--:R-:W-:Y:S01]  /*57e0*/  FADD.FTZ R27, R27, R24 ;  /* 0x000000181b1b7221 */ /* 0x008fe20000010000 */
[----:B------:R-:W-:-:S07]  /*57f0*/  FADD.FTZ R29, R34, R25 ;  /* 0x00000019221d7221 */ /* 0x000fce0000010000 */
.L_x_933:
[----:B------:R-:W-:Y:S05]  /*5800*/  BSYNC B1 ;  /* 0x0000000000017941 */ /* 0x000fea0003800000 */
.L_x_932:
        /* <DEDUP_REMOVED lines=15> */
.L_x_926:
[----:B------:R-:W-:Y:S05]  /*5900*/  BSYNC B0 ;  /* 0x0000000000007941 */ /* 0x000fea0003800000 */
.L_x_925:
        /* <DEDUP_REMOVED lines=28> */
[----:B------:R-:W-:Y:S02]  /*5ad0*/  MOV R17, 0xffff ;  /* 0x0000ffff00117802 */ /* 0x000fe40000000f00 */
[----:B------:R-:W-:Y:S02]  /*5ae0*/  MOV R19, 0xffff ;  /* 0x0000ffff00137802 */ /* 0x000fe40000000f00 */
[----:B------:R-:W-:Y:S01]  /*5af0*/  MOV R16, 0xffff ;  /* 0x0000ffff00107802 */ /* 0x000fe20000000f00 */
[----:B01----:R-:W0:Y:S01]  /*5b00*/  SHFL.BFLY PT, R11, R0, 0x8, 0x101f ;  /* 0x0d101f00000b7f89 */ /* 0x003e2200000e0000 */
[----:B------:R-:W-:Y:S02]  /*5b10*/  MOV R18, 0xffff ;  /* 0x0000ffff00127802 */ /* 0x000fe40000000f00 */
[----:B------:R-:W-:Y:S01]  /*5b20*/  MOV R21, 0xffff ;  /* 0x0000ffff00157802 */ /* 0x000fe20000000f00 */
[----:B--2---:R-:W1:Y:S01]  /*5b30*/  SHFL.BFLY PT, R15, R10, 0x8, 0x101f ;  /* 0x0d101f000a0f7f89 */ /* 0x004e6200000e0000 */
[----:B------:R-:W-:Y:S01]  /*5b40*/  MOV R23, 0xffff ;  /* 0x0000ffff00177802 */ /* 0x000fe20000000f00 */
        /* <DEDUP_REMOVED lines=14> */
.L_x_950:
        /* <DEDUP_REMOVED lines=19> */
[----:B------:R-:W-:-:S04]  /*5d60*/  @P0 LOP3.LUT R12, R12, R17, RZ, 0x3c, !PT ;  /* 0x000000110c0c0212 */ /* 0x000fc800078e3cff */
[----:B------:R-:W-:Y:S02]  /*5d70*/  @P0 LEA R16, R12, R19, 0x2 ;  /* 0x000000130c100211 */ /* 0x000fe400078e10ff */
[----:B------:R-:W-:-:S03]  /*5d80*/  MOV R12, RZ ;  /* 0x000000ff000c7202 */ /* 0x000fc60000000f00 */
[----:B------:R0:W1:Y:S04]  /*5d90*/  @P0 LDS R0, [R16] ;  /* 0x0000000010000984 */ /* 0x0000680000000800 */
[----:B------:R0:W2:Y:S01]  /*5da0*/  @P0 LDS R12, [R16+0x780] ;  /* 0x00078000100c0984 */ /* 0x0000a20000000800 */
[----:B------:R-:W-:Y:S05]  /*5db0*/  BRA.DIV UR7, `(.L_x_938) ;  /* 0x0000001207b07947 */ /* 0x000fea000b800000 */
[----:B------:R-:W-:Y:S01]  /*5dc0*/  MOV R21, 0xffff ;  /* 0x0000ffff00157802 */ /* 0x000fe20000000f00 */
[----:B0-----:R-:W-:Y:S01]  /*5dd0*/  IMAD.MOV.U32 R16, RZ, RZ, 0xffff ;  /* 0x0000ffffff107424 */ /* 0x001fe200078e00ff */
[----:B------:R-:W-:Y:S02]  /*5de0*/  MOV R23, 0xffff ;  /* 0x0000ffff00177802 */ /* 0x000fe40000000f00 */
[----:B------:R-:W-:Y:S01]  /*5df0*/  MOV R22, 0xffff ;  /* 0x0000ffff00167802 */ /* 0x000fe20000000f00 */
        /* <DEDUP_REMOVED lines=18> */
.L_x_960:
        /* <DEDUP_REMOVED lines=21> */
[----:B------:R-:W-:Y:S02]  /*6070*/  MOV R23, 0xffff ;  /* 0x0000ffff00177802 */ /* 0x000fe40000000f00 */
        /* <DEDUP_REMOVED lines=19> */
.L_x_970:
[----:B--2---:R-:W-:Y:S01]  /*61b0*/  FADD.FTZ R12, R29, R27 ;  /* 0x0000001b1d0c7221 */ /* 0x004fe20000010000 */
[----:B------:R-:W-:-:S04]  /*61c0*/  @!P1 F2FP.BF16.F32.PACK_AB R0, RZ, R0 ;  /* 0x00000000ff00923e */ /* 0x000fc800000010ff */
[----:B------:R-:W-:Y:S01]  /*61d0*/  @!P1 F2FP.BF16.F32.PACK_AB R12, RZ, R12 ;  /* 0x0000000cff0c923e */ /* 0x000fe200000010ff */
[----:B------:R3:W-:Y:S03]  /*61e0*/  @!P1 STG.E.U16 desc[UR12][R10.64+0x78], R0 ;  /* 0x000078000a009986 */ /* 0x0007e6000c10150c */
[----:B------:R-:W-:Y:S02]  /*61f0*/  PRMT R16, R12, 0x7610, R16 ;  /* 0x000076100c107816 */ /* 0x000fe40000000010 */
[----:B------:R-:W-:-:S03]  /*6200*/  LEA.HI R12, R36, 0x5a, RZ, 0x1c ;  /* 0x0000005a240c7811 */ /* 0x000fc600078fe0ff */
[----:B------:R3:W-:Y:S04]  /*6210*/  @!P1 STG.E.U16 desc[UR12][R14.64+0x78], R16 ;  /* 0x000078100e009986 */ /* 0x0007e8000c10150c */
.L_x_936:
[----:B------:R-:W-:Y:S05]  /*6220*/  BSYNC B0 ;  /* 0x0000000000007941 */ /* 0x000fea0003800000 */
.L_x_935:
        /* <DEDUP_REMOVED lines=13> */
[----:B------:R-:W-:Y:S01]  /*6300*/  MOV R21, 0xffff ;  /* 0x0000ffff00157802 */ /* 0x000fe20000000f00 */
[----:B0-----:R-:W-:Y:S01]  /*6310*/  IMAD.MOV.U32 R0, RZ, RZ, 0xffff ;  /* 0x0000ffffff007424 */ /* 0x001fe200078e00ff */
[C---:B------:R-:W-:Y:S01]  /*6320*/  @P0 SHF.L.U32 R15, R7.reuse, 0x1, RZ ;  /* 0x00000001070f0819 */ /* 0x040fe200000006ff */
[----:B------:R-:W-:Y:S01]  /*6330*/  IMAD.MOV.U32 R23, RZ, RZ, 0xffff ;  /* 0x0000ffffff177424 */ /* 0x000fe200078e00ff */
[C---:B------:R-:W-:Y:S01]  /*6340*/  @P0 IADD3 R14, R12.reuse, 0x1e, RZ ;  /* 0x0000001e0c0e0810 */ /* 0x040fe20007ffe0ff */
[----:B-1----:R-:W0:Y:S01]  /*6350*/  SHFL.BFLY PT, R11, R10, 0x8, 0x101f ;  /* 0x0d101f000a0b7f89 */ /* 0x002e2200000e0000 */
[----:B------:R-:W-:Y:S02]  /*6360*/  @P0 SHF.L.U32 R22, R7, 0x1, RZ ;  /* 0x0000000107160819 */ /* 0x000fe400000006ff */
[----:B------:R-:W-:Y:S01]  /*6370*/  @P0 IADD3 R17, R12, 0x3c, RZ ;  /* 0x0000003c0c110810 */ /* 0x000fe20007ffe0ff */
[----:B--2---:R-:W1:Y:S01]  /*6380*/  SHFL.BFLY PT, R29, R18, 0x8, 0x101f ;  /* 0x0d101f00121d7f89 */ /* 0x004e6200000e0000 */
[----:B------:R-:W-:-:S02]  /*6390*/  @P0 LOP3.LUT R14, R14, R15, RZ, 0x3c, !PT ;  /* 0x0000000f0e0e0212 */ /* 0x000fc400078e3cff */
[----:B------:R-:W-:Y:S02]  /*63a0*/  @P0 LEA R19, R7, UR6, 0x7 ;  /* 0x0000000607130c11 */ /* 0x000fe4000f8e38ff */
[----:B------:R-:W-:Y:S01]  /*63b0*/  @P0 LOP3.LUT R17, R17, R22, RZ, 0x3c, !PT ;  /* 0x0000001611110212 */ /* 0x000fe200078e3cff */
[----:B------:R-:W-:Y:S01]  /*63c0*/  IMAD.MOV.U32 R22, RZ, RZ, RZ ;  /* 0x000000ffff167224 */ /* 0x000fe200078e00ff */
[----:B------:R-:W-:Y:S02]  /*63d0*/  @P0 LEA R34, R7, UR6, 0x7 ;  /* 0x0000000607220c11 */ /* 0x000fe4000f8e38ff */
[----:B------:R-:W-:Y:S02]  /*63e0*/  @P0 LEA R19, R14, R19, 0x2 ;  /* 0x000000130e130211 */ /* 0x000fe400078e10ff */
[----:B------:R-:W-:Y:S02]  /*63f0*/  @P0 LEA R34, R17, R34, 0x2 ;  /* 0x0000002211220211 */ /* 0x000fe400078e10ff */
[----:B------:R-:W-:Y:S01]  /*6400*/  MOV R17, 0xffff ;  /* 0x0000ffff00117802 */ /* 0x000fe20000000f00 */
[----:B------:R-:W-:Y:S01]  /*6410*/  @P0 LDS R15, [R19] ;  /* 0x00000000130f0984 */ /* 0x000fe20000000800 */
[----:B------:R-:W-:-:S02]  /*6420*/  @P0 SHF.L.U32 R20, R7, 0x1, RZ ;  /* 0x0000000107140819 */ /* 0x000fc400000006ff */
[----:B------:R-:W-:Y:S01]  /*6430*/  MOV R25, 0xffff ;  /* 0x0000ffff00197802 */ /* 0x000fe20000000f00 */
[----:B------:R2:W-:Y:S01]  /*6440*/  @P0 LDS R14, [R19+0x780] ;  /* 0x00078000130e0984 */ /* 0x0005e20000000800 */
[----:B------:R-:W-:Y:S01]  /*6450*/  MOV R31, RZ ;  /* 0x000000ff001f7202 */ /* 0x000fe20000000f00 */
[----:B0-----:R-:W-:Y:S01]  /*6460*/  FADD.FTZ R11, R11, R10 ;  /* 0x0000000a0b0b7221 */ /* 0x001fe20000010000 */
[----:B------:R-:W-:Y:S01]  /*6470*/  ISETP.NE.AND P1, PT, R7, RZ, PT ;  /* 0x000000ff0700720c */ /* 0x000fe20003f25270 */
[----:B------:R-:W-:Y:S01]  /*6480*/  @P0 LDS R10, [R34] ;  /* 0x00000000220a0984 */ /* 0x000fe20000000800 */
[----:B------:R-:W-:Y:S01]  /*6490*/  MOV R27, 0xffff ;  /* 0x0000ffff001b7802 */ /* 0x000fe20000000f00 */
[----:B-1----:R-:W-:Y:S02]  /*64a0*/  FADD.FTZ R29, R29, R18 ;  /* 0x000000121d1d7221 */ /* 0x002fe40000010000 */
[----:B------:R-:W0:Y:S01]  /*64b0*/  SHFL.BFLY PT, R0, R11, 0x4, 0x101f ;  /* 0x0c901f000b007f89 */ /* 0x000e2200000e0000 */
[----:B--2---:R-:W-:-:S03]  /*64c0*/  MOV R19, RZ ;  /* 0x000000ff00137202 */ /* 0x004fc60000000f00 */
[----:B------:R1:W2:Y:S02]  /*64d0*/  @P0 LDS R21, [R34+0x780] ;  /* 0x0007800022150984 */ /* 0x0002a40000000800 */
[----:B-1----:R-:W-:-:S06]  /*64e0*/  MOV R34, 0xffff ;  /* 0x0000ffff00227802 */ /* 0x002fcc0000000f00 */
[----:B------:R-:W1:Y:S01]  /*64f0*/  SHFL.BFLY PT, R34, R29, 0x4, 0x101f ;  /* 0x0c901f001d227f89 */ /* 0x000e6200000e0000 */
[----:B0-----:R-:W-:Y:S01]  /*6500*/  FADD.FTZ R0, R11, R0 ;  /* 0x000000000b007221 */ /* 0x001fe20000010000 */
[----:B------:R-:W-:Y:S02]  /*6510*/  @P0 IADD3 R11, R12, 0x5a, RZ ;  /* 0x0000005a0c0b0810 */ /* 0x000fe40007ffe0ff */
[----:B------:R-:W-:Y:S02]  /*6520*/  @P0 MOV R31, R15 ;  /* 0x0000000f001f0202 */ /* 0x000fe40000000f00 */
[----:B------:R-:W0:Y:S01]  /*6530*/  SHFL.BFLY PT, R17, R0, 0x2, 0x101f ;  /* 0x0c501f0000117f89 */ /* 0x000e2200000e0000 */
[----:B------:R-:W-:Y:S01]  /*6540*/  @P0 LOP3.LUT R11, R11, R20, RZ, 0x3c, !PT ;  /* 0x000000140b0b0212 */ /* 0x000fe200078e3cff */
[----:B------:R-:W-:Y:S01]  /*6550*/  IMAD.MOV.U32 R15, RZ, RZ, 0xffff ;  /* 0x0000ffffff0f7424 */ /* 0x000fe200078e00ff */
[----:B------:R-:W-:Y:S01]  /*6560*/  @P0 LEA R20, R7, UR6, 0x7 ;  /* 0x0000000607140c11 */ /* 0x000fe2000f8e38ff */
[----:B------:R-:W3:Y:S01]  /*6570*/  SHFL.BFLY PT, R23, R31, 0x8, 0x101f ;  /* 0x0d101f001f177f89 */ /* 0x000ee200000e0000 */
[----:B------:R-:W-:-:S02]  /*6580*/  @P0 MOV R19, R14 ;  /* 0x0000000e00130202 */ /* 0x000fc40000000f00 */
[----:B------:R-:W-:Y:S02]  /*6590*/  @P0 LEA R11, R11, R20, 0x2 ;  /* 0x000000140b0b0211 */ /* 0x000fe400078e10ff */
[----:B------:R-:W-:Y:S02]  /*65a0*/  @P0 MOV R22, R10 ;  /* 0x0000000a00160202 */ /* 0x000fe40000000f00 */
[----:B------:R-:W-:Y:S01]  /*65b0*/  MOV R20, 0xffff ;  /* 0x0000ffff00147802 */ /* 0x000fe20000000f00 */
[----:B------:R-:W-:Y:S01]  /*65c0*/  @P0 LDS R18, [R11] ;  /* 0x000000000b120984 */ /* 0x000fe20000000800 */
[----:B------:R-:W-:Y:S02]  /*65d0*/  MOV R14, RZ ;  /* 0x000000ff000e7202 */ /* 0x000fe40000000f00 */
[----:B--2---:R-:W-:Y:S01]  /*65e0*/  @P0 MOV R14, R21 ;  /* 0x00000015000e0202 */ /* 0x004fe20000000f00 */
[----:B------:R-:W2:Y:S01]  /*65f0*/  SHFL.BFLY PT, R15, R22, 0x8, 0x101f ;  /* 0x0d101f00160f7f89 */ /* 0x000ea200000e0000 */
[----:B-1----:R-:W-:Y:S01]  /*6600*/  FADD.FTZ R21, R29, R34 ;  /* 0x000000221d157221 */ /* 0x002fe20000010000 */
[----:B------:R-:W-:-:S02]  /*6610*/  MOV R34, 0xffff ;  /* 0x0000ffff00227802 */ /* 0x000fc40000000f00 */
[----:B------:R-:W1:Y:S01]  /*6620*/  SHFL.BFLY PT, R20, R19, 0x8, 0x101f ;  /* 0x0d101f0013147f89 */ /* 0x000e6200000e0000 */
[----:B0-----:R-:W-:-:S03]  /*6630*/  FADD.FTZ R0, R0, R17 ;  /* 0x0000001100007221 */ /* 0x001fc60000010000 */
[----:B------:R-:W-:Y:S01]  /*6640*/  SHFL.BFLY PT, R16, R14, 0x8, 0x101f ;  /* 0x0d101f000e107f89 */ /* 0x000fe200000e0000 */
[----:B---3--:R-:W-:-:S03]  /*6650*/  FADD.FTZ R31, R23, R31 ;  /* 0x0000001f171f7221 */ /* 0x008fc60000010000 */
[----:B------:R-:W0:Y:S04]  /*6660*/  SHFL.BFLY PT, R24, R0, 0x1, 0x101f ;  /* 0x0c301f0000187f89 */ /* 0x000e2800000e0000 */
[----:B------:R3:W-:Y:S04]  /*6670*/  @P0 LDS R17, [R11+0x780] ;  /* 0x000780000b110984 */ /* 0x0007e80000000800 */
[----:B------:R-:W4:Y:S01]  /*6680*/  SHFL.BFLY PT, R23, R31, 0x4, 0x101f ;  /* 0x0c901f001f177f89 */ /* 0x000f2200000e0000 */
[----:B--2---:R-:W-:Y:S01]  /*6690*/  FADD.FTZ R22, R15, R22 ;  /* 0x000000160f167221 */ /* 0x004fe20000010000 */
[----:B---3--:R-:W2:Y:S01]  /*66a0*/  @!P1 LDC.64 R10, c[0x0][0x218] ;  /* 0x00008600ff0a9b82 */ /* 0x008ea20000000a00 */
[----:B-1----:R-:W-:Y:S01]  /*66b0*/  FADD.FTZ R20, R20, R19 ;  /* 0x0000001314147221 */ /* 0x002fe20000010000 */
[----:B------:R-:W-:-:S06]  /*66c0*/  IMAD.MOV.U32 R19, RZ, RZ, 0xffff ;  /* 0x0000ffffff137424 */ /* 0x000fcc00078e00ff */
[----:B------:R-:W1:Y:S01]  /*66d0*/  SHFL.BFLY PT, R19, R20, 0x4, 0x101f ;  /* 0x0c901f0014137f89 */ /* 0x000e6200000e0000 */
[----:B0-----:R-:W-:Y:S01]  /*66e0*/  FADD.FTZ R29, R0, R24 ;  /* 0x00000018001d7221 */ /* 0x001fe20000010000 */
[----:B------:R-:W-:Y:S02]  /*66f0*/  MOV R24, 0xffff ;  /* 0x0000ffff00187802 */ /* 0x000fe40000000f00 */
[----:B------:R-:W-:Y:S02]  /*6700*/  IADD3 R0, R12, R6, RZ ;  /* 0x000000060c007210 */ /* 0x000fe40007ffe0ff */
[----:B------:R-:W-:Y:S02]  /*6710*/  @!P1 F2FP.BF16.F32.PACK_AB R15, RZ, R29 ;  /* 0x0000001dff0f923e */ /* 0x000fe400000010ff */
[----:B------:R-:W0:Y:S01]  /*6720*/  SHFL.BFLY PT, R29, R21, 0x2, 0x101f ;  /* 0x0c501f00151d7f89 */ /* 0x000e2200000e0000 */
[----:B------:R-:W-:Y:S01]  /*6730*/  MOV R12, RZ ;  /* 0x000000ff000c7202 */ /* 0x000fe20000000f00 */
[----:B----4-:R-:W-:Y:S01]  /*6740*/  FADD.FTZ R31, R31, R23 ;  /* 0x000000171f1f7221 */ /* 0x010fe20000010000 */
[----:B------:R-:W-:-:S02]  /*6750*/  PRMT R37, R15, 0x7610, R37 ;  /* 0x000076100f257816 */ /* 0x000fc40000000025 */
[----:B------:R-:W-:Y:S01]  /*6760*/  MOV R15, 0xffff ;  /* 0x0000ffff000f7802 */ /* 0x000fe20000000f00 */
[----:B--2---:R-:W-:Y:S01]  /*6770*/  @!P1 IMAD.WIDE R10, R0, 0x2, R10 ;  /* 0x00000002000a9825 */ /* 0x004fe200078e020a */
[----:B------:R-:W-:Y:S04]  /*6780*/  SHFL.BFLY PT, R23, R31, 0x2, 0x101f ;  /* 0x0c501f001f177f89 */ /* 0x000fe800000e0000 */
[----:B------:R-:W2:Y:S01]  /*6790*/  SHFL.BFLY PT, R15, R22, 0x4, 0x101f ;  /* 0x0c901f00160f7f89 */ /* 0x000ea200000e0000 */
[----:B------:R-:W-:Y:S01]  /*67a0*/  @P0 MOV R12, R17 ;  /* 0x00000011000c0202 */ /* 0x000fe20000000f00 */
[----:B------:R-:W-:Y:S02]  /*67b0*/  IMAD.MOV.U32 R17, RZ, RZ, 0xffff ;  /* 0x0000ffffff117424 */ /* 0x000fe400078e00ff */
[----:B------:R3:W-:Y:S01]  /*67c0*/  @!P1 STG.E.U16 desc[UR12][R10.64], R37 ;  /* 0x000000250a009986 */ /* 0x0007e2000c10150c */
        /* <DEDUP_REMOVED lines=10> */
[----:B------:R-:W-:Y:S01]  /*6870*/  MOV R21, 0xffff ;  /* 0x0000ffff00157802 */ /* 0x000fe20000000f00 */
        /* <DEDUP_REMOVED lines=16> */
[----:B------:R-:W-:Y:S01]  /*6980*/  MOV R23, 0xffff ;  /* 0x0000ffff00177802 */ /* 0x000fe20000000f00 */
[----:B-----5:R-:W-:Y:S01]  /*6990*/  FADD.FTZ R20, R22, R21 ;  /* 0x0000001516147221 */ /* 0x020fe20000010000 */
[----:B------:R-:W-:Y:S01]  /*69a0*/  MOV R21, 0xffff ;  /* 0x0000ffff00157802 */ /* 0x000fe20000000f00 */
[----:B------:R-:W4:Y:S01]  /*69b0*/  SHFL.BFLY PT, R17, R19, 0x1, 0x101f ;  /* 0x0c301f0013117f89 */ /* 0x000f2200000e0000 */
[----:B------:R-:W-:Y:S02]  /*69c0*/  @!P1 F2FP.BF16.F32.PACK_AB R25, RZ, R25 ;  /* 0x00000019ff19923e */ /* 0x000fe400000010ff */
[----:B------:R-:W-:Y:S01]  /*69d0*/  MOV R31, 0xffff ;  /* 0x0000ffff001f7802 */ /* 0x000fe20000000f00 */
        /* <DEDUP_REMOVED lines=9> */
[----:B------:R-:W-:Y:S02]  /*6a70*/  IMAD.MOV.U32 R24, RZ, RZ, 0xffff ;  /* 0x0000ffffff187424 */ /* 0x000fe400078e00ff */
        /* <DEDUP_REMOVED lines=28> */
.L_x_1004:
        /* <DEDUP_REMOVED lines=9> */
.L_x_934:
[----:B------:R-:W-:Y:S05]  /*6cd0*/  WARPSYNC.ALL ;  /* 0x0000000000007948 */ /* 0x000fea0003800000 */
[----:B------:R-:W-:Y:S01]  /*6ce0*/  BAR.SYNC.DEFER_BLOCKING 0x0 ;  /* 0x0000000000007b1d */ /* 0x000fe20000010000 */
[C---:B------:R-:W-:Y:S02]  /*6cf0*/  ISETP.GE.AND P0, PT, R6.reuse, -0x1c40, PT ;  /* 0xffffe3c00600780c */ /* 0x040fe40003f06270 */
[----:B------:R-:W-:-:S11]  /*6d00*/  IADD3 R6, R6, 0x2000, RZ ;  /* 0x0000200006067810 */ /* 0x000fd60007ffe0ff */
[----:B------:R-:W-:Y:S05]  /*6d10*/  @!P0 BRA `(.L_x_941) ;  /* 0xffffffe000308947 */ /* 0x000fea000383ffff */
[----:B------:R-:W-:Y:S05]  /*6d20*/  EXIT ;  /* 0x000000000000794d */ /* 0x000fea0003800000 */
.L_x_937:
[----:B-1----:R-:W-:Y:S01]  /*6d30*/  MOV R25, R0 ;  /* 0x0000000000197202 */ /* 0x002fe20000000f00 */
[----:B------:R-:W-:Y:S01]  /*6d40*/  IMAD.MOV.U32 R16, RZ, RZ, 0xffff ;  /* 0x0000ffffff107424 */ /* 0x000fe200078e00ff */
[----:B------:R-:W-:Y:S02]  /*6d50*/  MOV R24, 0x8 ;  /* 0x0000000800187802 */ /* 0x000fe40000000f00 */
[----:B------:R-:W-:-:S07]  /*6d60*/  MOV R23, 0x101f ;  /* 0x0000101f00177802 */ /* 0x000fce0000000f00 */
[----:B0-2---:R-:W-:Y:S05]  /*6d70*/  WARPSYNC.COLLECTIVE R16, `(.L_x_942) ;  /* 0x0000000010087348 */ /* 0x005fea0003c00000 */
[----:B------:R1:W3:Y:S02]  /*6d80*/  SHFL.BFLY P2, R27, R25, R24, R23 ;  /* 0x0c000018191b7389 */ /* 0x0002e40000040017 */
[----:B0123--:R-:W-:Y:S01]  /*6d90*/  ENDCOLLECTIVE ;  /* 0x000000000000791b */ /* 0x00ffe20003800000 */
.L_x_942:
[----:B------:R-:W-:Y:S02]  /*6da0*/  MOV R25, R10 ;  /* 0x0000000a00197202 */ /* 0x000fe40000000f00 */
[----:B------:R-:W-:-:S07]  /*6db0*/  MOV R11, R27 ;  /* 0x0000001b000b7202 */ /* 0x000fce0000000f00 */
[----:B------:R-:W-:Y:S05]  /*6dc0*/  WARPSYNC.COLLECTIVE R16, `(.L_x_943) ;  /* 0x0000000010087348 */ /* 0x000fea0003c00000 */
[----:B------:R0:W1:Y:S02]  /*6dd0*/  SHFL.BFLY P2, R27, R25, R24, R23 ;  /* 0x0c000018191b7389 */ /* 0x0000640000040017 */
[----:B01----:R-:W-:Y:S01]  /*6de0*/  ENDCOLLECTIVE ;  /* 0x000000000000791b */ /* 0x003fe20003800000 */
.L_x_943:
[----:B------:R-:W-:-:S05]  /*6df0*/  FADD.FTZ R11, R11, R0 ;  /* 0x000000000b0b7221 */ /* 0x000fca0000010000 */
[----:B------:R-:W-:Y:S02]  /*6e00*/  MOV R25, R11 ;  /* 0x0000000b00197202 */ /* 0x000fe40000000f00 */
[----:B------:R-:W-:Y:S02]  /*6e10*/  MOV R24, 0x4 ;  /* 0x0000000400187802 */ /* 0x000fe40000000f00 */
[----:B------:R-:W-:-:S07]  /*6e20*/  MOV R15, R27 ;  /* 0x0000001b000f7202 */ /* 0x000fce0000000f00 */
[----:B------:R-:W-:Y:S05]  /*6e30*/  WARPSYNC.COLLECTIVE R16, `(.L_x_944) ;  /* 0x0000000010087348 */ /* 0x000fea0003c00000 */
[----:B------:R0:W1:Y:S02]  /*6e40*/  SHFL.BFLY P2, R27, R25, R24, R23 ;  /* 0x0c000018191b7389 */ /* 0x0000640000040017 */
[----:B01----:R-:W-:Y:S01]  /*6e50*/  ENDCOLLECTIVE ;  /* 0x000000000000791b */ /* 0x003fe20003800000 */
.L_x_944:
[----:B------:R-:W-:-:S04]  /*6e60*/  FADD.FTZ R15, R15, R10 ;  /* 0x0000000a0f0f7221 */ /* 0x000fc80000010000 */
[----:B------:R-:W-:Y:S01]  /*6e70*/  IMAD.MOV.U32 R25, RZ, RZ, R15 ;  /* 0x000000ffff197224 */ /* 0x000fe200078e000f */
[----:B------:R-:W-:-:S07]  /*6e80*/  MOV R12, R27 ;  /* 0x0000001b000c7202 */ /* 0x000fce0000000f00 */
[----:B------:R-:W-:Y:S05]  /*6e90*/  WARPSYNC.COLLECTIVE R16, `(.L_x_945) ;  /* 0x0000000010087348 */ /* 0x000fea0003c00000 */
[----:B------:R0:W1:Y:S02]  /*6ea0*/  SHFL.BFLY P2, R27, R25, R24, R23 ;  /* 0x0c000018191b7389 */ /* 0x0000640000040017 */
[----:B01----:R-:W-:Y:S01]  /*6eb0*/  ENDCOLLECTIVE ;  /* 0x000000000000791b */ /* 0x003fe20003800000 */
.L_x_945:
[----:B------:R-:W-:-:S05]  /*6ec0*/  FADD.FTZ R12, R11, R12 ;  /* 0x0000000c0b0c7221 */ /* 0x000fca0000010000 */
[----:B------:R-:W-:Y:S02]  /*6ed0*/  MOV R25, R12 ;  /* 0x0000000c00197202 */ /* 0x000fe40000000f00 */
[----:B------:R-:W-:Y:S02]  /*6ee0*/  MOV R24, 0x2 ;  /* 0x0000000200187802 */ /* 0x000fe40000000f00 */
[----:B------:R-:W-:-:S07]  /*6ef0*/  MOV R14, R27 ;  /* 0x0000001b000e7202 */ /* 0x000fce0000000f00 */
[----:B------:R-:W-:Y:S05]  /*6f00*/  WARPSYNC.COLLECTIVE R16, `(.L_x_946) ;  /* 0x0000000010087348 */ /* 0x000fea0003c00000 */
[----:B------:R0:W1:Y:S02]  /*6f10*/  SHFL.BFLY P2, R27, R25, R24, R23 ;  /* 0x0c000018191b7389 */ /* 0x0000640000040017 */
[----:B01----:R-:W-:Y:S01]  /*6f20*/  ENDCOLLECTIVE ;  /* 0x000000000000791b */ /* 0x003fe20003800000 */
.L_x_946:
[----:B------:R-:W-:-:S05]  /*6f30*/  FADD.FTZ R14, R15, R14 ;  /* 0x0000000e0f0e7221 */ /* 0x000fca0000010000 */
[----:B------:R-:W-:Y:S02]  /*6f40*/  MOV R25, R14 ;  /* 0x0000000e00197202 */ /* 0x000fe40000000f00 */
[----:B------:R-:W-:-:S07]  /*6f50*/  MOV R17, R27 ;  /* 0x0000001b00117202 */ /* 0x000fce0000000f00 */
[----:B------:R-:W-:Y:S05]  /*6f60*/  WARPSYNC.COLLECTIVE R16, `(.L_x_947) ;  /* 0x0000000010087348 */ /* 0x000fea0003c00000 */
[----:B------:R0:W1:Y:S02]  /*6f70*/  SHFL.BFLY P2, R27, R25, R24, R23 ;  /* 0x0c000018191b7389 */ /* 0x0000640000040017 */
[----:B01----:R-:W-:Y:S01]  /*6f80*/  ENDCOLLECTIVE ;  /* 0x000000000000791b */ /* 0x003fe20003800000 */
.L_x_947:
[----:B------:R-:W-:-:S04]  /*6f90*/  FADD.FTZ R17, R12, R17 ;  /* 0x000000110c117221 */ /* 0x000fc80000010000 */
[----:B------:R-:W-:Y:S01]  /*6fa0*/  IMAD.MOV.U32 R25, RZ, RZ, R17 ;  /* 0x000000ffff197224 */ /* 0x000fe200078e0011 */
[----:B------:R-:W-:Y:S02]  /*6fb0*/  MOV R24, 0x1 ;  /* 0x0000000100187802 */ /* 0x000fe40000000f00 */
[----:B------:R-:W-:-:S07]  /*6fc0*/  MOV R19, R27 ;  /* 0x0000001b00137202 */ /* 0x000fce0000000f00 */
[----:B------:R-:W-:Y:S05]  /*6fd0*/  WARPSYNC.COLLECTIVE R16, `(.L_x_948) ;  /* 0x0000000010087348 */ /* 0x000fea0003c00000 */
[----:B------:R0:W1:Y:S02]  /*6fe0*/  SHFL.BFLY P2, R27, R25, R24, R23 ;  /* 0x0c000018191b7389 */ /* 0x0000640000040017 */
[----:B01----:R-:W-:Y:S01]  /*6ff0*/  ENDCOLLECTIVE ;  /* 0x000000000000791b */ /* 0x003fe20003800000 */
.L_x_948:
[----:B------:R-:W-:-:S05]  /*7000*/  FADD.FTZ R19, R14, R19 ;  /* 0x000000130e137221 */ /* 0x000fca0000010000 */
[----:B------:R-:W-:Y:S02]  /*7010*/  MOV R25, R19 ;  /* 0x0000001300197202 */ /* 0x000fe40000000f00 */
[----:B------:R-:W-:-:S07]  /*7020*/  MOV R0, R27 ;  /* 0x0000001b00007202 */ /* 0x000fce0000000f00 */
[----:B------:R-:W-:Y:S05]  /*7030*/  WARPSYNC.COLLECTIVE R16, `(.L_x_949) ;  /* 0x0000000010087348 */ /* 0x000fea0003c00000 */
[----:B------:R0:W1:Y:S02]  /*7040*/  SHFL.BFLY P2, R27, R25, R24, R23 ;  /* 0x0c000018191b7389 */ /* 0x0000640000040017 */
[----:B01----:R-:W-:Y:S01]  /*7050*/  ENDCOLLECTIVE ;  /* 0x000000000000791b */ /* 0x003fe20003800000 */
.L_x_949:
[----:B------:R-:W-:Y:S01]  /*7060*/  FADD.FTZ R0, R17, R0 ;  /* 0x0000000011007221 */ /* 0x000fe20000010000 */
[----:B------:R-:W-:Y:S06]  /*7070*/  BRA `(.L_x_950) ;  /* 0xffffffe800ec7947 */ /* 0x000fec000383ffff */
.L_x_938:
[----:B------:R-:W-:Y:S01]  /*7080*/  BSSY B1, `(.L_x_951) ;  /* 0x0000008000017945 */ /* 0x000fe20003800000 */
[----:B-1----:R-:W-:Y:S01]  /*7090*/  MOV R25, R0 ;  /* 0x0000000000197202 */ /* 0x002fe20000000f00 */
[----:B0-----:R-:W-:Y:S01]  /*70a0*/  IMAD.MOV.U32 R16, RZ, RZ, 0xffff ;  /* 0x0000ffffff107424 */ /* 0x001fe200078e00ff */
[----:B------:R-:W-:Y:S02]  /*70b0*/  MOV R24, 0x8 ;  /* 0x0000000800187802 */ /* 0x000fe40000000f00 */
[----:B------:R-:W-:-:S07]  /*70c0*/  MOV R23, 0x101f ;  /* 0x0000101f00177802 */ /* 0x000fce0000000f00 */
[----:B--2---:R-:W-:Y:S05]  /*70d0*/  WARPSYNC.COLLECTIVE R16, `(.L_x_952) ;  /* 0x0000000010087348 */ /* 0x004fea0003c00000 */
[----:B------:R0:W1:Y:S02]  /*70e0*/  SHFL.BFLY P2, R27, R25, R24, R23 ;  /* 0x0c000018191b7389 */ /* 0x0000640000040017 */
[----:B012---:R-:W-:Y:S01]  /*70f0*/  ENDCOLLECTIVE ;  /* 0x000000000000791b */ /* 0x007fe20003800000 */
.L_x_952:
[----:B------:R-:W-:Y:S05]  /*7100*/  BSYNC B1 ;  /* 0x0000000000017941 */ /* 0x000fea0003800000 */
.L_x_951:
[----:B------:R-:W-:Y:S01]  /*7110*/  HFMA2.MMA R24, -RZ, RZ, 0, 4.76837158203125e-07 ;  /* 0x00000008ff187435 */ /* 0x000fe200000001ff */
[----:B------:R-:W-:Y:S02]  /*7120*/  MOV R25, R12 ;  /* 0x0000000c00197202 */ /* 0x000fe40000000f00 */
[----:B------:R-:W-:Y:S02]  /*7130*/  MOV R23, 0x101f ;  /* 0x0000101f00177802 */ /* 0x000fe40000000f00 */
[----:B------:R-:W-:Y:S02]  /*7140*/  MOV R16, 0xffff ;  /* 0x0000ffff00107802 */ /* 0x000fe40000000f00 */
[----:B------:R-:W-:-:S07]  /*7150*/  MOV R17, R27 ;  /* 0x0000001b00117202 */ /* 0x000fce0000000f00 */
[----:B------:R-:W-:Y:S05]  /*7160*/  WARPSYNC.COLLECTIVE R16, `(.L_x_953) ;  /* 0x0000000010087348 */ /* 0x000fea0003c00000 */
[----:B------:R0:W1:Y:S02]  /*7170*/  SHFL.BFLY P2, R27, R25, R24, R23 ;  /* 0x0c000018191b7389 */ /* 0x0000640000040017 */
[----:B01----:R-:W-:Y:S01]  /*7180*/  ENDCOLLECTIVE ;  /* 0x000000000000791b */ /* 0x003fe20003800000 */
.L_x_953:
[----:B------:R-:W-:Y:S01]  /*7190*/  FADD.FTZ R17, R17, R0 ;  /* 0x0000000011117221 */ /* 0x000fe20000010000 */
[----:B------:R-:W-:-:S03]  /*71a0*/  HFMA2.MMA R24, -RZ, RZ, 0, 2.384185791015625e-07 ;  /* 0x00000004ff187435 */ /* 0x000fc600000001ff */
[----:B------:R-:W-:Y:S01]  /*71b0*/  IMAD.MOV.U32 R25, RZ, RZ, R17 ;  /* 0x000000ffff197224 */ /* 0x000fe200078e0011 */
[----:B------:R-:W-:-:S07]  /*71c0*/  MOV R19, R27 ;  /* 0x0000001b00137202 */ /* 0x000fce0000000f00 */
[----:B------:R-:W-:Y:S05]  /*71d0*/  WARPSYNC.COLLECTIVE R16, `(.L_x_954) ;  /* 0x0000000010087348 */ /* 0x000fea0003c00000 */
[----:B------:R0:W1:Y:S02]  /*71e0*/  SHFL.BFLY P2, R27, R25, R24, R23 ;  /* 0x0c000018191b7389 */ /* 0x0000640000040017 */
[----:B01----:R-:W-:Y:S01]  /*71f0*/  ENDCOLLECTIVE ;  /* 0x000000000000791b */ /* 0x003fe20003800000 */
.L_x_954:
[----:B------:R-:W-:-:S05]  /*7200*/  FADD.FTZ R19, R19, R12 ;  /* 0x0000000c13137221 */ /* 0x000fca0000010000 */
[----:B------:R-:W-:Y:S02]  /*7210*/  MOV R25, R19 ;  /* 0x0000001300197202 */ /* 0x000fe40000000f00 */
[----:B------:R-:W-:-:S07]  /*7220*/  MOV R18, R27 ;  /* 0x0000001b00127202 */ /* 0x000fce0000000f00 */
[----:B------:R-:W-:Y:S05]  /*7230*/  WARPSYNC.COLLECTIVE R16, `(.L_x_955) ;  /* 0x0000000010087348 */ /* 0x000fea0003c00000 */
[----:B------:R0:W1:Y:S02]  /*7240*/  SHFL.BFLY P2, R27, R25, R24, R23 ;  /* 0x0c000018191b7389 */ /* 0x0000640000040017 */
[----:B01----:R-:W-:Y:S01]  /*7250*/  ENDCOLLECTIVE ;  /* 0x000000000000791b */ /* 0x003fe20003800000 */
.L_x_955:
[----:B------:R-:W-:Y:S01]  /*7260*/  FADD.FTZ R18, R17, R18 ;  /* 0x0000001211127221 */ /* 0x000fe20000010000 */
[----:B------:R-:W-:-:S04]  /*7270*/  HFMA2.MMA R24, -RZ, RZ, 0, 1.1920928955078125e-07 ;  /* 0x00000002ff187435 */ /* 0x000fc800000001ff */
[----:B------:R-:W-:Y:S02]  /*7280*/  MOV R25, R18 ;  /* 0x0000001200197202 */ /* 0x000fe40000000f00 */
[----:B------:R-:W-:-:S07]  /*7290*/  MOV R20, R27 ;  /* 0x0000001b00147202 */ /* 0x000fce0000000f00 */
[----:B------:R-:W-:Y:S05]  /*72a0*/  WARPSYNC.COLLECTIVE R16, `(.L_x_956) ;  /* 0x0000000010087348 */ /* 0x000fea0003c00000 */
[----:B------:R0:W1:Y:S02]  /*72b0*/  SHFL.BFLY P2, R27, R25, R24, R23 ;  /* 0x0c000018191b7389 */ /* 0x0000640000040017 */
[----:B01----:R-:W-:Y:S01]  /*72c0*/  ENDCOLLECTIVE ;  /* 0x000000000000791b */ /* 0x003fe20003800000 */
.L_x_956:
[----:B------:R-:W-:-:S05]  /*72d0*/  FADD.FTZ R20, R19, R20 ;  /* 0x0000001413147221 */ /* 0x000fca0000010000 */
[----:B------:R-:W-:Y:S01]  /*72e0*/  MOV R25, R20 ;  /* 0x0000001400197202 */ /* 0x000fe20000000f00 */
[----:B------:R-:W-:-:S07]  /*72f0*/  IMAD.MOV.U32 R21, RZ, RZ, R27 ;  /* 0x000000ffff157224 */ /* 0x000fce00078e001b */
[----:B------:R-:W-:Y:S05]  /*7300*/  WARPSYNC.COLLECTIVE R16, `(.L_x_957) ;  /* 0x0000000010087348 */ /* 0x000fea0003c00000 */
[----:B------:R0:W1:Y:S02]  /*7310*/  SHFL.BFLY P2, R27, R25, R24, R23 ;  /* 0x0c000018191b7389 */ /* 0x0000640000040017 */
[----:B01----:R-:W-:Y:S01]  /*7320*/  ENDCOLLECTIVE ;  /* 0x000000000000791b */ /* 0x003fe20003800000 */
.L_x_957:
[----:B------:R-:W-:Y:S01]  /*7330*/  FADD.FTZ R21, R18, R21 ;  /* 0x0000001512157221 */ /* 0x000fe20000010000 */
[----:B------:R-:W-:-:S04]  /*7340*/  HFMA2.MMA R24, -RZ, RZ, 0, 5.9604644775390625e-08 ;  /* 0x00000001ff187435 */ /* 0x000fc800000001ff */
[----:B------:R-:W-:Y:S02]  /*7350*/  MOV R25, R21 ;  /* 0x0000001500197202 */ /* 0x000fe40000000f00 */
[----:B------:R-:W-:-:S07]  /*7360*/  MOV R29, R27 ;  /* 0x0000001b001d7202 */ /* 0x000fce0000000f00 */
[----:B------:R-:W-:Y:S05]  /*7370*/  WARPSYNC.COLLECTIVE R16, `(.L_x_958) ;  /* 0x0000000010087348 */ /* 0x000fea0003c00000 */
[----:B------:R0:W1:Y:S02]  /*7380*/  SHFL.BFLY P2, R27, R25, R24, R23 ;  /* 0x0c000018191b7389 */ /* 0x0000640000040017 */
[----:B01----:R-:W-:Y:S01]  /*7390*/  ENDCOLLECTIVE ;  /* 0x000000000000791b */ /* 0x003fe20003800000 */
.L_x_958:
[----:B------:R-:W-:-:S05]  /*73a0*/  FADD.FTZ R29, R20, R29 ;  /* 0x0000001d141d7221 */ /* 0x000fca0000010000 */
[----:B------:R-:W-:Y:S02]  /*73b0*/  MOV R25, R29 ;  /* 0x0000001d00197202 */ /* 0x000fe40000000f00 */
[----:B------:R-:W-:-:S07]  /*73c0*/  MOV R0, R27 ;  /* 0x0000001b00007202 */ /* 0x000fce0000000f00 */
[----:B------:R-:W-:Y:S05]  /*73d0*/  WARPSYNC.COLLECTIVE R16, `(.L_x_959) ;  /* 0x0000000010087348 */ /* 0x000fea0003c00000 */
[----:B------:R0:W1:Y:S02]  /*73e0*/  SHFL.BFLY P2, R27, R25, R24, R23 ;  /* 0x0c000018191b7389 */ /* 0x0000640000040017 */
[----:B01----:R-:W-:Y:S01]  /*73f0*/  ENDCOLLECTIVE ;  /* 0x000000000000791b */ /* 0x003fe20003800000 */
.L_x_959:
[----:B------:R-:W-:Y:S01]  /*7400*/  FADD.FTZ R0, R21, R0 ;  /* 0x0000000015007221 */ /* 0x000fe20000010000 */
[----:B------:R-:W-:Y:S06]  /*7410*/  BRA `(.L_x_960) ;  /* 0xffffffe800c07947 */ /* 0x000fec000383ffff */
.L_x_939:
        /* <DEDUP_REMOVED lines=8> */
.L_x_962:
[----:B------:R-:W-:Y:S05]  /*74a0*/  BSYNC B1 ;  /* 0x0000000000017941 */ /* 0x000fea0003800000 */
.L_x_961:
        /* <DEDUP_REMOVED lines=8> */
.L_x_963:
[----:B------:R-:W-:Y:S01]  /*7530*/  FADD.FTZ R17, R17, R0 ;  /* 0x0000000011117221 */ /* 0x000fe20000010000 */
[----:B------:R-:W-:-:S04]  /*7540*/  HFMA2.MMA R24, -RZ, RZ, 0, 2.384185791015625e-07 ;  /* 0x00000004ff187435 */ /* 0x000fc800000001ff */
[----:B------:R-:W-:Y:S02]  /*7550*/  MOV R25, R17 ;  /* 0x0000001100197202 */ /* 0x000fe40000000f00 */
[----:B------:R-:W-:-:S07]  /*7560*/  MOV R19, R27 ;  /* 0x0000001b00137202 */ /* 0x000fce0000000f00 */
[----:B------:R-:W-:Y:S05]  /*7570*/  WARPSYNC.COLLECTIVE R16, `(.L_x_964) ;  /* 0x0000000010087348 */ /* 0x000fea0003c00000 */
[----:B------:R0:W1:Y:S02]  /*7580*/  SHFL.BFLY P2, R27, R25, R24, R23 ;  /* 0x0c000018191b7389 */ /* 0x0000640000040017 */
[----:B01----:R-:W-:Y:S01]  /*7590*/  ENDCOLLECTIVE ;  /* 0x000000000000791b */ /* 0x003fe20003800000 */
.L_x_964:
[----:B------:R-:W-:-:S05]  /*75a0*/  FADD.FTZ R19, R19, R12 ;  /* 0x0000000c13137221 */ /* 0x000fca0000010000 */
[----:B------:R-:W-:Y:S02]  /*75b0*/  MOV R25, R19 ;  /* 0x0000001300197202 */ /* 0x000fe40000000f00 */
[----:B------:R-:W-:-:S07]  /*75c0*/  MOV R18, R27 ;  /* 0x0000001b00127202 */ /* 0x000fce0000000f00 */
[----:B------:R-:W-:Y:S05]  /*75d0*/  WARPSYNC.COLLECTIVE R16, `(.L_x_965) ;  /* 0x0000000010087348 */ /* 0x000fea0003c00000 */
[----:B------:R0:W1:Y:S02]  /*75e0*/  SHFL.BFLY P2, R27, R25, R24, R23 ;  /* 0x0c000018191b7389 */ /* 0x0000640000040017 */
[----:B01----:R-:W-:Y:S01]  /*75f0*/  ENDCOLLECTIVE ;  /* 0x000000000000791b */ /* 0x003fe20003800000 */
.L_x_965:
[----:B------:R-:W-:Y:S01]  /*7600*/  FADD.FTZ R18, R17, R18 ;  /* 0x0000001211127221 */ /* 0x000fe20000010000 */
[----:B------:R-:W-:-:S04]  /*7610*/  HFMA2.MMA R24, -RZ, RZ, 0, 1.1920928955078125e-07 ;  /* 0x00000002ff187435 */ /* 0x000fc800000001ff */
[----:B------:R-:W-:Y:S01]  /*7620*/  MOV R25, R18 ;  /* 0x0000001200197202 */ /* 0x000fe20000000f00 */
[----:B------:R-:W-:-:S07]  /*7630*/  IMAD.MOV.U32 R20, RZ, RZ, R27 ;  /* 0x000000ffff147224 */ /* 0x000fce00078e001b */
[----:B------:R-:W-:Y:S05]  /*7640*/  WARPSYNC.COLLECTIVE R16, `(.L_x_966) ;  /* 0x0000000010087348 */ /* 0x000fea0003c00000 */
[----:B------:R0:W1:Y:S02]  /*7650*/  SHFL.BFLY P2, R27, R25, R24, R23 ;  /* 0x0c000018191b7389 */ /* 0x0000640000040017 */
[----:B01----:R-:W-:Y:S01]  /*7660*/  ENDCOLLECTIVE ;  /* 0x000000000000791b */ /* 0x003fe20003800000 */
.L_x_966:
[----:B------:R-:W-:-:S05]  /*7670*/  FADD.FTZ R20, R19, R20 ;  /* 0x0000001413147221 */ /* 0x000fca0000010000 */
[----:B------:R-:W-:Y:S02]  /*7680*/  MOV R25, R20 ;  /* 0x0000001400197202 */ /* 0x000fe40000000f00 */
[----:B------:R-:W-:-:S07]  /*7690*/  MOV R21, R27 ;  /* 0x0000001b00157202 */ /* 0x000fce0000000f00 */
[----:B------:R-:W-:Y:S05]  /*76a0*/  WARPSYNC.COLLECTIVE R16, `(.L_x_967) ;  /* 0x0000000010087348 */ /* 0x000fea0003c00000 */
[----:B------:R0:W1:Y:S02]  /*76b0*/  SHFL.BFLY P2, R27, R25, R24, R23 ;  /* 0x0c000018191b7389 */ /* 0x0000640000040017 */
[----:B01----:R-:W-:Y:S01]  /*76c0*/  ENDCOLLECTIVE ;  /* 0x000000000000791b */ /* 0x003fe20003800000 */
.L_x_967:
[----:B------:R-:W-:-:S05]  /*76d0*/  FADD.FTZ R21, R18, R21 ;  /* 0x0000001512157221 */ /* 0x000fca0000010000 */
[----:B------:R-:W-:Y:S01]  /*76e0*/  MOV R25, R21 ;  /* 0x0000001500197202 */ /* 0x000fe20000000f00 */
[----:B------:R-:W-:Y:S01]  /*76f0*/  IMAD.MOV.U32 R24, RZ, RZ, 0x1 ;  /* 0x00000001ff187424 */ /* 0x000fe200078e00ff */
[----:B------:R-:W-:-:S07]  /*7700*/  MOV R29, R27 ;  /* 0x0000001b001d7202 */ /* 0x000fce0000000f00 */
[----:B------:R-:W-:Y:S05]  /*7710*/  WARPSYNC.COLLECTIVE R16, `(.L_x_968) ;  /* 0x0000000010087348 */ /* 0x000fea0003c00000 */
[----:B------:R0:W1:Y:S02]  /*7720*/  SHFL.BFLY P2, R27, R25, R24, R23 ;  /* 0x0c000018191b7389 */ /* 0x0000640000040017 */
[----:B01----:R-:W-:Y:S01]  /*7730*/  ENDCOLLECTIVE ;  /* 0x000000000000791b */ /* 0x003fe20003800000 */
.L_x_968:
[----:B------:R-:W-:-:S05]  /*7740*/  FADD.FTZ R29, R20, R29 ;  /* 0x0000001d141d7221 */ /* 0x000fca0000010000 */
[----:B------:R-:W-:Y:S02]  /*7750*/  MOV R25, R29 ;  /* 0x0000001d00197202 */ /* 0x000fe40000000f00 */
[----:B------:R-:W-:-:S07]  /*7760*/  MOV R0, R27 ;  /* 0x0000001b00007202 */ /* 0x000fce0000000f00 */
[----:B------:R-:W-:Y:S05]  /*7770*/  WARPSYNC.COLLECTIVE R16, `(.L_x_969) ;  /* 0x0000000010087348 */ /* 0x000fea0003c00000 */
[----:B------:R0:W1:Y:S02]  /*7780*/  SHFL.BFLY P2, R27, R25, R24, R23 ;  /* 0x0c000018191b7389 */ /* 0x0000640000040017 */
[----:B01----:R-:W-:Y:S01]  /*7790*/  ENDCOLLECTIVE ;  /* 0x000000000000791b */ /* 0x003fe20003800000 */
.L_x_969:
[----:B------:R-:W-:Y:S01]  /*77a0*/  FADD.FTZ R0, R21, R0 ;  /* 0x0000000015007221 */ /* 0x000fe20000010000 */
[----:B------:R-:W-:Y:S06]  /*77b0*/  BRA `(.L_x_970) ;  /* 0xffffffe8007c7947 */ /* 0x000fec000383ffff */
.L_x_940:
[----:B------:R-:W-:Y:S01]  /*77c0*/  BSSY B0, `(.L_x_971) ;  /* 0x0000008000007945 */ /* 0x000fe20003800000 */
[----:B-1----:R-:W-:Y:S02]  /*77d0*/  MOV R25, R10 ;  /* 0x0000000a00197202 */ /* 0x002fe40000000f00 */
[----:B------:R-:W-:Y:S02]  /*77e0*/  MOV R24, 0x8 ;  /* 0x0000000800187802 */ /* 0x000fe40000000f00 */
[----:B------:R-:W-:Y:S02]  /*77f0*/  MOV R23, 0x101f ;  /* 0x0000101f00177802 */ /* 0x000fe40000000f00 */
[----:B------:R-:W-:-:S07]  /*7800*/  MOV R16, 0xffff ;  /* 0x0000ffff00107802 */ /* 0x000fce0000000f00 */
[----:B0-2---:R-:W-:Y:S05]  /*7810*/  WARPSYNC.COLLECTIVE R16, `(.L_x_972) ;  /* 0x0000000010087348 */ /* 0x005fea0003c00000 */
[----:B------:R1:W3:Y:S02]  /*7820*/  SHFL.BFLY P2, R27, R25, R24, R23 ;  /* 0x0c000018191b7389 */ /* 0x0002e40000040017 */
[----:B0123--:R-:W-:Y:S01]  /*7830*/  ENDCOLLECTIVE ;  /* 0x000000000000791b */ /* 0x00ffe20003800000 */
.L_x_972:
[----:B------:R-:W-:Y:S05]  /*7840*/  BSYNC B0 ;  /* 0x0000000000007941 */ /* 0x000fea0003800000 */
.L_x_971:
[----:B------:R-:W-:Y:S01]  /*7850*/  HFMA2.MMA R24, -RZ, RZ, 0, 4.76837158203125e-07 ;  /* 0x00000008ff187435 */ /* 0x000fe200000001ff */
[----:B------:R-:W-:Y:S01]  /*7860*/  MOV R25, R18 ;  /* 0x0000001200197202 */ /* 0x000fe20000000f00 */
[----:B------:R-:W-:Y:S01]  /*7870*/  IMAD.MOV.U32 R11, RZ, RZ, R27 ;  /* 0x000000ffff0b7224 */ /* 0x000fe200078e001b */
[----:B------:R-:W-:Y:S02]  /*7880*/  MOV R23, 0x101f ;  /* 0x0000101f00177802 */ /* 0x000fe40000000f00 */
[----:B------:R-:W-:Y:S01]  /*7890*/  MOV R16, 0xffff ;  /* 0x0000ffff00107802 */ /* 0x000fe20000000f00 */
[----:B------:R-:W-:Y:S01]  /*78a0*/  FADD.FTZ R11, R11, R10 ;  /* 0x0000000a0b0b7221 */ /* 0x000fe20000010000 */
[----:B------:R-:W-:Y:S02]  /*78b0*/  @P0 SHF.L.U32 R15, R7, 0x1, RZ ;  /* 0x00000001070f0819 */ /* 0x000fe400000006ff */
[----:B------:R-:W-:-:S07]  /*78c0*/  @P0 IADD3 R14, R12, 0x1e, RZ ;  /* 0x0000001e0c0e0810 */ /* 0x000fce0007ffe0ff */
[----:B------:R-:W-:Y:S05]  /*78d0*/  WARPSYNC.COLLECTIVE R16, `(.L_x_973) ;  /* 0x0000000010087348 */ /* 0x000fea0003c00000 */
[----:B------:R0:W1:Y:S02]  /*78e0*/  SHFL.BFLY P2, R27, R25, R24, R23 ;  /* 0x0c000018191b7389 */ /* 0x0000640000040017 */
[----:B01----:R-:W-:Y:S01]  /*78f0*/  ENDCOLLECTIVE ;  /* 0x000000000000791b */ /* 0x003fe20003800000 */
.L_x_973:
[C---:B------:R-:W-:Y:S02]  /*7900*/  @P0 LEA R19, R7.reuse, UR6, 0x7 ;  /* 0x0000000607130c11 */ /* 0x040fe4000f8e38ff */
[----:B------:R-:W-:Y:S02]  /*7910*/  @P0 LOP3.LUT R14, R14, R15, RZ, 0x3c, !PT ;  /* 0x0000000f0e0e0212 */ /* 0x000fe400078e3cff */
[----:B------:R-:W-:Y:S02]  /*7920*/  MOV R31, RZ ;  /* 0x000000ff001f7202 */ /* 0x000fe40000000f00 */
[----:B------:R-:W-:Y:S02]  /*7930*/  @P0 LEA R19, R14, R19, 0x2 ;  /* 0x000000130e130211 */ /* 0x000fe400078e10ff */
[C---:B------:R-:W-:Y:S02]  /*7940*/  ISETP.NE.AND P1, PT, R7.reuse, RZ, PT ;  /* 0x000000ff0700720c */ /* 0x040fe40003f25270 */
[----:B------:R-:W-:Y:S01]  /*7950*/  @P0 SHF.L.U32 R22, R7, 0x1, RZ ;  /* 0x0000000107160819 */ /* 0x000fe200000006ff */
[----:B------:R-:W0:Y:S01]  /*7960*/  @P0 LDS R15, [R19] ;  /* 0x00000000130f0984 */ /* 0x000e220000000800 */
[----:B------:R-:W-:Y:S01]  /*7970*/  MOV R25, R11 ;  /* 0x0000000b00197202 */ /* 0x000fe20000000f00 */
[----:B------:R-:W-:-:S02]  /*7980*/  IMAD.MOV.U32 R24, RZ, RZ, 0x4 ;  /* 0x00000004ff187424 */ /* 0x000fc400078e00ff */
[----:B------:R1:W2:Y:S01]  /*7990*/  @P0 LDS R14, [R19+0x780] ;  /* 0x00078000130e0984 */ /* 0x0002a20000000800 */
[----:B------:R-:W-:Y:S01]  /*79a0*/  MOV R29, R27 ;  /* 0x0000001b001d7202 */ /* 0x000fe20000000f00 */
[----:B-1----:R-:W-:-:S11]  /*79b0*/  HFMA2.MMA R19, -RZ, RZ, 0, 0 ;  /* 0x00000000ff137435 */ /* 0x002fd600000001ff */
[----:B0-2---:R-:W-:Y:S05]  /*79c0*/  WARPSYNC.COLLECTIVE R16, `(.L_x_974) ;  /* 0x0000000010087348 */ /* 0x005fea0003c00000 */
[----:B------:R1:W3:Y:S02]  /*79d0*/  SHFL.BFLY P2, R27, R25, R24, R23 ;  /* 0x0c000018191b7389 */ /* 0x0002e40000040017 */
[----:B0123--:R-:W-:Y:S01]  /*79e0*/  ENDCOLLECTIVE ;  /* 0x000000000000791b */ /* 0x00ffe20003800000 */
.L_x_974:
[----:B------:R-:W-:-:S05]  /*79f0*/  FADD.FTZ R29, R29, R18 ;  /* 0x000000121d1d7221 */ /* 0x000fca0000010000 */
[----:B------:R-:W-:Y:S02]  /*7a00*/  MOV R25, R29 ;  /* 0x0000001d00197202 */ /* 0x000fe40000000f00 */
[----:B------:R-:W-:-:S07]  /*7a10*/  MOV R0, R27 ;  /* 0x0000001b00007202 */ /* 0x000fce0000000f00 */
[----:B------:R-:W-:Y:S05]  /*7a20*/  WARPSYNC.COLLECTIVE R16, `(.L_x_975) ;  /* 0x0000000010087348 */ /* 0x000fea0003c00000 */
[----:B------:R0:W1:Y:S02]  /*7a30*/  SHFL.BFLY P2, R27, R25, R24, R23 ;  /* 0x0c000018191b7389 */ /* 0x0000640000040017 */
[----:B01----:R-:W-:Y:S01]  /*7a40*/  ENDCOLLECTIVE ;  /* 0x000000000000791b */ /* 0x003fe20003800000 */
.L_x_975:
[----:B------:R-:W-:Y:S01]  /*7a50*/  @P0 MOV R31, R15 ;  /* 0x0000000f001f0202 */ /* 0x000fe20000000f00 */
[----:B------:R-:W-:Y:S01]  /*7a60*/  FADD.FTZ R0, R11, R0 ;  /* 0x000000000b007221 */ /* 0x000fe20000010000 */
[----:B------:R-:W-:Y:S01]  /*7a70*/  @P0 MOV R19, R14 ;  /* 0x0000000e00130202 */ /* 0x000fe20000000f00 */
[----:B------:R-:W0:Y:S03]  /*7a80*/  @!P1 LDC.64 R10, c[0x0][0x218] ;  /* 0x00008600ff0a9b82 */ /* 0x000e260000000a00 */
[----:B------:R-:W-:Y:S01]  /*7a90*/  MOV R25, R0 ;  /* 0x0000000000197202 */ /* 0x000fe20000000f00 */
[----:B------:R-:W-:Y:S01]  /*7aa0*/  IMAD.MOV.U32 R24, RZ, RZ, 0x2 ;  /* 0x00000002ff187424 */ /* 0x000fe200078e00ff */
[----:B------:R-:W-:-:S07]  /*7ab0*/  MOV R34, R27 ;  /* 0x0000001b00227202 */ /* 0x000fce0000000f00 */
[----:B0-----:R-:W-:Y:S05]  /*7ac0*/  WARPSYNC.COLLECTIVE R16, `(.L_x_976) ;  /* 0x0000000010087348 */ /* 0x001fea0003c00000 */
[----:B------:R1:W2:Y:S02]  /*7ad0*/  SHFL.BFLY P2, R27, R25, R24, R23 ;  /* 0x0c000018191b7389 */ /* 0x0002a40000040017 */
[----:B012---:R-:W-:Y:S01]  /*7ae0*/  ENDCOLLECTIVE ;  /* 0x000000000000791b */ /* 0x007fe20003800000 */
.L_x_976:
[----:B------:R-:W-:Y:S01]  /*7af0*/  FADD.FTZ R21, R29, R34 ;  /* 0x000000221d157221 */ /* 0x000fe20000010000 */
[----:B------:R-:W-:-:S04]  /*7b00*/  @P0 LEA R34, R7, UR6, 0x7 ;  /* 0x0000000607220c11 */ /* 0x000fc8000f8e38ff */
[----:B------:R-:W-:Y:S02]  /*7b10*/  MOV R25, R21 ;  /* 0x0000001500197202 */ /* 0x000fe40000000f00 */
[----:B------:R-:W-:-:S07]  /*7b20*/  MOV R17, R27 ;  /* 0x0000001b00117202 */ /* 0x000fce0000000f00 */
[----:B------:R-:W-:Y:S05]  /*7b30*/  WARPSYNC.COLLECTIVE R16, `(.L_x_977) ;  /* 0x0000000010087348 */ /* 0x000fea0003c00000 */
[----:B------:R0:W1:Y:S02]  /*7b40*/  SHFL.BFLY P2, R27, R25, R24, R23 ;  /* 0x0c000018191b7389 */ /* 0x0000640000040017 */
[----:B01----:R-:W-:Y:S01]  /*7b50*/  ENDCOLLECTIVE ;  /* 0x000000000000791b */ /* 0x003fe20003800000 */
.L_x_977:
[----:B------:R-:W-:Y:S01]  /*7b60*/  FADD.FTZ R0, R0, R17 ;  /* 0x0000001100007221 */ /* 0x000fe20000010000 */
[----:B------:R-:W-:-:S04]  /*7b70*/  HFMA2.MMA R24, -RZ, RZ, 0, 5.9604644775390625e-08 ;  /* 0x00000001ff187435 */ /* 0x000fc800000001ff */
[----:B------:R-:W-:Y:S02]  /*7b80*/  MOV R25, R0 ;  /* 0x0000000000197202 */ /* 0x000fe40000000f00 */
[----:B------:R-:W-:-:S07]  /*7b90*/  MOV R29, R27 ;  /* 0x0000001b001d7202 */ /* 0x000fce0000000f00 */
[----:B------:R-:W-:Y:S05]  /*7ba0*/  WARPSYNC.COLLECTIVE R16, `(.L_x_978) ;  /* 0x0000000010087348 */ /* 0x000fea0003c00000 */
[----:B------:R0:W1:Y:S02]  /*7bb0*/  SHFL.BFLY P2, R27, R25, R24, R23 ;  /* 0x0c000018191b7389 */ /* 0x0000640000040017 */
[----:B01----:R-:W-:Y:S01]  /*7bc0*/  ENDCOLLECTIVE ;  /* 0x000000000000791b */ /* 0x003fe20003800000 */
.L_x_978:
[----:B------:R-:W-:-:S05]  /*7bd0*/  FADD.FTZ R18, R21, R29 ;  /* 0x0000001d15127221 */ /* 0x000fca0000010000 */
[----:B------:R-:W-:Y:S01]  /*7be0*/  MOV R25, R18 ;  /* 0x0000001200197202 */ /* 0x000fe20000000f00 */
[----:B------:R-:W-:-:S04]  /*7bf0*/  IMAD.MOV.U32 R24, RZ, RZ, R27 ;  /* 0x000000ffff187224 */ /* 0x000fc800078e001b */
        /* <DEDUP_REMOVED lines=8> */
.L_x_979:
        /* <DEDUP_REMOVED lines=8> */
.L_x_980:
        /* <DEDUP_REMOVED lines=9> */
.L_x_981:
[----:B------:R-:W-:Y:S01]  /*7d90*/  HFMA2.MMA R24, -RZ, RZ, 0, 2.384185791015625e-07 ;  /* 0x00000004ff187435 */ /* 0x000fe200000001ff */
[----:B------:R-:W-:Y:S01]  /*7da0*/  MOV R25, R31 ;  /* 0x0000001f00197202 */ /* 0x000fe20000000f00 */
[----:B------:R-:W-:-:S09]  /*7db0*/  IMAD.MOV.U32 R20, RZ, RZ, R27 ;  /* 0x000000ffff147224 */ /* 0x000fd200078e001b */
[----:B------:R-:W-:Y:S05]  /*7dc0*/  WARPSYNC.COLLECTIVE R16, `(.L_x_982) ;  /* 0x0000000010087348 */ /* 0x000fea0003c00000 */
[----:B------:R0:W1:Y:S02]  /*7dd0*/  SHFL.BFLY P2, R27, R25, R24, R23 ;  /* 0x0c000018191b7389 */ /* 0x0000640000040017 */
[----:B01----:R-:W-:Y:S01]  /*7de0*/  ENDCOLLECTIVE ;  /* 0x000000000000791b */ /* 0x003fe20003800000 */
.L_x_982:
[----:B------:R-:W-:-:S05]  /*7df0*/  FADD.FTZ R20, R20, R19 ;  /* 0x0000001314147221 */ /* 0x000fca0000010000 */
[----:B------:R-:W-:Y:S02]  /*7e00*/  MOV R25, R20 ;  /* 0x0000001400197202 */ /* 0x000fe40000000f00 */
[----:B------:R-:W-:-:S05]  /*7e10*/  MOV R23, R27 ;  /* 0x0000001b00177202 */ /* 0x000fca0000000f00 */
[----:B------:R-:W-:Y:S01]  /*7e20*/  FADD.FTZ R31, R31, R23 ;  /* 0x000000171f1f7221 */ /* 0x000fe20000010000 */
[----:B------:R-:W-:-:S11]  /*7e30*/  HFMA2.MMA R23, -RZ, RZ, 0, 0.000503063201904296875 ;  /* 0x0000101fff177435 */ /* 0x000fd600000001ff */
[----:B------:R-:W-:Y:S05]  /*7e40*/  WARPSYNC.COLLECTIVE R16, `(.L_x_983) ;  /* 0x0000000010087348 */ /* 0x000fea0003c00000 */
[----:B------:R0:W1:Y:S02]  /*7e50*/  SHFL.BFLY P2, R27, R25, R24, R23 ;  /* 0x0c000018191b7389 */ /* 0x0000640000040017 */
[----:B01----:R-:W-:Y:S01]  /*7e60*/  ENDCOLLECTIVE ;  /* 0x000000000000791b */ /* 0x003fe20003800000 */
.L_x_983:
[----:B------:R-:W-:Y:S01]  /*7e70*/  HFMA2.MMA R24, -RZ, RZ, 0, 1.1920928955078125e-07 ;  /* 0x00000002ff187435 */ /* 0x000fe200000001ff */
[----:B------:R-:W-:Y:S01]  /*7e80*/  IMAD.MOV.U32 R25, RZ, RZ, R31 ;  /* 0x000000ffff197224 */ /* 0x000fe200078e001f */
[----:B------:R-:W-:-:S09]  /*7e90*/  MOV R19, R27 ;  /* 0x0000001b00137202 */ /* 0x000fd20000000f00 */
[----:B------:R-:W-:Y:S05]  /*7ea0*/  WARPSYNC.COLLECTIVE R16, `(.L_x_984) ;  /* 0x0000000010087348 */ /* 0x000fea0003c00000 */
[----:B------:R0:W1:Y:S02]  /*7eb0*/  SHFL.BFLY P2, R27, R25, R24, R23 ;  /* 0x0c000018191b7389 */ /* 0x0000640000040017 */
[----:B01----:R-:W-:Y:S01]  /*7ec0*/  ENDCOLLECTIVE ;  /* 0x000000000000791b */ /* 0x003fe20003800000 */
.L_x_984:
[----:B------:R-:W-:Y:S01]  /*7ed0*/  FADD.FTZ R20, R20, R19 ;  /* 0x0000001314147221 */ /* 0x000fe20000010000 */
[----:B------:R-:W-:Y:S02]  /*7ee0*/  @!P1 F2FP.BF16.F32.PACK_AB R25, RZ, R17 ;  /* 0x00000011ff19923e */ /* 0x000fe400000010ff */
[----:B------:R-:W-:Y:S02]  /*7ef0*/  @P0 IADD3 R17, R12, 0x3c, RZ ;  /* 0x0000003c0c110810 */ /* 0x000fe40007ffe0ff */
[----:B------:R-:W-:Y:S02]  /*7f00*/  PRMT R10, R25, 0x7610, R10 ;  /* 0x00007610190a7816 */ /* 0x000fe4000000000a */
[----:B------:R-:W-:Y:S02]  /*7f10*/  MOV R25, R20 ;  /* 0x0000001400197202 */ /* 0x000fe40000000f00 */
[----:B------:R-:W-:Y:S01]  /*7f20*/  @P0 LOP3.LUT R17, R17, R22, RZ, 0x3c, !PT ;  /* 0x0000001611110212 */ /* 0x000fe200078e3cff */
[----:B------:R0:W-:Y:S01]  /*7f30*/  @!P1 STG.E.U16 desc[UR12][R14.64], R10 ;  /* 0x0000000a0e009986 */ /* 0x0001e2000c10150c */
[----:B------:R-:W-:Y:S01]  /*7f40*/  MOV R23, R27 ;  /* 0x0000001b00177202 */ /* 0x000fe20000000f00 */
[----:B------:R-:W-:Y:S01]  /*7f50*/  HFMA2.MMA R22, -RZ, RZ, 0, 0 ;  /* 0x00000000ff167435 */ /* 0x000fe200000001ff */
[----:B------:R-:W-:-:S03]  /*7f60*/  @P0 LEA R34, R17, R34, 0x2 ;  /* 0x0000002211220211 */ /* 0x000fc600078e10ff */
[----:B------:R-:W-:Y:S01]  /*7f70*/  FADD.FTZ R18, R31, R23 ;  /* 0x000000171f127221 */ /* 0x000fe20000010000 */
[----:B------:R-:W-:Y:S01]  /*7f80*/  IMAD.MOV.U32 R23, RZ, RZ, 0x101f ;  /* 0x0000101fff177424 */ /* 0x000fe200078e00ff */
[----:B------:R0:W1:Y:S06]  /*7f90*/  @P0 LDS R10, [R34] ;  /* 0x00000000220a0984 */ /* 0x00006c0000000800 */
[----:B01----:R-:W-:Y:S05]  /*7fa0*/  WARPSYNC.COLLECTIVE R16, `(.L_x_985) ;  /* 0x0000000010087348 */ /* 0x003fea0003c00000 */
[----:B------:R2:W3:Y:S02]  /*7fb0*/  SHFL.BFLY P2, R27, R25, R24, R23 ;  /* 0x0c000018191b7389 */ /* 0x0004e40000040017 */
[----:B0123--:R-:W-:Y:S01]  /*7fc0*/  ENDCOLLECTIVE ;  /* 0x000000000000791b */ /* 0x00ffe20003800000 */
.L_x_985:
[----:B------:R-:W-:Y:S01]  /*7fd0*/  MOV R14, RZ ;  /* 0x000000ff000e7202 */ /* 0x000fe20000000f00 */
[----:B------:R0:W1:Y:S01]  /*7fe0*/  @P0 LDS R21, [R34+0x780] ;  /* 0x0007800022150984 */ /* 0x0000620000000800 */
[----:B------:R-:W-:Y:S01]  /*7ff0*/  HFMA2.MMA R24, -RZ, RZ, 0, 5.9604644775390625e-08 ;  /* 0x00000001ff187435 */ /* 0x000fe200000001ff */
[----:B------:R-:W-:Y:S02]  /*8000*/  MOV R25, R18 ;  /* 0x0000001200197202 */ /* 0x000fe40000000f00 */
[----:B------:R-:W-:-:S08]  /*8010*/  MOV R19, R27 ;  /* 0x0000001b00137202 */ /* 0x000fd00000000f00 */
[----:B01----:R-:W-:Y:S05]  /*8020*/  WARPSYNC.COLLECTIVE R16, `(.L_x_986) ;  /* 0x0000000010087348 */ /* 0x003fea0003c00000 */
[----:B------:R2:W3:Y:S02]  /*8030*/  SHFL.BFLY P2, R27, R25, R24, R23 ;  /* 0x0c000018191b7389 */ /* 0x0004e40000040017 */
[----:B0123--:R-:W-:Y:S01]  /*8040*/  ENDCOLLECTIVE ;  /* 0x000000000000791b */ /* 0x00ffe20003800000 */
.L_x_986:
        /* <DEDUP_REMOVED lines=14> */
[----:B------:R-:W-:Y:S02]  /*8130*/  @P0 IADD3 R11, R12, 0x5a, RZ ;  /* 0x0000005a0c0b0810 */ /* 0x000fe40007ffe0ff */
[----:B------:R-:W-:-:S07]  /*8140*/  MOV R12, RZ ;  /* 0x000000ff000c7202 */ /* 0x000fce0000000f00 */
[----:B------:R-:W-:Y:S05]  /*8150*/  WARPSYNC.COLLECTIVE R16, `(.L_x_987) ;  /* 0x0000000010087348 */ /* 0x000fea0003c00000 */
[----:B------:R0:W1:Y:S02]  /*8160*/  SHFL.BFLY P2, R27, R25, R24, R23 ;  /* 0x0c000018191b7389 */ /* 0x0000640000040017 */
[----:B01----:R-:W-:Y:S01]  /*8170*/  ENDCOLLECTIVE ;  /* 0x000000000000791b */ /* 0x003fe20003800000 */
.L_x_987:
[----:B------:R-:W-:Y:S02]  /*8180*/  @P0 LOP3.LUT R11, R11, R20, RZ, 0x3c, !PT ;  /* 0x000000140b0b0212 */ /* 0x000fe400078e3cff */
[----:B------:R-:W-:-:S04]  /*8190*/  @P0 LEA R20, R7, UR6, 0x7 ;  /* 0x0000000607140c11 */ /* 0x000fc8000f8e38ff */
[----:B------:R-:W-:-:S05]  /*81a0*/  @P0 LEA R11, R11, R20, 0x2 ;  /* 0x000000140b0b0211 */ /* 0x000fca00078e10ff */
[----:B------:R0:W1:Y:S01]  /*81b0*/  @P0 LDS R18, [R11] ;  /* 0x000000000b120984 */ /* 0x0000620000000800 */
[----:B------:R-:W-:Y:S01]  /*81c0*/  MOV R25, R22 ;  /* 0x0000001600197202 */ /* 0x000fe20000000f00 */
[----:B------:R-:W-:Y:S01]  /*81d0*/  IMAD.MOV.U32 R24, RZ, RZ, 0x8 ;  /* 0x00000008ff187424 */ /* 0x000fe200078e00ff */
[----:B------:R-:W-:-:S07]  /*81e0*/  MOV R17, R27 ;  /* 0x0000001b00117202 */ /* 0x000fce0000000f00 */
[----:B01----:R-:W-:Y:S05]  /*81f0*/  WARPSYNC.COLLECTIVE R16, `(.L_x_988) ;  /* 0x0000000010087348 */ /* 0x003fea0003c00000 */
[----:B------:R2:W3:Y:S02]  /*8200*/  SHFL.BFLY P2, R27, R25, R24, R23 ;  /* 0x0c000018191b7389 */ /* 0x0004e40000040017 */
[----:B0123--:R-:W-:Y:S01]  /*8210*/  ENDCOLLECTIVE ;  /* 0x000000000000791b */ /* 0x00ffe20003800000 */
.L_x_988:
        /* <DEDUP_REMOVED lines=8> */
.L_x_989:
[----:B------:R-:W-:Y:S01]  /*82a0*/  @P0 MOV R11, R18 ;  /* 0x00000012000b0202 */ /* 0x000fe20000000f00 */
[----:B------:R-:W-:Y:S01]  /*82b0*/  FADD.FTZ R22, R15, R22 ;  /* 0x000000160f167221 */ /* 0x000fe20000010000 */
[----:B------:R-:W-:-:S04]  /*82c0*/  HFMA2.MMA R24, -RZ, RZ, 0, 2.384185791015625e-07 ;  /* 0x00000004ff187435 */ /* 0x000fc800000001ff */
[----:B------:R-:W-:Y:S02]  /*82d0*/  MOV R25, R22 ;  /* 0x0000001600197202 */ /* 0x000fe40000000f00 */
[----:B------:R-:W-:Y:S02]  /*82e0*/  @P0 MOV R12, R17 ;  /* 0x00000011000c0202 */ /* 0x000fe40000000f00 */
[----:B------:R-:W-:-:S05]  /*82f0*/  MOV R16, R27 ;  /* 0x0000001b00107202 */ /* 0x000fca0000000f00 */
[----:B------:R-:W-:Y:S01]  /*8300*/  FADD.FTZ R10, R16, R14 ;  /* 0x0000000e100a7221 */ /* 0x000fe20000010000 */
[----:B------:R-:W-:-:S07]  /*8310*/  MOV R16, 0xffff ;  /* 0x0000ffff00107802 */ /* 0x000fce0000000f00 */
[----:B------:R-:W-:Y:S05]  /*8320*/  WARPSYNC.COLLECTIVE R16, `(.L_x_990) ;  /* 0x0000000010087348 */ /* 0x000fea0003c00000 */
[----:B------:R0:W1:Y:S02]  /*8330*/  SHFL.BFLY P2, R27, R25, R24, R23 ;  /* 0x0c000018191b7389 */ /* 0x0000640000040017 */
[----:B01----:R-:W-:Y:S01]  /*8340*/  ENDCOLLECTIVE ;  /* 0x000000000000791b */ /* 0x003fe20003800000 */
.L_x_990:
[----:B------:R-:W-:Y:S01]  /*8350*/  MOV R25, R10 ;  /* 0x0000000a00197202 */ /* 0x000fe20000000f00 */
[----:B------:R-:W-:-:S07]  /*8360*/  IMAD.MOV.U32 R15, RZ, RZ, R27 ;  /* 0x000000ffff0f7224 */ /* 0x000fce00078e001b */
[----:B------:R-:W-:Y:S05]  /*8370*/  WARPSYNC.COLLECTIVE R16, `(.L_x_991) ;  /* 0x0000000010087348 */ /* 0x000fea0003c00000 */
[----:B------:R0:W1:Y:S02]  /*8380*/  SHFL.BFLY P2, R27, R25, R24, R23 ;  /* 0x0c000018191b7389 */ /* 0x0000640000040017 */
[----:B01----:R-:W-:Y:S01]  /*8390*/  ENDCOLLECTIVE ;  /* 0x000000000000791b */ /* 0x003fe20003800000 */
.L_x_991:
[----:B------:R-:W-:Y:S02]  /*83a0*/  FADD.FTZ R22, R22, R15 ;  /* 0x0000000f16167221 */ /* 0x000fe40000010000 */
[----:B------:R-:W0:Y:S03]  /*83b0*/  @!P1 LDC.64 R14, c[0x0][0x220] ;  /* 0x00008800ff0e9b82 */ /* 0x000e260000000a00 */
[----:B------:R-:W-:Y:S02]  /*83c0*/  MOV R25, R22 ;  /* 0x0000001600197202 */ /* 0x000fe40000000f00 */
[----:B------:R-:W-:Y:S01]  /*83d0*/  MOV R24, R27 ;  /* 0x0000001b00187202 */ /* 0x000fe20000000f00 */
[----:B0-----:R-:W-:-:S04]  /*83e0*/  @!P1 IMAD.WIDE R14, R0, 0x2, R14 ;  /* 0x00000002000e9825 */ /* 0x001fc800078e020e */
[----:B------:R-:W-:Y:S01]  /*83f0*/  FADD.FTZ R10, R10, R24 ;  /* 0x000000180a0a7221 */ /* 0x000fe20000010000 */
[----:B------:R-:W-:-:S07]  /*8400*/  IMAD.MOV.U32 R24, RZ, RZ, 0x2 ;  /* 0x00000002ff187424 */ /* 0x000fce00078e00ff */
[----:B------:R-:W-:Y:S05]  /*8410*/  WARPSYNC.COLLECTIVE R16, `(.L_x_992) ;  /* 0x0000000010087348 */ /* 0x000fea0003c00000 */
[----:B------:R0:W1:Y:S02]  /*8420*/  SHFL.BFLY P2, R27, R25, R24, R23 ;  /* 0x0c000018191b7389 */ /* 0x0000640000040017 */
[----:B01----:R-:W-:Y:S01]  /*8430*/  ENDCOLLECTIVE ;  /* 0x000000000000791b */ /* 0x003fe20003800000 */
.L_x_992:
[----:B------:R-:W-:Y:S02]  /*8440*/  MOV R25, R10 ;  /* 0x0000000a00197202 */ /* 0x000fe40000000f00 */
[----:B------:R-:W-:-:S07]  /*8450*/  MOV R21, R27 ;  /* 0x0000001b00157202 */ /* 0x000fce0000000f00 */
[----:B------:R-:W-:Y:S05]  /*8460*/  WARPSYNC.COLLECTIVE R16, `(.L_x_993) ;  /* 0x0000000010087348 */ /* 0x000fea0003c00000 */
[----:B------:R0:W1:Y:S02]  /*8470*/  SHFL.BFLY P2, R27, R25, R24, R23 ;  /* 0x0c000018191b7389 */ /* 0x0000640000040017 */
[----:B01----:R-:W-:Y:S01]  /*8480*/  ENDCOLLECTIVE ;  /* 0x000000000000791b */ /* 0x003fe20003800000 */
.L_x_993:
[----:B------:R-:W-:Y:S01]  /*8490*/  FADD.FTZ R20, R22, R21 ;  /* 0x0000001516147221 */ /* 0x000fe20000010000 */
[----:B------:R-:W-:Y:S02]  /*84a0*/  @!P1 F2FP.BF16.F32.PACK_AB R22, RZ, R19 ;  /* 0x00000013ff16923e */ /* 0x000fe400000010ff */
[----:B------:R-:W0:Y:S03]  /*84b0*/  @!P1 LDC.64 R18, c[0x0][0x218] ;  /* 0x00008600ff129b82 */ /* 0x000e260000000a00 */
[----:B------:R1:W-:Y:S01]  /*84c0*/  @!P1 STG.E.U16 desc[UR12][R14.64+0x3c], R22 ;  /* 0x00003c160e009986 */ /* 0x0003e2000c10150c */
[----:B------:R-:W-:Y:S01]  /*84d0*/  MOV R25, R20 ;  /* 0x0000001400197202 */ /* 0x000fe20000000f00 */
[----:B------:R-:W-:Y:S01]  /*84e0*/  IMAD.MOV.U32 R24, RZ, RZ, 0x1 ;  /* 0x00000001ff187424 */ /* 0x000fe200078e00ff */
[----:B------:R-:W-:-:S05]  /*84f0*/  MOV R16, R27 ;  /* 0x0000001b00107202 */ /* 0x000fca0000000f00 */
[----:B------:R-:W-:Y:S01]  /*8500*/  FADD.FTZ R10, R10, R16 ;  /* 0x000000100a0a7221 */ /* 0x000fe20000010000 */
[----:B------:R-:W-:Y:S01]  /*8510*/  MOV R16, 0xffff ;  /* 0x0000ffff00107802 */ /* 0x000fe20000000f00 */
[----:B01----:R-:W-:-:S07]  /*8520*/  @!P1 IMAD.WIDE R18, R0, 0x2, R18 ;  /* 0x0000000200129825 */ /* 0x003fce00078e0212 */
[----:B------:R-:W-:Y:S05]  /*8530*/  WARPSYNC.COLLECTIVE R16, `(.L_x_994) ;  /* 0x0000000010087348 */ /* 0x000fea0003c00000 */
[----:B------:R0:W1:Y:S02]  /*8540*/  SHFL.BFLY P2, R27, R25, R24, R23 ;  /* 0x0c000018191b7389 */ /* 0x0000640000040017 */
[----:B01----:R-:W-:Y:S01]  /*8550*/  ENDCOLLECTIVE ;  /* 0x000000000000791b */ /* 0x003fe20003800000 */
.L_x_994:
[----:B------:R-:W-:Y:S02]  /*8560*/  MOV R25, R10 ;  /* 0x0000000a00197202 */ /* 0x000fe40000000f00 */
[----:B------:R-:W-:-:S07]  /*8570*/  MOV R21, R27 ;  /* 0x0000001b00157202 */ /* 0x000fce0000000f00 */
[----:B------:R-:W-:Y:S05]  /*8580*/  WARPSYNC.COLLECTIVE R16, `(.L_x_995) ;  /* 0x0000000010087348 */ /* 0x000fea0003c00000 */
[----:B------:R0:W1:Y:S02]  /*8590*/  SHFL.BFLY P2, R27, R25, R24, R23 ;  /* 0x0c000018191b7389 */ /* 0x0000640000040017 */
[----:B01----:R-:W-:Y:S01]  /*85a0*/  ENDCOLLECTIVE ;  /* 0x000000000000791b */ /* 0x003fe20003800000 */
.L_x_995:
[----:B------:R-:W-:Y:S01]  /*85b0*/  HFMA2.MMA R24, -RZ, RZ, 0, 4.76837158203125e-07 ;  /* 0x00000008ff187435 */ /* 0x000fe200000001ff */
[----:B------:R-:W-:Y:S02]  /*85c0*/  MOV R25, R11 ;  /* 0x0000000b00197202 */ /* 0x000fe40000000f00 */
[----:B------:R-:W-:-:S08]  /*85d0*/  MOV R22, R27 ;  /* 0x0000001b00167202 */ /* 0x000fd00000000f00 */
[----:B------:R-:W-:Y:S05]  /*85e0*/  WARPSYNC.COLLECTIVE R16, `(.L_x_996) ;  /* 0x0000000010087348 */ /* 0x000fea0003c00000 */
[----:B------:R0:W1:Y:S02]  /*85f0*/  SHFL.BFLY P2, R27, R25, R24, R23 ;  /* 0x0c000018191b7389 */ /* 0x0000640000040017 */
[----:B01----:R-:W-:Y:S01]  /*8600*/  ENDCOLLECTIVE ;  /* 0x000000000000791b */ /* 0x003fe20003800000 */
.L_x_996:
[----:B------:R-:W-:-:S05]  /*8610*/  FADD.FTZ R10, R10, R22 ;  /* 0x000000160a0a7221 */ /* 0x000fca0000010000 */
[----:B------:R-:W-:Y:S02]  /*8620*/  @!P1 F2FP.BF16.F32.PACK_AB R10, RZ, R10 ;  /* 0x0000000aff0a923e */ /* 0x000fe400000010ff */
[----:B------:R-:W-:Y:S01]  /*8630*/  MOV R25, R12 ;  /* 0x0000000c00197202 */ /* 0x000fe20000000f00 */
[----:B------:R-:W-:-:S04]  /*8640*/  IMAD.MOV.U32 R16, RZ, RZ, R27 ;  /* 0x000000ffff107224 */ /* 0x000fc800078e001b */
[----:B------:R-:W-:Y:S01]  /*8650*/  FADD.FTZ R11, R16, R11 ;  /* 0x0000000b100b7221 */ /* 0x000fe20000010000 */
[----:B------:R-:W-:-:S07]  /*8660*/  MOV R16, 0xffff ;  /* 0x0000ffff00107802 */ /* 0x000fce0000000f00 */
[----:B------:R-:W-:Y:S05]  /*8670*/  WARPSYNC.COLLECTIVE R16, `(.L_x_997) ;  /* 0x0000000010087348 */ /* 0x000fea0003c00000 */
[----:B------:R0:W1:Y:S02]  /*8680*/  SHFL.BFLY P2, R27, R25, R24, R23 ;  /* 0x0c000018191b7389 */ /* 0x0000640000040017 */
[----:B01----:R-:W-:Y:S01]  /*8690*/  ENDCOLLECTIVE ;  /* 0x000000000000791b */ /* 0x003fe20003800000 */
.L_x_997:
[----:B------:R-:W-:Y:S01]  /*86a0*/  MOV R25, R11 ;  /* 0x0000000b00197202 */ /* 0x000fe20000000f00 */
[----:B------:R-:W-:Y:S01]  /*86b0*/  IMAD.MOV.U32 R24, RZ, RZ, 0x4 ;  /* 0x00000004ff187424 */ /* 0x000fe200078e00ff */
[----:B------:R-:W-:-:S07]  /*86c0*/  MOV R14, R27 ;  /* 0x0000001b000e7202 */ /* 0x000fce0000000f00 */
[----:B------:R-:W-:Y:S05]  /*86d0*/  WARPSYNC.COLLECTIVE R16, `(.L_x_998) ;  /* 0x0000000010087348 */ /* 0x000fea0003c00000 */
[----:B------:R0:W1:Y:S02]  /*86e0*/  SHFL.BFLY P2, R27, R25, R24, R23 ;  /* 0x0c000018191b7389 */ /* 0x0000640000040017 */
[----:B01----:R-:W-:Y:S01]  /*86f0*/  ENDCOLLECTIVE ;  /* 0x000000000000791b */ /* 0x003fe20003800000 */
.L_x_998:
        /* <DEDUP_REMOVED lines=8> */
.L_x_999:
[----:B------:R-:W-:Y:S01]  /*8780*/  HFMA2.MMA R24, -RZ, RZ, 0, 1.1920928955078125e-07 ;  /* 0x00000002ff187435 */ /* 0x000fe200000001ff */
[----:B------:R-:W-:Y:S02]  /*8790*/  MOV R25, R11 ;  /* 0x0000000b00197202 */ /* 0x000fe40000000f00 */
[----:B------:R-:W-:-:S08]  /*87a0*/  MOV R29, R27 ;  /* 0x0000001b001d7202 */ /* 0x000fd00000000f00 */
[----:B------:R-:W-:Y:S05]  /*87b0*/  WARPSYNC.COLLECTIVE R16, `(.L_x_1000) ;  /* 0x0000000010087348 */ /* 0x000fea0003c00000 */
[----:B------:R0:W1:Y:S02]  /*87c0*/  SHFL.BFLY P2, R27, R25, R24, R23 ;  /* 0x0c000018191b7389 */ /* 0x0000640000040017 */
[----:B01----:R-:W-:Y:S01]  /*87d0*/  ENDCOLLECTIVE ;  /* 0x000000000000791b */ /* 0x003fe20003800000 */
.L_x_1000:
[----:B------:R-:W-:Y:S01]  /*87e0*/  FADD.FTZ R12, R12, R29 ;  /* 0x0000001d0c0c7221 */ /* 0x000fe20000010000 */
[----:B------:R-:W-:Y:S02]  /*87f0*/  FADD.FTZ R29, R20, R21 ;  /* 0x00000015141d7221 */ /* 0x000fe40000010000 */
[----:B------:R-:W0:Y:S03]  /*8800*/  @!P1 LDC.64 R20, c[0x0][0x220] ;  /* 0x00008800ff149b82 */ /* 0x000e260000000a00 */
[----:B------:R-:W-:Y:S02]  /*8810*/  @!P1 F2FP.BF16.F32.PACK_AB R29, RZ, R29 ;  /* 0x0000001dff1d923e */ /* 0x000fe400000010ff */
[----:B------:R-:W-:-:S03]  /*8820*/  MOV R25, R12 ;  /* 0x0000000c00197202 */ /* 0x000fc60000000f00 */
[----:B------:R1:W-:Y:S01]  /*8830*/  @!P1 STG.E.U16 desc[UR12][R18.64+0x78], R29 ;  /* 0x0000781d12009986 */ /* 0x0003e2000c10150c */
[----:B------:R-:W-:-:S04]  /*8840*/  IMAD.MOV.U32 R24, RZ, RZ, R27 ;  /* 0x000000ffff187224 */ /* 0x000fc800078e001b */
[----:B------:R-:W-:Y:S01]  /*8850*/  FADD.FTZ R11, R11, R24 ;  /* 0x000000180b0b7221 */ /* 0x000fe20000010000 */
[----:B------:R-:W-:Y:S01]  /*8860*/  HFMA2.MMA R24, -RZ, RZ, 0, 1.1920928955078125e-07 ;  /* 0x00000002ff187435 */ /* 0x000fe200000001ff */
[----:B0-----:R-:W-:-:S05]  /*8870*/  @!P1 IMAD.WIDE R20, R0, 0x2, R20 ;  /* 0x0000000200149825 */ /* 0x001fca00078e0214 */
[----:B------:R1:W-:Y:S05]  /*8880*/  @!P1 STG.E.U16 desc[UR12][R20.64+0x78], R10 ;  /* 0x0000780a14009986 */ /* 0x0003ea000c10150c */
[----:B-1----:R-:W-:Y:S05]  /*8890*/  WARPSYNC.COLLECTIVE R16, `(.L_x_1001) ;  /* 0x0000000010087348 */ /* 0x002fea0003c00000 */
[----:B------:R0:W2:Y:S02]  /*88a0*/  SHFL.BFLY P2, R27, R25, R24, R23 ;  /* 0x0c000018191b7389 */ /* 0x0000a40000040017 */
[----:B012---:R-:W-:Y:S01]  /*88b0*/  ENDCOLLECTIVE ;  /* 0x000000000000791b */ /* 0x007fe20003800000 */
.L_x_1001:
[----:B------:R-:W-:Y:S01]  /*88c0*/  HFMA2.MMA R24, -RZ, RZ, 0, 5.9604644775390625e-08 ;  /* 0x00000001ff187435 */ /* 0x000fe200000001ff */
[----:B------:R-:W-:Y:S01]  /*88d0*/  MOV R25, R11 ;  /* 0x0000000b00197202 */ /* 0x000fe20000000f00 */
[----:B------:R-:W-:-:S09]  /*88e0*/  FADD.FTZ R12, R12, R27 ;  /* 0x0000001b0c0c7221 */ /* 0x000fd20000010000 */
[----:B------:R-:W-:Y:S05]  /*88f0*/  WARPSYNC.COLLECTIVE R16, `(.L_x_1002) ;  /* 0x0000000010087348 */ /* 0x000fea0003c00000 */
[----:B------:R0:W1:Y:S02]  /*8900*/  SHFL.BFLY P2, R27, R25, R24, R23 ;  /* 0x0c000018191b7389 */ /* 0x0000640000040017 */
[----:B01----:R-:W-:Y:S01]  /*8910*/  ENDCOLLECTIVE ;  /* 0x000000000000791b */ /* 0x003fe20003800000 */
.L_x_1002:
[----:B------:R-:W-:Y:S02]  /*8920*/  MOV R25, R12 ;  /* 0x0000000c00197202 */ /* 0x000fe40000000f00 */
[----:B------:R-:W-:-:S07]  /*8930*/  MOV R31, R27 ;  /* 0x0000001b001f7202 */ /* 0x000fce0000000f00 */
[----:B------:R-:W-:Y:S05]  /*8940*/  WARPSYNC.COLLECTIVE R16, `(.L_x_1003) ;  /* 0x0000000010087348 */ /* 0x000fea0003c00000 */
[----:B------:R0:W1:Y:S02]  /*8950*/  SHFL.BFLY P2, R27, R25, R24, R23 ;  /* 0x0c000018191b7389 */ /* 0x0000640000040017 */
[----:B01----:R-:W-:Y:S01]  /*8960*/  ENDCOLLECTIVE ;  /* 0x000000000000791b */ /* 0x003fe20003800000 */
.L_x_1003:
[----:B------:R-:W-:Y:S01]  /*8970*/  FADD.FTZ R31, R11, R31 ;  /* 0x0000001f0b1f7221 */ /* 0x000fe20000010000 */
[----:B------:R-:W-:Y:S06]  /*8980*/  BRA `(.L_x_1004) ;  /* 0xffffffe000ac7947 */ /* 0x000fec000383ffff */
.L_x_1005:
        /* <DEDUP_REMOVED lines=15> */
.L_x_3193:


//--------------------- .text._ZN13group_norm_v218gn_bwd_cuda_kernelI13__nv_bfloat16Li480ELi1ELi16ELi60ELi1024ELb1ELb1ELi16ELi960ELi960ELi4ELb1ELi2ELb0ELb0ELNS_15WgradSyncMethodE3ENS_16CompileConditionILi900EEEEEvPT_S6_S6_PKS5_S8_S8_S8_PKfflPfPj --------------------------
	.section	.text._ZN13group_norm_v218gn_bwd_cuda_kernelI13__nv_bfloat16Li480ELi1ELi16ELi60ELi1024ELb1ELb1ELi16ELi960ELi960ELi4ELb1ELi2ELb0ELb0ELNS_15WgradSyncMethodE3ENS_16CompileConditionILi900EEEEEvPT_S6_S6_PKS5_S8_S8_S8_PKfflPfPj,"ax",@progbits
	.align	128
        .global         _ZN13group_norm_v218gn_bwd_cuda_kernelI13__nv_bfloat16Li480ELi1ELi16ELi60ELi1024ELb1ELb1ELi16ELi960ELi960ELi4ELb1ELi2ELb0ELb0ELNS_15WgradSyncMethodE3ENS_16CompileConditionILi900EEEEEvPT_S6_S6_PKS5_S8_S8_S8_PKfflPfPj
        .type           _ZN13group_norm_v218gn_bwd_cuda_kernelI13__nv_bfloat16Li480ELi1ELi16ELi60ELi1024ELb1ELb1ELi16ELi960ELi960ELi4ELb1ELi2ELb0ELb0ELNS_15WgradSyncMethodE3ENS_16CompileConditionILi900EEEEEvPT_S6_S6_PKS5_S8_S8_S8_PKfflPfPj,@function
        .size           _ZN13group_norm_v218gn_bwd_cuda_kernelI13__nv_bfloat16Li480ELi1ELi16ELi60ELi1024ELb1ELb1ELi16ELi960ELi960ELi4ELb1ELi2ELb0ELb0ELNS_15WgradSyncMethodE3ENS_16CompileConditionILi900EEEEEvPT_S6_S6_PKS5_S8_S8_S8_PKfflPfPj,(.L_x_3194 - _ZN13group_norm_v218gn_bwd_cuda_kernelI13__nv_bfloat16Li480ELi1ELi16ELi60ELi1024ELb1ELb1ELi16ELi960ELi960ELi4ELb1ELi2ELb0ELb0ELNS_15WgradSyncMethodE3ENS_16CompileConditionILi900EEEEEvPT_S6_S6_PKS5_S8_S8_S8_PKfflPfPj)
        .other          _ZN13group_norm_v218gn_bwd_cuda_kernelI13__nv_bfloat16Li480ELi1ELi16ELi60ELi1024ELb1ELb1ELi16ELi960ELi960ELi4ELb1ELi2ELb0ELb0ELNS_15WgradSyncMethodE3ENS_16CompileConditionILi900EEEEEvPT_S6_S6_PKS5_S8_S8_S8_PKfflPfPj,@"STO_CUDA_ENTRY STV_DEFAULT"
_ZN13group_norm_v218gn_bwd_cuda_kernelI13__nv_bfloat16Li480ELi1ELi16ELi60ELi1024ELb1ELb1ELi16ELi960ELi960ELi4ELb1ELi2ELb0ELb0ELNS_15WgradSyncMethodE3ENS_16CompileConditionILi900EEEEEvPT_S6_S6_PKS5_S8_S8_S8_PKfflPfPj:
.text._ZN13group_norm_v218gn_bwd_cuda_kernelI13__nv_bfloat16Li480ELi1ELi16ELi60ELi1024ELb1ELb1ELi16ELi960ELi960ELi4ELb1ELi2ELb0ELb0ELNS_15WgradSyncMethodE3ENS_16CompileConditionILi900EEEEEvPT_S6_S6_PKS5_S8_S8_S8_PKfflPfPj:
        /* <DEDUP_REMOVED lines=29> */
.L_x_1008:
        /* <DEDUP_REMOVED lines=8> */
.L_x_1007:
[----:B------:R-:W-:Y:S05]  /*0250*/  WARPSYNC.ALL ;  /* 0x0000000000007948 */ /* 0x000fea0003800000 */
[----:B------:R-:W-:Y:S06]  /*0260*/  BAR.SYNC.DEFER_BLOCKING 0x0 ;  /* 0x0000000000007b1d */ /* 0x000fec0000010000 */
[----:B------:R-:W-:Y:S05]  /*0270*/  BRA `(.L_x_1009) ;  /* 0x0000006000747947 */ /* 0x000fea0003800000 */
.L_x_1006:
[----:B------:R-:W0:Y:S01]  /*0280*/  S2R R117, SR_TID.X ;  /* 0x0000000000757919 */ /* 0x000e220000002100 */
[----:B------:R-:W1:Y:S08]  /*0290*/  LDC.64 R4, c[0x0][0x238] ;  /* 0x00008e00ff047b82 */ /* 0x000e700000000a00 */
[----:B------:R-:W2:Y:S01]  /*02a0*/  LDC.64 R6, c[0x0][0x240] ;  /* 0x00009000ff067b82 */ /* 0x000ea20000000a00 */
[----:B------:R-:W3:Y:S01]  /*02b0*/  S2R R11, SR_CgaCtaId ;  /* 0x00000000000b7919 */ /* 0x000ee20000008800 */
[----:B------:R-:W-:Y:S01]  /*02c0*/  MOV R0, 0x400 ;  /* 0x0000040000007802 */ /* 0x000fe20000000f00 */
[----:B------:R-:W-:-:S02]  /*02d0*/  ULOP3.LUT UR18, UR19, 0x3f, URZ, 0xc0, !UPT ;  /* 0x0000003f13127892 */ /* 0x000fc4000f8ec03f */
[----:B------:R-:W-:-:S03]  /*02e0*/  USHF.L.U32 UR4, UR8, 0x6, URZ ;  /* 0x0000000608047899 */ /* 0x000fc6000800063f */
[----:B------:R-:W4:Y:S01]  /*02f0*/  LDC.64 R112, c[0x0][0x260] ;  /* 0x00009800ff707b82 */ /* 0x000f220000000a00 */
[----:B0-----:R-:W-:-:S05]  /*0300*/  IMAD.WIDE.U32 R2, R117, -0x77777777, RZ ;  /* 0x8888888975027825 */ /* 0x001fca00078e00ff */
[----:B------:R-:W-:-:S05]  /*0310*/  SHF.R.U32.HI R2, RZ, 0x7, R3 ;  /* 0x00000007ff027819 */ /* 0x000fca0000011603 */
[----:B------:R-:W-:-:S05]  /*0320*/  IMAD R106, R2, -0xf0, R117 ;  /* 0xffffff10026a7824 */ /* 0x000fca00078e0275 */
[----:B------:R-:W-:-:S05]  /*0330*/  SHF.L.U32 R9, R106, 0x2, RZ ;  /* 0x000000026a097819 */ /* 0x000fca00000006ff */
[----:B-1----:R-:W-:-:S04]  /*0340*/  IMAD.WIDE R2, R9, 0x2, R4 ;  /* 0x0000000209027825 */ /* 0x002fc800078e0204 */
[----:B--2---:R-:W-:Y:S01]  /*0350*/  IMAD.WIDE R4, R9, 0x2, R6 ;  /* 0x0000000209047825 */ /* 0x004fe200078e0206 */
[----:B------:R3:W2:Y:S04]  /*0360*/  LDG.E.64.CONSTANT R12, desc[UR12][R2.64] ;  /* 0x0000000c020c7981 */ /* 0x0006a8000c1e9b00 */
[----:B------:R0:W5:Y:S01]  /*0370*/  LDG.E.64.CONSTANT R14, desc[UR12][R4.64] ;  /* 0x0000000c040e7981 */ /* 0x000162000c1e9b00 */
[----:B------:R-:W-:Y:S01]  /*0380*/  IADD3 R8, R117, 0x1e0, RZ ;  /* 0x000001e075087810 */ /* 0x000fe20007ffe0ff */
[----:B------:R-:W-:Y:S01]  /*0390*/  ULOP3.LUT UR4, UR4, 0xffffffc0, UR18, 0xe2, !UPT ;  /* 0xffffffc004047892 */ /* 0x000fe2000f8ee212 */
[----:B------:R-:W-:Y:S01]  /*03a0*/  SHF.R.S32.HI R6, RZ, 0x1f, R117 ;  /* 0x0000001fff067819 */ /* 0x000fe20000011475 */
[----:B------:R-:W-:Y:S01]  /*03b0*/  IMAD.WIDE.U32 R106, R106, -0x77777777, RZ ;  /* 0x888888896a6a7825 */ /* 0x000fe200078e00ff */
[----:B------:R-:W-:-:S02]  /*03c0*/  SHF.R.S32.HI R9, RZ, 0x1f, R8 ;  /* 0x0000001fff097819 */ /* 0x000fc40000011408 */
[----:B------:R-:W-:Y:S02]  /*03d0*/  CS2R R40, SRZ ;  /* 0x0000000000287805 */ /* 0x000fe4000001ff00 */
[----:B------:R-:W-:Y:S02]  /*03e0*/  LEA.HI R7, R6, R117, RZ, 0x2 ;  /* 0x0000007506077211 */ /* 0x000fe400078f10ff */
[----:B------:R-:W-:Y:S02]  /*03f0*/  CS2R R42, SRZ ;  /* 0x00000000002a7805 */ /* 0x000fe4000001ff00 */
[----:B------:R-:W-:Y:S02]  /*0400*/  IADD3 R0, R0, 0x3c00, RZ ;  /* 0x00003c0000007810 */ /* 0x000fe40007ffe0ff */
[----:B------:R-:W-:Y:S02]  /*0410*/  CS2R R44, SRZ ;  /* 0x00000000002c7805 */ /* 0x000fe4000001ff00 */
[----:B------:R-:W-:-:S02]  /*0420*/  LEA.HI R118, R9, R8, RZ, 0x2 ;  /* 0x0000000809767211 */ /* 0x000fc400078f10ff */
[----:B------:R-:W-:Y:S02]  /*0430*/  CS2R R46, SRZ ;  /* 0x00000000002e7805 */ /* 0x000fe4000001ff00 */
[----:B------:R-:W-:Y:S01]  /*0440*/  SHF.R.S32.HI R110, RZ, 0x2, R7 ;  /* 0x00000002ff6e7819 */ /* 0x000fe20000011407 */
[----:B------:R-:W-:Y:S01]  /*0450*/  UMOV UR9, 0x7fffff81 ;  /* 0x7fffff8100097882 */ /* 0x000fe20000000000 */
[----:B---3--:R-:W-:Y:S02]  /*0460*/  LEA R2, R11, R0, 0x18 ;  /* 0x000000000b027211 */ /* 0x008fe400078ec0ff */
[----:B------:R-:W-:Y:S02]  /*0470*/  LOP3.LUT R3, R118, 0xfffffffc, RZ, 0xc0, !PT ;  /* 0xfffffffc76037812 */ /* 0x000fe400078ec0ff */
[----:B------:R-:W-:Y:S02]  /*0480*/  IADD3 R0, R110, 0xf0, RZ ;  /* 0x000000f06e007810 */ /* 0x000fe40007ffe0ff */
[----:B------:R-:W-:-:S02]  /*0490*/  LEA.HI R9, R9, R8, RZ, 0x4 ;  /* 0x0000000809097211 */ /* 0x000fc400078f20ff */
[----:B------:R-:W-:Y:S02]  /*04a0*/  IADD3 R8, R8, -R3, RZ ;  /* 0x8000000308087210 */ /* 0x000fe40007ffe0ff */
[----:B------:R-:W-:Y:S02]  /*04b0*/  SHF.R.S32.HI R3, RZ, 0x1f, R0 ;  /* 0x0000001fff037819 */ /* 0x000fe40000011400 */
[----:B------:R-:W-:Y:S02]  /*04c0*/  SHF.R.S32.HI R118, RZ, 0x2, R118 ;  /* 0x00000002ff767819 */ /* 0x000fe40000011476 */
[----:B0-----:R-:W-:Y:S02]  /*04d0*/  LEA.HI R4, R3, R0, RZ, 0x2 ;  /* 0x0000000003047211 */ /* 0x001fe400078f10ff */
[----:B------:R-:W-:Y:S02]  /*04e0*/  IADD3 R10, R118, 0xf0, RZ ;  /* 0x000000f0760a7810 */ /* 0x000fe40007ffe0ff */
[----:B------:R-:W-:-:S02]  /*04f0*/  LEA.HI R6, R6, R117, RZ, 0x4 ;  /* 0x0000007506067211 */ /* 0x000fc400078f20ff */
[----:B------:R-:W-:Y:S02]  /*0500*/  LOP3.LUT R0, R7, 0xfffffffc, RZ, 0xc0, !PT ;  /* 0xfffffffc07007812 */ /* 0x000fe400078ec0ff */
[----:B------:R-:W-:Y:S02]  /*0510*/  SHF.R.S32.HI R11, RZ, 0x1f, R10 ;  /* 0x0000001fff0b7819 */ /* 0x000fe4000001140a */
[----:B------:R-:W-:Y:S02]  /*0520*/  SHF.R.U32.HI R3, RZ, 0x4, R6 ;  /* 0x00000004ff037819 */ /* 0x000fe40000011606 */
[----:B------:R-:W-:Y:S02]  /*0530*/  IADD3 R0, -R0, R117, RZ ;  /* 0x0000007500007210 */ /* 0x000fe40007ffe1ff */
[----:B------:R-:W-:Y:S01]  /*0540*/  MOV R16, UR4 ;  /* 0x0000000400107c02 */ /* 0x000fe20008000f00 */
[----:B------:R-:W-:Y:S01]  /*0550*/  ULEA UR4, UP0, UR8, UR10, 0x2 ;  /* 0x0000000a08047291 */ /* 0x000fe2000f80103f */
[----:B------:R-:W-:Y:S01]  /*0560*/  SHF.R.U32.HI R5, RZ, 0x2, R4 ;  /* 0x00000002ff057819 */ /* 0x000fe20000011604 */
[----:B------:R-:W-:Y:S01]  /*0570*/  UIADD3 UR10, -UR8, URZ, URZ ;  /* 0x0000003f080a7290 */ /* 0x000fe2000fffe13f */
[----:B------:R-:W-:Y:S01]  /*0580*/  LEA.HI R11, R11, R10, RZ, 0x2 ;  /* 0x0000000a0b0b7211 */ /* 0x000fe200078f10ff */
[----:B------:R-:W-:Y:S01]  /*0590*/  IMAD R7, R16, 0x3c0, R117 ;  /* 0x000003c010077824 */ /* 0x000fe200078e0275 */
[C---:B------:R-:W-:Y:S01]  /*05a0*/  LOP3.LUT R3, R0.reuse, 0x3, R3, 0x78, !PT ;  /* 0x0000000300037812 */ /* 0x040fe200078e7803 */
[----:B------:R-:W-:Y:S01]  /*05b0*/  ULEA.HI.X UR6, UR8, UR11, UR5, 0x2, UP0 ;  /* 0x0000000b08067291 */ /* 0x000fe200080f1405 */
[----:B------:R-:W-:Y:S01]  /*05c0*/  LOP3.LUT R0, R0, 0x3, R5, 0x78, !PT ;  /* 0x0000000300007812 */ /* 0x000fe200078e7805 */
[----:B------:R-:W-:Y:S01]  /*05d0*/  UISETP.NE.AND UP0, UPT, UR19, UR10, UPT ;  /* 0x0000000a1300728c */ /* 0x000fe2000bf05270 */
[----:B------:R-:W-:Y:S01]  /*05e0*/  SHF.R.U32.HI R9, RZ, 0x4, R9 ;  /* 0x00000004ff097819 */ /* 0x000fe20000011609 */
[----:B------:R0:W-:Y:S01]  /*05f0*/  STL [R1+0xc], R3 ;  /* 0x00000c0301007387 */ /* 0x0001e20000100800 */
[----:B------:R-:W-:Y:S01]  /*0600*/  SHF.R.U32.HI R11, RZ, 0x2, R11 ;  /* 0x00000002ff0b7819 */ /* 0x000fe2000001160b */
[----:B------:R-:W-:Y:S01]  /*0610*/  USEL UR9, UR9, 0x1, !UP0 ;  /* 0x0000000109097887 */ /* 0x000fe2000c000000 */
[----:B------:R-:W-:Y:S01]  /*0620*/  SHF.R.U32.HI R16, RZ, 0x1, R117 ;  /* 0x00000001ff107819 */ /* 0x000fe20000011675 */
[----:B------:R1:W-:Y:S01]  /*0630*/  STL [R1+0x8], R0 ;  /* 0x0000080001007387 */ /* 0x0003e20000100800 */
[----:B------:R-:W-:-:S02]  /*0640*/  LOP3.LUT R4, R8, 0x3, R9, 0x78, !PT ;  /* 0x0000000308047812 */ /* 0x000fc400078e7809 */
[----:B------:R-:W-:Y:S01]  /*0650*/  SHF.L.U32 R7, R7, 0x1, RZ ;  /* 0x0000000107077819 */ /* 0x000fe200000006ff */
[----:B------:R-:W-:Y:S01]  /*0660*/  IMAD R116, R16, 0x3c, RZ ;  /* 0x0000003c10747824 */ /* 0x000fe200078e02ff */
[----:B------:R-:W-:Y:S01]  /*0670*/  SHF.L.U32 R10, R117, 0x3, RZ ;  /* 0x00000003750a7819 */ /* 0x000fe200000006ff */
[----:B------:R-:W-:Y:S01]  /*0680*/  STL [R1+0x4], R4 ;  /* 0x0000040401007387 */ /* 0x000fe20000100800 */
[C---:B0-----:R-:W-:Y:S01]  /*0690*/  IADD3 R3, R7.reuse, 0x3c0, RZ ;  /* 0x000003c007037810 */ /* 0x041fe20007ffe0ff */
[----:B----4-:R-:W-:Y:S01]  /*06a0*/  IMAD.WIDE.U32 R114, R7, 0x4, R112 ;  /* 0x0000000407727825 */ /* 0x010fe200078e0070 */
[----:B------:R-:W-:Y:S02]  /*06b0*/  LOP3.LUT R28, R10, 0x8, RZ, 0xc0, !PT ;  /* 0x000000080a1c7812 */ /* 0x000fe400078ec0ff */
[----:B-1----:R-:W-:Y:S01]  /*06c0*/  LOP3.LUT R0, R8, 0x3, R11, 0x78, !PT ;  /* 0x0000000308007812 */ /* 0x002fe200078e780b */
[----:B------:R-:W-:Y:S01]  /*06d0*/  IMAD.WIDE.U32 R112, R3, 0x4, R112 ;  /* 0x0000000403707825 */ /* 0x000fe200078e0070 */
[----:B------:R-:W-:-:S02]  /*06e0*/  IADD3 R10, R116, 0xc, RZ ;  /* 0x0000000c740a7810 */ /* 0x000fc40007ffe0ff */
[C---:B------:R-:W-:Y:S01]  /*06f0*/  IADD3 R16, R116.reuse, 0x18, RZ ;  /* 0x0000001874107810 */ /* 0x040fe20007ffe0ff */
[----:B------:R0:W-:Y:S01]  /*0700*/  STL [R1], R0 ;  /* 0x0000000001007387 */ /* 0x0001e20000100800 */
[C---:B------:R-:W-:Y:S02]  /*0710*/  IADD3 R18, R116.reuse, 0x1c, RZ ;  /* 0x0000001c74127810 */ /* 0x040fe40007ffe0ff */
[C---:B------:R-:W-:Y:S02]  /*0720*/  IADD3 R20, R116.reuse, 0x20, RZ ;  /* 0x0000002074147810 */ /* 0x040fe40007ffe0ff */
[C---:B------:R-:W-:Y:S02]  /*0730*/  IADD3 R22, R116.reuse, 0x24, RZ ;  /* 0x0000002474167810 */ /* 0x040fe40007ffe0ff */
[C---:B------:R-:W-:Y:S02]  /*0740*/  IADD3 R24, R116.reuse, 0x34, RZ ;  /* 0x0000003474187810 */ /* 0x040fe40007ffe0ff */
[----:B------:R-:W-:-:S02]  /*0750*/  IADD3 R26, R116, 0x38, RZ ;  /* 0x00000038741a7810 */ /* 0x000fc40007ffe0ff */
[----:B------:R-:W-:Y:S02]  /*0760*/  SHF.R.U32.HI R11, RZ, 0x2, R10 ;  /* 0x00000002ff0b7819 */ /* 0x000fe4000001160a */
[----:B------:R-:W-:Y:S02]  /*0770*/  SHF.R.U32.HI R17, RZ, 0x2, R16 ;  /* 0x00000002ff117819 */ /* 0x000fe40000011610 */
[----:B------:R-:W-:Y:S01]  /*0780*/  SHF.R.U32.HI R19, RZ, 0x2, R18 ;  /* 0x00000002ff137819 */ /* 0x000fe20000011612 */
[----:B------:R-:W-:Y:S01]  /*0790*/  IMAD R11, R11, 0x18, R2 ;  /* 0x000000180b0b7824 */ /* 0x000fe200078e0202 */
[----:B------:R-:W-:Y:S01]  /*07a0*/  SHF.R.U32.HI R21, RZ, 0x2, R20 ;  /* 0x00000002ff157819 */ /* 0x000fe20000011614 */
[----:B------:R-:W-:Y:S01]  /*07b0*/  IMAD R17, R17, 0x18, R2 ;  /* 0x0000001811117824 */ /* 0x000fe200078e0202 */
[----:B------:R-:W-:Y:S01]  /*07c0*/  SHF.R.U32.HI R23, RZ, 0x2, R22 ;  /* 0x00000002ff177819 */ /* 0x000fe20000011616 */
[----:B------:R-:W-:Y:S01]  /*07d0*/  IMAD R19, R19, 0x18, R2 ;  /* 0x0000001813137824 */ /* 0x000fe200078e0202 */
[----:B------:R-:W-:Y:S01]  /*07e0*/  SHF.R.U32.HI R25, RZ, 0x2, R24 ;  /* 0x00000002ff197819 */ /* 0x000fe20000011618 */
[----:B------:R-:W-:Y:S01]  /*07f0*/  IMAD R21, R21, 0x18, R2 ;  /* 0x0000001815157824 */ /* 0x000fe200078e0202 */
[----:B------:R-:W-:Y:S01]  /*0800*/  SHF.R.U32.HI R27, RZ, 0x2, R26 ;  /* 0x00000002ff1b7819 */ /* 0x000fe2000001161a */
[--C-:B------:R-:W-:Y:S01]  /*0810*/  IMAD R23, R23, 0x18, R2.reuse ;  /* 0x0000001817177824 */ /* 0x100fe200078e0202 */
[----:B------:R-:W-:Y:S01]  /*0820*/  IADD3 R11, R11, R28, RZ ;  /* 0x0000001c0b0b7210 */ /* 0x000fe20007ffe0ff */
[--C-:B------:R-:W-:Y:S01]  /*0830*/  IMAD R25, R25, 0x18, R2.reuse ;  /* 0x0000001819197824 */ /* 0x100fe200078e0202 */
[----:B------:R-:W-:Y:S01]  /*0840*/  IADD3 R11, R28, R17, RZ ;  /* 0x000000111c0b7210 */ /* 0x000fe20007ffe0ff */
[----:B------:R-:W-:Y:S01]  /*0850*/  IMAD R27, R27, 0x18, R2 ;  /* 0x000000181b1b7824 */ /* 0x000fe200078e0202 */
[----:B------:R-:W-:-:S02]  /*0860*/  SHF.R.U32.HI R106, RZ, 0x3, R107 ;  /* 0x00000003ff6a7819 */ /* 0x000fc4000001166b */
[----:B------:R-:W-:Y:S02]  /*0870*/  MOV R49, UR6 ;  /* 0x0000000600317c02 */ /* 0x000fe40008000f00 */
[C---:B------:R-:W-:Y:S02]  /*0880*/  IADD3 R11, R28.reuse, R23, RZ ;  /* 0x000000171c0b7210 */ /* 0x040fe40007ffe0ff */
[----:B------:R-:W-:Y:S02]  /*0890*/  IADD3 R119, R28, R27, RZ ;  /* 0x0000001b1c777210 */ /* 0x000fe40007ffe0ff */
[----:B------:R-:W-:Y:S01]  /*08a0*/  MOV R48, UR4 ;  /* 0x0000000400307c02 */ /* 0x000fe20008000f00 */
[----:B------:R-:W-:Y:S01]  /*08b0*/  UMOV UR4, URZ ;  /* 0x0000003f00047c82 */ /* 0x000fe20008000000 */
[C---:B--2---:R-:W-:Y:S02]  /*08c0*/  PRMT R6, R12.reuse, 0x7632, R6 ;  /* 0x000076320c067816 */ /* 0x044fe40000000006 */
[----:B0-----:R-:W-:-:S02]  /*08d0*/  SHF.L.U32 R0, R12, 0x10, RZ ;  /* 0x000000100c007819 */ /* 0x001fc400000006ff */
[C---:B-----5:R-:W-:Y:S02]  /*08e0*/  PRMT R8, R14.reuse, 0x7632, R8 ;  /* 0x000076320e087816 */ /* 0x060fe40000000008 */
[----:B------:R-:W-:Y:S02]  /*08f0*/  SHF.L.U32 R4, R14, 0x10, RZ ;  /* 0x000000100e047819 */ /* 0x000fe400000006ff */
[C---:B------:R-:W-:Y:S02]  /*0900*/  IADD3 R12, R116.reuse, 0x10, RZ ;  /* 0x00000010740c7810 */ /* 0x040fe40007ffe0ff */
[----:B------:R-:W-:Y:S02]  /*0910*/  IADD3 R14, R116, 0x14, RZ ;  /* 0x00000014740e7810 */ /* 0x000fe40007ffe0ff */
[C---:B------:R-:W-:Y:S02]  /*0920*/  PRMT R7, R13.reuse, 0x7632, R7 ;  /* 0x000076320d077816 */ /* 0x040fe40000000007 */
[----:B------:R-:W-:-:S02]  /*0930*/  SHF.L.U32 R3, R13, 0x10, RZ ;  /* 0x000000100d037819 */ /* 0x000fc400000006ff */
[C---:B------:R-:W-:Y:S02]  /*0940*/  PRMT R9, R15.reuse, 0x7632, R9 ;  /* 0x000076320f097816 */ /* 0x040fe40000000009 */
[----:B------:R-:W-:Y:S02]  /*0950*/  SHF.L.U32 R5, R15, 0x10, RZ ;  /* 0x000000100f057819 */ /* 0x000fe400000006ff */
[----:B------:R-:W-:Y:S02]  /*0960*/  SHF.R.U32.HI R13, RZ, 0x2, R12 ;  /* 0x00000002ff0d7819 */ /* 0x000fe4000001160c */
[----:B------:R-:W-:Y:S02]  /*0970*/  SHF.R.U32.HI R15, RZ, 0x2, R14 ;  /* 0x00000002ff0f7819 */ /* 0x000fe4000001160e */
[----:B------:R-:W-:Y:S01]  /*0980*/  SHF.L.U32 R6, R6, 0x10, RZ ;  /* 0x0000001006067819 */ /* 0x000fe200000006ff */
[--C-:B------:R-:W-:Y:S01]  /*0990*/  IMAD R13, R13, 0x18, R2.reuse ;  /* 0x000000180d0d7824 */ /* 0x100fe200078e0202 */
[----:B------:R-:W-:Y:S01]  /*09a0*/  SHF.L.U32 R7, R7, 0x10, RZ ;  /* 0x0000001007077819 */ /* 0x000fe200000006ff */
[----:B------:R-:W-:Y:S01]  /*09b0*/  IMAD R15, R15, 0x18, R2 ;  /* 0x000000180f0f7824 */ /* 0x000fe200078e0202 */
[----:B------:R-:W-:-:S02]  /*09c0*/  SHF.L.U32 R8, R8, 0x10, RZ ;  /* 0x0000001008087819 */ /* 0x000fc400000006ff */
[C---:B------:R-:W-:Y:S02]  /*09d0*/  IADD3 R10, R28.reuse, R13, RZ ;  /* 0x0000000d1c0a7210 */ /* 0x040fe40007ffe0ff */
[C---:B------:R-:W-:Y:S02]  /*09e0*/  IADD3 R12, R28.reuse, R15, RZ ;  /* 0x0000000f1c0c7210 */ /* 0x040fe40007ffe0ff */
[C---:B------:R-:W-:Y:S02]  /*09f0*/  IADD3 R10, R28.reuse, R19, RZ ;  /* 0x000000131c0a7210 */ /* 0x040fe40007ffe0ff */
[C---:B------:R-:W-:Y:S02]  /*0a00*/  IADD3 R12, R28.reuse, R21, RZ ;  /* 0x000000151c0c7210 */ /* 0x040fe40007ffe0ff */
[----:B------:R-:W-:Y:S02]  /*0a10*/  IADD3 R10, R28, R25, RZ ;  /* 0x000000191c0a7210 */ /* 0x000fe40007ffe0ff */
[----:B------:R-:W-:-:S07]  /*0a20*/  SHF.L.U32 R9, R9, 0x10, RZ ;  /* 0x0000001009097819 */ /* 0x000fce00000006ff */
.L_x_1023:
[----:B------:R-:W-:Y:S01]  /*0a30*/  IMAD.WIDE.U32 R84, R117, -0x77777777, RZ ;  /* 0x8888888975547825 */ /* 0x000fe200078e00ff */
[----:B-1----:R-:W-:Y:S01]  /*0a40*/  HFMA2.MMA R91, -RZ, RZ, 0, 0 ;  /* 0x00000000ff5b7435 */ /* 0x002fe200000001ff */
[----:B------:R-:W-:Y:S01]  /*0a50*/  USHF.L.U32 UR6, UR19, 0x4, URZ ;  /* 0x0000000413067899 */ /* 0x000fe2000800063f */
[----:B------:R-:W-:Y:S01]  /*0a60*/  MOV R11, UR8 ;  /* 0x00000008000b7c02 */ /* 0x000fe20008000f00 */
[----:B------:R-:W-:Y:S01]  /*0a70*/  ULDC.64 UR10, c[0x0][0x248] ;  /* 0x00009200000a7ab9 */ /* 0x000fe20000000a00 */
[----:B------:R-:W-:Y:S01]  /*0a80*/  SHF.R.U32.HI R84, RZ, 0x7, R85 ;  /* 0x00000007ff547819 */ /* 0x000fe20000011655 */
[----:B------:R-:W-:Y:S01]  /*0a90*/  ULOP3.LUT UR6, UR6, 0x3f0, URZ, 0xc0, !UPT ;  /* 0x000003f006067892 */ /* 0x000fe2000f8ec03f */
[----:B------:R-:W-:Y:S01]  /*0aa0*/  MOV R15, UR8 ;  /* 0x00000008000f7c02 */ /* 0x000fe20008000f00 */
[----:B------:R-:W-:Y:S01]  /*0ab0*/  ULDC.64 UR14, c[0x0][0x228] ;  /* 0x00008a00000e7ab9 */ /* 0x000fe20000000a00 */
[----:B------:R-:W-:Y:S01]  /*0ac0*/  MOV R12, UR8 ;  /* 0x00000008000c7c02 */ /* 0x000fe20008000f00 */
[----:B------:R-:W-:Y:S01]  /*0ad0*/  IMAD R13, R84, -0xf0, R117 ;  /* 0xffffff10540d7824 */ /* 0x000fe200078e0275 */
[----:B------:R-:W-:-:S02]  /*0ae0*/  MOV R17, UR5 ;  /* 0x0000000500117c02 */ /* 0x000fc40008000f00 */
[----:B------:R-:W-:Y:S02]  /*0af0*/  LEA R10, P0, R15, R106, 0x4 ;  /* 0x0000006a0f0a7211 */ /* 0x000fe400078020ff */
[----:B------:R-:W-:Y:S02]  /*0b00*/  SHF.L.U32 R90, R13, 0x2, RZ ;  /* 0x000000020d5a7819 */ /* 0x000fe400000006ff */
[----:B------:R-:W-:Y:S02]  /*0b10*/  LEA.HI.X R15, R12, RZ, R17, 0x4, P0 ;  /* 0x000000ff0c0f7211 */ /* 0x000fe400000f2411 */
[----:B------:R-:W-:Y:S01]  /*0b20*/  LEA R50, P0, R10, UR10, 0x3 ;  /* 0x0000000a0a327c11 */ /* 0x000fe2000f8018ff */
[----:B------:R-:W-:Y:S01]  /*0b30*/  IMAD.WIDE.U32 R90, R11, 0xf0000, R90 ;  /* 0x000f00000b5a7825 */ /* 0x000fe200078e005a */
[----:B------:R-:W-:Y:S01]  /*0b40*/  IADD3 R11, R84, UR6, RZ ;  /* 0x00000006540b7c10 */ /* 0x000fe2000fffe0ff */
[----:B------:R-:W-:Y:S01]  /*0b50*/  UIMAD UR6, UR5, 0xf0000, URZ ;  /* 0x000f0000050678a4 */ /* 0x000fe2000f8e023f */
[----:B------:R-:W-:Y:S01]  /*0b60*/  LEA.HI.X R51, R10, UR11, R15, 0x3, P0 ;  /* 0x0000000b0a337c11 */ /* 0x000fe200080f1c0f */
[----:B------:R-:W-:-:S02]  /*0b70*/  ULDC.64 UR10, c[0x0][0x230] ;  /* 0x00008c00000a7ab9 */ /* 0x000fc40000000a00 */
[----:B------:R-:W-:Y:S02]  /*0b80*/  IMAD R11, R11, 0x3c0, RZ ;  /* 0x000003c00b0b7824 */ /* 0x000fe400078e02ff */
[----:B------:R-:W-:Y:S01]  /*0b90*/  IADD3 R19, R91, UR6, RZ ;  /* 0x000000065b137c10 */ /* 0x000fe2000fffe0ff */
[----:B------:R-:W2:Y:S01]  /*0ba0*/  LDG.E.64.CONSTANT R50, desc[UR12][R50.64] ;  /* 0x0000000c32327981 */ /* 0x000ea2000c1e9b00 */
[----:B------:R-:W-:Y:S01]  /*0bb0*/  ULDC UR6, c[0x0][0x250] ;  /* 0x0000940000067ab9 */ /* 0x000fe20000000800 */
[----:B------:R-:W-:-:S04]  /*0bc0*/  IADD3 R105, P1, R11, R90, RZ ;  /* 0x0000005a0b697210 */ /* 0x000fc80007f3e0ff */
[----:B------:R-:W-:Y:S02]  /*0bd0*/  IADD3.X R10, RZ, R19, RZ, P1, !PT ;  /* 0x00000013ff0a7210 */ /* 0x000fe40000ffe4ff */
[C---:B------:R-:W-:Y:S02]  /*0be0*/  SHF.L.U32 R104, R105.reuse, 0x1, RZ ;  /* 0x0000000169687819 */ /* 0x040fe400000006ff */
[----:B------:R-:W-:Y:S02]  /*0bf0*/  SHF.L.U64.HI R105, R105, 0x1, R10 ;  /* 0x0000000169697819 */ /* 0x000fe4000001020a */
[----:B------:R-:W-:-:S04]  /*0c00*/  IADD3 R52, P0, R104, UR10, RZ ;  /* 0x0000000a68347c10 */ /* 0x000fc8000ff1e0ff */
[----:B------:R-:W-:-:S06]  /*0c10*/  IADD3.X R53, R105, UR11, RZ, P0, !PT ;  /* 0x0000000b69357c10 */ /* 0x000fcc00087fe4ff */
[----:B------:R-:W3:Y:S01]  /*0c20*/  LDG.E.64.CONSTANT R52, desc[UR12][R52.64] ;  /* 0x0000000c34347981 */ /* 0x000ee2000c1e9b00 */
[----:B------:R-:W-:-:S04]  /*0c30*/  IADD3 R15, R11, 0x780, RZ ;  /* 0x000007800b0f7810 */ /* 0x000fc80007ffe0ff */
[----:B------:R-:W-:-:S04]  /*0c40*/  IADD3 R15, P0, R15, R90, RZ ;  /* 0x0000005a0f0f7210 */ /* 0x000fc80007f1e0ff */
[----:B------:R-:W-:Y:S02]  /*0c50*/  IADD3.X R10, RZ, R19, RZ, P0, !PT ;  /* 0x00000013ff0a7210 */ /* 0x000fe400007fe4ff */
[C---:B------:R-:W-:Y:S02]  /*0c60*/  SHF.L.U32 R102, R15.reuse, 0x1, RZ ;  /* 0x000000010f667819 */ /* 0x040fe400000006ff */
[----:B------:R-:W-:Y:S02]  /*0c70*/  SHF.L.U64.HI R103, R15, 0x1, R10 ;  /* 0x000000010f677819 */ /* 0x000fe4000001020a */
[----:B------:R-:W-:Y:S02]  /*0c80*/  IADD3 R54, P0, R102, UR10, RZ ;  /* 0x0000000a66367c10 */ /* 0x000fe4000ff1e0ff */
[----:B------:R-:W-:Y:S02]  /*0c90*/  IADD3 R15, R11, 0xf00, RZ ;  /* 0x00000f000b0f7810 */ /* 0x000fe40007ffe0ff */
[----:B------:R-:W-:-:S02]  /*0ca0*/  IADD3.X R55, R103, UR11, RZ, P0, !PT ;  /* 0x0000000b67377c10 */ /* 0x000fc400087fe4ff */
[----:B------:R-:W-:-:S04]  /*0cb0*/  IADD3 R15, P1, R15, R90, RZ ;  /* 0x0000005a0f0f7210 */ /* 0x000fc80007f3e0ff */
[----:B------:R-:W4:Y:S01]  /*0cc0*/  LDG.E.64.CONSTANT R54, desc[UR12][R54.64] ;  /* 0x0000000c36367981 */ /* 0x000f22000c1e9b00 */
[----:B------:R-:W-:Y:S02]  /*0cd0*/  IADD3.X R10, RZ, R19, RZ, P1, !PT ;  /* 0x00000013ff0a7210 */ /* 0x000fe40000ffe4ff */
[C---:B------:R-:W-:Y:S02]  /*0ce0*/  SHF.L.U32 R100, R15.reuse, 0x1, RZ ;  /* 0x000000010f647819 */ /* 0x040fe400000006ff */
[----:B------:R-:W-:Y:S02]  /*0cf0*/  SHF.L.U64.HI R101, R15, 0x1, R10 ;  /* 0x000000010f657819 */ /* 0x000fe4000001020a */
[----:B------:R-:W-:-:S04]  /*0d00*/  IADD3 R56, P0, R100, UR10, RZ ;  /* 0x0000000a64387c10 */ /* 0x000fc8000ff1e0ff */
[----:B------:R-:W-:Y:S02]  /*0d10*/  IADD3.X R57, R101, UR11, RZ, P0, !PT ;  /* 0x0000000b65397c10 */ /* 0x000fe400087fe4ff */
[----:B------:R-:W-:-:S04]  /*0d20*/  IADD3 R58, P0, R104, UR14, RZ ;  /* 0x0000000e683a7c10 */ /* 0x000fc8000ff1e0ff */
[----:B------:R-:W5:Y:S01]  /*0d30*/  LDG.E.64.CONSTANT R56, desc[UR12][R56.64] ;  /* 0x0000000c38387981 */ /* 0x000f62000c1e9b00 */
[----:B------:R-:W-:-:S06]  /*0d40*/  IADD3.X R59, R105, UR15, RZ, P0, !PT ;  /* 0x0000000f693b7c10 */ /* 0x000fcc00087fe4ff */
[----:B------:R-:W5:Y:S01]  /*0d50*/  LDG.E.64.CONSTANT R58, desc[UR12][R58.64] ;  /* 0x0000000c3a3a7981 */ /* 0x000f62000c1e9b00 */
[----:B------:R-:W-:-:S04]  /*0d60*/  IADD3 R60, P0, R102, UR14, RZ ;  /* 0x0000000e663c7c10 */ /* 0x000fc8000ff1e0ff */
[----:B------:R-:W-:Y:S02]  /*0d70*/  IADD3.X R61, R103, UR15, RZ, P0, !PT ;  /* 0x0000000f673d7c10 */ /* 0x000fe400087fe4ff */
[----:B------:R-:W-:-:S04]  /*0d80*/  IADD3 R15, R11, 0x1680, RZ ;  /* 0x000016800b0f7810 */ /* 0x000fc80007ffe0ff */
[----:B------:R-:W5:Y:S01]  /*0d90*/  LDG.E.64.CONSTANT R60, desc[UR12][R60.64] ;  /* 0x0000000c3c3c7981 */ /* 0x000f62000c1e9b00 */
[----:B------:R-:W-:-:S04]  /*0da0*/  IADD3 R15, P0, R15, R90, RZ ;  /* 0x0000005a0f0f7210 */ /* 0x000fc80007f1e0ff */
[----:B------:R-:W-:Y:S02]  /*0db0*/  IADD3.X R10, RZ, R19, RZ, P0, !PT ;  /* 0x00000013ff0a7210 */ /* 0x000fe400007fe4ff */
[C---:B------:R-:W-:Y:S02]  /*0dc0*/  SHF.L.U32 R98, R15.reuse, 0x1, RZ ;  /* 0x000000010f627819 */ /* 0x040fe400000006ff */
[----:B------:R-:W-:Y:S02]  /*0dd0*/  SHF.L.U64.HI R99, R15, 0x1, R10 ;  /* 0x000000010f637819 */ /* 0x000fe4000001020a */
[----:B------:R-:W-:-:S04]  /*0de0*/  IADD3 R15, R11, 0x1e00, RZ ;  /* 0x00001e000b0f7810 */ /* 0x000fc80007ffe0ff */
[----:B------:R-:W-:Y:S02]  /*0df0*/  IADD3 R15, P1, R15, R90, RZ ;  /* 0x0000005a0f0f7210 */ /* 0x000fe40007f3e0ff */
[----:B------:R-:W-:Y:S02]  /*0e00*/  IADD3 R62, P0, R98, UR10, RZ ;  /* 0x0000000a623e7c10 */ /* 0x000fe4000ff1e0ff */
[----:B------:R-:W-:Y:S02]  /*0e10*/  IADD3.X R10, RZ, R19, RZ, P1, !PT ;  /* 0x00000013ff0a7210 */ /* 0x000fe40000ffe4ff */
[----:B------:R-:W-:Y:S02]  /*0e20*/  SHF.L.U32 R96, R15, 0x1, RZ ;  /* 0x000000010f607819 */ /* 0x000fe400000006ff */
[----:B------:R-:W-:Y:S02]  /*0e30*/  IADD3.X R63, R99, UR11, RZ, P0, !PT ;  /* 0x0000000b633f7c10 */ /* 0x000fe400087fe4ff */
[----:B------:R-:W-:-:S02]  /*0e40*/  SHF.L.U64.HI R97, R15, 0x1, R10 ;  /* 0x000000010f617819 */ /* 0x000fc4000001020a */
[----:B------:R-:W-:Y:S02]  /*0e50*/  IADD3 R64, P0, R96, UR10, RZ ;  /* 0x0000000a60407c10 */ /* 0x000fe4000ff1e0ff */
[----:B------:R-:W5:Y:S02]  /*0e60*/  LDG.E.64.CONSTANT R62, desc[UR12][R62.64] ;  /* 0x0000000c3e3e7981 */ /* 0x000f64000c1e9b00 */
        /* <DEDUP_REMOVED lines=9> */
[----:B0-----:R-:W0:Y:S01]  /*0f00*/  MUFU.RSQ R10, R10 ;  /* 0x0000000a000a7308 */ /* 0x001e220000001400 */
[----:B---3--:R-:W-:-:S05]  /*0f10*/  SHF.L.U32 R17, R53, 0x10, RZ ;  /* 0x0000001035117819 */ /* 0x008fca00000006ff */
[----:B------:R-:W-:-:S04]  /*0f20*/  FADD.FTZ R17, -R50, R17 ;  /* 0x0000001132117221 */ /* 0x000fc80000010100 */
[----:B0-----:R-:W-:-:S04]  /*0f30*/  FMUL.FTZ R88, R10, R17 ;  /* 0x000000110a587220 */ /* 0x001fc80000410000 */
[----:B------:R-:W-:-:S04]  /*0f40*/  FFMA.FTZ R22, R3, R88, R5 ;  /* 0x0000005803167223 */ /* 0x000fc80000010005 */
[----:B------:R-:W-:-:S06]  /*0f50*/  FMUL.FTZ R17, R22, -1.4426950216293334961 ;  /* 0xbfb8aa3b16117820 */ /* 0x000fcc0000410000 */
[----:B------:R-:W0:Y:S01]  /*0f60*/  MUFU.EX2 R17, R17 ;  /* 0x0000001100117308 */ /* 0x000e220000000800 */
[C---:B------:R-:W-:Y:S02]  /*0f70*/  SHF.L.U32 R15, R52.reuse, 0x10, RZ ;  /* 0x00000010340f7819 */ /* 0x040fe400000006ff */
[----:B------:R-:W-:-:S03]  /*0f80*/  PRMT R12, R52, 0x7632, R12 ;  /* 0x00007632340c7816 */ /* 0x000fc6000000000c */
[----:B------:R-:W-:Y:S01]  /*0f90*/  FADD.FTZ R15, -R50, R15 ;  /* 0x0000000f320f7221 */ /* 0x000fe20000010100 */
[----:B------:R-:W-:-:S03]  /*0fa0*/  PRMT R14, R53, 0x7632, R14 ;  /* 0x00007632350e7816 */ /* 0x000fc6000000000e */
[----:B------:R-:W-:Y:S01]  /*0fb0*/  FMUL.FTZ R89, R10, R15 ;  /* 0x0000000f0a597220 */ /* 0x000fe20000410000 */
[----:B0-----:R-:W-:Y:S01]  /*0fc0*/  FADD.FTZ R24, R17, 1 ;  /* 0x3f80000011187421 */ /* 0x001fe20000010000 */
[----:B------:R-:W-:Y:S01]  /*0fd0*/  IMAD R17, R13, 0x18, R2 ;  /* 0x000000180d117824 */ /* 0x000fe200078e0202 */
[----:B------:R-:W-:Y:S01]  /*0fe0*/  SHF.L.U32 R15, R12, 0x10, RZ ;  /* 0x000000100c0f7819 */ /* 0x000fe200000006ff */
[----:B------:R-:W-:-:S03]  /*0ff0*/  FFMA.FTZ R12, R0, R89, R4 ;  /* 0x00000059000c7223 */ /* 0x000fc60000010004 */
[----:B------:R-:W-:Y:S02]  /*1000*/  LEA R84, R84, R17, 0x3 ;  /* 0x0000001154547211 */ /* 0x000fe400078e18ff */
[----:B------:R-:W-:Y:S02]  /*1010*/  IADD3 R17, R11, 0x2580, RZ ;  /* 0x000025800b117810 */ /* 0x000fe40007ffe0ff */
[----:B------:R-:W-:Y:S02]  /*1020*/  SHF.L.U32 R21, R14, 0x10, RZ ;  /* 0x000000100e157819 */ /* 0x000fe400000006ff */
[----:B------:R-:W-:Y:S01]  /*1030*/  IADD3 R94, P2, R17, R90, RZ ;  /* 0x0000005a115e7210 */ /* 0x000fe20007f5e0ff */
[----:B------:R-:W-:Y:S01]  /*1040*/  FMUL.FTZ R14, R12, -1.4426950216293334961 ;  /* 0xbfb8aa3b0c0e7820 */ /* 0x000fe20000410000 */
[C---:B------:R-:W-:Y:S02]  /*1050*/  FADD.FTZ R15, -R50.reuse, R15 ;  /* 0x0000000f320f7221 */ /* 0x040fe40000010100 */
[----:B------:R-:W-:Y:S01]  /*1060*/  IADD3.X R95, RZ, R19, RZ, P2, !PT ;  /* 0x00000013ff5f7210 */ /* 0x000fe200017fe4ff */
[----:B------:R-:W-:Y:S01]  /*1070*/  FADD.FTZ R21, -R50, R21 ;  /* 0x0000001532157221 */ /* 0x000fe20000010100 */
[----:B------:R-:W-:Y:S01]  /*1080*/  FMUL.FTZ R15, R10, R15 ;  /* 0x0000000f0a0f7220 */ /* 0x000fe20000410000 */
[----:B------:R-:W0:Y:S01]  /*1090*/  MUFU.EX2 R14, R14 ;  /* 0x0000000e000e7308 */ /* 0x000e220000000800 */
[----:B------:R-:W-:Y:S01]  /*10a0*/  SHF.L.U64.HI R95, R94, 0x1, R95 ;  /* 0x000000015e5f7819 */ /* 0x000fe2000001025f */
[----:B------:R-:W-:Y:S01]  /*10b0*/  FMUL.FTZ R21, R10, R21 ;  /* 0x000000150a157220 */ /* 0x000fe20000410000 */
[----:B------:R-:W-:Y:S01]  /*10c0*/  SHF.L.U32 R94, R94, 0x1, RZ ;  /* 0x000000015e5e7819 */ /* 0x000fe200000006ff */
[----:B------:R-:W-:-:S02]  /*10d0*/  FFMA.FTZ R18, R6, R15, R8 ;  /* 0x0000000f06127223 */ /* 0x000fc40000010008 */
[----:B------:R-:W-:Y:S01]  /*10e0*/  FFMA.FTZ R26, R7, R21, R9 ;  /* 0x00000015071a7223 */ /* 0x000fe20000010009 */
[----:B------:R-:W-:Y:S01]  /*10f0*/  IADD3 R70, P3, R94, UR10, RZ ;  /* 0x0000000a5e467c10 */ /* 0x000fe2000ff7e0ff */
[----:B------:R-:W-:Y:S02]  /*1100*/  FMUL.FTZ R16, R18, -1.4426950216293334961 ;  /* 0xbfb8aa3b12107820 */ /* 0x000fe40000410000 */
[----:B------:R-:W-:Y:S01]  /*1110*/  FMUL.FTZ R23, R26, -1.4426950216293334961 ;  /* 0xbfb8aa3b1a177820 */ /* 0x000fe20000410000 */
[----:B------:R-:W-:Y:S02]  /*1120*/  IADD3.X R71, R95, UR11, RZ, P3, !PT ;  /* 0x0000000b5f477c10 */ /* 0x000fe40009ffe4ff */
[----:B------:R-:W-:Y:S01]  /*1130*/  IADD3 R72, P2, R96, UR14, RZ ;  /* 0x0000000e60487c10 */ /* 0x000fe2000ff5e0ff */
[----:B------:R-:W1:Y:S03]  /*1140*/  MUFU.EX2 R16, R16 ;  /* 0x0000001000107308 */ /* 0x000e660000000800 */
[----:B------:R-:W2:Y:S01]  /*1150*/  LDG.E.64.CONSTANT R70, desc[UR12][R70.64] ;  /* 0x0000000c46467981 */ /* 0x000ea2000c1e9b00 */
[----:B0-----:R-:W-:-:S04]  /*1160*/  FADD.FTZ R14, R14, 1 ;  /* 0x3f8000000e0e7421 */ /* 0x001fc80000010000 */
[----:B------:R-:W0:Y:S01]  /*1170*/  MUFU.EX2 R23, R23 ;  /* 0x0000001700177308 */ /* 0x000e220000000800 */
[----:B------:R-:W-:-:S06]  /*1180*/  IADD3.X R73, R97, UR15, RZ, P2, !PT ;  /* 0x0000000f61497c10 */ /* 0x000fcc00097fe4ff */
[----:B------:R-:W3:Y:S01]  /*1190*/  LDG.E.64.CONSTANT R72, desc[UR12][R72.64] ;  /* 0x0000000c48487981 */ /* 0x000ee2000c1e9b00 */
[----:B------:R-:W4:Y:S01]  /*11a0*/  MUFU.RCP R14, R14 ;  /* 0x0000000e000e7308 */ /* 0x000f220000001000 */
[----:B-1----:R-:W-:Y:S01]  /*11b0*/  FADD.FTZ R20, R16, 1 ;  /* 0x3f80000010147421 */ /* 0x002fe20000010000 */
[----:B0-----:R-:W-:-:S06]  /*11c0*/  FADD.FTZ R16, R23, 1 ;  /* 0x3f80000017107421 */ /* 0x001fcc0000010000 */
[----:B------:R-:W0:Y:S01]  /*11d0*/  MUFU.RCP R13, R16 ;  /* 0x00000010000d7308 */ /* 0x000e220000001000 */
[----:B----4-:R-:W-:-:S07]  /*11e0*/  FADD.FTZ R23, -R14, 1 ;  /* 0x3f8000000e177421 */ /* 0x010fce0000010100 */
[----:B------:R-:W1:Y:S01]  /*11f0*/  MUFU.RCP R24, R24 ;  /* 0x0000001800187308 */ /* 0x000e620000001000 */
[----:B------:R-:W-:Y:S01]  /*1200*/  FFMA.FTZ R25, R12, R23, 1 ;  /* 0x3f8000000c197423 */ /* 0x000fe20000010017 */
[----:B------:R-:W-:-:S06]  /*1210*/  IADD3 R23, R11, 0x2d00, RZ ;  /* 0x00002d000b177810 */ /* 0x000fcc0007ffe0ff */
[----:B------:R-:W4:Y:S01]  /*1220*/  MUFU.RCP R20, R20 ;  /* 0x0000001400147308 */ /* 0x000f220000001000 */
[----:B------:R-:W-:Y:S02]  /*1230*/  IADD3 R11, R11, 0x3480, RZ ;  /* 0x000034800b0b7810 */ /* 0x000fe40007ffe0ff */
[-C--:B------:R-:W-:Y:S02]  /*1240*/  IADD3 R92, P1, R23, R90.reuse, RZ ;  /* 0x0000005a175c7210 */ /* 0x080fe40007f3e0ff */
[----:B------:R-:W-:Y:S02]  /*1250*/  SHF.L.U32 R23, R54, 0x10, RZ ;  /* 0x0000001036177819 */ /* 0x000fe400000006ff */
[----:B------:R-:W-:Y:S01]  /*1260*/  IADD3 R90, P0, R11, R90, RZ ;  /* 0x0000005a0b5a7210 */ /* 0x000fe20007f1e0ff */
[----:B0-----:R-:W-:Y:S02]  /*1270*/  FADD.FTZ R11, -R13, 1 ;  /* 0x3f8000000d0b7421 */ /* 0x001fe40000010100 */
[----:B------:R-:W-:Y:S01]  /*1280*/  FADD.FTZ R23, -R50, R23 ;  /* 0x0000001732177221 */ /* 0x000fe20000010100 */
[----:B-1----:R-:W-:Y:S01]  /*1290*/  FADD.FTZ R27, -R24, 1 ;  /* 0x3f800000181b7421 */ /* 0x002fe20000010100 */
[----:B------:R-:W-:Y:S01]  /*12a0*/  FFMA.FTZ R26, R26, R11, 1 ;  /* 0x3f8000001a1a7423 */ /* 0x000fe2000001000b */
[----:B------:R-:W-:Y:S01]  /*12b0*/  SHF.L.U32 R11, R55, 0x10, RZ ;  /* 0x00000010370b7819 */ /* 0x000fe200000006ff */
[----:B------:R-:W-:Y:S01]  /*12c0*/  FMUL.FTZ R51, R10, R23 ;  /* 0x000000170a337220 */ /* 0x000fe20000410000 */
[----:B----4-:R-:W-:Y:S01]  /*12d0*/  FADD.FTZ R17, -R20, 1 ;  /* 0x3f80000014117421 */ /* 0x010fe20000010100 */
[----:B------:R-:W-:-:S02]  /*12e0*/  FFMA.FTZ R27, R22, R27, 1 ;  /* 0x3f800000161b7423 */ /* 0x000fc4000001001b */
[----:B------:R-:W-:Y:S01]  /*12f0*/  FFMA.FTZ R28, R0, R51, R4 ;  /* 0x00000033001c7223 */ /* 0x000fe20000010004 */
[----:B------:R-:W-:Y:S01]  /*1300*/  FADD.FTZ R11, -R50, R11 ;  /* 0x0000000b320b7221 */ /* 0x000fe20000010100 */
[----:B------:R-:W-:Y:S01]  /*1310*/  FFMA.FTZ R17, R18, R17, 1 ;  /* 0x3f80000012117423 */ /* 0x000fe20000010011 */
[----:B------:R-:W-:Y:S01]  /*1320*/  FMUL.FTZ R16, R14, R25 ;  /* 0x000000190e107220 */ /* 0x000fe20000410000 */
[----:B------:R-:W-:Y:S01]  /*1330*/  FMUL.FTZ R14, R24, R27 ;  /* 0x0000001b180e7220 */ /* 0x000fe20000410000 */
[----:B------:R-:W-:Y:S01]  /*1340*/  FMUL.FTZ R24, R28, -1.4426950216293334961 ;  /* 0xbfb8aa3b1c187820 */ /* 0x000fe20000410000 */
[----:B------:R-:W-:Y:S01]  /*1350*/  FMUL.FTZ R18, R20, R17 ;  /* 0x0000001114127220 */ /* 0x000fe20000410000 */
[----:B-----5:R-:W-:Y:S01]  /*1360*/  SHF.L.U32 R17, R56, 0x10, RZ ;  /* 0x0000001038117819 */ /* 0x020fe200000006ff */
[----:B------:R-:W-:Y:S01]  /*1370*/  FMUL.FTZ R11, R10, R11 ;  /* 0x0000000b0a0b7220 */ /* 0x000fe20000410000 */
[----:B------:R-:W-:Y:S02]  /*1380*/  PRMT R12, R54, 0x7632, R12 ;  /* 0x00007632360c7816 */ /* 0x000fe4000000000c */
[----:B------:R-:W0:Y:S01]  /*1390*/  MUFU.EX2 R24, R24 ;  /* 0x0000001800187308 */ /* 0x000e220000000800 */
[----:B------:R-:W-:Y:S01]  /*13a0*/  FFMA.FTZ R29, R3, R11, R5 ;  /* 0x0000000b031d7223 */ /* 0x000fe20000010005 */
[----:B------:R-:W-:Y:S01]  /*13b0*/  FADD.FTZ R23, -R50, R17 ;  /* 0x0000001132177221 */ /* 0x000fe20000010100 */
[----:B------:R-:W-:-:S02]  /*13c0*/  SHF.L.U32 R17, R12, 0x10, RZ ;  /* 0x000000100c117819 */ /* 0x000fc400000006ff */
[----:B------:R-:W-:Y:S01]  /*13d0*/  IADD3.X R93, RZ, R19, RZ, P1, !PT ;  /* 0x00000013ff5d7210 */ /* 0x000fe20000ffe4ff */
[----:B------:R-:W-:Y:S01]  /*13e0*/  FMUL.FTZ R31, R29, -1.4426950216293334961 ;  /* 0xbfb8aa3b1d1f7820 */ /* 0x000fe20000410000 */
[----:B------:R-:W-:Y:S01]  /*13f0*/  SHF.L.U32 R25, R58, 0x10, RZ ;  /* 0x000000103a197819 */ /* 0x000fe200000006ff */
[----:B------:R-:W-:Y:S01]  /*1400*/  FMUL.FTZ R12, R10, R23 ;  /* 0x000000170a0c7220 */ /* 0x000fe20000410000 */
[----:B------:R-:W-:Y:S01]  /*1410*/  PRMT R22, R58, 0x7632, R22 ;  /* 0x000076323a167816 */ /* 0x000fe20000000016 */
[----:B------:R-:W-:Y:S01]  /*1420*/  FADD.FTZ R23, -R50, R17 ;  /* 0x0000001132177221 */ /* 0x000fe20000010100 */
[C---:B------:R-:W-:Y:S01]  /*1430*/  SHF.L.U64.HI R93, R92.reuse, 0x1, R93 ;  /* 0x000000015c5d7819 */ /* 0x040fe2000001025d */
[----:B------:R1:W4:Y:S01]  /*1440*/  MUFU.EX2 R17, R31 ;  /* 0x0000001f00117308 */ /* 0x0003220000000800 */
[----:B------:R-:W-:Y:S01]  /*1450*/  SHF.L.U32 R92, R92, 0x1, RZ ;  /* 0x000000015c5c7819 */ /* 0x000fe200000006ff */
[----:B------:R-:W-:Y:S01]  /*1460*/  FMUL.FTZ R30, R13, R26 ;  /* 0x0000001a0d1e7220 */ /* 0x000fe20000410000 */
[----:B------:R-:W-:Y:S01]  /*1470*/  FMUL.FTZ R13, R25, R16 ;  /* 0x00000010190d7220 */ /* 0x000fe20000410000 */
[----:B------:R-:W-:-:S02]  /*1480*/  PRMT R26, R55, 0x7632, R26 ;  /* 0x00007632371a7816 */ /* 0x000fc4000000001a */
[C---:B------:R-:W-:Y:S02]  /*1490*/  PRMT R25, R59.reuse, 0x7632, R25 ;  /* 0x000076323b197816 */ /* 0x040fe40000000019 */
[----:B------:R-:W-:Y:S02]  /*14a0*/  IADD3 R74, P2, R92, UR10, RZ ;  /* 0x0000000a5c4a7c10 */ /* 0x000fe4000ff5e0ff */
[----:B-1----:R-:W-:Y:S02]  /*14b0*/  SHF.L.U32 R31, R22, 0x10, RZ ;  /* 0x00000010161f7819 */ /* 0x002fe400000006ff */
[----:B------:R-:W-:Y:S02]  /*14c0*/  SHF.L.U32 R33, R59, 0x10, RZ ;  /* 0x000000103b217819 */ /* 0x000fe400000006ff */
[----:B------:R-:W-:Y:S01]  /*14d0*/  SHF.L.U32 R35, R26, 0x10, RZ ;  /* 0x000000101a237819 */ /* 0x000fe200000006ff */
[----:B------:R-:W-:Y:S01]  /*14e0*/  FMUL.FTZ R31, R31, R18 ;  /* 0x000000121f1f7220 */ /* 0x000fe20000410000 */
[----:B------:R-:W-:-:S02]  /*14f0*/  SHF.L.U32 R25, R25, 0x10, RZ ;  /* 0x0000001019197819 */ /* 0x000fc400000006ff */
[----:B------:R-:W-:Y:S01]  /*1500*/  IADD3 R76, P1, R94, UR14, RZ ;  /* 0x0000000e5e4c7c10 */ /* 0x000fe2000ff3e0ff */
[----:B------:R-:W-:Y:S01]  /*1510*/  FMUL.FTZ R18, R0, R13 ;  /* 0x0000000d00127220 */ /* 0x000fe20000410000 */
[----:B------:R-:W-:Y:S01]  /*1520*/  IADD3.X R75, R93, UR11, RZ, P2, !PT ;  /* 0x0000000b5d4b7c10 */ /* 0x000fe200097fe4ff */
[----:B------:R-:W-:Y:S01]  /*1530*/  FMUL.FTZ R14, R33, R14 ;  /* 0x0000000e210e7220 */ /* 0x000fe20000410000 */
[----:B0-----:R-:W-:Y:S01]  /*1540*/  FADD.FTZ R33, R24, 1 ;  /* 0x3f80000018217421 */ /* 0x001fe20000010000 */
[----:B------:R-:W-:Y:S01]  /*1550*/  FADD.FTZ R35, -R50, R35 ;  /* 0x0000002332237221 */ /* 0x000fe20000010100 */
[----:B------:R-:W-:Y:S01]  /*1560*/  IADD3.X R77, R95, UR15, RZ, P1, !PT ;  /* 0x0000000f5f4d7c10 */ /* 0x000fe20008ffe4ff */
[----:B------:R-:W-:Y:S01]  /*1570*/  FMUL.FTZ R24, R25, R30 ;  /* 0x0000001e19187220 */ /* 0x000fe20000410000 */
[----:B------:R-:W-:Y:S01]  /*1580*/  FFMA.FTZ R26, R89, R18, RZ ;  /* 0x00000012591a7223 */ /* 0x000fe200000100ff */
[----:B------:R-:W-:Y:S01]  /*1590*/  FMUL.FTZ R25, R6, R31 ;  /* 0x0000001f06197220 */ /* 0x000fe20000410000 */
[C---:B------:R-:W-:Y:S01]  /*15a0*/  FMUL.FTZ R23, R10.reuse, R23 ;  /* 0x000000170a177220 */ /* 0x040fe20000410000 */
[----:B------:R-:W5:Y:S01]  /*15b0*/  LDG.E.64.CONSTANT R74, desc[UR12][R74.64] ;  /* 0x0000000c4a4a7981 */ /* 0x000f62000c1e9b00 */
[----:B------:R-:W-:Y:S01]  /*15c0*/  FMUL.FTZ R18, R10, R35 ;  /* 0x000000230a127220 */ /* 0x000fe20000410000 */
[C---:B------:R-:W-:Y:S01]  /*15d0*/  FFMA.FTZ R42, R15.reuse, R31, R42 ;  /* 0x0000001f0f2a7223 */ /* 0x040fe2000001002a */
[----:B------:R-:W-:Y:S01]  /*15e0*/  FFMA.FTZ R25, R15, R25, R26 ;  /* 0x000000190f197223 */ /* 0x000fe2000001001a */
[----:B------:R-:W5:Y:S01]  /*15f0*/  LDG.E.64.CONSTANT R76, desc[UR12][R76.64] ;  /* 0x0000000c4c4c7981 */ /* 0x000f62000c1e9b00 */
[----:B------:R-:W-:Y:S01]  /*1600*/  FFMA.FTZ R27, R6, R23, R8 ;  /* 0x00000017061b7223 */ /* 0x000fe20000010008 */
[----:B----4-:R-:W-:Y:S01]  /*1610*/  FADD.FTZ R30, R17, 1 ;  /* 0x3f800000111e7421 */ /* 0x010fe20000010000 */
[----:B------:R-:W-:Y:S01]  /*1620*/  FFMA.FTZ R15, R0, R13, RZ ;  /* 0x0000000d000f7223 */ /* 0x000fe200000100ff */
[----:B------:R-:W-:Y:S01]  /*1630*/  FFMA.FTZ R17, R7, R18, R9 ;  /* 0x0000001207117223 */ /* 0x000fe20000010009 */
[----:B------:R-:W-:Y:S01]  /*1640*/  FMUL.FTZ R32, R27, -1.4426950216293334961 ;  /* 0xbfb8aa3b1b207820 */ /* 0x000fe20000410000 */
[----:B------:R-:W-:Y:S01]  /*1650*/  FADD.FTZ R107, R31, R43 ;  /* 0x0000002b1f6b7221 */ /* 0x000fe20000010000 */
[----:B------:R-:W-:Y:S01]  /*1660*/  FFMA.FTZ R26, R6, R31, R15 ;  /* 0x0000001f061a7223 */ /* 0x000fe2000001000f */
[----:B------:R-:W0:Y:S01]  /*1670*/  MUFU.RCP R33, R33 ;  /* 0x0000002100217308 */ /* 0x000e220000001000 */
[----:B------:R-:W-:Y:S01]  /*1680*/  FMUL.FTZ R31, R17, -1.4426950216293334961 ;  /* 0xbfb8aa3b111f7820 */ /* 0x000fe20000410000 */
[----:B------:R-:W-:-:S06]  /*1690*/  FFMA.FTZ R20, R0, R12, R4 ;  /* 0x0000000c00147223 */ /* 0x000fcc0000010004 */
[----:B------:R-:W1:Y:S01]  /*16a0*/  MUFU.RCP R30, R30 ;  /* 0x0000001e001e7308 */ /* 0x000e620000001000 */
[----:B------:R-:W-:Y:S01]  /*16b0*/  FMUL.FTZ R34, R20, -1.4426950216293334961 ;  /* 0xbfb8aa3b14227820 */ /* 0x000fe20000410000 */
[----:B------:R-:W-:-:S06]  /*16c0*/  FFMA.FTZ R26, R3, R14, R26 ;  /* 0x0000000e031a7223 */ /* 0x000fcc000001001a */
[----:B------:R4:W1:Y:S01]  /*16d0*/  MUFU.EX2 R22, R32 ;  /* 0x0000002000167308 */ /* 0x0008620000000800 */
[----:B------:R-:W-:Y:S01]  /*16e0*/  FFMA.FTZ R39, R21, R24, R46 ;  /* 0x0000001815277223 */ /* 0x000fe2000001002e */
[----:B------:R-:W-:-:S06]  /*16f0*/  FADD.FTZ R86, R24, R47 ;  /* 0x0000002f18567221 */ /* 0x000fcc0000010000 */
[----:B------:R-:W1:Y:S01]  /*1700*/  MUFU.EX2 R31, R31 ;  /* 0x0000001f001f7308 */ /* 0x000e620000000800 */
[----:B----4-:R-:W-:Y:S01]  /*1710*/  FMUL.FTZ R32, R3, R14 ;  /* 0x0000000e03207220 */ /* 0x010fe20000410000 */
[----:B------:R-:W-:-:S06]  /*1720*/  SHF.L.U32 R15, R57, 0x10, RZ ;  /* 0x00000010390f7819 */ /* 0x000fcc00000006ff */
[----:B------:R4:W-:Y:S01]  /*1730*/  MUFU.EX2 R16, R34 ;  /* 0x0000002200107308 */ /* 0x0009e20000000800 */
[----:B0-----:R-:W-:Y:S01]  /*1740*/  FADD.FTZ R35, -R33, 1 ;  /* 0x3f80000021237421 */ /* 0x001fe20000010100 */
[----:B----4-:R-:W-:Y:S01]  /*1750*/  FFMA.FTZ R34, R88, R32, R25 ;  /* 0x0000002058227223 */ /* 0x010fe20000010019 */
[CC--:B------:R-:W-:Y:S01]  /*1760*/  FFMA.FTZ R25, R7.reuse, R24.reuse, R26 ;  /* 0x0000001807197223 */ /* 0x0c0fe2000001001a */
[----:B------:R-:W-:Y:S01]  /*1770*/  FMUL.FTZ R24, R7, R24 ;  /* 0x0000001807187220 */ /* 0x000fe20000410000 */
[----:B------:R-:W-:-:S03]  /*1780*/  PRMT R32, R56, 0x7632, R32 ;  /* 0x0000763238207816 */ /* 0x000fc60000000020 */
[----:B------:R-:W-:Y:S01]  /*1790*/  FFMA.FTZ R24, R21, R24, R34 ;  /* 0x0000001815187223 */ /* 0x000fe20000010022 */
[----:B-1----:R-:W-:Y:S01]  /*17a0*/  FADD.FTZ R34, -R30, 1 ;  /* 0x3f8000001e227421 */ /* 0x002fe20000010100 */
[----:B------:R-:W-:Y:S01]  /*17b0*/  SHF.L.U32 R37, R32, 0x10, RZ ;  /* 0x0000001020257819 */ /* 0x000fe200000006ff */
[----:B------:R-:W-:Y:S01]  /*17c0*/  FADD.FTZ R15, -R50, R15 ;  /* 0x0000000f320f7221 */ /* 0x000fe20000010100 */
[----:B------:R-:W-:Y:S01]  /*17d0*/  FADD.FTZ R36, R22, 1 ;  /* 0x3f80000016247421 */ /* 0x000fe20000010000 */
[----:B------:R-:W-:Y:S01]  /*17e0*/  FFMA.FTZ R32, R28, R35, 1 ;  /* 0x3f8000001c207423 */ /* 0x000fe20000010023 */
[----:B------:R-:W-:Y:S01]  /*17f0*/  PRMT R21, R57, 0x7632, R21 ;  /* 0x0000763239157816 */ /* 0x000fe20000000015 */
[----:B------:R-:W-:Y:S01]  /*1800*/  FFMA.FTZ R35, R29, R34, 1 ;  /* 0x3f8000001d237423 */ /* 0x000fe20000010022 */
[----:B------:R-:W-:Y:S01]  /*1810*/  FADD.FTZ R34, R31, 1 ;  /* 0x3f8000001f227421 */ /* 0x000fe20000010000 */
[----:B------:R-:W-:Y:S01]  /*1820*/  FMUL.FTZ R15, R10, R15 ;  /* 0x0000000f0a0f7220 */ /* 0x000fe20000410000 */
[----:B------:R-:W0:Y:S01]  /*1830*/  MUFU.RCP R26, R36 ;  /* 0x00000024001a7308 */ /* 0x000e220000001000 */
[----:B------:R-:W-:Y:S01]  /*1840*/  FADD.FTZ R37, -R50, R37 ;  /* 0x0000002532257221 */ /* 0x000fe20000010100 */
[----:B------:R-:W-:Y:S01]  /*1850*/  SHF.L.U32 R21, R21, 0x10, RZ ;  /* 0x0000001015157819 */ /* 0x000fe200000006ff */
[----:B------:R-:W-:-:S02]  /*1860*/  FFMA.FTZ R22, R3, R15, R5 ;  /* 0x0000000f03167223 */ /* 0x000fc40000010005 */
[----:B------:R-:W-:-:S03]  /*1870*/  FMUL.FTZ R29, R10, R37 ;  /* 0x000000250a1d7220 */ /* 0x000fc60000410000 */
[----:B------:R-:W1:Y:S01]  /*1880*/  MUFU.RCP R34, R34 ;  /* 0x0000002200227308 */ /* 0x000e620000001000 */
[----:B------:R-:W-:Y:S01]  /*1890*/  FADD.FTZ R31, -R50, R21 ;  /* 0x00000015321f7221 */ /* 0x000fe20000010100 */
[----:B------:R-:W-:Y:S01]  /*18a0*/  FMUL.FTZ R28, R22, -1.4426950216293334961 ;  /* 0xbfb8aa3b161c7820 */ /* 0x000fe20000410000 */
[----:B------:R-:W-:Y:S01]  /*18b0*/  FFMA.FTZ R21, R6, R29, R8 ;  /* 0x0000001d06157223 */ /* 0x000fe20000010008 */
[----:B------:R-:W-:Y:S01]  /*18c0*/  FMUL.FTZ R33, R33, R32 ;  /* 0x0000002021217220 */ /* 0x000fe20000410000 */
[----:B------:R-:W-:Y:S02]  /*18d0*/  FMUL.FTZ R31, R10, R31 ;  /* 0x0000001f0a1f7220 */ /* 0x000fe40000410000 */
[----:B------:R-:W-:Y:S01]  /*18e0*/  FMUL.FTZ R32, R21, -1.4426950216293334961 ;  /* 0xbfb8aa3b15207820 */ /* 0x000fe20000410000 */
[----:B------:R-:W4:Y:S01]  /*18f0*/  MUFU.EX2 R28, R28 ;  /* 0x0000001c001c7308 */ /* 0x000f220000000800 */
[----:B0-----:R-:W-:Y:S01]  /*1900*/  FADD.FTZ R36, -R26, 1 ;  /* 0x3f8000001a247421 */ /* 0x001fe20000010100 */
[----:B------:R-:W-:-:S03]  /*1910*/  FFMA.FTZ R81, R7, R31, R9 ;  /* 0x0000001f07517223 */ /* 0x000fc60000010009 */
[----:B------:R-:W-:-:S03]  /*1920*/  FFMA.FTZ R37, R27, R36, 1 ;  /* 0x3f8000001b257423 */ /* 0x000fc60000010024 */
[----:B------:R-:W0:Y:S01]  /*1930*/  MUFU.EX2 R32, R32 ;  /* 0x0000002000207308 */ /* 0x000e220000000800 */
[----:B------:R-:W-:Y:S01]  /*1940*/  FMUL.FTZ R38, R81, -1.4426950216293334961 ;  /* 0xbfb8aa3b51267820 */ /* 0x000fe20000410000 */
[----:B-1----:R-:W-:Y:S01]  /*1950*/  FADD.FTZ R36, -R34, 1 ;  /* 0x3f80000022247421 */ /* 0x002fe20000010100 */
[----:B------:R-:W-:Y:S01]  /*1960*/  FMUL.FTZ R35, R30, R35 ;  /* 0x000000231e237220 */ /* 0x000fe20000410000 */
[----:B------:R-:W-:Y:S02]  /*1970*/  FADD.FTZ R27, R16, 1 ;  /* 0x3f800000101b7421 */ /* 0x000fe40000010000 */
[----:B------:R-:W-:Y:S02]  /*1980*/  FFMA.FTZ R17, R17, R36, 1 ;  /* 0x3f80000011117423 */ /* 0x000fe40000010024 */
[----:B------:R1:W1:Y:S01]  /*1990*/  MUFU.EX2 R30, R38 ;  /* 0x00000026001e7308 */ /* 0x0002620000000800 */
[----:B------:R-:W-:Y:S01]  /*19a0*/  SHF.L.U32 R16, R60, 0x10, RZ ;  /* 0x000000103c107819 */ /* 0x000fe200000006ff */
[----:B------:R-:W-:Y:S01]  /*19b0*/  FMUL.FTZ R36, R26, R37 ;  /* 0x000000251a247220 */ /* 0x000fe20000410000 */
[----:B------:R-:W-:Y:S01]  /*19c0*/  FMUL.FTZ R34, R34, R17 ;  /* 0x0000001122227220 */ /* 0x000fe20000410000 */
[----:B----4-:R-:W-:Y:S01]  /*19d0*/  FADD.FTZ R26, R28, 1 ;  /* 0x3f8000001c1a7421 */ /* 0x010fe20000010000 */
[----:B------:R-:W-:Y:S01]  /*19e0*/  PRMT R17, R60, 0x7632, R17 ;  /* 0x000076323c117816 */ /* 0x000fe20000000011 */
[----:B------:R-:W-:Y:S01]  /*19f0*/  FMUL.FTZ R16, R16, R33 ;  /* 0x0000002110107220 */ /* 0x000fe20000410000 */
[----:B------:R-:W-:Y:S01]  /*1a00*/  PRMT R28, R61, 0x7632, R28 ;  /* 0x000076323d1c7816 */ /* 0x000fe2000000001c */
[----:B------:R-:W4:Y:S01]  /*1a10*/  MUFU.RCP R27, R27 ;  /* 0x0000001b001b7308 */ /* 0x000f220000001000 */
[----:B------:R-:W-:Y:S01]  /*1a20*/  SHF.L.U32 R33, R17, 0x10, RZ ;  /* 0x0000001011217819 */ /* 0x000fe200000006ff */
[----:B0-----:R-:W-:Y:S01]  /*1a30*/  FADD.FTZ R46, R32, 1 ;  /* 0x3f800000202e7421 */ /* 0x001fe20000010000 */
[----:B------:R-:W-:Y:S01]  /*1a40*/  SHF.L.U32 R37, R28, 0x10, RZ ;  /* 0x000000101c257819 */ /* 0x000fe200000006ff */
[----:B------:R-:W-:Y:S01]  /*1a50*/  FMUL.FTZ R28, R0, R16 ;  /* 0x00000010001c7220 */ /* 0x000fe20000410000 */
[----:B-1----:R-:W-:Y:S01]  /*1a60*/  SHF.L.U32 R38, R61, 0x10, RZ ;  /* 0x000000103d267819 */ /* 0x002fe200000006ff */
[----:B------:R-:W-:-:S02]  /*1a70*/  FMUL.FTZ R33, R33, R36 ;  /* 0x0000002421217220 */ /* 0x000fc40000410000 */
[----:B------:R-:W0:Y:S01]  /*1a80*/  MUFU.RCP R26, R26 ;  /* 0x0000001a001a7308 */ /* 0x000e220000001000 */
[----:B------:R-:W-:Y:S01]  /*1a90*/  FFMA.FTZ R24, R51, R28, R24 ;  /* 0x0000001c33187223 */ /* 0x000fe20000010018 */
[----:B------:R-:W-:Y:S01]  /*1aa0*/  FADD.FTZ R28, R30, 1 ;  /* 0x3f8000001e1c7421 */ /* 0x000fe20000010000 */
[----:B------:R-:W-:Y:S01]  /*1ab0*/  FMUL.FTZ R32, R37, R34 ;  /* 0x0000002225207220 */ /* 0x000fe20000410000 */
[----:B------:R-:W-:-:S04]  /*1ac0*/  FMUL.FTZ R37, R6, R33 ;  /* 0x0000002106257220 */ /* 0x000fc80000410000 */
[----:B------:R-:W1:Y:S01]  /*1ad0*/  MUFU.RCP R46, R46 ;  /* 0x0000002e002e7308 */ /* 0x000e620000001000 */
[----:B------:R-:W-:Y:S01]  /*1ae0*/  FFMA.FTZ R25, R0, R16, R25 ;  /* 0x0000001000197223 */ /* 0x000fe20000010019 */
[----:B------:R-:W-:Y:S01]  /*1af0*/  FMUL.FTZ R17, R38, R35 ;  /* 0x0000002326117220 */ /* 0x000fe20000410000 */
[C---:B------:R-:W-:Y:S01]  /*1b00*/  FFMA.FTZ R30, R23.reuse, R37, R24 ;  /* 0x00000025171e7223 */ /* 0x040fe20000010018 */
[-C--:B------:R-:W-:Y:S01]  /*1b10*/  FFMA.FTZ R35, R23, R33.reuse, R42 ;  /* 0x0000002117237223 */ /* 0x080fe2000001002a */
[----:B------:R-:W-:Y:S01]  /*1b20*/  FFMA.FTZ R24, R6, R33, R25 ;  /* 0x0000002106187223 */ /* 0x000fe20000010019 */
[-C--:B------:R-:W-:Y:S02]  /*1b30*/  FMUL.FTZ R23, R3, R17.reuse ;  /* 0x0000001103177220 */ /* 0x080fe40000410000 */
[----:B------:R-:W1:Y:S01]  /*1b40*/  MUFU.RCP R28, R28 ;  /* 0x0000001c001c7308 */ /* 0x000e620000001000 */
[----:B----4-:R-:W-:Y:S01]  /*1b50*/  FADD.FTZ R25, -R27, 1 ;  /* 0x3f8000001b197421 */ /* 0x010fe20000010100 */
[----:B------:R-:W-:Y:S01]  /*1b60*/  FFMA.FTZ R24, R3, R17, R24 ;  /* 0x0000001103187223 */ /* 0x000fe20000010018 */
[----:B------:R-:W-:Y:S01]  /*1b70*/  FFMA.FTZ R23, R11, R23, R30 ;  /* 0x000000170b177223 */ /* 0x000fe2000001001e */
[-C--:B------:R-:W-:Y:S01]  /*1b80*/  FMUL.FTZ R37, R7, R32.reuse ;  /* 0x0000002007257220 */ /* 0x080fe20000410000 */
[----:B------:R-:W-:Y:S01]  /*1b90*/  FFMA.FTZ R20, R20, R25, 1 ;  /* 0x3f80000014147423 */ /* 0x000fe20000010019 */
[----:B------:R-:W-:Y:S01]  /*1ba0*/  FADD.FTZ R107, R107, R33 ;  /* 0x000000216b6b7221 */ /* 0x000fe20000010000 */
[----:B0-----:R-:W-:Y:S01]  /*1bb0*/  FADD.FTZ R25, -R26, 1 ;  /* 0x3f8000001a197421 */ /* 0x001fe20000010100 */
[----:B------:R-:W-:Y:S01]  /*1bc0*/  IADD3.X R91, RZ, R19, RZ, P0, !PT ;  /* 0x00000013ff5b7210 */ /* 0x000fe200007fe4ff */
[----:B------:R-:W-:Y:S01]  /*1bd0*/  FFMA.FTZ R42, R7, R32, R24 ;  /* 0x00000020072a7223 */ /* 0x000fe20000010018 */
[----:B------:R-:W-:Y:S01]  /*1be0*/  SHF.L.U32 R33, R62, 0x10, RZ ;  /* 0x000000103e217819 */ /* 0x000fe200000006ff */
[----:B-1----:R-:W-:Y:S01]  /*1bf0*/  FADD.FTZ R24, -R46, 1 ;  /* 0x3f8000002e187421 */ /* 0x002fe20000010100 */
[----:B------:R-:W-:Y:S01]  /*1c00*/  FFMA.FTZ R37, R18, R37, R23 ;  /* 0x0000002512257223 */ /* 0x000fe20000010017 */
[----:B------:R-:W-:Y:S01]  /*1c10*/  FFMA.FTZ R23, R22, R25, 1 ;  /* 0x3f80000016177423 */ /* 0x000fe20000010019 */
[C---:B------:R-:W-:Y:S01]  /*1c20*/  SHF.L.U64.HI R91, R90.reuse, 0x1, R91 ;  /* 0x000000015a5b7819 */ /* 0x040fe2000001025b */
[----:B------:R-:W-:Y:S01]  /*1c30*/  FMUL.FTZ R22, R27, R20 ;  /* 0x000000141b167220 */ /* 0x000fe20000410000 */
[----:B------:R-:W-:Y:S01]  /*1c40*/  SHF.L.U32 R90, R90, 0x1, RZ ;  /* 0x000000015a5a7819 */ /* 0x000fe200000006ff */
[----:B------:R-:W-:Y:S01]  /*1c50*/  FADD.FTZ R33, -R50, R33 ;  /* 0x0000002132217221 */ /* 0x000fe20000010100 */
[----:B------:R-:W-:Y:S01]  /*1c60*/  SHF.L.U32 R27, R64, 0x10, RZ ;  /* 0x00000010401b7819 */ /* 0x000fe200000006ff */
[----:B------:R-:W-:Y:S01]  /*1c70*/  FFMA.FTZ R21, R21, R24, 1 ;  /* 0x3f80000015157423 */ /* 0x000fe20000010018 */
[----:B------:R-:W-:Y:S01]  /*1c80*/  FFMA.FTZ R39, R18, R32, R39 ;  /* 0x0000002012277223 */ /* 0x000fe20000010027 */
[----:B------:R-:W-:Y:S01]  /*1c90*/  IADD3 R78, P0, R90, UR10, RZ ;  /* 0x0000000a5a4e7c10 */ /* 0x000fe2000ff1e0ff */
[----:B------:R-:W-:Y:S01]  /*1ca0*/  FADD.FTZ R20, -R28, 1 ;  /* 0x3f8000001c147421 */ /* 0x000fe20000010100 */
[----:B------:R-:W-:Y:S01]  /*1cb0*/  FMUL.FTZ R18, R10, R33 ;  /* 0x000000210a127220 */ /* 0x000fe20000410000 */
[----:B------:R-:W-:Y:S01]  /*1cc0*/  SHF.L.U32 R25, R63, 0x10, RZ ;  /* 0x000000103f197819 */ /* 0x000fe200000006ff */
[----:B------:R-:W-:Y:S01]  /*1cd0*/  FMUL.FTZ R46, R46, R21 ;  /* 0x000000152e2e7220 */ /* 0x000fe20000410000 */
[----:B------:R-:W-:Y:S01]  /*1ce0*/  FADD.FTZ R27, -R50, R27 ;  /* 0x0000001b321b7221 */ /* 0x000fe20000010100 */
[----:B------:R-:W-:-:S02]  /*1cf0*/  SHF.L.U32 R33, R65, 0x10, RZ ;  /* 0x0000001041217819 */ /* 0x000fc400000006ff */
[----:B------:R-:W-:Y:S01]  /*1d00*/  PRMT R21, R62, 0x7632, R21 ;  /* 0x000076323e157816 */ /* 0x000fe20000000015 */
[----:B------:R-:W-:Y:S01]  /*1d10*/  FFMA.FTZ R81, R81, R20, 1 ;  /* 0x3f80000051517423 */ /* 0x000fe20000010014 */
[----:B------:R-:W-:Y:S01]  /*1d20*/  IADD3.X R79, R91, UR11, RZ, P0, !PT ;  /* 0x0000000b5b4f7c10 */ /* 0x000fe200087fe4ff */
[----:B------:R-:W-:Y:S01]  /*1d30*/  FMUL.FTZ R20, R10, R27 ;  /* 0x0000001b0a147220 */ /* 0x000fe20000410000 */
[----:B------:R-:W-:Y:S01]  /*1d40*/  PRMT R24, R63, 0x7632, R24 ;  /* 0x000076323f187816 */ /* 0x000fe20000000018 */
[C---:B------:R-:W-:Y:S01]  /*1d50*/  FADD.FTZ R19, -R50.reuse, R25 ;  /* 0x0000001932137221 */ /* 0x040fe20000010100 */
[----:B------:R-:W-:Y:S01]  /*1d60*/  FADD.FTZ R33, -R50, R33 ;  /* 0x0000002132217221 */ /* 0x000fe20000010100 */
[----:B------:R-:W-:Y:S01]  /*1d70*/  SHF.L.U32 R27, R21, 0x10, RZ ;  /* 0x00000010151b7819 */ /* 0x000fe200000006ff */
[----:B------:R-:W4:Y:S01]  /*1d80*/  LDG.E.64.CONSTANT R78, desc[UR12][R78.64] ;  /* 0x0000000c4e4e7981 */ /* 0x000f22000c1e9b00 */
[----:B------:R-:W-:Y:S01]  /*1d90*/  SHF.L.U32 R47, R24, 0x10, RZ ;  /* 0x00000010182f7819 */ /* 0x000fe200000006ff */
[----:B------:R-:W-:Y:S01]  /*1da0*/  FFMA.FTZ R25, R0, R18, R4 ;  /* 0x0000001200197223 */ /* 0x000fe20000010004 */
[C---:B------:R-:W-:Y:S01]  /*1db0*/  FMUL.FTZ R19, R10.reuse, R19 ;  /* 0x000000130a137220 */ /* 0x040fe20000410000 */
[----:B------:R-:W-:Y:S01]  /*1dc0*/  FMUL.FTZ R21, R10, R33 ;  /* 0x000000210a157220 */ /* 0x000fe20000410000 */
[C---:B------:R-:W-:Y:S01]  /*1dd0*/  FADD.FTZ R33, -R50.reuse, R27 ;  /* 0x0000001b32217221 */ /* 0x040fe20000010100 */
[----:B------:R-:W-:Y:S01]  /*1de0*/  FMUL.FTZ R80, R25, -1.4426950216293334961 ;  /* 0xbfb8aa3b19507820 */ /* 0x000fe20000410000 */
[----:B------:R-:W-:Y:S01]  /*1df0*/  FFMA.FTZ R83, R3, R19, R5 ;  /* 0x0000001303537223 */ /* 0x000fe20000010005 */
[----:B------:R-:W-:Y:S01]  /*1e00*/  FADD.FTZ R47, -R50, R47 ;  /* 0x0000002f322f7221 */ /* 0x000fe20000010100 */
[----:B------:R-:W-:Y:S01]  /*1e10*/  FMUL.FTZ R36, R10, R33 ;  /* 0x000000210a247220 */ /* 0x000fe20000410000 */
[----:B------:R-:W-:Y:S01]  /*1e20*/  SHF.L.U32 R33, R66, 0x10, RZ ;  /* 0x0000001042217819 */ /* 0x000fe200000006ff */
[----:B------:R-:W-:Y:S01]  /*1e30*/  FMUL.FTZ R43, R83, -1.4426950216293334961 ;  /* 0xbfb8aa3b532b7820 */ /* 0x000fe20000410000 */
[----:B------:R-:W-:Y:S01]  /*1e40*/  FMUL.FTZ R47, R10, R47 ;  /* 0x0000002f0a2f7220 */ /* 0x000fe20000410000 */
[----:B------:R-:W-:Y:S01]  /*1e50*/  FFMA.FTZ R34, R6, R36, R8 ;  /* 0x0000002406227223 */ /* 0x000fe20000010008 */
[----:B------:R-:W0:Y:S01]  /*1e60*/  MUFU.EX2 R80, R80 ;  /* 0x0000005000507308 */ /* 0x000e220000000800 */
[----:B------:R-:W-:Y:S01]  /*1e70*/  FMUL.FTZ R22, R33, R22 ;  /* 0x0000001621167220 */ /* 0x000fe20000410000 */
[----:B------:R-:W-:Y:S01]  /*1e80*/  FFMA.FTZ R30, R7, R47, R9 ;  /* 0x0000002f071e7223 */ /* 0x000fe20000010009 */
[----:B------:R-:W-:Y:S01]  /*1e90*/  FMUL.FTZ R33, R34, -1.4426950216293334961 ;  /* 0xbfb8aa3b22217820 */ /* 0x000fe20000410000 */
[----:B------:R-:W-:Y:S01]  /*1ea0*/  PRMT R82, R66, 0x7632, R82 ;  /* 0x0000763242527816 */ /* 0x000fe20000000052 */
[----:B------:R-:W-:Y:S01]  /*1eb0*/  FMUL.FTZ R23, R26, R23 ;  /* 0x000000171a177220 */ /* 0x000fe20000410000 */
[----:B------:R-:W-:-:S02]  /*1ec0*/  SHF.L.U32 R38, R67, 0x10, RZ ;  /* 0x0000001043267819 */ /* 0x000fc400000006ff */
[----:B------:R-:W1:Y:S01]  /*1ed0*/  MUFU.EX2 R43, R43 ;  /* 0x0000002b002b7308 */ /* 0x000e620000000800 */
[----:B------:R-:W-:Y:S01]  /*1ee0*/  FMUL.FTZ R28, R28, R81 ;  /* 0x000000511c1c7220 */ /* 0x000fe20000410000 */
[----:B------:R-:W-:Y:S01]  /*1ef0*/  FMUL.FTZ R85, R30, -1.4426950216293334961 ;  /* 0xbfb8aa3b1e557820 */ /* 0x000fe20000410000 */
[----:B------:R-:W-:Y:S01]  /*1f00*/  PRMT R81, R67, 0x7632, R81 ;  /* 0x0000763243517816 */ /* 0x000fe20000000051 */
[----:B------:R-:W-:Y:S01]  /*1f10*/  FMUL.FTZ R23, R38, R23 ;  /* 0x0000001726177220 */ /* 0x000fe20000410000 */
[----:B------:R-:W-:-:S03]  /*1f20*/  SHF.L.U32 R82, R82, 0x10, RZ ;  /* 0x0000001052527819 */ /* 0x000fc600000006ff */
[----:B------:R-:W2:Y:S01]  /*1f30*/  MUFU.EX2 R33, R33 ;  /* 0x0000002100217308 */ /* 0x000ea20000000800 */
[----:B------:R-:W-:Y:S01]  /*1f40*/  SHF.L.U32 R81, R81, 0x10, RZ ;  /* 0x0000001051517819 */ /* 0x000fe200000006ff */
[----:B------:R-:W-:-:S06]  /*1f50*/  FMUL.FTZ R46, R82, R46 ;  /* 0x0000002e522e7220 */ /* 0x000fcc0000410000 */
[----:B------:R3:W2:Y:S01]  /*1f60*/  MUFU.EX2 R38, R85 ;  /* 0x0000005500267308 */ /* 0x0006a20000000800 */
[----:B------:R-:W-:Y:S01]  /*1f70*/  FMUL.FTZ R28, R81, R28 ;  /* 0x0000001c511c7220 */ /* 0x000fe20000410000 */
[----:B0-----:R-:W-:Y:S01]  /*1f80*/  FADD.FTZ R81, R80, 1 ;  /* 0x3f80000050517421 */ /* 0x001fe20000010000 */
[----:B------:R-:W-:Y:S01]  /*1f90*/  FMUL.FTZ R82, R6, R46 ;  /* 0x0000002e06527220 */ /* 0x000fe20000410000 */
[----:B------:R-:W-:Y:S01]  /*1fa0*/  PRMT R80, R64, 0x7632, R80 ;  /* 0x0000763240507816 */ /* 0x000fe20000000050 */
[----:B---3--:R-:W-:Y:S01]  /*1fb0*/  FMUL.FTZ R85, R0, R22 ;  /* 0x0000001600557220 */ /* 0x008fe20000410000 */
[----:B------:R-:W-:-:S03]  /*1fc0*/  FFMA.FTZ R35, R29, R46, R35 ;  /* 0x0000002e1d237223 */ /* 0x000fc60000010023 */
[----:B------:R-:W-:Y:S01]  /*1fd0*/  FFMA.FTZ R85, R12, R85, R37 ;  /* 0x000000550c557223 */ /* 0x000fe20000010025 */
[----:B-1----:R-:W-:Y:S01]  /*1fe0*/  FADD.FTZ R43, R43, 1 ;  /* 0x3f8000002b2b7421 */ /* 0x002fe20000010000 */
[----:B------:R-:W-:Y:S01]  /*1ff0*/  FFMA.FTZ R42, R0, R22, R42 ;  /* 0x00000016002a7223 */ /* 0x000fe2000001002a */
[----:B------:R-:W-:Y:S01]  /*2000*/  SHF.L.U32 R80, R80, 0x10, RZ ;  /* 0x0000001050507819 */ /* 0x000fe200000006ff */
[----:B------:R-:W-:Y:S01]  /*2010*/  FFMA.FTZ R29, R29, R82, R85 ;  /* 0x000000521d1d7223 */ /* 0x000fe20000010055 */
[----:B------:R-:W-:Y:S01]  /*2020*/  FMUL.FTZ R82, R3, R23 ;  /* 0x0000001703527220 */ /* 0x000fe20000410000 */
[----:B------:R0:W1:Y:S01]  /*2030*/  MUFU.RCP R37, R81 ;  /* 0x0000005100257308 */ /* 0x0000620000001000 */
[----:B------:R-:W-:Y:S01]  /*2040*/  FADD.FTZ R107, R107, R46 ;  /* 0x0000002e6b6b7221 */ /* 0x000fe20000010000 */
[----:B------:R-:W-:Y:S01]  /*2050*/  FFMA.FTZ R42, R6, R46, R42 ;  /* 0x0000002e062a7223 */ /* 0x000fe2000001002a */
[----:B--2---:R-:W-:Y:S01]  /*2060*/  FADD.FTZ R46, R33, 1 ;  /* 0x3f800000212e7421 */ /* 0x004fe20000010000 */
[----:B------:R-:W-:Y:S01]  /*2070*/  FFMA.FTZ R29, R15, R82, R29 ;  /* 0x000000520f1d7223 */ /* 0x000fe2000001001d */
[----:B------:R-:W-:Y:S01]  /*2080*/  FADD.FTZ R80, -R50, R80 ;  /* 0x0000005032507221 */ /* 0x000fe20000010100 */
[----:B------:R-:W-:Y:S01]  /*2090*/  FADD.FTZ R82, R38, 1 ;  /* 0x3f80000026527421 */ /* 0x000fe20000010000 */
[----:B------:R-:W-:Y:S01]  /*20a0*/  FFMA.FTZ R27, R3, R21, R5 ;  /* 0x00000015031b7223 */ /* 0x000fe20000010005 */
[----:B------:R-:W2:Y:S01]  /*20b0*/  MUFU.RCP R43, R43 ;  /* 0x0000002b002b7308 */ /* 0x000ea20000001000 */
[----:B0-----:R-:W-:Y:S01]  /*20c0*/  PRMT R81, R65, 0x7632, R81 ;  /* 0x0000763241517816 */ /* 0x001fe20000000051 */
[----:B------:R-:W-:Y:S01]  /*20d0*/  FMUL.FTZ R33, R10, R80 ;  /* 0x000000500a217220 */ /* 0x000fe20000410000 */
[----:B------:R-:W-:-:S02]  /*20e0*/  FMUL.FTZ R24, R27, -1.4426950216293334961 ;  /* 0xbfb8aa3b1b187820 */ /* 0x000fc40000410000 */
[----:B------:R-:W-:Y:S01]  /*20f0*/  SHF.L.U32 R81, R81, 0x10, RZ ;  /* 0x0000001051517819 */ /* 0x000fe200000006ff */
[----:B------:R-:W-:Y:S01]  /*2100*/  FFMA.FTZ R42, R3, R23, R42 ;  /* 0x00000017032a7223 */ /* 0x000fe2000001002a */
[----:B------:R-:W-:Y:S01]  /*2110*/  IADD3 R80, P0, R92, UR14, RZ ;  /* 0x0000000e5c507c10 */ /* 0x000fe2000ff1e0ff */
[----:B------:R-:W0:Y:S01]  /*2120*/  MUFU.RCP R46, R46 ;  /* 0x0000002e002e7308 */ /* 0x000e220000001000 */
[----:B------:R-:W-:Y:S01]  /*2130*/  FADD.FTZ R86, R86, R32 ;  /* 0x0000002056567221 */ /* 0x000fe20000010000 */
[----:B------:R-:W-:Y:S01]  /*2140*/  FADD.FTZ R109, -R50, R81 ;  /* 0x00000051326d7221 */ /* 0x000fe20000010100 */
[----:B------:R-:W-:Y:S01]  /*2150*/  FFMA.FTZ R38, R7, R28, R42 ;  /* 0x0000001c07267223 */ /* 0x000fe2000001002a */
[----:B------:R-:W-:-:S04]  /*2160*/  IADD3.X R81, R93, UR15, RZ, P0, !PT ;  /* 0x0000000f5d517c10 */ /* 0x000fc800087fe4ff */
[----:B------:R-:W3:Y:S01]  /*2170*/  MUFU.RCP R82, R82 ;  /* 0x0000005200527308 */ /* 0x000ee20000001000 */
[-C--:B------:R-:W-:Y:S01]  /*2180*/  FFMA.FTZ R39, R31, R28.reuse, R39 ;  /* 0x0000001c1f277223 */ /* 0x080fe20000010027 */
[----:B------:R-:W-:Y:S01]  /*2190*/  FADD.FTZ R86, R86, R28 ;  /* 0x0000001c56567221 */ /* 0x000fe20000010000 */
[----:B------:R-:W-:Y:S01]  /*21a0*/  FMUL.FTZ R42, R7, R28 ;  /* 0x0000001c072a7220 */ /* 0x000fe20000410000 */
[----:B------:R-:W-:Y:S01]  /*21b0*/  FFMA.FTZ R28, R6, R33, R8 ;  /* 0x00000021061c7223 */ /* 0x000fe20000010008 */
[----:B-1----:R-:W-:Y:S01]  /*21c0*/  FADD.FTZ R85, -R37, 1 ;  /* 0x3f80000025557421 */ /* 0x002fe20000010100 */
[----:B------:R-:W4:Y:S02]  /*21d0*/  LDG.E.64.CONSTANT R80, desc[UR12][R80.64] ;  /* 0x0000000c50507981 */ /* 0x000f24000c1e9b00 */
[----:B------:R-:W1:Y:S01]  /*21e0*/  MUFU.EX2 R24, R24 ;  /* 0x0000001800187308 */ /* 0x000e620000000800 */
[----:B------:R-:W-:Y:S01]  /*21f0*/  FFMA.FTZ R31, R31, R42, R29 ;  /* 0x0000002a1f1f7223 */ /* 0x000fe2000001001d */
[----:B------:R-:W-:Y:S01]  /*2200*/  FMUL.FTZ R42, R28, -1.4426950216293334961 ;  /* 0xbfb8aa3b1c2a7820 */ /* 0x000fe20000410000 */
[----:B--2---:R-:W-:Y:S01]  /*2210*/  FADD.FTZ R87, -R43, 1 ;  /* 0x3f8000002b577421 */ /* 0x004fe20000010100 */
[----:B------:R-:W-:Y:S01]  /*2220*/  FFMA.FTZ R85, R25, R85, 1 ;  /* 0x3f80000019557423 */ /* 0x000fe20000010055 */
[----:B------:R-:W-:Y:S01]  /*2230*/  FFMA.FTZ R26, R0, R20, R4 ;  /* 0x00000014001a7223 */ /* 0x000fe20000010004 */
[----:B------:R-:W-:-:S02]  /*2240*/  FMUL.FTZ R109, R10, R109 ;  /* 0x0000006d0a6d7220 */ /* 0x000fc40000410000 */
[----:B------:R2:W2:Y:S01]  /*2250*/  MUFU.EX2 R25, R42 ;  /* 0x0000002a00197308 */ /* 0x0004a20000000800 */
[----:B------:R-:W-:Y:S01]  /*2260*/  FFMA.FTZ R83, R83, R87, 1 ;  /* 0x3f80000053537423 */ /* 0x000fe20000010057 */
[----:B------:R-:W-:Y:S01]  /*2270*/  FMUL.FTZ R37, R37, R85 ;  /* 0x0000005525257220 */ /* 0x000fe20000410000 */
[----:B0-----:R-:W-:Y:S01]  /*2280*/  FADD.FTZ R87, -R46, 1 ;  /* 0x3f8000002e577421 */ /* 0x001fe20000010100 */
[----:B---3--:R-:W-:Y:S01]  /*2290*/  FADD.FTZ R85, -R82, 1 ;  /* 0x3f80000052557421 */ /* 0x008fe20000010100 */
[----:B------:R-:W-:Y:S01]  /*22a0*/  FMUL.FTZ R32, R26, -1.4426950216293334961 ;  /* 0xbfb8aa3b1a207820 */ /* 0x000fe20000410000 */
[----:B------:R-:W-:Y:S01]  /*22b0*/  FFMA.FTZ R29, R7, R109, R9 ;  /* 0x0000006d071d7223 */ /* 0x000fe20000010009 */
[----:B------:R-:W-:Y:S01]  /*22c0*/  FFMA.FTZ R87, R34, R87, 1 ;  /* 0x3f80000022577423 */ /* 0x000fe20000010057 */
[----:B------:R-:W-:Y:S01]  /*22d0*/  FFMA.FTZ R85, R30, R85, 1 ;  /* 0x3f8000001e557423 */ /* 0x000fe20000010055 */
[----:B-1----:R-:W-:Y:S01]  /*22e0*/  FADD.FTZ R34, R24, 1 ;  /* 0x3f80000018227421 */ /* 0x002fe20000010000 */
[----:B--2---:R-:W-:Y:S01]  /*22f0*/  FMUL.FTZ R42, R29, -1.4426950216293334961 ;  /* 0xbfb8aa3b1d2a7820 */ /* 0x004fe20000410000 */
[----:B------:R-:W-:Y:S01]  /*2300*/  FMUL.FTZ R83, R43, R83 ;  /* 0x000000532b537220 */ /* 0x000fe20000410000 */
[----:B------:R-:W-:Y:S01]  /*2310*/  SHF.L.U32 R24, R68, 0x10, RZ ;  /* 0x0000001044187819 */ /* 0x000fe200000006ff */
[----:B------:R-:W-:Y:S01]  /*2320*/  FMUL.FTZ R43, R46, R87 ;  /* 0x000000572e2b7220 */ /* 0x000fe20000410000 */
[----:B------:R-:W0:Y:S01]  /*2330*/  MUFU.EX2 R32, R32 ;  /* 0x0000002000207308 */ /* 0x000e220000000800 */
[----:B------:R-:W-:Y:S01]  /*2340*/  FMUL.FTZ R46, R82, R85 ;  /* 0x00000055522e7220 */ /* 0x000fe20000410000 */
[----:B------:R-:W-:-:S02]  /*2350*/  SHF.L.U32 R87, R69, 0x10, RZ ;  /* 0x0000001045577819 */ /* 0x000fc400000006ff */
[----:B------:R-:W-:Y:S01]  /*2360*/  PRMT R82, R69, 0x7632, R82 ;  /* 0x0000763245527816 */ /* 0x000fe20000000052 */
[----:B------:R-:W-:Y:S01]  /*2370*/  FMUL.FTZ R24, R24, R37 ;  /* 0x0000002518187220 */ /* 0x000fe20000410000 */
[----:B------:R-:W-:Y:S02]  /*2380*/  FADD.FTZ R85, R25, 1 ;  /* 0x3f80000019557421 */ /* 0x000fe40000010000 */
[----:B------:R-:W1:Y:S01]  /*2390*/  MUFU.EX2 R42, R42 ;  /* 0x0000002a002a7308 */ /* 0x000e620000000800 */
[----:B------:R-:W-:Y:S01]  /*23a0*/  SHF.L.U32 R37, R82, 0x10, RZ ;  /* 0x0000001052257819 */ /* 0x000fe200000006ff */
[----:B------:R-:W-:Y:S01]  /*23b0*/  FMUL.FTZ R25, R87, R83 ;  /* 0x0000005357197220 */ /* 0x000fe20000410000 */
[----:B------:R-:W-:Y:S01]  /*23c0*/  FMUL.FTZ R83, R0, R24 ;  /* 0x0000001800537220 */ /* 0x000fe20000410000 */
[----:B------:R-:W-:Y:S02]  /*23d0*/  IADD3 R82, P0, R90, UR14, RZ ;  /* 0x0000000e5a527c10 */ /* 0x000fe4000ff1e0ff */
[----:B------:R-:W-:Y:S01]  /*23e0*/  PRMT R30, R68, 0x7632, R30 ;  /* 0x00007632441e7816 */ /* 0x000fe2000000001e */
[----:B------:R-:W-:Y:S01]  /*23f0*/  FMUL.FTZ R37, R37, R46 ;  /* 0x0000002e25257220 */ /* 0x000fe20000410000 */
[----:B------:R-:W-:Y:S01]  /*2400*/  FFMA.FTZ R46, R18, R83, R31 ;  /* 0x00000053122e7223 */ /* 0x000fe2000001001f */
[----:B------:R-:W-:Y:S01]  /*2410*/  IADD3.X R83, R91, UR15, RZ, P0, !PT ;  /* 0x0000000f5b537c10 */ /* 0x000fe200087fe4ff */
[----:B0-----:R-:W-:Y:S01]  /*2420*/  FADD.FTZ R32, R32, 1 ;  /* 0x3f80000020207421 */ /* 0x001fe20000010000 */
[----:B------:R-:W-:Y:S01]  /*2430*/  SHF.L.U32 R30, R30, 0x10, RZ ;  /* 0x000000101e1e7819 */ /* 0x000fe200000006ff */
[----:B------:R-:W-:Y:S01]  /*2440*/  MUFU.RCP R34, R34 ;  /* 0x0000002200227308 */ /* 0x000fe20000001000 */
[----:B------:R-:W-:Y:S01]  /*2450*/  FFMA.FTZ R38, R0, R24, R38 ;  /* 0x0000001800267223 */ /* 0x000fe20000010026 */
[----:B------:R-:W-:Y:S01]  /*2460*/  FFMA.FTZ R39, R47, R37, R39 ;  /* 0x000000252f277223 */ /* 0x000fe20000010027 */
[----:B------:R-:W2:Y:S01]  /*2470*/  LDG.E.64.CONSTANT R82, desc[UR12][R82.64] ;  /* 0x0000000c52527981 */ /* 0x000ea2000c1e9b00 */
[----:B------:R-:W-:Y:S01]  /*2480*/  FMUL.FTZ R43, R30, R43 ;  /* 0x0000002b1e2b7220 */ /* 0x000fe20000410000 */
[----:B------:R-:W-:Y:S01]  /*2490*/  FADD.FTZ R86, R86, R37 ;  /* 0x0000002556567221 */ /* 0x000fe20000010000 */
[----:B------:R-:W-:Y:S01]  /*24a0*/  PRMT R120, R70, 0x7632, R120 ;  /* 0x0000763246787816 */ /* 0x000fe20000000078 */
[----:B------:R-:W-:Y:S01]  /*24b0*/  UIADD3 UR6, UP0, UR8, 0x2, URZ ;  /* 0x0000000208067890 */ /* 0x000fe2000ff1e03f */
[----:B------:R1:W-:Y:S01]  /*24c0*/  MUFU.RCP R30, R85 ;  /* 0x00000055001e7308 */ /* 0x0003e20000001000 */
[----:B------:R-:W-:Y:S01]  /*24d0*/  FFMA.FTZ R35, R36, R43, R35 ;  /* 0x0000002b24237223 */ /* 0x000fe20000010023 */
[----:B------:R-:W-:Y:S01]  /*24e0*/  FFMA.FTZ R40, R89, R13, R40 ;  /* 0x0000000d59287223 */ /* 0x000fe20000010028 */
[----:B------:R-:W-:Y:S01]  /*24f0*/  FADD.FTZ R41, R13, R41 ;  /* 0x000000290d297221 */ /* 0x000fe20000010000 */
[----:B------:R-:W-:Y:S01]  /*2500*/  FFMA.FTZ R44, R88, R14, R44 ;  /* 0x0000000e582c7223 */ /* 0x000fe2000001002c */
[----:B------:R-:W-:Y:S01]  /*2510*/  FADD.FTZ R45, R14, R45 ;  /* 0x0000002d0e2d7221 */ /* 0x000fe20000010000 */
[----:B------:R-:W-:Y:S01]  /*2520*/  ULDC.64 UR14, c[0x0][0x258] ;  /* 0x00009600000e7ab9 */ /* 0x000fe20000000a00 */
[----:B-1----:R-:W-:Y:S01]  /*2530*/  FADD.FTZ R85, R42, 1 ;  /* 0x3f8000002a557421 */ /* 0x002fe20000010000 */
[----:B------:R-:W0:Y:S01]  /*2540*/  MUFU.RCP R32, R32 ;  /* 0x0000002000207308 */ /* 0x000e220000001000 */
[CC--:B------:R-:W-:Y:S01]  /*2550*/  FMUL.FTZ R42, R6.reuse, R43.reuse ;  /* 0x0000002b062a7220 */ /* 0x0c0fe20000410000 */
[----:B------:R-:W-:-:S06]  /*2560*/  FFMA.FTZ R38, R6, R43, R38 ;  /* 0x0000002b06267223 */ /* 0x000fcc0000010026 */
[----:B------:R-:W1:Y:S01]  /*2570*/  MUFU.RCP R31, R85 ;  /* 0x00000055001f7308 */ /* 0x000e620000001000 */
[----:B------:R-:W-:Y:S01]  /*2580*/  FFMA.FTZ R42, R36, R42, R46 ;  /* 0x0000002a242a7223 */ /* 0x000fe2000001002e */
[----:B------:R-:W-:-:S04]  /*2590*/  FMUL.FTZ R36, R3, R25 ;  /* 0x0000001903247220 */ /* 0x000fc80000410000 */
[----:B------:R-:W-:Y:S01]  /*25a0*/  FFMA.FTZ R36, R19, R36, R42 ;  /* 0x0000002413247223 */ /* 0x000fe2000001002a */
[----:B------:R-:W-:Y:S01]  /*25b0*/  FFMA.FTZ R42, R3, R25, R38 ;  /* 0x00000019032a7223 */ /* 0x000fe20000010026 */
[-C--:B------:R-:W-:Y:S01]  /*25c0*/  FMUL.FTZ R38, R7, R37.reuse ;  /* 0x0000002507267220 */ /* 0x080fe20000410000 */
[----:B------:R-:W-:Y:S01]  /*25d0*/  FADD.FTZ R107, R107, R43 ;  /* 0x0000002b6b6b7221 */ /* 0x000fe20000010000 */
[----:B0-----:R-:W-:Y:S01]  /*25e0*/  FADD.FTZ R43, -R32, 1 ;  /* 0x3f800000202b7421 */ /* 0x001fe20000010100 */
[----:B------:R-:W-:Y:S01]  /*25f0*/  FFMA.FTZ R37, R7, R37, R42 ;  /* 0x0000002507257223 */ /* 0x000fe2000001002a */
[----:B------:R-:W-:Y:S01]  /*2600*/  FFMA.FTZ R47, R47, R38, R36 ;  /* 0x000000262f2f7223 */ /* 0x000fe20000010024 */
[----:B------:R-:W-:Y:S01]  /*2610*/  FADD.FTZ R42, -R34, 1 ;  /* 0x3f800000222a7421 */ /* 0x000fe20000010100 */
[----:B------:R-:W-:Y:S01]  /*2620*/  FADD.FTZ R38, -R30, 1 ;  /* 0x3f8000001e267421 */ /* 0x000fe20000010100 */
[----:B------:R-:W-:Y:S01]  /*2630*/  FFMA.FTZ R26, R26, R43, 1 ;  /* 0x3f8000001a1a7423 */ /* 0x000fe2000001002b */
[----:B-1----:R-:W-:Y:S01]  /*2640*/  FADD.FTZ R36, -R31, 1 ;  /* 0x3f8000001f247421 */ /* 0x002fe20000010100 */
[----:B------:R-:W-:Y:S01]  /*2650*/  FFMA.FTZ R42, R27, R42, 1 ;  /* 0x3f8000001b2a7423 */ /* 0x000fe2000001002a */
[----:B------:R-:W-:Y:S01]  /*2660*/  FFMA.FTZ R38, R28, R38, 1 ;  /* 0x3f8000001c267423 */ /* 0x000fe20000010026 */
[----:B------:R-:W-:Y:S01]  /*2670*/  SHF.L.U32 R27, R70, 0x10, RZ ;  /* 0x00000010461b7819 */ /* 0x000fe200000006ff */
[----:B------:R-:W-:Y:S01]  /*2680*/  FFMA.FTZ R36, R29, R36, 1 ;  /* 0x3f8000001d247423 */ /* 0x000fe20000010024 */
[----:B------:R-:W-:Y:S01]  /*2690*/  FMUL.FTZ R28, R32, R26 ;  /* 0x0000001a201c7220 */ /* 0x000fe20000410000 */
[----:B------:R-:W-:-:S02]  /*26a0*/  FMUL.FTZ R32, R30, R38 ;  /* 0x000000261e207220 */ /* 0x000fc40000410000 */
[----:B------:R-:W-:Y:S01]  /*26b0*/  FMUL.FTZ R30, R31, R36 ;  /* 0x000000241f1e7220 */ /* 0x000fe20000410000 */
[----:B------:R-:W-:Y:S01]  /*26c0*/  FADD.FTZ R31, -R50, R27 ;  /* 0x0000001b321f7221 */ /* 0x000fe20000010100 */
[----:B------:R-:W-:Y:S01]  /*26d0*/  SHF.L.U32 R27, R71, 0x10, RZ ;  /* 0x00000010471b7819 */ /* 0x000fe200000006ff */
[----:B------:R-:W-:Y:S02]  /*26e0*/  FMUL.FTZ R29, R34, R42 ;  /* 0x0000002a221d7220 */ /* 0x000fe40000410000 */
[----:B------:R-:W-:Y:S01]  /*26f0*/  FMUL.FTZ R26, R10, R31 ;  /* 0x0000001f0a1a7220 */ /* 0x000fe20000410000 */
[----:B------:R-:W-:Y:S02]  /*2700*/  PRMT R34, R72, 0x7632, R34 ;  /* 0x0000763248227816 */ /* 0x000fe40000000022 */
[----:B------:R-:W-:Y:S01]  /*2710*/  SHF.L.U32 R120, R120, 0x10, RZ ;  /* 0x0000001078787819 */ /* 0x000fe200000006ff */
[----:B------:R-:W-:Y:S01]  /*2720*/  FFMA.FTZ R38, R0, R26, R4 ;  /* 0x0000001a00267223 */ /* 0x000fe20000010004 */
[----:B------:R-:W-:Y:S01]  /*2730*/  PRMT R42, R73, 0x7632, R42 ;  /* 0x00007632492a7816 */ /* 0x000fe2000000002a */
[C---:B------:R-:W-:Y:S01]  /*2740*/  FADD.FTZ R27, -R50.reuse, R27 ;  /* 0x0000001b321b7221 */ /* 0x040fe20000010100 */
[----:B------:R-:W-:Y:S01]  /*2750*/  PRMT R46, R71, 0x7632, R46 ;  /* 0x00007632472e7816 */ /* 0x000fe2000000002e */
[----:B------:R-:W-:Y:S01]  /*2760*/  FADD.FTZ R120, -R50, R120 ;  /* 0x0000007832787221 */ /* 0x000fe20000010100 */
[----:B------:R-:W-:Y:S01]  /*2770*/  SHF.L.U32 R34, R34, 0x10, RZ ;  /* 0x0000001022227819 */ /* 0x000fe200000006ff */
[----:B------:R-:W-:Y:S01]  /*2780*/  FMUL.FTZ R87, R38, -1.4426950216293334961 ;  /* 0xbfb8aa3b26577820 */ /* 0x000fe20000410000 */
[----:B------:R-:W-:Y:S01]  /*2790*/  FMUL.FTZ R27, R10, R27 ;  /* 0x0000001b0a1b7220 */ /* 0x000fe20000410000 */
[----:B------:R-:W-:-:S02]  /*27a0*/  SHF.L.U32 R42, R42, 0x10, RZ ;  /* 0x000000102a2a7819 */ /* 0x000fc400000006ff */
[----:B------:R-:W-:Y:S01]  /*27b0*/  SHF.L.U32 R46, R46, 0x10, RZ ;  /* 0x000000102e2e7819 */ /* 0x000fe200000006ff */
[----:B------:R-:W-:Y:S01]  /*27c0*/  FMUL.FTZ R32, R34, R32 ;  /* 0x0000002022207220 */ /* 0x000fe20000410000 */
[----:B------:R-:W-:Y:S01]  /*27d0*/  FMUL.FTZ R120, R10, R120 ;  /* 0x000000780a787220 */ /* 0x000fe20000410000 */
[----:B------:R-:W-:Y:S01]  /*27e0*/  SHF.L.U32 R34, R72, 0x10, RZ ;  /* 0x0000001048227819 */ /* 0x000fe200000006ff */
[----:B------:R-:W-:Y:S01]  /*27f0*/  FFMA.FTZ R31, R3, R27, R5 ;  /* 0x0000001b031f7223 */ /* 0x000fe20000010005 */
[----:B------:R-:W0:Y:S01]  /*2800*/  MUFU.EX2 R87, R87 ;  /* 0x0000005700577308 */ /* 0x000e220000000800 */
[----:B------:R-:W-:Y:S01]  /*2810*/  FMUL.FTZ R42, R42, R30 ;  /* 0x0000001e2a2a7220 */ /* 0x000fe20000410000 */
[----:B------:R-:W-:Y:S01]  /*2820*/  FADD.FTZ R46, -R50, R46 ;  /* 0x0000002e322e7221 */ /* 0x000fe20000010100 */
[----:B------:R-:W-:Y:S01]  /*2830*/  FFMA.FTZ R30, R6, R120, R8 ;  /* 0x00000078061e7223 */ /* 0x000fe20000010008 */
[----:B------:R-:W-:Y:S01]  /*2840*/  FMUL.FTZ R36, R31, -1.4426950216293334961 ;  /* 0xbfb8aa3b1f247820 */ /* 0x000fe20000410000 */
[----:B------:R-:W-:Y:S01]  /*2850*/  FMUL.FTZ R28, R34, R28 ;  /* 0x0000001c221c7220 */ /* 0x000fe20000410000 */
[----:B------:R-:W-:Y:S01]  /*2860*/  FMUL.FTZ R46, R10, R46 ;  /* 0x0000002e0a2e7220 */ /* 0x000fe20000410000 */
[----:B------:R-:W-:-:S02]  /*2870*/  FMUL.FTZ R85, R30, -1.4426950216293334961 ;  /* 0xbfb8aa3b1e557820 */ /* 0x000fc40000410000 */
[----:B------:R-:W-:Y:S01]  /*2880*/  FMUL.FTZ R43, R0, R28 ;  /* 0x0000001c002b7220 */ /* 0x000fe20000410000 */
[----:B------:R-:W-:Y:S01]  /*2890*/  FFMA.FTZ R34, R7, R46, R9 ;  /* 0x0000002e07227223 */ /* 0x000fe20000010009 */
[----:B------:R-:W1:Y:S02]  /*28a0*/  MUFU.EX2 R36, R36 ;  /* 0x0000002400247308 */ /* 0x000e640000000800 */
[----:B------:R-:W-:Y:S01]  /*28b0*/  FFMA.FTZ R47, R20, R43, R47 ;  /* 0x0000002b142f7223 */ /* 0x000fe2000001002f */
[----:B------:R-:W-:Y:S01]  /*28c0*/  FMUL.FTZ R43, R34, -1.4426950216293334961 ;  /* 0xbfb8aa3b222b7820 */ /* 0x000fe20000410000 */
[----:B------:R-:W-:-:S04]  /*28d0*/  FMUL.FTZ R108, R6, R32 ;  /* 0x00000020066c7220 */ /* 0x000fc80000410000 */
[----:B------:R-:W3:Y:S01]  /*28e0*/  MUFU.EX2 R85, R85 ;  /* 0x0000005500557308 */ /* 0x000ee20000000800 */
[----:B0-----:R-:W-:Y:S01]  /*28f0*/  FADD.FTZ R87, R87, 1 ;  /* 0x3f80000057577421 */ /* 0x001fe20000010000 */
[C---:B------:R-:W-:Y:S01]  /*2900*/  FFMA.FTZ R47, R33.reuse, R108, R47 ;  /* 0x0000006c212f7223 */ /* 0x040fe2000001002f */
[----:B------:R-:W-:-:S05]  /*2910*/  FFMA.FTZ R33, R33, R32, R35 ;  /* 0x0000002021217223 */ /* 0x000fca0000010023 */
[----:B------:R-:W0:Y:S01]  /*2920*/  MUFU.EX2 R43, R43 ;  /* 0x0000002b002b7308 */ /* 0x000e220000000800 */
[----:B-1----:R-:W-:-:S07]  /*2930*/  FADD.FTZ R36, R36, 1 ;  /* 0x3f80000024247421 */ /* 0x002fce0000010000 */
[----:B------:R1:W5:Y:S02]  /*2940*/  MUFU.RCP R35, R87 ;  /* 0x0000005700237308 */ /* 0x0003640000001000 */
[----:B-1----:R-:W-:-:S05]  /*2950*/  SHF.L.U32 R87, R73, 0x10, RZ ;  /* 0x0000001049577819 */ /* 0x002fca00000006ff */
[----:B------:R-:W-:Y:S01]  /*2960*/  FMUL.FTZ R29, R87, R29 ;  /* 0x0000001d571d7220 */ /* 0x000fe20000410000 */
[----:B---3--:R-:W-:Y:S01]  /*2970*/  FADD.FTZ R87, R85, 1 ;  /* 0x3f80000055577421 */ /* 0x008fe20000010000 */
[----:B------:R-:W-:Y:S01]  /*2980*/  FFMA.FTZ R85, R0, R28, R37 ;  /* 0x0000001c00557223 */ /* 0x000fe20000010025 */
[----:B------:R-:W1:Y:S01]  /*2990*/  MUFU.RCP R36, R36 ;  /* 0x0000002400247308 */ /* 0x000e620000001000 */
[----:B------:R-:W-:Y:S02]  /*29a0*/  FADD.FTZ R107, R107, R32 ;  /* 0x000000206b6b7221 */ /* 0x000fe40000010000 */
[----:B------:R-:W-:Y:S01]  /*29b0*/  FFMA.FTZ R85, R6, R32, R85 ;  /* 0x0000002006557223 */ /* 0x000fe20000010055 */
[----:B------:R-:W-:Y:S01]  /*29c0*/  FMUL.FTZ R32, R3, R29 ;  /* 0x0000001d03207220 */ /* 0x000fe20000410000 */
[----:B0-----:R-:W-:-:S03]  /*29d0*/  FADD.FTZ R43, R43, 1 ;  /* 0x3f8000002b2b7421 */ /* 0x001fc60000010000 */
[----:B------:R-:W0:Y:S01]  /*29e0*/  MUFU.RCP R37, R87 ;  /* 0x0000005700257308 */ /* 0x000e220000001000 */
[----:B------:R-:W-:Y:S01]  /*29f0*/  FFMA.FTZ R32, R21, R32, R47 ;  /* 0x0000002015207223 */ /* 0x000fe2000001002f */
[----:B------:R-:W-:-:S04]  /*2a00*/  FMUL.FTZ R47, R7, R42 ;  /* 0x0000002a072f7220 */ /* 0x000fc80000410000 */
[----:B------:R-:W-:Y:S02]  /*2a10*/  FFMA.FTZ R32, R109, R47, R32 ;  /* 0x0000002f6d207223 */ /* 0x000fe40000010020 */
[----:B------:R-:W3:Y:S01]  /*2a20*/  MUFU.RCP R43, R43 ;  /* 0x0000002b002b7308 */ /* 0x000ee20000001000 */
[----:B-----5:R-:W-:Y:S01]  /*2a30*/  FADD.FTZ R47, -R35, 1 ;  /* 0x3f800000232f7421 */ /* 0x020fe20000010100 */
[----:B------:R-:W-:-:S03]  /*2a40*/  FFMA.FTZ R109, R109, R42, R39 ;  /* 0x0000002a6d6d7223 */ /* 0x000fc60000010027 */
[----:B------:R-:W-:Y:S01]  /*2a50*/  FFMA.FTZ R47, R38, R47, 1 ;  /* 0x3f800000262f7423 */ /* 0x000fe2000001002f */
[----:B-1----:R-:W-:Y:S01]  /*2a60*/  FADD.FTZ R38, -R36, 1 ;  /* 0x3f80000024267421 */ /* 0x002fe20000010100 */
[----:B0-----:R-:W-:-:S03]  /*2a70*/  FADD.FTZ R39, -R37, 1 ;  /* 0x3f80000025277421 */ /* 0x001fc60000010100 */
[----:B------:R-:W-:Y:S01]  /*2a80*/  FFMA.FTZ R38, R31, R38, 1 ;  /* 0x3f8000001f267423 */ /* 0x000fe20000010026 */
[----:B------:R-:W-:Y:S01]  /*2a90*/  FFMA.FTZ R39, R30, R39, 1 ;  /* 0x3f8000001e277423 */ /* 0x000fe20000010027 */
[----:B------:R-:W-:Y:S01]  /*2aa0*/  SHF.L.U32 R30, R74, 0x10, RZ ;  /* 0x000000104a1e7819 */ /* 0x000fe200000006ff */
[----:B------:R-:W-:Y:S01]  /*2ab0*/  FMUL.FTZ R31, R35, R47 ;  /* 0x0000002f231f7220 */ /* 0x000fe20000410000 */
[----:B------:R-:W-:Y:S01]  /*2ac0*/  FMUL.FTZ R36, R36, R38 ;  /* 0x0000002624247220 */ /* 0x000fe20000410000 */
[----:B---3--:R-:W-:Y:S01]  /*2ad0*/  FADD.FTZ R35, -R43, 1 ;  /* 0x3f8000002b237421 */ /* 0x008fe20000010100 */
[----:B------:R-:W-:Y:S01]  /*2ae0*/  PRMT R38, R76, 0x7632, R38 ;  /* 0x000076324c267816 */ /* 0x000fe20000000026 */
[----:B------:R-:W-:Y:S01]  /*2af0*/  FADD.FTZ R30, -R50, R30 ;  /* 0x0000001e321e7221 */ /* 0x000fe20000010100 */
[----:B------:R-:W-:Y:S01]  /*2b00*/  FMUL.FTZ R39, R37, R39 ;  /* 0x0000002725277220 */ /* 0x000fe20000410000 */
[----:B------:R-:W-:Y:S01]  /*2b10*/  FFMA.FTZ R35, R34, R35, 1 ;  /* 0x3f80000022237423 */ /* 0x000fe20000010023 */
[----:B------:R-:W-:Y:S01]  /*2b20*/  SHF.L.U32 R37, R38, 0x10, RZ ;  /* 0x0000001026257819 */ /* 0x000fe200000006ff */
[----:B------:R-:W-:Y:S01]  /*2b30*/  FMUL.FTZ R30, R10, R30 ;  /* 0x0000001e0a1e7220 */ /* 0x000fe20000410000 */
[----:B------:R-:W-:Y:S01]  /*2b40*/  SHF.L.U32 R34, R76, 0x10, RZ ;  /* 0x000000104c227819 */ /* 0x000fe200000006ff */
[----:B------:R-:W-:-:S02]  /*2b50*/  FMUL.FTZ R87, R43, R35 ;  /* 0x000000232b577220 */ /* 0x000fc40000410000 */
[----:B------:R-:W-:Y:S01]  /*2b60*/  FMUL.FTZ R43, R37, R39 ;  /* 0x00000027252b7220 */ /* 0x000fe20000410000 */
[----:B------:R-:W-:Y:S01]  /*2b70*/  FFMA.FTZ R39, R0, R30, R4 ;  /* 0x0000001e00277223 */ /* 0x000fe20000010004 */
[----:B------:R-:W-:Y:S01]  /*2b80*/  FMUL.FTZ R31, R34, R31 ;  /* 0x0000001f221f7220 */ /* 0x000fe20000410000 */
[----:B------:R-:W-:Y:S02]  /*2b90*/  SHF.L.U32 R35, R75, 0x10, RZ ;  /* 0x000000104b237819 */ /* 0x000fe400000006ff */
[----:B------:R-:W-:Y:S01]  /*2ba0*/  FMUL.FTZ R34, R39, -1.4426950216293334961 ;  /* 0xbfb8aa3b27227820 */ /* 0x000fe20000410000 */
[----:B------:R-:W-:Y:S01]  /*2bb0*/  FMUL.FTZ R47, R0, R31 ;  /* 0x0000001f002f7220 */ /* 0x000fe20000410000 */
[----:B------:R-:W-:Y:S01]  /*2bc0*/  PRMT R37, R77, 0x7632, R37 ;  /* 0x000076324d257816 */ /* 0x000fe20000000025 */
[----:B------:R-:W-:Y:S02]  /*2bd0*/  FADD.FTZ R35, -R50, R35 ;  /* 0x0000002332237221 */ /* 0x000fe40000010100 */
[----:B------:R-:W-:Y:S01]  /*2be0*/  FFMA.FTZ R47, R26, R47, R32 ;  /* 0x0000002f1a2f7223 */ /* 0x000fe20000010020 */
[----:B------:R-:W-:Y:S01]  /*2bf0*/  SHF.L.U32 R37, R37, 0x10, RZ ;  /* 0x0000001025257819 */ /* 0x000fe200000006ff */
[----:B------:R-:W-:Y:S01]  /*2c00*/  FMUL.FTZ R32, R10, R35 ;  /* 0x000000230a207220 */ /* 0x000fe20000410000 */
[----:B------:R-:W0:Y:S01]  /*2c10*/  MUFU.EX2 R34, R34 ;  /* 0x0000002200227308 */ /* 0x000e220000000800 */
[----:B------:R-:W-:-:S02]  /*2c20*/  FMUL.FTZ R35, R6, R43 ;  /* 0x0000002b06237220 */ /* 0x000fc40000410000 */
[----:B------:R-:W-:Y:S01]  /*2c30*/  FMUL.FTZ R87, R37, R87 ;  /* 0x0000005725577220 */ /* 0x000fe20000410000 */
[----:B------:R-:W-:Y:S01]  /*2c40*/  FFMA.FTZ R37, R3, R32, R5 ;  /* 0x0000002003257223 */ /* 0x000fe20000010005 */
[----:B------:R-:W-:Y:S01]  /*2c50*/  FFMA.FTZ R47, R120, R35, R47 ;  /* 0x00000023782f7223 */ /* 0x000fe2000001002f */
[----:B------:R-:W-:Y:S02]  /*2c60*/  PRMT R35, R74, 0x7632, R35 ;  /* 0x000076324a237816 */ /* 0x000fe40000000023 */
[----:B------:R-:W-:Y:S02]  /*2c70*/  FMUL.FTZ R38, R37, -1.4426950216293334961 ;  /* 0xbfb8aa3b25267820 */ /* 0x000fe40000410000 */
[----:B------:R-:W-:Y:S01]  /*2c80*/  SHF.L.U32 R35, R35, 0x10, RZ ;  /* 0x0000001023237819 */ /* 0x000fe200000006ff */
[----:B------:R-:W-:Y:S01]  /*2c90*/  FFMA.FTZ R120, R120, R43, R33 ;  /* 0x0000002b78787223 */ /* 0x000fe20000010021 */
[----:B------:R-:W-:Y:S02]  /*2ca0*/  SHF.L.U32 R33, R77, 0x10, RZ ;  /* 0x000000104d217819 */ /* 0x000fe400000006ff */
[----:B------:R-:W1:Y:S01]  /*2cb0*/  MUFU.EX2 R38, R38 ;  /* 0x0000002600267308 */ /* 0x000e620000000800 */
[----:B------:R-:W-:Y:S01]  /*2cc0*/  FADD.FTZ R111, -R50, R35 ;  /* 0x00000023326f7221 */ /* 0x000fe20000010100 */
[----:B0-----:R-:W-:Y:S01]  /*2cd0*/  FADD.FTZ R34, R34, 1 ;  /* 0x3f80000022227421 */ /* 0x001fe20000010000 */
[----:B------:R-:W-:-:S02]  /*2ce0*/  FMUL.FTZ R33, R33, R36 ;  /* 0x0000002421217220 */ /* 0x000fc40000410000 */
[----:B------:R-:W-:-:S03]  /*2cf0*/  FMUL.FTZ R111, R10, R111 ;  /* 0x0000006f0a6f7220 */ /* 0x000fc60000410000 */
[----:B------:R0:W-:Y:S01]  /*2d00*/  MUFU.RCP R36, R34 ;  /* 0x0000002200247308 */ /* 0x0001e20000001000 */
[----:B------:R-:W-:Y:S01]  /*2d10*/  FFMA.FTZ R35, R6, R111, R8 ;  /* 0x0000006f06237223 */ /* 0x000fe20000010008 */
[C---:B------:R-:W-:Y:S01]  /*2d20*/  FFMA.FTZ R85, R3.reuse, R29, R85 ;  /* 0x0000001d03557223 */ /* 0x040fe20000010055 */
[----:B0-----:R-:W-:-:S04]  /*2d30*/  FMUL.FTZ R34, R3, R33 ;  /* 0x0000002103227220 */ /* 0x001fc80000410000 */
[----:B------:R-:W-:Y:S01]  /*2d40*/  FFMA.FTZ R47, R27, R34, R47 ;  /* 0x000000221b2f7223 */ /* 0x000fe2000001002f */
[----:B------:R-:W-:Y:S01]  /*2d50*/  FMUL.FTZ R34, R35, -1.4426950216293334961 ;  /* 0xbfb8aa3b23227820 */ /* 0x000fe20000410000 */
[----:B------:R-:W-:Y:S01]  /*2d60*/  FADD.FTZ R86, R86, R42 ;  /* 0x0000002a56567221 */ /* 0x000fe20000010000 */
[----:B-1----:R-:W-:Y:S01]  /*2d70*/  FADD.FTZ R38, R38, 1 ;  /* 0x3f80000026267421 */ /* 0x002fe20000010000 */
[C---:B------:R-:W-:Y:S01]  /*2d80*/  FFMA.FTZ R42, R7.reuse, R42, R85 ;  /* 0x0000002a072a7223 */ /* 0x040fe20000010055 */
[-C--:B------:R-:W-:Y:S02]  /*2d90*/  FMUL.FTZ R85, R7, R87.reuse ;  /* 0x0000005707557220 */ /* 0x080fe40000410000 */
[----:B------:R-:W0:Y:S01]  /*2da0*/  MUFU.EX2 R34, R34 ;  /* 0x0000002200227308 */ /* 0x000e220000000800 */
[C---:B------:R-:W-:Y:S01]  /*2db0*/  FFMA.FTZ R109, R46.reuse, R87, R109 ;  /* 0x000000572e6d7223 */ /* 0x040fe2000001006d */
[----:B------:R-:W-:Y:S01]  /*2dc0*/  FFMA.FTZ R47, R46, R85, R47 ;  /* 0x000000552e2f7223 */ /* 0x000fe2000001002f */
[----:B------:R-:W-:-:S05]  /*2dd0*/  PRMT R46, R75, 0x7632, R46 ;  /* 0x000076324b2e7816 */ /* 0x000fca000000002e */
[----:B------:R-:W1:Y:S01]  /*2de0*/  MUFU.RCP R38, R38 ;  /* 0x0000002600267308 */ /* 0x000e620000001000 */
[----:B------:R-:W-:-:S05]  /*2df0*/  SHF.L.U32 R46, R46, 0x10, RZ ;  /* 0x000000102e2e7819 */ /* 0x000fca00000006ff */
[----:B------:R-:W-:Y:S01]  /*2e00*/  FADD.FTZ R46, -R50, R46 ;  /* 0x0000002e322e7221 */ /* 0x000fe20000010100 */
[----:B0-----:R-:W-:-:S03]  /*2e10*/  FADD.FTZ R34, R34, 1 ;  /* 0x3f80000022227421 */ /* 0x001fc60000010000 */
[----:B------:R-:W-:Y:S01]  /*2e20*/  FMUL.FTZ R108, R10, R46 ;  /* 0x0000002e0a6c7220 */ /* 0x000fe20000410000 */
[----:B------:R1:W0:Y:S03]  /*2e30*/  MUFU.RCP R122, R34 ;  /* 0x00000022007a7308 */ /* 0x0002260000001000 */
[----:B------:R-:W-:Y:S01]  /*2e40*/  FFMA.FTZ R125, R7, R108, R9 ;  /* 0x0000006c077d7223 */ /* 0x000fe20000010009 */
[----:B-1----:R-:W-:-:S04]  /*2e50*/  FADD.FTZ R34, -R38, 1 ;  /* 0x3f80000026227421 */ /* 0x002fc80000010100 */
[----:B------:R-:W-:Y:S01]  /*2e60*/  FFMA.FTZ R37, R37, R34, 1 ;  /* 0x3f80000025257423 */ /* 0x000fe20000010022 */
[----:B------:R-:W-:-:S06]  /*2e70*/  FMUL.FTZ R34, R125, -1.4426950216293334961 ;  /* 0xbfb8aa3b7d227820 */ /* 0x000fcc0000410000 */
[----:B------:R-:W1:Y:S01]  /*2e80*/  MUFU.EX2 R34, R34 ;  /* 0x0000002200227308 */ /* 0x000e620000000800 */
[----:B0-----:R-:W-:-:S04]  /*2e90*/  FADD.FTZ R46, -R122, 1 ;  /* 0x3f8000007a2e7421 */ /* 0x001fc80000010100 */
[----:B------:R-:W-:Y:S01]  /*2ea0*/  FFMA.FTZ R35, R35, R46, 1 ;  /* 0x3f80000023237423 */ /* 0x000fe2000001002e */
[----:B----4-:R-:W-:-:S03]  /*2eb0*/  PRMT R121, R78, 0x7632, R121 ;  /* 0x000076324e797816 */ /* 0x010fc60000000079 */
[----:B------:R-:W-:Y:S01]  /*2ec0*/  FMUL.FTZ R122, R122, R35 ;  /* 0x000000237a7a7220 */ /* 0x000fe20000410000 */
[----:B------:R-:W-:Y:S01]  /*2ed0*/  SHF.L.U32 R35, R78, 0x10, RZ ;  /* 0x000000104e237819 */ /* 0x000fe200000006ff */
[----:B-1----:R-:W-:Y:S01]  /*2ee0*/  FADD.FTZ R123, R34, 1 ;  /* 0x3f800000227b7421 */ /* 0x002fe20000010000 */
[----:B------:R-:W-:-:S03]  /*2ef0*/  SHF.L.U32 R121, R121, 0x10, RZ ;  /* 0x0000001079797819 */ /* 0x000fc600000006ff */
[----:B------:R-:W-:Y:S02]  /*2f00*/  FADD.FTZ R35, -R50, R35 ;  /* 0x0000002332237221 */ /* 0x000fe40000010100 */
[----:B------:R-:W0:Y:S02]  /*2f10*/  MUFU.RCP R123, R123 ;  /* 0x0000007b007b7308 */ /* 0x000e240000001000 */
[----:B------:R-:W-:Y:S01]  /*2f20*/  FMUL.FTZ R34, R10, R35 ;  /* 0x000000230a227220 */ /* 0x000fe20000410000 */
[----:B------:R-:W-:Y:S01]  /*2f30*/  FADD.FTZ R121, -R50, R121 ;  /* 0x0000007932797221 */ /* 0x000fe20000010100 */
[----:B------:R-:W-:Y:S01]  /*2f40*/  FADD.FTZ R85, -R36, 1 ;  /* 0x3f80000024557421 */ /* 0x000fe20000010100 */
[----:B------:R-:W-:Y:S01]  /*2f50*/  SHF.L.U32 R35, R79, 0x10, RZ ;  /* 0x000000104f237819 */ /* 0x000fe200000006ff */
[----:B------:R-:W-:Y:S01]  /*2f60*/  FFMA.FTZ R124, R0, R34, R4 ;  /* 0x00000022007c7223 */ /* 0x000fe20000010004 */
[----:B------:R-:W-:Y:S01]  /*2f70*/  FMUL.FTZ R121, R10, R121 ;  /* 0x000000790a797220 */ /* 0x000fe20000410000 */
[----:B------:R-:W-:Y:S01]  /*2f80*/  FMUL.FTZ R37, R38, R37 ;  /* 0x0000002526257220 */ /* 0x000fe20000410000 */
[----:B------:R-:W-:Y:S01]  /*2f90*/  FFMA.FTZ R39, R39, R85, 1 ;  /* 0x3f80000027277423 */ /* 0x000fe20000010055 */
[----:B------:R-:W-:Y:S01]  /*2fa0*/  FFMA.FTZ R42, R0, R31, R42 ;  /* 0x0000001f002a7223 */ /* 0x000fe2000001002a */
[----:B------:R-:W-:Y:S01]  /*2fb0*/  FMUL.FTZ R38, R124, -1.4426950216293334961 ;  /* 0xbfb8aa3b7c267820 */ /* 0x000fe20000410000 */
[----:B------:R-:W-:Y:S01]  /*2fc0*/  FFMA.FTZ R85, R6, R121, R8 ;  /* 0x0000007906557223 */ /* 0x000fe20000010008 */
[----:B------:R-:W-:Y:S01]  /*2fd0*/  FADD.FTZ R35, -R50, R35 ;  /* 0x0000002332237221 */ /* 0x000fe20000010100 */
[----:B------:R-:W-:Y:S01]  /*2fe0*/  FADD.FTZ R107, R107, R43 ;  /* 0x0000002b6b6b7221 */ /* 0x000fe20000010000 */
[----:B------:R-:W-:Y:S01]  /*2ff0*/  FFMA.FTZ R43, R6, R43, R42 ;  /* 0x0000002b062b7223 */ /* 0x000fe2000001002a */
[----:B------:R-:W-:Y:S01]  /*3000*/  FMUL.FTZ R36, R36, R39 ;  /* 0x0000002724247220 */ /* 0x000fe20000410000 */
[----:B------:R-:W-:Y:S01]  /*3010*/  FMUL.FTZ R42, R85, -1.4426950216293334961 ;  /* 0xbfb8aa3b552a7820 */ /* 0x000fe20000410000 */
[----:B0-----:R-:W-:Y:S01]  /*3020*/  FADD.FTZ R39, -R123, 1 ;  /* 0x3f8000007b277421 */ /* 0x001fe20000010100 */
[----:B------:R-:W0:Y:S01]  /*3030*/  MUFU.EX2 R38, R38 ;  /* 0x0000002600267308 */ /* 0x000e220000000800 */
[----:B------:R-:W-:-:S02]  /*3040*/  FMUL.FTZ R35, R10, R35 ;  /* 0x000000230a237220 */ /* 0x000fc40000410000 */
[----:B------:R-:W-:Y:S02]  /*3050*/  FFMA.FTZ R125, R125, R39, 1 ;  /* 0x3f8000007d7d7423 */ /* 0x000fe40000010027 */
[----:B------:R-:W-:-:S03]  /*3060*/  FFMA.FTZ R39, R3, R35, R5 ;  /* 0x0000002303277223 */ /* 0x000fc60000010005 */
[----:B------:R-:W1:Y:S01]  /*3070*/  MUFU.EX2 R42, R42 ;  /* 0x0000002a002a7308 */ /* 0x000e620000000800 */
[----:B------:R-:W-:-:S07]  /*3080*/  FMUL.FTZ R46, R39, -1.4426950216293334961 ;  /* 0xbfb8aa3b272e7820 */ /* 0x000fce0000410000 */
[----:B------:R-:W3:Y:S01]  /*3090*/  MUFU.EX2 R46, R46 ;  /* 0x0000002e002e7308 */ /* 0x000ee20000000800 */
[----:B0-----:R-:W-:Y:S01]  /*30a0*/  FADD.FTZ R38, R38, 1 ;  /* 0x3f80000026267421 */ /* 0x001fe20000010000 */
[----:B------:R-:W-:-:S06]  /*30b0*/  FMUL.FTZ R123, R123, R125 ;  /* 0x0000007d7b7b7220 */ /* 0x000fcc0000410000 */
[----:B------:R-:W0:Y:S01]  /*30c0*/  MUFU.RCP R38, R38 ;  /* 0x0000002600267308 */ /* 0x000e220000001000 */
[----:B-1----:R-:W-:Y:S01]  /*30d0*/  FADD.FTZ R42, R42, 1 ;  /* 0x3f8000002a2a7421 */ /* 0x002fe20000010000 */
[----:B------:R-:W-:-:S06]  /*30e0*/  PRMT R125, R80, 0x7632, R125 ;  /* 0x00007632507d7816 */ /* 0x000fcc000000007d */
[----:B------:R-:W1:Y:S01]  /*30f0*/  MUFU.RCP R42, R42 ;  /* 0x0000002a002a7308 */ /* 0x000e620000001000 */
[----:B---3--:R-:W-:Y:S01]  /*3100*/  FADD.FTZ R46, R46, 1 ;  /* 0x3f8000002e2e7421 */ /* 0x008fe20000010000 */
[----:B------:R-:W-:-:S06]  /*3110*/  SHF.L.U32 R125, R125, 0x10, RZ ;  /* 0x000000107d7d7819 */ /* 0x000fcc00000006ff */
[----:B------:R-:W3:Y:S01]  /*3120*/  MUFU.RCP R46, R46 ;  /* 0x0000002e002e7308 */ /* 0x000ee20000001000 */
[----:B------:R-:W-:Y:S01]  /*3130*/  FMUL.FTZ R122, R125, R122 ;  /* 0x0000007a7d7a7220 */ /* 0x000fe20000410000 */
[----:B0-----:R-:W-:-:S04]  /*3140*/  FADD.FTZ R125, -R38, 1 ;  /* 0x3f800000267d7421 */ /* 0x001fc80000010100 */
[----:B------:R-:W-:Y:S01]  /*3150*/  FFMA.FTZ R124, R124, R125, 1 ;  /* 0x3f8000007c7c7423 */ /* 0x000fe2000001007d */
[----:B-1----:R-:W-:-:S04]  /*3160*/  FADD.FTZ R125, -R42, 1 ;  /* 0x3f8000002a7d7421 */ /* 0x002fc80000010100 */
[----:B------:R-:W-:-:S04]  /*3170*/  FFMA.FTZ R85, R85, R125, 1 ;  /* 0x3f80000055557423 */ /* 0x000fc8000001007d */
[----:B------:R-:W-:Y:S01]  /*3180*/  FMUL.FTZ R85, R42, R85 ;  /* 0x000000552a557220 */ /* 0x000fe20000410000 */
[----:B---3--:R-:W-:-:S04]  /*3190*/  FADD.FTZ R42, -R46, 1 ;  /* 0x3f8000002e2a7421 */ /* 0x008fc80000010100 */
[----:B------:R-:W-:Y:S01]  /*31a0*/  FFMA.FTZ R39, R39, R42, 1 ;  /* 0x3f80000027277423 */ /* 0x000fe2000001002a */
[----:B------:R-:W-:Y:S01]  /*31b0*/  PRMT R42, R79, 0x7632, R42 ;  /* 0x000076324f2a7816 */ /* 0x000fe2000000002a */
[----:B------:R-:W-:Y:S01]  /*31c0*/  FMUL.FTZ R38, R38, R124 ;  /* 0x0000007c26267220 */ /* 0x000fe20000410000 */
[----:B--2---:R-:W-:Y:S02]  /*31d0*/  PRMT R124, R82, 0x7632, R124 ;  /* 0x00007632527c7816 */ /* 0x004fe4000000007c */
[----:B------:R-:W-:Y:S01]  /*31e0*/  SHF.L.U32 R42, R42, 0x10, RZ ;  /* 0x000000102a2a7819 */ /* 0x000fe200000006ff */
[----:B------:R-:W-:Y:S01]  /*31f0*/  FMUL.FTZ R39, R46, R39 ;  /* 0x000000272e277220 */ /* 0x000fe20000410000 */
[----:B------:R-:W-:-:S03]  /*3200*/  SHF.L.U32 R124, R124, 0x10, RZ ;  /* 0x000000107c7c7819 */ /* 0x000fc600000006ff */
[----:B------:R-:W-:Y:S01]  /*3210*/  FADD.FTZ R46, -R50, R42 ;  /* 0x0000002a322e7221 */ /* 0x000fe20000010100 */
[C---:B------:R-:W-:Y:S01]  /*3220*/  SHF.L.U32 R42, R81.reuse, 0x10, RZ ;  /* 0x00000010512a7819 */ /* 0x040fe200000006ff */
[----:B------:R-:W-:Y:S02]  /*3230*/  FMUL.FTZ R85, R124, R85 ;  /* 0x000000557c557220 */ /* 0x000fe40000410000 */
[----:B------:R-:W-:Y:S01]  /*3240*/  FMUL.FTZ R46, R10, R46 ;  /* 0x0000002e0a2e7220 */ /* 0x000fe20000410000 */
[----:B------:R-:W-:Y:S01]  /*3250*/  SHF.L.U32 R124, R80, 0x10, RZ ;  /* 0x00000010507c7819 */ /* 0x000fe200000006ff */
[----:B------:R-:W-:Y:S01]  /*3260*/  FMUL.FTZ R37, R42, R37 ;  /* 0x000000252a257220 */ /* 0x000fe20000410000 */
[----:B------:R-:W-:Y:S01]  /*3270*/  PRMT R125, R81, 0x7632, R125 ;  /* 0x00007632517d7816 */ /* 0x000fe2000000007d */
[----:B------:R-:W-:Y:S02]  /*3280*/  FFMA.FTZ R42, R7, R46, R9 ;  /* 0x0000002e072a7223 */ /* 0x000fe40000010009 */
[----:B------:R-:W-:Y:S01]  /*3290*/  FMUL.FTZ R36, R124, R36 ;  /* 0x000000247c247220 */ /* 0x000fe20000410000 */
[----:B------:R-:W-:Y:S01]  /*32a0*/  SHF.L.U32 R125, R125, 0x10, RZ ;  /* 0x000000107d7d7819 */ /* 0x000fe200000006ff */
[----:B------:R-:W-:-:S04]  /*32b0*/  FMUL.FTZ R124, R42, -1.4426950216293334961 ;  /* 0xbfb8aa3b2a7c7820 */ /* 0x000fc80000410000 */
[----:B------:R-:W-:Y:S01]  /*32c0*/  FMUL.FTZ R123, R125, R123 ;  /* 0x0000007b7d7b7220 */ /* 0x000fe20000410000 */
[----:B------:R-:W-:Y:S01]  /*32d0*/  FMUL.FTZ R125, R0, R36 ;  /* 0x00000024007d7220 */ /* 0x000fe20000410000 */
[----:B------:R-:W0:Y:S03]  /*32e0*/  MUFU.EX2 R124, R124 ;  /* 0x0000007c007c7308 */ /* 0x000e260000000800 */
[----:B------:R-:W-:Y:S01]  /*32f0*/  FFMA.FTZ R47, R30, R125, R47 ;  /* 0x0000007d1e2f7223 */ /* 0x000fe2000001002f */
[----:B------:R-:W-:-:S04]  /*3300*/  FMUL.FTZ R125, R6, R122 ;  /* 0x0000007a067d7220 */ /* 0x000fc80000410000 */
[----:B------:R-:W-:Y:S01]  /*3310*/  FFMA.FTZ R47, R111, R125, R47 ;  /* 0x0000007d6f2f7223 */ /* 0x000fe2000001002f */
[----:B------:R-:W-:-:S04]  /*3320*/  FMUL.FTZ R125, R3, R37 ;  /* 0x00000025037d7220 */ /* 0x000fc80000410000 */
[----:B------:R-:W-:Y:S01]  /*3330*/  FFMA.FTZ R47, R32, R125, R47 ;  /* 0x0000007d202f7223 */ /* 0x000fe2000001002f */
[----:B------:R-:W-:Y:S01]  /*3340*/  SHF.L.U32 R125, R82, 0x10, RZ ;  /* 0x00000010527d7819 */ /* 0x000fe200000006ff */
[----:B0-----:R-:W-:-:S04]  /*3350*/  FADD.FTZ R124, R124, 1 ;  /* 0x3f8000007c7c7421 */ /* 0x001fc80000010000 */
[----:B------:R-:W-:Y:S02]  /*3360*/  FMUL.FTZ R38, R125, R38 ;  /* 0x000000267d267220 */ /* 0x000fe40000410000 */
[----:B------:R0:W1:Y:S02]  /*3370*/  MUFU.RCP R125, R124 ;  /* 0x0000007c007d7308 */ /* 0x0000640000001000 */
[----:B0-----:R-:W-:-:S04]  /*3380*/  FMUL.FTZ R124, R7, R123 ;  /* 0x0000007b077c7220 */ /* 0x001fc80000410000 */
[----:B------:R-:W-:Y:S01]  /*3390*/  FFMA.FTZ R47, R108, R124, R47 ;  /* 0x0000007c6c2f7223 */ /* 0x000fe2000001002f */
[----:B------:R-:W-:Y:S01]  /*33a0*/  FMUL.FTZ R124, R0, R38 ;  /* 0x00000026007c7220 */ /* 0x000fe20000410000 */
[----:B------:R-:W-:-:S03]  /*33b0*/  FFMA.FTZ R43, R3, R33, R43 ;  /* 0x00000021032b7223 */ /* 0x000fc6000001002b */
[----:B------:R-:W-:Y:S01]  /*33c0*/  FFMA.FTZ R124, R34, R124, R47 ;  /* 0x0000007c227c7223 */ /* 0x000fe2000001002f */
[----:B------:R-:W-:Y:S01]  /*33d0*/  FMUL.FTZ R47, R6, R85 ;  /* 0x00000055062f7220 */ /* 0x000fe20000410000 */
[----:B------:R-:W-:-:S03]  /*33e0*/  FFMA.FTZ R43, R7, R87, R43 ;  /* 0x00000057072b7223 */ /* 0x000fc6000001002b */
[----:B------:R-:W-:Y:S01]  /*33f0*/  FFMA.FTZ R124, R121, R47, R124 ;  /* 0x0000002f797c7223 */ /* 0x000fe2000001007c */
[----:B-1----:R-:W-:-:S04]  /*3400*/  FADD.FTZ R47, -R125, 1 ;  /* 0x3f8000007d2f7421 */ /* 0x002fc80000010100 */
[----:B------:R-:W-:Y:S01]  /*3410*/  FFMA.FTZ R47, R42, R47, 1 ;  /* 0x3f8000002a2f7423 */ /* 0x000fe2000001002f */
[----:B------:R-:W-:Y:S01]  /*3420*/  FFMA.FTZ R42, R0, R36, R43 ;  /* 0x00000024002a7223 */ /* 0x000fe2000001002b */
[----:B------:R-:W-:-:S03]  /*3430*/  SHF.L.U32 R43, R83, 0x10, RZ ;  /* 0x00000010532b7819 */ /* 0x000fc600000006ff */
[----:B------:R-:W-:Y:S02]  /*3440*/  FFMA.FTZ R42, R6, R122, R42 ;  /* 0x0000007a062a7223 */ /* 0x000fe4000001002a */
[----:B------:R-:W-:Y:S01]  /*3450*/  FMUL.FTZ R39, R43, R39 ;  /* 0x000000272b277220 */ /* 0x000fe20000410000 */
[----:B------:R-:W-:Y:S01]  /*3460*/  PRMT R43, R83, 0x7632, R43 ;  /* 0x00007632532b7816 */ /* 0x000fe2000000002b */
[----:B------:R-:W-:Y:S01]  /*3470*/  FFMA.FTZ R42, R3, R37, R42 ;  /* 0x00000025032a7223 */ /* 0x000fe2000001002a */
[----:B------:R-:W-:Y:S01]  /*3480*/  UIADD3.X UR8, URZ, UR5, URZ, UP0, !UPT ;  /* 0x000000053f087290 */ /* 0x000fe200087fe43f */
[----:B------:R-:W-:Y:S01]  /*3490*/  FFMA.FTZ R40, R51, R16, R40 ;  /* 0x0000001033287223 */ /* 0x000fe20000010028 */
[----:B------:R-:W-:Y:S01]  /*34a0*/  UISETP.GE.U32.AND UP0, UPT, UR6, UR14, UPT ;  /* 0x0000000e0600728c */ /* 0x000fe2000bf06070 */
[----:B------:R-:W-:Y:S01]  /*34b0*/  FFMA.FTZ R42, R7, R123, R42 ;  /* 0x0000007b072a7223 */ /* 0x000fe2000001002a */
[----:B------:R-:W-:Y:S01]  /*34c0*/  SHF.L.U32 R43, R43, 0x10, RZ ;  /* 0x000000102b2b7819 */ /* 0x000fe200000006ff */
[----:B------:R-:W-:Y:S01]  /*34d0*/  FADD.FTZ R41, R41, R16 ;  /* 0x0000001029297221 */ /* 0x000fe20000010000 */
[----:B------:R-:W-:Y:S01]  /*34e0*/  FFMA.FTZ R44, R11, R17, R44 ;  /* 0x000000110b2c7223 */ /* 0x000fe2000001002c */
[----:B------:R-:W-:Y:S01]  /*34f0*/  FADD.FTZ R45, R45, R17 ;  /* 0x000000112d2d7221 */ /* 0x000fe20000010000 */
[----:B------:R-:W-:Y:S01]  /*3500*/  FMUL.FTZ R47, R125, R47 ;  /* 0x0000002f7d2f7220 */ /* 0x000fe20000410000 */
[----:B------:R-:W-:Y:S01]  /*3510*/  FFMA.FTZ R42, R0, R38, R42 ;  /* 0x00000026002a7223 */ /* 0x000fe2000001002a */
[----:B------:R-:W-:Y:S01]  /*3520*/  UISETP.GE.AND.EX UP0, UPT, UR8, UR15, UPT, UP0 ;  /* 0x0000000f0800728c */ /* 0x000fe2000bf06300 */
[----:B------:R-:W-:Y:S01]  /*3530*/  FFMA.FTZ R40, R12, R22, R40 ;  /* 0x000000160c287223 */ /* 0x000fe20000010028 */
[----:B------:R-:W-:Y:S01]  /*3540*/  FADD.FTZ R41, R41, R22 ;  /* 0x0000001629297221 */ /* 0x000fe20000010000 */
[----:B------:R-:W-:Y:S01]  /*3550*/  FFMA.FTZ R44, R15, R23, R44 ;  /* 0x000000170f2c7223 */ /* 0x000fe2000001002c */
[----:B------:R-:W-:Y:S01]  /*3560*/  FADD.FTZ R45, R45, R23 ;  /* 0x000000172d2d7221 */ /* 0x000fe20000010000 */
[----:B------:R-:W-:Y:S01]  /*3570*/  FMUL.FTZ R47, R43, R47 ;  /* 0x0000002f2b2f7220 */ /* 0x000fe20000410000 */
[----:B------:R-:W-:Y:S01]  /*3580*/  FMUL.FTZ R43, R3, R39 ;  /* 0x00000027032b7220 */ /* 0x000fe20000410000 */
[----:B------:R-:W-:Y:S01]  /*3590*/  FFMA.FTZ R42, R6, R85, R42 ;  /* 0x00000055062a7223 */ /* 0x000fe2000001002a */
[----:B------:R-:W-:Y:S01]  /*35a0*/  FFMA.FTZ R40, R18, R24, R40 ;  /* 0x0000001812287223 */ /* 0x000fe20000010028 */
[----:B------:R-:W-:Y:S01]  /*35b0*/  FADD.FTZ R41, R41, R24 ;  /* 0x0000001829297221 */ /* 0x000fe20000010000 */
[----:B------:R-:W-:Y:S01]  /*35c0*/  FFMA.FTZ R44, R19, R25, R44 ;  /* 0x00000019132c7223 */ /* 0x000fe2000001002c */
[----:B------:R-:W-:Y:S01]  /*35d0*/  FADD.FTZ R45, R45, R25 ;  /* 0x000000192d2d7221 */ /* 0x000fe20000010000 */
[----:B------:R-:W-:Y:S01]  /*35e0*/  PLOP3.LUT P0, PT, PT, PT, UP0, 0x80, 0x0 ;  /* 0x000000000000781c */ /* 0x000fe20003f0f008 */
[----:B------:R-:W-:Y:S01]  /*35f0*/  FFMA.FTZ R43, R35, R43, R124 ;  /* 0x0000002b232b7223 */ /* 0x000fe2000001007c */
[----:B------:R-:W-:Y:S01]  /*3600*/  FFMA.FTZ R42, R3, R39, R42 ;  /* 0x00000027032a7223 */ /* 0x000fe2000001002a */
[----:B------:R-:W-:Y:S01]  /*3610*/  FMUL.FTZ R124, R7, R47 ;  /* 0x0000002f077c7220 */ /* 0x000fe20000410000 */
[----:B------:R-:W-:Y:S01]  /*3620*/  FFMA.FTZ R40, R20, R28, R40 ;  /* 0x0000001c14287223 */ /* 0x000fe20000010028 */
[----:B------:R-:W-:Y:S01]  /*3630*/  FADD.FTZ R41, R41, R28 ;  /* 0x0000001c29297221 */ /* 0x000fe20000010000 */
[----:B------:R-:W-:Y:S01]  /*3640*/  FFMA.FTZ R44, R21, R29, R44 ;  /* 0x0000001d152c7223 */ /* 0x000fe2000001002c */
[----:B------:R-:W-:Y:S01]  /*3650*/  FADD.FTZ R45, R45, R29 ;  /* 0x0000001d2d2d7221 */ /* 0x000fe20000010000 */
[----:B------:R-:W-:Y:S01]  /*3660*/  FFMA.FTZ R43, R46, R124, R43 ;  /* 0x0000007c2e2b7223 */ /* 0x000fe2000001002b */
[----:B------:R-:W-:Y:S01]  /*3670*/  FFMA.FTZ R42, R7, R47, R42 ;  /* 0x0000002f072a7223 */ /* 0x000fe2000001002a */
[----:B------:R-:W-:Y:S01]  /*3680*/  FADD.FTZ R86, R86, R87 ;  /* 0x0000005756567221 */ /* 0x000fe20000010000 */
[----:B------:R-:W-:Y:S01]  /*3690*/  FFMA.FTZ R40, R26, R31, R40 ;  /* 0x0000001f1a287223 */ /* 0x000fe20000010028 */
[----:B------:R-:W-:Y:S01]  /*36a0*/  FADD.FTZ R41, R41, R31 ;  /* 0x0000001f29297221 */ /* 0x000fe20000010000 */
[----:B------:R-:W-:Y:S01]  /*36b0*/  FFMA.FTZ R44, R27, R33, R44 ;  /* 0x000000211b2c7223 */ /* 0x000fe2000001002c */
[----:B------:R-:W-:Y:S01]  /*36c0*/  FADD.FTZ R45, R45, R33 ;  /* 0x000000212d2d7221 */ /* 0x000fe20000010000 */
[----:B------:R-:W-:Y:S01]  /*36d0*/  FADD.FTZ R107, R107, R122 ;  /* 0x0000007a6b6b7221 */ /* 0x000fe20000010000 */
[----:B------:R-:W-:Y:S01]  /*36e0*/  FFMA.FTZ R109, R108, R123, R109 ;  /* 0x0000007b6c6d7223 */ /* 0x000fe2000001006d */
[----:B------:R0:W-:Y:S01]  /*36f0*/  STS.64 [R84], R42 ;  /* 0x0000002a54007388 */ /* 0x0001e20000000a00 */
[----:B------:R-:W-:Y:S01]  /*3700*/  FFMA.FTZ R120, R111, R122, R120 ;  /* 0x0000007a6f787223 */ /* 0x000fe20000010078 */
[----:B------:R-:W-:Y:S01]  /*3710*/  FADD.FTZ R86, R86, R123 ;  /* 0x0000007b56567221 */ /* 0x000fe20000010000 */
[----:B------:R-:W-:Y:S01]  /*3720*/  FFMA.FTZ R40, R30, R36, R40 ;  /* 0x000000241e287223 */ /* 0x000fe20000010028 */
[----:B------:R-:W-:Y:S01]  /*3730*/  FADD.FTZ R41, R41, R36 ;  /* 0x0000002429297221 */ /* 0x000fe20000010000 */
[----:B------:R-:W-:Y:S01]  /*3740*/  FFMA.FTZ R44, R32, R37, R44 ;  /* 0x00000025202c7223 */ /* 0x000fe2000001002c */
[----:B------:R-:W-:Y:S01]  /*3750*/  FADD.FTZ R45, R45, R37 ;  /* 0x000000252d2d7221 */ /* 0x000fe20000010000 */
[----:B------:R-:W-:Y:S01]  /*3760*/  HFMA2.MMA R108, -RZ, RZ, 0, 0 ;  /* 0x00000000ff6c7435 */ /* 0x000fe200000001ff */
[----:B------:R-:W-:Y:S01]  /*3770*/  FFMA.FTZ R46, R46, R47, R109 ;  /* 0x0000002f2e2e7223 */ /* 0x000fe2000001006d */
[----:B------:R-:W-:Y:S01]  /*3780*/  FADD.FTZ R47, R86, R47 ;  /* 0x0000002f562f7221 */ /* 0x000fe20000010000 */
[----:B------:R-:W-:Y:S01]  /*3790*/  ISETP.GT.U32.AND P2, PT, R117, 0x1f, PT ;  /* 0x0000001f7500780c */ /* 0x000fe20003f44070 */
[----:B------:R-:W-:Y:S01]  /*37a0*/  FFMA.FTZ R40, R34, R38, R40 ;  /* 0x0000002622287223 */ /* 0x000fe20000010028 */
[----:B0-----:R-:W-:Y:S01]  /*37b0*/  FADD.FTZ R43, R107, R85 ;  /* 0x000000556b2b7221 */ /* 0x001fe20000010000 */
[----:B------:R-:W-:Y:S01]  /*37c0*/  FFMA.FTZ R42, R121, R85, R120 ;  /* 0x00000055792a7223 */ /* 0x000fe20000010078 */
[----:B------:R-:W-:Y:S01]  /*37d0*/  BAR.SYNC.DEFER_BLOCKING 0x0 ;  /* 0x0000000000007b1d */ /* 0x000fe20000010000 */
[----:B------:R-:W-:Y:S01]  /*37e0*/  LOP3.LUT P1, RZ, R117, 0xffffffe1, RZ, 0xc0, !PT ;  /* 0xffffffe175ff7812 */ /* 0x000fe2000782c0ff */
[----:B------:R-:W-:Y:S01]  /*37f0*/  FADD.FTZ R41, R41, R38 ;  /* 0x0000002629297221 */ /* 0x000fe20000010000 */
[----:B------:R-:W-:Y:S01]  /*3800*/  MOV R107, RZ ;  /* 0x000000ff006b7202 */ /* 0x000fe20000000f00 */
[----:B------:R-:W-:Y:S01]  /*3810*/  FFMA.FTZ R44, R35, R39, R44 ;  /* 0x00000027232c7223 */ /* 0x000fe2000001002c */
[----:B------:R-:W-:Y:S01]  /*3820*/  FADD.FTZ R45, R45, R39 ;  /* 0x000000272d2d7221 */ /* 0x000fe20000010000 */
[----:B------:R-:W-:Y:S08]  /*3830*/  @!P0 BRA `(.L_x_1010) ;  /* 0x0000000000a88947 */ /* 0x000ff00003800000 */
[----:B------:R-:W2:Y:S04]  /*3840*/  LDL R111, [R1+0xc] ;  /* 0x00000c00016f7983 */ /* 0x000ea80000100800 */
[----:B------:R-:W3:Y:S04]  /*3850*/  LDL R87, [R1+0x8] ;  /* 0x0000080001577983 */ /* 0x000ee80000100800 */
[----:B------:R-:W4:Y:S04]  /*3860*/  LDL R124, [R1+0x4] ;  /* 0x00000400017c7983 */ /* 0x000f280000100800 */
[----:B------:R-:W5:Y:S01]  /*3870*/  LDL R125, [R1] ;  /* 0x00000000017d7983 */ /* 0x000f620000100800 */
[----:B------:R-:W0:Y:S01]  /*3880*/  S2UR UR10, SR_CgaCtaId ;  /* 0x00000000000a79c3 */ /* 0x000e220000008800 */
[----:B------:R-:W-:Y:S01]  /*3890*/  UMOV UR5, 0x400 ;  /* 0x0000040000057882 */ /* 0x000fe20000000000 */
[----:B------:R-:W-:-:S04]  /*38a0*/  SHF.L.U32 R85, R117, 0x1, RZ ;  /* 0x0000000175557819 */ /* 0x000fc800000006ff */
[----:B------:R-:W-:Y:S01]  /*38b0*/  LOP3.LUT R85, R85, 0x18, RZ, 0xc0, !PT ;  /* 0x0000001855557812 */ /* 0x000fe200078ec0ff */
[----:B0-----:R-:W-:-:S06]  /*38c0*/  ULEA UR5, UR10, UR5, 0x18 ;  /* 0x000000050a057291 */ /* 0x001fcc000f8ec03f */
[----:B------:R-:W-:-:S04]  /*38d0*/  LEA R84, R117, UR5, 0x5 ;  /* 0x0000000575547c11 */ /* 0x000fc8000f8e28ff */
[----:B------:R-:W-:-:S05]  /*38e0*/  IADD3 R86, R84, R85, RZ ;  /* 0x0000005554567210 */ /* 0x000fca0007ffe0ff */
[----:B------:R0:W-:Y:S02]  /*38f0*/  STS.64 [R86], R40 ;  /* 0x0000002856007388 */ /* 0x0001e40000000a00 */
[----:B0-----:R-:W-:-:S04]  /*3900*/  LOP3.LUT R86, R85, 0x8, RZ, 0x3c, !PT ;  /* 0x0000000855567812 */ /* 0x001fc800078e3cff */
[----:B------:R-:W-:-:S05]  /*3910*/  IADD3 R86, R84, R86, RZ ;  /* 0x0000005654567210 */ /* 0x000fca0007ffe0ff */
[----:B------:R0:W-:Y:S02]  /*3920*/  STS.64 [R86], R42 ;  /* 0x0000002a56007388 */ /* 0x0001e40000000a00 */
[C---:B0-----:R-:W-:Y:S02]  /*3930*/  LOP3.LUT R86, R85.reuse, 0x10, RZ, 0x3c, !PT ;  /* 0x0000001055567812 */ /* 0x041fe400078e3cff */
[----:B------:R-:W-:Y:S02]  /*3940*/  LOP3.LUT R85, R85, 0x18, RZ, 0x3c, !PT ;  /* 0x0000001855557812 */ /* 0x000fe400078e3cff */
[C---:B------:R-:W-:Y:S02]  /*3950*/  IADD3 R86, R84.reuse, R86, RZ ;  /* 0x0000005654567210 */ /* 0x040fe40007ffe0ff */
[----:B------:R-:W-:-:S03]  /*3960*/  IADD3 R85, R84, R85, RZ ;  /* 0x0000005554557210 */ /* 0x000fc60007ffe0ff */
[----:B------:R0:W-:Y:S04]  /*3970*/  STS.64 [R86], R44 ;  /* 0x0000002c56007388 */ /* 0x0001e80000000a00 */
[----:B------:R-:W-:Y:S01]  /*3980*/  STS.64 [R85], R46 ;  /* 0x0000002e55007388 */ /* 0x000fe20000000a00 */
[----:B0-----:R-:W-:-:S04]  /*3990*/  LEA R86, R110, UR5, 0x5 ;  /* 0x000000056e567c11 */ /* 0x001fc8000f8e28ff */
        /* <DEDUP_REMOVED lines=11> */
[-C--:B----4-:R-:W-:Y:S02]  /*3a50*/  LEA R84, R124, R86.reuse, 0x3 ;  /* 0x000000567c547211 */ /* 0x090fe400078e18ff */
[----:B-----5:R-:W-:-:S04]  /*3a60*/  LEA R86, R125, R86, 0x3 ;  /* 0x000000567d567211 */ /* 0x020fc800078e18ff */
[----:B------:R-:W0:Y:S04]  /*3a70*/  LDS.64 R84, [R84] ;  /* 0x0000000054547984 */ /* 0x000e280000000a00 */
[----:B------:R-:W1:Y:S01]  /*3a80*/  LDS.64 R86, [R86+0x1e00] ;  /* 0x001e000056567984 */ /* 0x000e620000000a00 */
[----:B0-----:R-:W-:Y:S01]  /*3a90*/  FADD.FTZ R85, RZ, R85 ;  /* 0x00000055ff557221 */ /* 0x001fe20000010000 */
[----:B------:R-:W-:-:S03]  /*3aa0*/  FADD.FTZ R84, RZ, R84 ;  /* 0x00000054ff547221 */ /* 0x000fc60000010000 */
[----:B-1----:R-:W-:Y:S01]  /*3ab0*/  FADD.FTZ R87, R85, R87 ;  /* 0x0000005755577221 */ /* 0x002fe20000010000 */
[----:B------:R-:W-:-:S05]  /*3ac0*/  FADD.FTZ R86, R84, R86 ;  /* 0x0000005654567221 */ /* 0x000fca0000010000 */
[----:B------:R0:W-:Y:S02]  /*3ad0*/  STG.E.64 desc[UR12][R112.64+0x8000], R86 ;  /* 0x0080005670007986 */ /* 0x0001e4000c101b0c */
.L_x_1010:
[----:B------:R-:W-:Y:S04]  /*3ae0*/  BSSY B0, `(.L_x_1011) ;  /* 0x0000070000007945 */ /* 0x000fe80003800000 */
[----:B------:R-:W-:Y:S05]  /*3af0*/  @P2 BRA `(.L_x_1012) ;  /* 0x0000000400b82947 */ /* 0x000fea0003800000 */
[----:B------:R-:W-:Y:S02]  /*3b00*/  SHF.R.U32.HI R84, RZ, 0x2, R116 ;  /* 0x00000002ff547819 */ /* 0x000fe40000011674 */
[----:B0-----:R-:W-:Y:S02]  /*3b10*/  IADD3 R86, R116, 0x4, RZ ;  /* 0x0000000474567810 */ /* 0x001fe40007ffe0ff */
[----:B------:R-:W-:Y:S01]  /*3b20*/  SHF.L.U32 R109, R117, 0x3, RZ ;  /* 0x00000003756d7819 */ /* 0x000fe200000006ff */
[----:B------:R-:W-:Y:S01]  /*3b30*/  IMAD R84, R84, 0x18, R2 ;  /* 0x0000001854547824 */ /* 0x000fe200078e0202 */
[----:B------:R-:W-:Y:S02]  /*3b40*/  SHF.R.U32.HI R86, RZ, 0x2, R86 ;  /* 0x00000002ff567819 */ /* 0x000fe40000011656 */
[----:B------:R-:W-:Y:S02]  /*3b50*/  LOP3.LUT R109, R109, 0x8, RZ, 0xc0, !PT ;  /* 0x000000086d6d7812 */ /* 0x000fe400078ec0ff */
[----:B------:R-:W-:Y:S01]  /*3b60*/  IADD3 R111, R116, 0xc, RZ ;  /* 0x0000000c746f7810 */ /* 0x000fe20007ffe0ff */
[----:B------:R-:W-:Y:S01]  /*3b70*/  IMAD R86, R86, 0x18, R2 ;  /* 0x0000001856567824 */ /* 0x000fe200078e0202 */
[----:B------:R-:W-:-:S02]  /*3b80*/  IADD3 R84, R109, R84, RZ ;  /* 0x000000546d547210 */ /* 0x000fc40007ffe0ff */
[----:B------:R-:W-:Y:S02]  /*3b90*/  SHF.R.U32.HI R111, RZ, 0x2, R111 ;  /* 0x00000002ff6f7819 */ /* 0x000fe4000001166f */
[----:B------:R-:W-:Y:S02]  /*3ba0*/  IADD3 R86, R109, R86, RZ ;  /* 0x000000566d567210 */ /* 0x000fe40007ffe0ff */
[----:B------:R-:W0:Y:S01]  /*3bb0*/  LDS.64 R84, [R84] ;  /* 0x0000000054547984 */ /* 0x000e220000000a00 */
[----:B------:R-:W-:Y:S01]  /*3bc0*/  SHF.L.U32 R120, R117, 0x3, RZ ;  /* 0x0000000375787819 */ /* 0x000fe200000006ff */
[----:B------:R-:W-:Y:S01]  /*3bd0*/  IMAD R111, R111, 0x18, R2 ;  /* 0x000000186f6f7824 */ /* 0x000fe200078e0202 */
[----:B------:R-:W-:Y:S01]  /*3be0*/  SHF.L.U32 R121, R117, 0x3, RZ ;  /* 0x0000000375797819 */ /* 0x000fe200000006ff */
[----:B------:R-:W1:Y:S01]  /*3bf0*/  LDS.64 R86, [R86] ;  /* 0x0000000056567984 */ /* 0x000e620000000a00 */
[----:B------:R-:W-:Y:S02]  /*3c00*/  LOP3.LUT R120, R120, 0x8, RZ, 0xc0, !PT ;  /* 0x0000000878787812 */ /* 0x000fe400078ec0ff */
[----:B------:R-:W-:-:S02]  /*3c10*/  LOP3.LUT R121, R121, 0x8, RZ, 0xc0, !PT ;  /* 0x0000000879797812 */ /* 0x000fc400078ec0ff */
[----:B------:R-:W-:Y:S02]  /*3c20*/  IADD3 R111, R111, R120, RZ ;  /* 0x000000786f6f7210 */ /* 0x000fe40007ffe0ff */
[C---:B------:R-:W-:Y:S02]  /*3c30*/  IADD3 R120, R116.reuse, 0x10, RZ ;  /* 0x0000001074787810 */ /* 0x040fe40007ffe0ff */
[----:B------:R-:W-:Y:S02]  /*3c40*/  IADD3 R107, R116, 0x34, RZ ;  /* 0x00000034746b7810 */ /* 0x000fe40007ffe0ff */
[----:B------:R-:W-:Y:S02]  /*3c50*/  SHF.R.U32.HI R120, RZ, 0x2, R120 ;  /* 0x00000002ff787819 */ /* 0x000fe40000011678 */
[----:B------:R-:W-:-:S03]  /*3c60*/  SHF.R.U32.HI R107, RZ, 0x2, R107 ;  /* 0x00000002ff6b7819 */ /* 0x000fc6000001166b */
[--C-:B------:R-:W-:Y:S02]  /*3c70*/  IMAD R120, R120, 0x18, R2.reuse ;  /* 0x0000001878787824 */ /* 0x100fe400078e0202 */
[----:B------:R-:W-:-:S03]  /*3c80*/  IMAD R107, R107, 0x18, R2 ;  /* 0x000000186b6b7824 */ /* 0x000fc600078e0202 */
[----:B------:R-:W-:Y:S02]  /*3c90*/  IADD3 R120, R121, R120, RZ ;  /* 0x0000007879787210 */ /* 0x000fe40007ffe0ff */
[----:B------:R-:W-:Y:S01]  /*3ca0*/  IADD3 R107, R109, R107, RZ ;  /* 0x0000006b6d6b7210 */ /* 0x000fe20007ffe0ff */
[----:B0-----:R-:W-:Y:S01]  /*3cb0*/  FADD.FTZ R84, RZ, R84 ;  /* 0x00000054ff547221 */ /* 0x001fe20000010000 */
[----:B------:R-:W-:-:S03]  /*3cc0*/  FADD.FTZ R85, RZ, R85 ;  /* 0x00000055ff557221 */ /* 0x000fc60000010000 */
[----:B-1----:R-:W-:Y:S01]  /*3cd0*/  FADD.FTZ R86, R84, R86 ;  /* 0x0000005654567221 */ /* 0x002fe20000010000 */
[----:B------:R-:W-:Y:S01]  /*3ce0*/  IADD3 R84, R116, 0x8, RZ ;  /* 0x0000000874547810 */ /* 0x000fe20007ffe0ff */
[----:B------:R-:W-:-:S03]  /*3cf0*/  FADD.FTZ R87, R85, R87 ;  /* 0x0000005755577221 */ /* 0x000fc60000010000 */
[----:B------:R-:W-:-:S05]  /*3d00*/  SHF.R.U32.HI R84, RZ, 0x2, R84 ;  /* 0x00000002ff547819 */ /* 0x000fca0000011654 */
[----:B------:R-:W-:-:S05]  /*3d10*/  IMAD R84, R84, 0x18, R2 ;  /* 0x0000001854547824 */ /* 0x000fca00078e0202 */
[----:B------:R-:W-:-:S06]  /*3d20*/  IADD3 R84, R109, R84, RZ ;  /* 0x000000546d547210 */ /* 0x000fcc0007ffe0ff */
[----:B------:R-:W0:Y:S02]  /*3d30*/  LDS.64 R84, [R84] ;  /* 0x0000000054547984 */ /* 0x000e240000000a00 */
[----:B0-----:R-:W-:Y:S01]  /*3d40*/  FADD.FTZ R86, R86, R84 ;  /* 0x0000005456567221 */ /* 0x001fe20000010000 */
[----:B------:R-:W-:Y:S02]  /*3d50*/  FADD.FTZ R87, R87, R85 ;  /* 0x0000005557577221 */ /* 0x000fe40000010000 */
[----:B------:R0:W1:Y:S02]  /*3d60*/  LDS.64 R84, [R111] ;  /* 0x000000006f547984 */ /* 0x0000640000000a00 */
[----:B0-----:R-:W-:-:S04]  /*3d70*/  IADD3 R111, R116, 0x14, RZ ;  /* 0x00000014746f7810 */ /* 0x001fc80007ffe0ff */
[----:B------:R-:W-:-:S05]  /*3d80*/  SHF.R.U32.HI R111, RZ, 0x2, R111 ;  /* 0x00000002ff6f7819 */ /* 0x000fca000001166f */
[----:B------:R-:W-:-:S05]  /*3d90*/  IMAD R111, R111, 0x18, R2 ;  /* 0x000000186f6f7824 */ /* 0x000fca00078e0202 */
[----:B------:R-:W-:Y:S02]  /*3da0*/  IADD3 R111, R121, R111, RZ ;  /* 0x0000006f796f7210 */ /* 0x000fe40007ffe0ff */
[----:B------:R-:W-:-:S04]  /*3db0*/  SHF.L.U32 R121, R117, 0x3, RZ ;  /* 0x0000000375797819 */ /* 0x000fc800000006ff */
[----:B------:R-:W-:Y:S01]  /*3dc0*/  LOP3.LUT R121, R121, 0x8, RZ, 0xc0, !PT ;  /* 0x0000000879797812 */ /* 0x000fe200078ec0ff */
[----:B-1----:R-:W-:Y:S01]  /*3dd0*/  FADD.FTZ R86, R86, R84 ;  /* 0x0000005456567221 */ /* 0x002fe20000010000 */
[----:B------:R-:W-:Y:S02]  /*3de0*/  FADD.FTZ R87, R87, R85 ;  /* 0x0000005557577221 */ /* 0x000fe40000010000 */
[----:B------:R0:W1:Y:S02]  /*3df0*/  LDS.64 R84, [R120] ;  /* 0x0000000078547984 */ /* 0x0000640000000a00 */
[----:B0-----:R-:W-:-:S04]  /*3e00*/  IADD3 R120, R116, 0x18, RZ ;  /* 0x0000001874787810 */ /* 0x001fc80007ffe0ff */
[----:B------:R-:W-:-:S05]  /*3e10*/  SHF.R.U32.HI R120, RZ, 0x2, R120 ;  /* 0x00000002ff787819 */ /* 0x000fca0000011678 */
[----:B------:R-:W-:-:S05]  /*3e20*/  IMAD R120, R120, 0x18, R2 ;  /* 0x0000001878787824 */ /* 0x000fca00078e0202 */
[----:B------:R-:W-:Y:S01]  /*3e30*/  IADD3 R120, R121, R120, RZ ;  /* 0x0000007879787210 */ /* 0x000fe20007ffe0ff */
[----:B-1----:R-:W-:Y:S01]  /*3e40*/  FADD.FTZ R86, R86, R84 ;  /* 0x0000005456567221 */ /* 0x002fe20000010000 */
        /* <DEDUP_REMOVED lines=24> */
[----:B------:R-:W0:Y:S02]  /*3fd0*/  LDS.64 R84, [R120] ;  /* 0x0000000078547984 */ /* 0x000e240000000a00 */
[----:B0-----:R-:W-:Y:S01]  /*3fe0*/  FADD.FTZ R86, R86, R84 ;  /* 0x0000005456567221 */ /* 0x001fe20000010000 */
[----:B------:R-:W-:Y:S02]  /*3ff0*/  FADD.FTZ R87, R87, R85 ;  /* 0x0000005557577221 */ /* 0x000fe40000010000 */
[----:B------:R-:W0:Y:S02]  /*4000*/  LDS.64 R84, [R111] ;  /* 0x000000006f547984 */ /* 0x000e240000000a00 */
[----:B0-----:R-:W-:Y:S01]  /*4010*/  FADD.FTZ R86, R86, R84 ;  /* 0x0000005456567221 */ /* 0x001fe20000010000 */
[----:B------:R-:W-:Y:S01]  /*4020*/  IADD3 R84, R116, 0x28, RZ ;  /* 0x0000002874547810 */ /* 0x000fe20007ffe0ff */
[----:B------:R-:W-:-:S03]  /*4030*/  FADD.FTZ R87, R87, R85 ;  /* 0x0000005557577221 */ /* 0x000fc60000010000 */
[----:B------:R-:W-:-:S05]  /*4040*/  SHF.R.U32.HI R84, RZ, 0x2, R84 ;  /* 0x00000002ff547819 */ /* 0x000fca0000011654 */
[----:B------:R-:W-:-:S05]  /*4050*/  IMAD R84, R84, 0x18, R2 ;  /* 0x0000001854547824 */ /* 0x000fca00078e0202 */
[----:B------:R-:W-:-:S06]  /*4060*/  IADD3 R84, R109, R84, RZ ;  /* 0x000000546d547210 */ /* 0x000fcc0007ffe0ff */
        /* <DEDUP_REMOVED lines=17> */
[----:B------:R-:W0:Y:S02]  /*4180*/  LDS.64 R84, [R107] ;  /* 0x000000006b547984 */ /* 0x000e240000000a00 */
[----:B0-----:R-:W-:Y:S01]  /*4190*/  FADD.FTZ R86, R86, R84 ;  /* 0x0000005456567221 */ /* 0x001fe20000010000 */
[----:B------:R-:W-:Y:S02]  /*41a0*/  FADD.FTZ R87, R87, R85 ;  /* 0x0000005557577221 */ /* 0x000fe40000010000 */
[----:B------:R-:W0:Y:S02]  /*41b0*/  LDS.64 R84, [R119] ;  /* 0x0000000077547984 */ /* 0x000e240000000a00 */
[----:B0-----:R-:W-:Y:S01]  /*41c0*/  FADD.FTZ R107, R86, R84 ;  /* 0x00000054566b7221 */ /* 0x001fe20000010000 */
[----:B------:R-:W-:-:S07]  /*41d0*/  FADD.FTZ R108, R87, R85 ;  /* 0x00000055576c7221 */ /* 0x000fce0000010000 */
.L_x_1012:
[----:B------:R-:W-:Y:S05]  /*41e0*/  BSYNC B0 ;  /* 0x0000000000007941 */ /* 0x000fea0003800000 */
.L_x_1011:
        /* <DEDUP_REMOVED lines=20> */
[----:B------:R-:W-:-:S02]  /*4330*/  PRMT R68, R57, 0x7632, R68 ;  /* 0x0000763239447816 */ /* 0x000fc40000000044 */
[----:B------:R-:W-:Y:S02]  /*4340*/  @!P1 LEA R86, R86, R87, 0xa ;  /* 0x0000005756569211 */ /* 0x000fe400078e50ff */
[----:B------:R-:W-:Y:S02]  /*4350*/  PRMT R69, R66, 0x7632, R69 ;  /* 0x0000763242457816 */ /* 0x000fe40000000045 */
[----:B------:R-:W-:Y:S02]  /*4360*/  @!P1 SHF.L.U32 R86, R86, 0x1, RZ ;  /* 0x0000000156569819 */ /* 0x000fe400000006ff */
[----:B------:R-:W-:Y:S02]  /*4370*/  PRMT R72, R63, 0x7632, R72 ;  /* 0x000076323f487816 */ /* 0x000fe40000000048 */
[----:B------:R-:W-:Y:S01]  /*4380*/  PRMT R64, R55, 0x7632, R64 ;  /* 0x0000763237407816 */ /* 0x000fe20000000040 */
[----:B--2---:R-:W-:Y:S01]  /*4390*/  @!P1 IMAD.WIDE.U32 R86, R86, 0x4, R120 ;  /* 0x0000000456569825 */ /* 0x004fe200078e0078 */
        /* <DEDUP_REMOVED lines=17> */
[----:B0-----:R-:W-:Y:S02]  /*44b0*/  PRMT R84, R75, 0x7632, R84 ;  /* 0x000076324b547816 */ /* 0x001fe40000000054 */
[----:B------:R-:W-:Y:S02]  /*44c0*/  PRMT R85, R80, 0x7632, R85 ;  /* 0x0000763250557816 */ /* 0x000fe40000000055 */
[----:B------:R-:W-:Y:S02]  /*44d0*/  PRMT R86, R81, 0x7632, R86 ;  /* 0x0000763251567816 */ /* 0x000fe40000000056 */
[----:B------:R-:W-:-:S02]  /*44e0*/  PRMT R87, R78, 0x7632, R87 ;  /* 0x000076324e577816 */ /* 0x000fc40000000057 */
[----:B------:R-:W-:Y:S02]  /*44f0*/  PRMT R107, R79, 0x7632, R107 ;  /* 0x000076324f6b7816 */ /* 0x000fe4000000006b */
[----:B------:R-:W-:Y:S02]  /*4500*/  PRMT R108, R82, 0x7632, R108 ;  /* 0x00007632526c7816 */ /* 0x000fe4000000006c */
[----:B------:R-:W-:Y:S01]  /*4510*/  PRMT R109, R83, 0x7632, R109 ;  /* 0x00007632536d7816 */ /* 0x000fe2000000006d */
[----:B------:R-:W-:Y:S06]  /*4520*/  @P1 BRA `(.L_x_1013) ;  /* 0x00000000004c1947 */ /* 0x000fec0003800000 */
[----:B------:R-:W-:Y:S01]  /*4530*/  BAR.SYNC.DEFER_BLOCKING 0x0 ;  /* 0x0000000000007b1d */ /* 0x000fe20000010000 */
[----:B------:R-:W-:-:S13]  /*4540*/  ISETP.NE.AND P1, PT, R117, RZ, PT ;  /* 0x000000ff7500720c */ /* 0x000fda0003f25270 */
[----:B------:R-:W-:Y:S05]  /*4550*/  @P1 BRA `(.L_x_1014) ;  /* 0x0000000000341947 */ /* 0x000fea0003800000 */
[----:B------:R-:W-:Y:S02]  /*4560*/  ISETP.NE.AND P1, PT, RZ, UR19, PT ;  /* 0x00000013ff007c0c */ /* 0x000fe4000bf25270 */
[----:B------:R-:W-:-:S04]  /*4570*/  MOV R52, 0x7fffffc1 ;  /* 0x7fffffc100347802 */ /* 0x000fc80000000f00 */
[----:B------:R-:W-:Y:S01]  /*4580*/  SEL R52, R52, 0x1, !P1 ;  /* 0x0000000134347807 */ /* 0x000fe20004800000 */
[----:B------:R-:W-:Y:S06]  /*4590*/  MEMBAR.ALL.GPU ;  /* 0x0000000000007992 */ /* 0x000fec000000a000 */
[----:B------:R-:W-:-:S00]  /*45a0*/  ERRBAR ;  /* 0x00000000000079ab */ /* 0x000fc00000000000 */
[----:B------:R-:W-:Y:S06]  /*45b0*/  CGAERRBAR ;  /* 0x00000000000075ab */ /* 0x000fec0000000000 */
[----:B------:R0:W5:Y:S02]  /*45c0*/  ATOM.E.ADD.STRONG.GPU PT, R52, desc[UR12][R48.64], R52 ;  /* 0x000000343034798a */ /* 0x00016400081ee1cc */
.L_x_1015:
[----:B------:R-:W2:Y:S04]  /*45d0*/  LD.E.STRONG.GPU R53, desc[UR12][R48.64] ;  /* 0x0000000c30357980 */ /* 0x000ea8000c10f900 */
[----:B--2---:R-:W-:Y:S01]  /*45e0*/  CCTL.IVALL ;  /* 0x00000000ff00798f */ /* 0x004fe20002000000 */
[----:B------:R-:W-:Y:S05]  /*45f0*/  YIELD ;  /* 0x0000000000007946 */ /* 0x000fea0003800000 */
[----:B-----5:R-:W-:-:S04]  /*4600*/  LOP3.LUT R53, R53, R52, RZ, 0x3c, !PT ;  /* 0x0000003435357212 */ /* 0x020fc800078e3cff */
[----:B------:R-:W-:-:S13]  /*4610*/  ISETP.GT.AND P1, PT, R53, -0x1, PT ;  /* 0xffffffff3500780c */ /* 0x000fda0003f24270 */
[----:B------:R-:W-:Y:S05]  /*4620*/  @P1 BRA `(.L_x_1015) ;  /* 0xfffffffc00e81947 */ /* 0x000fea000383ffff */
.L_x_1014:
[----:B------:R-:W-:Y:S05]  /*4630*/  WARPSYNC.ALL ;  /* 0x0000000000007948 */ /* 0x000fea0003800000 */
[----:B------:R-:W-:Y:S06]  /*4640*/  BAR.SYNC.DEFER_BLOCKING 0x0 ;  /* 0x0000000000007b1d */ /* 0x000fec0000010000 */
[----:B------:R-:W-:Y:S05]  /*4650*/  BRA `(.L_x_1016) ;  /* 0x0000000000507947 */ /* 0x000fea0003800000 */
.L_x_1013:
[----:B------:R-:W-:Y:S01]  /*4660*/  BAR.SYNC.DEFER_BLOCKING 0x0 ;  /* 0x0000000000007b1d */ /* 0x000fe20000010000 */
[----:B------:R-:W-:-:S13]  /*4670*/  ISETP.NE.AND P1, PT, R117, RZ, PT ;  /* 0x000000ff7500720c */ /* 0x000fda0003f25270 */
        /* <DEDUP_REMOVED lines=8> */
.L_x_1018:
        /* <DEDUP_REMOVED lines=8> */
.L_x_1017:
[----:B------:R-:W-:Y:S05]  /*4780*/  WARPSYNC.ALL ;  /* 0x0000000000007948 */ /* 0x000fea0003800000 */
[----:B------:R-:W-:Y:S06]  /*4790*/  BAR.SYNC.DEFER_BLOCKING 0x0 ;  /* 0x0000000000007b1d */ /* 0x000fec0000010000 */
.L_x_1016:
[----:B------:R-:W-:Y:S01]  /*47a0*/  ISETP.GT.U32.AND P1, PT, R117, 0xff, PT ;  /* 0x000000ff7500780c */ /* 0x000fe20003f24070 */
[----:B------:R-:W-:Y:S01]  /*47b0*/  BSSY B0, `(.L_x_1019) ;  /* 0x0000020000007945 */ /* 0x000fe20003800000 */
[----:B------:R-:W-:-:S11]  /*47c0*/  CS2R R52, SRZ ;  /* 0x0000000000347805 */ /* 0x000fd6000001ff00 */
[----:B------:R-:W-:Y:S05]  /*47d0*/  @P1 BRA `(.L_x_1020) ;  /* 0x0000000000741947 */ /* 0x000fea0003800000 */
[----:B------:R-:W-:Y:S01]  /*47e0*/  ULDC UR5, c[0x0][0x10] ;  /* 0x0000040000057ab9 */ /* 0x000fe20000000800 */
[----:B------:R-:W1:Y:S01]  /*47f0*/  LDC.64 R120, c[0x0][0x260] ;  /* 0x00009800ff787b82 */ /* 0x000e620000000a00 */
[----:B------:R-:W-:Y:S01]  /*4800*/  UIMAD UR5, UR5, UR4, UR7 ;  /* 0x00000004050572a4 */ /* 0x000fe2000f8e0207 */
[----:B------:R-:W-:-:S04]  /*4810*/  SHF.L.U32 R53, R117, 0x2, RZ ;  /* 0x0000000275357819 */ /* 0x000fc800000006ff */
[----:B------:R-:W-:Y:S02]  /*4820*/  LOP3.LUT R53, R53, 0x7fffffc0, RZ, 0xc0, !PT ;  /* 0x7fffffc035357812 */ /* 0x000fe400078ec0ff */
[----:B------:R-:W-:-:S04]  /*4830*/  MOV R52, UR5 ;  /* 0x0000000500347c02 */ /* 0x000fc80008000f00 */
[----:B------:R-:W-:Y:S02]  /*4840*/  LEA R52, R52, R53, 0xa ;  /* 0x0000003534347211 */ /* 0x000fe400078e50ff */
[----:B------:R-:W-:-:S04]  /*4850*/  LOP3.LUT R53, R117, 0xf, RZ, 0xc0, !PT ;  /* 0x0000000f75357812 */ /* 0x000fc800078ec0ff */
[----:B------:R-:W-:-:S04]  /*4860*/  IADD3 R52, R52, R53, RZ ;  /* 0x0000003534347210 */ /* 0x000fc80007ffe0ff */
[----:B------:R-:W-:-:S04]  /*4870*/  SHF.L.U32 R56, R52, 0x1, RZ ;  /* 0x0000000134387819 */ /* 0x000fc800000006ff */
[C---:B------:R-:W-:Y:S01]  /*4880*/  IADD3 R52, R56.reuse, 0x20, RZ ;  /* 0x0000002038347810 */ /* 0x040fe20007ffe0ff */
[C---:B-1----:R-:W-:Y:S01]  /*4890*/  IMAD.WIDE.U32 R54, R56.reuse, 0x4, R120 ;  /* 0x0000000438367825 */ /* 0x042fe200078e0078 */
[----:B------:R-:W-:-:S03]  /*48a0*/  IADD3 R58, R56, 0x40, RZ ;  /* 0x00000040383a7810 */ /* 0x000fc60007ffe0ff */
[--C-:B------:R-:W-:Y:S01]  /*48b0*/  IMAD.WIDE.U32 R52, R52, 0x4, R120.reuse ;  /* 0x0000000434347825 */ /* 0x100fe200078e0078 */
[----:B------:R-:W-:Y:S01]  /*48c0*/  IADD3 R56, R56, 0x60, RZ ;  /* 0x0000006038387810 */ /* 0x000fe20007ffe0ff */
[----:B------:R-:W2:Y:S02]  /*48d0*/  LDG.E.64 R54, desc[UR12][R54.64] ;  /* 0x0000000c36367981 */ /* 0x000ea4000c1e1b00 */
[--C-:B------:R-:W-:Y:S02]  /*48e0*/  IMAD.WIDE.U32 R58, R58, 0x4, R120.reuse ;  /* 0x000000043a3a7825 */ /* 0x100fe400078e0078 */
[----:B------:R-:W3:Y:S02]  /*48f0*/  LDG.E.64 R52, desc[UR12][R52.64] ;  /* 0x0000000c34347981 */ /* 0x000ee4000c1e1b00 */
[----:B------:R-:W-:Y:S02]  /*4900*/  IMAD.WIDE.U32 R56, R56, 0x4, R120 ;  /* 0x0000000438387825 */ /* 0x000fe400078e0078 */
[----:B------:R-:W4:Y:S04]  /*4910*/  LDG.E.64 R58, desc[UR12][R58.64] ;  /* 0x0000000c3a3a7981 */ /* 0x000f28000c1e1b00 */
        /* <DEDUP_REMOVED lines=8> */
[----:B------:R-:W-:-:S07]  /*49a0*/  FADD.FTZ R53, R57, R53 ;  /* 0x0000003539357221 */ /* 0x000fce0000010000 */
.L_x_1020:
[----:B------:R-:W-:Y:S05]  /*49b0*/  BSYNC B0 ;  /* 0x0000000000007941 */ /* 0x000fea0003800000 */
.L_x_1019:
[----:B------:R-:W1:Y:S01]  /*49c0*/  SHFL.BFLY PT, R54, R52, 0x8, 0x1f ;  /* 0x0d001f0034367f89 */ /* 0x000e6200000e0000 */
[----:B------:R-:W-:Y:S01]  /*49d0*/  LOP3.LUT P1, RZ, R117, 0xffffff0f, RZ, 0xc0, !PT ;  /* 0xffffff0f75ff7812 */ /* 0x000fe2000782c0ff */
[----:B------:R-:W-:Y:S01]  /*49e0*/  BSSY B0, `(.L_x_1021) ;  /* 0x000001a000007945 */ /* 0x000fe20003800000 */
        /* <DEDUP_REMOVED lines=25> */
.L_x_1022:
[----:B------:R-:W-:Y:S05]  /*4b80*/  BSYNC B0 ;  /* 0x0000000000007941 */ /* 0x000fea0003800000 */
.L_x_1021:
[----:B------:R-:W-:Y:S01]  /*4b90*/  SHF.L.U32 R61, R61, 0x10, RZ ;  /* 0x000000103d3d7819 */ /* 0x000fe200000006ff */
[----:B------:R-:W2:Y:S08]  /*4ba0*/  S2UR UR10, SR_CgaCtaId ;  /* 0x00000000000a79c3 */ /* 0x000eb00000008800 */
[----:B------:R-:W-:Y:S01]  /*4bb0*/  BAR.SYNC.DEFER_BLOCKING 0x0 ;  /* 0x0000000000007b1d */ /* 0x000fe20000010000 */
[----:B------:R-:W-:Y:S01]  /*4bc0*/  SHF.L.U32 R111, R111, 0x10, RZ ;  /* 0x000000106f6f7819 */ /* 0x000fe200000006ff */
[----:B------:R-:W-:Y:S01]  /*4bd0*/  ULOP3.LUT UR4, UR4, 0x1, URZ, 0x3c, !UPT ;  /* 0x0000000104047892 */ /* 0x000fe2000f8e3c3f */
[----:B------:R-:W-:Y:S01]  /*4be0*/  FADD.FTZ R61, -R50, R61 ;  /* 0x0000003d323d7221 */ /* 0x000fe20000010100 */
[----:B------:R-:W-:-:S02]  /*4bf0*/  SHF.L.U32 R60, R60, 0x10, RZ ;  /* 0x000000103c3c7819 */ /* 0x000fc400000006ff */
[----:B------:R-:W-:Y:S01]  /*4c00*/  UMOV UR5, 0x400 ;  /* 0x0000040000057882 */ /* 0x000fe20000000000 */
[----:B-1----:R-:W-:Y:S01]  /*4c10*/  FMUL.FTZ R54, R10, R61 ;  /* 0x0000003d0a367220 */ /* 0x002fe20000410000 */
[----:B------:R-:W-:Y:S01]  /*4c20*/  UIADD3 UR5, UR5, 0x5280, URZ ;  /* 0x0000528005057890 */ /* 0x000fe2000fffe03f */
[----:B------:R-:W-:Y:S02]  /*4c30*/  SHF.L.U32 R63, R63, 0x10, RZ ;  /* 0x000000103f3f7819 */ /* 0x000fe400000006ff */
[----:B------:R-:W-:Y:S01]  /*4c40*/  FFMA.FTZ R52, R6, R54, R8 ;  /* 0x0000003606347223 */ /* 0x000fe20000010008 */
[----:B------:R-:W-:Y:S02]  /*4c50*/  SHF.L.U32 R65, R65, 0x10, RZ ;  /* 0x0000001041417819 */ /* 0x000fe400000006ff */
[----:B------:R-:W-:Y:S01]  /*4c60*/  SHF.L.U32 R67, R67, 0x10, RZ ;  /* 0x0000001043437819 */ /* 0x000fe200000006ff */
[----:B------:R-:W-:Y:S01]  /*4c70*/  FMUL.FTZ R53, R52, -1.4426950216293334961 ;  /* 0xbfb8aa3b34357820 */ /* 0x000fe20000410000 */
[----:B------:R-:W-:-:S02]  /*4c80*/  SHF.L.U32 R71, R71, 0x10, RZ ;  /* 0x0000001047477819 */ /* 0x000fc400000006ff */
[----:B------:R-:W-:Y:S01]  /*4c90*/  SHF.L.U32 R75, R75, 0x10, RZ ;  /* 0x000000104b4b7819 */ /* 0x000fe200000006ff */
[----:B------:R-:W-:Y:S01]  /*4ca0*/  FADD.FTZ R67, -R50, R67 ;  /* 0x0000004332437221 */ /* 0x000fe20000010100 */
[----:B------:R-:W-:Y:S01]  /*4cb0*/  SHF.L.U32 R73, R73, 0x10, RZ ;  /* 0x0000001049497819 */ /* 0x000fe200000006ff */
[----:B------:R-:W1:Y:S01]  /*4cc0*/  MUFU.EX2 R53, R53 ;  /* 0x0000003500357308 */ /* 0x000e620000000800 */
[----:B------:R-:W-:Y:S01]  /*4cd0*/  SHF.L.U32 R79, R79, 0x10, RZ ;  /* 0x000000104f4f7819 */ /* 0x000fe200000006ff */
[----:B--2---:R-:W-:Y:S01]  /*4ce0*/  ULEA UR5, UR10, UR5, 0x18 ;  /* 0x000000050a057291 */ /* 0x004fe2000f8ec03f */
[----:B------:R-:W-:Y:S02]  /*4cf0*/  SHF.L.U32 R77, R77, 0x10, RZ ;  /* 0x000000104d4d7819 */ /* 0x000fe400000006ff */
[----:B------:R-:W-:Y:S01]  /*4d00*/  SHF.L.U32 R83, R83, 0x10, RZ ;  /* 0x0000001053537819 */ /* 0x000fe200000006ff */
[----:B------:R-:W-:Y:S01]  /*4d10*/  ULDC.64 UR10, c[0x0][0x210] ;  /* 0x00008400000a7ab9 */ /* 0x000fe20000000a00 */
[----:B------:R-:W-:-:S02]  /*4d20*/  SHF.L.U32 R81, R81, 0x10, RZ ;  /* 0x0000001051517819 */ /* 0x000fc400000006ff */
[----:B------:R-:W-:Y:S01]  /*4d30*/  SHF.L.U32 R87, R87, 0x10, RZ ;  /* 0x0000001057577819 */ /* 0x000fe200000006ff */
[----:B------:R-:W-:Y:S01]  /*4d40*/  FADD.FTZ R83, -R50, R83 ;  /* 0x0000005332537221 */ /* 0x000fe20000010100 */
[----:B------:R-:W-:Y:S02]  /*4d50*/  SHF.L.U32 R85, R85, 0x10, RZ ;  /* 0x0000001055557819 */ /* 0x000fe400000006ff */
[----:B------:R-:W-:Y:S01]  /*4d60*/  SHF.L.U32 R107, R107, 0x10, RZ ;  /* 0x000000106b6b7819 */ /* 0x000fe200000006ff */
[----:B------:R-:W-:Y:S01]  /*4d70*/  FMUL.FTZ R83, R10, R83 ;  /* 0x000000530a537220 */ /* 0x000fe20000410000 */
[----:B------:R-:W-:Y:S01]  /*4d80*/  FADD.FTZ R87, -R50, R87 ;  /* 0x0000005732577221 */ /* 0x000fe20000010100 */
[----:B------:R-:W-:Y:S01]  /*4d90*/  SHF.L.U32 R109, R109, 0x10, RZ ;  /* 0x000000106d6d7819 */ /* 0x000fe200000006ff */
[----:B-1----:R-:W-:Y:S01]  /*4da0*/  FADD.FTZ R53, R53, 1 ;  /* 0x3f80000035357421 */ /* 0x002fe20000010000 */
[----:B------:R-:W-:Y:S01]  /*4db0*/  IADD3 R104, P1, R104, UR10, RZ ;  /* 0x0000000a68687c10 */ /* 0x000fe2000ff3e0ff */
[----:B------:R-:W-:Y:S01]  /*4dc0*/  FMUL.FTZ R87, R10, R87 ;  /* 0x000000570a577220 */ /* 0x000fe20000410000 */
[----:B------:R-:W-:-:S02]  /*4dd0*/  SHF.L.U32 R108, R108, 0x10, RZ ;  /* 0x000000106c6c7819 */ /* 0x000fc400000006ff */
[----:B------:R-:W-:Y:S01]  /*4de0*/  IADD3.X R105, R105, UR11, RZ, P1, !PT ;  /* 0x0000000b69697c10 */ /* 0x000fe20008ffe4ff */
[----:B------:R-:W1:Y:S01]  /*4df0*/  MUFU.RCP R53, R53 ;  /* 0x0000003500357308 */ /* 0x000e620000001000 */
[----:B------:R-:W-:-:S04]  /*4e00*/  IADD3 R102, P1, R102, UR10, RZ ;  /* 0x0000000a66667c10 */ /* 0x000fc8000ff3e0ff */
[----:B------:R-:W-:Y:S02]  /*4e10*/  IADD3.X R103, R103, UR11, RZ, P1, !PT ;  /* 0x0000000b67677c10 */ /* 0x000fe40008ffe4ff */
[----:B------:R-:W-:-:S04]  /*4e20*/  IADD3 R100, P1, R100, UR10, RZ ;  /* 0x0000000a64647c10 */ /* 0x000fc8000ff3e0ff */
[----:B------:R-:W-:Y:S02]  /*4e30*/  IADD3.X R101, R101, UR11, RZ, P1, !PT ;  /* 0x0000000b65657c10 */ /* 0x000fe40008ffe4ff */
[----:B------:R-:W-:Y:S01]  /*4e40*/  IADD3 R98, P1, R98, UR10, RZ ;  /* 0x0000000a62627c10 */ /* 0x000fe2000ff3e0ff */
[----:B-1----:R-:W-:-:S03]  /*4e50*/  FADD.FTZ R55, -R53, 1 ;  /* 0x3f80000035377421 */ /* 0x002fc60000010100 */
[----:B------:R-:W-:Y:S02]  /*4e60*/  IADD3.X R99, R99, UR11, RZ, P1, !PT ;  /* 0x0000000b63637c10 */ /* 0x000fe40008ffe4ff */
[----:B------:R-:W-:Y:S01]  /*4e70*/  IADD3 R96, P1, R96, UR10, RZ ;  /* 0x0000000a60607c10 */ /* 0x000fe2000ff3e0ff */
[----:B------:R-:W-:Y:S01]  /*4e80*/  FFMA.FTZ R55, R52, R55, 1 ;  /* 0x3f80000034377423 */ /* 0x000fe20000010037 */
[----:B------:R-:W-:Y:S01]  /*4e90*/  LEA R52, R106, UR5, 0x3 ;  /* 0x000000056a347c11 */ /* 0x000fe2000f8e18ff */
[----:B------:R-:W-:Y:S01]  /*4ea0*/  UMOV UR5, UR8 ;  /* 0x0000000800057c82 */ /* 0x000fe20008000000 */
[----:B------:R-:W-:Y:S01]  /*4eb0*/  IADD3.X R97, R97, UR11, RZ, P1, !PT ;  /* 0x0000000b61617c10 */ /* 0x000fe20008ffe4ff */
[----:B------:R-:W-:Y:S01]  /*4ec0*/  FMUL.FTZ R55, R53, R55 ;  /* 0x0000003735377220 */ /* 0x000fe20000410000 */
[----:B------:R-:W-:Y:S01]  /*4ed0*/  IADD3 R94, P1, R94, UR10, RZ ;  /* 0x0000000a5e5e7c10 */ /* 0x000fe2000ff3e0ff */
[----:B------:R-:W-:Y:S01]  /*4ee0*/  UMOV UR8, UR6 ;  /* 0x0000000600087c82 */ /* 0x000fe20008000000 */
[----:B------:R-:W1:Y:S01]  /*4ef0*/  LDS.64 R52, [R52] ;  /* 0x0000000034347984 */ /* 0x000e620000000a00 */
[----:B------:R-:W-:Y:S01]  /*4f00*/  FMUL.FTZ R55, R111, R55 ;  /* 0x000000376f377220 */ /* 0x000fe20000410000 */
[----:B------:R-:W-:-:S02]  /*4f10*/  IADD3.X R95, R95, UR11, RZ, P1, !PT ;  /* 0x0000000b5f5f7c10 */ /* 0x000fc40008ffe4ff */
[----:B------:R-:W-:-:S04]  /*4f20*/  IADD3 R92, P1, R92, UR10, RZ ;  /* 0x0000000a5c5c7c10 */ /* 0x000fc8000ff3e0ff */
[----:B------:R-:W-:Y:S02]  /*4f30*/  IADD3.X R93, R93, UR11, RZ, P1, !PT ;  /* 0x0000000b5d5d7c10 */ /* 0x000fe40008ffe4ff */
[----:B------:R-:W-:-:S04]  /*4f40*/  IADD3 R90, P1, R90, UR10, RZ ;  /* 0x0000000a5a5a7c10 */ /* 0x000fc8000ff3e0ff */
[----:B------:R-:W-:Y:S01]  /*4f50*/  IADD3.X R91, R91, UR11, RZ, P1, !PT ;  /* 0x0000000b5b5b7c10 */ /* 0x000fe20008ffe4ff */
[--C-:B-1----:R-:W-:Y:S01]  /*4f60*/  FFMA.FTZ R13, R0, R13, -R52.reuse ;  /* 0x0000000d000d7223 */ /* 0x102fe20000010834 */
[--C-:B------:R-:W-:Y:S01]  /*4f70*/  FFMA.FTZ R57, R3, R14, -R52.reuse ;  /* 0x0000000e03397223 */ /* 0x100fe20000010834 */
[--C-:B------:R-:W-:Y:S01]  /*4f80*/  FFMA.FTZ R55, R6, R55, -R52.reuse ;  /* 0x0000003706377223 */ /* 0x100fe20000010834 */
[----:B------:R-:W-:Y:S01]  /*4f90*/  FFMA.FTZ R16, R0, R16, -R52 ;  /* 0x0000001000107223 */ /* 0x000fe20000010834 */
[-C--:B------:R-:W-:Y:S01]  /*4fa0*/  FFMA.FTZ R13, R89, -R53.reuse, R13 ;  /* 0x80000035590d7223 */ /* 0x080fe2000001000d */
[----:B------:R-:W-:Y:S01]  /*4fb0*/  FFMA.FTZ R88, R88, -R53, R57 ;  /* 0x8000003558587223 */ /* 0x000fe20000010039 */
[----:B------:R-:W-:Y:S01]  /*4fc0*/  FADD.FTZ R57, -R50, R60 ;  /* 0x0000003c32397221 */ /* 0x000fe20000010100 */
[----:B------:R-:W-:Y:S01]  /*4fd0*/  FFMA.FTZ R55, -R53, R54, R55 ;  /* 0x0000003635377223 */ /* 0x000fe20000010137 */
[C---:B------:R-:W-:Y:S01]  /*4fe0*/  FMUL.FTZ R14, R10.reuse, R13 ;  /* 0x0000000d0a0e7220 */ /* 0x040fe20000410000 */
[----:B------:R-:W-:Y:S01]  /*4ff0*/  FFMA.FTZ R51, R51, -R53, R16 ;  /* 0x8000003533337223 */ /* 0x000fe20000010010 */
[C---:B------:R-:W-:Y:S01]  /*5000*/  FMUL.FTZ R13, R10.reuse, R57 ;  /* 0x000000390a0d7220 */ /* 0x040fe20000410000 */
[----:B------:R-:W-:Y:S01]  /*5010*/  FMUL.FTZ R55, R10, R55 ;  /* 0x000000370a377220 */ /* 0x000fe20000410000 */
[----:B------:R-:W-:Y:S01]  /*5020*/  FADD.FTZ R57, -R50, R63 ;  /* 0x0000003f32397221 */ /* 0x000fe20000010100 */
[----:B------:R-:W-:Y:S01]  /*5030*/  SHF.L.U32 R63, R68, 0x10, RZ ;  /* 0x00000010443f7819 */ /* 0x000fe200000006ff */
[----:B------:R-:W-:Y:S01]  /*5040*/  FFMA.FTZ R54, R7, R13, R9 ;  /* 0x0000000d07367223 */ /* 0x000fe20000010009 */
[C---:B------:R-:W-:Y:S01]  /*5050*/  FMUL.FTZ R88, R10.reuse, R88 ;  /* 0x000000580a587220 */ /* 0x040fe20000410000 */
[----:B------:R-:W-:Y:S01]  /*5060*/  F2FP.BF16.F32.PACK_AB R14, R55, R14 ;  /* 0x0000000e370e723e */ /* 0x000fe200000010ff */
[----:B------:R-:W-:Y:S01]  /*5070*/  FMUL.FTZ R57, R10, R57 ;  /* 0x000000390a397220 */ /* 0x000fe20000410000 */
[----:B------:R-:W-:Y:S01]  /*5080*/  FMUL.FTZ R58, R54, -1.4426950216293334961 ;  /* 0xbfb8aa3b363a7820 */ /* 0x000fe20000410000 */
[----:B------:R-:W-:Y:S01]  /*5090*/  FADD.FTZ R63, -R50, R63 ;  /* 0x0000003f323f7221 */ /* 0x000fe20000010100 */
[--C-:B------:R-:W-:Y:S01]  /*50a0*/  FFMA.FTZ R31, R0, R31, -R52.reuse ;  /* 0x0000001f001f7223 */ /* 0x100fe20000010834 */
[----:B------:R-:W-:Y:S01]  /*50b0*/  FFMA.FTZ R37, R3, R37, -R52 ;  /* 0x0000002503257223 */ /* 0x000fe20000010834 */
[----:B------:R-:W-:Y:S01]  /*50c0*/  FMUL.FTZ R51, R10, R51 ;  /* 0x000000330a337220 */ /* 0x000fe20000410000 */
[----:B------:R1:W-:Y:S01]  /*50d0*/  STG.E.U16 desc[UR12][R104.64], R14 ;  /* 0x0000000e68007986 */ /* 0x0003e2000c10150c */
[----:B------:R-:W2:Y:S01]  /*50e0*/  MUFU.EX2 R58, R58 ;  /* 0x0000003a003a7308 */ /* 0x000ea20000000800 */
[-C--:B------:R-:W-:Y:S01]  /*50f0*/  FFMA.FTZ R31, R26, -R53.reuse, R31 ;  /* 0x800000351a1f7223 */ /* 0x080fe2000001001f */
[----:B------:R-:W-:-:S03]  /*5100*/  FFMA.FTZ R37, R32, -R53, R37 ;  /* 0x8000003520257223 */ /* 0x000fc60000010025 */
[C---:B------:R-:W-:Y:S01]  /*5110*/  FMUL.FTZ R31, R10.reuse, R31 ;  /* 0x0000001f0a1f7220 */ /* 0x040fe20000410000 */
[----:B------:R-:W-:Y:S01]  /*5120*/  FMUL.FTZ R37, R10, R37 ;  /* 0x000000250a257220 */ /* 0x000fe20000410000 */
[----:B--2---:R-:W-:-:S04]  /*5130*/  FADD.FTZ R59, R58, 1 ;  /* 0x3f8000003a3b7421 */ /* 0x004fc80000010000 */
[----:B------:R2:W3:Y:S02]  /*5140*/  MUFU.RCP R55, R59 ;  /* 0x0000003b00377308 */ /* 0x0004e40000001000 */
[----:B--2---:R-:W-:-:S05]  /*5150*/  SHF.L.U32 R59, R64, 0x10, RZ ;  /* 0x00000010403b7819 */ /* 0x004fca00000006ff */
[----:B------:R-:W-:Y:S01]  /*5160*/  FADD.FTZ R59, -R50, R59 ;  /* 0x0000003b323b7221 */ /* 0x000fe20000010100 */
[----:B---3--:R-:W-:-:S04]  /*5170*/  FADD.FTZ R56, -R55, 1 ;  /* 0x3f80000037387421 */ /* 0x008fc80000010100 */
[----:B------:R-:W-:-:S04]  /*5180*/  FFMA.FTZ R56, R54, R56, 1 ;  /* 0x3f80000036387423 */ /* 0x000fc80000010038 */
[----:B------:R-:W-:Y:S01]  /*5190*/  FMUL.FTZ R54, R55, R56 ;  /* 0x0000003837367220 */ /* 0x000fe20000410000 */
[----:B------:R-:W-:-:S05]  /*51a0*/  SHF.L.U32 R55, R62, 0x10, RZ ;  /* 0x000000103e377819 */ /* 0x000fca00000006ff */
[----:B------:R-:W-:Y:S01]  /*51b0*/  FMUL.FTZ R54, R55, R54 ;  /* 0x0000003637367220 */ /* 0x000fe20000410000 */
[----:B------:R-:W-:-:S03]  /*51c0*/  FFMA.FTZ R55, R6, R57, R8 ;  /* 0x0000003906377223 */ /* 0x000fc60000010008 */
[----:B------:R-:W-:Y:S01]  /*51d0*/  FFMA.FTZ R54, R7, R54, -R52 ;  /* 0x0000003607367223 */ /* 0x000fe20000010834 */
[----:B------:R-:W-:-:S06]  /*51e0*/  FMUL.FTZ R58, R55, -1.4426950216293334961 ;  /* 0xbfb8aa3b373a7820 */ /* 0x000fcc0000410000 */
[----:B------:R-:W2:Y:S02]  /*51f0*/  MUFU.EX2 R58, R58 ;  /* 0x0000003a003a7308 */ /* 0x000ea40000000800 */
[----:B--2---:R-:W-:-:S06]  /*5200*/  FADD.FTZ R60, R58, 1 ;  /* 0x3f8000003a3c7421 */ /* 0x004fcc0000010000 */
[----:B------:R-:W2:Y:S02]  /*5210*/  MUFU.RCP R56, R60 ;  /* 0x0000003c00387308 */ /* 0x000ea40000001000 */
[----:B--2---:R-:W-:-:S04]  /*5220*/  FADD.FTZ R16, -R56, 1 ;  /* 0x3f80000038107421 */ /* 0x004fc80000010100 */
[----:B------:R-:W-:Y:S01]  /*5230*/  FFMA.FTZ R55, R55, R16, 1 ;  /* 0x3f80000037377423 */ /* 0x000fe20000010010 */
[----:B------:R-:W-:-:S03]  /*5240*/  FMUL.FTZ R16, R10, R59 ;  /* 0x0000003b0a107220 */ /* 0x000fc60000410000 */
[----:B------:R-:W-:Y:S01]  /*5250*/  FMUL.FTZ R56, R56, R55 ;  /* 0x0000003738387220 */ /* 0x000fe20000410000 */
[----:B------:R-:W-:-:S03]  /*5260*/  FFMA.FTZ R55, R7, R16, R9 ;  /* 0x0000001007377223 */ /* 0x000fc60000010009 */
[----:B------:R-:W-:Y:S01]  /*5270*/  FMUL.FTZ R65, R65, R56 ;  /* 0x0000003841417220 */ /* 0x000fe20000410000 */
        /* <DEDUP_REMOVED lines=8> */
[----:B------:R-:W-:Y:S01]  /*5300*/  FFMA.FTZ R56, R6, R55, R8 ;  /* 0x0000003706387223 */ /* 0x000fe20000010008 */
[----:B------:R-:W-:-:S03]  /*5310*/  SHF.L.U32 R61, R66, 0x10, RZ ;  /* 0x00000010423d7819 */ /* 0x000fc600000006ff */
[----:B------:R-:W-:Y:S02]  /*5320*/  FMUL.FTZ R62, R56, -1.4426950216293334961 ;  /* 0xbfb8aa3b383e7820 */ /* 0x000fe40000410000 */
[----:B------:R-:W-:-:S04]  /*5330*/  FMUL.FTZ R61, R61, R58 ;  /* 0x0000003a3d3d7220 */ /* 0x000fc80000410000 */
[----:B------:R-:W2:Y:S01]  /*5340*/  MUFU.EX2 R62, R62 ;  /* 0x0000003e003e7308 */ /* 0x000ea20000000800 */
[----:B------:R-:W-:Y:S01]  /*5350*/  FFMA.FTZ R61, R7, R61, -R52 ;  /* 0x0000003d073d7223 */ /* 0x000fe20000010834 */
[----:B--2---:R-:W-:Y:S01]  /*5360*/  FADD.FTZ R60, R62, 1 ;  /* 0x3f8000003e3c7421 */ /* 0x004fe20000010000 */
[----:B------:R-:W-:Y:S02]  /*5370*/  SHF.L.U32 R62, R69, 0x10, RZ ;  /* 0x00000010453e7819 */ /* 0x000fe400000006ff */
[----:B------:R-:W-:-:S03]  /*5380*/  SHF.L.U32 R69, R72, 0x10, RZ ;  /* 0x0000001048457819 */ /* 0x000fc600000006ff */
[----:B------:R-:W2:Y:S02]  /*5390*/  MUFU.RCP R59, R60 ;  /* 0x0000003c003b7308 */ /* 0x000ea40000001000 */
[----:B------:R-:W-:Y:S01]  /*53a0*/  FADD.FTZ R69, -R50, R69 ;  /* 0x0000004532457221 */ /* 0x000fe20000010100 */
[----:B--2---:R-:W-:-:S04]  /*53b0*/  FADD.FTZ R67, -R59, 1 ;  /* 0x3f8000003b437421 */ /* 0x004fc80000010100 */
[----:B------:R-:W-:Y:S01]  /*53c0*/  FFMA.FTZ R58, R56, R67, 1 ;  /* 0x3f800000383a7423 */ /* 0x000fe20000010043 */
[----:B------:R-:W-:Y:S01]  /*53d0*/  FMUL.FTZ R56, R10, R63 ;  /* 0x0000003f0a387220 */ /* 0x000fe20000410000 */
[----:B------:R-:W-:Y:S02]  /*53e0*/  FADD.FTZ R63, -R50, R71 ;  /* 0x00000047323f7221 */ /* 0x000fe40000010100 */
[----:B------:R-:W-:Y:S01]  /*53f0*/  FMUL.FTZ R59, R59, R58 ;  /* 0x0000003a3b3b7220 */ /* 0x000fe20000410000 */
[----:B------:R-:W-:Y:S01]  /*5400*/  FFMA.FTZ R58, R7, R56, R9 ;  /* 0x00000038073a7223 */ /* 0x000fe20000010009 */
[----:B------:R-:W-:Y:S02]  /*5410*/  FMUL.FTZ R63, R10, R63 ;  /* 0x0000003f0a3f7220 */ /* 0x000fe40000410000 */
[----:B------:R-:W-:Y:S01]  /*5420*/  FMUL.FTZ R59, R62, R59 ;  /* 0x0000003b3e3b7220 */ /* 0x000fe20000410000 */
[----:B------:R-:W-:-:S06]  /*5430*/  FMUL.FTZ R64, R58, -1.4426950216293334961 ;  /* 0xbfb8aa3b3a407820 */ /* 0x000fcc0000410000 */
[----:B------:R-:W2:Y:S02]  /*5440*/  MUFU.EX2 R64, R64 ;  /* 0x0000004000407308 */ /* 0x000ea40000000800 */
[----:B--2---:R-:W-:-:S06]  /*5450*/  FADD.FTZ R66, R64, 1 ;  /* 0x3f80000040427421 */ /* 0x004fcc0000010000 */
[----:B------:R-:W2:Y:S02]  /*5460*/  MUFU.RCP R60, R66 ;  /* 0x00000042003c7308 */ /* 0x000ea40000001000 */
[----:B--2---:R-:W-:-:S04]  /*5470*/  FADD.FTZ R67, -R60, 1 ;  /* 0x3f8000003c437421 */ /* 0x004fc80000010100 */
[----:B------:R-:W-:Y:S01]  /*5480*/  FFMA.FTZ R67, R58, R67, 1 ;  /* 0x3f8000003a437423 */ /* 0x000fe20000010043 */
[----:B------:R-:W-:-:S03]  /*5490*/  FFMA.FTZ R58, R6, R63, R8 ;  /* 0x0000003f063a7223 */ /* 0x000fc60000010008 */
[----:B------:R-:W-:Y:S01]  /*54a0*/  FMUL.FTZ R60, R60, R67 ;  /* 0x000000433c3c7220 */ /* 0x000fe20000410000 */
[----:B------:R-:W-:Y:S01]  /*54b0*/  FMUL.FTZ R64, R58, -1.4426950216293334961 ;  /* 0xbfb8aa3b3a407820 */ /* 0x000fe20000410000 */
[----:B------:R-:W-:-:S05]  /*54c0*/  SHF.L.U32 R67, R70, 0x10, RZ ;  /* 0x0000001046437819 */ /* 0x000fca00000006ff */
[----:B------:R-:W2:Y:S01]  /*54d0*/  MUFU.EX2 R64, R64 ;  /* 0x0000004000407308 */ /* 0x000ea20000000800 */
[----:B------:R-:W-:Y:S01]  /*54e0*/  FMUL.FTZ R67, R67, R60 ;  /* 0x0000003c43437220 */ /* 0x000fe20000410000 */
[----:B--2---:R-:W-:-:S06]  /*54f0*/  FADD.FTZ R66, R64, 1 ;  /* 0x3f80000040427421 */ /* 0x004fcc0000010000 */
[----:B------:R-:W2:Y:S02]  /*5500*/  MUFU.RCP R62, R66 ;  /* 0x00000042003e7308 */ /* 0x000ea40000001000 */
[----:B--2---:R-:W-:-:S04]  /*5510*/  FADD.FTZ R71, -R62, 1 ;  /* 0x3f8000003e477421 */ /* 0x004fc80000010100 */
[----:B------:R-:W-:Y:S01]  /*5520*/  FFMA.FTZ R71, R58, R71, 1 ;  /* 0x3f8000003a477423 */ /* 0x000fe20000010047 */
[----:B------:R-:W-:Y:S01]  /*5530*/  FMUL.FTZ R58, R10, R69 ;  /* 0x000000450a3a7220 */ /* 0x000fe20000410000 */
[----:B------:R-:W-:Y:S01]  /*5540*/  FADD.FTZ R69, -R50, R75 ;  /* 0x0000004b32457221 */ /* 0x000fe20000010100 */
[----:B------:R-:W-:Y:S01]  /*5550*/  SHF.L.U32 R75, R76, 0x10, RZ ;  /* 0x000000104c4b7819 */ /* 0x000fe200000006ff */
[----:B------:R-:W-:Y:S01]  /*5560*/  FMUL.FTZ R62, R62, R71 ;  /* 0x000000473e3e7220 */ /* 0x000fe20000410000 */
[----:B------:R-:W-:Y:S01]  /*5570*/  FFMA.FTZ R60, R7, R58, R9 ;  /* 0x0000003a073c7223 */ /* 0x000fe20000010009 */
[----:B------:R-:W-:Y:S02]  /*5580*/  FMUL.FTZ R69, R10, R69 ;  /* 0x000000450a457220 */ /* 0x000fe40000410000 */
[----:B------:R-:W-:Y:S01]  /*5590*/  FMUL.FTZ R73, R73, R62 ;  /* 0x0000003e49497220 */ /* 0x000fe20000410000 */
[----:B------:R-:W-:Y:S01]  /*55a0*/  FMUL.FTZ R68, R60, -1.4426950216293334961 ;  /* 0xbfb8aa3b3c447820 */ /* 0x000fe20000410000 */
[----:B------:R-:W-:-:S05]  /*55b0*/  FADD.FTZ R75, -R50, R75 ;  /* 0x0000004b324b7221 */ /* 0x000fca0000010100 */
        /* <DEDUP_REMOVED lines=10> */
[----:B------:R-:W-:-:S04]  /*5660*/  FMUL.FTZ R71, R71, R64 ;  /* 0x0000004047477220 */ /* 0x000fc80000410000 */
[----:B------:R-:W-:Y:S01]  /*5670*/  FFMA.FTZ R71, R7, R71, -R52 ;  /* 0x0000004707477223 */ /* 0x000fe20000010834 */
[----:B--2---:R-:W-:-:S04]  /*5680*/  FADD.FTZ R66, R68, 1 ;  /* 0x3f80000044427421 */ /* 0x004fc80000010000 */
[----:B------:R-:W2:Y:S02]  /*5690*/  MUFU.RCP R62, R66 ;  /* 0x00000042003e7308 */ /* 0x000ea40000001000 */
[----:B--2---:R-:W-:-:S04]  /*56a0*/  FADD.FTZ R89, -R62, 1 ;  /* 0x3f8000003e597421 */ /* 0x004fc80000010100 */
[----:B------:R-:W-:Y:S01]  /*56b0*/  FFMA.FTZ R89, R60, R89, 1 ;  /* 0x3f8000003c597423 */ /* 0x000fe20000010059 */
[----:B------:R-:W-:Y:S01]  /*56c0*/  FMUL.FTZ R60, R10, R75 ;  /* 0x0000004b0a3c7220 */ /* 0x000fe20000410000 */
[----:B------:R-:W-:Y:S02]  /*56d0*/  FADD.FTZ R75, -R50, R79 ;  /* 0x0000004f324b7221 */ /* 0x000fe40000010100 */
[----:B------:R-:W-:Y:S01]  /*56e0*/  FMUL.FTZ R62, R62, R89 ;  /* 0x000000593e3e7220 */ /* 0x000fe20000410000 */
[----:B------:R-:W-:Y:S01]  /*56f0*/  FFMA.FTZ R64, R7, R60, R9 ;  /* 0x0000003c07407223 */ /* 0x000fe20000010009 */
[----:B------:R-:W-:Y:S01]  /*5700*/  FMUL.FTZ R75, R10, R75 ;  /* 0x0000004b0a4b7220 */ /* 0x000fe20000410000 */
[----:B------:R-:W-:Y:S01]  /*5710*/  SHF.L.U32 R89, R80, 0x10, RZ ;  /* 0x0000001050597819 */ /* 0x000fe200000006ff */
[----:B------:R-:W-:Y:S01]  /*5720*/  FMUL.FTZ R77, R77, R62 ;  /* 0x0000003e4d4d7220 */ /* 0x000fe20000410000 */
[----:B------:R-:W-:Y:S01]  /*5730*/  FMUL.FTZ R68, R64, -1.4426950216293334961 ;  /* 0xbfb8aa3b40447820 */ /* 0x000fe20000410000 */
[----:B------:R-:W-:-:S02]  /*5740*/  FFMA.FTZ R62, R6, R75, R8 ;  /* 0x0000004b063e7223 */ /* 0x000fc40000010008 */
[----:B------:R-:W-:-:S03]  /*5750*/  FADD.FTZ R89, -R50, R89 ;  /* 0x0000005932597221 */ /* 0x000fc60000010100 */
[----:B------:R-:W2:Y:S02]  /*5760*/  MUFU.EX2 R68, R68 ;  /* 0x0000004400447308 */ /* 0x000ea40000000800 */
[----:B--2---:R-:W-:Y:S01]  /*5770*/  FADD.FTZ R70, R68, 1 ;  /* 0x3f80000044467421 */ /* 0x004fe20000010000 */
[----:B------:R-:W-:-:S05]  /*5780*/  FMUL.FTZ R68, R62, -1.4426950216293334961 ;  /* 0xbfb8aa3b3e447820 */ /* 0x000fca0000410000 */
[----:B------:R-:W2:Y:S08]  /*5790*/  MUFU.RCP R66, R70 ;  /* 0x0000004600427308 */ /* 0x000eb00000001000 */
[----:B------:R-:W3:Y:S01]  /*57a0*/  MUFU.EX2 R68, R68 ;  /* 0x0000004400447308 */ /* 0x000ee20000000800 */
[----:B--2---:R-:W-:-:S04]  /*57b0*/  FADD.FTZ R79, -R66, 1 ;  /* 0x3f800000424f7421 */ /* 0x004fc80000010100 */
[----:B------:R-:W-:Y:S01]  /*57c0*/  FFMA.FTZ R79, R64, R79, 1 ;  /* 0x3f800000404f7423 */ /* 0x000fe2000001004f */
[----:B---3--:R-:W-:-:S03]  /*57d0*/  FADD.FTZ R70, R68, 1 ;  /* 0x3f80000044467421 */ /* 0x008fc60000010000 */
[----:B------:R-:W-:Y:S01]  /*57e0*/  FMUL.FTZ R66, R66, R79 ;  /* 0x0000004f42427220 */ /* 0x000fe20000410000 */
[----:B------:R-:W-:Y:S01]  /*57f0*/  SHF.L.U32 R79, R78, 0x10, RZ ;  /* 0x000000104e4f7819 */ /* 0x000fe200000006ff */
[----:B------:R-:W2:Y:S04]  /*5800*/  MUFU.RCP R64, R70 ;  /* 0x0000004600407308 */ /* 0x000ea80000001000 */
[----:B------:R-:W-:-:S04]  /*5810*/  FMUL.FTZ R79, R79, R66 ;  /* 0x000000424f4f7220 */ /* 0x000fc80000410000 */
[----:B------:R-:W-:Y:S01]  /*5820*/  FFMA.FTZ R79, R7, R79, -R52 ;  /* 0x0000004f074f7223 */ /* 0x000fe20000010834 */
[----:B--2---:R-:W-:-:S04]  /*5830*/  FADD.FTZ R111, -R64, 1 ;  /* 0x3f800000406f7421 */ /* 0x004fc80000010100 */
[----:B------:R-:W-:Y:S01]  /*5840*/  FFMA.FTZ R111, R62, R111, 1 ;  /* 0x3f8000003e6f7423 */ /* 0x000fe2000001006f */
[----:B------:R-:W-:-:S03]  /*5850*/  FMUL.FTZ R62, R10, R89 ;  /* 0x000000590a3e7220 */ /* 0x000fc60000410000 */
[----:B------:R-:W-:Y:S01]  /*5860*/  FMUL.FTZ R64, R64, R111 ;  /* 0x0000006f40407220 */ /* 0x000fe20000410000 */
[----:B------:R-:W-:Y:S01]  /*5870*/  FFMA.FTZ R66, R7, R62, R9 ;  /* 0x0000003e07427223 */ /* 0x000fe20000010009 */
[----:B------:R-:W-:Y:S02]  /*5880*/  SHF.L.U32 R111, R84, 0x10, RZ ;  /* 0x00000010546f7819 */ /* 0x000fe400000006ff */
[----:B------:R-:W-:Y:S01]  /*5890*/  FMUL.FTZ R81, R81, R64 ;  /* 0x0000004051517220 */ /* 0x000fe20000410000 */
[----:B------:R-:W-:Y:S01]  /*58a0*/  FMUL.FTZ R72, R66, -1.4426950216293334961 ;  /* 0xbfb8aa3b42487820 */ /* 0x000fe20000410000 */
[----:B------:R-:W-:Y:S01]  /*58b0*/  FFMA.FTZ R64, R6, R83, R8 ;  /* 0x0000005306407223 */ /* 0x000fe20000010008 */
[----:B------:R-:W-:Y:S01]  /*58c0*/  FADD.FTZ R111, -R50, R111 ;  /* 0x0000006f326f7221 */ /* 0x000fe20000010100 */
[----:B------:R-:W-:-:S03]  /*58d0*/  FFMA.FTZ R26, R6, R81, -R52 ;  /* 0x00000051061a7223 */ /* 0x000fc60000010834 */
[----:B------:R-:W2:Y:S01]  /*58e0*/  MUFU.EX2 R72, R72 ;  /* 0x0000004800487308 */ /* 0x000ea20000000800 */
[----:B------:R-:W-:Y:S01]  /*58f0*/  FFMA.FTZ R75, -R53, R75, R26 ;  /* 0x0000004b354b7223 */ /* 0x000fe2000001011a */
        /* <DEDUP_REMOVED lines=10> */
[----:B------:R-:W-:Y:S01]  /*59a0*/  FMUL.FTZ R89, R89, R68 ;  /* 0x0000004459597220 */ /* 0x000fe20000410000 */
[----:B--2---:R-:W-:-:S04]  /*59b0*/  FADD.FTZ R121, -R66, 1 ;  /* 0x3f80000042797421 */ /* 0x004fc80000010100 */
[----:B------:R-:W-:Y:S01]  /*59c0*/  FFMA.FTZ R121, R64, R121, 1 ;  /* 0x3f80000040797423 */ /* 0x000fe20000010079 */
[----:B------:R-:W-:-:S03]  /*59d0*/  FMUL.FTZ R64, R10, R111 ;  /* 0x0000006f0a407220 */ /* 0x000fc60000410000 */
[----:B------:R-:W-:Y:S01]  /*59e0*/  FMUL.FTZ R66, R66, R121 ;  /* 0x0000007942427220 */ /* 0x000fe20000410000 */
[----:B------:R-:W-:-:S03]  /*59f0*/  FFMA.FTZ R68, R7, R64, R9 ;  /* 0x0000004007447223 */ /* 0x000fc60000010009 */
[----:B------:R-:W-:Y:S01]  /*5a00*/  FMUL.FTZ R85, R85, R66 ;  /* 0x0000004255557220 */ /* 0x000fe20000410000 */
[----:B------:R-:W-:Y:S01]  /*5a10*/  FMUL.FTZ R72, R68, -1.4426950216293334961 ;  /* 0xbfb8aa3b44487820 */ /* 0x000fe20000410000 */
[----:B------:R-:W-:-:S05]  /*5a20*/  FFMA.FTZ R66, R6, R87, R8 ;  /* 0x0000005706427223 */ /* 0x000fca0000010008 */
        /* <DEDUP_REMOVED lines=9> */
[----:B------:R-:W-:Y:S01]  /*5ac0*/  FADD.FTZ R111, -R50, R107 ;  /* 0x0000006b326f7221 */ /* 0x000fe20000010100 */
[----:B------:R-:W-:Y:S01]  /*5ad0*/  SHF.L.U32 R107, R86, 0x10, RZ ;  /* 0x00000010566b7819 */ /* 0x000fe200000006ff */
[----:B------:R-:W2:Y:S02]  /*5ae0*/  MUFU.RCP R68, R68 ;  /* 0x0000004400447308 */ /* 0x000ea40000001000 */
[----:B------:R-:W-:Y:S02]  /*5af0*/  FMUL.FTZ R50, R10, R111 ;  /* 0x0000006f0a327220 */ /* 0x000fe40000410000 */
[----:B------:R-:W-:Y:S01]  /*5b00*/  FMUL.FTZ R107, R107, R70 ;  /* 0x000000466b6b7220 */ /* 0x000fe20000410000 */
[----:B--2---:R-:W-:-:S04]  /*5b10*/  FADD.FTZ R111, -R68, 1 ;  /* 0x3f800000446f7421 */ /* 0x004fc80000010100 */
[----:B------:R-:W-:Y:S01]  /*5b20*/  FFMA.FTZ R111, R66, R111, 1 ;  /* 0x3f800000426f7423 */ /* 0x000fe2000001006f */
[----:B------:R-:W-:-:S03]  /*5b30*/  FFMA.FTZ R66, R7, R50, R9 ;  /* 0x0000003207427223 */ /* 0x000fc60000010009 */
[----:B------:R-:W-:Y:S01]  /*5b40*/  FMUL.FTZ R111, R68, R111 ;  /* 0x0000006f446f7220 */ /* 0x000fe20000410000 */
[----:B------:R-:W-:-:S03]  /*5b50*/  FMUL.FTZ R72, R66, -1.4426950216293334961 ;  /* 0xbfb8aa3b42487820 */ /* 0x000fc60000410000 */
[----:B------:R-:W-:-:S03]  /*5b60*/  FMUL.FTZ R111, R108, R111 ;  /* 0x0000006f6c6f7220 */ /* 0x000fc60000410000 */
[----:B------:R-:W2:Y:S02]  /*5b70*/  MUFU.EX2 R72, R72 ;  /* 0x0000004800487308 */ /* 0x000ea40000000800 */
[----:B--2---:R-:W-:-:S06]  /*5b80*/  FADD.FTZ R74, R72, 1 ;  /* 0x3f800000484a7421 */ /* 0x004fcc0000010000 */
[----:B------:R-:W2:Y:S02]  /*5b90*/  MUFU.RCP R70, R74 ;  /* 0x0000004a00467308 */ /* 0x000ea40000001000 */
[----:B--2---:R-:W-:-:S04]  /*5ba0*/  FADD.FTZ R121, -R70, 1 ;  /* 0x3f80000046797421 */ /* 0x004fc80000010100 */
[----:B------:R-:W-:Y:S01]  /*5bb0*/  FFMA.FTZ R121, R66, R121, 1 ;  /* 0x3f80000042797423 */ /* 0x000fe20000010079 */
[----:B------:R-:W-:-:S03]  /*5bc0*/  FFMA.FTZ R66, R3, R17, -R52 ;  /* 0x0000001103427223 */ /* 0x000fc60000010834 */
[----:B------:R-:W-:Y:S01]  /*5bd0*/  FMUL.FTZ R70, R70, R121 ;  /* 0x0000007946467220 */ /* 0x000fe20000410000 */
[----:B------:R-:W-:-:S03]  /*5be0*/  FFMA.FTZ R11, R11, -R53, R66 ;  /* 0x800000350b0b7223 */ /* 0x000fc60000010042 */
[----:B------:R-:W-:Y:S01]  /*5bf0*/  FMUL.FTZ R17, R109, R70 ;  /* 0x000000466d117220 */ /* 0x000fe20000410000 */
[--C-:B------:R-:W-:Y:S01]  /*5c00*/  FFMA.FTZ R109, R0, R22, -R52.reuse ;  /* 0x00000016006d7223 */ /* 0x100fe20000010834 */
[C-C-:B------:R-:W-:Y:S01]  /*5c10*/  FFMA.FTZ R22, R3.reuse, R23, -R52.reuse ;  /* 0x0000001703167223 */ /* 0x140fe20000010834 */
[----:B------:R-:W-:Y:S02]  /*5c20*/  FMUL.FTZ R11, R10, R11 ;  /* 0x0000000b0a0b7220 */ /* 0x000fe40000410000 */
[----:B------:R-:W-:Y:S01]  /*5c30*/  FFMA.FTZ R23, R12, -R53, R109 ;  /* 0x800000350c177223 */ /* 0x000fe2000001006d */
[--C-:B------:R-:W-:Y:S01]  /*5c40*/  FFMA.FTZ R109, R0, R24, -R52.reuse ;  /* 0x00000018006d7223 */ /* 0x100fe20000010834 */
[----:B------:R-:W-:Y:S01]  /*5c50*/  FFMA.FTZ R12, R3, R25, -R52 ;  /* 0x00000019030c7223 */ /* 0x000fe20000010834 */
[----:B------:R-:W-:Y:S01]  /*5c60*/  FFMA.FTZ R15, R15, -R53, R22 ;  /* 0x800000350f0f7223 */ /* 0x000fe20000010016 */
[--C-:B------:R-:W-:Y:S01]  /*5c70*/  FFMA.FTZ R22, R6, R73, -R52.reuse ;  /* 0x0000004906167223 */ /* 0x100fe20000010834 */
[-C--:B------:R-:W-:Y:S01]  /*5c80*/  FFMA.FTZ R25, R18, -R53.reuse, R109 ;  /* 0x8000003512197223 */ /* 0x080fe2000001006d */
[----:B------:R-:W-:Y:S01]  /*5c90*/  FFMA.FTZ R109, R0, R28, -R52 ;  /* 0x0000001c006d7223 */ /* 0x000fe20000010834 */
[----:B------:R-:W-:Y:S01]  /*5ca0*/  FFMA.FTZ R19, R19, -R53, R12 ;  /* 0x8000003513137223 */ /* 0x000fe2000001000c */
[C-C-:B------:R-:W-:Y:S01]  /*5cb0*/  FFMA.FTZ R12, R3.reuse, R29, -R52.reuse ;  /* 0x0000001d030c7223 */ /* 0x140fe20000010834 */
[--C-:B------:R-:W-:Y:S01]  /*5cc0*/  FFMA.FTZ R18, R3, R33, -R52.reuse ;  /* 0x0000002103127223 */ /* 0x100fe20000010834 */
[----:B------:R-:W-:Y:S01]  /*5cd0*/  FFMA.FTZ R29, R20, -R53, R109 ;  /* 0x80000035141d7223 */ /* 0x000fe2000001006d */
[--C-:B------:R-:W-:Y:S01]  /*5ce0*/  FFMA.FTZ R20, R6, R59, -R52.reuse ;  /* 0x0000003b06147223 */ /* 0x100fe20000010834 */
[--C-:B------:R-:W-:Y:S01]  /*5cf0*/  FFMA.FTZ R33, R0, R36, -R52.reuse ;  /* 0x0000002400217223 */ /* 0x100fe20000010834 */
[----:B------:R-:W-:Y:S01]  /*5d00*/  FFMA.FTZ R59, R7, R67, -R52 ;  /* 0x00000043073b7223 */ /* 0x000fe20000010834 */
[----:B------:R-:W-:Y:S01]  /*5d10*/  FFMA.FTZ R67, -R53, R13, R54 ;  /* 0x0000000d35437223 */ /* 0x000fe20000010136 */
[-C--:B------:R-:W-:Y:S01]  /*5d20*/  FFMA.FTZ R21, R21, -R53.reuse, R12 ;  /* 0x8000003515157223 */ /* 0x080fe2000001000c */
[----:B------:R-:W-:Y:S01]  /*5d30*/  FFMA.FTZ R27, R27, -R53, R18 ;  /* 0x800000351b1b7223 */ /* 0x000fe20000010012 */
[--C-:B------:R-:W-:Y:S01]  /*5d40*/  FFMA.FTZ R12, R3, R39, -R52.reuse ;  /* 0x00000027030c7223 */ /* 0x100fe20000010834 */
[--C-:B------:R-:W-:Y:S01]  /*5d50*/  FFMA.FTZ R18, R6, R65, -R52.reuse ;  /* 0x0000004106127223 */ /* 0x100fe20000010834 */
[----:B------:R-:W-:Y:S01]  /*5d60*/  FFMA.FTZ R39, R30, -R53, R33 ;  /* 0x800000351e277223 */ /* 0x000fe20000010021 */
[C-C-:B------:R-:W-:Y:S01]  /*5d70*/  FFMA.FTZ R30, R7.reuse, R107, -R52.reuse ;  /* 0x0000006b071e7223 */ /* 0x140fe20000010834 */
[----:B------:R-:W-:Y:S01]  /*5d80*/  FMUL.FTZ R67, R10, R67 ;  /* 0x000000430a437220 */ /* 0x000fe20000410000 */
[--C-:B------:R-:W-:Y:S01]  /*5d90*/  FFMA.FTZ R28, R6, R85, -R52.reuse ;  /* 0x00000055061c7223 */ /* 0x100fe20000010834 */
[--C-:B------:R-:W-:Y:S01]  /*5da0*/  FFMA.FTZ R73, R7, R17, -R52.reuse ;  /* 0x0000001107497223 */ /* 0x100fe20000010834 */
[C---:B------:R-:W-:Y:S01]  /*5db0*/  FFMA.FTZ R13, -R53.reuse, R16, R61 ;  /* 0x00000010350d7223 */ /* 0x040fe2000001013d */
[----:B------:R-:W-:Y:S01]  /*5dc0*/  FFMA.FTZ R109, R0, R38, -R52 ;  /* 0x00000026006d7223 */ /* 0x000fe20000010834 */
[C---:B------:R-:W-:Y:S01]  /*5dd0*/  FFMA.FTZ R57, -R53.reuse, R57, R18 ;  /* 0x0000003935397223 */ /* 0x040fe20000010112 */
[C---:B------:R-:W-:Y:S01]  /*5de0*/  FFMA.FTZ R17, -R53.reuse, R56, R59 ;  /* 0x0000003835117223 */ /* 0x040fe2000001013b */
[C---:B------:R-:W-:Y:S01]  /*5df0*/  FFMA.FTZ R59, -R53.reuse, R58, R71 ;  /* 0x0000003a353b7223 */ /* 0x040fe20000010147 */
[C---:B------:R-:W-:Y:S01]  /*5e00*/  FFMA.FTZ R71, -R53.reuse, R64, R30 ;  /* 0x0000004035477223 */ /* 0x040fe2000001011e */
[----:B------:R-:W-:Y:S01]  /*5e10*/  FFMA.FTZ R24, R6, R77, -R52 ;  /* 0x0000004d06187223 */ /* 0x000fe20000010834 */
[----:B------:R-:W-:Y:S01]  /*5e20*/  FFMA.FTZ R83, -R53, R83, R28 ;  /* 0x0000005335537223 */ /* 0x000fe2000001011c */
[----:B------:R-:W-:Y:S01]  /*5e30*/  F2FP.BF16.F32.PACK_AB R88, R67, R88 ;  /* 0x000000584358723e */ /* 0x000fe200000010ff */
[----:B------:R-:W-:Y:S01]  /*5e40*/  FMUL.FTZ R30, R10, R13 ;  /* 0x0000000d0a1e7220 */ /* 0x000fe20000410000 */
[----:B------:R-:W-:Y:S01]  /*5e50*/  FFMA.FTZ R33, R34, -R53, R109 ;  /* 0x8000003522217223 */ /* 0x000fe2000001006d */
[----:B------:R-:W-:Y:S01]  /*5e60*/  FFMA.FTZ R55, -R53, R55, R20 ;  /* 0x0000003735377223 */ /* 0x000fe20000010114 */
[C---:B------:R-:W-:Y:S01]  /*5e70*/  FMUL.FTZ R28, R10.reuse, R57 ;  /* 0x000000390a1c7220 */ /* 0x040fe20000410000 */
[----:B------:R-:W-:Y:S01]  /*5e80*/  FFMA.FTZ R35, R35, -R53, R12 ;  /* 0x8000003523237223 */ /* 0x000fe2000001000c */
[----:B------:R-:W-:Y:S01]  /*5e90*/  FFMA.FTZ R63, -R53, R63, R22 ;  /* 0x0000003f353f7223 */ /* 0x000fe20000010116 */
[C---:B------:R-:W-:Y:S01]  /*5ea0*/  FMUL.FTZ R15, R10.reuse, R15 ;  /* 0x0000000f0a0f7220 */ /* 0x040fe20000410000 */
[----:B------:R-:W-:Y:S01]  /*5eb0*/  FMUL.FTZ R34, R10, R17 ;  /* 0x000000110a227220 */ /* 0x000fe20000410000 */
[--C-:B------:R-:W-:Y:S01]  /*5ec0*/  FFMA.FTZ R65, R7, R89, -R52.reuse ;  /* 0x0000005907417223 */ /* 0x100fe20000010834 */
[----:B------:R-:W-:Y:S01]  /*5ed0*/  FFMA.FTZ R12, R6, R111, -R52 ;  /* 0x0000006f060c7223 */ /* 0x000fe20000010834 */
[C---:B------:R-:W-:Y:S01]  /*5ee0*/  FFMA.FTZ R69, -R53.reuse, R69, R24 ;  /* 0x0000004535457223 */ /* 0x040fe20000010118 */
[----:B------:R-:W-:Y:S01]  /*5ef0*/  PRMT R52, R14, 0x7632, R52 ;  /* 0x000076320e347816 */ /* 0x000fe20000000034 */
[----:B------:R-:W-:Y:S01]  /*5f00*/  FMUL.FTZ R23, R10, R23 ;  /* 0x000000170a177220 */ /* 0x000fe20000410000 */
[----:B------:R-:W-:Y:S01]  /*5f10*/  PRMT R13, R88, 0x7632, R13 ;  /* 0x00007632580d7816 */ /* 0x000fe2000000000d */
[----:B------:R-:W-:Y:S01]  /*5f20*/  FMUL.FTZ R32, R10, R55 ;  /* 0x000000370a207220 */ /* 0x000fe20000410000 */
[----:B------:R-:W-:Y:S01]  /*5f30*/  F2FP.BF16.F32.PACK_AB R11, R30, R11 ;  /* 0x0000000b1e0b723e */ /* 0x000fe200000010ff */
[C---:B------:R-:W-:Y:S01]  /*5f40*/  FMUL.FTZ R25, R10.reuse, R25 ;  /* 0x000000190a197220 */ /* 0x040fe20000410000 */
[----:B------:R-:W-:Y:S01]  /*5f50*/  FMUL.FTZ R36, R10, R63 ;  /* 0x0000003f0a247220 */ /* 0x000fe20000410000 */
[----:B------:R-:W-:Y:S01]  /*5f60*/  F2FP.BF16.F32.PACK_AB R51, R28, R51 ;  /* 0x000000331c33723e */ /* 0x000fe200000010ff */
[C---:B------:R-:W-:Y:S01]  /*5f70*/  FMUL.FTZ R19, R10.reuse, R19 ;  /* 0x000000130a137220 */ /* 0x040fe20000410000 */
[----:B------:R-:W-:Y:S01]  /*5f80*/  FMUL.FTZ R38, R10, R59 ;  /* 0x0000003b0a267220 */ /* 0x000fe20000410000 */
[----:B------:R-:W-:Y:S01]  /*5f90*/  F2FP.BF16.F32.PACK_AB R15, R34, R15 ;  /* 0x0000000f220f723e */ /* 0x000fe200000010ff */
[C---:B------:R-:W-:Y:S01]  /*5fa0*/  FFMA.FTZ R61, -R53.reuse, R60, R79 ;  /* 0x0000003c353d7223 */ /* 0x040fe2000001014f */
[C---:B------:R-:W-:Y:S01]  /*5fb0*/  FMUL.FTZ R29, R10.reuse, R29 ;  /* 0x0000001d0a1d7220 */ /* 0x040fe20000410000 */
[C---:B------:R-:W-:Y:S01]  /*5fc0*/  FMUL.FTZ R26, R10.reuse, R69 ;  /* 0x000000450a1a7220 */ /* 0x040fe20000410000 */
[----:B------:R-:W-:Y:S01]  /*5fd0*/  STG.E.U16 desc[UR12][R104.64+0x2], R52 ;  /* 0x0000023468007986 */ /* 0x000fe2000c10150c */
[----:B------:R-:W-:Y:S01]  /*5fe0*/  FFMA.FTZ R65, -R53, R62, R65 ;  /* 0x0000003e35417223 */ /* 0x000fe20000010141 */
[----:B------:R-:W-:Y:S01]  /*5ff0*/  PRMT R17, R51, 0x7632, R17 ;  /* 0x0000763233117816 */ /* 0x000fe20000000011 */
[----:B------:R-:W-:Y:S01]  /*6000*/  FMUL.FTZ R21, R10, R21 ;  /* 0x000000150a157220 */ /* 0x000fe20000410000 */
[----:B------:R-:W-:Y:S01]  /*6010*/  STG.E.U16 desc[UR12][R104.64+0x4], R88 ;  /* 0x0000045868007986 */ /* 0x000fe2000c10150c */
[----:B------:R-:W-:Y:S01]  /*6020*/  F2FP.BF16.F32.PACK_AB R23, R32, R23 ;  /* 0x000000172017723e */ /* 0x000fe200000010ff */
[----:B------:R-:W-:Y:S01]  /*6030*/  FMUL.FTZ R24, R10, R61 ;  /* 0x0000003d0a187220 */ /* 0x000fe20000410000 */
[----:B-1----:R-:W-:Y:S01]  /*6040*/  PRMT R14, R11, 0x7632, R14 ;  /* 0x000076320b0e7816 */ /* 0x002fe2000000000e */
[----:B------:R1:W-:Y:S01]  /*6050*/  STG.E.U16 desc[UR12][R104.64+0x6], R13 ;  /* 0x0000060d68007986 */ /* 0x0003e2000c10150c */
[----:B------:R-:W-:Y:S01]  /*6060*/  F2FP.BF16.F32.PACK_AB R25, R36, R25 ;  /* 0x000000192419723e */ /* 0x000fe200000010ff */
[----:B------:R-:W-:Y:S01]  /*6070*/  FFMA.FTZ R73, -R53, R50, R73 ;  /* 0x0000003235497223 */ /* 0x000fe20000010149 */
[----:B------:R-:W-:Y:S01]  /*6080*/  F2FP.BF16.F32.PACK_AB R19, R38, R19 ;  /* 0x000000132613723e */ /* 0x000fe200000010ff */
[----:B------:R2:W-:Y:S01]  /*6090*/  STG.E.U16 desc[UR12][R102.64+0x4], R11 ;  /* 0x0000040b66007986 */ /* 0x0005e2000c10150c */
[----:B------:R-:W-:Y:S01]  /*60a0*/  FMUL.FTZ R18, R10, R75 ;  /* 0x0000004b0a127220 */ /* 0x000fe20000410000 */
[----:B------:R-:W-:Y:S01]  /*60b0*/  F2FP.BF16.F32.PACK_AB R26, R26, R29 ;  /* 0x0000001d1a1a723e */ /* 0x000fe200000010ff */
[C---:B------:R-:W-:Y:S01]  /*60c0*/  FMUL.FTZ R27, R10.reuse, R27 ;  /* 0x0000001b0a1b7220 */ /* 0x040fe20000410000 */
[C---:B------:R-:W-:Y:S01]  /*60d0*/  FMUL.FTZ R22, R10.reuse, R65 ;  /* 0x000000410a167220 */ /* 0x040fe20000410000 */
[----:B------:R-:W-:Y:S01]  /*60e0*/  PRMT R50, R23, 0x7632, R50 ;  /* 0x0000763217327816 */ /* 0x000fe20000000032 */
[----:B------:R-:W-:Y:S01]  /*60f0*/  FFMA.FTZ R87, -R53, R87, R12 ;  /* 0x0000005735577223 */ /* 0x000fe2000001010c */
[----:B------:R-:W-:Y:S01]  /*6100*/  STG.E.U16 desc[UR12][R102.64], R51 ;  /* 0x0000003366007986 */ /* 0x000fe2000c10150c */
[----:B-1----:R-:W-:Y:S01]  /*6110*/  PRMT R13, R25, 0x7632, R13 ;  /* 0x00007632190d7816 */ /* 0x002fe2000000000d */
[----:B------:R-:W-:Y:S01]  /*6120*/  FMUL.FTZ R39, R10, R39 ;  /* 0x000000270a277220 */ /* 0x000fe20000410000 */
[----:B------:R-:W-:Y:S01]  /*6130*/  F2FP.BF16.F32.PACK_AB R21, R24, R21 ;  /* 0x000000151815723e */ /* 0x000fe200000010ff */
[----:B------:R-:W-:Y:S01]  /*6140*/  STG.E.U16 desc[UR12][R102.64+0x2], R17 ;  /* 0x0000021166007986 */ /* 0x000fe2000c10150c */
[----:B--2---:R-:W-:Y:S01]  /*6150*/  PRMT R11, R15, 0x7632, R11 ;  /* 0x000076320f0b7816 */ /* 0x004fe2000000000b */
[----:B------:R-:W-:Y:S01]  /*6160*/  FMUL.FTZ R33, R10, R33 ;  /* 0x000000210a217220 */ /* 0x000fe20000410000 */
[----:B------:R-:W-:Y:S01]  /*6170*/  F2FP.BF16.F32.PACK_AB R18, R18, R31 ;  /* 0x0000001f1212723e */ /* 0x000fe200000010ff */
[----:B------:R1:W-:Y:S01]  /*6180*/  STG.E.U16 desc[UR12][R102.64+0x6], R14 ;  /* 0x0000060e66007986 */ /* 0x0003e2000c10150c */
[C---:B------:R-:W-:Y:S01]  /*6190*/  FMUL.FTZ R35, R10.reuse, R35 ;  /* 0x000000230a237220 */ /* 0x040fe20000410000 */
[C---:B------:R-:W-:Y:S01]  /*61a0*/  FMUL.FTZ R20, R10.reuse, R83 ;  /* 0x000000530a147220 */ /* 0x040fe20000410000 */
[C---:B------:R-:W-:Y:S01]  /*61b0*/  FMUL.FTZ R16, R10.reuse, R71 ;  /* 0x000000470a107220 */ /* 0x040fe20000410000 */
[----:B------:R2:W-:Y:S01]  /*61c0*/  STG.E.U16 desc[UR12][R100.64+0x6], R11 ;  /* 0x0000060b64007986 */ /* 0x0005e2000c10150c */
[----:B------:R-:W-:Y:S01]  /*61d0*/  FMUL.FTZ R12, R10, R87 ;  /* 0x000000570a0c7220 */ /* 0x000fe20000410000 */
[----:B------:R-:W-:Y:S01]  /*61e0*/  F2FP.BF16.F32.PACK_AB R22, R22, R27 ;  /* 0x0000001b1616723e */ /* 0x000fe200000010ff */
[----:B------:R-:W-:Y:S01]  /*61f0*/  FMUL.FTZ R10, R10, R73 ;  /* 0x000000490a0a7220 */ /* 0x000fe20000410000 */
[----:B------:R-:W-:Y:S01]  /*6200*/  STG.E.U16 desc[UR12][R100.64], R23 ;  /* 0x0000001764007986 */ /* 0x000fe2000c10150c */
[----:B------:R-:W-:-:S02]  /*6210*/  F2FP.BF16.F32.PACK_AB R20, R20, R39 ;  /* 0x000000271414723e */ /* 0x000fc400000010ff */
[----:B------:R-:W-:Y:S01]  /*6220*/  F2FP.BF16.F32.PACK_AB R16, R16, R37 ;  /* 0x000000251010723e */ /* 0x000fe200000010ff */
[----:B------:R-:W-:Y:S01]  /*6230*/  STG.E.U16 desc[UR12][R100.64+0x2], R50 ;  /* 0x0000023264007986 */ /* 0x000fe2000c10150c */
[----:B-1----:R-:W-:Y:S02]  /*6240*/  PRMT R14, R19, 0x7632, R14 ;  /* 0x00007632130e7816 */ /* 0x002fe4000000000e */
[----:B------:R-:W-:Y:S01]  /*6250*/  F2FP.BF16.F32.PACK_AB R12, R12, R33 ;  /* 0x000000210c0c723e */ /* 0x000fe200000010ff */
[----:B------:R1:W-:Y:S01]  /*6260*/  STG.E.U16 desc[UR12][R100.64+0x4], R15 ;  /* 0x0000040f64007986 */ /* 0x0003e2000c10150c */
[----:B--2---:R-:W-:Y:S02]  /*6270*/  PRMT R11, R26, 0x7632, R11 ;  /* 0x000076321a0b7816 */ /* 0x004fe4000000000b */
[----:B------:R-:W-:Y:S01]  /*6280*/  F2FP.BF16.F32.PACK_AB R10, R10, R35 ;  /* 0x000000230a0a723e */ /* 0x000fe200000010ff */
[----:B------:R2:W-:Y:S04]  /*6290*/  STG.E.U16 desc[UR12][R98.64+0x2], R13 ;  /* 0x0000020d62007986 */ /* 0x0005e8000c10150c */
[----:B------:R-:W-:Y:S04]  /*62a0*/  STG.E.U16 desc[UR12][R98.64], R25 ;  /* 0x0000001962007986 */ /* 0x000fe8000c10150c */
[----:B------:R-:W-:Y:S01]  /*62b0*/  STG.E.U16 desc[UR12][R98.64+0x4], R19 ;  /* 0x0000041362007986 */ /* 0x000fe2000c10150c */
[----:B-1----:R-:W-:-:S03]  /*62c0*/  PRMT R15, R10, 0x7632, R15 ;  /* 0x000076320a0f7816 */ /* 0x002fc6000000000f */
[----:B------:R1:W-:Y:S01]  /*62d0*/  STG.E.U16 desc[UR12][R98.64+0x6], R14 ;  /* 0x0000060e62007986 */ /* 0x0003e2000c10150c */
[----:B--2---:R-:W-:-:S03]  /*62e0*/  PRMT R13, R21, 0x7632, R13 ;  /* 0x00007632150d7816 */ /* 0x004fc6000000000d */
[----:B------:R2:W-:Y:S04]  /*62f0*/  STG.E.U16 desc[UR12][R96.64+0x2], R11 ;  /* 0x0000020b60007986 */ /* 0x0005e8000c10150c */
[----:B------:R-:W-:Y:S01]  /*6300*/  STG.E.U16 desc[UR12][R96.64], R26 ;  /* 0x0000001a60007986 */ /* 0x000fe2000c10150c */
[----:B-1----:R-:W-:-:S03]  /*6310*/  PRMT R14, R18, 0x7632, R14 ;  /* 0x00007632120e7816 */ /* 0x002fc6000000000e */
[----:B------:R-:W-:Y:S01]  /*6320*/  STG.E.U16 desc[UR12][R96.64+0x4], R21 ;  /* 0x0000041560007986 */ /* 0x000fe2000c10150c */
[----:B--2---:R-:W-:-:S03]  /*6330*/  PRMT R11, R22, 0x7632, R11 ;  /* 0x00007632160b7816 */ /* 0x004fc6000000000b */
[----:B------:R1:W-:Y:S04]  /*6340*/  STG.E.U16 desc[UR12][R96.64+0x6], R13 ;  /* 0x0000060d60007986 */ /* 0x0003e8000c10150c */
[----:B------:R2:W-:Y:S04]  /*6350*/  STG.E.U16 desc[UR12][R94.64+0x2], R14 ;  /* 0x0000020e5e007986 */ /* 0x0005e8000c10150c */
[----:B------:R3:W-:Y:S01]  /*6360*/  STG.E.U16 desc[UR12][R94.64+0x6], R11 ;  /* 0x0000060b5e007986 */ /* 0x0007e2000c10150c */
[----:B-1----:R-:W-:-:S03]  /*6370*/  PRMT R13, R20, 0x7632, R13 ;  /* 0x00007632140d7816 */ /* 0x002fc6000000000d */
[----:B------:R1:W-:Y:S01]  /*6380*/  STG.E.U16 desc[UR12][R94.64], R18 ;  /* 0x000000125e007986 */ /* 0x0003e2000c10150c */
[----:B--2---:R-:W-:-:S03]  /*6390*/  PRMT R14, R16, 0x7632, R14 ;  /* 0x00007632100e7816 */ /* 0x004fc6000000000e */
[----:B------:R1:W-:Y:S01]  /*63a0*/  STG.E.U16 desc[UR12][R94.64+0x4], R22 ;  /* 0x000004165e007986 */ /* 0x0003e2000c10150c */
[----:B---3--:R-:W-:-:S03]  /*63b0*/  PRMT R11, R12, 0x7632, R11 ;  /* 0x000076320c0b7816 */ /* 0x008fc6000000000b */
[----:B------:R1:W-:Y:S04]  /*63c0*/  STG.E.U16 desc[UR12][R92.64], R20 ;  /* 0x000000145c007986 */ /* 0x0003e8000c10150c */
[----:B------:R1:W-:Y:S04]  /*63d0*/  STG.E.U16 desc[UR12][R92.64+0x2], R13 ;  /* 0x0000020d5c007986 */ /* 0x0003e8000c10150c */
[----:B------:R1:W-:Y:S04]  /*63e0*/  STG.E.U16 desc[UR12][R92.64+0x4], R16 ;  /* 0x000004105c007986 */ /* 0x0003e8000c10150c */
[----:B------:R1:W-:Y:S04]  /*63f0*/  STG.E.U16 desc[UR12][R92.64+0x6], R14 ;  /* 0x0000060e5c007986 */ /* 0x0003e8000c10150c */
[----:B------:R1:W-:Y:S04]  /*6400*/  STG.E.U16 desc[UR12][R90.64], R12 ;  /* 0x0000000c5a007986 */ /* 0x0003e8000c10150c */
[----:B------:R1:W-:Y:S04]  /*6410*/  STG.E.U16 desc[UR12][R90.64+0x2], R11 ;  /* 0x0000020b5a007986 */ /* 0x0003e8000c10150c */
[----:B------:R1:W-:Y:S04]  /*6420*/  STG.E.U16 desc[UR12][R90.64+0x4], R10 ;  /* 0x0000040a5a007986 */ /* 0x0003e8000c10150c */
[----:B------:R1:W-:Y:S01]  /*6430*/  STG.E.U16 desc[UR12][R90.64+0x6], R15 ;  /* 0x0000060f5a007986 */ /* 0x0003e2000c10150c */
[----:B------:R-:W-:Y:S05]  /*6440*/  @!P0 BRA `(.L_x_1023) ;  /* 0xffffffa400788947 */ /* 0x000fea000383ffff */
.L_x_1009:
[----:B------:R-:W-:-:S04]  /*6450*/  ULEA UR6, UR7, UR19, 0x6 ;  /* 0x0000001307067291 */ /* 0x000fc8000f8e303f */
[----:B------:R-:W-:-:S04]  /*6460*/  USHF.L.U32 UR6, UR6, 0x5, URZ ;  /* 0x0000000506067899 */ /* 0x000fc8000800063f */
[----:B------:R-:W-:-:S06]  /*6470*/  UISETP.GT.AND UP0, UPT, UR6, 0x3bf, UPT ;  /* 0x000003bf0600788c */ /* 0x000fcc000bf04270 */
[----:B------:R-:W-:-:S13]  /*6480*/  PLOP3.LUT P0, PT, PT, PT, UP0, 0x80, 0x0 ;  /* 0x000000000000781c */ /* 0x000fda0003f0f008 */
[----:B------:R-:W-:Y:S05]  /*6490*/  @P0 EXIT ;  /* 0x000000000000094d */ /* 0x000fea0003800000 */
[----:B------:R-:W2:Y:S01]  /*64a0*/  S2R R6, SR_TID.X ;  /* 0x0000000000067919 */ /* 0x000ea20000002100 */
[----:B------:R-:W-:Y:S01]  /*64b0*/  LOP3.LUT R3, RZ, UR14, RZ, 0x33, !PT ;  /* 0x0000000eff037c12 */ /* 0x000fe2000f8e33ff */
[----:B------:R-:W3:Y:S01]  /*64c0*/  S2UR UR5, SR_CgaCtaId ;  /* 0x00000000000579c3 */ /* 0x000ee20000008800 */
[----:B------:R-:W-:Y:S01]  /*64d0*/  LOP3.LUT R0, RZ, UR15, RZ, 0x33, !PT ;  /* 0x0000000fff007c12 */ /* 0x000fe2000f8e33ff */
[----:B------:R-:W-:Y:S01]  /*64e0*/  UMOV UR4, 0x400 ;  /* 0x0000040000047882 */ /* 0x000fe20000000000 */
[----:B------:R-:W-:Y:S01]  /*64f0*/  ISETP.GT.U32.AND P0, PT, R3, -0x3, PT ;  /* 0xfffffffd0300780c */ /* 0x000fe20003f04070 */
[----:B------:R-:W-:Y:S01]  /*6500*/  UISETP.LT.U32.AND UP0, UPT, UR14, 0x2, UPT ;  /* 0x000000020e00788c */ /* 0x000fe2000bf01070 */
[----:B-1----:R-:W-:Y:S02]  /*6510*/  MOV R20, UR6 ;  /* 0x0000000600147c02 */ /* 0x002fe40008000f00 */
        /* <DEDUP_REMOVED lines=11> */
[----:B---3--:R-:W-:-:S03]  /*65d0*/  ULEA UR8, UR5, UR4, 0x18 ;  /* 0x0000000405087291 */ /* 0x008fc6000f8ec03f */
[----:B------:R-:W-:Y:S02]  /*65e0*/  ULDC.64 UR4, c[0x0][0x260] ;  /* 0x0000980000047ab9 */ /* 0x000fe40000000a00 */
[----:B------:R-:W-:Y:S01]  /*65f0*/  UIADD3 UR4, UP1, UR4, 0x40400, URZ ;  /* 0x0004040004047890 */ /* 0x000fe2000ff3e03f */
[--C-:B--2---:R-:W-:Y:S02]  /*6600*/  SHF.R.U32.HI R5, RZ, 0x5, R6.reuse ;  /* 0x00000005ff057819 */ /* 0x104fe40000011606 */
        /* <DEDUP_REMOVED lines=15> */
[----:B------:R-:W-:Y:S02]  /*6700*/  IADD3.X R17, RZ, RZ, RZ, P0, !PT ;  /* 0x000000ffff117210 */ /* 0x000fe400007fe4ff */
[----:B------:R-:W-:Y:S02]  /*6710*/  IADD3 R8, R13, R14, RZ ;  /* 0x0000000e0d087210 */ /* 0x000fe40007ffe0ff */
[----:B------:R-:W-:Y:S02]  /*6720*/  SHF.L.U32 R13, R6, 0x1, RZ ;  /* 0x00000001060d7819 */ /* 0x000fe400000006ff */
[----:B------:R-:W-:Y:S01]  /*6730*/  IADD3 RZ, P0, R9, R10, RZ ;  /* 0x0000000a09ff7210 */ /* 0x000fe20007f1e0ff */
[----:B------:R-:W-:Y:S01]  /*6740*/  IMAD.WIDE.U32 R14, R8, -0x77777777, RZ ;  /* 0x88888889080e7825 */ /* 0x000fe200078e00ff */
[----:B------:R-:W-:-:S02]  /*6750*/  MOV R16, R11 ;  /* 0x0000000b00107202 */ /* 0x000fc40000000f00 */
[----:B------:R-:W-:Y:S02]  /*6760*/  LOP3.LUT R12, R12, 0x780, RZ, 0xc0, !PT ;  /* 0x000007800c0c7812 */ /* 0x000fe400078ec0ff */
[----:B------:R-:W-:Y:S01]  /*6770*/  LOP3.LUT R11, R13, 0x1e, RZ, 0xc0, !PT ;  /* 0x0000001e0d0b7812 */ /* 0x000fe200078ec0ff */
[----:B------:R-:W-:Y:S01]  /*6780*/  IMAD.WIDE.U32.X R16, R3, -0x77777778, R16, P0 ;  /* 0x8888888803107825 */ /* 0x000fe200000e0410 */
[----:B------:R-:W-:Y:S02]  /*6790*/  IADD3 R9, R2, 0x3c, RZ ;  /* 0x0000003c02097810 */ /* 0x000fe40007ffe0ff */
[----:B------:R-:W-:Y:S02]  /*67a0*/  IADD3 R13, R12, UR8, RZ ;  /* 0x000000080c0d7c10 */ /* 0x000fe4000fffe0ff */
[-C--:B------:R-:W-:Y:S02]  /*67b0*/  LOP3.LUT R10, R2, R11.reuse, RZ, 0x3c, !PT ;  /* 0x0000000b020a7212 */ /* 0x080fe400078e3cff */
[----:B------:R-:W-:-:S02]  /*67c0*/  LOP3.LUT R12, R0, R11, RZ, 0x3c, !PT ;  /* 0x0000000b000c7212 */ /* 0x000fc400078e3cff */
[----:B------:R-:W-:Y:S02]  /*67d0*/  LOP3.LUT R18, R9, R11, RZ, 0x3c, !PT ;  /* 0x0000000b09127212 */ /* 0x000fe400078e3cff */
[----:B------:R-:W-:Y:S02]  /*67e0*/  SHF.R.U64 R21, R16, 0x3, R17 ;  /* 0x0000000310157819 */ /* 0x000fe40000001211 */
[-C--:B------:R-:W-:Y:S02]  /*67f0*/  LEA R10, R10, R13.reuse, 0x2 ;  /* 0x0000000d0a0a7211 */ /* 0x080fe400078e10ff */
[-C--:B------:R-:W-:Y:S02]  /*6800*/  LEA R12, R12, R13.reuse, 0x2 ;  /* 0x0000000d0c0c7211 */ /* 0x080fe400078e10ff */
[----:B------:R-:W-:Y:S02]  /*6810*/  LEA R13, R18, R13, 0x2 ;  /* 0x0000000d120d7211 */ /* 0x000fe400078e10ff */
[----:B------:R-:W-:-:S02]  /*6820*/  LEA.HI R22, R15, 0x1, RZ, 0x1c ;  /* 0x000000010f167811 */ /* 0x000fc400078fe0ff */
[C---:B------:R-:W-:Y:S02]  /*6830*/  IADD3 R18, P0, R5.reuse, 0xf, RZ ;  /* 0x0000000f05127810 */ /* 0x040fe40007f1e0ff */
[C---:B------:R-:W-:Y:S02]  /*6840*/  IADD3 R17, P1, R5.reuse, 0x1e, RZ ;  /* 0x0000001e05117810 */ /* 0x040fe40007f3e0ff */
[----:B0-----:R-:W-:Y:S02]  /*6850*/  IADD3 R48, P2, R5, 0x2d, RZ ;  /* 0x0000002d05307810 */ /* 0x001fe40007f5e0ff */
[----:B------:R-:W-:Y:S02]  /*6860*/  IADD3 R21, R21, 0x1, RZ ;  /* 0x0000000115157810 */ /* 0x000fe40007ffe0ff */
[C---:B------:R-:W-:Y:S02]  /*6870*/  LOP3.LUT R19, R6.reuse, 0x1f, RZ, 0xc0, !PT ;  /* 0x0000001f06137812 */ /* 0x040fe400078ec0ff */
[----:B------:R-:W-:-:S02]  /*6880*/  LOP3.LUT R49, R6, 0xf, RZ, 0xc0, !PT ;  /* 0x0000000f06317812 */ /* 0x000fc400078ec0ff */
[----:B------:R-:W-:Y:S02]  /*6890*/  IADD3 R16, R2, 0x5a, RZ ;  /* 0x0000005a02107810 */ /* 0x000fe40007ffe0ff */
[----:B------:R-:W-:Y:S02]  /*68a0*/  IADD3.X R15, RZ, RZ, RZ, P0, !PT ;  /* 0x000000ffff0f7210 */ /* 0x000fe400007fe4ff */
[----:B------:R-:W-:Y:S02]  /*68b0*/  IADD3.X R14, RZ, RZ, RZ, P1, !PT ;  /* 0x000000ffff0e7210 */ /* 0x000fe40000ffe4ff */
[----:B------:R-:W-:Y:S02]  /*68c0*/  IADD3.X R47, RZ, RZ, RZ, P2, !PT ;  /* 0x000000ffff2f7210 */ /* 0x000fe400017fe4ff */
[----:B------:R-:W-:Y:S02]  /*68d0*/  LOP3.LUT R22, R22, 0x3, RZ, 0xc0, !PT ;  /* 0x0000000316167812 */ /* 0x000fe400078ec0ff */
[----:B------:R-:W-:-:S07]  /*68e0*/  LOP3.LUT R21, R21, 0x3, RZ, 0xc0, !PT ;  /* 0x0000000315157812 */ /* 0x000fce00078ec0ff */
.L_x_1040:
[----:B------:R-:W-:Y:S01]  /*68f0*/  ISETP.LT.U32.AND P0, PT, R5, UR6, PT ;  /* 0x0000000605007c0c */ /* 0x000fe2000bf01070 */
[----:B------:R-:W-:Y:S01]  /*6900*/  BSSY B0, `(.L_x_1024) ;  /* 0x00000aa000007945 */ /* 0x000fe20003800000 */
[----:B0---4-:R-:W-:Y:S01]  /*6910*/  MOV R23, UR7 ;  /* 0x0000000700177c02 */ /* 0x011fe20008000f00 */
[----:B------:R-:W-:Y:S01]  /*6920*/  HFMA2.MMA R43, -RZ, RZ, 0, 0 ;  /* 0x00000000ff2b7435 */ /* 0x000fe200000001ff */
[----:B------:R-:W-:Y:S02]  /*6930*/  MOV R46, RZ ;  /* 0x000000ff002e7202 */ /* 0x000fe40000000f00 */
[----:B------:R-:W-:-:S13]  /*6940*/  ISETP.GT.AND.EX P0, PT, R23, RZ, PT, P0 ;  /* 0x000000ff1700720c */ /* 0x000fda0003f04300 */
[----:B-123--:R-:W-:Y:S05]  /*6950*/  @!P0 BRA `(.L_x_1025) ;  /* 0x0000000800908947 */ /* 0x00efea0003800000 */
        /* <DEDUP_REMOVED lines=36> */
.L_x_1027:
[----:B------:R-:W-:Y:S05]  /*6ba0*/  BSYNC B1 ;  /* 0x0000000000017941 */ /* 0x000fea0003800000 */
.L_x_1026:
        /* <DEDUP_REMOVED lines=20> */
.L_x_1030:
        /* <DEDUP_REMOVED lines=55> */
.L_x_1029:
[----:B------:R-:W-:Y:S05]  /*7060*/  BSYNC B1 ;  /* 0x0000000000017941 */ /* 0x000fea0003800000 */
.L_x_1028:
        /* <DEDUP_REMOVED lines=35> */
.L_x_1032:
[----:B------:R-:W-:Y:S05]  /*72a0*/  BSYNC B1 ;  /* 0x0000000000017941 */ /* 0x000fea0003800000 */
.L_x_1031:
        /* <DEDUP_REMOVED lines=15> */
.L_x_1025:
[----:B------:R-:W-:Y:S05]  /*73a0*/  BSYNC B0 ;  /* 0x0000000000007941 */ /* 0x000fea0003800000 */
.L_x_1024:
        /* <DEDUP_REMOVED lines=15> */
[----:B------:R-:W-:Y:S02]  /*74a0*/  MOV R23, 0xffff ;  /* 0x0000ffff00177802 */ /* 0x000fe40000000f00 */
[----:B------:R-:W-:Y:S02]  /*74b0*/  MOV R28, 0xffff ;  /* 0x0000ffff001c7802 */ /* 0x000fe40000000f00 */
[----:B------:R-:W-:Y:S01]  /*74c0*/  MOV R30, 0xffff ;  /* 0x0000ffff001e7802 */ /* 0x000fe20000000f00 */
[----:B--2---:R-:W2:Y:S01]  /*74d0*/  SHFL.BFLY PT, R27, R24, 0x8, 0x101f ;  /* 0x0d101f00181b7f89 */ /* 0x004ea200000e0000 */
[----:B------:R-:W-:Y:S02]  /*74e0*/  MOV R29, 0xffff ;  /* 0x0000ffff001d7802 */ /* 0x000fe40000000f00 */
[----:B------:R-:W-:Y:S01]  /*74f0*/  MOV R37, 0xffff ;  /* 0x0000ffff00257802 */ /* 0x000fe20000000f00 */
        /* <DEDUP_REMOVED lines=15> */
.L_x_1049:
        /* <DEDUP_REMOVED lines=41> */
.L_x_1059:
        /* <DEDUP_REMOVED lines=14> */
[----:B----4-:R-:W-:Y:S02]  /*7960*/  MOV R28, 0xffff ;  /* 0x0000ffff001c7802 */ /* 0x010fe40000000f00 */
[----:B------:R-:W-:Y:S02]  /*7970*/  MOV R30, 0xffff ;  /* 0x0000ffff001e7802 */ /* 0x000fe40000000f00 */
[----:B------:R-:W-:Y:S01]  /*7980*/  MOV R23, 0xffff ;  /* 0x0000ffff00177802 */ /* 0x000fe20000000f00 */
[----:B0-----:R-:W0:Y:S01]  /*7990*/  SHFL.BFLY PT, R34, R31, 0x8, 0x101f ;  /* 0x0d101f001f227f89 */ /* 0x001e2200000e0000 */
[----:B------:R-:W-:Y:S02]  /*79a0*/  MOV R29, 0xffff ;  /* 0x0000ffff001d7802 */ /* 0x000fe40000000f00 */
[----:B------:R-:W-:Y:S01]  /*79b0*/  MOV R32, 0xffff ;  /* 0x0000ffff00207802 */ /* 0x000fe20000000f00 */
        /* <DEDUP_REMOVED lines=15> */
.L_x_1069:
[----:B----4-:R-:W-:Y:S01]  /*7ab0*/  FADD.FTZ R28, R40, R30 ;  /* 0x0000001e281c7221 */ /* 0x010fe20000010000 */
[----:B------:R-:W-:Y:S02]  /*7ac0*/  @!P1 F2FP.BF16.F32.PACK_AB R23, RZ, R31 ;  /* 0x0000001fff17923e */ /* 0x000fe400000010ff */
[----:B------:R-:W-:Y:S02]  /*7ad0*/  MOV R31, R16 ;  /* 0x00000010001f7202 */ /* 0x000fe40000000f00 */
[----:B------:R-:W-:Y:S01]  /*7ae0*/  @!P1 F2FP.BF16.F32.PACK_AB R28, RZ, R28 ;  /* 0x0000001cff1c923e */ /* 0x000fe200000010ff */
[----:B------:R0:W-:Y:S04]  /*7af0*/  @!P1 STG.E.U16 desc[UR12][R24.64+0x78], R23 ;  /* 0x0000781718009986 */ /* 0x0001e8000c10150c */
[----:B------:R0:W-:Y:S02]  /*7b00*/  @!P1 STG.E.U16 desc[UR12][R26.64+0x78], R28 ;  /* 0x0000781c1a009986 */ /* 0x0001e4000c10150c */
.L_x_1035:
[----:B------:R-:W-:Y:S05]  /*7b10*/  BSYNC B0 ;  /* 0x0000000000007941 */ /* 0x000fea0003800000 */
.L_x_1034:
[----:B------:R-:W-:-:S13]  /*7b20*/  ISETP.GE.U32.AND P0, PT, R8, 0x5a, PT ;  /* 0x0000005a0800780c */ /* 0x000fda0003f06070 */
[----:B------:R-:W-:Y:S05]  /*7b30*/  @!P0 BRA `(.L_x_1033) ;  /* 0x0000000800588947 */ /* 0x000fea0003800000 */
[----:B------:R-:W-:Y:S02]  /*7b40*/  ISETP.NE.AND P0, PT, R49, 0xf, PT ;  /* 0x0000000f3100780c */ /* 0x000fe40003f05270 */
[----:B0-2-4-:R-:W-:Y:S01]  /*7b50*/  CS2R R24, SRZ ;  /* 0x0000000000187805 */ /* 0x015fe2000001ff00 */
[----:B------:R-:W-:-:S10]  /*7b60*/  UMOV UR9, 0xffff ;  /* 0x0000ffff00097882 */ /* 0x000fd40000000000 */
[----:B------:R-:W-:Y:S02]  /*7b70*/  @P0 LOP3.LUT R23, R31, R11, RZ, 0x3c, !PT ;  /* 0x0000000b1f170212 */ /* 0x000fe400078e3cff */
[----:B------:R-:W-:-:S04]  /*7b80*/  @P0 LEA R26, R49, UR8, 0x7 ;  /* 0x00000008311a0c11 */ /* 0x000fc8000f8e38ff */
[----:B------:R-:W-:-:S05]  /*7b90*/  @P0 LEA R23, R23, R26, 0x2 ;  /* 0x0000001a17170211 */ /* 0x000fca00078e10ff */
[----:B------:R0:W2:Y:S04]  /*7ba0*/  @P0 LDS R24, [R23] ;  /* 0x0000000017180984 */ /* 0x0000a80000000800 */
[----:B------:R0:W4:Y:S01]  /*7bb0*/  @P0 LDS R25, [R23+0x780] ;  /* 0x0007800017190984 */ /* 0x0001220000000800 */
[----:B------:R-:W-:Y:S05]  /*7bc0*/  BRA.DIV UR9, `(.L_x_1039) ;  /* 0x0000001209f07947 */ /* 0x000fea000b800000 */
[----:B------:R-:W-:Y:S02]  /*7bd0*/  @P0 IADD3 R34, R31, 0x1e, RZ ;  /* 0x0000001e1f220810 */ /* 0x000fe40007ffe0ff */
[----:B------:R-:W-:Y:S02]  /*7be0*/  CS2R R42, SRZ ;  /* 0x00000000002a7805 */ /* 0x000fe4000001ff00 */
[----:B------:R-:W-:Y:S01]  /*7bf0*/  @P0 LEA R33, R49, UR8, 0x7 ;  /* 0x0000000831210c11 */ /* 0x000fe2000f8e38ff */
[----:B------:R-:W-:Y:S01]  /*7c00*/  HFMA2.MMA R46, -RZ, RZ, 0, 0 ;  /* 0x00000000ff2e7435 */ /* 0x000fe200000001ff */
[----:B------:R-:W-:Y:S02]  /*7c10*/  @P0 LOP3.LUT R34, R34, R11, RZ, 0x3c, !PT ;  /* 0x0000000b22220212 */ /* 0x000fe400078e3cff */
        /* <DEDUP_REMOVED lines=14> */
[----:B------:R-:W-:Y:S01]  /*7d00*/  @P0 LEA R26, R26, R37, 0x2 ;  /* 0x000000251a1a0211 */ /* 0x000fe200078e10ff */
[----:B------:R-:W-:Y:S01]  /*7d10*/  HFMA2.MMA R37, -RZ, RZ, 0, 0 ;  /* 0x00000000ff257435 */ /* 0x000fe200000001ff */
[----:B------:R-:W-:Y:S01]  /*7d20*/  MOV R38, RZ ;  /* 0x000000ff00267202 */ /* 0x000fe20000000f00 */
[----:B----4-:R-:W0:Y:S01]  /*7d30*/  SHFL.BFLY PT, R30, R25, 0x8, 0x101f ;  /* 0x0d101f00191e7f89 */ /* 0x010e2200000e0000 */
[----:B------:R-:W-:Y:S02]  /*7d40*/  MOV R29, 0xffff ;  /* 0x0000ffff001d7802 */ /* 0x000fe40000000f00 */
[----:B------:R-:W-:Y:S01]  /*7d50*/  MOV R28, 0xffff ;  /* 0x0000ffff001c7802 */ /* 0x000fe20000000f00 */
[----:B------:R-:W-:Y:S01]  /*7d60*/  @P0 LDS R51, [R26] ;  /* 0x000000001a330984 */ /* 0x000fe20000000800 */
[----:B------:R-:W-:-:S02]  /*7d70*/  MOV R32, 0xffff ;  /* 0x0000ffff00207802 */ /* 0x000fc40000000f00 */
[----:B------:R-:W-:Y:S01]  /*7d80*/  MOV R33, 0xffff ;  /* 0x0000ffff00217802 */ /* 0x000fe20000000f00 */
[----:B------:R0:W-:Y:S01]  /*7d90*/  @P0 LDS R52, [R26+0x780] ;  /* 0x000780001a340984 */ /* 0x0001e20000000800 */
[----:B-1----:R-:W-:Y:S02]  /*7da0*/  MOV R34, 0xffff ;  /* 0x0000ffff00227802 */ /* 0x002fe40000000f00 */
[----:B------:R-:W-:Y:S01]  /*7db0*/  MOV R50, RZ ;  /* 0x000000ff00327202 */ /* 0x000fe20000000f00 */
[----:B--2---:R-:W1:Y:S01]  /*7dc0*/  SHFL.BFLY PT, R27, R24, 0x8, 0x101f ;  /* 0x0d101f00181b7f89 */ /* 0x004e6200000e0000 */
[----:B------:R-:W-:Y:S02]  /*7dd0*/  MOV R41, 0xffff ;  /* 0x0000ffff00297802 */ /* 0x000fe40000000f00 */
[----:B-----5:R-:W-:Y:S01]  /*7de0*/  @P0 MOV R38, R36 ;  /* 0x0000002400260202 */ /* 0x020fe20000000f00 */
[----:B0-----:R-:W-:Y:S01]  /*7df0*/  FADD.FTZ R26, R30, R25 ;  /* 0x000000191e1a7221 */ /* 0x001fe20000010000 */
[----:B------:R-:W-:-:S02]  /*7e00*/  MOV R36, 0xffff ;  /* 0x0000ffff00247802 */ /* 0x000fc40000000f00 */
[----:B------:R-:W-:Y:S01]  /*7e10*/  @P0 MOV R37, R35 ;  /* 0x0000002300250202 */ /* 0x000fe20000000f00 */
[----:B------:R-:W0:Y:S01]  /*7e20*/  SHFL.BFLY PT, R39, R38, 0x8, 0x101f ;  /* 0x0d101f0026277f89 */ /* 0x000e2200000e0000 */
[----:B------:R-:W-:Y:S02]  /*7e30*/  MOV R35, 0xffff ;  /* 0x0000ffff00237802 */ /* 0x000fe40000000f00 */
[----:B------:R-:W-:Y:S01]  /*7e40*/  @P0 MOV R43, R45 ;  /* 0x0000002d002b0202 */ /* 0x000fe20000000f00 */
        /* <DEDUP_REMOVED lines=27> */
[----:B------:R-:W-:Y:S01]  /*8000*/  MOV R46, 0xffff ;  /* 0x0000ffff002e7802 */ /* 0x000fe20000000f00 */
        /* <DEDUP_REMOVED lines=68> */
.L_x_1103:
[----:B01----:R-:W-:Y:S01]  /*8450*/  FADD.FTZ R28, R50, R30 ;  /* 0x0000001e321c7221 */ /* 0x003fe20000010000 */
[----:B------:R-:W-:-:S04]  /*8460*/  @!P0 F2FP.BF16.F32.PACK_AB R23, RZ, R34 ;  /* 0x00000022ff17823e */ /* 0x000fc800000010ff */
[----:B------:R-:W-:Y:S01]  /*8470*/  @!P0 F2FP.BF16.F32.PACK_AB R28, RZ, R28 ;  /* 0x0000001cff1c823e */ /* 0x000fe200000010ff */
[----:B------:R0:W-:Y:S04]  /*8480*/  @!P0 STG.E.U16 desc[UR12][R24.64+0xb4], R23 ;  /* 0x0000b41718008986 */ /* 0x0001e8000c10150c */
[----:B------:R0:W-:Y:S02]  /*8490*/  @!P0 STG.E.U16 desc[UR12][R26.64+0xb4], R28 ;  /* 0x0000b41c1a008986 */ /* 0x0001e4000c10150c */
.L_x_1033:
[----:B------:R-:W-:Y:S05]  /*84a0*/  WARPSYNC.ALL ;  /* 0x0000000000007948 */ /* 0x000fea0003800000 */
[----:B------:R-:W-:Y:S01]  /*84b0*/  BAR.SYNC.DEFER_BLOCKING 0x0 ;  /* 0x0000000000007b1d */ /* 0x000fe20000010000 */
[C---:B------:R-:W-:Y:S02]  /*84c0*/  ISETP.GE.AND P0, PT, R20.reuse, -0xc40, PT ;  /* 0xfffff3c01400780c */ /* 0x040fe40003f06270 */
[----:B------:R-:W-:-:S11]  /*84d0*/  IADD3 R20, R20, 0x1000, RZ ;  /* 0x0000100014147810 */ /* 0x000fd60007ffe0ff */
[----:B------:R-:W-:Y:S05]  /*84e0*/  @!P0 BRA `(.L_x_1040) ;  /* 0xffffffe400008947 */ /* 0x000fea000383ffff */
[----:B------:R-:W-:Y:S05]  /*84f0*/  EXIT ;  /* 0x000000000000794d */ /* 0x000fea0003800000 */
.L_x_1036:
[----:B------:R-:W-:Y:S01]  /*8500*/  HFMA2.MMA R29, -RZ, RZ, 0, 4.76837158203125e-07 ;  /* 0x00000008ff1d7435 */ /* 0x000fe200000001ff */
[----:B--2---:R-:W-:Y:S02]  /*8510*/  MOV R32, R24 ;  /* 0x0000001800207202 */ /* 0x004fe40000000f00 */
[----:B------:R-:W-:Y:S02]  /*8520*/  MOV R28, 0x101f ;  /* 0x0000101f001c7802 */ /* 0x000fe40000000f00 */
[----:B------:R-:W-:-:S07]  /*8530*/  MOV R23, 0xffff ;  /* 0x0000ffff00177802 */ /* 0x000fce0000000f00 */
[----:B01-3--:R-:W-:Y:S05]  /*8540*/  WARPSYNC.COLLECTIVE R23, `(.L_x_1041) ;  /* 0x0000000017087348 */ /* 0x00bfea0003c00000 */
[----:B------:R2:W4:Y:S02]  /*8550*/  SHFL.BFLY P2, R30, R32, R29, R28 ;  /* 0x0c00001d201e7389 */ /* 0x000524000004001c */
[----:B01234-:R-:W-:Y:S01]  /*8560*/  ENDCOLLECTIVE ;  /* 0x000000000000791b */ /* 0x01ffe20003800000 */
.L_x_1041:
[----:B------:R-:W-:Y:S02]  /*8570*/  MOV R32, R25 ;  /* 0x0000001900207202 */ /* 0x000fe40000000f00 */
[----:B------:R-:W-:-:S07]  /*8580*/  MOV R27, R30 ;  /* 0x0000001e001b7202 */ /* 0x000fce0000000f00 */
[----:B------:R-:W-:Y:S05]  /*8590*/  WARPSYNC.COLLECTIVE R23, `(.L_x_1042) ;  /* 0x0000000017087348 */ /* 0x000fea0003c00000 */
[----:B------:R0:W1:Y:S02]  /*85a0*/  SHFL.BFLY P2, R30, R32, R29, R28 ;  /* 0x0c00001d201e7389 */ /* 0x000064000004001c */
[----:B01----:R-:W-:Y:S01]  /*85b0*/  ENDCOLLECTIVE ;  /* 0x000000000000791b */ /* 0x003fe20003800000 */
.L_x_1042:
[----:B------:R-:W-:Y:S01]  /*85c0*/  FADD.FTZ R27, R27, R24 ;  /* 0x000000181b1b7221 */ /* 0x000fe20000010000 */
[----:B------:R-:W-:-:S04]  /*85d0*/  HFMA2.MMA R29, -RZ, RZ, 0, 2.384185791015625e-07 ;  /* 0x00000004ff1d7435 */ /* 0x000fc800000001ff */
[----:B------:R-:W-:Y:S02]  /*85e0*/  MOV R32, R27 ;  /* 0x0000001b00207202 */ /* 0x000fe40000000f00 */
[----:B------:R-:W-:-:S07]  /*85f0*/  MOV R26, R30 ;  /* 0x0000001e001a7202 */ /* 0x000fce0000000f00 */
[----:B------:R-:W-:Y:S05]  /*8600*/  WARPSYNC.COLLECTIVE R23, `(.L_x_1043) ;  /* 0x0000000017087348 */ /* 0x000fea0003c00000 */
[----:B------:R0:W1:Y:S02]  /*8610*/  SHFL.BFLY P2, R30, R32, R29, R28 ;  /* 0x0c00001d201e7389 */ /* 0x000064000004001c */
[----:B01----:R-:W-:Y:S01]  /*8620*/  ENDCOLLECTIVE ;  /* 0x000000000000791b */ /* 0x003fe20003800000 */
.L_x_1043:
[----:B------:R-:W-:-:S05]  /*8630*/  FADD.FTZ R26, R26, R25 ;  /* 0x000000191a1a7221 */ /* 0x000fca0000010000 */
[----:B------:R-:W-:Y:S02]  /*8640*/  MOV R32, R26 ;  /* 0x0000001a00207202 */ /* 0x000fe40000000f00 */
[----:B------:R-:W-:-:S07]  /*8650*/  MOV R34, R30 ;  /* 0x0000001e00227202 */ /* 0x000fce0000000f00 */
[----:B------:R-:W-:Y:S05]  /*8660*/  WARPSYNC.COLLECTIVE R23, `(.L_x_1044) ;  /* 0x0000000017087348 */ /* 0x000fea0003c00000 */
[----:B------:R0:W1:Y:S02]  /*8670*/  SHFL.BFLY P2, R30, R32, R29, R28 ;  /* 0x0c00001d201e7389 */ /* 0x000064000004001c */
[----:B01----:R-:W-:Y:S01]  /*8680*/  ENDCOLLECTIVE ;  /* 0x000000000000791b */ /* 0x003fe20003800000 */
.L_x_1044:
[----:B------:R-:W-:Y:S01]  /*8690*/  FADD.FTZ R34, R27, R34 ;  /* 0x000000221b227221 */ /* 0x000fe20000010000 */
[----:B------:R-:W-:-:S04]  /*86a0*/  HFMA2.MMA R29, -RZ, RZ, 0, 1.1920928955078125e-07 ;  /* 0x00000002ff1d7435 */ /* 0x000fc800000001ff */
[----:B------:R-:W-:Y:S02]  /*86b0*/  MOV R32, R34 ;  /* 0x0000002200207202 */ /* 0x000fe40000000f00 */
[----:B------:R-:W-:-:S07]  /*86c0*/  MOV R31, R30 ;  /* 0x0000001e001f7202 */ /* 0x000fce0000000f00 */
[----:B------:R-:W-:Y:S05]  /*86d0*/  WARPSYNC.COLLECTIVE R23, `(.L_x_1045) ;  /* 0x0000000017087348 */ /* 0x000fea0003c00000 */
[----:B------:R0:W1:Y:S02]  /*86e0*/  SHFL.BFLY P2, R30, R32, R29, R28 ;  /* 0x0c00001d201e7389 */ /* 0x000064000004001c */
[----:B01----:R-:W-:Y:S01]  /*86f0*/  ENDCOLLECTIVE ;  /* 0x000000000000791b */ /* 0x003fe20003800000 */
.L_x_1045:
[----:B------:R-:W-:-:S05]  /*8700*/  FADD.FTZ R31, R26, R31 ;  /* 0x0000001f1a1f7221 */ /* 0x000fca0000010000 */
[----:B------:R-:W-:Y:S02]  /*8710*/  MOV R32, R31 ;  /* 0x0000001f00207202 */ /* 0x000fe40000000f00 */
[----:B------:R-:W-:-:S07]  /*8720*/  MOV R33, R30 ;  /* 0x0000001e00217202 */ /* 0x000fce0000000f00 */
[----:B------:R-:W-:Y:S05]  /*8730*/  WARPSYNC.COLLECTIVE R23, `(.L_x_1046) ;  /* 0x0000000017087348 */ /* 0x000fea0003c00000 */
[----:B------:R0:W1:Y:S02]  /*8740*/  SHFL.BFLY P2, R30, R32, R29, R28 ;  /* 0x0c00001d201e7389 */ /* 0x000064000004001c */
[----:B01----:R-:W-:Y:S01]  /*8750*/  ENDCOLLECTIVE ;  /* 0x000000000000791b */ /* 0x003fe20003800000 */
.L_x_1046:
[----:B------:R-:W-:Y:S01]  /*8760*/  FADD.FTZ R33, R34, R33 ;  /* 0x0000002122217221 */ /* 0x000fe20000010000 */
[----:B------:R-:W-:-:S04]  /*8770*/  HFMA2.MMA R29, -RZ, RZ, 0, 5.9604644775390625e-08 ;  /* 0x00000001ff1d7435 */ /* 0x000fc800000001ff */
[----:B------:R-:W-:Y:S02]  /*8780*/  MOV R32, R33 ;  /* 0x0000002100207202 */ /* 0x000fe40000000f00 */
[----:B------:R-:W-:-:S07]  /*8790*/  MOV R24, R30 ;  /* 0x0000001e00187202 */ /* 0x000fce0000000f00 */
[----:B------:R-:W-:Y:S05]  /*87a0*/  WARPSYNC.COLLECTIVE R23, `(.L_x_1047) ;  /* 0x0000000017087348 */ /* 0x000fea0003c00000 */
[----:B------:R0:W1:Y:S02]  /*87b0*/  SHFL.BFLY P2, R30, R32, R29, R28 ;  /* 0x0c00001d201e7389 */ /* 0x000064000004001c */
[----:B01----:R-:W-:Y:S01]  /*87c0*/  ENDCOLLECTIVE ;  /* 0x000000000000791b */ /* 0x003fe20003800000 */
.L_x_1047:
[----:B------:R-:W-:-:S05]  /*87d0*/  FADD.FTZ R35, R31, R24 ;  /* 0x000000181f237221 */ /* 0x000fca0000010000 */
[----:B------:R-:W-:Y:S02]  /*87e0*/  MOV R32, R35 ;  /* 0x0000002300207202 */ /* 0x000fe40000000f00 */
[----:B------:R-:W-:-:S07]  /*87f0*/  MOV R36, R30 ;  /* 0x0000001e00247202 */ /* 0x000fce0000000f00 */
[----:B------:R-:W-:Y:S05]  /*8800*/  WARPSYNC.COLLECTIVE R23, `(.L_x_1048) ;  /* 0x0000000017087348 */ /* 0x000fea0003c00000 */
[----:B------:R0:W1:Y:S02]  /*8810*/  SHFL.BFLY P2, R30, R32, R29, R28 ;  /* 0x0c00001d201e7389 */ /* 0x000064000004001c */
[----:B01----:R-:W-:Y:S01]  /*8820*/  ENDCOLLECTIVE ;  /* 0x000000000000791b */ /* 0x003fe20003800000 */
.L_x_1048:
[----:B------:R-:W-:Y:S01]  /*8830*/  FADD.FTZ R36, R33, R36 ;  /* 0x0000002421247221 */ /* 0x000fe20000010000 */
[----:B------:R-:W-:Y:S06]  /*8840*/  BRA `(.L_x_1049) ;  /* 0xffffffec00687947 */ /* 0x000fec000383ffff */
.L_x_1037:
[----:B------:R-:W-:Y:S01]  /*8850*/  BSSY B1, `(.L_x_1050) ;  /* 0x0000008000017945 */ /* 0x000fe20003800000 */
[----:B0-----:R-:W-:Y:S02]  /*8860*/  MOV R32, R31 ;  /* 0x0000001f00207202 */ /* 0x001fe40000000f00 */
[----:B--2---:R-:W-:Y:S02]  /*8870*/  MOV R29, 0x8 ;  /* 0x00000008001d7802 */ /* 0x004fe40000000f00 */
[----:B------:R-:W-:Y:S02]  /*8880*/  MOV R28, 0x101f ;  /* 0x0000101f001c7802 */ /* 0x000fe40000000f00 */
[----:B------:R-:W-:-:S07]  /*8890*/  MOV R23, 0xffff ;  /* 0x0000ffff00177802 */ /* 0x000fce0000000f00 */
[----:B-1-34-:R-:W-:Y:S05]  /*88a0*/  WARPSYNC.COLLECTIVE R23, `(.L_x_1051) ;  /* 0x0000000017087348 */ /* 0x01afea0003c00000 */
[----:B------:R0:W2:Y:S02]  /*88b0*/  SHFL.BFLY P2, R30, R32, R29, R28 ;  /* 0x0c00001d201e7389 */ /* 0x0000a4000004001c */
[----:B01234-:R-:W-:Y:S01]  /*88c0*/  ENDCOLLECTIVE ;  /* 0x000000000000791b */ /* 0x01ffe20003800000 */
.L_x_1051:
[----:B------:R-:W-:Y:S05]  /*88d0*/  BSYNC B1 ;  /* 0x0000000000017941 */ /* 0x000fea0003800000 */
.L_x_1050:
        /* <DEDUP_REMOVED lines=8> */
.L_x_1052:
[----:B------:R-:W-:Y:S01]  /*8960*/  FADD.FTZ R34, R34, R31 ;  /* 0x0000001f22227221 */ /* 0x000fe20000010000 */
[----:B------:R-:W-:-:S04]  /*8970*/  HFMA2.MMA R29, -RZ, RZ, 0, 2.384185791015625e-07 ;  /* 0x00000004ff1d7435 */ /* 0x000fc800000001ff */
[----:B------:R-:W-:Y:S02]  /*8980*/  MOV R32, R34 ;  /* 0x0000002200207202 */ /* 0x000fe40000000f00 */
[----:B------:R-:W-:-:S07]  /*8990*/  MOV R36, R30 ;  /* 0x0000001e00247202 */ /* 0x000fce0000000f00 */
[----:B------:R-:W-:Y:S05]  /*89a0*/  WARPSYNC.COLLECTIVE R23, `(.L_x_1053) ;  /* 0x0000000017087348 */ /* 0x000fea0003c00000 */
[----:B------:R0:W1:Y:S02]  /*89b0*/  SHFL.BFLY P2, R30, R32, R29, R28 ;  /* 0x0c00001d201e7389 */ /* 0x000064000004001c */
[----:B01----:R-:W-:Y:S01]  /*89c0*/  ENDCOLLECTIVE ;  /* 0x000000000000791b */ /* 0x003fe20003800000 */
.L_x_1053:
[----:B------:R-:W-:-:S05]  /*89d0*/  FADD.FTZ R36, R36, R33 ;  /* 0x0000002124247221 */ /* 0x000fca0000010000 */
[----:B------:R-:W-:Y:S02]  /*89e0*/  MOV R32, R36 ;  /* 0x0000002400207202 */ /* 0x000fe40000000f00 */
[----:B------:R-:W-:-:S07]  /*89f0*/  MOV R35, R30 ;  /* 0x0000001e00237202 */ /* 0x000fce0000000f00 */
[----:B------:R-:W-:Y:S05]  /*8a00*/  WARPSYNC.COLLECTIVE R23, `(.L_x_1054) ;  /* 0x0000000017087348 */ /* 0x000fea0003c00000 */
[----:B------:R0:W1:Y:S02]  /*8a10*/  SHFL.BFLY P2, R30, R32, R29, R28 ;  /* 0x0c00001d201e7389 */ /* 0x000064000004001c */
[----:B01----:R-:W-:Y:S01]  /*8a20*/  ENDCOLLECTIVE ;  /* 0x000000000000791b */ /* 0x003fe20003800000 */
.L_x_1054:
[----:B------:R-:W-:Y:S01]  /*8a30*/  FADD.FTZ R35, R34, R35 ;  /* 0x0000002322237221 */ /* 0x000fe20000010000 */
[----:B------:R-:W-:-:S04]  /*8a40*/  HFMA2.MMA R29, -RZ, RZ, 0, 1.1920928955078125e-07 ;  /* 0x00000002ff1d7435 */ /* 0x000fc800000001ff */
[----:B------:R-:W-:Y:S02]  /*8a50*/  MOV R32, R35 ;  /* 0x0000002300207202 */ /* 0x000fe40000000f00 */
[----:B------:R-:W-:-:S07]  /*8a60*/  MOV R37, R30 ;  /* 0x0000001e00257202 */ /* 0x000fce0000000f00 */
[----:B------:R-:W-:Y:S05]  /*8a70*/  WARPSYNC.COLLECTIVE R23, `(.L_x_1055) ;  /* 0x0000000017087348 */ /* 0x000fea0003c00000 */
[----:B------:R0:W1:Y:S02]  /*8a80*/  SHFL.BFLY P2, R30, R32, R29, R28 ;  /* 0x0c00001d201e7389 */ /* 0x000064000004001c */
[----:B01----:R-:W-:Y:S01]  /*8a90*/  ENDCOLLECTIVE ;  /* 0x000000000000791b */ /* 0x003fe20003800000 */
.L_x_1055:
[----:B------:R-:W-:-:S05]  /*8aa0*/  FADD.FTZ R37, R36, R37 ;  /* 0x0000002524257221 */ /* 0x000fca0000010000 */
[----:B------:R-:W-:Y:S02]  /*8ab0*/  MOV R32, R37 ;  /* 0x0000002500207202 */ /* 0x000fe40000000f00 */
[----:B------:R-:W-:-:S07]  /*8ac0*/  MOV R38, R30 ;  /* 0x0000001e00267202 */ /* 0x000fce0000000f00 */
[----:B------:R-:W-:Y:S05]  /*8ad0*/  WARPSYNC.COLLECTIVE R23, `(.L_x_1056) ;  /* 0x0000000017087348 */ /* 0x000fea0003c00000 */
[----:B------:R0:W1:Y:S02]  /*8ae0*/  SHFL.BFLY P2, R30, R32, R29, R28 ;  /* 0x0c00001d201e7389 */ /* 0x000064000004001c */
[----:B01----:R-:W-:Y:S01]  /*8af0*/  ENDCOLLECTIVE ;  /* 0x000000000000791b */ /* 0x003fe20003800000 */
.L_x_1056:
[----:B------:R-:W-:Y:S01]  /*8b00*/  FADD.FTZ R38, R35, R38 ;  /* 0x0000002623267221 */ /* 0x000fe20000010000 */
[----:B------:R-:W-:-:S04]  /*8b10*/  HFMA2.MMA R29, -RZ, RZ, 0, 5.9604644775390625e-08 ;  /* 0x00000001ff1d7435 */ /* 0x000fc800000001ff */
[----:B------:R-:W-:Y:S02]  /*8b20*/  MOV R32, R38 ;  /* 0x0000002600207202 */ /* 0x000fe40000000f00 */
[----:B------:R-:W-:-:S07]  /*8b30*/  MOV R40, R30 ;  /* 0x0000001e00287202 */ /* 0x000fce0000000f00 */
[----:B------:R-:W-:Y:S05]  /*8b40*/  WARPSYNC.COLLECTIVE R23, `(.L_x_1057) ;  /* 0x0000000017087348 */ /* 0x000fea0003c00000 */
[----:B------:R0:W1:Y:S02]  /*8b50*/  SHFL.BFLY P2, R30, R32, R29, R28 ;  /* 0x0c00001d201e7389 */ /* 0x000064000004001c */
[----:B01----:R-:W-:Y:S01]  /*8b60*/  ENDCOLLECTIVE ;  /* 0x000000000000791b */ /* 0x003fe20003800000 */
.L_x_1057:
[----:B------:R-:W-:-:S05]  /*8b70*/  FADD.FTZ R40, R37, R40 ;  /* 0x0000002825287221 */ /* 0x000fca0000010000 */
[----:B------:R-:W-:Y:S02]  /*8b80*/  MOV R32, R40 ;  /* 0x0000002800207202 */ /* 0x000fe40000000f00 */
[----:B------:R-:W-:-:S07]  /*8b90*/  MOV R31, R30 ;  /* 0x0000001e001f7202 */ /* 0x000fce0000000f00 */
[----:B------:R-:W-:Y:S05]  /*8ba0*/  WARPSYNC.COLLECTIVE R23, `(.L_x_1058) ;  /* 0x0000000017087348 */ /* 0x000fea0003c00000 */
[----:B------:R0:W1:Y:S02]  /*8bb0*/  SHFL.BFLY P2, R30, R32, R29, R28 ;  /* 0x0c00001d201e7389 */ /* 0x000064000004001c */
[----:B01----:R-:W-:Y:S01]  /*8bc0*/  ENDCOLLECTIVE ;  /* 0x000000000000791b */ /* 0x003fe20003800000 */
.L_x_1058:
[----:B------:R-:W-:Y:S01]  /*8bd0*/  FADD.FTZ R31, R38, R31 ;  /* 0x0000001f261f7221 */ /* 0x000fe20000010000 */
[----:B------:R-:W-:Y:S06]  /*8be0*/  BRA `(.L_x_1059) ;  /* 0xffffffec00247947 */ /* 0x000fec000383ffff */
.L_x_1038:
        /* <DEDUP_REMOVED lines=8> */
.L_x_1061:
[----:B------:R-:W-:Y:S05]  /*8c70*/  BSYNC B1 ;  /* 0x0000000000017941 */ /* 0x000fea0003800000 */
.L_x_1060:
        /* <DEDUP_REMOVED lines=8> */
.L_x_1062:
[----:B------:R-:W-:Y:S01]  /*8d00*/  FADD.FTZ R34, R34, R31 ;  /* 0x0000001f22227221 */ /* 0x000fe20000010000 */
[----:B------:R-:W-:-:S04]  /*8d10*/  HFMA2.MMA R29, -RZ, RZ, 0, 2.384185791015625e-07 ;  /* 0x00000004ff1d7435 */ /* 0x000fc800000001ff */
[----:B------:R-:W-:Y:S02]  /*8d20*/  MOV R32, R34 ;  /* 0x0000002200207202 */ /* 0x000fe40000000f00 */
[----:B------:R-:W-:-:S07]  /*8d30*/  MOV R36, R30 ;  /* 0x0000001e00247202 */ /* 0x000fce0000000f00 */
[----:B------:R-:W-:Y:S05]  /*8d40*/  WARPSYNC.COLLECTIVE R23, `(.L_x_1063) ;  /* 0x0000000017087348 */ /* 0x000fea0003c00000 */
[----:B------:R0:W1:Y:S02]  /*8d50*/  SHFL.BFLY P2, R30, R32, R29, R28 ;  /* 0x0c00001d201e7389 */ /* 0x000064000004001c */
[----:B01----:R-:W-:Y:S01]  /*8d60*/  ENDCOLLECTIVE ;  /* 0x000000000000791b */ /* 0x003fe20003800000 */
.L_x_1063:
[----:B------:R-:W-:-:S05]  /*8d70*/  FADD.FTZ R36, R36, R33 ;  /* 0x0000002124247221 */ /* 0x000fca0000010000 */
[----:B------:R-:W-:Y:S02]  /*8d80*/  MOV R32, R36 ;  /* 0x0000002400207202 */ /* 0x000fe40000000f00 */
[----:B------:R-:W-:-:S07]  /*8d90*/  MOV R35, R30 ;  /* 0x0000001e00237202 */ /* 0x000fce0000000f00 */
[----:B------:R-:W-:Y:S05]  /*8da0*/  WARPSYNC.COLLECTIVE R23, `(.L_x_1064) ;  /* 0x0000000017087348 */ /* 0x000fea0003c00000 */
[----:B------:R0:W1:Y:S02]  /*8db0*/  SHFL.BFLY P2, R30, R32, R29, R28 ;  /* 0x0c00001d201e7389 */ /* 0x000064000004001c */
[----:B01----:R-:W-:Y:S01]  /*8dc0*/  ENDCOLLECTIVE ;  /* 0x000000000000791b */ /* 0x003fe20003800000 */
.L_x_1064:
[----:B------:R-:W-:Y:S01]  /*8dd0*/  FADD.FTZ R35, R34, R35 ;  /* 0x0000002322237221 */ /* 0x000fe20000010000 */
[----:B------:R-:W-:-:S04]  /*8de0*/  HFMA2.MMA R29, -RZ, RZ, 0, 1.1920928955078125e-07 ;  /* 0x00000002ff1d7435 */ /* 0x000fc800000001ff */
[----:B------:R-:W-:Y:S02]  /*8df0*/  MOV R32, R35 ;  /* 0x0000002300207202 */ /* 0x000fe40000000f00 */
[----:B------:R-:W-:-:S07]  /*8e00*/  MOV R37, R30 ;  /* 0x0000001e00257202 */ /* 0x000fce0000000f00 */
[----:B------:R-:W-:Y:S05]  /*8e10*/  WARPSYNC.COLLECTIVE R23, `(.L_x_1065) ;  /* 0x0000000017087348 */ /* 0x000fea0003c00000 */
[----:B------:R0:W1:Y:S02]  /*8e20*/  SHFL.BFLY P2, R30, R32, R29, R28 ;  /* 0x0c00001d201e7389 */ /* 0x000064000004001c */
[----:B01----:R-:W-:Y:S01]  /*8e30*/  ENDCOLLECTIVE ;  /* 0x000000000000791b */ /* 0x003fe20003800000 */
.L_x_1065:
[----:B------:R-:W-:-:S05]  /*8e40*/  FADD.FTZ R37, R36, R37 ;  /* 0x0000002524257221 */ /* 0x000fca0000010000 */
[----:B------:R-:W-:Y:S02]  /*8e50*/  MOV R32, R37 ;  /* 0x0000002500207202 */ /* 0x000fe40000000f00 */
[----:B------:R-:W-:-:S07]  /*8e60*/  MOV R38, R30 ;  /* 0x0000001e00267202 */ /* 0x000fce0000000f00 */
[----:B------:R-:W-:Y:S05]  /*8e70*/  WARPSYNC.COLLECTIVE R23, `(.L_x_1066) ;  /* 0x0000000017087348 */ /* 0x000fea0003c00000 */
[----:B------:R0:W1:Y:S02]  /*8e80*/  SHFL.BFLY P2, R30, R32, R29, R28 ;  /* 0x0c00001d201e7389 */ /* 0x000064000004001c */
[----:B01----:R-:W-:Y:S01]  /*8e90*/  ENDCOLLECTIVE ;  /* 0x000000000000791b */ /* 0x003fe20003800000 */
.L_x_1066:
[----:B------:R-:W-:Y:S01]  /*8ea0*/  FADD.FTZ R38, R35, R38 ;  /* 0x0000002623267221 */ /* 0x000fe20000010000 */
[----:B------:R-:W-:-:S04]  /*8eb0*/  HFMA2.MMA R29, -RZ, RZ, 0, 5.9604644775390625e-08 ;  /* 0x00000001ff1d7435 */ /* 0x000fc800000001ff */
[----:B------:R-:W-:Y:S02]  /*8ec0*/  MOV R32, R38 ;  /* 0x0000002600207202 */ /* 0x000fe40000000f00 */
[----:B------:R-:W-:-:S07]  /*8ed0*/  MOV R40, R30 ;  /* 0x0000001e00287202 */ /* 0x000fce0000000f00 */
[----:B------:R-:W-:Y:S05]  /*8ee0*/  WARPSYNC.COLLECTIVE R23, `(.L_x_1067) ;  /* 0x0000000017087348 */ /* 0x000fea0003c00000 */
[----:B------:R0:W1:Y:S02]  /*8ef0*/  SHFL.BFLY P2, R30, R32, R29, R28 ;  /* 0x0c00001d201e7389 */ /* 0x000064000004001c */
[----:B01----:R-:W-:Y:S01]  /*8f00*/  ENDCOLLECTIVE ;  /* 0x000000000000791b */ /* 0x003fe20003800000 */
.L_x_1067:
[----:B------:R-:W-:-:S05]  /*8f10*/  FADD.FTZ R40, R37, R40 ;  /* 0x0000002825287221 */ /* 0x000fca0000010000 */
[----:B------:R-:W-:Y:S02]  /*8f20*/  MOV R32, R40 ;  /* 0x0000002800207202 */ /* 0x000fe40000000f00 */
[----:B------:R-:W-:-:S07]  /*8f30*/  MOV R31, R30 ;  /* 0x0000001e001f7202 */ /* 0x000fce0000000f00 */
[----:B------:R-:W-:Y:S05]  /*8f40*/  WARPSYNC.COLLECTIVE R23, `(.L_x_1068) ;  /* 0x0000000017087348 */ /* 0x000fea0003c00000 */
[----:B------:R0:W1:Y:S02]  /*8f50*/  SHFL.BFLY P2, R30, R32, R29, R28 ;  /* 0x0c00001d201e7389 */ /* 0x000064000004001c */
[----:B01----:R-:W-:Y:S01]  /*8f60*/  ENDCOLLECTIVE ;  /* 0x000000000000791b */ /* 0x003fe20003800000 */
.L_x_1068:
[----:B------:R-:W-:Y:S01]  /*8f70*/  FADD.FTZ R31, R38, R31 ;  /* 0x0000001f261f7221 */ /* 0x000fe20000010000 */
[----:B------:R-:W-:Y:S06]  /*8f80*/  BRA `(.L_x_1069) ;  /* 0xffffffe800c87947 */ /* 0x000fec000383ffff */
.L_x_1039:
[----:B------:R-:W-:Y:S01]  /*8f90*/  HFMA2.MMA R29, -RZ, RZ, 0, 4.76837158203125e-07 ;  /* 0x00000008ff1d7435 */ /* 0x000fe200000001ff */
[----:B------:R-:W-:Y:S01]  /*8fa0*/  BSSY B0, `(.L_x_1070) ;  /* 0x0000007000007945 */ /* 0x000fe20003800000 */
[----:B--2---:R-:W-:Y:S02]  /*8fb0*/  MOV R32, R24 ;  /* 0x0000001800207202 */ /* 0x004fe40000000f00 */
[----:B------:R-:W-:Y:S02]  /*8fc0*/  MOV R28, 0x101f ;  /* 0x0000101f001c7802 */ /* 0x000fe40000000f00 */
[----:B0-----:R-:W-:-:S07]  /*8fd0*/  MOV R23, 0xffff ;  /* 0x0000ffff00177802 */ /* 0x001fce0000000f00 */
[----:B-1-34-:R-:W-:Y:S05]  /*8fe0*/  WARPSYNC.COLLECTIVE R23, `(.L_x_1071) ;  /* 0x0000000017087348 */ /* 0x01afea0003c00000 */
[----:B------:R0:W2:Y:S02]  /*8ff0*/  SHFL.BFLY P2, R30, R32, R29, R28 ;  /* 0x0c00001d201e7389 */ /* 0x0000a4000004001c */
[----:B01234-:R-:W-:Y:S01]  /*9000*/  ENDCOLLECTIVE ;  /* 0x000000000000791b */ /* 0x01ffe20003800000 */
.L_x_1071:
[----:B------:R-:W-:Y:S05]  /*9010*/  BSYNC B0 ;  /* 0x0000000000007941 */ /* 0x000fea0003800000 */
.L_x_1070:
        /* <DEDUP_REMOVED lines=8> */
[----:B------:R-:W-:Y:S01]  /*90a0*/  HFMA2.MMA R50, -RZ, RZ, 0, 0 ;  /* 0x00000000ff327435 */ /* 0x000fe200000001ff */
[----:B------:R-:W-:-:S10]  /*90b0*/  @P0 IADD3 R34, R31, 0x1e, RZ ;  /* 0x0000001e1f220810 */ /* 0x000fd40007ffe0ff */
[----:B------:R-:W-:Y:S05]  /*90c0*/  WARPSYNC.COLLECTIVE R23, `(.L_x_1072) ;  /* 0x0000000017087348 */ /* 0x000fea0003c00000 */
[----:B------:R0:W1:Y:S02]  /*90d0*/  SHFL.BFLY P2, R30, R32, R29, R28 ;  /* 0x0c00001d201e7389 */ /* 0x000064000004001c */
[----:B01----:R-:W-:Y:S01]  /*90e0*/  ENDCOLLECTIVE ;  /* 0x000000000000791b */ /* 0x003fe20003800000 */
.L_x_1072:
[----:B------:R-:W-:Y:S01]  /*90f0*/  @P0 LEA R33, R49, UR8, 0x7 ;  /* 0x0000000831210c11 */ /* 0x000fe2000f8e38ff */
[----:B------:R-:W-:Y:S01]  /*9100*/  FADD.FTZ R27, R27, R24 ;  /* 0x000000181b1b7221 */ /* 0x000fe20000010000 */
[----:B------:R-:W-:Y:S02]  /*9110*/  @P0 LOP3.LUT R34, R34, R11, RZ, 0x3c, !PT ;  /* 0x0000000b22220212 */ /* 0x000fe400078e3cff */
        /* <DEDUP_REMOVED lines=10> */
.L_x_1073:
[----:B------:R-:W-:Y:S02]  /*91c0*/  MOV R32, R26 ;  /* 0x0000001a00207202 */ /* 0x000fe40000000f00 */
[----:B------:R-:W-:-:S07]  /*91d0*/  MOV R24, R30 ;  /* 0x0000001e00187202 */ /* 0x000fce0000000f00 */
[----:B------:R-:W-:Y:S05]  /*91e0*/  WARPSYNC.COLLECTIVE R23, `(.L_x_1074) ;  /* 0x0000000017087348 */ /* 0x000fea0003c00000 */
[----:B------:R0:W1:Y:S02]  /*91f0*/  SHFL.BFLY P2, R30, R32, R29, R28 ;  /* 0x0c00001d201e7389 */ /* 0x000064000004001c */
[----:B01----:R-:W-:Y:S01]  /*9200*/  ENDCOLLECTIVE ;  /* 0x000000000000791b */ /* 0x003fe20003800000 */
.L_x_1074:
[----:B------:R-:W-:Y:S01]  /*9210*/  @P0 MOV R38, R36 ;  /* 0x0000002400260202 */ /* 0x000fe20000000f00 */
[----:B------:R-:W-:Y:S01]  /*9220*/  FADD.FTZ R24, R27, R24 ;  /* 0x000000181b187221 */ /* 0x000fe20000010000 */
[----:B------:R-:W-:Y:S01]  /*9230*/  @P0 MOV R37, R35 ;  /* 0x0000002300250202 */ /* 0x000fe20000000f00 */
[----:B------:R-:W-:-:S03]  /*9240*/  HFMA2.MMA R29, -RZ, RZ, 0, 1.1920928955078125e-07 ;  /* 0x00000002ff1d7435 */ /* 0x000fc600000001ff */
[----:B------:R-:W-:Y:S01]  /*9250*/  MOV R32, R24 ;  /* 0x0000001800207202 */ /* 0x000fe20000000f00 */
[----:B------:R-:W-:Y:S01]  /*9260*/  FADD.FTZ R25, R26, R30 ;  /* 0x0000001e1a197221 */ /* 0x000fe20000010000 */
[----:B------:R-:W-:-:S07]  /*9270*/  @P0 IADD3 R26, R31, 0x3c, RZ ;  /* 0x0000003c1f1a0810 */ /* 0x000fce0007ffe0ff */
[----:B------:R-:W-:Y:S05]  /*9280*/  WARPSYNC.COLLECTIVE R23, `(.L_x_1075) ;  /* 0x0000000017087348 */ /* 0x000fea0003c00000 */
[----:B------:R0:W1:Y:S02]  /*9290*/  SHFL.BFLY P2, R30, R32, R29, R28 ;  /* 0x0c00001d201e7389 */ /* 0x000064000004001c */
[----:B01----:R-:W-:Y:S01]  /*92a0*/  ENDCOLLECTIVE ;  /* 0x000000000000791b */ /* 0x003fe20003800000 */
.L_x_1075:
[----:B------:R-:W-:Y:S02]  /*92b0*/  @P0 LOP3.LUT R26, R26, R11, RZ, 0x3c, !PT ;  /* 0x0000000b1a1a0212 */ /* 0x000fe400078e3cff */
[----:B------:R-:W-:Y:S02]  /*92c0*/  MOV R32, R25 ;  /* 0x0000001900207202 */ /* 0x000fe40000000f00 */
[----:B------:R-:W-:-:S07]  /*92d0*/  MOV R27, R30 ;  /* 0x0000001e001b7202 */ /* 0x000fce0000000f00 */
[----:B------:R-:W-:Y:S05]  /*92e0*/  WARPSYNC.COLLECTIVE R23, `(.L_x_1076) ;  /* 0x0000000017087348 */ /* 0x000fea0003c00000 */
[----:B------:R0:W1:Y:S02]  /*92f0*/  SHFL.BFLY P2, R30, R32, R29, R28 ;  /* 0x0c00001d201e7389 */ /* 0x000064000004001c */
[----:B01----:R-:W-:Y:S01]  /*9300*/  ENDCOLLECTIVE ;  /* 0x000000000000791b */ /* 0x003fe20003800000 */
.L_x_1076:
[----:B------:R-:W-:Y:S01]  /*9310*/  FADD.FTZ R33, R24, R27 ;  /* 0x0000001b18217221 */ /* 0x000fe20000010000 */
[----:B------:R-:W-:-:S04]  /*9320*/  @P0 LEA R27, R49, UR8, 0x7 ;  /* 0x00000008311b0c11 */ /* 0x000fc8000f8e38ff */
[----:B------:R-:W-:-:S05]  /*9330*/  @P0 LEA R27, R26, R27, 0x2 ;  /* 0x0000001b1a1b0211 */ /* 0x000fca00078e10ff */
[----:B------:R0:W1:Y:S01]  /*9340*/  @P0 LDS R44, [R27] ;  /* 0x000000001b2c0984 */ /* 0x0000620000000800 */
[----:B------:R-:W-:Y:S01]  /*9350*/  HFMA2.MMA R29, -RZ, RZ, 0, 5.9604644775390625e-08 ;  /* 0x00000001ff1d7435 */ /* 0x000fe200000001ff */
[----:B------:R-:W-:Y:S02]  /*9360*/  MOV R32, R33 ;  /* 0x0000002100207202 */ /* 0x000fe40000000f00 */
[----:B------:R0:W2:Y:S01]  /*9370*/  @P0 LDS R45, [R27+0x780] ;  /* 0x000780001b2d0984 */ /* 0x0000a20000000800 */
[----:B------:R-:W-:-:S07]  /*9380*/  FADD.FTZ R34, R25, R30 ;  /* 0x0000001e19227221 */ /* 0x000fce0000010000 */
[----:B012---:R-:W-:Y:S05]  /*9390*/  WARPSYNC.COLLECTIVE R23, `(.L_x_1077) ;  /* 0x0000000017087348 */ /* 0x007fea0003c00000 */
[----:B------:R3:W4:Y:S02]  /*93a0*/  SHFL.BFLY P2, R30, R32, R29, R28 ;  /* 0x0c00001d201e7389 */ /* 0x000724000004001c */
[----:B01234-:R-:W-:Y:S01]  /*93b0*/  ENDCOLLECTIVE ;  /* 0x000000000000791b */ /* 0x01ffe20003800000 */
.L_x_1077:
[----:B------:R-:W0:Y:S01]  /*93c0*/  LDC.64 R24, c[0x0][0x218] ;  /* 0x00008600ff187b82 */ /* 0x000e220000000a00 */
[----:B------:R-:W-:Y:S02]  /*93d0*/  MOV R32, R34 ;  /* 0x0000002200207202 */ /* 0x000fe40000000f00 */
[----:B------:R-:W-:-:S07]  /*93e0*/  MOV R36, R30 ;  /* 0x0000001e00247202 */ /* 0x000fce0000000f00 */
[----:B0-----:R-:W-:Y:S05]  /*93f0*/  WARPSYNC.COLLECTIVE R23, `(.L_x_1078) ;  /* 0x0000000017087348 */ /* 0x001fea0003c00000 */
[----:B------:R1:W2:Y:S02]  /*9400*/  SHFL.BFLY P2, R30, R32, R29, R28 ;  /* 0x0c00001d201e7389 */ /* 0x0002a4000004001c */
[----:B012---:R-:W-:Y:S01]  /*9410*/  ENDCOLLECTIVE ;  /* 0x000000000000791b */ /* 0x007fe20003800000 */
.L_x_1078:
        /* <DEDUP_REMOVED lines=9> */
.L_x_1079:
        /* <DEDUP_REMOVED lines=8> */
.L_x_1080:
[----:B------:R-:W-:Y:S01]  /*9530*/  FADD.FTZ R40, R40, R37 ;  /* 0x0000002528287221 */ /* 0x000fe20000010000 */
[----:B------:R-:W-:-:S04]  /*9540*/  HFMA2.MMA R29, -RZ, RZ, 0, 2.384185791015625e-07 ;  /* 0x00000004ff1d7435 */ /* 0x000fc800000001ff */
[----:B------:R-:W-:Y:S02]  /*9550*/  MOV R32, R40 ;  /* 0x0000002800207202 */ /* 0x000fe40000000f00 */
[----:B------:R-:W-:-:S07]  /*9560*/  MOV R39, R30 ;  /* 0x0000001e00277202 */ /* 0x000fce0000000f00 */
[----:B------:R-:W-:Y:S05]  /*9570*/  WARPSYNC.COLLECTIVE R23, `(.L_x_1081) ;  /* 0x0000000017087348 */ /* 0x000fea0003c00000 */
[----:B------:R0:W1:Y:S02]  /*9580*/  SHFL.BFLY P2, R30, R32, R29, R28 ;  /* 0x0c00001d201e7389 */ /* 0x000064000004001c */
[----:B01----:R-:W-:Y:S01]  /*9590*/  ENDCOLLECTIVE ;  /* 0x000000000000791b */ /* 0x003fe20003800000 */
.L_x_1081:
[----:B------:R-:W-:-:S05]  /*95a0*/  FADD.FTZ R39, R39, R38 ;  /* 0x0000002627277221 */ /* 0x000fca0000010000 */
[----:B------:R-:W-:Y:S02]  /*95b0*/  MOV R32, R39 ;  /* 0x0000002700207202 */ /* 0x000fe40000000f00 */
[----:B------:R-:W-:-:S07]  /*95c0*/  MOV R37, R30 ;  /* 0x0000001e00257202 */ /* 0x000fce0000000f00 */
[----:B------:R-:W-:Y:S05]  /*95d0*/  WARPSYNC.COLLECTIVE R23, `(.L_x_1082) ;  /* 0x0000000017087348 */ /* 0x000fea0003c00000 */
[----:B------:R0:W1:Y:S02]  /*95e0*/  SHFL.BFLY P2, R30, R32, R29, R28 ;  /* 0x0c00001d201e7389 */ /* 0x000064000004001c */
[----:B01----:R-:W-:Y:S01]  /*95f0*/  ENDCOLLECTIVE ;  /* 0x000000000000791b */ /* 0x003fe20003800000 */
.L_x_1082:
[----:B------:R-:W-:Y:S01]  /*9600*/  FADD.FTZ R37, R40, R37 ;  /* 0x0000002528257221 */ /* 0x000fe20000010000 */
[----:B------:R-:W-:-:S04]  /*9610*/  HFMA2.MMA R29, -RZ, RZ, 0, 1.1920928955078125e-07 ;  /* 0x00000002ff1d7435 */ /* 0x000fc800000001ff */
[----:B------:R-:W-:Y:S02]  /*9620*/  MOV R32, R37 ;  /* 0x0000002500207202 */ /* 0x000fe40000000f00 */
[----:B------:R-:W-:-:S07]  /*9630*/  MOV R38, R30 ;  /* 0x0000001e00267202 */ /* 0x000fce0000000f00 */
[----:B------:R-:W-:Y:S05]  /*9640*/  WARPSYNC.COLLECTIVE R23, `(.L_x_1083) ;  /* 0x0000000017087348 */ /* 0x000fea0003c00000 */
[----:B------:R0:W1:Y:S02]  /*9650*/  SHFL.BFLY P2, R30, R32, R29, R28 ;  /* 0x0c00001d201e7389 */ /* 0x000064000004001c */
[----:B01----:R-:W-:Y:S01]  /*9660*/  ENDCOLLECTIVE ;  /* 0x000000000000791b */ /* 0x003fe20003800000 */
.L_x_1083:
[----:B------:R-:W-:-:S05]  /*9670*/  FADD.FTZ R38, R39, R38 ;  /* 0x0000002627267221 */ /* 0x000fca0000010000 */
[----:B------:R-:W-:Y:S02]  /*9680*/  MOV R32, R38 ;  /* 0x0000002600207202 */ /* 0x000fe40000000f00 */
[----:B------:R-:W-:-:S07]  /*9690*/  MOV R26, R30 ;  /* 0x0000001e001a7202 */ /* 0x000fce0000000f00 */
[----:B------:R-:W-:Y:S05]  /*96a0*/  WARPSYNC.COLLECTIVE R23, `(.L_x_1084) ;  /* 0x0000000017087348 */ /* 0x000fea0003c00000 */
[----:B------:R0:W1:Y:S02]  /*96b0*/  SHFL.BFLY P2, R30, R32, R29, R28 ;  /* 0x0c00001d201e7389 */ /* 0x000064000004001c */
[----:B01----:R-:W-:Y:S01]  /*96c0*/  ENDCOLLECTIVE ;  /* 0x000000000000791b */ /* 0x003fe20003800000 */
.L_x_1084:
        /* <DEDUP_REMOVED lines=9> */
[----:B------:R-:W-:-:S07]  /*9760*/  MOV R41, R30 ;  /* 0x0000001e00297202 */ /* 0x000fce0000000f00 */
[----:B012---:R-:W-:Y:S05]  /*9770*/  WARPSYNC.COLLECTIVE R23, `(.L_x_1085) ;  /* 0x0000000017087348 */ /* 0x007fea0003c00000 */
[----:B------:R3:W4:Y:S02]  /*9780*/  SHFL.BFLY P2, R30, R32, R29, R28 ;  /* 0x0c00001d201e7389 */ /* 0x000724000004001c */
[----:B01234-:R-:W-:Y:S01]  /*9790*/  ENDCOLLECTIVE ;  /* 0x000000000000791b */ /* 0x01ffe20003800000 */
.L_x_1085:
[----:B------:R-:W-:Y:S01]  /*97a0*/  FADD.FTZ R41, R38, R41 ;  /* 0x0000002926297221 */ /* 0x000fe20000010000 */
[----:B------:R-:W0:Y:S04]  /*97b0*/  LDC.64 R26, c[0x0][0x220] ;  /* 0x00008800ff1a7b82 */ /* 0x000e280000000a00 */
[----:B------:R-:W-:Y:S02]  /*97c0*/  MOV R32, R41 ;  /* 0x0000002900207202 */ /* 0x000fe40000000f00 */
[----:B------:R-:W-:-:S07]  /*97d0*/  MOV R38, R30 ;  /* 0x0000001e00267202 */ /* 0x000fce0000000f00 */
[----:B0-----:R-:W-:Y:S05]  /*97e0*/  WARPSYNC.COLLECTIVE R23, `(.L_x_1086) ;  /* 0x0000000017087348 */ /* 0x001fea0003c00000 */
[----:B------:R1:W2:Y:S02]  /*97f0*/  SHFL.BFLY P2, R30, R32, R29, R28 ;  /* 0x0c00001d201e7389 */ /* 0x0002a4000004001c */
[----:B012---:R-:W-:Y:S01]  /*9800*/  ENDCOLLECTIVE ;  /* 0x000000000000791b */ /* 0x007fe20003800000 */
.L_x_1086:
        /* <DEDUP_REMOVED lines=11> */
.L_x_1087:
[----:B------:R-:W-:Y:S01]  /*98c0*/  @!P0 F2FP.BF16.F32.PACK_AB R31, RZ, R34 ;  /* 0x00000022ff1f823e */ /* 0x000fe200000010ff */
[----:B------:R-:W-:Y:S01]  /*98d0*/  FADD.FTZ R40, R41, R40 ;  /* 0x0000002829287221 */ /* 0x000fe20000010000 */
[----:B------:R-:W-:Y:S02]  /*98e0*/  MOV R32, R43 ;  /* 0x0000002b00207202 */ /* 0x000fe40000000f00 */
[----:B------:R-:W-:-:S07]  /*98f0*/  MOV R45, R30 ;  /* 0x0000001e002d7202 */ /* 0x000fce0000000f00 */
[----:B------:R-:W-:Y:S05]  /*9900*/  WARPSYNC.COLLECTIVE R23, `(.L_x_1088) ;  /* 0x0000000017087348 */ /* 0x000fea0003c00000 */
[----:B------:R0:W1:Y:S02]  /*9910*/  SHFL.BFLY P2, R30, R32, R29, R28 ;  /* 0x0c00001d201e7389 */ /* 0x000064000004001c */
[----:B01----:R-:W-:Y:S01]  /*9920*/  ENDCOLLECTIVE ;  /* 0x000000000000791b */ /* 0x003fe20003800000 */
.L_x_1088:
[----:B------:R-:W-:Y:S01]  /*9930*/  FADD.FTZ R45, R45, R42 ;  /* 0x0000002a2d2d7221 */ /* 0x000fe20000010000 */
[----:B------:R-:W-:-:S04]  /*9940*/  HFMA2.MMA R29, -RZ, RZ, 0, 2.384185791015625e-07 ;  /* 0x00000004ff1d7435 */ /* 0x000fc800000001ff */
[----:B------:R-:W-:Y:S02]  /*9950*/  MOV R32, R45 ;  /* 0x0000002d00207202 */ /* 0x000fe40000000f00 */
[----:B------:R-:W-:-:S07]  /*9960*/  MOV R44, R30 ;  /* 0x0000001e002c7202 */ /* 0x000fce0000000f00 */
[----:B------:R-:W-:Y:S05]  /*9970*/  WARPSYNC.COLLECTIVE R23, `(.L_x_1089) ;  /* 0x0000000017087348 */ /* 0x000fea0003c00000 */
[----:B------:R0:W1:Y:S02]  /*9980*/  SHFL.BFLY P2, R30, R32, R29, R28 ;  /* 0x0c00001d201e7389 */ /* 0x000064000004001c */
[----:B01----:R-:W-:Y:S01]  /*9990*/  ENDCOLLECTIVE ;  /* 0x000000000000791b */ /* 0x003fe20003800000 */
.L_x_1089:
[----:B------:R-:W-:-:S05]  /*99a0*/  FADD.FTZ R44, R44, R43 ;  /* 0x0000002b2c2c7221 */ /* 0x000fca0000010000 */
[----:B------:R-:W-:Y:S02]  /*99b0*/  MOV R32, R44 ;  /* 0x0000002c00207202 */ /* 0x000fe40000000f00 */
[----:B------:R-:W-:-:S07]  /*99c0*/  MOV R42, R30 ;  /* 0x0000001e002a7202 */ /* 0x000fce0000000f00 */
[----:B------:R-:W-:Y:S05]  /*99d0*/  WARPSYNC.COLLECTIVE R23, `(.L_x_1090) ;  /* 0x0000000017087348 */ /* 0x000fea0003c00000 */
[----:B------:R0:W1:Y:S02]  /*99e0*/  SHFL.BFLY P2, R30, R32, R29, R28 ;  /* 0x0c00001d201e7389 */ /* 0x000064000004001c */
[----:B01----:R-:W-:Y:S01]  /*99f0*/  ENDCOLLECTIVE ;  /* 0x000000000000791b */ /* 0x003fe20003800000 */
.L_x_1090:
[----:B------:R-:W-:Y:S01]  /*9a00*/  FADD.FTZ R42, R45, R42 ;  /* 0x0000002a2d2a7221 */ /* 0x000fe20000010000 */
[----:B------:R-:W-:-:S04]  /*9a10*/  HFMA2.MMA R29, -RZ, RZ, 0, 1.1920928955078125e-07 ;  /* 0x00000002ff1d7435 */ /* 0x000fc800000001ff */
[----:B------:R-:W-:Y:S02]  /*9a20*/  MOV R32, R42 ;  /* 0x0000002a00207202 */ /* 0x000fe40000000f00 */
[----:B------:R-:W-:-:S07]  /*9a30*/  MOV R43, R30 ;  /* 0x0000001e002b7202 */ /* 0x000fce0000000f00 */
[----:B------:R-:W-:Y:S05]  /*9a40*/  WARPSYNC.COLLECTIVE R23, `(.L_x_1091) ;  /* 0x0000000017087348 */ /* 0x000fea0003c00000 */
[----:B------:R0:W1:Y:S02]  /*9a50*/  SHFL.BFLY P2, R30, R32, R29, R28 ;  /* 0x0c00001d201e7389 */ /* 0x000064000004001c */
[----:B01----:R-:W-:Y:S01]  /*9a60*/  ENDCOLLECTIVE ;  /* 0x000000000000791b */ /* 0x003fe20003800000 */
.L_x_1091:
[----:B------:R-:W-:-:S05]  /*9a70*/  FADD.FTZ R43, R44, R43 ;  /* 0x0000002b2c2b7221 */ /* 0x000fca0000010000 */
[----:B------:R-:W-:Y:S02]  /*9a80*/  MOV R32, R43 ;  /* 0x0000002b00207202 */ /* 0x000fe40000000f00 */
[----:B------:R-:W-:-:S07]  /*9a90*/  MOV R45, R30 ;  /* 0x0000001e002d7202 */ /* 0x000fce0000000f00 */
[----:B------:R-:W-:Y:S05]  /*9aa0*/  WARPSYNC.COLLECTIVE R23, `(.L_x_1092) ;  /* 0x0000000017087348 */ /* 0x000fea0003c00000 */
[----:B------:R0:W1:Y:S02]  /*9ab0*/  SHFL.BFLY P2, R30, R32, R29, R28 ;  /* 0x0c00001d201e7389 */ /* 0x000064000004001c */
[----:B01----:R-:W-:Y:S01]  /*9ac0*/  ENDCOLLECTIVE ;  /* 0x000000000000791b */ /* 0x003fe20003800000 */
.L_x_1092:
[----:B------:R-:W-:Y:S01]  /*9ad0*/  FADD.FTZ R45, R42, R45 ;  /* 0x0000002d2a2d7221 */ /* 0x000fe20000010000 */
[----:B------:R-:W-:-:S04]  /*9ae0*/  HFMA2.MMA R29, -RZ, RZ, 0, 5.9604644775390625e-08 ;  /* 0x00000001ff1d7435 */ /* 0x000fc800000001ff */
[----:B------:R-:W-:Y:S02]  /*9af0*/  MOV R32, R45 ;  /* 0x0000002d00207202 */ /* 0x000fe40000000f00 */
[----:B------:R-:W-:-:S07]  /*9b00*/  MOV R44, R30 ;  /* 0x0000001e002c7202 */ /* 0x000fce0000000f00 */
[----:B------:R-:W-:Y:S05]  /*9b10*/  WARPSYNC.COLLECTIVE R23, `(.L_x_1093) ;  /* 0x0000000017087348 */ /* 0x000fea0003c00000 */
[----:B------:R0:W1:Y:S02]  /*9b20*/  SHFL.BFLY P2, R30, R32, R29, R28 ;  /* 0x0c00001d201e7389 */ /* 0x000064000004001c */
[----:B01----:R-:W-:Y:S01]  /*9b30*/  ENDCOLLECTIVE ;  /* 0x000000000000791b */ /* 0x003fe20003800000 */
.L_x_1093:
[----:B------:R-:W-:-:S05]  /*9b40*/  FADD.FTZ R43, R43, R44 ;  /* 0x0000002c2b2b7221 */ /* 0x000fca0000010000 */
[----:B------:R-:W-:Y:S02]  /*9b50*/  MOV R32, R43 ;  /* 0x0000002b00207202 */ /* 0x000fe40000000f00 */
[----:B------:R-:W-:-:S07]  /*9b60*/  MOV R42, R30 ;  /* 0x0000001e002a7202 */ /* 0x000fce0000000f00 */
[----:B------:R-:W-:Y:S05]  /*9b70*/  WARPSYNC.COLLECTIVE R23, `(.L_x_1094) ;  /* 0x0000000017087348 */ /* 0x000fea0003c00000 */
[----:B------:R0:W1:Y:S02]  /*9b80*/  SHFL.BFLY P2, R30, R32, R29, R28 ;  /* 0x0c00001d201e7389 */ /* 0x000064000004001c */
[----:B01----:R-:W-:Y:S01]  /*9b90*/  ENDCOLLECTIVE ;  /* 0x000000000000791b */ /* 0x003fe20003800000 */
.L_x_1094:
[----:B------:R-:W-:Y:S01]  /*9ba0*/  HFMA2.MMA R29, -RZ, RZ, 0, 4.76837158203125e-07 ;  /* 0x00000008ff1d7435 */ /* 0x000fe200000001ff */
[----:B------:R-:W-:Y:S02]  /*9bb0*/  MOV R32, R46 ;  /* 0x0000002e00207202 */ /* 0x000fe40000000f00 */
[----:B------:R-:W-:-:S08]  /*9bc0*/  MOV R44, R30 ;  /* 0x0000001e002c7202 */ /* 0x000fd00000000f00 */
[----:B------:R-:W-:Y:S05]  /*9bd0*/  WARPSYNC.COLLECTIVE R23, `(.L_x_1095) ;  /* 0x0000000017087348 */ /* 0x000fea0003c00000 */
[----:B------:R0:W1:Y:S02]  /*9be0*/  SHFL.BFLY P2, R30, R32, R29, R28 ;  /* 0x0c00001d201e7389 */ /* 0x000064000004001c */
[----:B01----:R-:W-:Y:S01]  /*9bf0*/  ENDCOLLECTIVE ;  /* 0x000000000000791b */ /* 0x003fe20003800000 */
.L_x_1095:
[----:B------:R-:W-:Y:S02]  /*9c00*/  MOV R32, R50 ;  /* 0x0000003200207202 */ /* 0x000fe40000000f00 */
[----:B------:R-:W-:-:S07]  /*9c10*/  MOV R51, R30 ;  /* 0x0000001e00337202 */ /* 0x000fce0000000f00 */
[----:B------:R-:W-:Y:S05]  /*9c20*/  WARPSYNC.COLLECTIVE R23, `(.L_x_1096) ;  /* 0x0000000017087348 */ /* 0x000fea0003c00000 */
[----:B------:R0:W1:Y:S02]  /*9c30*/  SHFL.BFLY P2, R30, R32, R29, R28 ;  /* 0x0c00001d201e7389 */ /* 0x000064000004001c */
[----:B01----:R-:W-:Y:S01]  /*9c40*/  ENDCOLLECTIVE ;  /* 0x000000000000791b */ /* 0x003fe20003800000 */
.L_x_1096:
[----:B------:R-:W-:Y:S01]  /*9c50*/  FADD.FTZ R51, R51, R46 ;  /* 0x0000002e33337221 */ /* 0x000fe20000010000 */
[----:B------:R-:W-:-:S04]  /*9c60*/  HFMA2.MMA R29, -RZ, RZ, 0, 2.384185791015625e-07 ;  /* 0x00000004ff1d7435 */ /* 0x000fc800000001ff */
[----:B------:R-:W-:Y:S02]  /*9c70*/  MOV R32, R51 ;  /* 0x0000003300207202 */ /* 0x000fe40000000f00 */
[----:B------:R-:W-:-:S07]  /*9c80*/  MOV R53, R30 ;  /* 0x0000001e00357202 */ /* 0x000fce0000000f00 */
[----:B------:R-:W-:Y:S05]  /*9c90*/  WARPSYNC.COLLECTIVE R23, `(.L_x_1097) ;  /* 0x0000000017087348 */ /* 0x000fea0003c00000 */
[----:B------:R0:W1:Y:S02]  /*9ca0*/  SHFL.BFLY P2, R30, R32, R29, R28 ;  /* 0x0c00001d201e7389 */ /* 0x000064000004001c */
[----:B01----:R-:W-:Y:S01]  /*9cb0*/  ENDCOLLECTIVE ;  /* 0x000000000000791b */ /* 0x003fe20003800000 */
.L_x_1097:
[----:B------:R-:W-:-:S05]  /*9cc0*/  FADD.FTZ R53, R53, R50 ;  /* 0x0000003235357221 */ /* 0x000fca0000010000 */
[----:B------:R-:W-:Y:S02]  /*9cd0*/  MOV R32, R53 ;  /* 0x0000003500207202 */ /* 0x000fe40000000f00 */
[----:B------:R-:W-:-:S07]  /*9ce0*/  MOV R46, R30 ;  /* 0x0000001e002e7202 */ /* 0x000fce0000000f00 */
[----:B------:R-:W-:Y:S05]  /*9cf0*/  WARPSYNC.COLLECTIVE R23, `(.L_x_1098) ;  /* 0x0000000017087348 */ /* 0x000fea0003c00000 */
[----:B------:R0:W1:Y:S02]  /*9d00*/  SHFL.BFLY P2, R30, R32, R29, R28 ;  /* 0x0c00001d201e7389 */ /* 0x000064000004001c */
[----:B01----:R-:W-:Y:S01]  /*9d10*/  ENDCOLLECTIVE ;  /* 0x000000000000791b */ /* 0x003fe20003800000 */
.L_x_1098:
[----:B------:R-:W-:Y:S01]  /*9d20*/  FADD.FTZ R46, R51, R46 ;  /* 0x0000002e332e7221 */ /* 0x000fe20000010000 */
[----:B------:R-:W-:-:S04]  /*9d30*/  HFMA2.MMA R29, -RZ, RZ, 0, 1.1920928955078125e-07 ;  /* 0x00000002ff1d7435 */ /* 0x000fc800000001ff */
[----:B------:R-:W-:Y:S02]  /*9d40*/  MOV R32, R46 ;  /* 0x0000002e00207202 */ /* 0x000fe40000000f00 */
[----:B------:R-:W-:-:S07]  /*9d50*/  MOV R50, R30 ;  /* 0x0000001e00327202 */ /* 0x000fce0000000f00 */
[----:B------:R-:W-:Y:S05]  /*9d60*/  WARPSYNC.COLLECTIVE R23, `(.L_x_1099) ;  /* 0x0000000017087348 */ /* 0x000fea0003c00000 */
[----:B------:R0:W1:Y:S02]  /*9d70*/  SHFL.BFLY P2, R30, R32, R29, R28 ;  /* 0x0c00001d201e7389 */ /* 0x000064000004001c */
[----:B01----:R-:W-:Y:S01]  /*9d80*/  ENDCOLLECTIVE ;  /* 0x000000000000791b */ /* 0x003fe20003800000 */
.L_x_1099:
[----:B------:R-:W-:-:S05]  /*9d90*/  FADD.FTZ R50, R53, R50 ;  /* 0x0000003235327221 */ /* 0x000fca0000010000 */
[----:B------:R-:W-:Y:S02]  /*9da0*/  MOV R32, R50 ;  /* 0x0000003200207202 */ /* 0x000fe40000000f00 */
[----:B------:R-:W-:-:S07]  /*9db0*/  MOV R37, R30 ;  /* 0x0000001e00257202 */ /* 0x000fce0000000f00 */
[----:B------:R-:W-:Y:S05]  /*9dc0*/  WARPSYNC.COLLECTIVE R23, `(.L_x_1100) ;  /* 0x0000000017087348 */ /* 0x000fea0003c00000 */
[----:B------:R0:W1:Y:S02]  /*9dd0*/  SHFL.BFLY P2, R30, R32, R29, R28 ;  /* 0x0c00001d201e7389 */ /* 0x000064000004001c */
[----:B01----:R-:W-:Y:S01]  /*9de0*/  ENDCOLLECTIVE ;  /* 0x000000000000791b */ /* 0x003fe20003800000 */
.L_x_1100:
        /* <DEDUP_REMOVED lines=21> */
.L_x_1101:
        /* <DEDUP_REMOVED lines=11> */
.L_x_1102:
[----:B------:R-:W-:Y:S01]  /*9ff0*/  FADD.FTZ R34, R37, R34 ;  /* 0x0000002225227221 */ /* 0x000fe20000010000 */
[----:B------:R-:W-:Y:S06]  /*a000*/  BRA `(.L_x_1103) ;  /* 0xffffffe400107947 */ /* 0x000fec000383ffff */
.L_x_1104:
        /* <DEDUP_REMOVED lines=15> */
.L_x_3194:


//--------------------- .text._ZN13group_norm_v218gn_bwd_cuda_kernelI13__nv_bfloat16Li480ELi1ELi16ELi60ELi1024ELb1ELb1ELi32ELi960ELi960ELi4ELb1ELi4ELb0ELb0ELNS_15WgradSyncMethodE3ENS_16CompileConditionILi900EEEEEvPT_S6_S6_PKS5_S8_S8_S8_PKfflPfPj --------------------------
	.section	.text._ZN13group_norm_v218gn_bwd_cuda_kernelI13__nv_bfloat16Li480ELi1ELi16ELi60ELi1024ELb1ELb1ELi32ELi960ELi960ELi4ELb1ELi4ELb0ELb0ELNS_15WgradSyncMethodE3ENS_16CompileConditionILi900EEEEEvPT_S6_S6_PKS5_S8_S8_S8_PKfflPfPj,"ax",@progbits
	.align	128
        .global         _ZN13group_norm_v218gn_bwd_cuda_kernelI13__nv_bfloat16Li480ELi1ELi16ELi60ELi1024ELb1ELb1ELi32ELi960ELi960ELi4ELb1ELi4ELb0ELb0ELNS_15WgradSyncMethodE3ENS_16CompileConditionILi900EEEEEvPT_S6_S6_PKS5_S8_S8_S8_PKfflPfPj
        .type           _ZN13group_norm_v218gn_bwd_cuda_kernelI13__nv_bfloat16Li480ELi1ELi16ELi60ELi1024ELb1ELb1ELi32ELi960ELi960ELi4ELb1ELi4ELb0ELb0ELNS_15WgradSyncMethodE3ENS_16CompileConditionILi900EEEEEvPT_S6_S6_PKS5_S8_S8_S8_PKfflPfPj,@function
        .size           _ZN13group_norm_v218gn_bwd_cuda_kernelI13__nv_bfloat16Li480ELi1ELi16ELi60ELi1024ELb1ELb1ELi32ELi960ELi960ELi4ELb1ELi4ELb0ELb0ELNS_15WgradSyncMethodE3ENS_16CompileConditionILi900EEEEEvPT_S6_S6_PKS5_S8_S8_S8_PKfflPfPj,(.L_x_3195 - _ZN13group_norm_v218gn_bwd_cuda_kernelI13__nv_bfloat16Li480ELi1ELi16ELi60ELi1024ELb1ELb1ELi32ELi960ELi960ELi4ELb1ELi4ELb0ELb0ELNS_15WgradSyncMethodE3ENS_16CompileConditionILi900EEEEEvPT_S6_S6_PKS5_S8_S8_S8_PKfflPfPj)
        .other          _ZN13group_norm_v218gn_bwd_cuda_kernelI13__nv_bfloat16Li480ELi1ELi16ELi60ELi1024ELb1ELb1ELi32ELi960ELi960ELi4ELb1ELi4ELb0ELb0ELNS_15WgradSyncMethodE3ENS_16CompileConditionILi900EEEEEvPT_S6_S6_PKS5_S8_S8_S8_PKfflPfPj,@"STO_CUDA_ENTRY STV_DEFAULT"
_ZN13group_norm_v218gn_bwd_cuda_kernelI13__nv_bfloat16Li480ELi1ELi16ELi60ELi1024ELb1ELb1ELi32ELi960ELi960ELi4ELb1ELi4ELb0ELb0ELNS_15WgradSyncMethodE3ENS_16CompileConditionILi900EEEEEvPT_S6_S6_PKS5_S8_S8_S8_PKfflPfPj:
.text._ZN13group_norm_v218gn_bwd_cuda_kernelI13__nv_bfloat16Li480ELi1ELi16ELi60ELi1024ELb1ELb1ELi32ELi960ELi960ELi4ELb1ELi4ELb0ELb0ELNS_15WgradSyncMethodE3ENS_16CompileConditionILi900EEEEEvPT_S6_S6_PKS5_S8_S8_S8_PKfflPfPj:
        /* <DEDUP_REMOVED lines=28> */
.L_x_1107:
        /* <DEDUP_REMOVED lines=8> */
.L_x_1106:
[----:B------:R-:W-:Y:S05]  /*0240*/  WARPSYNC.ALL ;  /* 0x0000000000007948 */ /* 0x000fea0003800000 */
[----:B------:R-:W-:Y:S06]  /*0250*/  BAR.SYNC.DEFER_BLOCKING 0x0 ;  /* 0x0000000000007b1d */ /* 0x000fec0000010000 */
[----:B------:R-:W-:Y:S05]  /*0260*/  BRA `(.L_x_1108) ;  /* 0x000000b400447947 */ /* 0x000fea0003800000 */
.L_x_1105:
        /* <DEDUP_REMOVED lines=11> */
[----:B------:R-:W0:Y:S01]  /*0320*/  S2UR UR9, SR_CgaCtaId ;  /* 0x00000000000979c3 */ /* 0x000e220000008800 */
[----:B------:R-:W-:Y:S01]  /*0330*/  ULOP3.LUT UR4, UR20, 0x1f, URZ, 0xc0, !UPT ;  /* 0x0000001f14047892 */ /* 0x000fe2000f8ec03f */
[----:B------:R-:W-:Y:S01]  /*0340*/  SHF.R.U32.HI R14, RZ, 0x1, R40 ;  /* 0x00000001ff0e7819 */ /* 0x000fe20000011628 */
[----:B------:R-:W-:Y:S01]  /*0350*/  UMOV UR8, 0x400 ;  /* 0x0000040000087882 */ /* 0x000fe20000000000 */
[----:B------:R-:W-:Y:S01]  /*0360*/  IADD3 R8, R40, 0x1e0, RZ ;  /* 0x000001e028087810 */ /* 0x000fe20007ffe0ff */
[----:B------:R-:W-:Y:S01]  /*0370*/  UIADD3 UR6, UR8, 0x3c00, URZ ;  /* 0x00003c0008067890 */ /* 0x000fe2000fffe03f */
[----:B------:R-:W-:Y:S01]  /*0380*/  SHF.L.U32 R7, R14, 0x5, RZ ;  /* 0x000000050e077819 */ /* 0x000fe200000006ff */
[----:B------:R-:W-:Y:S01]  /*0390*/  USHF.L.U32 UR7, UR10, 0x5, URZ ;  /* 0x000000050a077899 */ /* 0x000fe2000800063f */
[----:B------:R-:W-:Y:S01]  /*03a0*/  MOV R6, UR4 ;  /* 0x0000000400067c02 */ /* 0x000fe20008000f00 */
[----:B------:R-:W-:Y:S01]  /*03b0*/  UIADD3 UR11, -UR10, URZ, URZ ;  /* 0x0000003f0a0b7290 */ /* 0x000fe2000fffe13f */
[----:B------:R-:W-:Y:S01]  /*03c0*/  SHF.R.S32.HI R9, RZ, 0x1f, R8 ;  /* 0x0000001fff097819 */ /* 0x000fe20000011408 */
[----:B------:R-:W-:Y:S01]  /*03d0*/  ULOP3.LUT UR4, UR7, 0xffffffe0, UR4, 0xe2, !UPT ;  /* 0xffffffe007047892 */ /* 0x000fe2000f8ee204 */
[----:B------:R-:W-:Y:S01]  /*03e0*/  LOP3.LUT R12, R7, 0xffffffe0, R6, 0xe2, !PT ;  /* 0xffffffe0070c7812 */ /* 0x000fe200078ee206 */
[----:B------:R-:W-:Y:S01]  /*03f0*/  IMAD.WIDE.U32 R6, R0, -0x77777777, RZ ;  /* 0x8888888900067825 */ /* 0x000fe200078e00ff */
[----:B------:R-:W-:-:S02]  /*0400*/  LEA.HI R10, R9, R8, RZ, 0x2 ;  /* 0x00000008090a7211 */ /* 0x000fc400078f10ff */
[----:B------:R-:W-:Y:S01]  /*0410*/  LEA.HI R13, R9, R8, RZ, 0x4 ;  /* 0x00000008090d7211 */ /* 0x000fe200078f20ff */
[----:B------:R1:W-:Y:S01]  /*0420*/  STL [R1+0x16c], R12 ;  /* 0x00016c0c01007387 */ /* 0x0003e20000100800 */
[----:B------:R-:W-:Y:S02]  /*0430*/  SHF.R.U32.HI R0, RZ, 0x3, R7 ;  /* 0x00000003ff007819 */ /* 0x000fe40000011607 */
[----:B------:R-:W-:Y:S02]  /*0440*/  LOP3.LUT R11, R10, 0xfffffffc, RZ, 0xc0, !PT ;  /* 0xfffffffc0a0b7812 */ /* 0x000fe400078ec0ff */
[----:B------:R-:W-:Y:S01]  /*0450*/  SHF.R.S32.HI R10, RZ, 0x2, R10 ;  /* 0x00000002ff0a7819 */ /* 0x000fe2000001140a */
[----:B------:R4:W-:Y:S01]  /*0460*/  STL [R1+0xfc], R0 ;  /* 0x0000fc0001007387 */ /* 0x0009e20000100800 */
[----:B0-----:R-:W-:Y:S01]  /*0470*/  ULEA UR6, UR9, UR6, 0x18 ;  /* 0x0000000609067291 */ /* 0x001fe2000f8ec03f */
[----:B------:R-:W-:Y:S01]  /*0480*/  SHF.R.U32.HI R13, RZ, 0x4, R13 ;  /* 0x00000004ff0d7819 */ /* 0x000fe2000001160d */
[----:B------:R-:W-:Y:S01]  /*0490*/  ULEA UR9, UR9, UR8, 0x18 ;  /* 0x0000000809097291 */ /* 0x000fe2000f8ec03f */
[----:B-1----:R-:W-:-:S02]  /*04a0*/  IADD3 R12, R8, -R11, RZ ;  /* 0x8000000b080c7210 */ /* 0x002fc40007ffe0ff */
[----:B------:R-:W-:Y:S01]  /*04b0*/  SHF.R.S32.HI R8, RZ, 0x1f, R40 ;  /* 0x0000001fff087819 */ /* 0x000fe20000011428 */
[----:B------:R-:W-:Y:S01]  /*04c0*/  UMOV UR8, UR10 ;  /* 0x0000000a00087c82 */ /* 0x000fe20008000000 */
[----:B------:R-:W-:Y:S01]  /*04d0*/  MOV R41, UR6 ;  /* 0x0000000600297c02 */ /* 0x000fe20008000f00 */
[----:B------:R-:W-:Y:S01]  /*04e0*/  ULEA UR6, UP0, UR10, UR12, 0x2 ;  /* 0x0000000c0a067291 */ /* 0x000fe2000f80103f */
[----:B----4-:R-:W-:Y:S01]  /*04f0*/  IMAD R0, R14, 0x3c, RZ ;  /* 0x0000003c0e007824 */ /* 0x010fe200078e02ff */
[----:B------:R-:W-:Y:S02]  /*0500*/  SHF.L.U32 R14, R40, 0x3, RZ ;  /* 0x00000003280e7819 */ /* 0x000fe400000006ff */
[----:B------:R-:W-:Y:S01]  /*0510*/  LEA.HI R9, R8, R40, RZ, 0x2 ;  /* 0x0000002808097211 */ /* 0x000fe200078f10ff */
[----:B------:R-:W-:Y:S01]  /*0520*/  ULEA.HI.X UR7, UR10, UR13, UR5, 0x2, UP0 ;  /* 0x0000000d0a077291 */ /* 0x000fe200080f1405 */
[C---:B------:R-:W-:Y:S01]  /*0530*/  IADD3 R7, R0.reuse, 0x4, RZ ;  /* 0x0000000400077810 */ /* 0x040fe20007ffe0ff */
[----:B------:R-:W-:Y:S01]  /*0540*/  UISETP.NE.AND UP0, UPT, UR20, UR11, UPT ;  /* 0x0000000b1400728c */ /* 0x000fe2000bf05270 */
[----:B------:R-:W-:-:S02]  /*0550*/  IADD3 R11, R0, 0x8, RZ ;  /* 0x00000008000b7810 */ /* 0x000fc40007ffe0ff */
[C---:B------:R-:W-:Y:S02]  /*0560*/  IADD3 R15, R0.reuse, 0xc, RZ ;  /* 0x0000000c000f7810 */ /* 0x040fe40007ffe0ff */
[----:B------:R-:W-:Y:S02]  /*0570*/  SHF.R.U32.HI R6, RZ, 0x2, R0 ;  /* 0x00000002ff067819 */ /* 0x000fe40000011600 */
[----:B------:R-:W-:Y:S02]  /*0580*/  SHF.R.U32.HI R7, RZ, 0x2, R7 ;  /* 0x00000002ff077819 */ /* 0x000fe40000011607 */
[----:B------:R-:W-:Y:S02]  /*0590*/  IADD3 R19, R0, 0x14, RZ ;  /* 0x0000001400137810 */ /* 0x000fe40007ffe0ff */
[----:B------:R-:W-:Y:S01]  /*05a0*/  SHF.R.U32.HI R16, RZ, 0x2, R11 ;  /* 0x00000002ff107819 */ /* 0x000fe2000001160b */
[----:B------:R-:W-:Y:S01]  /*05b0*/  IMAD R11, R6, 0x18, R41 ;  /* 0x00000018060b7824 */ /* 0x000fe200078e0229 */
[----:B------:R-:W-:Y:S01]  /*05c0*/  SHF.R.U32.HI R18, RZ, 0x2, R15 ;  /* 0x00000002ff127819 */ /* 0x000fe2000001160f */
[----:B------:R-:W-:Y:S01]  /*05d0*/  IMAD R15, R7, 0x18, R41 ;  /* 0x00000018070f7824 */ /* 0x000fe200078e0229 */
[----:B------:R-:W-:-:S02]  /*05e0*/  IADD3 R17, R0, 0x10, RZ ;  /* 0x0000001000117810 */ /* 0x000fc40007ffe0ff */
[----:B------:R-:W-:Y:S02]  /*05f0*/  LOP3.LUT R14, R14, 0x8, RZ, 0xc0, !PT ;  /* 0x000000080e0e7812 */ /* 0x000fe400078ec0ff */
[----:B------:R-:W-:Y:S01]  /*0600*/  SHF.R.U32.HI R22, RZ, 0x2, R19 ;  /* 0x00000002ff167819 */ /* 0x000fe20000011613 */
[----:B------:R-:W-:Y:S01]  /*0610*/  IMAD R19, R18, 0x18, R41 ;  /* 0x0000001812137824 */ /* 0x000fe200078e0229 */
[----:B------:R-:W-:Y:S01]  /*0620*/  SHF.R.U32.HI R20, RZ, 0x2, R17 ;  /* 0x00000002ff147819 */ /* 0x000fe20000011611 */
[----:B------:R-:W-:Y:S01]  /*0630*/  IMAD R17, R16, 0x18, R41 ;  /* 0x0000001810117824 */ /* 0x000fe200078e0229 */
[----:B------:R-:W-:Y:S02]  /*0640*/  IADD3 R21, R0, 0x18, RZ ;  /* 0x0000001800157810 */ /* 0x000fe40007ffe0ff */
[----:B------:R-:W-:Y:S02]  /*0650*/  IADD3 R18, R11, R14, RZ ;  /* 0x0000000e0b127210 */ /* 0x000fe40007ffe0ff */
[----:B------:R-:W-:-:S02]  /*0660*/  IADD3 R11, R14, R15, RZ ;  /* 0x0000000f0e0b7210 */ /* 0x000fc40007ffe0ff */
[C---:B------:R-:W-:Y:S01]  /*0670*/  IADD3 R23, R0.reuse, 0x1c, RZ ;  /* 0x0000001c00177810 */ /* 0x040fe20007ffe0ff */
[----:B------:R-:W-:Y:S01]  /*0680*/  STL [R1+0x14c], R18 ;  /* 0x00014c1201007387 */ /* 0x000fe20000100800 */
[----:B------:R-:W-:Y:S02]  /*0690*/  IADD3 R25, R0, 0x20, RZ ;  /* 0x0000002000197810 */ /* 0x000fe40007ffe0ff */
[----:B------:R-:W-:Y:S01]  /*06a0*/  SHF.R.U32.HI R24, RZ, 0x2, R21 ;  /* 0x00000002ff187819 */ /* 0x000fe20000011615 */
[----:B------:R-:W-:Y:S01]  /*06b0*/  IMAD R21, R20, 0x18, R41 ;  /* 0x0000001814157824 */ /* 0x000fe200078e0229 */
[----:B------:R-:W-:Y:S01]  /*06c0*/  IADD3 R15, R14, R17, RZ ;  /* 0x000000110e0f7210 */ /* 0x000fe20007ffe0ff */
[----:B------:R-:W-:Y:S01]  /*06d0*/  STL [R1+0x100], R10 ;  /* 0x0001000a01007387 */ /* 0x000fe20000100800 */
[----:B------:R-:W-:Y:S02]  /*06e0*/  IADD3 R27, R0, 0x24, RZ ;  /* 0x00000024001b7810 */ /* 0x000fe40007ffe0ff */
[----:B------:R-:W-:Y:S01]  /*06f0*/  SHF.R.U32.HI R26, RZ, 0x2, R23 ;  /* 0x00000002ff1a7819 */ /* 0x000fe20000011617 */
[----:B------:R0:W-:Y:S01]  /*0700*/  STL [R1+0x148], R11 ;  /* 0x0001480b01007387 */ /* 0x0001e20000100800 */
[----:B------:R-:W-:Y:S01]  /*0710*/  SHF.R.U32.HI R28, RZ, 0x2, R25 ;  /* 0x00000002ff1c7819 */ /* 0x000fe20000011619 */
[--C-:B------:R-:W-:Y:S01]  /*0720*/  IMAD R23, R22, 0x18, R41.reuse ;  /* 0x0000001816177824 */ /* 0x100fe200078e0229 */
[----:B------:R-:W-:Y:S01]  /*0730*/  IADD3 R29, R0, 0x28, RZ ;  /* 0x00000028001d7810 */ /* 0x000fe20007ffe0ff */
[----:B------:R-:W-:Y:S01]  /*0740*/  IMAD R25, R24, 0x18, R41 ;  /* 0x0000001818197824 */ /* 0x000fe200078e0229 */
[----:B------:R-:W-:Y:S01]  /*0750*/  IADD3 R31, R0, 0x2c, RZ ;  /* 0x0000002c001f7810 */ /* 0x000fe20007ffe0ff */
[----:B------:R1:W-:Y:S01]  /*0760*/  STL [R1+0x144], R15 ;  /* 0x0001440f01007387 */ /* 0x0003e20000100800 */
[----:B------:R-:W-:Y:S01]  /*0770*/  SHF.R.U32.HI R30, RZ, 0x2, R27 ;  /* 0x00000002ff1e7819 */ /* 0x000fe2000001161b */
[----:B------:R-:W-:Y:S01]  /*0780*/  IMAD R27, R26, 0x18, R41 ;  /* 0x000000181a1b7824 */ /* 0x000fe200078e0229 */
[----:B------:R-:W-:-:S02]  /*0790*/  IADD3 R33, R0, 0x30, RZ ;  /* 0x0000003000217810 */ /* 0x000fc40007ffe0ff */
[----:B0-----:R-:W-:Y:S02]  /*07a0*/  IADD3 R11, R14, R19, RZ ;  /* 0x000000130e0b7210 */ /* 0x001fe40007ffe0ff */
[----:B------:R-:W-:Y:S02]  /*07b0*/  IADD3 R35, R0, 0x34, RZ ;  /* 0x0000003400237810 */ /* 0x000fe40007ffe0ff */
[----:B------:R-:W-:Y:S01]  /*07c0*/  SHF.R.U32.HI R32, RZ, 0x2, R29 ;  /* 0x00000002ff207819 */ /* 0x000fe2000001161d */
[----:B------:R0:W-:Y:S01]  /*07d0*/  STL [R1+0x140], R11 ;  /* 0x0001400b01007387 */ /* 0x0001e20000100800 */
[----:B-1----:R-:W-:Y:S01]  /*07e0*/  IADD3 R15, R14, R21, RZ ;  /* 0x000000150e0f7210 */ /* 0x002fe20007ffe0ff */
[----:B------:R-:W-:Y:S01]  /*07f0*/  IMAD R29, R28, 0x18, R41 ;  /* 0x000000181c1d7824 */ /* 0x000fe200078e0229 */
[----:B------:R-:W-:Y:S02]  /*0800*/  IADD3 R17, R14, R23, RZ ;  /* 0x000000170e117210 */ /* 0x000fe40007ffe0ff */
[----:B------:R-:W-:Y:S01]  /*0810*/  IADD3 R0, R0, 0x38, RZ ;  /* 0x0000003800007810 */ /* 0x000fe20007ffe0ff */
[----:B------:R1:W-:Y:S01]  /*0820*/  STL [R1+0x13c], R15 ;  /* 0x00013c0f01007387 */ /* 0x0003e20000100800 */
[----:B------:R-:W-:Y:S01]  /*0830*/  SHF.R.U32.HI R34, RZ, 0x2, R31 ;  /* 0x00000002ff227819 */ /* 0x000fe2000001161f */
[----:B------:R-:W-:Y:S01]  /*0840*/  IMAD R31, R30, 0x18, R41 ;  /* 0x000000181e1f7824 */ /* 0x000fe200078e0229 */
[----:B------:R-:W-:Y:S01]  /*0850*/  SHF.R.S32.HI R37, RZ, 0x2, R9 ;  /* 0x00000002ff257819 */ /* 0x000fe20000011409 */
[----:B------:R4:W-:Y:S01]  /*0860*/  STL [R1+0x138], R17 ;  /* 0x0001381101007387 */ /* 0x0009e20000100800 */
[----:B0-----:R-:W-:-:S02]  /*0870*/  IADD3 R11, R14, R25, RZ ;  /* 0x000000190e0b7210 */ /* 0x001fc40007ffe0ff */
[----:B------:R-:W-:Y:S01]  /*0880*/  SHF.R.U32.HI R36, RZ, 0x2, R33 ;  /* 0x00000002ff247819 */ /* 0x000fe20000011621 */
[----:B------:R-:W-:Y:S01]  /*0890*/  IMAD R33, R32, 0x18, R41 ;  /* 0x0000001820217824 */ /* 0x000fe200078e0229 */
[----:B------:R-:W-:Y:S01]  /*08a0*/  SHF.R.U32.HI R6, RZ, 0x2, R0 ;  /* 0x00000002ff067819 */ /* 0x000fe20000011600 */
[----:B------:R0:W-:Y:S01]  /*08b0*/  STL [R1+0x134], R11 ;  /* 0x0001340b01007387 */ /* 0x0001e20000100800 */
[----:B-1----:R-:W-:Y:S02]  /*08c0*/  IADD3 R15, R14, R27, RZ ;  /* 0x0000001b0e0f7210 */ /* 0x002fe40007ffe0ff */
[----:B------:R-:W-:Y:S02]  /*08d0*/  CS2R R26, SRZ ;  /* 0x00000000001a7805 */ /* 0x000fe4000001ff00 */
[----:B------:R-:W-:Y:S01]  /*08e0*/  SHF.R.U32.HI R38, RZ, 0x2, R35 ;  /* 0x00000002ff267819 */ /* 0x000fe20000011623 */
[--C-:B------:R-:W-:Y:S01]  /*08f0*/  IMAD R35, R34, 0x18, R41.reuse ;  /* 0x0000001822237824 */ /* 0x100fe200078e0229 */
[----:B------:R-:W-:Y:S01]  /*0900*/  IADD3 R0, R37, 0xf0, RZ ;  /* 0x000000f025007810 */ /* 0x000fe20007ffe0ff */
[--C-:B------:R-:W-:Y:S01]  /*0910*/  IMAD R37, R36, 0x18, R41.reuse ;  /* 0x0000001824257824 */ /* 0x100fe200078e0229 */
[----:B----4-:R-:W-:Y:S01]  /*0920*/  IADD3 R17, R14, R29, RZ ;  /* 0x0000001d0e117210 */ /* 0x010fe20007ffe0ff */
[----:B------:R1:W-:Y:S01]  /*0930*/  STL [R1+0x130], R15 ;  /* 0x0001300f01007387 */ /* 0x0003e20000100800 */
[----:B------:R-:W-:Y:S01]  /*0940*/  SHF.R.S32.HI R7, RZ, 0x1f, R0 ;  /* 0x0000001fff077819 */ /* 0x000fe20000011400 */
[--C-:B------:R-:W-:Y:S01]  /*0950*/  IMAD R39, R38, 0x18, R41.reuse ;  /* 0x0000001826277824 */ /* 0x100fe200078e0229 */
[----:B0-----:R-:W-:Y:S01]  /*0960*/  IADD3 R11, R14, R31, RZ ;  /* 0x0000001f0e0b7210 */ /* 0x001fe20007ffe0ff */
[----:B------:R0:W-:Y:S01]  /*0970*/  STL [R1+0x12c], R17 ;  /* 0x00012c1101007387 */ /* 0x0001e20000100800 */
[----:B------:R-:W-:Y:S01]  /*0980*/  IMAD R41, R6, 0x18, R41 ;  /* 0x0000001806297824 */ /* 0x000fe200078e0229 */
[----:B------:R-:W-:-:S02]  /*0990*/  LEA.HI R0, R7, R0, RZ, 0x2 ;  /* 0x0000000007007211 */ /* 0x000fc400078f10ff */
[----:B------:R-:W-:Y:S01]  /*09a0*/  CS2R R28, SRZ ;  /* 0x00000000001c7805 */ /* 0x000fe2000001ff00 */
[----:B------:R4:W-:Y:S01]  /*09b0*/  STL [R1+0x128], R11 ;  /* 0x0001280b01007387 */ /* 0x0009e20000100800 */
[----:B------:R-:W5:Y:S01]  /*09c0*/  LDC.64 R6, c[0x0][0x260] ;  /* 0x00009800ff067b82 */ /* 0x000f620000000a00 */
[C---:B-1----:R-:W-:Y:S02]  /*09d0*/  IADD3 R15, R14.reuse, R33, RZ ;  /* 0x000000210e0f7210 */ /* 0x042fe40007ffe0ff */
[----:B------:R-:W-:Y:S01]  /*09e0*/  MOV R16, UR4 ;  /* 0x0000000400107c02 */ /* 0x000fe20008000f00 */
[----:B------:R-:W-:Y:S01]  /*09f0*/  UMOV UR4, 0x7fffff81 ;  /* 0x7fffff8100047882 */ /* 0x000fe20000000000 */
[----:B0-----:R-:W-:Y:S01]  /*0a00*/  IADD3 R17, R14, R35, RZ ;  /* 0x000000230e117210 */ /* 0x001fe20007ffe0ff */
[----:B------:R0:W-:Y:S01]  /*0a10*/  STL [R1+0x124], R15 ;  /* 0x0001240f01007387 */ /* 0x0001e20000100800 */
[-C--:B------:R-:W-:Y:S01]  /*0a20*/  LEA.HI R8, R8, R40.reuse, RZ, 0x4 ;  /* 0x0000002808087211 */ /* 0x080fe200078f20ff */
[----:B------:R-:W-:Y:S01]  /*0a30*/  USEL UR12, UR4, 0x1, !UP0 ;  /* 0x00000001040c7887 */ /* 0x000fe2000c000000 */
[----:B----4-:R-:W-:Y:S01]  /*0a40*/  IADD3 R11, R14, R37, RZ ;  /* 0x000000250e0b7210 */ /* 0x010fe20007ffe0ff */
[----:B------:R-:W-:Y:S01]  /*0a50*/  STL [R1+0x120], R17 ;  /* 0x0001201101007387 */ /* 0x000fe20000100800 */
[----:B------:R-:W-:Y:S01]  /*0a60*/  LOP3.LUT R9, R9, 0xfffffffc, RZ, 0xc0, !PT ;  /* 0xfffffffc09097812 */ /* 0x000fe200078ec0ff */
[----:B------:R-:W-:Y:S01]  /*0a70*/  UMOV UR4, URZ ;  /* 0x0000003f00047c82 */ /* 0x000fe20008000000 */
[----:B------:R-:W-:Y:S01]  /*0a80*/  SHF.R.U32.HI R8, RZ, 0x4, R8 ;  /* 0x00000004ff087819 */ /* 0x000fe20000011608 */
[----:B------:R1:W-:Y:S01]  /*0a90*/  STL [R1+0x11c], R11 ;  /* 0x00011c0b01007387 */ /* 0x0003e20000100800 */
[----:B------:R-:W-:-:S02]  /*0aa0*/  IADD3 R9, -R9, R40, RZ ;  /* 0x0000002809097210 */ /* 0x000fc40007ffe1ff */
[C---:B0-----:R-:W-:Y:S02]  /*0ab0*/  IADD3 R15, R14.reuse, R39, RZ ;  /* 0x000000270e0f7210 */ /* 0x041fe40007ffe0ff */
[----:B------:R-:W-:Y:S02]  /*0ac0*/  IADD3 R14, R14, R41, RZ ;  /* 0x000000290e0e7210 */ /* 0x000fe40007ffe0ff */
[----:B------:R-:W-:Y:S01]  /*0ad0*/  SHF.R.U32.HI R0, RZ, 0x2, R0 ;  /* 0x00000002ff007819 */ /* 0x000fe20000011600 */
[----:B------:R-:W-:Y:S01]  /*0ae0*/  STL [R1+0x118], R15 ;  /* 0x0001180f01007387 */ /* 0x000fe20000100800 */
[----:B-1----:R-:W-:Y:S01]  /*0af0*/  IADD3 R11, R10, 0xf0, RZ ;  /* 0x000000f00a0b7810 */ /* 0x002fe20007ffe0ff */
[----:B------:R-:W-:Y:S02]  /*0b00*/  IMAD R10, R16, 0x3c0, R40 ;  /* 0x000003c0100a7824 */ /* 0x000fe400078e0228 */
[----:B------:R0:W-:Y:S01]  /*0b10*/  STL [R1+0x104], R14 ;  /* 0x0001040e01007387 */ /* 0x0001e20000100800 */
[----:B------:R-:W-:-:S02]  /*0b20*/  LOP3.LUT R0, R9, 0x3, R0, 0x78, !PT ;  /* 0x0000000309007812 */ /* 0x000fc400078e7800 */
[----:B0-----:R-:W-:-:S04]  /*0b30*/  SHF.R.S32.HI R14, RZ, 0x1f, R11 ;  /* 0x0000001fff0e7819 */ /* 0x001fc8000001140b */
[----:B------:R-:W-:Y:S02]  /*0b40*/  LEA.HI R14, R14, R11, RZ, 0x2 ;  /* 0x0000000b0e0e7211 */ /* 0x000fe400078f10ff */
[----:B------:R-:W-:Y:S02]  /*0b50*/  SHF.L.U32 R11, R10, 0x1, RZ ;  /* 0x000000010a0b7819 */ /* 0x000fe400000006ff */
[----:B------:R-:W-:Y:S02]  /*0b60*/  LOP3.LUT R10, R9, 0x3, R8, 0x78, !PT ;  /* 0x00000003090a7812 */ /* 0x000fe400078e7808 */
[----:B------:R-:W-:Y:S02]  /*0b70*/  SHF.R.U32.HI R9, RZ, 0x2, R14 ;  /* 0x00000002ff097819 */ /* 0x000fe4000001160e */
[----:B------:R-:W-:Y:S01]  /*0b80*/  IADD3 R15, R11, 0x3c0, RZ ;  /* 0x000003c00b0f7810 */ /* 0x000fe20007ffe0ff */
[----:B------:R0:W-:Y:S04]  /*0b90*/  STL [R1+0x15c], R10 ;  /* 0x00015c0a01007387 */ /* 0x0001e80000100800 */
[----:B------:R1:W-:Y:S01]  /*0ba0*/  STL [R1+0x158], R0 ;  /* 0x0001580001007387 */ /* 0x0003e20000100800 */
[----:B0-----:R-:W-:-:S02]  /*0bb0*/  LOP3.LUT R10, R12, 0x3, R13, 0x78, !PT ;  /* 0x000000030c0a7812 */ /* 0x001fc400078e780d */
[----:B-1----:R-:W-:Y:S01]  /*0bc0*/  LOP3.LUT R0, R12, 0x3, R9, 0x78, !PT ;  /* 0x000000030c007812 */ /* 0x002fe200078e7809 */
[--C-:B-----5:R-:W-:Y:S02]  /*0bd0*/  IMAD.WIDE.U32 R12, R11, 0x4, R6.reuse ;  /* 0x000000040b0c7825 */ /* 0x120fe400078e0006 */
[----:B------:R0:W-:Y:S04]  /*0be0*/  STL [R1+0x154], R10 ;  /* 0x0001540a01007387 */ /* 0x0001e80000100800 */
[----:B------:R-:W-:Y:S04]  /*0bf0*/  STL [R1+0x150], R0 ;  /* 0x0001500001007387 */ /* 0x000fe80000100800 */
[----:B------:R1:W-:Y:S01]  /*0c00*/  STL.64 [R1+0x110], R12 ;  /* 0x0001100c01007387 */ /* 0x0003e20000100a00 */
[----:B0-----:R-:W-:-:S05]  /*0c10*/  IMAD.WIDE.U32 R10, R15, 0x4, R6 ;  /* 0x000000040f0a7825 */ /* 0x001fca00078e0006 */
[----:B------:R0:W-:Y:S04]  /*0c20*/  STL.64 [R1+0x108], R10 ;  /* 0x0001080a01007387 */ /* 0x0001e80000100a00 */
[----:B------:R4:W-:Y:S01]  /*0c30*/  STL [R1+0x78], RZ ;  /* 0x000078ff01007387 */ /* 0x0009e20000100800 */
[----:B-1----:R-:W-:-:S03]  /*0c40*/  LEA R12, R40, UR9, 0x5 ;  /* 0x00000009280c7c11 */ /* 0x002fc6000f8e28ff */
[----:B------:R4:W-:Y:S04]  /*0c50*/  STL [R1+0x70], RZ ;  /* 0x000070ff01007387 */ /* 0x0009e80000100800 */
[----:B------:R4:W-:Y:S04]  /*0c60*/  STL [R1+0x74], RZ ;  /* 0x000074ff01007387 */ /* 0x0009e80000100800 */
[----:B------:R4:W-:Y:S01]  /*0c70*/  STL [R1+0x6c], RZ ;  /* 0x00006cff01007387 */ /* 0x0009e20000100800 */
[C---:B--2---:R-:W-:Y:S02]  /*0c80*/  PRMT R6, R2.reuse, 0x7632, R6 ;  /* 0x0000763202067816 */ /* 0x044fe40000000006 */
[----:B------:R-:W-:-:S02]  /*0c90*/  SHF.L.U32 R0, R2, 0x10, RZ ;  /* 0x0000001002007819 */ /* 0x000fc400000006ff */
[C---:B------:R-:W-:Y:S02]  /*0ca0*/  PRMT R7, R3.reuse, 0x7632, R7 ;  /* 0x0000763203077816 */ /* 0x040fe40000000007 */
[----:B------:R-:W-:Y:S02]  /*0cb0*/  SHF.L.U32 R2, R3, 0x10, RZ ;  /* 0x0000001003027819 */ /* 0x000fe400000006ff */
[C---:B---3--:R-:W-:Y:S02]  /*0cc0*/  PRMT R8, R4.reuse, 0x7632, R8 ;  /* 0x0000763204087816 */ /* 0x048fe40000000008 */
[----:B------:R-:W-:Y:S02]  /*0cd0*/  SHF.L.U32 R3, R4, 0x10, RZ ;  /* 0x0000001004037819 */ /* 0x000fe400000006ff */
[C---:B------:R-:W-:Y:S02]  /*0ce0*/  PRMT R9, R5.reuse, 0x7632, R9 ;  /* 0x0000763205097816 */ /* 0x040fe40000000009 */
[----:B------:R-:W-:-:S02]  /*0cf0*/  SHF.L.U32 R4, R5, 0x10, RZ ;  /* 0x0000001005047819 */ /* 0x000fc400000006ff */
[----:B------:R-:W-:Y:S02]  /*0d00*/  SHF.L.U32 R5, R40, 0x1, RZ ;  /* 0x0000000128057819 */ /* 0x000fe400000006ff */
[----:B------:R-:W-:Y:S02]  /*0d10*/  SHF.L.U32 R8, R8, 0x10, RZ ;  /* 0x0000001008087819 */ /* 0x000fe400000006ff */
[C---:B0-----:R-:W-:Y:S02]  /*0d20*/  LOP3.LUT R10, R5.reuse, 0x18, RZ, 0xc0, !PT ;  /* 0x00000018050a7812 */ /* 0x041fe400078ec0ff */
[----:B------:R-:W-:Y:S02]  /*0d30*/  LOP3.LUT R11, R5, 0x18, RZ, 0xc, !PT ;  /* 0x00000018050b7812 */ /* 0x000fe400078e0cff */
[C---:B------:R-:W-:Y:S02]  /*0d40*/  LOP3.LUT R5, R10.reuse, 0x8, RZ, 0x3c, !PT ;  /* 0x000000080a057812 */ /* 0x040fe400078e3cff */
[----:B------:R-:W-:-:S02]  /*0d50*/  LOP3.LUT R10, R10, 0x10, RZ, 0x3c, !PT ;  /* 0x000000100a0a7812 */ /* 0x000fc400078e3cff */
[C---:B------:R-:W-:Y:S02]  /*0d60*/  IADD3 R13, R12.reuse, R11, RZ ;  /* 0x0000000b0c0d7210 */ /* 0x040fe40007ffe0ff */
[C---:B------:R-:W-:Y:S02]  /*0d70*/  IADD3 R11, R12.reuse, R5, RZ ;  /* 0x000000050c0b7210 */ /* 0x040fe40007ffe0ff */
[----:B------:R-:W-:Y:S01]  /*0d80*/  IADD3 R10, R12, R10, RZ ;  /* 0x0000000a0c0a7210 */ /* 0x000fe20007ffe0ff */
[----:B------:R4:W-:Y:S01]  /*0d90*/  STL [R1+0x160], R13 ;  /* 0x0001600d01007387 */ /* 0x0009e20000100800 */
[----:B------:R-:W-:Y:S02]  /*0da0*/  SHF.L.U32 R5, R6, 0x10, RZ ;  /* 0x0000001006057819 */ /* 0x000fe400000006ff */
[----:B------:R-:W-:Y:S01]  /*0db0*/  SHF.L.U32 R6, R7, 0x10, RZ ;  /* 0x0000001007067819 */ /* 0x000fe200000006ff */
[----:B------:R4:W-:Y:S01]  /*0dc0*/  STL [R1+0x168], R11 ;  /* 0x0001680b01007387 */ /* 0x0009e20000100800 */
[----:B------:R-:W-:-:S03]  /*0dd0*/  SHF.L.U32 R7, R9, 0x10, RZ ;  /* 0x0000001009077819 */ /* 0x000fc600000006ff */
[----:B------:R4:W-:Y:S04]  /*0de0*/  STL [R1+0x164], R10 ;  /* 0x0001640a01007387 */ /* 0x0009e80000100800 */
.L_x_1118:
[----:B0-----:R-:W2:Y:S01]  /*0df0*/  LDL R15, [R1+0xfc] ;  /* 0x0000fc00010f7983 */ /* 0x001ea20000100800 */
[----:B------:R-:W4:Y:S01]  /*0e00*/  S2R R9, SR_TID.X ;  /* 0x0000000000097919 */ /* 0x000f220000002100 */
[----:B------:R-:W-:Y:S01]  /*0e10*/  USHF.L.U32 UR11, UR20, 0x5, URZ ;  /* 0x00000005140b7899 */ /* 0x000fe2000800063f */
[----:B------:R-:W-:Y:S01]  /*0e20*/  HFMA2.MMA R19, -RZ, RZ, 0, 0 ;  /* 0x00000000ff137435 */ /* 0x000fe200000001ff */
[----:B------:R-:W-:Y:S01]  /*0e30*/  MOV R14, UR5 ;  /* 0x00000005000e7c02 */ /* 0x000fe20008000f00 */
[----:B------:R-:W-:Y:S01]  /*0e40*/  ULDC.64 UR16, c[0x0][0x248] ;  /* 0x0000920000107ab9 */ /* 0x000fe20000000a00 */
[----:B------:R-:W-:Y:S01]  /*0e50*/  ULOP3.LUT UR11, UR11, 0x3e0, URZ, 0xc0, !UPT ;  /* 0x000003e00b0b7892 */ /* 0x000fe2000f8ec03f */
[----:B------:R-:W-:Y:S01]  /*0e60*/  ULDC.64 UR22, c[0x0][0x228] ;  /* 0x00008a0000167ab9 */ /* 0x000fe20000000a00 */
[----:B----4-:R-:W-:-:S05]  /*0e70*/  IMAD.WIDE.U32 R10, R9, -0x77777777, RZ ;  /* 0x88888889090a7825 */ /* 0x010fca00078e00ff */
[----:B------:R-:W-:-:S05]  /*0e80*/  SHF.R.U32.HI R12, RZ, 0x7, R11 ;  /* 0x00000007ff0c7819 */ /* 0x000fca000001160b */
[C---:B------:R-:W-:Y:S01]  /*0e90*/  IMAD R13, R12.reuse, -0xf0, R9 ;  /* 0xffffff100c0d7824 */ /* 0x040fe200078e0209 */
[----:B------:R-:W-:Y:S02]  /*0ea0*/  MOV R9, UR10 ;  /* 0x0000000a00097c02 */ /* 0x000fe40008000f00 */
[----:B------:R-:W-:Y:S02]  /*0eb0*/  MOV R10, UR10 ;  /* 0x0000000a000a7c02 */ /* 0x000fe40008000f00 */
[----:B------:R-:W-:Y:S02]  /*0ec0*/  SHF.L.U32 R18, R13, 0x2, RZ ;  /* 0x000000020d127819 */ /* 0x000fe400000006ff */
[----:B------:R-:W-:Y:S01]  /*0ed0*/  IADD3 R25, R12, UR11, RZ ;  /* 0x0000000b0c197c10 */ /* 0x000fe2000fffe0ff */
[----:B------:R-:W-:Y:S01]  /*0ee0*/  UIMAD UR11, UR5, 0xf0000, URZ ;  /* 0x000f0000050b78a4 */ /* 0x000fe2000f8e023f */
[----:B------:R-:W-:Y:S01]  /*0ef0*/  MOV R11, UR10 ;  /* 0x0000000a000b7c02 */ /* 0x000fe20008000f00 */
[----:B------:R-:W-:-:S04]  /*0f00*/  IMAD.WIDE.U32 R18, R9, 0xf0000, R18 ;  /* 0x000f000009127825 */ /* 0x000fc800078e0012 */
[----:B------:R-:W-:Y:S01]  /*0f10*/  IMAD R25, R25, 0x3c0, RZ ;  /* 0x000003c019197824 */ /* 0x000fe200078e02ff */
[----:B------:R-:W-:Y:S01]  /*0f20*/  IADD3 R17, R19, UR11, RZ ;  /* 0x0000000b13117c10 */ /* 0x000fe2000fffe0ff */
[----:B------:R-:W-:-:S03]  /*0f30*/  ULDC UR11, c[0x0][0x250] ;  /* 0x00009400000b7ab9 */ /* 0x000fc60000000800 */
[----:B------:R-:W-:-:S04]  /*0f40*/  IADD3 R9, P1, R25, R18, RZ ;  /* 0x0000001219097210 */ /* 0x000fc80007f3e0ff */
[----:B------:R-:W-:-:S05]  /*0f50*/  SHF.L.U32 R23, R9, 0x1, RZ ;  /* 0x0000000109177819 */ /* 0x000fca00000006ff */
[----:B------:R-:W-:Y:S01]  /*0f60*/  STL [R1+0xac], R23 ;  /* 0x0000ac1701007387 */ /* 0x000fe20000100800 */
[----:B--2---:R-:W-:-:S04]  /*0f70*/  LEA R10, P0, R10, R15, 0x4 ;  /* 0x0000000f0a0a7211 */ /* 0x004fc800078020ff */
[----:B------:R-:W-:Y:S02]  /*0f80*/  LEA.HI.X R11, R11, RZ, R14, 0x4, P0 ;  /* 0x000000ff0b0b7211 */ /* 0x000fe400000f240e */
[----:B------:R-:W-:-:S04]  /*0f90*/  LEA R30, P0, R10, UR16, 0x3 ;  /* 0x000000100a1e7c11 */ /* 0x000fc8000f8018ff */
[----:B------:R-:W-:Y:S01]  /*0fa0*/  LEA.HI.X R31, R10, UR17, R11, 0x3, P0 ;  /* 0x000000110a1f7c11 */ /* 0x000fe200080f1c0b */
[----:B------:R-:W-:Y:S01]  /*0fb0*/  ULDC.64 UR16, c[0x0][0x230] ;  /* 0x00008c0000107ab9 */ /* 0x000fe20000000a00 */
[----:B------:R-:W-:Y:S02]  /*0fc0*/  IADD3.X R10, RZ, R17, RZ, P1, !PT ;  /* 0x00000011ff0a7210 */ /* 0x000fe40000ffe4ff */
[----:B------:R-:W-:Y:S02]  /*0fd0*/  IADD3 R32, P0, R23, UR16, RZ ;  /* 0x0000001017207c10 */ /* 0x000fe4000ff1e0ff */
[----:B------:R-:W-:Y:S01]  /*0fe0*/  SHF.L.U64.HI R16, R9, 0x1, R10 ;  /* 0x0000000109107819 */ /* 0x000fe2000001020a */
[----:B------:R-:W2:Y:S03]  /*0ff0*/  LDG.E.64.CONSTANT R30, desc[UR14][R30.64] ;  /* 0x0000000e1e1e7981 */ /* 0x000ea6000c1e9b00 */
[----:B------:R-:W-:-:S06]  /*1000*/  IADD3.X R33, R16, UR17, RZ, P0, !PT ;  /* 0x0000001110217c10 */ /* 0x000fcc00087fe4ff */
[----:B------:R-:W3:Y:S01]  /*1010*/  LDG.E.64.CONSTANT R32, desc[UR14][R32.64] ;  /* 0x0000000e20207981 */ /* 0x000ee2000c1e9b00 */
[----:B------:R-:W-:-:S04]  /*1020*/  IADD3 R9, R25, 0x780, RZ ;  /* 0x0000078019097810 */ /* 0x000fc80007ffe0ff */
[----:B------:R-:W-:-:S04]  /*1030*/  IADD3 R9, P0, R9, R18, RZ ;  /* 0x0000001209097210 */ /* 0x000fc80007f1e0ff */
[----:B------:R-:W-:Y:S02]  /*1040*/  IADD3.X R10, RZ, R17, RZ, P0, !PT ;  /* 0x00000011ff0a7210 */ /* 0x000fe400007fe4ff */
[C---:B------:R-:W-:Y:S02]  /*1050*/  SHF.L.U32 R22, R9.reuse, 0x1, RZ ;  /* 0x0000000109167819 */ /* 0x040fe400000006ff */
[----:B------:R-:W-:Y:S02]  /*1060*/  SHF.L.U64.HI R21, R9, 0x1, R10 ;  /* 0x0000000109157819 */ /* 0x000fe4000001020a */
[----:B------:R-:W-:-:S04]  /*1070*/  IADD3 R34, P0, R22, UR16, RZ ;  /* 0x0000001016227c10 */ /* 0x000fc8000ff1e0ff */
[----:B------:R-:W-:Y:S02]  /*1080*/  IADD3.X R35, R21, UR17, RZ, P0, !PT ;  /* 0x0000001115237c10 */ /* 0x000fe400087fe4ff */
[----:B------:R-:W-:-:S04]  /*1090*/  IADD3 R9, R25, 0xf00, RZ ;  /* 0x00000f0019097810 */ /* 0x000fc80007ffe0ff */
[----:B------:R-:W4:Y:S01]  /*10a0*/  LDG.E.64.CONSTANT R34, desc[UR14][R34.64] ;  /* 0x0000000e22227981 */ /* 0x000f22000c1e9b00 */
[----:B------:R-:W-:-:S04]  /*10b0*/  IADD3 R9, P1, R9, R18, RZ ;  /* 0x0000001209097210 */ /* 0x000fc80007f3e0ff */
[----:B------:R-:W-:Y:S02]  /*10c0*/  IADD3.X R10, RZ, R17, RZ, P1, !PT ;  /* 0x00000011ff0a7210 */ /* 0x000fe40000ffe4ff */
[C---:B------:R-:W-:Y:S02]  /*10d0*/  SHF.L.U32 R20, R9.reuse, 0x1, RZ ;  /* 0x0000000109147819 */ /* 0x040fe400000006ff */
[----:B------:R-:W-:Y:S02]  /*10e0*/  SHF.L.U64.HI R15, R9, 0x1, R10 ;  /* 0x00000001090f7819 */ /* 0x000fe4000001020a */
[----:B------:R-:W-:-:S04]  /*10f0*/  IADD3 R36, P0, R20, UR16, RZ ;  /* 0x0000001014247c10 */ /* 0x000fc8000ff1e0ff */
[----:B------:R-:W-:Y:S02]  /*1100*/  IADD3.X R37, R15, UR17, RZ, P0, !PT ;  /* 0x000000110f257c10 */ /* 0x000fe400087fe4ff */
[----:B------:R-:W-:-:S04]  /*1110*/  IADD3 R38, P0, R23, UR22, RZ ;  /* 0x0000001617267c10 */ /* 0x000fc8000ff1e0ff */
[----:B------:R-:W4:Y:S01]  /*1120*/  LDG.E.64.CONSTANT R36, desc[UR14][R36.64] ;  /* 0x0000000e24247981 */ /* 0x000f22000c1e9b00 */
[----:B------:R-:W-:-:S06]  /*1130*/  IADD3.X R39, R16, UR23, RZ, P0, !PT ;  /* 0x0000001710277c10 */ /* 0x000fcc00087fe4ff */
[----:B------:R-:W4:Y:S01]  /*1140*/  LDG.E.64.CONSTANT R38, desc[UR14][R38.64] ;  /* 0x0000000e26267981 */ /* 0x000f22000c1e9b00 */
[----:B------:R-:W-:-:S04]  /*1150*/  IADD3 R9, R25, 0x1680, RZ ;  /* 0x0000168019097810 */ /* 0x000fc80007ffe0ff */
[----:B------:R-:W-:Y:S01]  /*1160*/  IADD3 R9, P0, R9, R18, RZ ;  /* 0x0000001209097210 */ /* 0x000fe20007f1e0ff */
[----:B------:R0:W-:Y:S03]  /*1170*/  STL [R1+0xf4], R16 ;  /* 0x0000f41001007387 */ /* 0x0001e60000100800 */
[----:B------:R-:W-:Y:S02]  /*1180*/  IADD3.X R10, RZ, R17, RZ, P0, !PT ;  /* 0x00000011ff0a7210 */ /* 0x000fe400007fe4ff */
[C---:B0-----:R-:W-:Y:S02]  /*1190*/  SHF.L.U32 R16, R9.reuse, 0x1, RZ ;  /* 0x0000000109107819 */ /* 0x041fe400000006ff */
[----:B------:R-:W-:Y:S02]  /*11a0*/  SHF.L.U64.HI R14, R9, 0x1, R10 ;  /* 0x00000001090e7819 */ /* 0x000fe4000001020a */
[----:B------:R-:W-:-:S04]  /*11b0*/  IADD3 R40, P0, R16, UR16, RZ ;  /* 0x0000001010287c10 */ /* 0x000fc8000ff1e0ff */
[----:B------:R-:W-:Y:S02]  /*11c0*/  IADD3.X R41, R14, UR17, RZ, P0, !PT ;  /* 0x000000110e297c10 */ /* 0x000fe400087fe4ff */
[----:B------:R-:W-:-:S04]  /*11d0*/  IADD3 R42, P0, R22, UR22, RZ ;  /* 0x00000016162a7c10 */ /* 0x000fc8000ff1e0ff */
[----:B------:R-:W-:Y:S01]  /*11e0*/  IADD3.X R43, R21, UR23, RZ, P0, !PT ;  /* 0x00000017152b7c10 */ /* 0x000fe200087fe4ff */
[----:B------:R-:W4:Y:S05]  /*11f0*/  LDG.E.64.CONSTANT R40, desc[UR14][R40.64] ;  /* 0x0000000e28287981 */ /* 0x000f2a000c1e9b00 */
[----:B------:R-:W4:Y:S01]  /*1200*/  LDG.E.64.CONSTANT R42, desc[UR14][R42.64] ;  /* 0x0000000e2a2a7981 */ /* 0x000f22000c1e9b00 */
[----:B------:R-:W0:Y:S01]  /*1210*/  S2R R10, SR_CgaCtaId ;  /* 0x00000000000a7919 */ /* 0x000e220000008800 */
[----:B------:R-:W-:Y:S02]  /*1220*/  IADD3 R44, P0, R20, UR22, RZ ;  /* 0x00000016142c7c10 */ /* 0x000fe4000ff1e0ff */
[----:B------:R-:W-:-:S02]  /*1230*/  MOV R9, 0x400 ;  /* 0x0000040000097802 */ /* 0x000fc40000000f00 */
[----:B------:R-:W-:Y:S02]  /*1240*/  IADD3.X R45, R15, UR23, RZ, P0, !PT ;  /* 0x000000170f2d7c10 */ /* 0x000fe400087fe4ff */
[----:B------:R-:W-:-:S04]  /*1250*/  IADD3 R9, R9, 0x3c00, RZ ;  /* 0x00003c0009097810 */ /* 0x000fc80007ffe0ff */
[----:B------:R-:W4:Y:S01]  /*1260*/  LDG.E.64.CONSTANT R44, desc[UR14][R44.64] ;  /* 0x0000000e2c2c7981 */ /* 0x000f22000c1e9b00 */
[----:B0-----:R-:W-:Y:S02]  /*1270*/  LEA R10, R10, R9, 0x18 ;  /* 0x000000090a0a7211 */ /* 0x001fe400078ec0ff */
[----:B------:R-:W-:-:S03]  /*1280*/  IADD3 R9, R25, 0x1e00, RZ ;  /* 0x00001e0019097810 */ /* 0x000fc60007ffe0ff */
[----:B------:R-:W-:-:S05]  /*1290*/  IMAD R13, R13, 0x18, R10 ;  /* 0x000000180d0d7824 */ /* 0x000fca00078e020a */
[----:B------:R-:W-:Y:S02]  /*12a0*/  LEA R10, R12, R13, 0x3 ;  /* 0x0000000d0c0a7211 */ /* 0x000fe400078e18ff */
[----:B------:R-:W-:-:S04]  /*12b0*/  IADD3 R12, P0, R9, R18, RZ ;  /* 0x00000012090c7210 */ /* 0x000fc80007f1e0ff */
[----:B------:R-:W-:Y:S02]  /*12c0*/  IADD3.X R13, RZ, R17, RZ, P0, !PT ;  /* 0x00000011ff0d7210 */ /* 0x000fe400007fe4ff */
[C---:B------:R-:W-:Y:S02]  /*12d0*/  SHF.L.U32 R65, R12.reuse, 0x1, RZ ;  /* 0x000000010c417819 */ /* 0x040fe400000006ff */
[----:B------:R-:W-:Y:S02]  /*12e0*/  SHF.L.U64.HI R64, R12, 0x1, R13 ;  /* 0x000000010c407819 */ /* 0x000fe4000001020d */
[----:B------:R-:W-:-:S04]  /*12f0*/  IADD3 R46, P1, R65, UR16, RZ ;  /* 0x00000010412e7c10 */ /* 0x000fc8000ff3e0ff */
[----:B------:R-:W-:-:S06]  /*1300*/  IADD3.X R47, R64, UR17, RZ, P1, !PT ;  /* 0x00000011402f7c10 */ /* 0x000fcc0008ffe4ff */
[----:B------:R-:W4:Y:S04]  /*1310*/  LDG.E.64.CONSTANT R46, desc[UR14][R46.64] ;  /* 0x0000000e2e2e7981 */ /* 0x000f28000c1e9b00 */
[----:B------:R-:W-:Y:S04]  /*1320*/  STL [R1+0xec], R22 ;  /* 0x0000ec1601007387 */ /* 0x000fe80000100800 */
[----:B------:R-:W-:Y:S04]  /*1330*/  STL [R1+0xf0], R21 ;  /* 0x0000f01501007387 */ /* 0x000fe80000100800 */
[----:B------:R-:W-:Y:S04]  /*1340*/  STL [R1+0xe4], R20 ;  /* 0x0000e41401007387 */ /* 0x000fe80000100800 */
[----:B------:R0:W-:Y:S04]  /*1350*/  STL [R1+0xe8], R15 ;  /* 0x0000e80f01007387 */ /* 0x0001e80000100800 */
[----:B------:R-:W-:Y:S04]  /*1360*/  STL [R1+0xdc], R16 ;  /* 0x0000dc1001007387 */ /* 0x000fe80000100800 */
[----:B------:R-:W-:Y:S04]  /*1370*/  STL [R1+0xe0], R14 ;  /* 0x0000e00e01007387 */ /* 0x000fe80000100800 */
[----:B------:R2:W-:Y:S01]  /*1380*/  STL [R1+0xf8], R10 ;  /* 0x0000f80a01007387 */ /* 0x0005e20000100800 */
[----:B------:R-:W-:-:S04]  /*1390*/  IADD3 R48, P0, R16, UR22, RZ ;  /* 0x0000001610307c10 */ /* 0x000fc8000ff1e0ff */
[----:B------:R-:W-:Y:S02]  /*13a0*/  IADD3.X R49, R14, UR23, RZ, P0, !PT ;  /* 0x000000170e317c10 */ /* 0x000fe400087fe4ff */
[----:B------:R-:W-:-:S04]  /*13b0*/  IADD3 R19, R25, 0x2d00, RZ ;  /* 0x00002d0019137810 */ /* 0x000fc80007ffe0ff */
[-C--:B------:R-:W-:Y:S02]  /*13c0*/  IADD3 R56, P1, R19, R18.reuse, RZ ;  /* 0x0000001213387210 */ /* 0x080fe40007f3e0ff */
[C---:B------:R-:W-:Y:S02]  /*13d0*/  IADD3 R55, R25.reuse, 0x3480, RZ ;  /* 0x0000348019377810 */ /* 0x040fe40007ffe0ff */
[C---:B------:R-:W-:Y:S02]  /*13e0*/  IADD3 R57, R25.reuse, 0x2580, RZ ;  /* 0x0000258019397810 */ /* 0x040fe40007ffe0ff */
[C---:B------:R-:W-:Y:S02]  /*13f0*/  IADD3 R51, R25.reuse, 0x5280, RZ ;  /* 0x0000528019337810 */ /* 0x040fe40007ffe0ff */
[----:B0-----:R-:W-:Y:S01]  /*1400*/  IADD3 R15, R25, 0x4380, RZ ;  /* 0x00004380190f7810 */ /* 0x001fe20007ffe0ff */
[----:B------:R-:W-:Y:S01]  /*1410*/  STL [R1+0xd8], R64 ;  /* 0x0000d84001007387 */ /* 0x000fe20000100800 */
[----:B------:R-:W-:-:S02]  /*1420*/  IADD3 R55, P5, R55, R18, RZ ;  /* 0x0000001237377210 */ /* 0x000fc40007fbe0ff */
[----:B------:R-:W-:Y:S01]  /*1430*/  IADD3 R57, P2, R57, R18, RZ ;  /* 0x0000001239397210 */ /* 0x000fe20007f5e0ff */
[----:B------:R-:W4:Y:S01]  /*1440*/  LDG.E.64.CONSTANT R48, desc[UR14][R48.64] ;  /* 0x0000000e30307981 */ /* 0x000f22000c1e9b00 */
[----:B------:R-:W-:Y:S02]  /*1450*/  IADD3 R53, R25, 0x4b00, RZ ;  /* 0x00004b0019357810 */ /* 0x000fe40007ffe0ff */
[----:B------:R-:W-:Y:S01]  /*1460*/  IADD3.X R58, RZ, R17, RZ, P2, !PT ;  /* 0x00000011ff3a7210 */ /* 0x000fe200017fe4ff */
[----:B------:R-:W-:Y:S01]  /*1470*/  STL [R1+0xd4], R65 ;  /* 0x0000d44101007387 */ /* 0x000fe20000100800 */
[C---:B------:R-:W-:Y:S02]  /*1480*/  SHF.L.U32 R59, R57.reuse, 0x1, RZ ;  /* 0x00000001393b7819 */ /* 0x040fe400000006ff */
[----:B------:R-:W-:Y:S02]  /*1490*/  SHF.L.U64.HI R61, R57, 0x1, R58 ;  /* 0x00000001393d7819 */ /* 0x000fe4000001023a */
[----:B------:R-:W-:-:S02]  /*14a0*/  SHF.L.U32 R60, R56, 0x1, RZ ;  /* 0x00000001383c7819 */ /* 0x000fc400000006ff */
[----:B------:R-:W-:Y:S01]  /*14b0*/  SHF.L.U32 R62, R55, 0x1, RZ ;  /* 0x00000001373e7819 */ /* 0x000fe200000006ff */
[----:B--2---:R-:W-:-:S04]  /*14c0*/  FADD.FTZ R10, R31, UR11 ;  /* 0x0000000b1f0a7e21 */ /* 0x004fc80008010000 */
[----:B------:R0:W1:Y:S01]  /*14d0*/  MUFU.RSQ R9, R10 ;  /* 0x0000000a00097308 */ /* 0x0000620000001400 */
[C---:B---3--:R-:W-:Y:S02]  /*14e0*/  SHF.L.U32 R21, R32.reuse, 0x10, RZ ;  /* 0x0000001020157819 */ /* 0x048fe400000006ff */
[----:B------:R-:W-:-:S03]  /*14f0*/  PRMT R12, R32, 0x7632, R12 ;  /* 0x00007632200c7816 */ /* 0x000fc6000000000c */
[----:B0-----:R-:W-:Y:S01]  /*1500*/  FADD.FTZ R10, -R30, R21 ;  /* 0x000000151e0a7221 */ /* 0x001fe20000010100 */
[----:B------:R-:W-:-:S05]  /*1510*/  SHF.L.U32 R21, R33, 0x10, RZ ;  /* 0x0000001021157819 */ /* 0x000fca00000006ff */
[----:B------:R-:W-:Y:S01]  /*1520*/  FADD.FTZ R14, -R30, R21 ;  /* 0x000000151e0e7221 */ /* 0x000fe20000010100 */
[----:B------:R-:W-:Y:S02]  /*1530*/  SHF.L.U32 R21, R12, 0x10, RZ ;  /* 0x000000100c157819 */ /* 0x000fe400000006ff */
[----:B------:R-:W-:Y:S01]  /*1540*/  PRMT R12, R33, 0x7632, R12 ;  /* 0x00007632210c7816 */ /* 0x000fe2000000000c */
[C---:B-1----:R-:W-:Y:S01]  /*1550*/  FMUL.FTZ R76, R9.reuse, R14 ;  /* 0x0000000e094c7220 */ /* 0x042fe20000410000 */
[----:B------:R-:W-:Y:S01]  /*1560*/  FMUL.FTZ R70, R9, R10 ;  /* 0x0000000a09467220 */ /* 0x000fe20000410000 */
[----:B------:R-:W-:Y:S01]  /*1570*/  FADD.FTZ R16, -R30, R21 ;  /* 0x000000151e107221 */ /* 0x000fe20000010100 */
[----:B------:R-:W-:Y:S01]  /*1580*/  SHF.L.U32 R21, R12, 0x10, RZ ;  /* 0x000000100c157819 */ /* 0x000fe200000006ff */
[----:B-----5:R-:W-:Y:S01]  /*1590*/  FFMA.FTZ R23, R2, R76, R4 ;  /* 0x0000004c02177223 */ /* 0x020fe20000010004 */
[----:B------:R-:W-:-:S03]  /*15a0*/  FFMA.FTZ R10, R0, R70, R3 ;  /* 0x00000046000a7223 */ /* 0x000fc60000010003 */
[----:B------:R-:W-:Y:S01]  /*15b0*/  FADD.FTZ R12, -R30, R21 ;  /* 0x000000151e0c7221 */ /* 0x000fe20000010100 */
[----:B------:R-:W-:Y:S01]  /*15c0*/  FMUL.FTZ R50, R23, -1.4426950216293334961 ;  /* 0xbfb8aa3b17327820 */ /* 0x000fe20000410000 */
[----:B------:R-:W-:Y:S02]  /*15d0*/  FMUL.FTZ R24, R10, -1.4426950216293334961 ;  /* 0xbfb8aa3b0a187820 */ /* 0x000fe40000410000 */
[----:B------:R-:W-:-:S03]  /*15e0*/  FMUL.FTZ R19, R9, R12 ;  /* 0x0000000c09137220 */ /* 0x000fc60000410000 */
[----:B------:R-:W0:Y:S01]  /*15f0*/  MUFU.EX2 R50, R50 ;  /* 0x0000003200327308 */ /* 0x000e220000000800 */
[----:B------:R-:W-:Y:S01]  /*1600*/  FFMA.FTZ R20, R6, R19, R7 ;  /* 0x0000001306147223 */ /* 0x000fe20000010007 */
[----:B------:R-:W-:-:S06]  /*1610*/  FMUL.FTZ R16, R9, R16 ;  /* 0x0000001009107220 */ /* 0x000fcc0000410000 */
[----:B------:R-:W1:Y:S01]  /*1620*/  MUFU.EX2 R24, R24 ;  /* 0x0000001800187308 */ /* 0x000e620000000800 */
[----:B------:R-:W-:Y:S01]  /*1630*/  FMUL.FTZ R66, R20, -1.4426950216293334961 ;  /* 0xbfb8aa3b14427820 */ /* 0x000fe20000410000 */
[----:B------:R-:W-:Y:S01]  /*1640*/  FFMA.FTZ R21, R5, R16, R8 ;  /* 0x0000001005157223 */ /* 0x000fe20000010008 */
[----:B------:R-:W-:-:S03]  /*1650*/  IADD3 R31, R25, 0x3c00, RZ ;  /* 0x00003c00191f7810 */ /* 0x000fc60007ffe0ff */
[----:B------:R-:W-:Y:S02]  /*1660*/  FMUL.FTZ R52, R21, -1.4426950216293334961 ;  /* 0xbfb8aa3b15347820 */ /* 0x000fe40000410000 */
[----:B------:R-:W2:Y:S01]  /*1670*/  MUFU.EX2 R66, R66 ;  /* 0x0000004200427308 */ /* 0x000ea20000000800 */
[-C--:B------:R-:W-:Y:S02]  /*1680*/  IADD3 R54, P6, R31, R18.reuse, RZ ;  /* 0x000000121f367210 */ /* 0x080fe40007fde0ff */
[----:B------:R-:W-:Y:S02]  /*1690*/  IADD3 R14, P3, R51, R18, RZ ;  /* 0x00000012330e7210 */ /* 0x000fe40007f7e0ff */
[----:B------:R-:W-:Y:S01]  /*16a0*/  IADD3.X R51, RZ, R17, RZ, P1, !PT ;  /* 0x00000011ff337210 */ /* 0x000fe20000ffe4ff */
[----:B0-----:R-:W-:Y:S02]  /*16b0*/  FADD.FTZ R114, R50, 1 ;  /* 0x3f80000032727421 */ /* 0x001fe40000010000 */
[----:B------:R0:W-:Y:S01]  /*16c0*/  MUFU.EX2 R31, R52 ;  /* 0x00000034001f7308 */ /* 0x0001e20000000800 */
[----:B-1----:R-:W-:Y:S01]  /*16d0*/  FADD.FTZ R24, R24, 1 ;  /* 0x3f80000018187421 */ /* 0x002fe20000010000 */
[----:B------:R-:W-:-:S02]  /*16e0*/  SHF.L.U64.HI R63, R56, 0x1, R51 ;  /* 0x00000001383f7819 */ /* 0x000fc40000010233 */
[-C--:B------:R-:W-:Y:S02]  /*16f0*/  IADD3.X R51, RZ, R17.reuse, RZ, P6, !PT ;  /* 0x00000011ff337210 */ /* 0x080fe400037fe4ff */
[----:B0-----:R-:W-:Y:S01]  /*1700*/  IADD3.X R52, RZ, R17, RZ, P5, !PT ;  /* 0x00000011ff347210 */ /* 0x001fe20002ffe4ff */
[----:B------:R0:W-:Y:S03]  /*1710*/  STL [R1+0x170], R32 ;  /* 0x0001702001007387 */ /* 0x0001e60000100800 */
[----:B------:R-:W-:Y:S02]  /*1720*/  SHF.L.U64.HI R67, R55, 0x1, R52 ;  /* 0x0000000137437819 */ /* 0x000fe40000010234 */
[----:B------:R-:W-:Y:S01]  /*1730*/  IADD3 R52, P6, R65, UR22, RZ ;  /* 0x0000001641347c10 */ /* 0x000fe2000ffde0ff */
[----:B------:R-:W1:Y:S01]  /*1740*/  MUFU.RCP R114, R114 ;  /* 0x0000007200727308 */ /* 0x000e620000001000 */
[-C--:B------:R-:W-:Y:S01]  /*1750*/  IADD3 R12, P0, R15, R18.reuse, RZ ;  /* 0x000000120f0c7210 */ /* 0x080fe20007f1e0ff */
[----:B------:R-:W-:Y:S01]  /*1760*/  STL [R1+0x1c], R70 ;  /* 0x00001c4601007387 */ /* 0x000fe20000100800 */
[----:B------:R-:W-:-:S02]  /*1770*/  IADD3 R15, P4, R53, R18, RZ ;  /* 0x00000012350f7210 */ /* 0x000fc40007f9e0ff */
[C---:B------:R-:W-:Y:S01]  /*1780*/  IADD3 R50, P5, R59.reuse, UR16, RZ ;  /* 0x000000103b327c10 */ /* 0x040fe2000ffbe0ff */
[----:B------:R-:W-:Y:S01]  /*1790*/  STL [R1+0x174], R33 ;  /* 0x0001742101007387 */ /* 0x000fe20000100800 */
[----:B------:R-:W-:Y:S01]  /*17a0*/  IADD3.X R53, R64, UR23, RZ, P6, !PT ;  /* 0x0000001740357c10 */ /* 0x000fe2000b7fe4ff */
[----:B------:R-:W3:Y:S01]  /*17b0*/  MUFU.RCP R24, R24 ;  /* 0x0000001800187308 */ /* 0x000ee20000001000 */
[----:B------:R-:W-:Y:S01]  /*17c0*/  IADD3 R58, P6, R59, UR22, RZ ;  /* 0x000000163b3a7c10 */ /* 0x000fe2000ffde0ff */
[----:B------:R-:W-:Y:S01]  /*17d0*/  STL [R1+0x30], R76 ;  /* 0x0000304c01007387 */ /* 0x000fe20000100800 */
[----:B------:R-:W-:Y:S01]  /*17e0*/  SHF.L.U64.HI R82, R54, 0x1, R51 ;  /* 0x0000000136527819 */ /* 0x000fe20000010233 */
[----:B--2---:R-:W-:Y:S02]  /*17f0*/  FADD.FTZ R66, R66, 1 ;  /* 0x3f80000042427421 */ /* 0x004fe40000010000 */
[----:B------:R-:W-:Y:S01]  /*1800*/  STL [R1+0xd0], R61 ;  /* 0x0000d03d01007387 */ /* 0x000fe20000100800 */
[----:B0-----:R-:W-:-:S02]  /*1810*/  SHF.L.U32 R32, R54, 0x1, RZ ;  /* 0x0000000136207819 */ /* 0x001fc400000006ff */
[----:B------:R-:W-:Y:S01]  /*1820*/  IADD3.X R51, R61, UR17, RZ, P5, !PT ;  /* 0x000000113d337c10 */ /* 0x000fe2000affe4ff */
[----:B------:R0:W-:Y:S01]  /*1830*/  STL [R1+0xcc], R59 ;  /* 0x0000cc3b01007387 */ /* 0x0001e20000100800 */
[----:B------:R-:W-:-:S03]  /*1840*/  IADD3 R54, P5, R60, UR16, RZ ;  /* 0x000000103c367c10 */ /* 0x000fc6000ffbe0ff */
[----:B------:R-:W-:Y:S04]  /*1850*/  STL [R1+0xc8], R63 ;  /* 0x0000c83f01007387 */ /* 0x000fe80000100800 */
[----:B------:R2:W-:Y:S01]  /*1860*/  STL [R1+0xc4], R60 ;  /* 0x0000c43c01007387 */ /* 0x0005e20000100800 */
[----:B0-----:R-:W-:Y:S01]  /*1870*/  IADD3.X R59, R61, UR23, RZ, P6, !PT ;  /* 0x000000173d3b7c10 */ /* 0x001fe2000b7fe4ff */
[----:B------:R-:W0:Y:S01]  /*1880*/  MUFU.RCP R66, R66 ;  /* 0x0000004200427308 */ /* 0x000e220000001000 */
[----:B------:R-:W-:Y:S01]  /*1890*/  IADD3.X R55, R63, UR17, RZ, P5, !PT ;  /* 0x000000113f377c10 */ /* 0x000fe2000affe4ff */
[----:B-1----:R-:W-:Y:S01]  /*18a0*/  FADD.FTZ R68, -R114, 1 ;  /* 0x3f80000072447421 */ /* 0x002fe20000010100 */
[----:B------:R-:W-:Y:S01]  /*18b0*/  FADD.FTZ R31, R31, 1 ;  /* 0x3f8000001f1f7421 */ /* 0x000fe20000010000 */
[----:B------:R-:W-:Y:S01]  /*18c0*/  IADD3 R11, R25, 0x5a00, RZ ;  /* 0x00005a00190b7810 */ /* 0x000fe20007ffe0ff */
[----:B------:R3:W-:Y:S01]  /*18d0*/  STL [R1+0xc0], R67 ;  /* 0x0000c04301007387 */ /* 0x0007e20000100800 */
[----:B--2---:R-:W-:-:S02]  /*18e0*/  IADD3 R60, P6, R60, UR22, RZ ;  /* 0x000000163c3c7c10 */ /* 0x004fc4000ffde0ff */
[C---:B------:R-:W-:Y:S01]  /*18f0*/  IADD3 R56, P5, R62.reuse, UR16, RZ ;  /* 0x000000103e387c10 */ /* 0x040fe2000ffbe0ff */
[----:B------:R-:W2:Y:S01]  /*1900*/  LDG.E.64.CONSTANT R50, desc[UR14][R50.64] ;  /* 0x0000000e32327981 */ /* 0x000ea2000c1e9b00 */
[----:B------:R-:W-:Y:S02]  /*1910*/  IADD3.X R61, R63, UR23, RZ, P6, !PT ;  /* 0x000000173f3d7c10 */ /* 0x000fe4000b7fe4ff */
[----:B------:R-:W-:Y:S01]  /*1920*/  IADD3 R64, P6, R62, UR22, RZ ;  /* 0x000000163e407c10 */ /* 0x000fe2000ffde0ff */
[----:B------:R-:W2:Y:S01]  /*1930*/  LDG.E.64.CONSTANT R52, desc[UR14][R52.64] ;  /* 0x0000000e34347981 */ /* 0x000ea2000c1e9b00 */
[C---:B------:R-:W-:Y:S02]  /*1940*/  IADD3.X R57, R67.reuse, UR17, RZ, P5, !PT ;  /* 0x0000001143397c10 */ /* 0x040fe4000affe4ff */
[----:B------:R-:W-:Y:S01]  /*1950*/  IADD3.X R65, R67, UR23, RZ, P6, !PT ;  /* 0x0000001743417c10 */ /* 0x000fe2000b7fe4ff */
[----:B---3--:R-:W-:Y:S01]  /*1960*/  FADD.FTZ R67, -R24, 1 ;  /* 0x3f80000018437421 */ /* 0x008fe20000010100 */
[----:B------:R-:W-:Y:S01]  /*1970*/  FFMA.FTZ R68, R23, R68, 1 ;  /* 0x3f80000017447423 */ /* 0x000fe20000010044 */
[----:B----4-:R-:W-:Y:S01]  /*1980*/  SHF.L.U32 R23, R34, 0x10, RZ ;  /* 0x0000001022177819 */ /* 0x010fe200000006ff */
[----:B------:R-:W1:Y:S01]  /*1990*/  MUFU.RCP R31, R31 ;  /* 0x0000001f001f7308 */ /* 0x000e620000001000 */
[----:B------:R-:W-:Y:S01]  /*19a0*/  FFMA.FTZ R10, R10, R67, 1 ;  /* 0x3f8000000a0a7423 */ /* 0x000fe20000010043 */
[----:B------:R3:W-:Y:S03]  /*19b0*/  STL [R1+0xbc], R62 ;  /* 0x0000bc3e01007387 */ /* 0x0007e60000100800 */
[----:B------:R-:W-:Y:S01]  /*19c0*/  FMUL.FTZ R10, R24, R10 ;  /* 0x0000000a180a7220 */ /* 0x000fe20000410000 */
[----:B------:R-:W-:Y:S01]  /*19d0*/  FADD.FTZ R24, -R30, R23 ;  /* 0x000000171e187221 */ /* 0x000fe20000010100 */
[----:B0-----:R-:W-:Y:S01]  /*19e0*/  FADD.FTZ R23, -R66, 1 ;  /* 0x3f80000042177421 */ /* 0x001fe20000010100 */
[C---:B------:R-:W-:Y:S01]  /*19f0*/  IADD3 R13, R25.reuse, 0x6180, RZ ;  /* 0x00006180190d7810 */ /* 0x040fe20007ffe0ff */
[----:B------:R-:W4:Y:S02]  /*1a00*/  LDG.E.64.CONSTANT R54, desc[UR14][R54.64] ;  /* 0x0000000e36367981 */ /* 0x000f24000c1e9b00 */
[----:B------:R-:W-:Y:S01]  /*1a10*/  FFMA.FTZ R23, R20, R23, 1 ;  /* 0x3f80000014177423 */ /* 0x000fe20000010017 */
[C---:B------:R-:W-:Y:S01]  /*1a20*/  IADD3 R22, R25.reuse, 0x6900, RZ ;  /* 0x0000690019167810 */ /* 0x040fe20007ffe0ff */
[----:B------:R-:W4:Y:S01]  /*1a30*/  LDG.E.64.CONSTANT R56, desc[UR14][R56.64] ;  /* 0x0000000e38387981 */ /* 0x000f22000c1e9b00 */
[----:B---3--:R-:W-:Y:S01]  /*1a40*/  IADD3 R62, P5, R32, UR16, RZ ;  /* 0x00000010203e7c10 */ /* 0x008fe2000ffbe0ff */
[----:B------:R-:W-:Y:S01]  /*1a50*/  FMUL.FTZ R66, R66, R23 ;  /* 0x0000001742427220 */ /* 0x000fe20000410000 */
[----:B------:R-:W-:Y:S01]  /*1a60*/  PRMT R23, R34, 0x7632, R23 ;  /* 0x0000763222177816 */ /* 0x000fe20000000017 */
[----:B------:R-:W3:Y:S01]  /*1a70*/  LDG.E.64.CONSTANT R58, desc[UR14][R58.64] ;  /* 0x0000000e3a3a7981 */ /* 0x000ee2000c1e9b00 */
[----:B------:R-:W-:Y:S01]  /*1a80*/  IADD3 R25, R25, 0x7080, RZ ;  /* 0x0000708019197810 */ /* 0x000fe20007ffe0ff */
[----:B------:R-:W-:Y:S01]  /*1a90*/  FMUL.FTZ R85, R9, R24 ;  /* 0x0000001809557220 */ /* 0x000fe20000410000 */
[-C--:B------:R-:W-:Y:S01]  /*1aa0*/  IADD3 R11, P2, R11, R18.reuse, RZ ;  /* 0x000000120b0b7210 */ /* 0x080fe20007f5e0ff */
[----:B------:R-:W3:Y:S01]  /*1ab0*/  LDG.E.64.CONSTANT R60, desc[UR14][R60.64] ;  /* 0x0000000e3c3c7981 */ /* 0x000ee2000c1e9b00 */
[----:B------:R-:W-:-:S02]  /*1ac0*/  IADD3 R13, P1, R13, R18, RZ ;  /* 0x000000120d0d7210 */ /* 0x000fc40007f3e0ff */
[-C--:B------:R-:W-:Y:S01]  /*1ad0*/  IADD3 R22, P6, R22, R18.reuse, RZ ;  /* 0x0000001216167210 */ /* 0x080fe20007fde0ff */
[----:B------:R-:W3:Y:S01]  /*1ae0*/  LDG.E.64.CONSTANT R64, desc[UR14][R64.64] ;  /* 0x0000000e40407981 */ /* 0x000ee2000c1e9b00 */
[----:B------:R-:W-:Y:S02]  /*1af0*/  IADD3.X R63, R82, UR17, RZ, P5, !PT ;  /* 0x00000011523f7c10 */ /* 0x000fe4000affe4ff */
[----:B------:R-:W-:Y:S02]  /*1b00*/  SHF.L.U32 R20, R36, 0x10, RZ ;  /* 0x0000001024147819 */ /* 0x000fe400000006ff */
[----:B------:R-:W-:Y:S02]  /*1b10*/  SHF.L.U32 R23, R23, 0x10, RZ ;  /* 0x0000001017177819 */ /* 0x000fe400000006ff */
[----:B------:R-:W-:Y:S01]  /*1b20*/  IADD3 R18, P5, R25, R18, RZ ;  /* 0x0000001219127210 */ /* 0x000fe20007fbe0ff */
[----:B-1----:R-:W-:Y:S01]  /*1b30*/  FADD.FTZ R25, -R31, 1 ;  /* 0x3f8000001f197421 */ /* 0x002fe20000010100 */
[----:B------:R-:W-:Y:S01]  /*1b40*/  FFMA.FTZ R113, R0, R85, R3 ;  /* 0x0000005500717223 */ /* 0x000fe20000010003 */
[C---:B------:R-:W-:Y:S01]  /*1b50*/  FADD.FTZ R20, -R30.reuse, R20 ;  /* 0x000000141e147221 */ /* 0x040fe20000010100 */
[C---:B------:R-:W-:Y:S01]  /*1b60*/  FADD.FTZ R23, -R30.reuse, R23 ;  /* 0x000000171e177221 */ /* 0x040fe20000010100 */
[----:B------:R-:W-:Y:S01]  /*1b70*/  FFMA.FTZ R25, R21, R25, 1 ;  /* 0x3f80000015197423 */ /* 0x000fe20000010019 */
[----:B------:R-:W-:Y:S01]  /*1b80*/  SHF.L.U32 R21, R35, 0x10, RZ ;  /* 0x0000001023157819 */ /* 0x000fe200000006ff */
[----:B------:R-:W-:Y:S01]  /*1b90*/  FMUL.FTZ R24, R113, -1.4426950216293334961 ;  /* 0xbfb8aa3b71187820 */ /* 0x000fe20000410000 */
[C---:B------:R-:W-:Y:S01]  /*1ba0*/  FMUL.FTZ R83, R9.reuse, R20 ;  /* 0x0000001409537220 */ /* 0x040fe20000410000 */
[----:B------:R-:W-:Y:S01]  /*1bb0*/  FMUL.FTZ R23, R9, R23 ;  /* 0x0000001709177220 */ /* 0x000fe20000410000 */
[----:B------:R-:W-:Y:S01]  /*1bc0*/  PRMT R20, R35, 0x7632, R20 ;  /* 0x0000763223147816 */ /* 0x000fe20000000014 */
[----:B------:R-:W-:Y:S01]  /*1bd0*/  FADD.FTZ R21, -R30, R21 ;  /* 0x000000151e157221 */ /* 0x000fe20000010100 */
[----:B------:R-:W-:Y:S01]  /*1be0*/  SHF.L.U32 R67, R38, 0x10, RZ ;  /* 0x0000001026437819 */ /* 0x000fe200000006ff */
[----:B------:R-:W0:Y:S01]  /*1bf0*/  MUFU.EX2 R24, R24 ;  /* 0x0000001800187308 */ /* 0x000e220000000800 */
[----:B------:R-:W-:Y:S01]  /*1c00*/  FFMA.FTZ R71, R5, R23, R8 ;  /* 0x0000001705477223 */ /* 0x000fe20000010008 */
[----:B------:R-:W-:Y:S01]  /*1c10*/  SHF.L.U32 R20, R20, 0x10, RZ ;  /* 0x0000001014147819 */ /* 0x000fe200000006ff */
[----:B------:R-:W-:Y:S01]  /*1c20*/  FMUL.FTZ R84, R9, R21 ;  /* 0x0000001509547220 */ /* 0x000fe20000410000 */
[----:B------:R-:W-:Y:S01]  /*1c30*/  PRMT R69, R38, 0x7632, R69 ;  /* 0x0000763226457816 */ /* 0x000fe20000000045 */
[----:B------:R-:W-:Y:S01]  /*1c40*/  FMUL.FTZ R10, R67, R10 ;  /* 0x0000000a430a7220 */ /* 0x000fe20000410000 */
[----:B------:R-:W-:Y:S01]  /*1c50*/  FMUL.FTZ R31, R31, R25 ;  /* 0x000000191f1f7220 */ /* 0x000fe20000410000 */
[----:B------:R-:W-:Y:S01]  /*1c60*/  FMUL.FTZ R67, R71, -1.4426950216293334961 ;  /* 0xbfb8aa3b47437820 */ /* 0x000fe20000410000 */
[----:B------:R-:W-:Y:S01]  /*1c70*/  SHF.L.U32 R25, R39, 0x10, RZ ;  /* 0x0000001027197819 */ /* 0x000fe200000006ff */
[----:B------:R-:W-:Y:S01]  /*1c80*/  FMUL.FTZ R114, R114, R68 ;  /* 0x0000004472727220 */ /* 0x000fe20000410000 */
[----:B------:R-:W-:Y:S01]  /*1c90*/  FADD.FTZ R20, -R30, R20 ;  /* 0x000000141e147221 */ /* 0x000fe20000010100 */
[----:B------:R-:W-:Y:S01]  /*1ca0*/  FFMA.FTZ R112, R2, R84, R4 ;  /* 0x0000005402707223 */ /* 0x000fe20000010004 */
[----:B------:R-:W-:Y:S01]  /*1cb0*/  SHF.L.U32 R69, R69, 0x10, RZ ;  /* 0x0000001045457819 */ /* 0x000fe200000006ff */
[----:B------:R-:W-:Y:S01]  /*1cc0*/  FMUL.FTZ R114, R25, R114 ;  /* 0x0000007219727220 */ /* 0x000fe20000410000 */
[----:B------:R-:W1:Y:S01]  /*1cd0*/  MUFU.EX2 R67, R67 ;  /* 0x0000004300437308 */ /* 0x000e620000000800 */
[----:B------:R-:W-:Y:S01]  /*1ce0*/  FMUL.FTZ R20, R9, R20 ;  /* 0x0000001409147220 */ /* 0x000fe20000410000 */
[----:B------:R-:W-:Y:S01]  /*1cf0*/  FMUL.FTZ R74, R112, -1.4426950216293334961 ;  /* 0xbfb8aa3b704a7820 */ /* 0x000fe20000410000 */
[----:B------:R-:W-:Y:S01]  /*1d00*/  PRMT R25, R39, 0x7632, R25 ;  /* 0x0000763227197816 */ /* 0x000fe20000000019 */
[----:B------:R-:W-:Y:S01]  /*1d10*/  FMUL.FTZ R31, R69, R31 ;  /* 0x0000001f451f7220 */ /* 0x000fe20000410000 */
[----:B------:R-:W-:Y:S01]  /*1d20*/  FMUL.FTZ R69, R0, R10 ;  /* 0x0000000a00457220 */ /* 0x000fe20000410000 */
[----:B------:R-:W-:Y:S01]  /*1d30*/  FFMA.FTZ R73, R6, R20, R7 ;  /* 0x0000001406497223 */ /* 0x000fe20000010007 */
[----:B------:R-:W-:Y:S01]  /*1d40*/  SHF.L.U32 R25, R25, 0x10, RZ ;  /* 0x0000001019197819 */ /* 0x000fe200000006ff */
[----:B------:R-:W1:Y:S01]  /*1d50*/  MUFU.EX2 R74, R74 ;  /* 0x0000004a004a7308 */ /* 0x000e620000000800 */
[----:B------:R-:W-:Y:S01]  /*1d60*/  SHF.L.U32 R72, R37, 0x10, RZ ;  /* 0x0000001025487819 */ /* 0x000fe200000006ff */
[----:B0-----:R-:W-:Y:S01]  /*1d70*/  FADD.FTZ R24, R24, 1 ;  /* 0x3f80000018187421 */ /* 0x001fe20000010000 */
[----:B------:R-:W-:Y:S01]  /*1d80*/  FFMA.FTZ R69, R70, R69, RZ ;  /* 0x0000004546457223 */ /* 0x000fe200000100ff */
[-C--:B------:R-:W-:Y:S01]  /*1d90*/  FMUL.FTZ R75, R5, R31.reuse ;  /* 0x0000001f054b7220 */ /* 0x080fe20000410000 */
[----:B------:R-:W-:Y:S01]  /*1da0*/  FMUL.FTZ R70, R73, -1.4426950216293334961 ;  /* 0xbfb8aa3b49467820 */ /* 0x000fe20000410000 */
[----:B------:R-:W-:Y:S01]  /*1db0*/  FMUL.FTZ R66, R25, R66 ;  /* 0x0000004219427220 */ /* 0x000fe20000410000 */
[----:B------:R-:W-:Y:S01]  /*1dc0*/  FADD.FTZ R72, -R30, R72 ;  /* 0x000000481e487221 */ /* 0x000fe20000010100 */
[C---:B------:R-:W-:Y:S01]  /*1dd0*/  FFMA.FTZ R25, R16.reuse, R31, R26 ;  /* 0x0000001f10197223 */ /* 0x040fe2000001001a */
[----:B------:R-:W-:Y:S01]  /*1de0*/  FFMA.FTZ R69, R16, R75, R69 ;  /* 0x0000004b10457223 */ /* 0x000fe20000010045 */
[----:B------:R-:W-:Y:S01]  /*1df0*/  MUFU.RCP R24, R24 ;  /* 0x0000001800187308 */ /* 0x000fe20000001000 */
[----:B------:R-:W-:Y:S01]  /*1e00*/  FMUL.FTZ R33, R9, R72 ;  /* 0x0000004809217220 */ /* 0x000fe20000410000 */
[----:B------:R-:W-:Y:S01]  /*1e10*/  FMUL.FTZ R72, R2, R114 ;  /* 0x0000007202487220 */ /* 0x000fe20000410000 */
[----:B-1----:R-:W-:Y:S01]  /*1e20*/  FADD.FTZ R67, R67, 1 ;  /* 0x3f80000043437421 */ /* 0x002fe20000010000 */
[----:B------:R-:W-:-:S02]  /*1e30*/  PRMT R95, R36, 0x7632, R95 ;  /* 0x00007632245f7816 */ /* 0x000fc4000000005f */
[----:B------:R-:W-:Y:S01]  /*1e40*/  PRMT R78, R37, 0x7632, R78 ;  /* 0x00007632254e7816 */ /* 0x000fe2000000004e */
[----:B------:R-:W-:Y:S01]  /*1e50*/  STL [R1+0xb8], R82 ;  /* 0x0000b85201007387 */ /* 0x000fe20000100800 */
[----:B------:R0:W1:Y:S01]  /*1e60*/  MUFU.EX2 R16, R70 ;  /* 0x0000004600107308 */ /* 0x0000620000000800 */
[----:B------:R-:W-:Y:S01]  /*1e70*/  FFMA.FTZ R69, R76, R72, R69 ;  /* 0x000000484c457223 */ /* 0x000fe20000010045 */
[----:B------:R-:W-:Y:S01]  /*1e80*/  SHF.L.U32 R80, R42, 0x10, RZ ;  /* 0x000000102a507819 */ /* 0x000fe200000006ff */
[----:B------:R-:W3:Y:S01]  /*1e90*/  LDG.E.64.CONSTANT R62, desc[UR14][R62.64] ;  /* 0x0000000e3e3e7981 */ /* 0x000ee2000c1e9b00 */
[----:B0-----:R-:W-:-:S04]  /*1ea0*/  FFMA.FTZ R70, R0, R10, RZ ;  /* 0x0000000a00467223 */ /* 0x001fc800000100ff */
[----:B------:R-:W0:Y:S01]  /*1eb0*/  MUFU.RCP R76, R67 ;  /* 0x00000043004c7308 */ /* 0x000e220000001000 */
[----:B------:R-:W-:Y:S01]  /*1ec0*/  FFMA.FTZ R70, R5, R31, R70 ;  /* 0x0000001f05467223 */ /* 0x000fe20000010046 */
[----:B------:R-:W-:Y:S01]  /*1ed0*/  FADD.FTZ R74, R74, 1 ;  /* 0x3f8000004a4a7421 */ /* 0x000fe20000010000 */
[----:B------:R-:W-:Y:S02]  /*1ee0*/  FADD.FTZ R26, R31, R27 ;  /* 0x0000001b1f1a7221 */ /* 0x000fe40000010000 */
[----:B------:R-:W-:Y:S01]  /*1ef0*/  FFMA.FTZ R75, R2, R114, R70 ;  /* 0x00000072024b7223 */ /* 0x000fe20000010046 */
[----:B------:R-:W-:Y:S01]  /*1f00*/  FADD.FTZ R31, R66, R29 ;  /* 0x0000001d421f7221 */ /* 0x000fe20000010000 */
[-C--:B------:R-:W-:Y:S01]  /*1f10*/  FFMA.FTZ R28, R19, R66.reuse, R28 ;  /* 0x00000042131c7223 */ /* 0x080fe2000001001c */
[CC--:B------:R-:W-:Y:S01]  /*1f20*/  FMUL.FTZ R29, R6.reuse, R66.reuse ;  /* 0x00000042061d7220 */ /* 0x0c0fe20000410000 */
[----:B------:R-:W-:Y:S01]  /*1f30*/  FFMA.FTZ R66, R6, R66, R75 ;  /* 0x0000004206427223 */ /* 0x000fe2000001004b */
[----:B------:R-:W-:Y:S01]  /*1f40*/  SHF.L.U32 R95, R95, 0x10, RZ ;  /* 0x000000105f5f7819 */ /* 0x000fe200000006ff */
[----:B-1----:R-:W-:Y:S01]  /*1f50*/  FADD.FTZ R75, R16, 1 ;  /* 0x3f800000104b7421 */ /* 0x002fe20000010000 */
[----:B------:R-:W1:Y:S01]  /*1f60*/  MUFU.RCP R74, R74 ;  /* 0x0000004a004a7308 */ /* 0x000e620000001000 */
[----:B------:R-:W-:Y:S01]  /*1f70*/  FADD.FTZ R70, -R24, 1 ;  /* 0x3f80000018467421 */ /* 0x000fe20000010100 */
[----:B------:R-:W-:Y:S01]  /*1f80*/  SHF.L.U32 R78, R78, 0x10, RZ ;  /* 0x000000104e4e7819 */ /* 0x000fe200000006ff */
[----:B------:R-:W-:Y:S01]  /*1f90*/  FADD.FTZ R95, -R30, R95 ;  /* 0x0000005f1e5f7221 */ /* 0x000fe20000010100 */
[----:B------:R-:W-:Y:S01]  /*1fa0*/  FFMA.FTZ R27, R2, R33, R4 ;  /* 0x00000021021b7223 */ /* 0x000fe20000010004 */
[----:B------:R-:W-:-:S02]  /*1fb0*/  FFMA.FTZ R113, R113, R70, 1 ;  /* 0x3f80000071717423 */ /* 0x000fc40000010046 */
[----:B------:R-:W-:Y:S01]  /*1fc0*/  FADD.FTZ R78, -R30, R78 ;  /* 0x0000004e1e4e7221 */ /* 0x000fe20000010100 */
[----:B------:R-:W1:Y:S01]  /*1fd0*/  MUFU.RCP R75, R75 ;  /* 0x0000004b004b7308 */ /* 0x000e620000001000 */
[----:B------:R-:W-:Y:S01]  /*1fe0*/  FFMA.FTZ R21, R0, R83, R3 ;  /* 0x0000005300157223 */ /* 0x000fe20000010003 */
[----:B------:R-:W-:Y:S01]  /*1ff0*/  FMUL.FTZ R95, R9, R95 ;  /* 0x0000005f095f7220 */ /* 0x000fe20000410000 */
[----:B------:R-:W-:Y:S01]  /*2000*/  FMUL.FTZ R72, R27, -1.4426950216293334961 ;  /* 0xbfb8aa3b1b487820 */ /* 0x000fe20000410000 */
[----:B0-----:R-:W-:Y:S01]  /*2010*/  FADD.FTZ R77, -R76, 1 ;  /* 0x3f8000004c4d7421 */ /* 0x001fe20000010100 */
[----:B------:R-:W-:Y:S01]  /*2020*/  FMUL.FTZ R113, R24, R113 ;  /* 0x0000007118717220 */ /* 0x000fe20000410000 */
[----:B------:R-:W-:Y:S01]  /*2030*/  FMUL.FTZ R24, R9, R78 ;  /* 0x0000004e09187220 */ /* 0x000fe20000410000 */
[----:B------:R-:W-:Y:S01]  /*2040*/  FMUL.FTZ R68, R21, -1.4426950216293334961 ;  /* 0xbfb8aa3b15447820 */ /* 0x000fe20000410000 */
[----:B------:R-:W-:Y:S01]  /*2050*/  FFMA.FTZ R70, R5, R95, R8 ;  /* 0x0000005f05467223 */ /* 0x000fe20000010008 */
[----:B------:R-:W-:Y:S01]  /*2060*/  FFMA.FTZ R77, R71, R77, 1 ;  /* 0x3f800000474d7423 */ /* 0x000fe2000001004d */
[----:B------:R-:W-:Y:S01]  /*2070*/  FFMA.FTZ R71, R6, R24, R7 ;  /* 0x0000001806477223 */ /* 0x000fe20000010007 */
[----:B------:R-:W0:Y:S01]  /*2080*/  MUFU.EX2 R72, R72 ;  /* 0x0000004800487308 */ /* 0x000e220000000800 */
[----:B------:R-:W-:Y:S01]  /*2090*/  FMUL.FTZ R78, R70, -1.4426950216293334961 ;  /* 0xbfb8aa3b464e7820 */ /* 0x000fe20000410000 */
[----:B------:R-:W-:Y:S01]  /*20a0*/  FMUL.FTZ R77, R76, R77 ;  /* 0x0000004d4c4d7220 */ /* 0x000fe20000410000 */
[----:B-1----:R-:W-:Y:S01]  /*20b0*/  FADD.FTZ R67, -R74, 1 ;  /* 0x3f8000004a437421 */ /* 0x002fe20000010100 */
[----:B------:R-:W-:-:S04]  /*20c0*/  FMUL.FTZ R76, R71, -1.4426950216293334961 ;  /* 0xbfb8aa3b474c7820 */ /* 0x000fc80000410000 */
[----:B------:R-:W1:Y:S01]  /*20d0*/  MUFU.EX2 R68, R68 ;  /* 0x0000004400447308 */ /* 0x000e620000000800 */
[----:B------:R-:W-:Y:S01]  /*20e0*/  FFMA.FTZ R29, R19, R29, R69 ;  /* 0x0000001d131d7223 */ /* 0x000fe20000010045 */
[----:B------:R-:W-:Y:S01]  /*20f0*/  FFMA.FTZ R112, R112, R67, 1 ;  /* 0x3f80000070707423 */ /* 0x000fe20000010043 */
[----:B------:R-:W-:Y:S01]  /*2100*/  STL [R1+0xb4], R32 ;  /* 0x0000b42001007387 */ /* 0x000fe20000100800 */
[----:B------:R-:W-:Y:S01]  /*2110*/  SHF.L.U32 R69, R40, 0x10, RZ ;  /* 0x0000001028457819 */ /* 0x000fe200000006ff */
[----:B------:R-:W-:-:S03]  /*2120*/  FADD.FTZ R79, -R75, 1 ;  /* 0x3f8000004b4f7421 */ /* 0x000fc60000010100 */
[----:B------:R-:W1:Y:S01]  /*2130*/  MUFU.EX2 R78, R78 ;  /* 0x0000004e004e7308 */ /* 0x000e620000000800 */
[----:B------:R-:W-:Y:S01]  /*2140*/  STL [R1+0x38], R85 ;  /* 0x0000385501007387 */ /* 0x000fe20000100800 */
[----:B------:R-:W-:Y:S01]  /*2150*/  FMUL.FTZ R112, R74, R112 ;  /* 0x000000704a707220 */ /* 0x000fe20000410000 */
[----:B------:R-:W-:Y:S02]  /*2160*/  FFMA.FTZ R74, R73, R79, 1 ;  /* 0x3f800000494a7423 */ /* 0x000fe4000001004f */
[----:B------:R-:W-:Y:S03]  /*2170*/  STL [R1+0x178], R34 ;  /* 0x0001782201007387 */ /* 0x000fe60000100800 */
[----:B------:R-:W1:Y:S01]  /*2180*/  MUFU.EX2 R76, R76 ;  /* 0x0000004c004c7308 */ /* 0x000e620000000800 */
[----:B------:R-:W-:Y:S01]  /*2190*/  STL [R1+0x40], R84 ;  /* 0x0000405401007387 */ /* 0x000fe20000100800 */
[----:B------:R-:W-:Y:S01]  /*21a0*/  FADD.FTZ R69, -R30, R69 ;  /* 0x000000451e457221 */ /* 0x000fe20000010100 */
[----:B------:R-:W-:-:S02]  /*21b0*/  SHF.L.U32 R79, R43, 0x10, RZ ;  /* 0x000000102b4f7819 */ /* 0x000fc400000006ff */
[----:B------:R-:W-:Y:S01]  /*21c0*/  STL [R1+0x48], R83 ;  /* 0x0000485301007387 */ /* 0x000fe20000100800 */
[----:B------:R-:W-:Y:S01]  /*21d0*/  SHF.L.U32 R19, R41, 0x10, RZ ;  /* 0x0000001029137819 */ /* 0x000fe200000006ff */
[----:B------:R-:W-:Y:S01]  /*21e0*/  FMUL.FTZ R113, R80, R113 ;  /* 0x0000007150717220 */ /* 0x000fe20000410000 */
[----:B------:R-:W-:Y:S01]  /*21f0*/  PRMT R73, R42, 0x7632, R73 ;  /* 0x000076322a497816 */ /* 0x000fe20000000049 */
[----:B------:R-:W-:Y:S01]  /*2200*/  STL [R1+0x17c], R38 ;  /* 0x00017c2601007387 */ /* 0x000fe20000100800 */
[----:B0-----:R-:W-:-:S03]  /*2210*/  FADD.FTZ R72, R72, 1 ;  /* 0x3f80000048487421 */ /* 0x001fc60000010000 */
[----:B------:R-:W-:Y:S01]  /*2220*/  STL [R1+0x180], R35 ;  /* 0x0001802301007387 */ /* 0x000fe20000100800 */
[----:B------:R-:W-:-:S03]  /*2230*/  SHF.L.U32 R73, R73, 0x10, RZ ;  /* 0x0000001049497819 */ /* 0x000fc600000006ff */
[----:B------:R-:W-:Y:S01]  /*2240*/  STL [R1+0x184], R39 ;  /* 0x0001842701007387 */ /* 0x000fe20000100800 */
[----:B------:R-:W-:Y:S01]  /*2250*/  FMUL.FTZ R112, R79, R112 ;  /* 0x000000704f707220 */ /* 0x000fe20000410000 */
[----:B------:R-:W-:Y:S02]  /*2260*/  PRMT R80, R41, 0x7632, R80 ;  /* 0x0000763229507816 */ /* 0x000fe40000000050 */
[----:B------:R0:W-:Y:S01]  /*2270*/  STL [R1+0x1c8], R10 ;  /* 0x0001c80a01007387 */ /* 0x0001e20000100800 */
[----:B------:R-:W-:Y:S01]  /*2280*/  FADD.FTZ R19, -R30, R19 ;  /* 0x000000131e137221 */ /* 0x000fe20000010100 */
[----:B------:R-:W-:Y:S02]  /*2290*/  FMUL.FTZ R79, R0, R113 ;  /* 0x00000071004f7220 */ /* 0x000fe40000410000 */
[----:B------:R-:W-:Y:S01]  /*22a0*/  STL [R1+0x50], R33 ;  /* 0x0000502101007387 */ /* 0x000fe20000100800 */
[----:B------:R-:W-:Y:S01]  /*22b0*/  FMUL.FTZ R74, R75, R74 ;  /* 0x0000004a4b4a7220 */ /* 0x000fe20000410000 */
[----:B-1----:R-:W-:-:S02]  /*22c0*/  FADD.FTZ R68, R68, 1 ;  /* 0x3f80000044447421 */ /* 0x002fc40000010000 */
[----:B------:R-:W-:Y:S01]  /*22d0*/  STL [R1+0x1c4], R114 ;  /* 0x0001c47201007387 */ /* 0x000fe20000100800 */
[----:B0-----:R-:W-:Y:S01]  /*22e0*/  FMUL.FTZ R10, R9, R69 ;  /* 0x00000045090a7220 */ /* 0x001fe20000410000 */
[----:B------:R0:W-:Y:S02]  /*22f0*/  MUFU.RCP R75, R72 ;  /* 0x00000048004b7308 */ /* 0x0001e40000001000 */
[----:B------:R-:W-:Y:S01]  /*2300*/  STL [R1+0x188], R36 ;  /* 0x0001882401007387 */ /* 0x000fe20000100800 */
[----:B------:R-:W-:Y:S01]  /*2310*/  FMUL.FTZ R77, R73, R77 ;  /* 0x0000004d494d7220 */ /* 0x000fe20000410000 */
[----:B------:R-:W-:Y:S02]  /*2320*/  FFMA.FTZ R16, R0, R10, R3 ;  /* 0x0000000a00107223 */ /* 0x000fe40000010003 */
[----:B------:R-:W-:Y:S01]  /*2330*/  STL [R1+0x18c], R37 ;  /* 0x00018c2501007387 */ /* 0x000fe20000100800 */
[----:B------:R-:W-:Y:S01]  /*2340*/  FFMA.FTZ R79, R85, R79, R29 ;  /* 0x0000004f554f7223 */ /* 0x000fe2000001001d */
[----:B------:R-:W-:-:S02]  /*2350*/  FADD.FTZ R29, R78, 1 ;  /* 0x3f8000004e1d7421 */ /* 0x000fc40000010000 */
[----:B------:R1:W-:Y:S01]  /*2360*/  STL [R1+0x58], R10 ;  /* 0x0000580a01007387 */ /* 0x0003e20000100800 */
[----:B0-----:R-:W-:Y:S01]  /*2370*/  SHF.L.U32 R72, R80, 0x10, RZ ;  /* 0x0000001050487819 */ /* 0x001fe200000006ff */
[----:B------:R0:W0:Y:S01]  /*2380*/  MUFU.RCP R73, R68 ;  /* 0x0000004400497308 */ /* 0x0000220000001000 */
[----:B------:R-:W-:Y:S01]  /*2390*/  FADD.FTZ R76, R76, 1 ;  /* 0x3f8000004c4c7421 */ /* 0x000fe20000010000 */
[----:B------:R-:W-:Y:S01]  /*23a0*/  PRMT R81, R43, 0x7632, R81 ;  /* 0x000076322b517816 */ /* 0x000fe20000000051 */
[----:B------:R-:W-:Y:S01]  /*23b0*/  FMUL.FTZ R78, R5, R77 ;  /* 0x0000004d054e7220 */ /* 0x000fe20000410000 */
[----:B------:R-:W-:Y:S01]  /*23c0*/  FADD.FTZ R80, -R30, R72 ;  /* 0x000000481e507221 */ /* 0x000fe20000010100 */
[----:B-1----:R-:W-:Y:S01]  /*23d0*/  FMUL.FTZ R10, R9, R19 ;  /* 0x00000013090a7220 */ /* 0x002fe20000410000 */
[----:B0-----:R-:W-:Y:S01]  /*23e0*/  PRMT R68, R40, 0x7632, R68 ;  /* 0x0000763228447816 */ /* 0x001fe20000000044 */
[----:B------:R-:W-:Y:S01]  /*23f0*/  FMUL.FTZ R67, R16, -1.4426950216293334961 ;  /* 0xbfb8aa3b10437820 */ /* 0x000fe20000410000 */
[----:B------:R0:W1:Y:S01]  /*2400*/  MUFU.RCP R72, R29 ;  /* 0x0000001d00487308 */ /* 0x0000620000001000 */
[----:B------:R-:W-:Y:S01]  /*2410*/  FFMA.FTZ R19, R2, R10, R4 ;  /* 0x0000000a02137223 */ /* 0x000fe20000010004 */
[----:B------:R-:W-:Y:S01]  /*2420*/  SHF.L.U32 R81, R81, 0x10, RZ ;  /* 0x0000001051517819 */ /* 0x000fe200000006ff */
[----:B------:R-:W-:Y:S01]  /*2430*/  FFMA.FTZ R78, R23, R78, R79 ;  /* 0x0000004e174e7223 */ /* 0x000fe2000001004f */
[----:B------:R-:W-:Y:S01]  /*2440*/  SHF.L.U32 R68, R68, 0x10, RZ ;  /* 0x0000001044447819 */ /* 0x000fe200000006ff */
[----:B------:R-:W-:Y:S01]  /*2450*/  FMUL.FTZ R69, R19, -1.4426950216293334961 ;  /* 0xbfb8aa3b13457820 */ /* 0x000fe20000410000 */
[----:B------:R-:W-:-:S02]  /*2460*/  FFMA.FTZ R79, R0, R113, R66 ;  /* 0x00000071004f7223 */ /* 0x000fc40000010042 */
[----:B------:R-:W1:Y:S01]  /*2470*/  MUFU.RCP R76, R76 ;  /* 0x0000004c004c7308 */ /* 0x000e620000001000 */
[----:B------:R-:W-:Y:S01]  /*2480*/  FMUL.FTZ R66, R2, R112 ;  /* 0x0000007002427220 */ /* 0x000fe20000410000 */
[----:B------:R-:W-:Y:S01]  /*2490*/  FMUL.FTZ R74, R81, R74 ;  /* 0x0000004a514a7220 */ /* 0x000fe20000410000 */
[----:B------:R-:W-:Y:S01]  /*24a0*/  FADD.FTZ R68, -R30, R68 ;  /* 0x000000441e447221 */ /* 0x000fe20000010100 */
[----:B------:R-:W-:-:S04]  /*24b0*/  FFMA.FTZ R79, R5, R77, R79 ;  /* 0x0000004d054f7223 */ /* 0x000fc8000001004f */
[----:B------:R-:W1:Y:S01]  /*24c0*/  MUFU.EX2 R67, R67 ;  /* 0x0000004300437308 */ /* 0x000e620000000800 */
[----:B------:R-:W-:Y:S01]  /*24d0*/  FFMA.FTZ R78, R84, R66, R78 ;  /* 0x00000042544e7223 */ /* 0x000fe2000001004e */
[----:B0-----:R-:W-:Y:S01]  /*24e0*/  FMUL.FTZ R29, R9, R68 ;  /* 0x00000044091d7220 */ /* 0x001fe20000410000 */
[----:B------:R-:W-:Y:S01]  /*24f0*/  FFMA.FTZ R66, R2, R112, R79 ;  /* 0x0000007002427223 */ /* 0x000fe2000001004f */
[----:B------:R-:W-:-:S04]  /*2500*/  FMUL.FTZ R81, R6, R74 ;  /* 0x0000004a06517220 */ /* 0x000fc80000410000 */
[----:B------:R-:W0:Y:S01]  /*2510*/  MUFU.EX2 R69, R69 ;  /* 0x0000004500457308 */ /* 0x000e220000000800 */
[----:B------:R-:W-:Y:S01]  /*2520*/  FFMA.FTZ R68, R23, R77, R25 ;  /* 0x0000004d17447223 */ /* 0x000fe20000010019 */
[----:B------:R-:W-:Y:S01]  /*2530*/  FADD.FTZ R79, -R73, 1 ;  /* 0x3f800000494f7421 */ /* 0x000fe20000010100 */
[----:B------:R-:W-:Y:S01]  /*2540*/  FMUL.FTZ R25, R9, R80 ;  /* 0x0000005009197220 */ /* 0x000fe20000410000 */
[----:B------:R-:W-:Y:S01]  /*2550*/  FADD.FTZ R80, -R75, 1 ;  /* 0x3f8000004b507421 */ /* 0x000fe20000010100 */
[C---:B------:R-:W-:Y:S01]  /*2560*/  FFMA.FTZ R28, R20.reuse, R74, R28 ;  /* 0x0000004a141c7223 */ /* 0x040fe2000001001c */
[----:B------:R-:W-:Y:S01]  /*2570*/  FFMA.FTZ R78, R20, R81, R78 ;  /* 0x00000051144e7223 */ /* 0x000fe2000001004e */
[----:B------:R-:W-:Y:S01]  /*2580*/  FFMA.FTZ R79, R21, R79, 1 ;  /* 0x3f800000154f7423 */ /* 0x000fe2000001004f */
[----:B-1----:R-:W-:Y:S01]  /*2590*/  FADD.FTZ R20, -R72, 1 ;  /* 0x3f80000048147421 */ /* 0x002fe20000010100 */
[----:B------:R-:W-:Y:S01]  /*25a0*/  FFMA.FTZ R80, R27, R80, 1 ;  /* 0x3f8000001b507423 */ /* 0x000fe20000010050 */
[C---:B------:R-:W-:Y:S01]  /*25b0*/  SHF.L.U32 R111, R44.reuse, 0x10, RZ ;  /* 0x000000102c6f7819 */ /* 0x040fe200000006ff */
[----:B------:R-:W-:Y:S01]  /*25c0*/  FMUL.FTZ R79, R73, R79 ;  /* 0x0000004f494f7220 */ /* 0x000fe20000410000 */
[----:B------:R-:W-:Y:S01]  /*25d0*/  PRMT R27, R44, 0x7632, R27 ;  /* 0x000076322c1b7816 */ /* 0x000fe2000000001b */
[----:B------:R-:W-:Y:S01]  /*25e0*/  FADD.FTZ R21, -R76, 1 ;  /* 0x3f8000004c157421 */ /* 0x000fe20000010100 */
[----:B------:R-:W-:Y:S01]  /*25f0*/  FFMA.FTZ R70, R70, R20, 1 ;  /* 0x3f80000046467423 */ /* 0x000fe20000010014 */
[----:B------:R-:W-:Y:S01]  /*2600*/  FADD.FTZ R67, R67, 1 ;  /* 0x3f80000043437421 */ /* 0x000fe20000010000 */
[----:B------:R-:W-:Y:S01]  /*2610*/  SHF.L.U32 R27, R27, 0x10, RZ ;  /* 0x000000101b1b7819 */ /* 0x000fe200000006ff */
[----:B------:R-:W-:Y:S01]  /*2620*/  FFMA.FTZ R71, R71, R21, 1 ;  /* 0x3f80000047477423 */ /* 0x000fe20000010015 */
[----:B------:R-:W-:Y:S01]  /*2630*/  FMUL.FTZ R70, R72, R70 ;  /* 0x0000004648467220 */ /* 0x000fe20000410000 */
[----:B------:R-:W-:Y:S01]  /*2640*/  FMUL.FTZ R111, R111, R79 ;  /* 0x0000004f6f6f7220 */ /* 0x000fe20000410000 */
[----:B0-----:R-:W-:Y:S01]  /*2650*/  FADD.FTZ R21, R69, 1 ;  /* 0x3f80000045157421 */ /* 0x001fe20000010000 */
[----:B------:R-:W-:Y:S01]  /*2660*/  FFMA.FTZ R66, R6, R74, R66 ;  /* 0x0000004a06427223 */ /* 0x000fe20000010042 */
[----:B------:R0:W1:Y:S01]  /*2670*/  MUFU.RCP R20, R67 ;  /* 0x0000004300147308 */ /* 0x0000620000001000 */
[----:B------:R-:W-:Y:S01]  /*2680*/  FMUL.FTZ R70, R27, R70 ;  /* 0x000000461b467220 */ /* 0x000fe20000410000 */
[----:B------:R-:W-:Y:S01]  /*2690*/  PRMT R69, R45, 0x7632, R69 ;  /* 0x000076322d457816 */ /* 0x000fe20000000045 */
[----:B------:R-:W-:Y:S01]  /*26a0*/  FMUL.FTZ R80, R75, R80 ;  /* 0x000000504b507220 */ /* 0x000fe20000410000 */
[----:B------:R-:W-:Y:S01]  /*26b0*/  SHF.L.U32 R110, R45, 0x10, RZ ;  /* 0x000000102d6e7819 */ /* 0x000fe200000006ff */
[CC--:B------:R-:W-:Y:S01]  /*26c0*/  FFMA.FTZ R66, R0.reuse, R111.reuse, R66 ;  /* 0x0000006f00427223 */ /* 0x0c0fe20000010042 */
[----:B0-----:R-:W-:-:S02]  /*26d0*/  FMUL.FTZ R67, R0, R111 ;  /* 0x0000006f00437220 */ /* 0x001fc40000410000 */
[----:B------:R-:W0:Y:S01]  /*26e0*/  MUFU.RCP R21, R21 ;  /* 0x0000001500157308 */ /* 0x000e220000001000 */
[----:B------:R-:W-:Y:S01]  /*26f0*/  SHF.L.U32 R69, R69, 0x10, RZ ;  /* 0x0000001045457819 */ /* 0x000fe200000006ff */
[----:B------:R-:W-:Y:S01]  /*2700*/  FMUL.FTZ R72, R5, R70 ;  /* 0x0000004605487220 */ /* 0x000fe20000410000 */
[----:B------:R-:W-:Y:S01]  /*2710*/  FFMA.FTZ R78, R83, R67, R78 ;  /* 0x00000043534e7223 */ /* 0x000fe2000001004e */
[----:B------:R-:W-:Y:S01]  /*2720*/  FMUL.FTZ R71, R76, R71 ;  /* 0x000000474c477220 */ /* 0x000fe20000410000 */
[----:B------:R-:W-:Y:S01]  /*2730*/  FMUL.FTZ R110, R110, R80 ;  /* 0x000000506e6e7220 */ /* 0x000fe20000410000 */
[----:B------:R-:W-:Y:S01]  /*2740*/  FFMA.FTZ R66, R5, R70, R66 ;  /* 0x0000004605427223 */ /* 0x000fe20000010042 */
[----:B------:R-:W-:Y:S01]  /*2750*/  FFMA.FTZ R72, R95, R72, R78 ;  /* 0x000000485f487223 */ /* 0x000fe2000001004e */
[----:B------:R-:W-:Y:S01]  /*2760*/  FMUL.FTZ R69, R69, R71 ;  /* 0x0000004745457220 */ /* 0x000fe20000410000 */
[----:B------:R-:W-:Y:S01]  /*2770*/  FFMA.FTZ R95, R95, R70, R68 ;  /* 0x000000465f5f7223 */ /* 0x000fe20000010044 */
[----:B------:R-:W-:Y:S01]  /*2780*/  FADD.FTZ R31, R31, R74 ;  /* 0x0000004a1f1f7221 */ /* 0x000fe20000010000 */
[----:B------:R-:W-:Y:S01]  /*2790*/  FFMA.FTZ R68, R2, R110, R66 ;  /* 0x0000006e02447223 */ /* 0x000fe20000010042 */
[-C--:B------:R-:W-:Y:S01]  /*27a0*/  FFMA.FTZ R93, R24, R69.reuse, R28 ;  /* 0x00000045185d7223 */ /* 0x080fe2000001001c */
[CC--:B------:R-:W-:Y:S01]  /*27b0*/  FMUL.FTZ R66, R6.reuse, R69.reuse ;  /* 0x0000004506427220 */ /* 0x0c0fe20000410000 */
[----:B------:R-:W-:Y:S01]  /*27c0*/  FADD.FTZ R92, R31, R69 ;  /* 0x000000451f5c7221 */ /* 0x000fe20000010000 */
[----:B------:R-:W-:Y:S01]  /*27d0*/  FFMA.FTZ R28, R6, R69, R68 ;  /* 0x00000045061c7223 */ /* 0x000fe20000010044 */
[----:B-1----:R-:W-:Y:S01]  /*27e0*/  FADD.FTZ R69, -R20, 1 ;  /* 0x3f80000014457421 */ /* 0x002fe20000010100 */
[----:B------:R-:W-:Y:S01]  /*27f0*/  STL [R1+0x60], R10 ;  /* 0x0000600a01007387 */ /* 0x000fe20000100800 */
[----:B0-----:R-:W-:-:S02]  /*2800*/  FADD.FTZ R68, -R21, 1 ;  /* 0x3f80000015447421 */ /* 0x001fc40000010100 */
[----:B------:R-:W-:Y:S01]  /*2810*/  FFMA.FTZ R69, R16, R69, 1 ;  /* 0x3f80000010457423 */ /* 0x000fe20000010045 */
[----:B------:R-:W-:Y:S01]  /*2820*/  STL [R1+0x190], R42 ;  /* 0x0001902a01007387 */ /* 0x000fe20000100800 */
[----:B------:R-:W-:-:S03]  /*2830*/  SHF.L.U32 R16, R46, 0x10, RZ ;  /* 0x000000102e107819 */ /* 0x000fc600000006ff */
[----:B------:R-:W-:Y:S01]  /*2840*/  STL [R1+0x194], R43 ;  /* 0x0001942b01007387 */ /* 0x000fe20000100800 */
[----:B------:R-:W-:-:S03]  /*2850*/  FFMA.FTZ R68, R19, R68, 1 ;  /* 0x3f80000013447423 */ /* 0x000fc60000010044 */
[----:B------:R-:W-:Y:S01]  /*2860*/  STL [R1+0x198], R40 ;  /* 0x0001982801007387 */ /* 0x000fe20000100800 */
[----:B------:R-:W-:-:S03]  /*2870*/  FADD.FTZ R19, -R30, R16 ;  /* 0x000000101e137221 */ /* 0x000fc60000010100 */
[----:B------:R-:W-:Y:S04]  /*2880*/  STL [R1+0x19c], R41 ;  /* 0x00019c2901007387 */ /* 0x000fe80000100800 */
[----:B------:R-:W-:Y:S04]  /*2890*/  STL [R1+0x1bc], R113 ;  /* 0x0001bc7101007387 */ /* 0x000fe80000100800 */
[----:B------:R-:W-:Y:S04]  /*28a0*/  STL [R1+0x1b8], R112 ;  /* 0x0001b87001007387 */ /* 0x000fe80000100800 */
[----:B------:R0:W-:Y:S04]  /*28b0*/  STL [R1+0x1a0], R44 ;  /* 0x0001a02c01007387 */ /* 0x0001e80000100800 */
[----:B------:R1:W-:Y:S01]  /*28c0*/  STL [R1+0x1a4], R45 ;  /* 0x0001a42d01007387 */ /* 0x0003e20000100800 */
[----:B0-----:R-:W-:Y:S01]  /*28d0*/  FMUL.FTZ R44, R9, R19 ;  /* 0x00000013092c7220 */ /* 0x001fe20000410000 */
[----:B------:R-:W-:-:S02]  /*28e0*/  PRMT R19, R46, 0x7632, R19 ;  /* 0x000076322e137816 */ /* 0x000fc40000000013 */
[----:B-1----:R-:W4:Y:S04]  /*28f0*/  LDL R45, [R1+0x60] ;  /* 0x00006000012d7983 */ /* 0x002f280000100800 */
[----:B------:R-:W-:Y:S04]  /*2900*/  STL [R1+0x1b4], R111 ;  /* 0x0001b46f01007387 */ /* 0x000fe80000100800 */
[----:B------:R-:W-:Y:S04]  /*2910*/  STL [R1+0x1b0], R110 ;  /* 0x0001b06e01007387 */ /* 0x000fe80000100800 */
[----:B------:R0:W-:Y:S04]  /*2920*/  STL [R1+0x1a8], R46 ;  /* 0x0001a82e01007387 */ /* 0x0001e80000100800 */
[----:B0-----:R-:W3:Y:S01]  /*2930*/  LDL R46, [R1+0x58] ;  /* 0x00005800012e7983 */ /* 0x001ee20000100800 */
[----:B------:R-:W-:Y:S01]  /*2940*/  FFMA.FTZ R23, R5, R29, R8 ;  /* 0x0000001d05177223 */ /* 0x000fe20000010008 */
[----:B------:R-:W-:-:S03]  /*2950*/  FADD.FTZ R94, R26, R77 ;  /* 0x0000004d1a5e7221 */ /* 0x000fc60000010000 */
[----:B------:R-:W-:Y:S01]  /*2960*/  FMUL.FTZ R77, R23, -1.4426950216293334961 ;  /* 0xbfb8aa3b174d7820 */ /* 0x000fe20000410000 */
[----:B------:R-:W-:-:S05]  /*2970*/  FFMA.FTZ R26, R6, R25, R7 ;  /* 0x00000019061a7223 */ /* 0x000fca0000010007 */
[----:B------:R-:W0:Y:S01]  /*2980*/  MUFU.EX2 R77, R77 ;  /* 0x0000004d004d7308 */ /* 0x000e220000000800 */
[----:B------:R-:W-:-:S07]  /*2990*/  FMUL.FTZ R74, R26, -1.4426950216293334961 ;  /* 0xbfb8aa3b1a4a7820 */ /* 0x000fce0000410000 */
[----:B------:R-:W1:Y:S01]  /*29a0*/  MUFU.EX2 R74, R74 ;  /* 0x0000004a004a7308 */ /* 0x000e620000000800 */
[----:B0-----:R-:W-:-:S07]  /*29b0*/  FADD.FTZ R77, R77, 1 ;  /* 0x3f8000004d4d7421 */ /* 0x001fce0000010000 */
[----:B------:R-:W0:Y:S01]  /*29c0*/  MUFU.RCP R27, R77 ;  /* 0x0000004d001b7308 */ /* 0x000e220000001000 */
[----:B------:R-:W-:Y:S01]  /*29d0*/  FMUL.FTZ R71, R2, R110 ;  /* 0x0000006e02477220 */ /* 0x000fe20000410000 */
[----:B-1----:R-:W-:-:S03]  /*29e0*/  FADD.FTZ R67, R74, 1 ;  /* 0x3f8000004a437421 */ /* 0x002fc60000010000 */
[----:B------:R-:W-:-:S03]  /*29f0*/  FFMA.FTZ R71, R33, R71, R72 ;  /* 0x0000004721477223 */ /* 0x000fc60000010048 */
[----:B------:R-:W1:Y:S01]  /*2a00*/  MUFU.RCP R67, R67 ;  /* 0x0000004300437308 */ /* 0x000e620000001000 */
[----:B------:R-:W-:Y:S01]  /*2a10*/  FFMA.FTZ R24, R24, R66, R71 ;  /* 0x0000004218187223 */ /* 0x000fe20000010047 */
[----:B------:R-:W-:Y:S01]  /*2a20*/  SHF.L.U32 R16, R47, 0x10, RZ ;  /* 0x000000102f107819 */ /* 0x000fe200000006ff */
[----:B0-----:R-:W-:-:S04]  /*2a30*/  FADD.FTZ R66, -R27, 1 ;  /* 0x3f8000001b427421 */ /* 0x001fc80000010100 */
[----:B------:R-:W-:Y:S01]  /*2a40*/  FADD.FTZ R16, -R30, R16 ;  /* 0x000000101e107221 */ /* 0x000fe20000010100 */
[----:B------:R-:W-:Y:S01]  /*2a50*/  FFMA.FTZ R66, R23, R66, 1 ;  /* 0x3f80000017427423 */ /* 0x000fe20000010042 */
[----:B------:R-:W-:Y:S01]  /*2a60*/  FFMA.FTZ R23, R0, R44, R3 ;  /* 0x0000002c00177223 */ /* 0x000fe20000010003 */
[----:B------:R-:W-:Y:S01]  /*2a70*/  FMUL.FTZ R69, R20, R69 ;  /* 0x0000004514457220 */ /* 0x000fe20000410000 */
[----:B------:R-:W-:Y:S02]  /*2a80*/  FMUL.FTZ R41, R9, R16 ;  /* 0x0000001009297220 */ /* 0x000fe40000410000 */
[----:B------:R-:W-:Y:S01]  /*2a90*/  FMUL.FTZ R20, R23, -1.4426950216293334961 ;  /* 0xbfb8aa3b17147820 */ /* 0x000fe20000410000 */
[----:B-1----:R-:W-:Y:S01]  /*2aa0*/  FADD.FTZ R31, -R67, 1 ;  /* 0x3f800000431f7421 */ /* 0x002fe20000010100 */
[----:B------:R-:W-:Y:S01]  /*2ab0*/  SHF.L.U32 R19, R19, 0x10, RZ ;  /* 0x0000001013137819 */ /* 0x000fe200000006ff */
[----:B------:R-:W-:Y:S01]  /*2ac0*/  FFMA.FTZ R16, R2, R41, R4 ;  /* 0x0000002902107223 */ /* 0x000fe20000010004 */
[----:B------:R-:W-:Y:S01]  /*2ad0*/  FMUL.FTZ R68, R21, R68 ;  /* 0x0000004415447220 */ /* 0x000fe20000410000 */
[----:B------:R-:W-:Y:S01]  /*2ae0*/  FFMA.FTZ R26, R26, R31, 1 ;  /* 0x3f8000001a1a7423 */ /* 0x000fe2000001001f */
[----:B------:R-:W0:Y:S01]  /*2af0*/  MUFU.EX2 R20, R20 ;  /* 0x0000001400147308 */ /* 0x000e220000000800 */
[----:B------:R-:W-:Y:S01]  /*2b00*/  PRMT R21, R47, 0x7632, R21 ;  /* 0x000076322f157816 */ /* 0x000fe20000000015 */
[----:B------:R-:W-:Y:S01]  /*2b10*/  FMUL.FTZ R31, R27, R66 ;  /* 0x000000421b1f7220 */ /* 0x000fe20000410000 */
[----:B------:R-:W-:Y:S01]  /*2b20*/  FADD.FTZ R19, -R30, R19 ;  /* 0x000000131e137221 */ /* 0x000fe20000010100 */
[----:B------:R-:W-:Y:S01]  /*2b30*/  FMUL.FTZ R66, R16, -1.4426950216293334961 ;  /* 0xbfb8aa3b10427820 */ /* 0x000fe20000410000 */
[----:B------:R-:W-:-:S02]  /*2b40*/  SHF.L.U32 R109, R48, 0x10, RZ ;  /* 0x00000010306d7819 */ /* 0x000fc400000006ff */
[----:B------:R-:W-:Y:S01]  /*2b50*/  PRMT R27, R48, 0x7632, R27 ;  /* 0x00007632301b7816 */ /* 0x000fe2000000001b */
[----:B------:R-:W-:Y:S01]  /*2b60*/  FMUL.FTZ R19, R9, R19 ;  /* 0x0000001309137220 */ /* 0x000fe20000410000 */
[----:B------:R-:W-:Y:S02]  /*2b70*/  SHF.L.U32 R108, R49, 0x10, RZ ;  /* 0x00000010316c7819 */ /* 0x000fe400000006ff */
[----:B------:R-:W-:Y:S01]  /*2b80*/  SHF.L.U32 R21, R21, 0x10, RZ ;  /* 0x0000001015157819 */ /* 0x000fe200000006ff */
[----:B------:R-:W-:Y:S01]  /*2b90*/  FMUL.FTZ R67, R67, R26 ;  /* 0x0000001a43437220 */ /* 0x000fe20000410000 */
[----:B------:R-:W-:Y:S01]  /*2ba0*/  SHF.L.U32 R27, R27, 0x10, RZ ;  /* 0x000000101b1b7819 */ /* 0x000fe200000006ff */
[----:B------:R-:W-:Y:S01]  /*2bb0*/  FMUL.FTZ R109, R109, R69 ;  /* 0x000000456d6d7220 */ /* 0x000fe20000410000 */
[----:B------:R-:W1:Y:S01]  /*2bc0*/  MUFU.EX2 R66, R66 ;  /* 0x0000004200427308 */ /* 0x000e620000000800 */
[----:B------:R-:W-:Y:S01]  /*2bd0*/  FMUL.FTZ R108, R108, R68 ;  /* 0x000000446c6c7220 */ /* 0x000fe20000410000 */
[----:B------:R-:W-:Y:S01]  /*2be0*/  FFMA.FTZ R26, R5, R19, R8 ;  /* 0x00000013051a7223 */ /* 0x000fe20000010008 */
[----:B------:R-:W-:Y:S01]  /*2bf0*/  FADD.FTZ R21, -R30, R21 ;  /* 0x000000151e157221 */ /* 0x000fe20000010100 */
[----:B------:R-:W-:Y:S01]  /*2c00*/  PRMT R68, R49, 0x7632, R68 ;  /* 0x0000763231447816 */ /* 0x000fe20000000044 */
[----:B------:R-:W-:Y:S01]  /*2c10*/  FMUL.FTZ R31, R27, R31 ;  /* 0x0000001f1b1f7220 */ /* 0x000fe20000410000 */
[----:B------:R-:W-:Y:S01]  /*2c20*/  FMUL.FTZ R69, R0, R109 ;  /* 0x0000006d00457220 */ /* 0x000fe20000410000 */
[----:B------:R-:W-:Y:S01]  /*2c30*/  FMUL.FTZ R27, R26, -1.4426950216293334961 ;  /* 0xbfb8aa3b1a1b7820 */ /* 0x000fe20000410000 */
[----:B------:R-:W-:Y:S01]  /*2c40*/  FMUL.FTZ R21, R9, R21 ;  /* 0x0000001509157220 */ /* 0x000fe20000410000 */
[----:B------:R-:W-:Y:S01]  /*2c50*/  SHF.L.U32 R68, R68, 0x10, RZ ;  /* 0x0000001044447819 */ /* 0x000fe200000006ff */
[----:B0-----:R-:W-:-:S03]  /*2c60*/  FADD.FTZ R107, R20, 1 ;  /* 0x3f800000146b7421 */ /* 0x001fc60000010000 */
[----:B------:R-:W0:Y:S01]  /*2c70*/  MUFU.EX2 R27, R27 ;  /* 0x0000001b001b7308 */ /* 0x000e220000000800 */
[----:B------:R-:W-:Y:S01]  /*2c80*/  FMUL.FTZ R20, R68, R67 ;  /* 0x0000004344147220 */ /* 0x000fe20000410000 */
[----:B------:R-:W-:Y:S01]  /*2c90*/  IADD3.X R68, RZ, R17, RZ, P0, !PT ;  /* 0x00000011ff447210 */ /* 0x000fe200007fe4ff */
[----:B------:R-:W-:Y:S01]  /*2ca0*/  FADD.FTZ R94, R94, R70 ;  /* 0x000000465e5e7221 */ /* 0x000fe20000010000 */
[-C--:B------:R-:W-:Y:S01]  /*2cb0*/  FMUL.FTZ R70, R5, R31.reuse ;  /* 0x0000001f05467220 */ /* 0x080fe20000410000 */
[----:B------:R-:W-:Y:S01]  /*2cc0*/  SHF.L.U32 R36, R12, 0x1, RZ ;  /* 0x000000010c247819 */ /* 0x000fe200000006ff */
[----:B-1----:R-:W-:Y:S01]  /*2cd0*/  FADD.FTZ R106, R66, 1 ;  /* 0x3f800000426a7421 */ /* 0x002fe20000010000 */
[----:B------:R-:W-:Y:S01]  /*2ce0*/  SHF.L.U64.HI R35, R12, 0x1, R68 ;  /* 0x000000010c237819 */ /* 0x000fe20000010244 */
[----:B------:R-:W1:Y:S01]  /*2cf0*/  MUFU.RCP R107, R107 ;  /* 0x0000006b006b7308 */ /* 0x000e620000001000 */
[----:B------:R-:W-:Y:S01]  /*2d00*/  FFMA.FTZ R95, R29, R31, R95 ;  /* 0x0000001f1d5f7223 */ /* 0x000fe2000001005f */
[----:B------:R-:W-:Y:S01]  /*2d10*/  FFMA.FTZ R28, R0, R109, R28 ;  /* 0x0000006d001c7223 */ /* 0x000fe2000001001c */
[----:B------:R-:W-:-:S03]  /*2d20*/  FMUL.FTZ R68, R6, R20 ;  /* 0x0000001406447220 */ /* 0x000fc60000410000 */
[----:B------:R-:W-:Y:S02]  /*2d30*/  FFMA.FTZ R28, R5, R31, R28 ;  /* 0x0000001f051c7223 */ /* 0x000fe4000001001c */
[----:B------:R-:W-:Y:S01]  /*2d40*/  MUFU.RCP R106, R106 ;  /* 0x0000006a006a7308 */ /* 0x000fe20000001000 */
[----:B------:R-:W-:Y:S01]  /*2d50*/  FFMA.FTZ R93, R25, R20, R93 ;  /* 0x00000014195d7223 */ /* 0x000fe2000001005d */
[----:B------:R-:W-:Y:S01]  /*2d60*/  FFMA.FTZ R28, R2, R108, R28 ;  /* 0x0000006c021c7223 */ /* 0x000fe2000001001c */
[----:B------:R-:W-:Y:S01]  /*2d70*/  FADD.FTZ R94, R94, R31 ;  /* 0x0000001f5e5e7221 */ /* 0x000fe20000010000 */
[----:B------:R-:W-:Y:S01]  /*2d80*/  IADD3 R66, P0, R36, UR16, RZ ;  /* 0x0000001024427c10 */ /* 0x000fe2000ff1e0ff */
[----:B0-----:R-:W-:Y:S01]  /*2d90*/  FADD.FTZ R31, R27, 1 ;  /* 0x3f8000001b1f7421 */ /* 0x001fe20000010000 */
[----:B------:R-:W-:Y:S01]  /*2da0*/  FADD.FTZ R92, R92, R20 ;  /* 0x000000145c5c7221 */ /* 0x000fe20000010000 */
[----:B------:R-:W-:Y:S01]  /*2db0*/  FFMA.FTZ R27, R6, R20, R28 ;  /* 0x00000014061b7223 */ /* 0x000fe2000001001c */
[----:B-1----:R-:W-:Y:S01]  /*2dc0*/  FADD.FTZ R20, -R107, 1 ;  /* 0x3f8000006b147421 */ /* 0x002fe20000010100 */
[----:B------:R2:W-:Y:S03]  /*2dd0*/  MUFU.RCP R28, R31 ;  /* 0x0000001f001c7308 */ /* 0x0005e60000001000 */
[----:B------:R-:W-:Y:S01]  /*2de0*/  FFMA.FTZ R23, R23, R20, 1 ;  /* 0x3f80000017177423 */ /* 0x000fe20000010014 */
[----:B--2---:R-:W-:-:S03]  /*2df0*/  SHF.L.U32 R31, R51, 0x10, RZ ;  /* 0x00000010331f7819 */ /* 0x004fc600000006ff */
[----:B------:R-:W-:Y:S01]  /*2e00*/  FMUL.FTZ R107, R107, R23 ;  /* 0x000000176b6b7220 */ /* 0x000fe20000410000 */
[----:B------:R-:W-:Y:S01]  /*2e10*/  SHF.L.U32 R34, R14, 0x1, RZ ;  /* 0x000000010e227819 */ /* 0x000fe200000006ff */
[----:B---3--:R-:W-:Y:S01]  /*2e20*/  FFMA.FTZ R69, R46, R69, R24 ;  /* 0x000000452e457223 */ /* 0x008fe20000010018 */
[----:B------:R-:W-:-:S04]  /*2e30*/  FFMA.FTZ R24, R6, R21, R7 ;  /* 0x0000001506187223 */ /* 0x000fc80000010007 */
[----:B------:R-:W-:Y:S01]  /*2e40*/  FMUL.FTZ R67, R24, -1.4426950216293334961 ;  /* 0xbfb8aa3b18437820 */ /* 0x000fe20000410000 */
[----:B------:R-:W-:-:S03]  /*2e50*/  FFMA.FTZ R29, R29, R70, R69 ;  /* 0x000000461d1d7223 */ /* 0x000fc60000010045 */
[----:B------:R0:W1:Y:S02]  /*2e60*/  MUFU.EX2 R12, R67 ;  /* 0x00000043000c7308 */ /* 0x0000640000000800 */
[----:B0-----:R-:W-:-:S04]  /*2e70*/  FMUL.FTZ R67, R2, R108 ;  /* 0x0000006c02437220 */ /* 0x001fc80000410000 */
[----:B----4-:R-:W-:-:S04]  /*2e80*/  FFMA.FTZ R29, R45, R67, R29 ;  /* 0x000000432d1d7223 */ /* 0x010fc8000001001d */
[--C-:B------:R-:W-:Y:S01]  /*2e90*/  FFMA.FTZ R25, R25, R68, R29.reuse ;  /* 0x0000004419197223 */ /* 0x100fe2000001001d */
[----:B------:R-:W-:Y:S02]  /*2ea0*/  SHF.L.U32 R68, R50, 0x10, RZ ;  /* 0x0000001032447819 */ /* 0x000fe400000006ff */
[----:B------:R-:W-:Y:S01]  /*2eb0*/  IADD3.X R67, R35, UR17, RZ, P0, !PT ;  /* 0x0000001123437c10 */ /* 0x000fe200087fe4ff */
[----:B-1----:R-:W-:Y:S02]  /*2ec0*/  FADD.FTZ R12, R12, 1 ;  /* 0x3f8000000c0c7421 */ /* 0x002fe40000010000 */
[----:B------:R-:W-:Y:S01]  /*2ed0*/  FADD.FTZ R68, -R30, R68 ;  /* 0x000000441e447221 */ /* 0x000fe20000010100 */
[----:B------:R-:W-:Y:S01]  /*2ee0*/  PRMT R29, R50, 0x7632, R29 ;  /* 0x00007632321d7816 */ /* 0x000fe2000000001d */
[----:B------:R0:W1:Y:S01]  /*2ef0*/  MUFU.RCP R20, R12 ;  /* 0x0000000c00147308 */ /* 0x0000620000001000 */
[----:B------:R-:W2:Y:S01]  /*2f00*/  LDG.E.64.CONSTANT R66, desc[UR14][R66.64] ;  /* 0x0000000e42427981 */ /* 0x000ea2000c1e9b00 */
[----:B------:R-:W-:Y:S01]  /*2f10*/  FMUL.FTZ R40, R9, R68 ;  /* 0x0000004409287220 */ /* 0x000fe20000410000 */
[----:B------:R-:W-:Y:S01]  /*2f20*/  FADD.FTZ R68, -R30, R31 ;  /* 0x0000001f1e447221 */ /* 0x000fe20000010100 */
[----:B------:R-:W-:-:S03]  /*2f30*/  SHF.L.U32 R29, R29, 0x10, RZ ;  /* 0x000000101d1d7819 */ /* 0x000fc600000006ff */
[C---:B------:R-:W-:Y:S01]  /*2f40*/  FMUL.FTZ R43, R9.reuse, R68 ;  /* 0x00000044092b7220 */ /* 0x040fe20000410000 */
[----:B0-----:R-:W-:Y:S01]  /*2f50*/  FADD.FTZ R12, -R106, 1 ;  /* 0x3f8000006a0c7421 */ /* 0x001fe20000010100 */
[----:B------:R-:W-:Y:S02]  /*2f60*/  FADD.FTZ R29, -R30, R29 ;  /* 0x0000001d1e1d7221 */ /* 0x000fe40000010100 */
[----:B------:R-:W-:Y:S01]  /*2f70*/  FFMA.FTZ R23, R2, R43, R4 ;  /* 0x0000002b02177223 */ /* 0x000fe20000010004 */
[----:B------:R-:W-:Y:S01]  /*2f80*/  FFMA.FTZ R12, R16, R12, 1 ;  /* 0x3f800000100c7423 */ /* 0x000fe2000001000c */
[----:B------:R-:W-:Y:S01]  /*2f90*/  FFMA.FTZ R16, R0, R40, R3 ;  /* 0x0000002800107223 */ /* 0x000fe20000010003 */
[----:B------:R-:W-:Y:S02]  /*2fa0*/  FADD.FTZ R31, -R28, 1 ;  /* 0x3f8000001c1f7421 */ /* 0x000fe40000010100 */
[----:B------:R-:W-:Y:S01]  /*2fb0*/  FMUL.FTZ R106, R106, R12 ;  /* 0x0000000c6a6a7220 */ /* 0x000fe20000410000 */
[----:B------:R-:W-:Y:S01]  /*2fc0*/  FMUL.FTZ R12, R9, R29 ;  /* 0x0000001d090c7220 */ /* 0x000fe20000410000 */
[----:B------:R-:W-:Y:S01]  /*2fd0*/  FMUL.FTZ R29, R23, -1.4426950216293334961 ;  /* 0xbfb8aa3b171d7820 */ /* 0x000fe20000410000 */
[----:B------:R-:W-:Y:S01]  /*2fe0*/  FMUL.FTZ R105, R16, -1.4426950216293334961 ;  /* 0xbfb8aa3b10697820 */ /* 0x000fe20000410000 */
[----:B------:R-:W-:Y:S01]  /*2ff0*/  FFMA.FTZ R26, R26, R31, 1 ;  /* 0x3f8000001a1a7423 */ /* 0x000fe2000001001f */
[----:B-1----:R-:W-:-:S03]  /*3000*/  FADD.FTZ R31, -R20, 1 ;  /* 0x3f800000141f7421 */ /* 0x002fc60000010100 */
[----:B------:R-:W0:Y:S01]  /*3010*/  MUFU.EX2 R29, R29 ;  /* 0x0000001d001d7308 */ /* 0x000e220000000800 */
[----:B------:R-:W-:Y:S01]  /*3020*/  FFMA.FTZ R24, R24, R31, 1 ;  /* 0x3f80000018187423 */ /* 0x000fe2000001001f */
[----:B------:R-:W-:Y:S01]  /*3030*/  FMUL.FTZ R28, R28, R26 ;  /* 0x0000001a1c1c7220 */ /* 0x000fe20000410000 */
[----:B------:R-:W-:-:S05]  /*3040*/  FFMA.FTZ R26, R5, R12, R8 ;  /* 0x0000000c051a7223 */ /* 0x000fca0000010008 */
[----:B------:R-:W1:Y:S01]  /*3050*/  MUFU.EX2 R105, R105 ;  /* 0x0000006900697308 */ /* 0x000e620000000800 */
[----:B------:R-:W-:Y:S01]  /*3060*/  FMUL.FTZ R20, R20, R24 ;  /* 0x0000001814147220 */ /* 0x000fe20000410000 */
[----:B------:R-:W-:Y:S01]  /*3070*/  SHF.L.U32 R70, R52, 0x10, RZ ;  /* 0x0000001034467819 */ /* 0x000fe200000006ff */
[----:B------:R-:W-:Y:S01]  /*3080*/  FMUL.FTZ R24, R26, -1.4426950216293334961 ;  /* 0xbfb8aa3b1a187820 */ /* 0x000fe20000410000 */
[----:B------:R-:W-:Y:S02]  /*3090*/  PRMT R69, R52, 0x7632, R69 ;  /* 0x0000763234457816 */ /* 0x000fe40000000045 */
[----:B------:R-:W-:Y:S01]  /*30a0*/  SHF.L.U32 R31, R53, 0x10, RZ ;  /* 0x00000010351f7819 */ /* 0x000fe200000006ff */
[----:B------:R-:W-:Y:S01]  /*30b0*/  FMUL.FTZ R107, R70, R107 ;  /* 0x0000006b466b7220 */ /* 0x000fe20000410000 */
[----:B------:R-:W-:Y:S01]  /*30c0*/  SHF.L.U32 R69, R69, 0x10, RZ ;  /* 0x0000001045457819 */ /* 0x000fe200000006ff */
[----:B------:R-:W3:Y:S02]  /*30d0*/  MUFU.EX2 R24, R24 ;  /* 0x0000001800187308 */ /* 0x000ee40000000800 */
[----:B------:R-:W-:Y:S01]  /*30e0*/  FMUL.FTZ R106, R31, R106 ;  /* 0x0000006a1f6a7220 */ /* 0x000fe20000410000 */
[----:B------:R-:W-:Y:S01]  /*30f0*/  FMUL.FTZ R31, R0, R107 ;  /* 0x0000006b001f7220 */ /* 0x000fe20000410000 */
[----:B------:R-:W-:Y:S01]  /*3100*/  FMUL.FTZ R28, R69, R28 ;  /* 0x0000001c451c7220 */ /* 0x000fe20000410000 */
[----:B0-----:R-:W-:-:S02]  /*3110*/  FADD.FTZ R29, R29, 1 ;  /* 0x3f8000001d1d7421 */ /* 0x001fc40000010000 */
[----:B------:R-:W-:Y:S01]  /*3120*/  FFMA.FTZ R25, R44, R31, R25 ;  /* 0x0000001f2c197223 */ /* 0x000fe20000010019 */
[----:B-1----:R-:W-:Y:S01]  /*3130*/  FADD.FTZ R105, R105, 1 ;  /* 0x3f80000069697421 */ /* 0x002fe20000010000 */
[-C--:B------:R-:W-:Y:S01]  /*3140*/  FMUL.FTZ R31, R5, R28.reuse ;  /* 0x0000001c051f7220 */ /* 0x080fe20000410000 */
[----:B------:R0:W1:Y:S01]  /*3150*/  MUFU.RCP R104, R29 ;  /* 0x0000001d00687308 */ /* 0x0000620000001000 */
[----:B------:R-:W-:Y:S01]  /*3160*/  PRMT R68, R53, 0x7632, R68 ;  /* 0x0000763235447816 */ /* 0x000fe20000000044 */
[----:B------:R-:W-:Y:S01]  /*3170*/  FFMA.FTZ R27, R0, R107, R27 ;  /* 0x0000006b001b7223 */ /* 0x000fe2000001001b */
[--C-:B------:R-:W-:Y:S01]  /*3180*/  FFMA.FTZ R31, R19, R31, R25.reuse ;  /* 0x0000001f131f7223 */ /* 0x100fe20000010019 */
[----:B------:R-:W-:Y:S01]  /*3190*/  PRMT R25, R51, 0x7632, R25 ;  /* 0x0000763233197816 */ /* 0x000fe20000000019 */
[----:B------:R-:W-:Y:S01]  /*31a0*/  FFMA.FTZ R95, R19, R28, R95 ;  /* 0x0000001c135f7223 */ /* 0x000fe2000001005f */
[----:B------:R-:W-:Y:S02]  /*31b0*/  SHF.L.U32 R68, R68, 0x10, RZ ;  /* 0x0000001044447819 */ /* 0x000fe400000006ff */
[----:B------:R-:W4:Y:S01]  /*31c0*/  MUFU.RCP R105, R105 ;  /* 0x0000006900697308 */ /* 0x000f220000001000 */
[----:B------:R-:W-:Y:S01]  /*31d0*/  FMUL.FTZ R19, R2, R106 ;  /* 0x0000006a02137220 */ /* 0x000fe20000410000 */
[----:B------:R-:W-:Y:S01]  /*31e0*/  FFMA.FTZ R27, R5, R28, R27 ;  /* 0x0000001c051b7223 */ /* 0x000fe2000001001b */
[----:B------:R-:W-:Y:S01]  /*31f0*/  FADD.FTZ R94, R94, R28 ;  /* 0x0000001c5e5e7221 */ /* 0x000fe20000010000 */
[----:B------:R-:W-:Y:S01]  /*3200*/  SHF.L.U32 R25, R25, 0x10, RZ ;  /* 0x0000001019197819 */ /* 0x000fe200000006ff */
[----:B---3--:R-:W-:Y:S01]  /*3210*/  FADD.FTZ R28, R24, 1 ;  /* 0x3f800000181c7421 */ /* 0x008fe20000010000 */
[----:B------:R-:W-:Y:S01]  /*3220*/  FMUL.FTZ R20, R68, R20 ;  /* 0x0000001444147220 */ /* 0x000fe20000410000 */
[----:B------:R-:W-:Y:S01]  /*3230*/  FFMA.FTZ R24, R41, R19, R31 ;  /* 0x0000001329187223 */ /* 0x000fe2000001001f */
[----:B------:R-:W-:Y:S01]  /*3240*/  IADD3 R68, P0, R32, UR22, RZ ;  /* 0x0000001620447c10 */ /* 0x000fe2000ff1e0ff */
[----:B------:R-:W-:Y:S01]  /*3250*/  FFMA.FTZ R19, R2, R106, R27 ;  /* 0x0000006a02137223 */ /* 0x000fe2000001001b */
[----:B------:R-:W-:Y:S01]  /*3260*/  FADD.FTZ R25, -R30, R25 ;  /* 0x000000191e197221 */ /* 0x000fe20000010100 */
[-C--:B------:R-:W-:Y:S01]  /*3270*/  FFMA.FTZ R93, R21, R20.reuse, R93 ;  /* 0x00000014155d7223 */ /* 0x080fe2000001005d */
[----:B------:R-:W-:Y:S01]  /*3280*/  IADD3.X R69, R82, UR23, RZ, P0, !PT ;  /* 0x0000001752457c10 */ /* 0x000fe200087fe4ff */
[----:B------:R-:W-:Y:S01]  /*3290*/  FADD.FTZ R92, R92, R20 ;  /* 0x000000145c5c7221 */ /* 0x000fe20000010000 */
[CC--:B------:R-:W-:Y:S01]  /*32a0*/  FFMA.FTZ R19, R6.reuse, R20.reuse, R19 ;  /* 0x0000001406137223 */ /* 0x0c0fe20000010013 */
[----:B0-----:R-:W-:Y:S01]  /*32b0*/  FMUL.FTZ R29, R6, R20 ;  /* 0x00000014061d7220 */ /* 0x001fe20000410000 */
[----:B-1----:R-:W-:Y:S01]  /*32c0*/  FADD.FTZ R20, -R104, 1 ;  /* 0x3f80000068147421 */ /* 0x002fe20000010100 */
[----:B------:R-:W-:Y:S01]  /*32d0*/  FMUL.FTZ R25, R9, R25 ;  /* 0x0000001909197220 */ /* 0x000fe20000410000 */
[----:B----4-:R-:W-:Y:S01]  /*32e0*/  FADD.FTZ R27, -R105, 1 ;  /* 0x3f800000691b7421 */ /* 0x010fe20000010100 */
[----:B------:R-:W3:Y:S01]  /*32f0*/  LDG.E.64.CONSTANT R68, desc[UR14][R68.64] ;  /* 0x0000000e44447981 */ /* 0x000ee2000c1e9b00 */
[----:B------:R-:W-:Y:S01]  /*3300*/  FFMA.FTZ R23, R23, R20, 1 ;  /* 0x3f80000017177423 */ /* 0x000fe20000010014 */
[----:B------:R-:W-:Y:S01]  /*3310*/  FFMA.FTZ R20, R6, R25, R7 ;  /* 0x0000001906147223 */ /* 0x000fe20000010007 */
[----:B------:R-:W-:-:S03]  /*3320*/  FFMA.FTZ R27, R16, R27, 1 ;  /* 0x3f800000101b7423 */ /* 0x000fc6000001001b */
[----:B------:R-:W-:-:S06]  /*3330*/  FMUL.FTZ R16, R20, -1.4426950216293334961 ;  /* 0xbfb8aa3b14107820 */ /* 0x000fcc0000410000 */
[----:B------:R-:W0:Y:S01]  /*3340*/  MUFU.EX2 R16, R16 ;  /* 0x0000001000107308 */ /* 0x000e220000000800 */
[----:B------:R-:W-:Y:S01]  /*3350*/  FFMA.FTZ R21, R21, R29, R24 ;  /* 0x0000001d15157223 */ /* 0x000fe20000010018 */
[----:B------:R-:W-:Y:S01]  /*3360*/  IADD3.X R24, RZ, R17, RZ, P3, !PT ;  /* 0x00000011ff187210 */ /* 0x000fe20001ffe4ff */
[----:B------:R-:W-:Y:S01]  /*3370*/  FMUL.FTZ R105, R105, R27 ;  /* 0x0000001b69697220 */ /* 0x000fe20000410000 */
[----:B------:R-:W-:Y:S02]  /*3380*/  IADD3.X R27, RZ, R17, RZ, P4, !PT ;  /* 0x00000011ff1b7210 */ /* 0x000fe400027fe4ff */
[----:B------:R-:W-:Y:S02]  /*3390*/  SHF.L.U64.HI R33, R14, 0x1, R24 ;  /* 0x000000010e217819 */ /* 0x000fe40000010218 */
[----:B------:R-:W-:Y:S01]  /*33a0*/  SHF.L.U32 R14, R54, 0x10, RZ ;  /* 0x00000010360e7819 */ /* 0x000fe200000006ff */
[----:B------:R-:W1:Y:S01]  /*33b0*/  MUFU.RCP R28, R28 ;  /* 0x0000001c001c7308 */ /* 0x000e620000001000 */
[----:B------:R-:W-:-:S02]  /*33c0*/  IADD3 R74, P0, R36, UR22, RZ ;  /* 0x00000016244a7c10 */ /* 0x000fc4000ff1e0ff */
[C---:B------:R-:W-:Y:S02]  /*33d0*/  SHF.L.U64.HI R10, R15.reuse, 0x1, R27 ;  /* 0x000000010f0a7819 */ /* 0x040fe4000001021b */
[----:B------:R-:W-:Y:S01]  /*33e0*/  SHF.L.U32 R32, R15, 0x1, RZ ;  /* 0x000000010f207819 */ /* 0x000fe200000006ff */
[----:B------:R-:W-:Y:S01]  /*33f0*/  FADD.FTZ R15, -R30, R14 ;  /* 0x0000000e1e0f7221 */ /* 0x000fe20000010100 */
[----:B0-----:R-:W-:Y:S01]  /*3400*/  FADD.FTZ R16, R16, 1 ;  /* 0x3f80000010107421 */ /* 0x001fe20000010000 */
[----:B------:R-:W-:Y:S01]  /*3410*/  IADD3.X R75, R35, UR23, RZ, P0, !PT ;  /* 0x00000017234b7c10 */ /* 0x000fe200087fe4ff */
[----:B------:R-:W-:Y:S01]  /*3420*/  FMUL.FTZ R104, R104, R23 ;  /* 0x0000001768687220 */ /* 0x000fe20000410000 */
[----:B------:R-:W-:Y:S01]  /*3430*/  SHF.L.U32 R14, R55, 0x10, RZ ;  /* 0x00000010370e7819 */ /* 0x000fe200000006ff */
[----:B------:R-:W0:Y:S01]  /*3440*/  MUFU.RCP R23, R16 ;  /* 0x0000001000177308 */ /* 0x000e220000001000 */
[----:B------:R-:W-:Y:S02]  /*3450*/  IADD3 R70, P3, R32, UR16, RZ ;  /* 0x0000001020467c10 */ /* 0x000fe4000ff7e0ff */
[----:B------:R-:W4:Y:S01]  /*3460*/  LDG.E.64.CONSTANT R74, desc[UR14][R74.64] ;  /* 0x0000000e4a4a7981 */ /* 0x000f22000c1e9b00 */
[----:B------:R-:W-:Y:S01]  /*3470*/  FADD.FTZ R14, -R30, R14 ;  /* 0x0000000e1e0e7221 */ /* 0x000fe20000010100 */
[----:B------:R-:W-:-:S03]  /*3480*/  IADD3.X R71, R10, UR17, RZ, P3, !PT ;  /* 0x000000110a477c10 */ /* 0x000fc60009ffe4ff */
[----:B------:R-:W-:Y:S01]  /*3490*/  FMUL.FTZ R37, R9, R14 ;  /* 0x0000000e09257220 */ /* 0x000fe20000410000 */
[----:B------:R-:W-:Y:S01]  /*34a0*/  PRMT R31, R55, 0x7632, R31 ;  /* 0x00007632371f7816 */ /* 0x000fe2000000001f */
[----:B-1----:R-:W-:Y:S01]  /*34b0*/  FADD.FTZ R29, -R28, 1 ;  /* 0x3f8000001c1d7421 */ /* 0x002fe20000010100 */
[----:B------:R-:W4:Y:S01]  /*34c0*/  LDG.E.64.CONSTANT R70, desc[UR14][R70.64] ;  /* 0x0000000e46467981 */ /* 0x000f22000c1e9b00 */
[----:B------:R-:W-:Y:S01]  /*34d0*/  FFMA.FTZ R77, R2, R37, R4 ;  /* 0x00000025024d7223 */ /* 0x000fe20000010004 */
[----:B------:R-:W-:Y:S01]  /*34e0*/  SHF.L.U32 R31, R31, 0x10, RZ ;  /* 0x000000101f1f7819 */ /* 0x000fe200000006ff */
[----:B------:R-:W-:Y:S02]  /*34f0*/  FFMA.FTZ R26, R26, R29, 1 ;  /* 0x3f8000001a1a7423 */ /* 0x000fe4000001001d */
[----:B------:R-:W-:Y:S01]  /*3500*/  FMUL.FTZ R24, R77, -1.4426950216293334961 ;  /* 0xbfb8aa3b4d187820 */ /* 0x000fe20000410000 */
[----:B0-----:R-:W-:Y:S01]  /*3510*/  FADD.FTZ R29, -R23, 1 ;  /* 0x3f800000171d7421 */ /* 0x001fe20000010100 */
[----:B------:R-:W-:-:S03]  /*3520*/  FADD.FTZ R31, -R30, R31 ;  /* 0x0000001f1e1f7221 */ /* 0x000fc60000010100 */
[----:B------:R-:W-:Y:S01]  /*3530*/  FFMA.FTZ R29, R20, R29, 1 ;  /* 0x3f800000141d7423 */ /* 0x000fe2000001001d */
[----:B------:R-:W0:Y:S01]  /*3540*/  MUFU.EX2 R24, R24 ;  /* 0x0000001800187308 */ /* 0x000e220000000800 */
[C---:B------:R-:W-:Y:S01]  /*3550*/  FMUL.FTZ R20, R9.reuse, R31 ;  /* 0x0000001f09147220 */ /* 0x040fe20000410000 */
[----:B------:R-:W-:Y:S01]  /*3560*/  FMUL.FTZ R42, R9, R15 ;  /* 0x0000000f092a7220 */ /* 0x000fe20000410000 */
[----:B------:R-:W-:Y:S02]  /*3570*/  PRMT R14, R54, 0x7632, R14 ;  /* 0x00007632360e7816 */ /* 0x000fe4000000000e */
[----:B------:R-:W-:Y:S01]  /*3580*/  FFMA.FTZ R78, R6, R20, R7 ;  /* 0x00000014064e7223 */ /* 0x000fe20000010007 */
[----:B------:R-:W-:Y:S01]  /*3590*/  FFMA.FTZ R15, R0, R42, R3 ;  /* 0x0000002a000f7223 */ /* 0x000fe20000010003 */
[----:B------:R-:W-:Y:S01]  /*35a0*/  FMUL.FTZ R29, R23, R29 ;  /* 0x0000001d171d7220 */ /* 0x000fe20000410000 */
[----:B------:R-:W-:Y:S01]  /*35b0*/  SHF.L.U32 R14, R14, 0x10, RZ ;  /* 0x000000100e0e7819 */ /* 0x000fe200000006ff */
[----:B------:R-:W-:Y:S01]  /*35c0*/  FMUL.FTZ R23, R78, -1.4426950216293334961 ;  /* 0xbfb8aa3b4e177820 */ /* 0x000fe20000410000 */
[----:B------:R-:W-:-:S03]  /*35d0*/  FMUL.FTZ R27, R15, -1.4426950216293334961 ;  /* 0xbfb8aa3b0f1b7820 */ /* 0x000fc60000410000 */
[----:B------:R-:W-:Y:S02]  /*35e0*/  FADD.FTZ R14, -R30, R14 ;  /* 0x0000000e1e0e7221 */ /* 0x000fe40000010100 */
[----:B------:R-:W1:Y:S01]  /*35f0*/  MUFU.EX2 R23, R23 ;  /* 0x0000001700177308 */ /* 0x000e620000000800 */
[----:B0-----:R-:W-:Y:S01]  /*3600*/  FADD.FTZ R24, R24, 1 ;  /* 0x3f80000018187421 */ /* 0x001fe20000010000 */
[----:B------:R-:W-:Y:S01]  /*3610*/  FMUL.FTZ R14, R9, R14 ;  /* 0x0000000e090e7220 */ /* 0x000fe20000410000 */
[----:B------:R-:W-:-:S05]  /*3620*/  IADD3 R72, P4, R34, UR16, RZ ;  /* 0x0000001022487c10 */ /* 0x000fca000ff9e0ff */
[----:B------:R-:W0:Y:S01]  /*3630*/  MUFU.EX2 R27, R27 ;  /* 0x0000001b001b7308 */ /* 0x000e220000000800 */
[----:B------:R-:W-:Y:S01]  /*3640*/  FFMA.FTZ R79, R5, R14, R8 ;  /* 0x0000000e054f7223 */ /* 0x000fe20000010008 */
[----:B------:R-:W-:Y:S01]  /*3650*/  IADD3.X R73, R33, UR17, RZ, P4, !PT ;  /* 0x0000001121497c10 */ /* 0x000fe2000a7fe4ff */
[----:B------:R-:W-:-:S05]  /*3660*/  FMUL.FTZ R28, R28, R26 ;  /* 0x0000001a1c1c7220 */ /* 0x000fca0000410000 */
[----:B------:R1:W-:Y:S01]  /*3670*/  MUFU.RCP R102, R24 ;  /* 0x0000001800667308 */ /* 0x0003e20000001000 */
[----:B------:R-:W-:Y:S01]  /*3680*/  FMUL.FTZ R26, R79, -1.4426950216293334961 ;  /* 0xbfb8aa3b4f1a7820 */ /* 0x000fe20000410000 */
[----:B------:R-:W4:Y:S01]  /*3690*/  LDG.E.64.CONSTANT R72, desc[UR14][R72.64] ;  /* 0x0000000e48487981 */ /* 0x000f22000c1e9b00 */
[----:B-1----:R-:W-:-:S05]  /*36a0*/  SHF.L.U32 R24, R57, 0x10, RZ ;  /* 0x0000001039187819 */ /* 0x002fca00000006ff */
[----:B------:R-:W-:Y:S01]  /*36b0*/  FADD.FTZ R24, -R30, R24 ;  /* 0x000000181e187221 */ /* 0x000fe20000010100 */
[----:B------:R-:W1:Y:S01]  /*36c0*/  MUFU.EX2 R26, R26 ;  /* 0x0000001a001a7308 */ /* 0x000e620000000800 */
[C---:B------:R-:W-:Y:S02]  /*36d0*/  SHF.L.U32 R81, R58.reuse, 0x10, RZ ;  /* 0x000000103a517819 */ /* 0x040fe400000006ff */
[----:B------:R-:W-:Y:S01]  /*36e0*/  FMUL.FTZ R39, R9, R24 ;  /* 0x0000001809277220 */ /* 0x000fe20000410000 */
[----:B------:R-:W-:Y:S01]  /*36f0*/  FADD.FTZ R24, R23, 1 ;  /* 0x3f80000017187421 */ /* 0x000fe20000010000 */
[----:B------:R-:W-:Y:S01]  /*3700*/  PRMT R80, R58, 0x7632, R80 ;  /* 0x000076323a507816 */ /* 0x000fe20000000050 */
[----:B0-----:R-:W-:Y:S01]  /*3710*/  FADD.FTZ R103, R27, 1 ;  /* 0x3f8000001b677421 */ /* 0x001fe20000010000 */
[C---:B------:R-:W-:Y:S02]  /*3720*/  PRMT R31, R59.reuse, 0x7632, R31 ;  /* 0x000076323b1f7816 */ /* 0x040fe4000000001f */
[----:B------:R-:W-:Y:S01]  /*3730*/  SHF.L.U32 R76, R59, 0x10, RZ ;  /* 0x000000103b4c7819 */ /* 0x000fe200000006ff */
[----:B------:R-:W-:Y:S01]  /*3740*/  FMUL.FTZ R105, R81, R105 ;  /* 0x0000006951697220 */ /* 0x000fe20000410000 */
[----:B------:R-:W-:Y:S01]  /*3750*/  SHF.L.U32 R80, R80, 0x10, RZ ;  /* 0x0000001050507819 */ /* 0x000fe200000006ff */
[----:B------:R-:W0:Y:S01]  /*3760*/  MUFU.RCP R24, R24 ;  /* 0x0000001800187308 */ /* 0x000e220000001000 */
[----:B------:R-:W-:Y:S01]  /*3770*/  SHF.L.U32 R31, R31, 0x10, RZ ;  /* 0x000000101f1f7819 */ /* 0x000fe200000006ff */
[----:B------:R-:W-:Y:S01]  /*3780*/  FMUL.FTZ R104, R76, R104 ;  /* 0x000000684c687220 */ /* 0x000fe20000410000 */
[----:B------:R-:W-:Y:S01]  /*3790*/  FMUL.FTZ R76, R0, R105 ;  /* 0x00000069004c7220 */ /* 0x000fe20000410000 */
[----:B------:R-:W-:-:S04]  /*37a0*/  FMUL.FTZ R27, R80, R28 ;  /* 0x0000001c501b7220 */ /* 0x000fc80000410000 */
[----:B------:R-:W0:Y:S01]  /*37b0*/  MUFU.RCP R103, R103 ;  /* 0x0000006700677308 */ /* 0x000e220000001000 */
[----:B------:R-:W-:Y:S01]  /*37c0*/  FMUL.FTZ R28, R31, R29 ;  /* 0x0000001d1f1c7220 */ /* 0x000fe20000410000 */
[----:B------:R-:W-:Y:S01]  /*37d0*/  FFMA.FTZ R29, R0, R105, R19 ;  /* 0x00000069001d7223 */ /* 0x000fe20000010013 */
[----:B------:R-:W-:Y:S01]  /*37e0*/  FFMA.FTZ R21, R40, R76, R21 ;  /* 0x0000004c28157223 */ /* 0x000fe20000010015 */
[CC--:B------:R-:W-:Y:S01]  /*37f0*/  FMUL.FTZ R19, R5.reuse, R27.reuse ;  /* 0x0000001b05137220 */ /* 0x0c0fe20000410000 */
[-C--:B------:R-:W-:Y:S01]  /*3800*/  FFMA.FTZ R95, R12, R27.reuse, R95 ;  /* 0x0000001b0c5f7223 */ /* 0x080fe2000001005f */
[----:B------:R-:W-:Y:S01]  /*3810*/  FADD.FTZ R94, R94, R27 ;  /* 0x0000001b5e5e7221 */ /* 0x000fe20000010000 */
[----:B------:R-:W-:Y:S01]  /*3820*/  FFMA.FTZ R29, R5, R27, R29 ;  /* 0x0000001b051d7223 */ /* 0x000fe2000001001d */
[----:B-1----:R-:W-:Y:S01]  /*3830*/  FADD.FTZ R27, R26, 1 ;  /* 0x3f8000001a1b7421 */ /* 0x002fe20000010000 */
[--C-:B------:R-:W-:Y:S01]  /*3840*/  FFMA.FTZ R19, R12, R19, R21.reuse ;  /* 0x000000130c137223 */ /* 0x100fe20000010015 */
[-C--:B------:R-:W-:Y:S01]  /*3850*/  FMUL.FTZ R26, R2, R104.reuse ;  /* 0x00000068021a7220 */ /* 0x080fe20000410000 */
[----:B------:R-:W-:Y:S01]  /*3860*/  FADD.FTZ R76, -R102, 1 ;  /* 0x3f800000664c7421 */ /* 0x000fe20000010100 */
[----:B------:R-:W-:Y:S01]  /*3870*/  PRMT R21, R56, 0x7632, R21 ;  /* 0x0000763238157816 */ /* 0x000fe20000000015 */
[----:B------:R-:W-:Y:S01]  /*3880*/  FFMA.FTZ R29, R2, R104, R29 ;  /* 0x00000068021d7223 */ /* 0x000fe2000001001d */
[----:B------:R-:W-:Y:S01]  /*3890*/  FFMA.FTZ R19, R43, R26, R19 ;  /* 0x0000001a2b137223 */ /* 0x000fe20000010013 */
[----:B------:R-:W-:Y:S01]  /*38a0*/  FFMA.FTZ R77, R77, R76, 1 ;  /* 0x3f8000004d4d7423 */ /* 0x000fe2000001004c */
[----:B------:R-:W-:Y:S01]  /*38b0*/  SHF.L.U32 R21, R21, 0x10, RZ ;  /* 0x0000001015157819 */ /* 0x000fe200000006ff */
[-C--:B------:R-:W-:Y:S01]  /*38c0*/  FMUL.FTZ R26, R6, R28.reuse ;  /* 0x0000001c061a7220 */ /* 0x080fe20000410000 */
[-C--:B------:R-:W-:Y:S01]  /*38d0*/  FFMA.FTZ R93, R25, R28.reuse, R93 ;  /* 0x0000001c195d7223 */ /* 0x080fe2000001005d */
[----:B------:R-:W-:Y:S01]  /*38e0*/  FADD.FTZ R92, R92, R28 ;  /* 0x0000001c5c5c7221 */ /* 0x000fe20000010000 */
[----:B0-----:R-:W-:Y:S01]  /*38f0*/  FADD.FTZ R76, -R24, 1 ;  /* 0x3f800000184c7421 */ /* 0x001fe20000010100 */
[----:B------:R-:W-:Y:S01]  /*3900*/  FFMA.FTZ R28, R6, R28, R29 ;  /* 0x0000001c061c7223 */ /* 0x000fe2000001001d */
[----:B------:R-:W-:Y:S01]  /*3910*/  FADD.FTZ R29, -R103, 1 ;  /* 0x3f800000671d7421 */ /* 0x000fe20000010100 */
[----:B------:R-:W0:Y:S01]  /*3920*/  MUFU.RCP R27, R27 ;  /* 0x0000001b001b7308 */ /* 0x000e220000001000 */
[----:B------:R-:W-:Y:S01]  /*3930*/  FFMA.FTZ R78, R78, R76, 1 ;  /* 0x3f8000004e4e7423 */ /* 0x000fe2000001004c */
[----:B------:R-:W-:Y:S01]  /*3940*/  FADD.FTZ R23, -R30, R21 ;  /* 0x000000151e177221 */ /* 0x000fe20000010100 */
[----:B------:R-:W-:Y:S01]  /*3950*/  SHF.L.U32 R76, R61, 0x10, RZ ;  /* 0x000000103d4c7819 */ /* 0x000fe200000006ff */
[----:B------:R-:W-:Y:S01]  /*3960*/  FFMA.FTZ R21, R2, R39, R4 ;  /* 0x0000002702157223 */ /* 0x000fe20000010004 */
[----:B------:R-:W-:Y:S01]  /*3970*/  SHF.L.U32 R16, R56, 0x10, RZ ;  /* 0x0000001038107819 */ /* 0x000fe200000006ff */
[----:B------:R-:W-:Y:S01]  /*3980*/  FFMA.FTZ R29, R15, R29, 1 ;  /* 0x3f8000000f1d7423 */ /* 0x000fe2000001001d */
[----:B------:R-:W-:Y:S01]  /*3990*/  FMUL.FTZ R102, R102, R77 ;  /* 0x0000004d66667220 */ /* 0x000fe20000410000 */
[----:B------:R-:W-:Y:S01]  /*39a0*/  STL [R1+0x64], R44 ;  /* 0x0000642c01007387 */ /* 0x000fe20000100800 */
[----:B------:R-:W-:Y:S01]  /*39b0*/  PRMT R12, R57, 0x7632, R12 ;  /* 0x00007632390c7816 */ /* 0x000fe2000000000c */
[----:B------:R-:W-:Y:S01]  /*39c0*/  FMUL.FTZ R31, R21, -1.4426950216293334961 ;  /* 0xbfb8aa3b151f7820 */ /* 0x000fe20000410000 */
[----:B------:R-:W-:Y:S01]  /*39d0*/  SHF.L.U32 R77, R60, 0x10, RZ ;  /* 0x000000103c4d7819 */ /* 0x000fe200000006ff */
[----:B------:R-:W-:Y:S01]  /*39e0*/  STL [R1+0x5c], R41 ;  /* 0x00005c2901007387 */ /* 0x000fe20000100800 */
[----:B------:R-:W-:Y:S01]  /*39f0*/  FMUL.FTZ R103, R103, R29 ;  /* 0x0000001d67677220 */ /* 0x000fe20000410000 */
[----:B------:R-:W-:-:S02]  /*3a00*/  FMUL.FTZ R102, R76, R102 ;  /* 0x000000664c667220 */ /* 0x000fc40000410000 */
[----:B------:R-:W-:Y:S01]  /*3a10*/  STL [R1+0x1ac], R48 ;  /* 0x0001ac3001007387 */ /* 0x000fe20000100800 */
[----:B------:R-:W-:Y:S01]  /*3a20*/  FADD.FTZ R16, -R30, R16 ;  /* 0x000000101e107221 */ /* 0x000fe20000010100 */
[----:B------:R-:W-:Y:S02]  /*3a30*/  IADD3 R76, P0, R32, UR22, RZ ;  /* 0x00000016204c7c10 */ /* 0x000fe4000ff1e0ff */
[----:B------:R-:W-:Y:S01]  /*3a40*/  STL [R1+0x1c0], R47 ;  /* 0x0001c02f01007387 */ /* 0x000fe20000100800 */
[----:B------:R-:W-:-:S03]  /*3a50*/  SHF.L.U32 R12, R12, 0x10, RZ ;  /* 0x000000100c0c7819 */ /* 0x000fc600000006ff */
[----:B------:R-:W-:Y:S01]  /*3a60*/  STL [R1+0x1d0], R49 ;  /* 0x0001d03101007387 */ /* 0x000fe20000100800 */
[----:B------:R-:W-:-:S03]  /*3a70*/  FMUL.FTZ R103, R77, R103 ;  /* 0x000000674d677220 */ /* 0x000fc60000410000 */
[----:B------:R-:W-:Y:S01]  /*3a80*/  STL [R1+0x1d4], R46 ;  /* 0x0001d42e01007387 */ /* 0x000fe20000100800 */
[----:B------:R-:W-:-:S03]  /*3a90*/  IADD3.X R77, R10, UR23, RZ, P0, !PT ;  /* 0x000000170a4d7c10 */ /* 0x000fc600087fe4ff */
[----:B------:R-:W-:Y:S01]  /*3aa0*/  STL [R1+0xb0], R35 ;  /* 0x0000b02301007387 */ /* 0x000fe20000100800 */
[----:B------:R-:W1:Y:S03]  /*3ab0*/  MUFU.EX2 R31, R31 ;  /* 0x0000001f001f7308 */ /* 0x000e660000000800 */
[----:B------:R1:W-:Y:S01]  /*3ac0*/  STL [R1+0xa8], R36 ;  /* 0x0000a82401007387 */ /* 0x0003e20000100800 */
[----:B------:R-:W-:Y:S01]  /*3ad0*/  FMUL.FTZ R23, R9, R23 ;  /* 0x0000001709177220 */ /* 0x000fe20000410000 */
[----:B------:R-:W-:Y:S01]  /*3ae0*/  FFMA.FTZ R25, R25, R26, R19 ;  /* 0x0000001a19197223 */ /* 0x000fe20000010013 */
[----:B------:R-:W-:Y:S01]  /*3af0*/  FADD.FTZ R26, -R30, R12 ;  /* 0x0000000c1e1a7221 */ /* 0x000fe20000010100 */
[----:B0-----:R-:W-:Y:S01]  /*3b00*/  FADD.FTZ R80, -R27, 1 ;  /* 0x3f8000001b507421 */ /* 0x001fe20000010100 */
[----:B------:R-:W4:Y:S01]  /*3b10*/  LDG.E.64.CONSTANT R76, desc[UR14][R76.64] ;  /* 0x0000000e4c4c7981 */ /* 0x000f22000c1e9b00 */
[----:B-1----:R-:W-:Y:S01]  /*3b20*/  FMUL.FTZ R36, R9, R16 ;  /* 0x0000001009247220 */ /* 0x002fe20000410000 */
[----:B------:R-:W-:-:S03]  /*3b30*/  FFMA.FTZ R12, R5, R23, R8 ;  /* 0x00000017050c7223 */ /* 0x000fc60000010008 */
[----:B------:R-:W-:Y:S01]  /*3b40*/  FFMA.FTZ R16, R0, R36, R3 ;  /* 0x0000002400107223 */ /* 0x000fe20000010003 */
[----:B------:R-:W-:Y:S01]  /*3b50*/  FMUL.FTZ R26, R9, R26 ;  /* 0x0000001a091a7220 */ /* 0x000fe20000410000 */
[----:B------:R-:W-:Y:S02]  /*3b60*/  FMUL.FTZ R19, R12, -1.4426950216293334961 ;  /* 0xbfb8aa3b0c137820 */ /* 0x000fe40000410000 */
[----:B------:R-:W-:Y:S01]  /*3b70*/  FMUL.FTZ R101, R16, -1.4426950216293334961 ;  /* 0xbfb8aa3b10657820 */ /* 0x000fe20000410000 */
[----:B------:R-:W-:Y:S01]  /*3b80*/  FFMA.FTZ R79, R79, R80, 1 ;  /* 0x3f8000004f4f7423 */ /* 0x000fe20000010050 */
[----:B------:R-:W-:-:S03]  /*3b90*/  FFMA.FTZ R15, R6, R26, R7 ;  /* 0x0000001a060f7223 */ /* 0x000fc60000010007 */
[----:B------:R-:W-:Y:S01]  /*3ba0*/  FMUL.FTZ R27, R27, R79 ;  /* 0x0000004f1b1b7220 */ /* 0x000fe20000410000 */
[----:B------:R-:W0:Y:S01]  /*3bb0*/  MUFU.EX2 R101, R101 ;  /* 0x0000006500657308 */ /* 0x000e220000000800 */
[----:B------:R-:W-:Y:S01]  /*3bc0*/  FMUL.FTZ R29, R15, -1.4426950216293334961 ;  /* 0xbfb8aa3b0f1d7820 */ /* 0x000fe20000410000 */
[----:B------:R-:W-:Y:S01]  /*3bd0*/  PRMT R79, R60, 0x7632, R79 ;  /* 0x000076323c4f7816 */ /* 0x000fe2000000004f */
[----:B------:R-:W-:-:S05]  /*3be0*/  FADD.FTZ R31, R31, 1 ;  /* 0x3f8000001f1f7421 */ /* 0x000fca0000010000 */
[----:B------:R-:W1:Y:S01]  /*3bf0*/  MUFU.EX2 R19, R19 ;  /* 0x0000001300137308 */ /* 0x000e620000000800 */
[----:B------:R-:W-:Y:S01]  /*3c00*/  SHF.L.U32 R79, R79, 0x10, RZ ;  /* 0x000000104f4f7819 */ /* 0x000fe200000006ff */
[----:B------:R-:W-:Y:S01]  /*3c10*/  FMUL.FTZ R24, R24, R78 ;  /* 0x0000004e18187220 */ /* 0x000fe20000410000 */
[----:B------:R-:W-:Y:S01]  /*3c20*/  PRMT R78, R61, 0x7632, R78 ;  /* 0x000076323d4e7816 */ /* 0x000fe2000000004e */
[----:B------:R-:W-:-:S04]  /*3c30*/  FFMA.FTZ R28, R0, R103, R28 ;  /* 0x00000067001c7223 */ /* 0x000fc8000001001c */
[----:B------:R-:W2:Y:S01]  /*3c40*/  MUFU.EX2 R29, R29 ;  /* 0x0000001d001d7308 */ /* 0x000ea20000000800 */
[----:B------:R-:W-:Y:S01]  /*3c50*/  FMUL.FTZ R27, R79, R27 ;  /* 0x0000001b4f1b7220 */ /* 0x000fe20000410000 */
[----:B------:R-:W-:Y:S01]  /*3c60*/  STL [R1+0x54], R40 ;  /* 0x0000542801007387 */ /* 0x000fe20000100800 */
[----:B------:R-:W-:-:S05]  /*3c70*/  SHF.L.U32 R78, R78, 0x10, RZ ;  /* 0x000000104e4e7819 */ /* 0x000fca00000006ff */
[----:B------:R0:W-:Y:S01]  /*3c80*/  MUFU.RCP R100, R31 ;  /* 0x0000001f00647308 */ /* 0x0001e20000001000 */
[----:B------:R-:W-:Y:S01]  /*3c90*/  STL [R1+0x4c], R43 ;  /* 0x00004c2b01007387 */ /* 0x000fe20000100800 */
[-C--:B------:R-:W-:Y:S01]  /*3ca0*/  FFMA.FTZ R95, R14, R27.reuse, R95 ;  /* 0x0000001b0e5f7223 */ /* 0x080fe2000001005f */
[----:B------:R-:W-:Y:S01]  /*3cb0*/  FFMA.FTZ R28, R5, R27, R28 ;  /* 0x0000001b051c7223 */ /* 0x000fe2000001001c */
[----:B------:R-:W-:Y:S01]  /*3cc0*/  FADD.FTZ R94, R94, R27 ;  /* 0x0000001b5e5e7221 */ /* 0x000fe20000010000 */
[----:B------:R-:W-:Y:S01]  /*3cd0*/  STL [R1+0xa4], R10 ;  /* 0x0000a40a01007387 */ /* 0x000fe20000100800 */
[----:B0-----:R-:W-:-:S03]  /*3ce0*/  FMUL.FTZ R31, R0, R103 ;  /* 0x00000067001f7220 */ /* 0x001fc60000410000 */
[----:B------:R0:W-:Y:S01]  /*3cf0*/  STL [R1+0xa0], R32 ;  /* 0x0000a02001007387 */ /* 0x0001e20000100800 */
[----:B------:R-:W-:Y:S01]  /*3d00*/  FFMA.FTZ R25, R42, R31, R25 ;  /* 0x0000001f2a197223 */ /* 0x000fe20000010019 */
[----:B------:R-:W-:Y:S01]  /*3d10*/  FMUL.FTZ R31, R5, R27 ;  /* 0x0000001b051f7220 */ /* 0x000fe20000410000 */
[----:B------:R-:W-:Y:S01]  /*3d20*/  IADD3.X R27, RZ, R17, RZ, P2, !PT ;  /* 0x00000011ff1b7210 */ /* 0x000fe200017fe4ff */
[----:B------:R-:W-:Y:S01]  /*3d30*/  FADD.FTZ R101, R101, 1 ;  /* 0x3f80000065657421 */ /* 0x000fe20000010000 */
[----:B------:R-:W-:Y:S01]  /*3d40*/  FMUL.FTZ R24, R78, R24 ;  /* 0x000000184e187220 */ /* 0x000fe20000410000 */
[----:B0-----:R-:W-:Y:S01]  /*3d50*/  SHF.L.U32 R32, R11, 0x1, RZ ;  /* 0x000000010b207819 */ /* 0x001fe200000006ff */
[----:B-1----:R-:W-:Y:S01]  /*3d60*/  FADD.FTZ R19, R19, 1 ;  /* 0x3f80000013137421 */ /* 0x002fe20000010000 */
[----:B------:R-:W-:Y:S02]  /*3d70*/  SHF.L.U64.HI R10, R11, 0x1, R27 ;  /* 0x000000010b0a7819 */ /* 0x000fe4000001021b */
[----:B------:R-:W-:Y:S01]  /*3d80*/  IADD3 R78, P0, R32, UR16, RZ ;  /* 0x00000010204e7c10 */ /* 0x000fe2000ff1e0ff */
[----:B------:R-:W0:Y:S01]  /*3d90*/  MUFU.RCP R101, R101 ;  /* 0x0000006500657308 */ /* 0x000e220000001000 */
[----:B--2---:R-:W-:-:S02]  /*3da0*/  FADD.FTZ R29, R29, 1 ;  /* 0x3f8000001d1d7421 */ /* 0x004fc40000010000 */
[----:B------:R-:W-:Y:S01]  /*3db0*/  IADD3.X R79, R10, UR17, RZ, P0, !PT ;  /* 0x000000110a4f7c10 */ /* 0x000fe200087fe4ff */
[----:B------:R-:W-:Y:S01]  /*3dc0*/  FFMA.FTZ R31, R14, R31, R25 ;  /* 0x0000001f0e1f7223 */ /* 0x000fe20000010019 */
[----:B------:R-:W-:-:S03]  /*3dd0*/  IADD3 R80, P0, R34, UR22, RZ ;  /* 0x0000001622507c10 */ /* 0x000fc6000ff1e0ff */
[----:B------:R-:W1:Y:S01]  /*3de0*/  MUFU.RCP R19, R19 ;  /* 0x0000001300137308 */ /* 0x000e620000001000 */
[----:B------:R-:W2:Y:S01]  /*3df0*/  LDG.E.64.CONSTANT R78, desc[UR14][R78.64] ;  /* 0x0000000e4e4e7981 */ /* 0x000ea2000c1e9b00 */
[----:B------:R-:W-:-:S06]  /*3e00*/  IADD3.X R81, R33, UR23, RZ, P0, !PT ;  /* 0x0000001721517c10 */ /* 0x000fcc00087fe4ff */
[----:B------:R0:W1:Y:S01]  /*3e10*/  MUFU.RCP R25, R29 ;  /* 0x0000001d00197308 */ /* 0x0000620000001000 */
[CC--:B------:R-:W-:Y:S01]  /*3e20*/  FMUL.FTZ R14, R2.reuse, R102.reuse ;  /* 0x00000066020e7220 */ /* 0x0c0fe20000410000 */
[----:B------:R-:W-:Y:S01]  /*3e30*/  FFMA.FTZ R28, R2, R102, R28 ;  /* 0x00000066021c7223 */ /* 0x000fe2000001001c */
[----:B------:R-:W2:Y:S01]  /*3e40*/  LDG.E.64.CONSTANT R80, desc[UR14][R80.64] ;  /* 0x0000000e50507981 */ /* 0x000ea2000c1e9b00 */
[----:B------:R-:W-:Y:S01]  /*3e50*/  FFMA.FTZ R93, R20, R24, R93 ;  /* 0x00000018145d7223 */ /* 0x000fe2000001005d */
[----:B------:R-:W-:Y:S01]  /*3e60*/  FFMA.FTZ R31, R37, R14, R31 ;  /* 0x0000000e251f7223 */ /* 0x000fe2000001001f */
[----:B------:R-:W-:Y:S01]  /*3e70*/  FADD.FTZ R92, R92, R24 ;  /* 0x000000185c5c7221 */ /* 0x000fe20000010000 */
[CC--:B------:R-:W-:Y:S01]  /*3e80*/  FFMA.FTZ R14, R6.reuse, R24.reuse, R28 ;  /* 0x00000018060e7223 */ /* 0x0c0fe2000001001c */
[----:B0-----:R-:W-:Y:S01]  /*3e90*/  FMUL.FTZ R29, R6, R24 ;  /* 0x00000018061d7220 */ /* 0x001fe20000410000 */
[----:B------:R-:W-:Y:S01]  /*3ea0*/  FADD.FTZ R24, -R101, 1 ;  /* 0x3f80000065187421 */ /* 0x000fe20000010100 */
[----:B-1----:R-:W-:-:S03]  /*3eb0*/  FADD.FTZ R11, -R19, 1 ;  /* 0x3f800000130b7421 */ /* 0x002fc60000010100 */
[----:B------:R-:W-:Y:S01]  /*3ec0*/  FFMA.FTZ R24, R16, R24, 1 ;  /* 0x3f80000010187423 */ /* 0x000fe20000010018 */
[----:B------:R-:W-:Y:S01]  /*3ed0*/  FFMA.FTZ R11, R12, R11, 1 ;  /* 0x3f8000000c0b7423 */ /* 0x000fe2000001000b */
[----:B------:R-:W-:Y:S01]  /*3ee0*/  FADD.FTZ R16, -R25, 1 ;  /* 0x3f80000019107421 */ /* 0x000fe20000010100 */
[----:B------:R-:W-:-:S03]  /*3ef0*/  SHF.L.U32 R12, R62, 0x10, RZ ;  /* 0x000000103e0c7819 */ /* 0x000fc600000006ff */
[----:B------:R-:W-:Y:S01]  /*3f00*/  FFMA.FTZ R15, R15, R16, 1 ;  /* 0x3f8000000f0f7423 */ /* 0x000fe20000010010 */
[----:B------:R-:W-:Y:S01]  /*3f10*/  FMUL.FTZ R16, R19, R11 ;  /* 0x0000000b13107220 */ /* 0x000fe20000410000 */
[----:B------:R-:W-:Y:S01]  /*3f20*/  SHF.L.U32 R11, R63, 0x10, RZ ;  /* 0x000000103f0b7819 */ /* 0x000fe200000006ff */
[----:B------:R-:W-:Y:S01]  /*3f30*/  FADD.FTZ R28, -R100, 1 ;  /* 0x3f800000641c7421 */ /* 0x000fe20000010100 */
[----:B------:R-:W-:-:S03]  /*3f40*/  FADD.FTZ R12, -R30, R12 ;  /* 0x0000000c1e0c7221 */ /* 0x000fc60000010100 */
[----:B------:R-:W-:Y:S01]  /*3f50*/  FADD.FTZ R11, -R30, R11 ;  /* 0x0000000b1e0b7221 */ /* 0x000fe20000010100 */
[----:B------:R-:W-:Y:S01]  /*3f60*/  FFMA.FTZ R21, R21, R28, 1 ;  /* 0x3f80000015157423 */ /* 0x000fe2000001001c */
[----:B------:R-:W-:Y:S01]  /*3f70*/  FMUL.FTZ R35, R9, R12 ;  /* 0x0000000c09237220 */ /* 0x000fe20000410000 */
[----:B------:R-:W-:Y:S01]  /*3f80*/  PRMT R96, R63, 0x7632, R96 ;  /* 0x000076323f607816 */ /* 0x000fe20000000060 */
[----:B------:R-:W-:Y:S01]  /*3f90*/  FMUL.FTZ R38, R9, R11 ;  /* 0x0000000b09267220 */ /* 0x000fe20000410000 */
[----:B------:R-:W-:Y:S01]  /*3fa0*/  SHF.L.U32 R12, R65, 0x10, RZ ;  /* 0x00000010410c7819 */ /* 0x000fe200000006ff */
[----:B------:R-:W-:Y:S01]  /*3fb0*/  FMUL.FTZ R100, R100, R21 ;  /* 0x0000001564647220 */ /* 0x000fe20000410000 */
[----:B------:R-:W-:Y:S01]  /*3fc0*/  SHF.L.U32 R96, R96, 0x10, RZ ;  /* 0x0000001060607819 */ /* 0x000fe200000006ff */
[----:B------:R-:W-:Y:S02]  /*3fd0*/  FFMA.FTZ R82, R2, R38, R4 ;  /* 0x0000002602527223 */ /* 0x000fe40000010004 */
[----:B------:R-:W-:Y:S01]  /*3fe0*/  FMUL.FTZ R100, R12, R100 ;  /* 0x000000640c647220 */ /* 0x000fe20000410000 */
[----:B------:R-:W-:Y:S01]  /*3ff0*/  FMUL.FTZ R25, R25, R15 ;  /* 0x0000000f19197220 */ /* 0x000fe20000410000 */
[----:B------:R-:W-:Y:S01]  /*4000*/  FMUL.FTZ R12, R82, -1.4426950216293334961 ;  /* 0xbfb8aa3b520c7820 */ /* 0x000fe20000410000 */
[----:B------:R-:W-:Y:S01]  /*4010*/  FFMA.FTZ R15, R0, R35, R3 ;  /* 0x00000023000f7223 */ /* 0x000fe20000010003 */
[----:B------:R-:W-:Y:S01]  /*4020*/  FADD.FTZ R96, -R30, R96 ;  /* 0x000000601e607221 */ /* 0x000fe20000010100 */
[----:B------:R-:W-:-:S02]  /*4030*/  PRMT R19, R62, 0x7632, R19 ;  /* 0x000076323e137816 */ /* 0x000fc40000000013 */
[----:B------:R-:W-:Y:S01]  /*4040*/  FMUL.FTZ R11, R15, -1.4426950216293334961 ;  /* 0xbfb8aa3b0f0b7820 */ /* 0x000fe20000410000 */
[----:B------:R-:W0:Y:S01]  /*4050*/  MUFU.EX2 R12, R12 ;  /* 0x0000000c000c7308 */ /* 0x000e220000000800 */
[----:B------:R-:W-:Y:S01]  /*4060*/  FMUL.FTZ R96, R9, R96 ;  /* 0x0000006009607220 */ /* 0x000fe20000410000 */
[----:B------:R-:W-:Y:S01]  /*4070*/  SHF.L.U32 R21, R64, 0x10, RZ ;  /* 0x0000001040157819 */ /* 0x000fe200000006ff */
[----:B------:R-:W-:Y:S01]  /*4080*/  FMUL.FTZ R101, R101, R24 ;  /* 0x0000001865657220 */ /* 0x000fe20000410000 */
[----:B------:R-:W-:Y:S01]  /*4090*/  SHF.L.U32 R19, R19, 0x10, RZ ;  /* 0x0000001013137819 */ /* 0x000fe200000006ff */
[----:B------:R-:W-:Y:S01]  /*40a0*/  FFMA.FTZ R86, R6, R96, R7 ;  /* 0x0000006006567223 */ /* 0x000fe20000010007 */
[----:B------:R-:W-:Y:S01]  /*40b0*/  FFMA.FTZ R20, R20, R29, R31 ;  /* 0x0000001d14147223 */ /* 0x000fe2000001001f */
[----:B------:R-:W-:Y:S01]  /*40c0*/  FMUL.FTZ R101, R21, R101 ;  /* 0x0000006515657220 */ /* 0x000fe20000410000 */
[----:B------:R-:W1:Y:S01]  /*40d0*/  MUFU.EX2 R11, R11 ;  /* 0x0000000b000b7308 */ /* 0x000e620000000800 */
[----:B------:R-:W-:Y:S01]  /*40e0*/  PRMT R21, R65, 0x7632, R21 ;  /* 0x0000763241157816 */ /* 0x000fe20000000015 */
[----:B------:R-:W-:Y:S01]  /*40f0*/  FMUL.FTZ R31, R86, -1.4426950216293334961 ;  /* 0xbfb8aa3b561f7820 */ /* 0x000fe20000410000 */
[----:B------:R-:W-:Y:S01]  /*4100*/  FADD.FTZ R19, -R30, R19 ;  /* 0x000000131e137221 */ /* 0x000fe20000010100 */
[----:B------:R-:W-:-:S02]  /*4110*/  PRMT R24, R64, 0x7632, R24 ;  /* 0x0000763240187816 */ /* 0x000fc40000000018 */
[----:B------:R-:W-:Y:S01]  /*4120*/  SHF.L.U32 R21, R21, 0x10, RZ ;  /* 0x0000001015157819 */ /* 0x000fe200000006ff */
[----:B------:R-:W-:Y:S01]  /*4130*/  FMUL.FTZ R19, R9, R19 ;  /* 0x0000001309137220 */ /* 0x000fe20000410000 */
[----:B------:R-:W-:Y:S01]  /*4140*/  SHF.L.U32 R24, R24, 0x10, RZ ;  /* 0x0000001018187819 */ /* 0x000fe200000006ff */
[----:B------:R-:W3:Y:S01]  /*4150*/  MUFU.EX2 R31, R31 ;  /* 0x0000001f001f7308 */ /* 0x000ee20000000800 */
[----:B0-----:R-:W-:Y:S01]  /*4160*/  FADD.FTZ R12, R12, 1 ;  /* 0x3f8000000c0c7421 */ /* 0x001fe20000010000 */
[----:B------:R-:W-:Y:S01]  /*4170*/  FMUL.FTZ R25, R21, R25 ;  /* 0x0000001915197220 */ /* 0x000fe20000410000 */
[----:B------:R-:W-:Y:S01]  /*4180*/  FFMA.FTZ R27, R5, R19, R8 ;  /* 0x00000013051b7223 */ /* 0x000fe20000010008 */
[----:B------:R-:W-:Y:S01]  /*4190*/  FMUL.FTZ R21, R0, R101 ;  /* 0x0000006500157220 */ /* 0x000fe20000410000 */
[----:B------:R-:W-:Y:S02]  /*41a0*/  FMUL.FTZ R16, R24, R16 ;  /* 0x0000001018107220 */ /* 0x000fe40000410000 */
[----:B------:R-:W-:Y:S01]  /*41b0*/  FMUL.FTZ R29, R27, -1.4426950216293334961 ;  /* 0xbfb8aa3b1b1d7820 */ /* 0x000fe20000410000 */
[----:B------:R-:W-:Y:S01]  /*41c0*/  FFMA.FTZ R20, R36, R21, R20 ;  /* 0x0000001524147223 */ /* 0x000fe20000010014 */
[----:B-1----:R-:W-:Y:S01]  /*41d0*/  FADD.FTZ R11, R11, 1 ;  /* 0x3f8000000b0b7421 */ /* 0x002fe20000010000 */
[-C--:B------:R-:W-:Y:S01]  /*41e0*/  FMUL.FTZ R21, R5, R16.reuse ;  /* 0x0000001005157220 */ /* 0x080fe20000410000 */
[----:B------:R-:W0:Y:S01]  /*41f0*/  MUFU.RCP R12, R12 ;  /* 0x0000000c000c7308 */ /* 0x000e220000001000 */
[----:B------:R-:W-:-:S02]  /*4200*/  FFMA.FTZ R95, R23, R16, R95 ;  /* 0x00000010175f7223 */ /* 0x000fc4000001005f */
[----:B------:R-:W-:Y:S01]  /*4210*/  FFMA.FTZ R23, R23, R21, R20 ;  /* 0x0000001517177223 */ /* 0x000fe20000010014 */
[----:B------:R-:W-:Y:S01]  /*4220*/  FFMA.FTZ R21, R0, R101, R14 ;  /* 0x0000006500157223 */ /* 0x000fe2000001000e */
[----:B------:R-:W-:Y:S01]  /*4230*/  SHF.L.U32 R20, R66, 0x10, RZ ;  /* 0x0000001042147819 */ /* 0x000fe200000006ff */
[----:B------:R-:W-:Y:S02]  /*4240*/  FMUL.FTZ R14, R2, R100 ;  /* 0x00000064020e7220 */ /* 0x000fe40000410000 */
[----:B------:R-:W1:Y:S01]  /*4250*/  MUFU.EX2 R29, R29 ;  /* 0x0000001d001d7308 */ /* 0x000e620000000800 */
[----:B---3--:R-:W-:Y:S01]  /*4260*/  FADD.FTZ R31, R31, 1 ;  /* 0x3f8000001f1f7421 */ /* 0x008fe20000010000 */
[----:B------:R-:W-:Y:S01]  /*4270*/  FADD.FTZ R94, R94, R16 ;  /* 0x000000105e5e7221 */ /* 0x000fe20000010000 */
[----:B------:R-:W-:Y:S01]  /*4280*/  FFMA.FTZ R21, R5, R16, R21 ;  /* 0x0000001005157223 */ /* 0x000fe20000010015 */
[----:B------:R-:W-:-:S04]  /*4290*/  FFMA.FTZ R16, R39, R14, R23 ;  /* 0x0000000e27107223 */ /* 0x000fc80000010017 */
[----:B------:R-:W3:Y:S01]  /*42a0*/  MUFU.RCP R11, R11 ;  /* 0x0000000b000b7308 */ /* 0x000ee20000001000 */
[----:B------:R-:W-:Y:S01]  /*42b0*/  FADD.FTZ R14, -R30, R20 ;  /* 0x000000141e0e7221 */ /* 0x000fe20000010100 */
[-C--:B------:R-:W-:Y:S01]  /*42c0*/  FMUL.FTZ R20, R6, R25.reuse ;  /* 0x0000001906147220 */ /* 0x080fe20000410000 */
[-C--:B------:R-:W-:Y:S01]  /*42d0*/  FFMA.FTZ R93, R26, R25.reuse, R93 ;  /* 0x000000191a5d7223 */ /* 0x080fe2000001005d */
[----:B------:R-:W-:Y:S02]  /*42e0*/  FFMA.FTZ R21, R2, R100, R21 ;  /* 0x0000006402157223 */ /* 0x000fe40000010015 */
[----:B------:R-:W-:Y:S02]  /*42f0*/  FFMA.FTZ R26, R26, R20, R16 ;  /* 0x000000141a1a7223 */ /* 0x000fe40000010010 */
[----:B------:R-:W3:Y:S01]  /*4300*/  MUFU.RCP R31, R31 ;  /* 0x0000001f001f7308 */ /* 0x000ee20000001000 */
[----:B0-----:R-:W-:Y:S01]  /*4310*/  FADD.FTZ R20, -R12, 1 ;  /* 0x3f8000000c147421 */ /* 0x001fe20000010100 */
[----:B------:R-:W-:Y:S01]  /*4320*/  FADD.FTZ R92, R92, R25 ;  /* 0x000000195c5c7221 */ /* 0x000fe20000010000 */
[----:B-1----:R-:W-:Y:S01]  /*4330*/  FADD.FTZ R29, R29, 1 ;  /* 0x3f8000001d1d7421 */ /* 0x002fe20000010000 */
[----:B------:R-:W-:Y:S01]  /*4340*/  FFMA.FTZ R25, R6, R25, R21 ;  /* 0x0000001906197223 */ /* 0x000fe20000010015 */
[----:B------:R-:W-:Y:S01]  /*4350*/  FFMA.FTZ R82, R82, R20, 1 ;  /* 0x3f80000052527423 */ /* 0x000fe20000010014 */
[----:B---3--:R-:W-:-:S03]  /*4360*/  FADD.FTZ R21, -R11, 1 ;  /* 0x3f8000000b157421 */ /* 0x008fc60000010100 */
[----:B------:R-:W-:Y:S01]  /*4370*/  FMUL.FTZ R12, R12, R82 ;  /* 0x000000520c0c7220 */ /* 0x000fe20000410000 */
[----:B------:R-:W-:Y:S01]  /*4380*/  IADD3 R82, P0, R32, UR22, RZ ;  /* 0x0000001620527c10 */ /* 0x000fe2000ff1e0ff */
[----:B------:R-:W-:Y:S01]  /*4390*/  STL [R1+0x9c], R33 ;  /* 0x00009c2101007387 */ /* 0x000fe20000100800 */
[----:B------:R-:W-:Y:S01]  /*43a0*/  FFMA.FTZ R15, R15, R21, 1 ;  /* 0x3f8000000f0f7423 */ /* 0x000fe20000010015 */
[----:B------:R-:W0:Y:S01]  /*43b0*/  MUFU.RCP R29, R29 ;  /* 0x0000001d001d7308 */ /* 0x000e220000001000 */
[----:B------:R-:W-:Y:S01]  /*43c0*/  IADD3.X R21, RZ, R17, RZ, P1, !PT ;  /* 0x00000011ff157210 */ /* 0x000fe20000ffe4ff */
[----:B------:R1:W-:Y:S01]  /*43d0*/  STL [R1+0x98], R34 ;  /* 0x0000982201007387 */ /* 0x0003e20000100800 */
[----:B------:R-:W-:Y:S01]  /*43e0*/  SHF.L.U32 R47, R13, 0x1, RZ ;  /* 0x000000010d2f7819 */ /* 0x000fe200000006ff */
[----:B------:R-:W-:Y:S01]  /*43f0*/  FADD.FTZ R85, -R31, 1 ;  /* 0x3f8000001f557421 */ /* 0x000fe20000010100 */
[----:B------:R-:W-:Y:S02]  /*4400*/  IADD3.X R83, R10, UR23, RZ, P0, !PT ;  /* 0x000000170a537c10 */ /* 0x000fe400087fe4ff */
[----:B------:R-:W-:-:S02]  /*4410*/  SHF.L.U64.HI R46, R13, 0x1, R21 ;  /* 0x000000010d2e7819 */ /* 0x000fc40000010215 */
[----:B------:R-:W-:Y:S01]  /*4420*/  IADD3 R84, P1, R47, UR16, RZ ;  /* 0x000000102f547c10 */ /* 0x000fe2000ff3e0ff */
[----:B-1----:R-:W-:Y:S01]  /*4430*/  FMUL.FTZ R34, R9, R14 ;  /* 0x0000000e09227220 */ /* 0x002fe20000410000 */
[----:B------:R-:W-:Y:S02]  /*4440*/  SHF.L.U32 R14, R67, 0x10, RZ ;  /* 0x00000010430e7819 */ /* 0x000fe400000006ff */
[----:B------:R-:W-:Y:S01]  /*4450*/  PRMT R23, R66, 0x7632, R23 ;  /* 0x0000763242177816 */ /* 0x000fe20000000017 */
[----:B------:R-:W-:Y:S01]  /*4460*/  FFMA.FTZ R86, R86, R85, 1 ;  /* 0x3f80000056567423 */ /* 0x000fe20000010055 */
[----:B------:R-:W-:Y:S01]  /*4470*/  IADD3.X R85, R46, UR17, RZ, P1, !PT ;  /* 0x000000112e557c10 */ /* 0x000fe20008ffe4ff */
[C---:B------:R-:W-:Y:S01]  /*4480*/  FADD.FTZ R14, -R30.reuse, R14 ;  /* 0x0000000e1e0e7221 */ /* 0x040fe20000010100 */
[----:B------:R-:W3:Y:S01]  /*4490*/  LDG.E.64.CONSTANT R82, desc[UR14][R82.64] ;  /* 0x0000000e52527981 */ /* 0x000ee2000c1e9b00 */
[----:B------:R-:W-:Y:S02]  /*44a0*/  SHF.L.U32 R23, R23, 0x10, RZ ;  /* 0x0000001017177819 */ /* 0x000fe400000006ff */
[----:B------:R-:W-:Y:S01]  /*44b0*/  FMUL.FTZ R33, R9, R14 ;  /* 0x0000000e09217220 */ /* 0x000fe20000410000 */
[----:B------:R-:W-:Y:S01]  /*44c0*/  PRMT R28, R67, 0x7632, R28 ;  /* 0x00007632431c7816 */ /* 0x000fe2000000001c */
[----:B------:R-:W-:Y:S01]  /*44d0*/  FMUL.FTZ R11, R11, R15 ;  /* 0x0000000f0b0b7220 */ /* 0x000fe20000410000 */
[----:B------:R-:W-:Y:S01]  /*44e0*/  FADD.FTZ R23, -R30, R23 ;  /* 0x000000171e177221 */ /* 0x000fe20000010100 */
[----:B------:R-:W3:Y:S01]  /*44f0*/  LDG.E.64.CONSTANT R84, desc[UR14][R84.64] ;  /* 0x0000000e54547981 */ /* 0x000ee2000c1e9b00 */
[----:B------:R-:W-:Y:S01]  /*4500*/  FFMA.FTZ R15, R2, R33, R4 ;  /* 0x00000021020f7223 */ /* 0x000fe20000010004 */
[----:B------:R-:W-:Y:S01]  /*4510*/  SHF.L.U32 R28, R28, 0x10, RZ ;  /* 0x000000101c1c7819 */ /* 0x000fe200000006ff */
[----:B0-----:R-:W-:Y:S01]  /*4520*/  FADD.FTZ R14, -R29, 1 ;  /* 0x3f8000001d0e7421 */ /* 0x001fe20000010100 */
[----:B------:R-:W-:Y:S01]  /*4530*/  FMUL.FTZ R23, R9, R23 ;  /* 0x0000001709177220 */ /* 0x000fe20000410000 */
[----:B------:R-:W-:-:S02]  /*4540*/  FMUL.FTZ R20, R15, -1.4426950216293334961 ;  /* 0xbfb8aa3b0f147820 */ /* 0x000fc40000410000 */
[----:B------:R-:W-:Y:S01]  /*4550*/  FFMA.FTZ R27, R27, R14, 1 ;  /* 0x3f8000001b1b7423 */ /* 0x000fe2000001000e */
[----:B------:R-:W-:Y:S01]  /*4560*/  FADD.FTZ R28, -R30, R28 ;  /* 0x0000001c1e1c7221 */ /* 0x000fe20000010100 */
[----:B------:R-:W-:Y:S02]  /*4570*/  FFMA.FTZ R14, R5, R23, R8 ;  /* 0x00000017050e7223 */ /* 0x000fe40000010008 */
[----:B------:R-:W0:Y:S01]  /*4580*/  MUFU.EX2 R20, R20 ;  /* 0x0000001400147308 */ /* 0x000e220000000800 */
[----:B------:R-:W-:Y:S01]  /*4590*/  FMUL.FTZ R21, R9, R28 ;  /* 0x0000001c09157220 */ /* 0x000fe20000410000 */
[----:B------:R-:W-:Y:S01]  /*45a0*/  FMUL.FTZ R28, R14, -1.4426950216293334961 ;  /* 0xbfb8aa3b0e1c7820 */ /* 0x000fe20000410000 */
[----:B------:R-:W-:-:S04]  /*45b0*/  FFMA.FTZ R16, R0, R34, R3 ;  /* 0x0000002200107223 */ /* 0x000fc80000010003 */
[----:B------:R-:W-:Y:S01]  /*45c0*/  FMUL.FTZ R24, R16, -1.4426950216293334961 ;  /* 0xbfb8aa3b10187820 */ /* 0x000fe20000410000 */
[----:B------:R-:W1:Y:S01]  /*45d0*/  MUFU.EX2 R28, R28 ;  /* 0x0000001c001c7308 */ /* 0x000e620000000800 */
[----:B------:R-:W-:Y:S01]  /*45e0*/  FFMA.FTZ R13, R6, R21, R7 ;  /* 0x00000015060d7223 */ /* 0x000fe20000010007 */
[----:B------:R-:W-:Y:S01]  /*45f0*/  SHF.L.U32 R89, R68, 0x10, RZ ;  /* 0x0000001044597819 */ /* 0x000fe200000006ff */
[----:B------:R-:W-:Y:S02]  /*4600*/  FMUL.FTZ R31, R31, R86 ;  /* 0x000000561f1f7220 */ /* 0x000fe40000410000 */
[----:B------:R-:W-:-:S03]  /*4610*/  FMUL.FTZ R87, R13, -1.4426950216293334961 ;  /* 0xbfb8aa3b0d577820 */ /* 0x000fc60000410000 */
[----:B------:R-:W1:Y:S01]  /*4620*/  MUFU.EX2 R24, R24 ;  /* 0x0000001800187308 */ /* 0x000e620000000800 */
[----:B------:R-:W-:Y:S01]  /*4630*/  FMUL.FTZ R29, R29, R27 ;  /* 0x0000001b1d1d7220 */ /* 0x000fe20000410000 */
[----:B------:R-:W-:Y:S01]  /*4640*/  SHF.L.U32 R86, R69, 0x10, RZ ;  /* 0x0000001045567819 */ /* 0x000fe200000006ff */
[----:B0-----:R-:W-:Y:S01]  /*4650*/  FADD.FTZ R20, R20, 1 ;  /* 0x3f80000014147421 */ /* 0x001fe20000010000 */
[----:B------:R-:W-:Y:S01]  /*4660*/  FMUL.FTZ R11, R89, R11 ;  /* 0x0000000b590b7220 */ /* 0x000fe20000410000 */
[----:B------:R-:W-:-:S03]  /*4670*/  PRMT R88, R68, 0x7632, R88 ;  /* 0x0000763244587816 */ /* 0x000fc60000000058 */
[----:B------:R0:W0:Y:S01]  /*4680*/  MUFU.EX2 R27, R87 ;  /* 0x00000057001b7308 */ /* 0x0000220000000800 */
[----:B------:R-:W-:Y:S01]  /*4690*/  FMUL.FTZ R12, R86, R12 ;  /* 0x0000000c560c7220 */ /* 0x000fe20000410000 */
[----:B------:R-:W-:Y:S01]  /*46a0*/  FMUL.FTZ R86, R0, R11 ;  /* 0x0000000b00567220 */ /* 0x000fe20000410000 */
[----:B------:R-:W-:Y:S01]  /*46b0*/  SHF.L.U32 R88, R88, 0x10, RZ ;  /* 0x0000001058587819 */ /* 0x000fe200000006ff */
[----:B-1----:R-:W-:-:S04]  /*46c0*/  FADD.FTZ R28, R28, 1 ;  /* 0x3f8000001c1c7421 */ /* 0x002fc80000010000 */
[----:B------:R-:W1:Y:S01]  /*46d0*/  MUFU.RCP R20, R20 ;  /* 0x0000001400147308 */ /* 0x000e620000001000 */
[----:B0-----:R-:W-:Y:S01]  /*46e0*/  PRMT R87, R69, 0x7632, R87 ;  /* 0x0000763245577816 */ /* 0x001fe20000000057 */
[----:B------:R-:W-:Y:S01]  /*46f0*/  FFMA.FTZ R86, R35, R86, R26 ;  /* 0x0000005623567223 */ /* 0x000fe2000001001a */
[----:B------:R-:W-:Y:S02]  /*4700*/  FADD.FTZ R24, R24, 1 ;  /* 0x3f80000018187421 */ /* 0x000fe40000010000 */
[----:B------:R-:W-:Y:S01]  /*4710*/  SHF.L.U32 R87, R87, 0x10, RZ ;  /* 0x0000001057577819 */ /* 0x000fe200000006ff */
[----:B------:R-:W-:Y:S02]  /*4720*/  FMUL.FTZ R29, R88, R29 ;  /* 0x0000001d581d7220 */ /* 0x000fe40000410000 */
[----:B------:R-:W0:Y:S02]  /*4730*/  MUFU.RCP R26, R28 ;  /* 0x0000001c001a7308 */ /* 0x000e240000001000 */
[----:B------:R-:W-:Y:S01]  /*4740*/  FMUL.FTZ R87, R87, R31 ;  /* 0x0000001f57577220 */ /* 0x000fe20000410000 */
[----:B------:R-:W-:Y:S01]  /*4750*/  FMUL.FTZ R31, R5, R29 ;  /* 0x0000001d051f7220 */ /* 0x000fe20000410000 */
[----:B------:R-:W-:Y:S01]  /*4760*/  FADD.FTZ R27, R27, 1 ;  /* 0x3f8000001b1b7421 */ /* 0x000fe20000010000 */
[----:B------:R-:W-:-:S03]  /*4770*/  FFMA.FTZ R25, R0, R11, R25 ;  /* 0x0000000b00197223 */ /* 0x000fc60000010019 */
[----:B------:R-:W4:Y:S01]  /*4780*/  MUFU.RCP R24, R24 ;  /* 0x0000001800187308 */ /* 0x000f220000001000 */
[----:B------:R-:W-:Y:S01]  /*4790*/  FFMA.FTZ R86, R19, R31, R86 ;  /* 0x0000001f13567223 */ /* 0x000fe20000010056 */
[-C--:B------:R-:W-:Y:S01]  /*47a0*/  FFMA.FTZ R25, R5, R29.reuse, R25 ;  /* 0x0000001d05197223 */ /* 0x080fe20000010019 */
[----:B------:R-:W-:-:S05]  /*47b0*/  FFMA.FTZ R95, R19, R29, R95 ;  /* 0x0000001d135f7223 */ /* 0x000fca000001005f */
[----:B------:R1:W4:Y:S01]  /*47c0*/  MUFU.RCP R31, R27 ;  /* 0x0000001b001f7308 */ /* 0x0003220000001000 */
[CC--:B------:R-:W-:Y:S01]  /*47d0*/  FMUL.FTZ R19, R2.reuse, R12.reuse ;  /* 0x0000000c02137220 */ /* 0x0c0fe20000410000 */
[----:B------:R-:W-:Y:S01]  /*47e0*/  FFMA.FTZ R99, R2, R12, R25 ;  /* 0x0000000c02637223 */ /* 0x000fe20000010019 */
[----:B-1----:R-:W-:-:S04]  /*47f0*/  FADD.FTZ R27, -R20, 1 ;  /* 0x3f800000141b7421 */ /* 0x002fc80000010100 */
[----:B------:R-:W-:Y:S01]  /*4800*/  FFMA.FTZ R27, R15, R27, 1 ;  /* 0x3f8000000f1b7423 */ /* 0x000fe2000001001b */
[----:B0-----:R-:W-:Y:S01]  /*4810*/  FADD.FTZ R15, -R26, 1 ;  /* 0x3f8000001a0f7421 */ /* 0x001fe20000010100 */
[----:B------:R-:W-:Y:S01]  /*4820*/  FFMA.FTZ R19, R38, R19, R86 ;  /* 0x0000001326137223 */ /* 0x000fe20000010056 */
[----:B----4-:R-:W-:Y:S01]  /*4830*/  SHF.L.U32 R86, R75, 0x10, RZ ;  /* 0x000000104b567819 */ /* 0x010fe200000006ff */
[----:B------:R-:W-:Y:S01]  /*4840*/  FFMA.FTZ R93, R96, R87, R93 ;  /* 0x00000057605d7223 */ /* 0x000fe2000001005d */
[----:B------:R-:W-:Y:S01]  /*4850*/  FFMA.FTZ R15, R14, R15, 1 ;  /* 0x3f8000000e0f7423 */ /* 0x000fe2000001000f */
[----:B------:R-:W-:Y:S01]  /*4860*/  FADD.FTZ R92, R92, R87 ;  /* 0x000000575c5c7221 */ /* 0x000fe20000010000 */
[----:B------:R-:W-:Y:S01]  /*4870*/  FFMA.FTZ R99, R6, R87, R99 ;  /* 0x0000005706637223 */ /* 0x000fe20000010063 */
[----:B------:R-:W-:Y:S01]  /*4880*/  FMUL.FTZ R14, R20, R27 ;  /* 0x0000001b140e7220 */ /* 0x000fe20000410000 */
[----:B------:R-:W-:Y:S01]  /*4890*/  FMUL.FTZ R87, R6, R87 ;  /* 0x0000005706577220 */ /* 0x000fe20000410000 */
[----:B------:R-:W-:-:S02]  /*48a0*/  FADD.FTZ R25, -R24, 1 ;  /* 0x3f80000018197421 */ /* 0x000fc40000010100 */
[----:B------:R-:W-:Y:S01]  /*48b0*/  FMUL.FTZ R14, R86, R14 ;  /* 0x0000000e560e7220 */ /* 0x000fe20000410000 */
[----:B------:R-:W-:Y:S01]  /*48c0*/  FFMA.FTZ R96, R96, R87, R19 ;  /* 0x0000005760607223 */ /* 0x000fe20000010013 */
[----:B------:R-:W-:Y:S01]  /*48d0*/  IADD3.X R86, RZ, R17, RZ, P6, !PT ;  /* 0x00000011ff567210 */ /* 0x000fe200037fe4ff */
[----:B------:R-:W-:Y:S01]  /*48e0*/  FFMA.FTZ R25, R16, R25, 1 ;  /* 0x3f80000010197423 */ /* 0x000fe20000010019 */
[----:B------:R-:W-:Y:S01]  /*48f0*/  FADD.FTZ R19, -R31, 1 ;  /* 0x3f8000001f137421 */ /* 0x000fe20000010100 */
[----:B------:R-:W-:Y:S02]  /*4900*/  SHF.L.U32 R16, R70, 0x10, RZ ;  /* 0x0000001046107819 */ /* 0x000fe400000006ff */
[----:B------:R-:W-:Y:S01]  /*4910*/  SHF.L.U64.HI R48, R22, 0x1, R86 ;  /* 0x0000000116307819 */ /* 0x000fe20000010256 */
[----:B------:R-:W-:Y:S01]  /*4920*/  FFMA.FTZ R13, R13, R19, 1 ;  /* 0x3f8000000d0d7423 */ /* 0x000fe20000010013 */
[----:B------:R-:W-:Y:S01]  /*4930*/  IADD3 R86, P0, R47, UR22, RZ ;  /* 0x000000162f567c10 */ /* 0x000fe2000ff1e0ff */
[----:B------:R-:W-:Y:S01]  /*4940*/  STL [R1+0x44], R42 ;  /* 0x0000442a01007387 */ /* 0x000fe20000100800 */
[----:B------:R-:W-:Y:S01]  /*4950*/  FMUL.FTZ R24, R24, R25 ;  /* 0x0000001918187220 */ /* 0x000fe20000410000 */
[----:B------:R-:W-:Y:S01]  /*4960*/  FMUL.FTZ R26, R26, R15 ;  /* 0x0000000f1a1a7220 */ /* 0x000fe20000410000 */
[----:B------:R-:W-:Y:S01]  /*4970*/  FADD.FTZ R25, -R30, R16 ;  /* 0x000000101e197221 */ /* 0x000fe20000010100 */
[----:B------:R-:W-:Y:S01]  /*4980*/  STL [R1+0x3c], R37 ;  /* 0x00003c2501007387 */ /* 0x000fe20000100800 */
[----:B------:R-:W-:Y:S01]  /*4990*/  PRMT R15, R70, 0x7632, R15 ;  /* 0x00007632460f7816 */ /* 0x000fe2000000000f */
[----:B------:R-:W-:Y:S01]  /*49a0*/  FMUL.FTZ R31, R31, R13 ;  /* 0x0000000d1f1f7220 */ /* 0x000fe20000410000 */
[----:B------:R-:W-:Y:S01]  /*49b0*/  SHF.L.U32 R16, R71, 0x10, RZ ;  /* 0x0000001047107819 */ /* 0x000fe200000006ff */
[----:B------:R-:W-:Y:S01]  /*49c0*/  STL [R1+0x34], R36 ;  /* 0x0000342401007387 */ /* 0x000fe20000100800 */
[----:B------:R-:W-:-:S02]  /*49d0*/  IADD3.X R87, R46, UR23, RZ, P0, !PT ;  /* 0x000000172e577c10 */ /* 0x000fc400087fe4ff */
[----:B------:R-:W-:Y:S01]  /*49e0*/  SHF.L.U32 R13, R74, 0x10, RZ ;  /* 0x000000104a0d7819 */ /* 0x000fe200000006ff */
[----:B------:R-:W-:Y:S01]  /*49f0*/  STL [R1+0x2c], R39 ;  /* 0x00002c2701007387 */ /* 0x000fe20000100800 */
[----:B------:R-:W-:-:S03]  /*4a00*/  SHF.L.U32 R15, R15, 0x10, RZ ;  /* 0x000000100f0f7819 */ /* 0x000fc600000006ff */
[----:B------:R0:W-:Y:S01]  /*4a10*/  STL [R1+0x94], R10 ;  /* 0x0000940a01007387 */ /* 0x0001e20000100800 */
[----:B------:R-:W-:Y:S01]  /*4a20*/  FADD.FTZ R16, -R30, R16 ;  /* 0x000000101e107221 */ /* 0x000fe20000010100 */
[--C-:B------:R-:W-:Y:S01]  /*4a30*/  FADD.FTZ R94, R94, R29.reuse ;  /* 0x0000001d5e5e7221 */ /* 0x100fe20000010000 */
[----:B------:R-:W-:Y:S01]  /*4a40*/  FMUL.FTZ R13, R13, R24 ;  /* 0x000000180d0d7220 */ /* 0x000fe20000410000 */
[----:B------:R-:W-:Y:S01]  /*4a50*/  PRMT R29, R71, 0x7632, R29 ;  /* 0x00007632471d7816 */ /* 0x000fe2000000001d */
[----:B------:R-:W4:Y:S01]  /*4a60*/  LDG.E.64.CONSTANT R86, desc[UR14][R86.64] ;  /* 0x0000000e56567981 */ /* 0x000f22000c1e9b00 */
[----:B0-----:R-:W-:Y:S01]  /*4a70*/  SHF.L.U32 R10, R22, 0x1, RZ ;  /* 0x00000001160a7819 */ /* 0x001fe200000006ff */
[----:B------:R-:W-:Y:S01]  /*4a80*/  FADD.FTZ R24, -R30, R15 ;  /* 0x0000000f1e187221 */ /* 0x000fe20000010100 */
[----:B------:R-:W-:Y:S02]  /*4a90*/  FMUL.FTZ R125, R9, R16 ;  /* 0x00000010097d7220 */ /* 0x000fe40000410000 */
[----:B------:R-:W-:Y:S01]  /*4aa0*/  IADD3 R88, P1, R10, UR16, RZ ;  /* 0x000000100a587c10 */ /* 0x000fe2000ff3e0ff */
[----:B------:R0:W-:Y:S01]  /*4ab0*/  STL [R1+0x90], R32 ;  /* 0x0000902001007387 */ /* 0x0001e20000100800 */
[----:B------:R-:W-:Y:S01]  /*4ac0*/  SHF.L.U32 R29, R29, 0x10, RZ ;  /* 0x000000101d1d7819 */ /* 0x000fe200000006ff */
[C---:B------:R-:W-:Y:S01]  /*4ad0*/  FMUL.FTZ R24, R9.reuse, R24 ;  /* 0x0000001809187220 */ /* 0x040fe20000410000 */
[----:B------:R-:W-:Y:S01]  /*4ae0*/  IADD3.X R89, R48, UR17, RZ, P1, !PT ;  /* 0x0000001130597c10 */ /* 0x000fe20008ffe4ff */
[----:B------:R-:W-:Y:S01]  /*4af0*/  FFMA.FTZ R90, R2, R125, R4 ;  /* 0x0000007d025a7223 */ /* 0x000fe20000010004 */
[----:B------:R-:W-:Y:S01]  /*4b00*/  PRMT R27, R74, 0x7632, R27 ;  /* 0x000076324a1b7816 */ /* 0x000fe2000000001b */
[----:B0-----:R-:W-:Y:S01]  /*4b10*/  FMUL.FTZ R32, R9, R25 ;  /* 0x0000001909207220 */ /* 0x001fe20000410000 */
[----:B------:R-:W-:Y:S01]  /*4b20*/  FADD.FTZ R29, -R30, R29 ;  /* 0x0000001d1e1d7221 */ /* 0x000fe20000010100 */
[----:B------:R-:W-:Y:S01]  /*4b30*/  FFMA.FTZ R15, R5, R24, R8 ;  /* 0x00000018050f7223 */ /* 0x000fe20000010008 */
[----:B------:R-:W4:Y:S01]  /*4b40*/  LDG.E.64.CONSTANT R88, desc[UR14][R88.64] ;  /* 0x0000000e58587981 */ /* 0x000f22000c1e9b00 */
[----:B------:R-:W-:Y:S01]  /*4b50*/  FFMA.FTZ R25, R0, R32, R3 ;  /* 0x0000002000197223 */ /* 0x000fe20000010003 */
[----:B------:R-:W-:Y:S01]  /*4b60*/  FMUL.FTZ R97, R90, -1.4426950216293334961 ;  /* 0xbfb8aa3b5a617820 */ /* 0x000fe20000410000 */
[----:B------:R-:W-:Y:S01]  /*4b70*/  SHF.L.U32 R27, R27, 0x10, RZ ;  /* 0x000000101b1b7819 */ /* 0x000fe200000006ff */
[----:B------:R-:W-:Y:S01]  /*4b80*/  FMUL.FTZ R29, R9, R29 ;  /* 0x0000001d091d7220 */ /* 0x000fe20000410000 */
[----:B------:R-:W-:Y:S01]  /*4b90*/  FMUL.FTZ R28, R25, -1.4426950216293334961 ;  /* 0xbfb8aa3b191c7820 */ /* 0x000fe20000410000 */
[----:B------:R-:W-:-:S02]  /*4ba0*/  FMUL.FTZ R98, R15, -1.4426950216293334961 ;  /* 0xbfb8aa3b0f627820 */ /* 0x000fc40000410000 */
[----:B------:R-:W0:Y:S01]  /*4bb0*/  MUFU.EX2 R97, R97 ;  /* 0x0000006100617308 */ /* 0x000e220000000800 */
[----:B------:R-:W-:Y:S01]  /*4bc0*/  FMUL.FTZ R26, R27, R26 ;  /* 0x0000001a1b1a7220 */ /* 0x000fe20000410000 */
[----:B------:R-:W-:Y:S01]  /*4bd0*/  FFMA.FTZ R27, R6, R29, R7 ;  /* 0x0000001d061b7223 */ /* 0x000fe20000010007 */
[----:B------:R-:W-:-:S05]  /*4be0*/  PRMT R116, R75, 0x7632, R116 ;  /* 0x000076324b747816 */ /* 0x000fca0000000074 */
[----:B------:R-:W1:Y:S01]  /*4bf0*/  MUFU.EX2 R28, R28 ;  /* 0x0000001c001c7308 */ /* 0x000e620000000800 */
[----:B------:R-:W-:Y:S01]  /*4c00*/  FMUL.FTZ R22, R27, -1.4426950216293334961 ;  /* 0xbfb8aa3b1b167820 */ /* 0x000fe20000410000 */
[----:B------:R-:W-:-:S06]  /*4c10*/  SHF.L.U32 R116, R116, 0x10, RZ ;  /* 0x0000001074747819 */ /* 0x000fcc00000006ff */
[----:B------:R-:W2:Y:S01]  /*4c20*/  MUFU.EX2 R98, R98 ;  /* 0x0000006200627308 */ /* 0x000ea20000000800 */
[----:B------:R-:W-:Y:S01]  /*4c30*/  SHF.L.U32 R124, R72, 0x10, RZ ;  /* 0x00000010487c7819 */ /* 0x000fe200000006ff */
[----:B------:R-:W-:Y:S01]  /*4c40*/  FMUL.FTZ R31, R116, R31 ;  /* 0x0000001f741f7220 */ /* 0x000fe20000410000 */
[----:B------:R-:W-:-:S05]  /*4c50*/  PRMT R116, R72, 0x7632, R116 ;  /* 0x0000763248747816 */ /* 0x000fca0000000074 */
[----:B------:R-:W2:Y:S01]  /*4c60*/  MUFU.EX2 R22, R22 ;  /* 0x0000001600167308 */ /* 0x000ea20000000800 */
[----:B------:R-:W-:Y:S01]  /*4c70*/  FADD.FTZ R124, -R30, R124 ;  /* 0x0000007c1e7c7221 */ /* 0x000fe20000010100 */
[----:B------:R-:W-:Y:S01]  /*4c80*/  SHF.L.U32 R123, R73, 0x10, RZ ;  /* 0x00000010497b7819 */ /* 0x000fe200000006ff */
[----:B0-----:R-:W-:Y:S01]  /*4c90*/  FADD.FTZ R97, R97, 1 ;  /* 0x3f80000061617421 */ /* 0x001fe20000010000 */
[CC--:B------:R-:W-:Y:S01]  /*4ca0*/  FFMA.FTZ R99, R0.reuse, R13.reuse, R99 ;  /* 0x0000000d00637223 */ /* 0x0c0fe20000010063 */
[----:B------:R-:W-:Y:S01]  /*4cb0*/  FMUL.FTZ R115, R0, R13 ;  /* 0x0000000d00737220 */ /* 0x000fe20000410000 */
[----:B------:R-:W-:Y:S01]  /*4cc0*/  SHF.L.U32 R116, R116, 0x10, RZ ;  /* 0x0000001074747819 */ /* 0x000fe200000006ff */
[----:B-1----:R-:W-:Y:S01]  /*4cd0*/  FADD.FTZ R28, R28, 1 ;  /* 0x3f8000001c1c7421 */ /* 0x002fe20000010000 */
[----:B------:R-:W-:Y:S01]  /*4ce0*/  FMUL.FTZ R124, R9, R124 ;  /* 0x0000007c097c7220 */ /* 0x000fe20000410000 */
[----:B--2---:R-:W-:Y:S01]  /*4cf0*/  FADD.FTZ R117, R98, 1 ;  /* 0x3f80000062757421 */ /* 0x004fe20000010000 */
[----:B------:R-:W-:Y:S01]  /*4d00*/  FADD.FTZ R123, -R30, R123 ;  /* 0x0000007b1e7b7221 */ /* 0x000fe20000010100 */
[-C--:B------:R-:W-:Y:S01]  /*4d10*/  FFMA.FTZ R95, R23, R26.reuse, R95 ;  /* 0x0000001a175f7223 */ /* 0x080fe2000001005f */
[----:B------:R-:W-:Y:S01]  /*4d20*/  FADD.FTZ R94, R94, R26 ;  /* 0x0000001a5e5e7221 */ /* 0x000fe20000010000 */
[CC--:B------:R-:W-:Y:S01]  /*4d30*/  FFMA.FTZ R98, R5.reuse, R26.reuse, R99 ;  /* 0x0000001a05627223 */ /* 0x0c0fe20000010063 */
[----:B------:R-:W-:Y:S01]  /*4d40*/  FFMA.FTZ R96, R34, R115, R96 ;  /* 0x0000007322607223 */ /* 0x000fe20000010060 */
[----:B------:R-:W-:Y:S01]  /*4d50*/  FMUL.FTZ R26, R5, R26 ;  /* 0x0000001a051a7220 */ /* 0x000fe20000410000 */
[----:B------:R-:W0:Y:S01]  /*4d60*/  MUFU.RCP R97, R97 ;  /* 0x0000006100617308 */ /* 0x000e220000001000 */
[----:B------:R-:W-:Y:S01]  /*4d70*/  FADD.FTZ R116, -R30, R116 ;  /* 0x000000741e747221 */ /* 0x000fe20000010100 */
[----:B------:R-:W-:Y:S01]  /*4d80*/  FFMA.FTZ R20, R0, R124, R3 ;  /* 0x0000007c00147223 */ /* 0x000fe20000010003 */
[----:B------:R-:W-:Y:S01]  /*4d90*/  FMUL.FTZ R123, R9, R123 ;  /* 0x0000007b097b7220 */ /* 0x000fe20000410000 */
[----:B------:R-:W-:Y:S01]  /*4da0*/  FFMA.FTZ R26, R23, R26, R96 ;  /* 0x0000001a171a7223 */ /* 0x000fe20000010060 */
[----:B------:R-:W-:-:S03]  /*4db0*/  FMUL.FTZ R23, R9, R116 ;  /* 0x0000007409177220 */ /* 0x000fc60000410000 */
[----:B------:R-:W1:Y:S01]  /*4dc0*/  MUFU.RCP R28, R28 ;  /* 0x0000001c001c7308 */ /* 0x000e620000001000 */
[----:B------:R-:W-:Y:S01]  /*4dd0*/  FMUL.FTZ R91, R20, -1.4426950216293334961 ;  /* 0xbfb8aa3b145b7820 */ /* 0x000fe20000410000 */
[----:B------:R-:W-:Y:S01]  /*4de0*/  FADD.FTZ R116, R22, 1 ;  /* 0x3f80000016747421 */ /* 0x000fe20000010000 */
[----:B------:R-:W-:Y:S01]  /*4df0*/  FFMA.FTZ R19, R2, R123, R4 ;  /* 0x0000007b02137223 */ /* 0x000fe20000010004 */
[----:B------:R-:W-:-:S04]  /*4e00*/  PRMT R115, R73, 0x7632, R115 ;  /* 0x0000763249737816 */ /* 0x000fc80000000073 */
[----:B------:R2:W1:Y:S01]  /*4e10*/  MUFU.RCP R99, R117 ;  /* 0x0000007500637308 */ /* 0x0004620000001000 */
[----:B------:R-:W-:Y:S01]  /*4e20*/  FMUL.FTZ R16, R19, -1.4426950216293334961 ;  /* 0xbfb8aa3b13107820 */ /* 0x000fe20000410000 */
[----:B------:R-:W-:-:S06]  /*4e30*/  SHF.L.U32 R115, R115, 0x10, RZ ;  /* 0x0000001073737819 */ /* 0x000fcc00000006ff */
[----:B------:R-:W1:Y:S01]  /*4e40*/  MUFU.EX2 R91, R91 ;  /* 0x0000005b005b7308 */ /* 0x000e620000000800 */
[----:B--2---:R-:W-:Y:S01]  /*4e50*/  FMUL.FTZ R117, R2, R14 ;  /* 0x0000000e02757220 */ /* 0x004fe20000410000 */
[----:B------:R-:W-:-:S06]  /*4e60*/  FADD.FTZ R115, -R30, R115 ;  /* 0x000000731e737221 */ /* 0x000fcc0000010100 */
[----:B------:R-:W2:Y:S01]  /*4e70*/  MUFU.RCP R116, R116 ;  /* 0x0000007400747308 */ /* 0x000ea20000001000 */
[----:B0-----:R-:W-:Y:S01]  /*4e80*/  FADD.FTZ R118, -R97, 1 ;  /* 0x3f80000061767421 */ /* 0x001fe20000010100 */
[----:B------:R-:W-:Y:S01]  /*4e90*/  FFMA.FTZ R117, R33, R117, R26 ;  /* 0x0000007521757223 */ /* 0x000fe2000001001a */
[----:B------:R-:W-:Y:S01]  /*4ea0*/  FMUL.FTZ R96, R6, R31 ;  /* 0x0000001f06607220 */ /* 0x000fe20000410000 */
[----:B------:R-:W-:Y:S01]  /*4eb0*/  FFMA.FTZ R119, R2, R14, R98 ;  /* 0x0000000e02777223 */ /* 0x000fe20000010062 */
[----:B------:R-:W-:-:S03]  /*4ec0*/  FFMA.FTZ R22, R5, R23, R8 ;  /* 0x0000001705167223 */ /* 0x000fc60000010008 */
[----:B------:R-:W0:Y:S01]  /*4ed0*/  MUFU.EX2 R16, R16 ;  /* 0x0000001000107308 */ /* 0x000e220000000800 */
[----:B------:R-:W-:Y:S01]  /*4ee0*/  FMUL.FTZ R26, R9, R115 ;  /* 0x00000073091a7220 */ /* 0x000fe20000410000 */
[----:B-1----:R-:W-:Y:S01]  /*4ef0*/  FADD.FTZ R98, -R28, 1 ;  /* 0x3f8000001c627421 */ /* 0x002fe20000010100 */
[----:B------:R-:W-:Y:S01]  /*4f00*/  FFMA.FTZ R118, R90, R118, 1 ;  /* 0x3f8000005a767423 */ /* 0x000fe20000010076 */
[C---:B------:R-:W-:Y:S01]  /*4f10*/  FFMA.FTZ R93, R21.reuse, R31, R93 ;  /* 0x0000001f155d7223 */ /* 0x040fe2000001005d */
[----:B------:R-:W-:Y:S01]  /*4f20*/  FFMA.FTZ R117, R21, R96, R117 ;  /* 0x0000006015757223 */ /* 0x000fe20000010075 */
[----:B------:R-:W-:Y:S01]  /*4f30*/  FADD.FTZ R90, -R99, 1 ;  /* 0x3f800000635a7421 */ /* 0x000fe20000010100 */
[----:B------:R-:W-:Y:S01]  /*4f40*/  FMUL.FTZ R115, R22, -1.4426950216293334961 ;  /* 0xbfb8aa3b16737820 */ /* 0x000fe20000410000 */
[----:B------:R-:W-:Y:S01]  /*4f50*/  FFMA.FTZ R21, R6, R26, R7 ;  /* 0x0000001a06157223 */ /* 0x000fe20000010007 */
[----:B------:R-:W-:Y:S01]  /*4f60*/  FFMA.FTZ R98, R25, R98, 1 ;  /* 0x3f80000019627423 */ /* 0x000fe20000010062 */
[----:B------:R-:W-:Y:S01]  /*4f70*/  FFMA.FTZ R90, R15, R90, 1 ;  /* 0x3f8000000f5a7423 */ /* 0x000fe2000001005a */
[----:B------:R-:W-:Y:S01]  /*4f80*/  FADD.FTZ R91, R91, 1 ;  /* 0x3f8000005b5b7421 */ /* 0x000fe20000010000 */
[----:B------:R-:W-:Y:S01]  /*4f90*/  FMUL.FTZ R25, R21, -1.4426950216293334961 ;  /* 0xbfb8aa3b15197820 */ /* 0x000fe20000410000 */
[----:B------:R-:W-:Y:S01]  /*4fa0*/  FMUL.FTZ R98, R28, R98 ;  /* 0x000000621c627220 */ /* 0x000fe20000410000 */
[----:B--2---:R-:W-:Y:S01]  /*4fb0*/  FADD.FTZ R28, -R116, 1 ;  /* 0x3f800000741c7421 */ /* 0x004fe20000010100 */
[----:B------:R-:W1:Y:S01]  /*4fc0*/  MUFU.EX2 R115, R115 ;  /* 0x0000007300737308 */ /* 0x000e620000000800 */
[----:B------:R-:W-:-:S02]  /*4fd0*/  FMUL.FTZ R99, R99, R90 ;  /* 0x0000005a63637220 */ /* 0x000fc40000410000 */
[----:B------:R-:W-:Y:S01]  /*4fe0*/  FFMA.FTZ R28, R27, R28, 1 ;  /* 0x3f8000001b1c7423 */ /* 0x000fe2000001001c */
[C---:B------:R-:W-:Y:S02]  /*4ff0*/  PRMT R27, R76.reuse, 0x7632, R27 ;  /* 0x000076324c1b7816 */ /* 0x040fe4000000001b */
[----:B------:R-:W-:Y:S02]  /*5000*/  SHF.L.U32 R15, R76, 0x10, RZ ;  /* 0x000000104c0f7819 */ /* 0x000fe400000006ff */
[----:B------:R0:W-:Y:S01]  /*5010*/  MUFU.RCP R90, R91 ;  /* 0x0000005b005a7308 */ /* 0x0001e20000001000 */
[----:B------:R-:W-:-:S07]  /*5020*/  SHF.L.U32 R27, R27, 0x10, RZ ;  /* 0x000000101b1b7819 */ /* 0x000fce00000006ff */
[----:B------:R-:W2:Y:S01]  /*5030*/  MUFU.EX2 R25, R25 ;  /* 0x0000001900197308 */ /* 0x000ea20000000800 */
[----:B0-----:R-:W-:Y:S01]  /*5040*/  FADD.FTZ R91, R16, 1 ;  /* 0x3f800000105b7421 */ /* 0x001fe20000010000 */
[----:B------:R-:W-:Y:S01]  /*5050*/  FMUL.FTZ R15, R15, R98 ;  /* 0x000000620f0f7220 */ /* 0x000fe20000410000 */
[----:B------:R-:W-:Y:S01]  /*5060*/  FADD.FTZ R96, R92, R31 ;  /* 0x0000001f5c607221 */ /* 0x000fe20000010000 */
[----:B------:R-:W-:Y:S01]  /*5070*/  PRMT R92, R77, 0x7632, R92 ;  /* 0x000076324d5c7816 */ /* 0x000fe2000000005c */
[----:B------:R-:W-:-:S03]  /*5080*/  FMUL.FTZ R99, R27, R99 ;  /* 0x000000631b637220 */ /* 0x000fc60000410000 */
[----:B------:R-:W0:Y:S01]  /*5090*/  MUFU.RCP R91, R91 ;  /* 0x0000005b005b7308 */ /* 0x000e220000001000 */
[----:B------:R-:W-:Y:S01]  /*50a0*/  FMUL.FTZ R27, R0, R15 ;  /* 0x0000000f001b7220 */ /* 0x000fe20000410000 */
[----:B------:R-:W-:Y:S01]  /*50b0*/  FFMA.FTZ R31, R6, R31, R119 ;  /* 0x0000001f061f7223 */ /* 0x000fe20000010077 */
[----:B------:R-:W-:Y:S01]  /*50c0*/  FMUL.FTZ R118, R97, R118 ;  /* 0x0000007661767220 */ /* 0x000fe20000410000 */
[----:B------:R-:W-:Y:S01]  /*50d0*/  SHF.L.U32 R92, R92, 0x10, RZ ;  /* 0x000000105c5c7819 */ /* 0x000fe200000006ff */
[----:B------:R-:W-:Y:S01]  /*50e0*/  FMUL.FTZ R28, R116, R28 ;  /* 0x0000001c741c7220 */ /* 0x000fe20000410000 */
[----:B-1----:R-:W-:Y:S01]  /*50f0*/  FADD.FTZ R97, R115, 1 ;  /* 0x3f80000073617421 */ /* 0x002fe20000010000 */
[----:B------:R-:W-:Y:S01]  /*5100*/  FFMA.FTZ R27, R32, R27, R117 ;  /* 0x0000001b201b7223 */ /* 0x000fe20000010075 */
[----:B------:R-:W-:Y:S01]  /*5110*/  FMUL.FTZ R115, R5, R99 ;  /* 0x0000006305737220 */ /* 0x000fe20000410000 */
[----:B------:R-:W-:Y:S01]  /*5120*/  FFMA.FTZ R31, R0, R15, R31 ;  /* 0x0000000f001f7223 */ /* 0x000fe2000001001f */
[----:B------:R-:W-:Y:S01]  /*5130*/  FMUL.FTZ R98, R92, R28 ;  /* 0x0000001c5c627220 */ /* 0x000fe20000410000 */
[----:B--2---:R-:W-:Y:S01]  /*5140*/  FADD.FTZ R25, R25, 1 ;  /* 0x3f80000019197421 */ /* 0x004fe20000010000 */
[----:B------:R-:W-:Y:S01]  /*5150*/  STL [R1+0x28], R35 ;  /* 0x0000282301007387 */ /* 0x000fe20000100800 */
[C---:B------:R-:W-:Y:S01]  /*5160*/  FFMA.FTZ R92, R24.reuse, R99, R95 ;  /* 0x00000063185c7223 */ /* 0x040fe2000001005f */
[----:B------:R-:W-:Y:S01]  /*5170*/  FFMA.FTZ R115, R24, R115, R27 ;  /* 0x0000007318737223 */ /* 0x000fe2000001001b */
[----:B------:R-:W-:Y:S01]  /*5180*/  FADD.FTZ R27, R94, R99 ;  /* 0x000000635e1b7221 */ /* 0x000fe20000010000 */
[----:B------:R-:W-:Y:S01]  /*5190*/  STL [R1+0x20], R38 ;  /* 0x0000202601007387 */ /* 0x000fe20000100800 */
[----:B------:R-:W-:Y:S01]  /*51a0*/  FADD.FTZ R95, -R90, 1 ;  /* 0x3f8000005a5f7421 */ /* 0x000fe20000010100 */
[----:B------:R-:W-:Y:S01]  /*51b0*/  FFMA.FTZ R99, R5, R99, R31 ;  /* 0x0000006305637223 */ /* 0x000fe2000001001f */
[----:B------:R-:W-:Y:S01]  /*51c0*/  SHF.L.U32 R16, R77, 0x10, RZ ;  /* 0x000000104d107819 */ /* 0x000fe200000006ff */
[----:B------:R-:W-:Y:S01]  /*51d0*/  STL [R1+0x14], R34 ;  /* 0x0000142201007387 */ /* 0x000fe20000100800 */
[----:B------:R1:W-:Y:S01]  /*51e0*/  MUFU.RCP R31, R25 ;  /* 0x00000019001f7308 */ /* 0x0003e20000001000 */
[----:B------:R-:W-:-:S02]  /*51f0*/  FFMA.FTZ R95, R20, R95, 1 ;  /* 0x3f800000145f7423 */ /* 0x000fc4000001005f */
[----:B------:R-:W-:Y:S01]  /*5200*/  STL [R1+0x10], R33 ;  /* 0x0000102101007387 */ /* 0x000fe20000100800 */
[----:B------:R-:W-:-:S03]  /*5210*/  IADD3.X R20, RZ, R17, RZ, P5, !PT ;  /* 0x00000011ff147210 */ /* 0x000fc60002ffe4ff */
[----:B------:R2:W-:Y:S01]  /*5220*/  STL [R1+0x8c], R46 ;  /* 0x00008c2e01007387 */ /* 0x0005e20000100800 */
[----:B------:R-:W3:Y:S01]  /*5230*/  MUFU.RCP R97, R97 ;  /* 0x0000006100617308 */ /* 0x000ee20000001000 */
[----:B-1----:R-:W-:Y:S01]  /*5240*/  FFMA.FTZ R25, R29, R98, R93 ;  /* 0x000000621d197223 */ /* 0x002fe2000001005d */
[----:B0-----:R-:W-:Y:S01]  /*5250*/  FADD.FTZ R93, -R91, 1 ;  /* 0x3f8000005b5d7421 */ /* 0x001fe20000010100 */
[----:B------:R0:W-:Y:S01]  /*5260*/  STL [R1+0x88], R47 ;  /* 0x0000882f01007387 */ /* 0x0001e20000100800 */
[----:B------:R-:W-:Y:S01]  /*5270*/  FMUL.FTZ R16, R16, R118 ;  /* 0x0000007610107220 */ /* 0x000fe20000410000 */
[----:B------:R-:W-:Y:S01]  /*5280*/  FMUL.FTZ R17, R90, R95 ;  /* 0x0000005f5a117220 */ /* 0x000fe20000410000 */
[----:B------:R-:W-:Y:S01]  /*5290*/  FFMA.FTZ R93, R19, R93, 1 ;  /* 0x3f800000135d7423 */ /* 0x000fe2000001005d */
[C---:B--2---:R-:W-:Y:S02]  /*52a0*/  SHF.L.U64.HI R46, R18.reuse, 0x1, R20 ;  /* 0x00000001122e7819 */ /* 0x044fe40000010214 */
[----:B0-----:R-:W-:Y:S01]  /*52b0*/  SHF.L.U32 R47, R18, 0x1, RZ ;  /* 0x00000001122f7819 */ /* 0x001fe200000006ff */
[----:B------:R-:W-:-:S03]  /*52c0*/  FMUL.FTZ R24, R2, R16 ;  /* 0x0000001002187220 */ /* 0x000fc60000410000 */
[----:B------:R-:W-:Y:S01]  /*52d0*/  IADD3 R90, P0, R47, UR16, RZ ;  /* 0x000000102f5a7c10 */ /* 0x000fe2000ff1e0ff */
[----:B------:R-:W-:Y:S01]  /*52e0*/  FMUL.FTZ R18, R91, R93 ;  /* 0x0000005d5b127220 */ /* 0x000fe20000410000 */
[----:B------:R-:W-:Y:S02]  /*52f0*/  FFMA.FTZ R94, R125, R24, R115 ;  /* 0x000000187d5e7223 */ /* 0x000fe40000010073 */
[----:B------:R-:W-:Y:S01]  /*5300*/  IADD3.X R91, R46, UR17, RZ, P0, !PT ;  /* 0x000000112e5b7c10 */ /* 0x000fe200087fe4ff */
[----:B------:R-:W-:Y:S01]  /*5310*/  FFMA.FTZ R24, R2, R16, R99 ;  /* 0x0000001002187223 */ /* 0x000fe20000010063 */
[----:B------:R-:W-:Y:S01]  /*5320*/  PRMT R93, R79, 0x7632, R93 ;  /* 0x000076324f5d7816 */ /* 0x000fe2000000005d */
[-C--:B------:R-:W-:Y:S01]  /*5330*/  FMUL.FTZ R99, R6, R98.reuse ;  /* 0x0000006206637220 */ /* 0x080fe20000410000 */
[----:B------:R-:W-:Y:S01]  /*5340*/  FADD.FTZ R28, R96, R98 ;  /* 0x00000062601c7221 */ /* 0x000fe20000010000 */
[----:B------:R-:W-:Y:S01]  /*5350*/  FFMA.FTZ R24, R6, R98, R24 ;  /* 0x0000006206187223 */ /* 0x000fe20000010018 */
[----:B------:R-:W2:Y:S01]  /*5360*/  LDG.E.64.CONSTANT R90, desc[UR14][R90.64] ;  /* 0x0000000e5a5a7981 */ /* 0x000ea2000c1e9b00 */
[----:B---3--:R-:W-:Y:S01]  /*5370*/  FADD.FTZ R98, -R97, 1 ;  /* 0x3f80000061627421 */ /* 0x008fe20000010100 */
[----:B------:R-:W-:Y:S01]  /*5380*/  FADD.FTZ R20, -R31, 1 ;  /* 0x3f8000001f147421 */ /* 0x000fe20000010100 */
[----:B------:R-:W-:Y:S01]  /*5390*/  SHF.L.U32 R93, R93, 0x10, RZ ;  /* 0x000000105d5d7819 */ /* 0x000fe200000006ff */
[----:B------:R-:W-:Y:S01]  /*53a0*/  STL [R1+0xc], R32 ;  /* 0x00000c2001007387 */ /* 0x000fe20000100800 */
[----:B------:R-:W-:Y:S01]  /*53b0*/  SHF.L.U32 R19, R78, 0x10, RZ ;  /* 0x000000104e137819 */ /* 0x000fe200000006ff */
[----:B------:R-:W-:Y:S01]  /*53c0*/  FFMA.FTZ R98, R22, R98, 1 ;  /* 0x3f80000016627423 */ /* 0x000fe20000010062 */
[----:B------:R-:W-:Y:S01]  /*53d0*/  FFMA.FTZ R21, R21, R20, 1 ;  /* 0x3f80000015157423 */ /* 0x000fe20000010014 */
[----:B------:R-:W-:Y:S01]  /*53e0*/  PRMT R115, R80, 0x7632, R115 ;  /* 0x0000763250737816 */ /* 0x000fe20000000073 */
[----:B------:R-:W-:Y:S01]  /*53f0*/  FADD.FTZ R93, -R30, R93 ;  /* 0x0000005d1e5d7221 */ /* 0x000fe20000010100 */
[----:B------:R-:W-:Y:S01]  /*5400*/  PRMT R22, R78, 0x7632, R22 ;  /* 0x000076324e167816 */ /* 0x000fe20000000016 */
[----:B------:R-:W-:Y:S01]  /*5410*/  FMUL.FTZ R98, R97, R98 ;  /* 0x0000006261627220 */ /* 0x000fe20000410000 */
[----:B------:R-:W-:Y:S01]  /*5420*/  FADD.FTZ R122, -R30, R19 ;  /* 0x000000131e7a7221 */ /* 0x000fe20000010100 */
[----:B------:R-:W-:Y:S01]  /*5430*/  SHF.L.U32 R115, R115, 0x10, RZ ;  /* 0x0000001073737819 */ /* 0x000fe200000006ff */
[----:B------:R-:W-:Y:S01]  /*5440*/  FMUL.FTZ R97, R31, R21 ;  /* 0x000000151f617220 */ /* 0x000fe20000410000 */
[----:B------:R-:W-:Y:S01]  /*5450*/  FMUL.FTZ R21, R9, R93 ;  /* 0x0000005d09157220 */ /* 0x000fe20000410000 */
[----:B------:R-:W-:Y:S01]  /*5460*/  SHF.L.U32 R19, R79, 0x10, RZ ;  /* 0x000000104f137819 */ /* 0x000fe200000006ff */
[----:B------:R-:W-:Y:S01]  /*5470*/  UIADD3 UR10, UP0, UR10, 0x4, URZ ;  /* 0x000000040a0a7890 */ /* 0x000fe2000ff1e03f */
[----:B------:R-:W-:Y:S01]  /*5480*/  SHF.L.U32 R22, R22, 0x10, RZ ;  /* 0x0000001016167819 */ /* 0x000fe200000006ff */
[----:B------:R-:W-:Y:S01]  /*5490*/  ULDC.64 UR16, c[0x0][0x258] ;  /* 0x0000960000107ab9 */ /* 0x000fe20000000a00 */
[----:B------:R-:W-:Y:S01]  /*54a0*/  PRMT R93, R81, 0x7632, R93 ;  /* 0x00007632515d7816 */ /* 0x000fe2000000005d */
[----:B------:R-:W-:Y:S01]  /*54b0*/  FMUL.FTZ R122, R9, R122 ;  /* 0x0000007a097a7220 */ /* 0x000fe20000410000 */
[----:B------:R-:W-:Y:S01]  /*54c0*/  FMUL.FTZ R98, R115, R98 ;  /* 0x0000006273627220 */ /* 0x000fe20000410000 */
[C---:B------:R-:W-:Y:S01]  /*54d0*/  FADD.FTZ R121, -R30.reuse, R19 ;  /* 0x000000131e797221 */ /* 0x040fe20000010100 */
[----:B------:R-:W-:Y:S01]  /*54e0*/  SHF.L.U32 R115, R93, 0x10, RZ ;  /* 0x000000105d737819 */ /* 0x000fe200000006ff */
[----:B------:R-:W-:Y:S01]  /*54f0*/  FADD.FTZ R22, -R30, R22 ;  /* 0x000000161e167221 */ /* 0x000fe20000010100 */
[----:B------:R-:W-:Y:S01]  /*5500*/  FFMA.FTZ R19, R0, R122, R3 ;  /* 0x0000007a00137223 */ /* 0x000fe20000010003 */
[----:B------:R-:W-:-:S02]  /*5510*/  FFMA.FTZ R31, R6, R21, R7 ;  /* 0x00000015061f7223 */ /* 0x000fc40000010007 */
[----:B------:R-:W-:Y:S01]  /*5520*/  FMUL.FTZ R22, R9, R22 ;  /* 0x0000001609167220 */ /* 0x000fe20000410000 */
[----:B------:R-:W-:Y:S01]  /*5530*/  FMUL.FTZ R97, R115, R97 ;  /* 0x0000006173617220 */ /* 0x000fe20000410000 */
[----:B------:R-:W-:Y:S01]  /*5540*/  FMUL.FTZ R95, R19, -1.4426950216293334961 ;  /* 0xbfb8aa3b135f7820 */ /* 0x000fe20000410000 */
[----:B------:R-:W-:Y:S01]  /*5550*/  FMUL.FTZ R93, R31, -1.4426950216293334961 ;  /* 0xbfb8aa3b1f5d7820 */ /* 0x000fe20000410000 */
[----:B------:R-:W-:Y:S01]  /*5560*/  SHF.L.U32 R115, R80, 0x10, RZ ;  /* 0x0000001050737819 */ /* 0x000fe200000006ff */
[----:B------:R-:W-:Y:S01]  /*5570*/  FFMA.FTZ R29, R29, R99, R94 ;  /* 0x000000631d1d7223 */ /* 0x000fe2000001005e */
[----:B------:R-:W-:Y:S02]  /*5580*/  FFMA.FTZ R94, R5, R22, R8 ;  /* 0x00000016055e7223 */ /* 0x000fe40000010008 */
[----:B------:R-:W0:Y:S01]  /*5590*/  MUFU.EX2 R95, R95 ;  /* 0x0000005f005f7308 */ /* 0x000e220000000800 */
[----:B------:R-:W-:Y:S01]  /*55a0*/  FMUL.FTZ R17, R115, R17 ;  /* 0x0000001173117220 */ /* 0x000fe20000410000 */
[----:B------:R-:W-:-:S03]  /*55b0*/  FMUL.FTZ R99, R94, -1.4426950216293334961 ;  /* 0xbfb8aa3b5e637820 */ /* 0x000fc60000410000 */
[----:B------:R-:W-:-:S03]  /*55c0*/  FMUL.FTZ R116, R0, R17 ;  /* 0x0000001100747220 */ /* 0x000fc60000410000 */
[----:B------:R-:W1:Y:S01]  /*55d0*/  MUFU.EX2 R93, R93 ;  /* 0x0000005d005d7308 */ /* 0x000e620000000800 */
[----:B------:R-:W-:Y:S01]  /*55e0*/  FFMA.FTZ R29, R124, R116, R29 ;  /* 0x000000747c1d7223 */ /* 0x000fe2000001001d */
[----:B------:R-:W-:Y:S01]  /*55f0*/  FMUL.FTZ R116, R5, R98 ;  /* 0x0000006205747220 */ /* 0x000fe20000410000 */
[----:B------:R-:W-:-:S05]  /*5600*/  FMUL.FTZ R121, R9, R121 ;  /* 0x0000007909797220 */ /* 0x000fca0000410000 */
[----:B------:R-:W3:Y:S01]  /*5610*/  MUFU.EX2 R99, R99 ;  /* 0x0000006300637308 */ /* 0x000ee20000000800 */
[C---:B------:R-:W-:Y:S01]  /*5620*/  FFMA.FTZ R29, R23.reuse, R116, R29 ;  /* 0x00000074171d7223 */ /* 0x040fe2000001001d */
[----:B------:R-:W-:Y:S01]  /*5630*/  FFMA.FTZ R23, R23, R98, R92 ;  /* 0x0000006217177223 */ /* 0x000fe2000001005c */
[----:B------:R-:W-:Y:S01]  /*5640*/  STL [R1+0x84], R48 ;  /* 0x0000843001007387 */ /* 0x000fe20000100800 */
[----:B------:R-:W-:Y:S01]  /*5650*/  IADD3 R92, P0, R10, UR22, RZ ;  /* 0x000000160a5c7c10 */ /* 0x000fe2000ff1e0ff */
[----:B------:R-:W-:Y:S02]  /*5660*/  FFMA.FTZ R20, R2, R121, R4 ;  /* 0x0000007902147223 */ /* 0x000fe40000010004 */
[----:B------:R1:W-:Y:S01]  /*5670*/  STL [R1+0x80], R10 ;  /* 0x0000800a01007387 */ /* 0x0003e20000100800 */
[----:B0-----:R-:W-:Y:S01]  /*5680*/  FADD.FTZ R95, R95, 1 ;  /* 0x3f8000005f5f7421 */ /* 0x001fe20000010000 */
[----:B------:R-:W-:Y:S01]  /*5690*/  SHF.L.U32 R115, R81, 0x10, RZ ;  /* 0x0000001051737819 */ /* 0x000fe200000006ff */
[----:B------:R-:W-:Y:S01]  /*56a0*/  FMUL.FTZ R96, R20, -1.4426950216293334961 ;  /* 0xbfb8aa3b14607820 */ /* 0x000fe20000410000 */
[----:B-1----:R-:W-:Y:S01]  /*56b0*/  FADD.FTZ R10, R27, R98 ;  /* 0x000000621b0a7221 */ /* 0x002fe20000010000 */
[----:B------:R-:W-:Y:S01]  /*56c0*/  FADD.FTZ R27, R93, 1 ;  /* 0x3f8000005d1b7421 */ /* 0x000fe20000010000 */
[----:B------:R-:W-:Y:S01]  /*56d0*/  IADD3.X R93, R48, UR23, RZ, P0, !PT ;  /* 0x00000017305d7c10 */ /* 0x000fe200087fe4ff */
[----:B------:R-:W0:Y:S01]  /*56e0*/  MUFU.RCP R95, R95 ;  /* 0x0000005f005f7308 */ /* 0x000e220000001000 */
[----:B------:R-:W-:Y:S01]  /*56f0*/  FMUL.FTZ R18, R115, R18 ;  /* 0x0000001273127220 */ /* 0x000fe20000410000 */
[----:B---3--:R-:W-:Y:S01]  /*5700*/  FADD.FTZ R115, R99, 1 ;  /* 0x3f80000063737421 */ /* 0x008fe20000010000 */
[----:B------:R-:W-:-:S02]  /*5710*/  FFMA.FTZ R99, R0, R17, R24 ;  /* 0x0000001100637223 */ /* 0x000fc40000010018 */
[----:B------:R-:W3:Y:S03]  /*5720*/  LDG.E.64.CONSTANT R92, desc[UR14][R92.64] ;  /* 0x0000000e5c5c7981 */ /* 0x000ee6000c1e9b00 */
[----:B------:R-:W1:Y:S01]  /*5730*/  MUFU.EX2 R96, R96 ;  /* 0x0000006000607308 */ /* 0x000e620000000800 */
[----:B------:R-:W-:Y:S01]  /*5740*/  FFMA.FTZ R98, R5, R98, R99 ;  /* 0x0000006205627223 */ /* 0x000fe20000010063 */
[----:B------:R-:W-:-:S06]  /*5750*/  FMUL.FTZ R99, R2, R18 ;  /* 0x0000001202637220 */ /* 0x000fcc0000410000 */
[----:B------:R-:W1:Y:S01]  /*5760*/  MUFU.RCP R24, R115 ;  /* 0x0000007300187308 */ /* 0x000e620000001000 */
[----:B------:R-:W-:Y:S01]  /*5770*/  FFMA.FTZ R29, R123, R99, R29 ;  /* 0x000000637b1d7223 */ /* 0x000fe2000001001d */
[----:B------:R-:W-:-:S04]  /*5780*/  FMUL.FTZ R99, R6, R97 ;  /* 0x0000006106637220 */ /* 0x000fc80000410000 */
[----:B------:R-:W-:Y:S01]  /*5790*/  FFMA.FTZ R29, R26, R99, R29 ;  /* 0x000000631a1d7223 */ /* 0x000fe2000001001d */
[----:B0-----:R-:W-:Y:S01]  /*57a0*/  FADD.FTZ R99, -R95, 1 ;  /* 0x3f8000005f637421 */ /* 0x001fe20000010100 */
[----:B-1----:R-:W-:-:S03]  /*57b0*/  FADD.FTZ R96, R96, 1 ;  /* 0x3f80000060607421 */ /* 0x002fc60000010000 */
[----:B------:R-:W-:Y:S01]  /*57c0*/  FFMA.FTZ R99, R19, R99, 1 ;  /* 0x3f80000013637423 */ /* 0x000fe20000010063 */
[----:B------:R-:W-:Y:S02]  /*57d0*/  FADD.FTZ R19, -R24, 1 ;  /* 0x3f80000018137421 */ /* 0x000fe40000010100 */
[----:B------:R-:W0:Y:S02]  /*57e0*/  MUFU.RCP R96, R96 ;  /* 0x0000006000607308 */ /* 0x000e240000001000 */
[----:B------:R-:W-:Y:S01]  /*57f0*/  FFMA.FTZ R19, R94, R19, 1 ;  /* 0x3f8000005e137423 */ /* 0x000fe20000010013 */
[----:B------:R-:W-:Y:S01]  /*5800*/  IADD3 R94, P0, R47, UR22, RZ ;  /* 0x000000162f5e7c10 */ /* 0x000fe2000ff1e0ff */
[----:B------:R-:W-:-:S04]  /*5810*/  FMUL.FTZ R99, R95, R99 ;  /* 0x000000635f637220 */ /* 0x000fc80000410000 */
[----:B------:R-:W1:Y:S01]  /*5820*/  MUFU.RCP R27, R27 ;  /* 0x0000001b001b7308 */ /* 0x000e620000001000 */
[----:B------:R-:W-:Y:S01]  /*5830*/  IADD3.X R95, R46, UR23, RZ, P0, !PT ;  /* 0x000000172e5f7c10 */ /* 0x000fe200087fe4ff */
[----:B------:R-:W-:Y:S01]  /*5840*/  FFMA.FTZ R98, R2, R18, R98 ;  /* 0x0000001202627223 */ /* 0x000fe20000010062 */
[----:B------:R-:W-:-:S04]  /*5850*/  FFMA.FTZ R26, R26, R97, R25 ;  /* 0x000000611a1a7223 */ /* 0x000fc80000010019 */
[----:B------:R-:W3:Y:S01]  /*5860*/  LDG.E.64.CONSTANT R94, desc[UR14][R94.64] ;  /* 0x0000000e5e5e7981 */ /* 0x000ee2000c1e9b00 */
[----:B------:R-:W-:Y:S01]  /*5870*/  FADD.FTZ R28, R28, R97 ;  /* 0x000000611c1c7221 */ /* 0x000fe20000010000 */
[----:B------:R-:W-:Y:S01]  /*5880*/  FFMA.FTZ R25, R6, R97, R98 ;  /* 0x0000006106197223 */ /* 0x000fe20000010062 */
[----:B0-----:R-:W-:-:S04]  /*5890*/  FADD.FTZ R97, -R96, 1 ;  /* 0x3f80000060617421 */ /* 0x001fc80000010100 */
[----:B------:R-:W-:Y:S01]  /*58a0*/  FFMA.FTZ R20, R20, R97, 1 ;  /* 0x3f80000014147423 */ /* 0x000fe20000010061 */
[----:B-1----:R-:W-:-:S03]  /*58b0*/  FADD.FTZ R98, -R27, 1 ;  /* 0x3f8000001b627421 */ /* 0x002fc60000010100 */
[----:B------:R-:W-:Y:S01]  /*58c0*/  FMUL.FTZ R20, R96, R20 ;  /* 0x0000001460147220 */ /* 0x000fe20000410000 */
[----:B------:R-:W-:Y:S01]  /*58d0*/  FFMA.FTZ R98, R31, R98, 1 ;  /* 0x3f8000001f627423 */ /* 0x000fe20000010062 */
[----:B------:R-:W-:Y:S01]  /*58e0*/  SHF.L.U32 R31, R82, 0x10, RZ ;  /* 0x00000010521f7819 */ /* 0x000fe200000006ff */
[----:B------:R-:W-:Y:S02]  /*58f0*/  FMUL.FTZ R96, R24, R19 ;  /* 0x0000001318607220 */ /* 0x000fe40000410000 */
[----:B------:R-:W-:Y:S01]  /*5900*/  FMUL.FTZ R24, R27, R98 ;  /* 0x000000621b187220 */ /* 0x000fe20000410000 */
[----:B------:R-:W-:Y:S01]  /*5910*/  PRMT R27, R82, 0x7632, R27 ;  /* 0x00007632521b7816 */ /* 0x000fe2000000001b */
[----:B------:R-:W-:Y:S01]  /*5920*/  FMUL.FTZ R19, R31, R99 ;  /* 0x000000631f137220 */ /* 0x000fe20000410000 */
[----:B------:R-:W-:Y:S02]  /*5930*/  SHF.L.U32 R31, R84, 0x10, RZ ;  /* 0x00000010541f7819 */ /* 0x000fe400000006ff */
[----:B------:R-:W-:Y:S01]  /*5940*/  SHF.L.U32 R27, R27, 0x10, RZ ;  /* 0x000000101b1b7819 */ /* 0x000fe200000006ff */
[----:B------:R-:W-:-:S02]  /*5950*/  FMUL.FTZ R97, R0, R19 ;  /* 0x0000001300617220 */ /* 0x000fc40000410000 */
[--C-:B------:R-:W-:Y:S01]  /*5960*/  FADD.FTZ R120, -R30, R31.reuse ;  /* 0x0000001f1e787221 */ /* 0x100fe20000010100 */
[----:B------:R-:W-:Y:S01]  /*5970*/  PRMT R31, R84, 0x7632, R31 ;  /* 0x00007632541f7816 */ /* 0x000fe2000000001f */
[----:B------:R-:W-:Y:S01]  /*5980*/  FMUL.FTZ R27, R27, R96 ;  /* 0x000000601b1b7220 */ /* 0x000fe20000410000 */
[----:B------:R-:W-:Y:S01]  /*5990*/  SHF.L.U32 R119, R85, 0x10, RZ ;  /* 0x0000001055777819 */ /* 0x000fe200000006ff */
[----:B------:R0:W-:Y:S01]  /*59a0*/  STL [R1+0x7c], R46 ;  /* 0x00007c2e01007387 */ /* 0x0001e20000100800 */
[----:B------:R-:W-:Y:S01]  /*59b0*/  FMUL.FTZ R120, R9, R120 ;  /* 0x0000007809787220 */ /* 0x000fe20000410000 */
[----:B------:R-:W-:Y:S01]  /*59c0*/  FFMA.FTZ R29, R122, R97, R29 ;  /* 0x000000617a1d7223 */ /* 0x000fe2000001001d */
[-C--:B------:R-:W-:Y:S01]  /*59d0*/  FMUL.FTZ R96, R5, R27.reuse ;  /* 0x0000001b05607220 */ /* 0x080fe20000410000 */
[----:B------:R-:W-:Y:S01]  /*59e0*/  SHF.L.U32 R31, R31, 0x10, RZ ;  /* 0x000000101f1f7819 */ /* 0x000fe200000006ff */
[----:B------:R-:W-:Y:S01]  /*59f0*/  FADD.FTZ R119, -R30, R119 ;  /* 0x000000771e777221 */ /* 0x000fe20000010100 */
[----:B------:R-:W-:Y:S01]  /*5a00*/  PRMT R98, R83, 0x7632, R98 ;  /* 0x0000763253627816 */ /* 0x000fe20000000062 */
[----:B------:R-:W-:Y:S01]  /*5a10*/  FFMA.FTZ R99, R0, R120, R3 ;  /* 0x0000007800637223 */ /* 0x000fe20000010003 */
[C-C-:B0-----:R-:W-:Y:S01]  /*5a20*/  FFMA.FTZ R46, R22.reuse, R27, R23.reuse ;  /* 0x0000001b162e7223 */ /* 0x141fe20000010017 */
[----:B------:R-:W-:Y:S01]  /*5a30*/  PRMT R23, R85, 0x7632, R23 ;  /* 0x0000763255177816 */ /* 0x000fe20000000017 */
[----:B------:R-:W-:Y:S01]  /*5a40*/  FFMA.FTZ R29, R22, R96, R29 ;  /* 0x00000060161d7223 */ /* 0x000fe2000001001d */
[----:B------:R-:W-:Y:S01]  /*5a50*/  FADD.FTZ R22, -R30, R31 ;  /* 0x0000001f1e167221 */ /* 0x000fe20000010100 */
[----:B------:R-:W-:Y:S01]  /*5a60*/  FMUL.FTZ R119, R9, R119 ;  /* 0x0000007709777220 */ /* 0x000fe20000410000 */
[----:B------:R-:W-:Y:S01]  /*5a70*/  SHF.L.U32 R23, R23, 0x10, RZ ;  /* 0x0000001017177819 */ /* 0x000fe200000006ff */
[----:B------:R-:W-:Y:S01]  /*5a80*/  FMUL.FTZ R97, R99, -1.4426950216293334961 ;  /* 0xbfb8aa3b63617820 */ /* 0x000fe20000410000 */
[----:B------:R-:W-:Y:S01]  /*5a90*/  SHF.L.U32 R98, R98, 0x10, RZ ;  /* 0x0000001062627819 */ /* 0x000fe200000006ff */
[----:B------:R-:W-:Y:S01]  /*5aa0*/  FMUL.FTZ R22, R9, R22 ;  /* 0x0000001609167220 */ /* 0x000fe20000410000 */
[----:B------:R-:W-:Y:S01]  /*5ab0*/  FFMA.FTZ R31, R2, R119, R4 ;  /* 0x00000077021f7223 */ /* 0x000fe20000010004 */
[----:B------:R-:W-:-:S02]  /*5ac0*/  FADD.FTZ R23, -R30, R23 ;  /* 0x000000171e177221 */ /* 0x000fc40000010100 */
[----:B------:R-:W-:Y:S01]  /*5ad0*/  FMUL.FTZ R24, R98, R24 ;  /* 0x0000001862187220 */ /* 0x000fe20000410000 */
[----:B------:R-:W0:Y:S01]  /*5ae0*/  MUFU.EX2 R97, R97 ;  /* 0x0000006100617308 */ /* 0x000e220000000800 */
[----:B------:R-:W-:Y:S01]  /*5af0*/  FFMA.FTZ R98, R5, R22, R8 ;  /* 0x0000001605627223 */ /* 0x000fe20000010008 */
[----:B------:R-:W-:Y:S01]  /*5b00*/  FMUL.FTZ R116, R31, -1.4426950216293334961 ;  /* 0xbfb8aa3b1f747820 */ /* 0x000fe20000410000 */
[----:B------:R-:W-:Y:S02]  /*5b10*/  FMUL.FTZ R23, R9, R23 ;  /* 0x0000001709177220 */ /* 0x000fe40000410000 */
[----:B------:R-:W-:Y:S02]  /*5b20*/  FMUL.FTZ R115, R98, -1.4426950216293334961 ;  /* 0xbfb8aa3b62737820 */ /* 0x000fe40000410000 */
[----:B------:R-:W-:Y:S01]  /*5b30*/  FFMA.FTZ R96, R6, R23, R7 ;  /* 0x0000001706607223 */ /* 0x000fe20000010007 */
[----:B------:R-:W1:Y:S03]  /*5b40*/  MUFU.EX2 R116, R116 ;  /* 0x0000007400747308 */ /* 0x000e660000000800 */
[----:B------:R-:W-:Y:S01]  /*5b50*/  FMUL.FTZ R117, R96, -1.4426950216293334961 ;  /* 0xbfb8aa3b60757820 */ /* 0x000fe20000410000 */
[----:B------:R-:W-:-:S04]  /*5b60*/  SHF.L.U32 R118, R83, 0x10, RZ ;  /* 0x0000001053767819 */ /* 0x000fc800000006ff */
[----:B------:R-:W4:Y:S01]  /*5b70*/  MUFU.EX2 R115, R115 ;  /* 0x0000007300737308 */ /* 0x000f220000000800 */
[----:B0-----:R-:W-:Y:S01]  /*5b80*/  FADD.FTZ R97, R97, 1 ;  /* 0x3f80000061617421 */ /* 0x001fe20000010000 */
[----:B------:R-:W-:Y:S01]  /*5b90*/  FFMA.FTZ R25, R0, R19, R25 ;  /* 0x0000001300197223 */ /* 0x000fe20000010019 */
[----:B------:R-:W-:-:S05]  /*5ba0*/  FMUL.FTZ R20, R118, R20 ;  /* 0x0000001476147220 */ /* 0x000fca0000410000 */
[----:B------:R-:W0:Y:S01]  /*5bb0*/  MUFU.EX2 R117, R117 ;  /* 0x0000007500757308 */ /* 0x000e220000000800 */
[----:B------:R-:W-:Y:S01]  /*5bc0*/  FADD.FTZ R10, R10, R27 ;  /* 0x0000001b0a0a7221 */ /* 0x000fe20000010000 */
[----:B------:R-:W-:Y:S01]  /*5bd0*/  FFMA.FTZ R25, R5, R27, R25 ;  /* 0x0000001b05197223 */ /* 0x000fe20000010019 */
[----:B------:R-:W-:Y:S01]  /*5be0*/  FMUL.FTZ R27, R2, R20 ;  /* 0x00000014021b7220 */ /* 0x000fe20000410000 */
[----:B-1----:R-:W-:-:S04]  /*5bf0*/  FADD.FTZ R116, R116, 1 ;  /* 0x3f80000074747421 */ /* 0x002fc80000010000 */
[----:B------:R-:W1:Y:S01]  /*5c00*/  MUFU.RCP R97, R97 ;  /* 0x0000006100617308 */ /* 0x000e620000001000 */
[----:B------:R-:W-:Y:S01]  /*5c10*/  FFMA.FTZ R27, R121, R27, R29 ;  /* 0x0000001b791b7223 */ /* 0x000fe2000001001d */
[----:B----4-:R-:W-:Y:S01]  /*5c20*/  FADD.FTZ R115, R115, 1 ;  /* 0x3f80000073737421 */ /* 0x010fe20000010000 */
[----:B------:R-:W-:-:S05]  /*5c30*/  FFMA.FTZ R26, R21, R24, R26 ;  /* 0x00000018151a7223 */ /* 0x000fca000001001a */
[----:B------:R4:W1:Y:S01]  /*5c40*/  MUFU.RCP R29, R116 ;  /* 0x00000074001d7308 */ /* 0x0008620000001000 */
[----:B0-----:R-:W-:Y:S01]  /*5c50*/  FADD.FTZ R117, R117, 1 ;  /* 0x3f80000075757421 */ /* 0x001fe20000010000 */
[----:B----4-:R-:W-:-:S06]  /*5c60*/  FMUL.FTZ R116, R6, R24 ;  /* 0x0000001806747220 */ /* 0x010fcc0000410000 */
[----:B------:R-:W0:Y:S01]  /*5c70*/  MUFU.RCP R115, R115 ;  /* 0x0000007300737308 */ /* 0x000e220000001000 */
[----:B------:R-:W-:Y:S01]  /*5c80*/  FFMA.FTZ R27, R21, R116, R27 ;  /* 0x00000074151b7223 */ /* 0x000fe2000001001b */
[----:B------:R-:W-:Y:S01]  /*5c90*/  FADD.FTZ R21, R28, R24 ;  /* 0x000000181c157221 */ /* 0x000fe20000010000 */
[----:B------:R-:W-:Y:S05]  /*5ca0*/  STL [R1+0x68], R47 ;  /* 0x0000682f01007387 */ /* 0x000fea0000100800 */
[----:B------:R-:W4:Y:S01]  /*5cb0*/  MUFU.RCP R117, R117 ;  /* 0x0000007500757308 */ /* 0x000f220000001000 */
[----:B------:R1:W-:Y:S02]  /*5cc0*/  STL [R1+0x24], R21 ;  /* 0x0000241501007387 */ /* 0x0003e40000100800 */
[----:B-1----:R-:W-:-:S04]  /*5cd0*/  FADD.FTZ R21, -R97, 1 ;  /* 0x3f80000061157421 */ /* 0x002fc80000010100 */
[----:B------:R-:W-:Y:S01]  /*5ce0*/  FFMA.FTZ R99, R99, R21, 1 ;  /* 0x3f80000063637423 */ /* 0x000fe20000010015 */
[----:B------:R-:W-:-:S04]  /*5cf0*/  FADD.FTZ R21, -R29, 1 ;  /* 0x3f8000001d157421 */ /* 0x000fc80000010100 */
[----:B------:R-:W-:Y:S01]  /*5d00*/  FFMA.FTZ R31, R31, R21, 1 ;  /* 0x3f8000001f1f7423 */ /* 0x000fe20000010015 */
[----:B0-----:R-:W-:-:S04]  /*5d10*/  FADD.FTZ R21, -R115, 1 ;  /* 0x3f80000073157421 */ /* 0x001fc80000010100 */
[----:B------:R-:W-:Y:S01]  /*5d20*/  FFMA.FTZ R98, R98, R21, 1 ;  /* 0x3f80000062627423 */ /* 0x000fe20000010015 */
[----:B----4-:R-:W-:Y:S01]  /*5d30*/  FADD.FTZ R21, -R117, 1 ;  /* 0x3f80000075157421 */ /* 0x010fe20000010100 */
[----:B------:R-:W-:-:S03]  /*5d40*/  PRMT R28, R87, 0x7632, R28 ;  /* 0x00007632571c7816 */ /* 0x000fc6000000001c */
[----:B------:R-:W-:Y:S01]  /*5d50*/  FFMA.FTZ R21, R96, R21, 1 ;  /* 0x3f80000060157423 */ /* 0x000fe20000010015 */
[----:B------:R-:W-:Y:S01]  /*5d60*/  SHF.L.U32 R28, R28, 0x10, RZ ;  /* 0x000000101c1c7819 */ /* 0x000fe200000006ff */
[----:B------:R-:W-:Y:S02]  /*5d70*/  FMUL.FTZ R29, R29, R31 ;  /* 0x0000001f1d1d7220 */ /* 0x000fe40000410000 */
[----:B------:R-:W-:Y:S01]  /*5d80*/  FMUL.FTZ R96, R117, R21 ;  /* 0x0000001575607220 */ /* 0x000fe20000410000 */
[----:B------:R-:W-:Y:S01]  /*5d90*/  FFMA.FTZ R25, R2, R20, R25 ;  /* 0x0000001402197223 */ /* 0x000fe20000010019 */
[C---:B------:R-:W-:Y:S01]  /*5da0*/  PRMT R31, R86.reuse, 0x7632, R31 ;  /* 0x00007632561f7816 */ /* 0x040fe2000000001f */
[----:B------:R-:W-:Y:S01]  /*5db0*/  FMUL.FTZ R99, R97, R99 ;  /* 0x0000006361637220 */ /* 0x000fe20000410000 */
[----:B------:R-:W-:Y:S01]  /*5dc0*/  SHF.L.U32 R21, R86, 0x10, RZ ;  /* 0x0000001056157819 */ /* 0x000fe200000006ff */
[----:B------:R-:W-:Y:S01]  /*5dd0*/  FMUL.FTZ R96, R28, R96 ;  /* 0x000000601c607220 */ /* 0x000fe20000410000 */
[----:B------:R-:W-:Y:S01]  /*5de0*/  SHF.L.U32 R28, R88, 0x10, RZ ;  /* 0x00000010581c7819 */ /* 0x000fe200000006ff */
[----:B------:R-:W-:Y:S01]  /*5df0*/  FFMA.FTZ R24, R6, R24, R25 ;  /* 0x0000001806187223 */ /* 0x000fe20000010019 */
[----:B------:R-:W-:Y:S01]  /*5e00*/  SHF.L.U32 R31, R31, 0x10, RZ ;  /* 0x000000101f1f7819 */ /* 0x000fe200000006ff */
[----:B------:R-:W-:Y:S01]  /*5e10*/  FMUL.FTZ R25, R115, R98 ;  /* 0x0000006273197220 */ /* 0x000fe20000410000 */
[----:B------:R-:W-:Y:S01]  /*5e20*/  FMUL.FTZ R21, R21, R99 ;  /* 0x0000006315157220 */ /* 0x000fe20000410000 */
[----:B------:R-:W-:-:S02]  /*5e30*/  FADD.FTZ R28, -R30, R28 ;  /* 0x0000001c1e1c7221 */ /* 0x000fc40000010100 */
[----:B------:R-:W-:Y:S01]  /*5e40*/  FMUL.FTZ R25, R31, R25 ;  /* 0x000000191f197220 */ /* 0x000fe20000410000 */
[----:B------:R-:W-:Y:S01]  /*5e50*/  FMUL.FTZ R31, R0, R21 ;  /* 0x00000015001f7220 */ /* 0x000fe20000410000 */
[----:B------:R-:W-:Y:S01]  /*5e60*/  FMUL.FTZ R118, R9, R28 ;  /* 0x0000001c09767220 */ /* 0x000fe20000410000 */
[----:B------:R-:W-:Y:S01]  /*5e70*/  SHF.L.U32 R117, R89, 0x10, RZ ;  /* 0x0000001059757819 */ /* 0x000fe200000006ff */
[----:B------:R-:W-:Y:S01]  /*5e80*/  FMUL.FTZ R98, R5, R25 ;  /* 0x0000001905627220 */ /* 0x000fe20000410000 */
[----:B------:R-:W-:Y:S01]  /*5e90*/  FFMA.FTZ R27, R120, R31, R27 ;  /* 0x0000001f781b7223 */ /* 0x000fe2000001001b */
[----:B------:R-:W-:Y:S01]  /*5ea0*/  FFMA.FTZ R31, R0, R118, R3 ;  /* 0x00000076001f7223 */ /* 0x000fe20000010003 */
[----:B------:R-:W-:Y:S01]  /*5eb0*/  FFMA.FTZ R46, R22, R25, R46 ;  /* 0x00000019162e7223 */ /* 0x000fe2000001002e */
[----:B------:R-:W-:Y:S01]  /*5ec0*/  FADD.FTZ R117, -R30, R117 ;  /* 0x000000751e757221 */ /* 0x000fe20000010100 */
[----:B------:R-:W-:Y:S01]  /*5ed0*/  FFMA.FTZ R98, R22, R98, R27 ;  /* 0x0000006216627223 */ /* 0x000fe2000001001b */
[----:B------:R-:W-:Y:S01]  /*5ee0*/  FMUL.FTZ R28, R31, -1.4426950216293334961 ;  /* 0xbfb8aa3b1f1c7820 */ /* 0x000fe20000410000 */
[----:B------:R-:W-:Y:S01]  /*5ef0*/  SHF.L.U32 R22, R87, 0x10, RZ ;  /* 0x0000001057167819 */ /* 0x000fe200000006ff */
[----:B------:R-:W-:-:S04]  /*5f00*/  FMUL.FTZ R117, R9, R117 ;  /* 0x0000007509757220 */ /* 0x000fc80000410000 */
[----:B------:R-:W-:Y:S01]  /*5f10*/  FMUL.FTZ R22, R22, R29 ;  /* 0x0000001d16167220 */ /* 0x000fe20000410000 */
[----:B------:R-:W0:Y:S01]  /*5f20*/  MUFU.EX2 R28, R28 ;  /* 0x0000001c001c7308 */ /* 0x000e220000000800 */
[----:B------:R-:W-:Y:S01]  /*5f30*/  PRMT R29, R88, 0x7632, R29 ;  /* 0x00007632581d7816 */ /* 0x000fe2000000001d */
[----:B------:R-:W-:-:S03]  /*5f40*/  FFMA.FTZ R99, R2, R117, R4 ;  /* 0x0000007502637223 */ /* 0x000fc60000010004 */
[----:B------:R-:W-:Y:S01]  /*5f50*/  SHF.L.U32 R29, R29, 0x10, RZ ;  /* 0x000000101d1d7819 */ /* 0x000fe200000006ff */
[----:B------:R-:W-:Y:S01]  /*5f60*/  FMUL.FTZ R115, R99, -1.4426950216293334961 ;  /* 0xbfb8aa3b63737820 */ /* 0x000fe20000410000 */
[----:B------:R-:W-:-:S03]  /*5f70*/  FMUL.FTZ R27, R2, R22 ;  /* 0x00000016021b7220 */ /* 0x000fc60000410000 */
[----:B------:R-:W-:Y:S02]  /*5f80*/  FADD.FTZ R29, -R30, R29 ;  /* 0x0000001d1e1d7221 */ /* 0x000fe40000010100 */
[----:B------:R-:W1:Y:S02]  /*5f90*/  MUFU.EX2 R115, R115 ;  /* 0x0000007300737308 */ /* 0x000e640000000800 */
[----:B------:R-:W-:Y:S01]  /*5fa0*/  FMUL.FTZ R49, R9, R29 ;  /* 0x0000001d09317220 */ /* 0x000fe20000410000 */
[----:B------:R-:W-:Y:S01]  /*5fb0*/  FFMA.FTZ R98, R119, R27, R98 ;  /* 0x0000001b77627223 */ /* 0x000fe20000010062 */
[----:B0-----:R-:W-:Y:S02]  /*5fc0*/  FADD.FTZ R28, R28, 1 ;  /* 0x3f8000001c1c7421 */ /* 0x001fe40000010000 */
[----:B------:R-:W-:-:S04]  /*5fd0*/  FFMA.FTZ R27, R5, R49, R8 ;  /* 0x00000031051b7223 */ /* 0x000fc80000010008 */
[----:B------:R-:W-:Y:S01]  /*5fe0*/  FMUL.FTZ R29, R27, -1.4426950216293334961 ;  /* 0xbfb8aa3b1b1d7820 */ /* 0x000fe20000410000 */
[----:B------:R-:W0:Y:S01]  /*5ff0*/  MUFU.RCP R28, R28 ;  /* 0x0000001c001c7308 */ /* 0x000e220000001000 */
[-C--:B------:R-:W-:Y:S01]  /*6000*/  FMUL.FTZ R97, R6, R96.reuse ;  /* 0x0000006006617220 */ /* 0x080fe20000410000 */
[----:B------:R-:W-:Y:S01]  /*6010*/  FFMA.FTZ R47, R23, R96, R26 ;  /* 0x00000060172f7223 */ /* 0x000fe2000001001a */
[----:B-1----:R-:W-:-:S05]  /*6020*/  FADD.FTZ R115, R115, 1 ;  /* 0x3f80000073737421 */ /* 0x002fca0000010000 */
[----:B------:R-:W1:Y:S01]  /*6030*/  MUFU.EX2 R29, R29 ;  /* 0x0000001d001d7308 */ /* 0x000e620000000800 */
[----:B------:R-:W-:Y:S01]  /*6040*/  FFMA.FTZ R112, R23, R97, R98 ;  /* 0x0000006117707223 */ /* 0x000fe20000010062 */
[----:B------:R-:W-:-:S06]  /*6050*/  PRMT R23, R89, 0x7632, R23 ;  /* 0x0000763259177816 */ /* 0x000fcc0000000017 */
[----:B------:R-:W4:Y:S01]  /*6060*/  MUFU.RCP R26, R115 ;  /* 0x00000073001a7308 */ /* 0x000f220000001000 */
[----:B------:R-:W-:Y:S01]  /*6070*/  SHF.L.U32 R23, R23, 0x10, RZ ;  /* 0x0000001017177819 */ /* 0x000fe200000006ff */
[----:B0-----:R-:W-:-:S04]  /*6080*/  FADD.FTZ R97, -R28, 1 ;  /* 0x3f8000001c617421 */ /* 0x001fc80000010100 */
[----:B------:R-:W-:Y:S01]  /*6090*/  FADD.FTZ R23, -R30, R23 ;  /* 0x000000171e177221 */ /* 0x000fe20000010100 */
[----:B------:R-:W-:Y:S01]  /*60a0*/  FFMA.FTZ R31, R31, R97, 1 ;  /* 0x3f8000001f1f7423 */ /* 0x000fe20000010061 */
[----:B-1----:R-:W-:Y:S02]  /*60b0*/  FADD.FTZ R29, R29, 1 ;  /* 0x3f8000001d1d7421 */ /* 0x002fe40000010000 */
[----:B------:R-:W-:Y:S02]  /*60c0*/  FMUL.FTZ R97, R9, R23 ;  /* 0x0000001709617220 */ /* 0x000fe40000410000 */
[----:B------:R0:W1:Y:S01]  /*60d0*/  MUFU.RCP R98, R29 ;  /* 0x0000001d00627308 */ /* 0x0000620000001000 */
[----:B----4-:R-:W-:Y:S01]  /*60e0*/  FADD.FTZ R23, -R26, 1 ;  /* 0x3f8000001a177421 */ /* 0x010fe20000010100 */
[----:B0-----:R-:W-:-:S03]  /*60f0*/  FFMA.FTZ R29, R6, R97, R7 ;  /* 0x00000061061d7223 */ /* 0x001fc60000010007 */
[----:B------:R-:W-:Y:S01]  /*6100*/  FFMA.FTZ R99, R99, R23, 1 ;  /* 0x3f80000063637423 */ /* 0x000fe20000010017 */
[----:B------:R-:W-:-:S06]  /*6110*/  FMUL.FTZ R23, R29, -1.4426950216293334961 ;  /* 0xbfb8aa3b1d177820 */ /* 0x000fcc0000410000 */
[----:B------:R-:W0:Y:S01]  /*6120*/  MUFU.EX2 R23, R23 ;  /* 0x0000001700177308 */ /* 0x000e220000000800 */
[----:B------:R-:W-:Y:S01]  /*6130*/  FFMA.FTZ R24, R0, R21, R24 ;  /* 0x0000001500187223 */ /* 0x000fe20000010018 */
[----:B------:R-:W-:Y:S01]  /*6140*/  FMUL.FTZ R113, R28, R31 ;  /* 0x0000001f1c717220 */ /* 0x000fe20000410000 */
[----:B------:R-:W-:Y:S01]  /*6150*/  FMUL.FTZ R31, R26, R99 ;  /* 0x000000631a1f7220 */ /* 0x000fe20000410000 */
[C---:B--2---:R-:W-:Y:S01]  /*6160*/  SHF.L.U32 R116, R90.reuse, 0x10, RZ ;  /* 0x000000105a747819 */ /* 0x044fe200000006ff */
[--C-:B------:R-:W-:Y:S01]  /*6170*/  FFMA.FTZ R110, R5, R25, R24.reuse ;  /* 0x00000019056e7223 */ /* 0x100fe20000010018 */
[----:B------:R-:W-:Y:S01]  /*6180*/  PRMT R24, R90, 0x7632, R24 ;  /* 0x000076325a187816 */ /* 0x000fe20000000018 */
[----:B-1----:R-:W-:Y:S02]  /*6190*/  FADD.FTZ R115, -R98, 1 ;  /* 0x3f80000062737421 */ /* 0x002fe40000010100 */
[----:B------:R-:W-:Y:S01]  /*61a0*/  FADD.FTZ R116, -R30, R116 ;  /* 0x000000741e747221 */ /* 0x000fe20000010100 */
[----:B------:R-:W-:Y:S01]  /*61b0*/  SHF.L.U32 R24, R24, 0x10, RZ ;  /* 0x0000001018187819 */ /* 0x000fe200000006ff */
[----:B0-----:R-:W-:Y:S01]  /*61c0*/  FADD.FTZ R99, R23, 1 ;  /* 0x3f80000017637421 */ /* 0x001fe20000010000 */
[----:B------:R-:W-:Y:S01]  /*61d0*/  FFMA.FTZ R115, R27, R115, 1 ;  /* 0x3f8000001b737423 */ /* 0x000fe20000010073 */
[----:B------:R-:W-:-:S04]  /*61e0*/  FMUL.FTZ R116, R9, R116 ;  /* 0x0000007409747220 */ /* 0x000fc80000410000 */
[----:B------:R-:W0:Y:S01]  /*61f0*/  MUFU.RCP R99, R99 ;  /* 0x0000006300637308 */ /* 0x000e220000001000 */
[----:B------:R-:W-:Y:S01]  /*6200*/  FADD.FTZ R23, -R30, R24 ;  /* 0x000000181e177221 */ /* 0x000fe20000010100 */
[----:B------:R1:W-:Y:S01]  /*6210*/  STL [R1+0x18], R47 ;  /* 0x0000182f01007387 */ /* 0x0003e20000100800 */
[----:B------:R-:W-:Y:S01]  /*6220*/  FMUL.FTZ R98, R98, R115 ;  /* 0x0000007362627220 */ /* 0x000fe20000410000 */
[----:B------:R-:W-:Y:S01]  /*6230*/  FFMA.FTZ R26, R0, R116, R3 ;  /* 0x00000074001a7223 */ /* 0x000fe20000010003 */
[----:B------:R-:W-:-:S03]  /*6240*/  SHF.L.U32 R115, R91, 0x10, RZ ;  /* 0x000000105b737819 */ /* 0x000fc600000006ff */
[----:B------:R-:W-:Y:S01]  /*6250*/  FMUL.FTZ R24, R26, -1.4426950216293334961 ;  /* 0xbfb8aa3b1a187820 */ /* 0x000fe20000410000 */
[----:B-1----:R-:W-:Y:S01]  /*6260*/  FADD.FTZ R47, R10, R25 ;  /* 0x000000190a2f7221 */ /* 0x002fe20000010000 */
[----:B------:R-:W-:Y:S01]  /*6270*/  FMUL.FTZ R10, R9, R23 ;  /* 0x00000017090a7220 */ /* 0x000fe20000410000 */
[----:B------:R-:W-:-:S03]  /*6280*/  FADD.FTZ R115, -R30, R115 ;  /* 0x000000731e737221 */ /* 0x000fc60000010100 */
[----:B------:R-:W-:Y:S01]  /*6290*/  FFMA.FTZ R27, R5, R10, R8 ;  /* 0x0000000a051b7223 */ /* 0x000fe20000010008 */
[----:B0-----:R-:W-:Y:S01]  /*62a0*/  FADD.FTZ R23, -R99, 1 ;  /* 0x3f80000063177421 */ /* 0x001fe20000010100 */
[----:B------:R-:W0:Y:S01]  /*62b0*/  MUFU.EX2 R24, R24 ;  /* 0x0000001800187308 */ /* 0x000e220000000800 */
[----:B------:R-:W-:Y:S01]  /*62c0*/  FMUL.FTZ R115, R9, R115 ;  /* 0x0000007309737220 */ /* 0x000fe20000410000 */
[----:B------:R-:W-:Y:S01]  /*62d0*/  FMUL.FTZ R25, R27, -1.4426950216293334961 ;  /* 0xbfb8aa3b1b197820 */ /* 0x000fe20000410000 */
[----:B------:R-:W-:Y:S02]  /*62e0*/  FFMA.FTZ R29, R29, R23, 1 ;  /* 0x3f8000001d1d7423 */ /* 0x000fe40000010017 */
[----:B------:R-:W-:-:S03]  /*62f0*/  FFMA.FTZ R23, R2, R115, R4 ;  /* 0x0000007302177223 */ /* 0x000fc60000010004 */
[----:B------:R-:W1:Y:S01]  /*6300*/  MUFU.EX2 R25, R25 ;  /* 0x0000001900197308 */ /* 0x000e620000000800 */
[----:B------:R-:W-:-:S07]  /*6310*/  FMUL.FTZ R28, R23, -1.4426950216293334961 ;  /* 0xbfb8aa3b171c7820 */ /* 0x000fce0000410000 */
[----:B------:R-:W2:Y:S01]  /*6320*/  MUFU.EX2 R28, R28 ;  /* 0x0000001c001c7308 */ /* 0x000ea20000000800 */
[----:B0-----:R-:W-:Y:S01]  /*6330*/  FADD.FTZ R24, R24, 1 ;  /* 0x3f80000018187421 */ /* 0x001fe20000010000 */
[----:B------:R-:W-:-:S06]  /*6340*/  FMUL.FTZ R99, R99, R29 ;  /* 0x0000001d63637220 */ /* 0x000fcc0000410000 */
[----:B------:R-:W0:Y:S01]  /*6350*/  MUFU.RCP R24, R24 ;  /* 0x0000001800187308 */ /* 0x000e220000001000 */
[----:B-1----:R-:W-:Y:S01]  /*6360*/  FADD.FTZ R25, R25, 1 ;  /* 0x3f80000019197421 */ /* 0x002fe20000010000 */
[----:B---3--:R-:W-:-:S06]  /*6370*/  PRMT R29, R92, 0x7632, R29 ;  /* 0x000076325c1d7816 */ /* 0x008fcc000000001d */
[----:B------:R-:W1:Y:S01]  /*6380*/  MUFU.RCP R25, R25 ;  /* 0x0000001900197308 */ /* 0x000e620000001000 */
[----:B--2---:R-:W-:Y:S01]  /*6390*/  FADD.FTZ R28, R28, 1 ;  /* 0x3f8000001c1c7421 */ /* 0x004fe20000010000 */
[----:B------:R-:W-:-:S06]  /*63a0*/  SHF.L.U32 R29, R29, 0x10, RZ ;  /* 0x000000101d1d7819 */ /* 0x000fcc00000006ff */
[----:B------:R-:W2:Y:S01]  /*63b0*/  MUFU.RCP R28, R28 ;  /* 0x0000001c001c7308 */ /* 0x000ea20000001000 */
[----:B------:R-:W-:Y:S01]  /*63c0*/  FMUL.FTZ R98, R29, R98 ;  /* 0x000000621d627220 */ /* 0x000fe20000410000 */
[----:B0-----:R-:W-:-:S04]  /*63d0*/  FADD.FTZ R29, -R24, 1 ;  /* 0x3f800000181d7421 */ /* 0x001fc80000010100 */
[----:B------:R-:W-:Y:S01]  /*63e0*/  FFMA.FTZ R26, R26, R29, 1 ;  /* 0x3f8000001a1a7423 */ /* 0x000fe2000001001d */
[----:B-1----:R-:W-:-:S04]  /*63f0*/  FADD.FTZ R29, -R25, 1 ;  /* 0x3f800000191d7421 */ /* 0x002fc80000010100 */
[----:B------:R-:W-:-:S04]  /*6400*/  FFMA.FTZ R27, R27, R29, 1 ;  /* 0x3f8000001b1b7423 */ /* 0x000fc8000001001d */
[----:B------:R-:W-:Y:S01]  /*6410*/  FMUL.FTZ R27, R25, R27 ;  /* 0x0000001b191b7220 */ /* 0x000fe20000410000 */
[----:B--2---:R-:W-:-:S04]  /*6420*/  FADD.FTZ R25, -R28, 1 ;  /* 0x3f8000001c197421 */ /* 0x004fc80000010100 */
[----:B------:R-:W-:Y:S01]  /*6430*/  FFMA.FTZ R25, R23, R25, 1 ;  /* 0x3f80000017197423 */ /* 0x000fe20000010019 */
[----:B------:R-:W-:Y:S01]  /*6440*/  PRMT R23, R91, 0x7632, R23 ;  /* 0x000076325b177816 */ /* 0x000fe20000000017 */
[----:B------:R-:W-:-:S03]  /*6450*/  FMUL.FTZ R48, R24, R26 ;  /* 0x0000001a18307220 */ /* 0x000fc60000410000 */
[----:B------:R-:W-:Y:S01]  /*6460*/  SHF.L.U32 R23, R23, 0x10, RZ ;  /* 0x0000001017177819 */ /* 0x000fe200000006ff */
[----:B------:R-:W-:Y:S01]  /*6470*/  FMUL.FTZ R111, R28, R25 ;  /* 0x000000191c6f7220 */ /* 0x000fe20000410000 */
[----:B------:R-:W-:-:S03]  /*6480*/  PRMT R24, R94, 0x7632, R24 ;  /* 0x000076325e187816 */ /* 0x000fc60000000018 */
[----:B------:R-:W-:Y:S01]  /*6490*/  FADD.FTZ R25, -R30, R23 ;  /* 0x000000171e197221 */ /* 0x000fe20000010100 */
[----:B------:R-:W-:Y:S02]  /*64a0*/  PRMT R29, R93, 0x7632, R29 ;  /* 0x000076325d1d7816 */ /* 0x000fe4000000001d */
[----:B------:R-:W-:Y:S01]  /*64b0*/  SHF.L.U32 R24, R24, 0x10, RZ ;  /* 0x0000001018187819 */ /* 0x000fe200000006ff */
[----:B------:R-:W-:Y:S01]  /*64c0*/  FMUL.FTZ R114, R9, R25 ;  /* 0x0000001909727220 */ /* 0x000fe20000410000 */
[----:B------:R-:W-:-:S03]  /*64d0*/  SHF.L.U32 R29, R29, 0x10, RZ ;  /* 0x000000101d1d7819 */ /* 0x000fc600000006ff */
[----:B------:R-:W-:Y:S01]  /*64e0*/  FMUL.FTZ R28, R24, R27 ;  /* 0x0000001b181c7220 */ /* 0x000fe20000410000 */
[----:B------:R-:W-:Y:S01]  /*64f0*/  FFMA.FTZ R27, R6, R114, R7 ;  /* 0x00000072061b7223 */ /* 0x000fe20000010007 */
[----:B------:R-:W-:Y:S01]  /*6500*/  FMUL.FTZ R99, R29, R99 ;  /* 0x000000631d637220 */ /* 0x000fe20000410000 */
[----:B------:R-:W-:Y:S02]  /*6510*/  SHF.L.U32 R23, R92, 0x10, RZ ;  /* 0x000000105c177819 */ /* 0x000fe400000006ff */
[----:B------:R-:W-:-:S03]  /*6520*/  FMUL.FTZ R29, R27, -1.4426950216293334961 ;  /* 0xbfb8aa3b1b1d7820 */ /* 0x000fc60000410000 */
[----:B------:R-:W-:Y:S01]  /*6530*/  FMUL.FTZ R23, R23, R113 ;  /* 0x0000007117177220 */ /* 0x000fe20000410000 */
[----:B------:R-:W-:Y:S01]  /*6540*/  SHF.L.U32 R24, R93, 0x10, RZ ;  /* 0x000000105d187819 */ /* 0x000fe200000006ff */
[----:B------:R-:W-:Y:S01]  /*6550*/  FMUL.FTZ R26, R5, R98 ;  /* 0x00000062051a7220 */ /* 0x000fe20000410000 */
[----:B------:R-:W0:Y:S01]  /*6560*/  MUFU.EX2 R29, R29 ;  /* 0x0000001d001d7308 */ /* 0x000e220000000800 */
[----:B------:R-:W-:Y:S01]  /*6570*/  FMUL.FTZ R25, R0, R23 ;  /* 0x0000001700197220 */ /* 0x000fe20000410000 */
[----:B------:R-:W2:Y:S01]  /*6580*/  LDL R113, [R1+0x1c] ;  /* 0x00001c0001717983 */ /* 0x000ea20000100800 */
[----:B------:R-:W-:Y:S02]  /*6590*/  FMUL.FTZ R24, R24, R31 ;  /* 0x0000001f18187220 */ /* 0x000fe40000410000 */
[----:B------:R-:W-:Y:S02]  /*65a0*/  FFMA.FTZ R25, R118, R25, R112 ;  /* 0x0000001976197223 */ /* 0x000fe40000010070 */
[----:B------:R-:W3:Y:S02]  /*65b0*/  LDL R112, [R1+0x38] ;  /* 0x0000380001707983 */ /* 0x000ee40000100800 */
[----:B------:R-:W-:Y:S01]  /*65c0*/  FFMA.FTZ R25, R49, R26, R25 ;  /* 0x0000001a31197223 */ /* 0x000fe20000010019 */
[----:B------:R-:W-:-:S04]  /*65d0*/  FMUL.FTZ R26, R2, R24 ;  /* 0x00000018021a7220 */ /* 0x000fc80000410000 */
[----:B------:R-:W-:Y:S01]  /*65e0*/  FFMA.FTZ R31, R117, R26, R25 ;  /* 0x0000001a751f7223 */ /* 0x000fe20000010019 */
[----:B0-----:R-:W-:Y:S01]  /*65f0*/  FADD.FTZ R26, R29, 1 ;  /* 0x3f8000001d1a7421 */ /* 0x001fe20000010000 */
[----:B------:R-:W-:Y:S01]  /*6600*/  SHF.L.U32 R25, R94, 0x10, RZ ;  /* 0x000000105e197819 */ /* 0x000fe200000006ff */
[----:B------:R-:W-:-:S04]  /*6610*/  FMUL.FTZ R29, R6, R99 ;  /* 0x00000063061d7220 */ /* 0x000fc80000410000 */
[----:B------:R-:W0:Y:S01]  /*6620*/  MUFU.RCP R26, R26 ;  /* 0x0000001a001a7308 */ /* 0x000e220000001000 */
[----:B------:R-:W-:Y:S01]  /*6630*/  FMUL.FTZ R25, R25, R48 ;  /* 0x0000003019197220 */ /* 0x000fe20000410000 */
[----:B------:R-:W-:-:S03]  /*6640*/  FFMA.FTZ R31, R97, R29, R31 ;  /* 0x0000001d611f7223 */ /* 0x000fc6000001001f */
[----:B------:R-:W-:-:S04]  /*6650*/  FMUL.FTZ R29, R0, R25 ;  /* 0x00000019001d7220 */ /* 0x000fc80000410000 */
[----:B------:R-:W-:Y:S01]  /*6660*/  FFMA.FTZ R31, R116, R29, R31 ;  /* 0x0000001d741f7223 */ /* 0x000fe2000001001f */
[----:B------:R-:W-:-:S04]  /*6670*/  FMUL.FTZ R29, R5, R28 ;  /* 0x0000001c051d7220 */ /* 0x000fc80000410000 */
[----:B------:R-:W-:Y:S01]  /*6680*/  FFMA.FTZ R48, R10, R29, R31 ;  /* 0x0000001d0a307223 */ /* 0x000fe2000001001f */
[----:B------:R-:W-:Y:S01]  /*6690*/  FFMA.FTZ R31, R2, R22, R110 ;  /* 0x00000016021f7223 */ /* 0x000fe2000001006e */
[----:B0-----:R-:W-:-:S04]  /*66a0*/  FADD.FTZ R29, -R26, 1 ;  /* 0x3f8000001a1d7421 */ /* 0x001fc80000010100 */
[----:B------:R-:W-:Y:S01]  /*66b0*/  FFMA.FTZ R29, R27, R29, 1 ;  /* 0x3f8000001b1d7423 */ /* 0x000fe2000001001d */
[----:B------:R-:W-:-:S03]  /*66c0*/  FFMA.FTZ R27, R6, R96, R31 ;  /* 0x00000060061b7223 */ /* 0x000fc6000001001f */
[----:B------:R-:W-:Y:S01]  /*66d0*/  FMUL.FTZ R110, R26, R29 ;  /* 0x0000001d1a6e7220 */ /* 0x000fe20000410000 */
[----:B------:R-:W-:-:S04]  /*66e0*/  FFMA.FTZ R26, R0, R23, R27 ;  /* 0x00000017001a7223 */ /* 0x000fc8000001001b */
[----:B------:R-:W-:-:S04]  /*66f0*/  FFMA.FTZ R26, R5, R98, R26 ;  /* 0x00000062051a7223 */ /* 0x000fc8000001001a */
[----:B------:R-:W-:Y:S01]  /*6700*/  FFMA.FTZ R26, R2, R24, R26 ;  /* 0x00000018021a7223 */ /* 0x000fe2000001001a */
[----:B------:R-:W-:-:S03]  /*6710*/  SHF.L.U32 R31, R95, 0x10, RZ ;  /* 0x000000105f1f7819 */ /* 0x000fc600000006ff */
[----:B------:R-:W-:Y:S01]  /*6720*/  FFMA.FTZ R26, R6, R99, R26 ;  /* 0x00000063061a7223 */ /* 0x000fe2000001001a */
[----:B------:R-:W-:-:S03]  /*6730*/  PRMT R29, R95, 0x7632, R29 ;  /* 0x000076325f1d7816 */ /* 0x000fc6000000001d */
[----:B------:R-:W-:Y:S01]  /*6740*/  FFMA.FTZ R26, R0, R25, R26 ;  /* 0x00000019001a7223 */ /* 0x000fe2000001001a */
[----:B------:R-:W-:Y:S01]  /*6750*/  FMUL.FTZ R31, R31, R111 ;  /* 0x0000006f1f1f7220 */ /* 0x000fe20000410000 */
[----:B------:R-:W-:Y:S02]  /*6760*/  SHF.L.U32 R29, R29, 0x10, RZ ;  /* 0x000000101d1d7819 */ /* 0x000fe400000006ff */
[----:B------:R-:W-:Y:S01]  /*6770*/  FFMA.FTZ R27, R5, R28, R26 ;  /* 0x0000001c051b7223 */ /* 0x000fe2000001001a */
[CC--:B------:R-:W-:Y:S01]  /*6780*/  FMUL.FTZ R26, R2.reuse, R31.reuse ;  /* 0x0000001f021a7220 */ /* 0x0c0fe20000410000 */
[----:B------:R0:W-:Y:S02]  /*6790*/  STL [R1+0x1d8], R3 ;  /* 0x0001d80301007387 */ /* 0x0001e40000100800 */
[----:B------:R-:W-:Y:S01]  /*67a0*/  FFMA.FTZ R27, R2, R31, R27 ;  /* 0x0000001f021b7223 */ /* 0x000fe2000001001b */
[----:B------:R-:W-:Y:S01]  /*67b0*/  FMUL.FTZ R29, R29, R110 ;  /* 0x0000006e1d1d7220 */ /* 0x000fe20000410000 */
[----:B------:R-:W-:Y:S01]  /*67c0*/  FFMA.FTZ R26, R115, R26, R48 ;  /* 0x0000001a731a7223 */ /* 0x000fe20000010030 */
[----:B0-----:R-:W4:Y:S04]  /*67d0*/  LDL.LU R3, [R1+0xf8] ;  /* 0x0000f80001037983 */ /* 0x001f280000300800 */
[----:B------:R0:W-:Y:S04]  /*67e0*/  STL [R1+0x1cc], R0 ;  /* 0x0001cc0001007387 */ /* 0x0001e80000100800 */
[----:B0-----:R-:W2:Y:S04]  /*67f0*/  LDL.LU R0, [R1+0x18] ;  /* 0x0000180001007983 */ /* 0x001ea80000300800 */
[----:B------:R-:W3:Y:S04]  /*6800*/  LDL R111, [R1+0x40] ;  /* 0x00004000016f7983 */ /* 0x000ee80000100800 */
[----:B------:R-:W3:Y:S04]  /*6810*/  LDL R110, [R1+0x48] ;  /* 0x00004800016e7983 */ /* 0x000ee80000100800 */
[----:B------:R-:W3:Y:S04]  /*6820*/  LDL R48, [R1+0x50] ;  /* 0x0000500001307983 */ /* 0x000ee80000100800 */
[----:B------:R0:W-:Y:S02]  /*6830*/  STL [R1+0x8], R27 ;  /* 0x0000081b01007387 */ /* 0x0001e40000100800 */
[----:B0-----:R-:W-:-:S04]  /*6840*/  FMUL.FTZ R27, R6, R29 ;  /* 0x0000001d061b7220 */ /* 0x001fc80000410000 */
[----:B------:R-:W-:Y:S02]  /*6850*/  FFMA.FTZ R27, R114, R27, R26 ;  /* 0x0000001b721b7223 */ /* 0x000fe4000001001a */
[----:B------:R-:W4:Y:S02]  /*6860*/  LDL.LU R26, [R1+0x8] ;  /* 0x00000800011a7983 */ /* 0x000f240000300800 */
[----:B----4-:R-:W-:-:S05]  /*6870*/  FFMA.FTZ R26, R6, R29, R26 ;  /* 0x0000001d061a7223 */ /* 0x010fca000001001a */
[----:B------:R0:W-:Y:S04]  /*6880*/  STS.64 [R3], R26 ;  /* 0x0000001a03007388 */ /* 0x0001e80000000a00 */
[----:B0-----:R0:W5:Y:S04]  /*6890*/  LDL.LU R3, [R1+0x1d8] ;  /* 0x0001d80001037983 */ /* 0x0011680000300800 */
[----:B------:R-:W4:Y:S01]  /*68a0*/  LDL.LU R27, [R1+0x24] ;  /* 0x00002400011b7983 */ /* 0x000f220000300800 */
[----:B------:R-:W-:-:S03]  /*68b0*/  FFMA.FTZ R26, R49, R98, R46 ;  /* 0x00000062311a7223 */ /* 0x000fc6000001002e */
[----:B------:R-:W3:Y:S01]  /*68c0*/  LDL.LU R46, [R1+0x1d4] ;  /* 0x0001d400012e7983 */ /* 0x000ee20000300800 */
[----:B--2---:R-:W-:-:S03]  /*68d0*/  FFMA.FTZ R97, R97, R99, R0 ;  /* 0x0000006361617223 */ /* 0x004fc60000010000 */
[----:B------:R0:W5:Y:S01]  /*68e0*/  LDL.LU R49, [R1+0x1d0] ;  /* 0x0001d00001317983 */ /* 0x0001620000300800 */
[----:B------:R-:W-:Y:S01]  /*68f0*/  FFMA.FTZ R26, R10, R28, R26 ;  /* 0x0000001c0a1a7223 */ /* 0x000fe2000001001a */
[----:B------:R-:W-:Y:S01]  /*6900*/  UIADD3.X UR11, URZ, UR5, URZ, UP0, !UPT ;  /* 0x000000053f0b7290 */ /* 0x000fe200087fe43f */
[----:B------:R-:W-:Y:S01]  /*6910*/  BAR.SYNC.DEFER_BLOCKING 0x0 ;  /* 0x0000000000007b1d */ /* 0x000fe20000010000 */
[----:B----4-:R-:W-:Y:S01]  /*6920*/  FADD.FTZ R96, R27, R96 ;  /* 0x000000601b607221 */ /* 0x010fe20000010000 */
[----:B------:R-:W-:-:S04]  /*6930*/  FADD.FTZ R27, R47, R98 ;  /* 0x000000622f1b7221 */ /* 0x000fc80000010000 */
[----:B------:R-:W2:Y:S01]  /*6940*/  LDL.LU R47, [R1+0x6c] ;  /* 0x00006c00012f7983 */ /* 0x000ea20000300800 */
[----:B------:R-:W-:-:S03]  /*6950*/  FADD.FTZ R99, R96, R99 ;  /* 0x0000006360637221 */ /* 0x000fc60000010000 */
[----:B------:R-:W2:Y:S04]  /*6960*/  LDL R98, [R1+0x30] ;  /* 0x0000300001627983 */ /* 0x000ea80000100800 */
[----:B------:R0:W5:Y:S04]  /*6970*/  LDL.LU R0, [R1+0x1cc] ;  /* 0x0001cc0001007983 */ /* 0x0001680000300800 */
[----:B------:R-:W4:Y:S04]  /*6980*/  LDL.LU R96, [R1+0x74] ;  /* 0x0000740001607983 */ /* 0x000f280000300800 */
[----:B------:R-:W4:Y:S01]  /*6990*/  LDL.LU R10, [R1+0x1c8] ;  /* 0x0001c800010a7983 */ /* 0x000f220000300800 */
[----:B------:R-:W-:Y:S01]  /*69a0*/  FADD.FTZ R27, R27, R28 ;  /* 0x0000001c1b1b7221 */ /* 0x000fe20000010000 */
[----:B------:R-:W-:-:S02]  /*69b0*/  FFMA.FTZ R28, R114, R29, R97 ;  /* 0x0000001d721c7223 */ /* 0x000fc40000010061 */
[----:B------:R-:W2:Y:S01]  /*69c0*/  LDL.LU R114, [R1+0x1c4] ;  /* 0x0001c40001727983 */ /* 0x000ea20000300800 */
[----:B------:R-:W-:-:S03]  /*69d0*/  FADD.FTZ R29, R99, R29 ;  /* 0x0000001d631d7221 */ /* 0x000fc60000010000 */
[----:B------:R-:W3:Y:S04]  /*69e0*/  LDL.LU R97, [R1+0x78] ;  /* 0x0000780001617983 */ /* 0x000ee80000300800 */
[----:B------:R-:W3:Y:S01]  /*69f0*/  LDL.LU R99, [R1+0x70] ;  /* 0x0000700001637983 */ /* 0x000ee20000300800 */
[----:B----4-:R-:W-:Y:S02]  /*6a00*/  FFMA.FTZ R96, R113, R10, R96 ;  /* 0x0000000a71607223 */ /* 0x010fe40000010060 */
[----:B------:R-:W1:Y:S01]  /*6a10*/  S2R R113, SR_TID.X ;  /* 0x0000000000717919 */ /* 0x000e620000002100 */
[----:B--2---:R-:W-:Y:S02]  /*6a20*/  FFMA.FTZ R98, R98, R114, R47 ;  /* 0x0000007262627223 */ /* 0x004fe4000001002f */
[----:B------:R0:W5:Y:S01]  /*6a30*/  LDL.LU R47, [R1+0x1c0] ;  /* 0x0001c000012f7983 */ /* 0x0001620000300800 */
[----:B-1----:R-:W-:-:S02]  /*6a40*/  ISETP.GT.U32.AND P2, PT, R113, 0x1f, PT ;  /* 0x0000001f7100780c */ /* 0x002fc40003f44070 */
[----:B------:R-:W-:Y:S02]  /*6a50*/  LOP3.LUT P1, RZ, R113, 0xffffffe1, RZ, 0xc0, !PT ;  /* 0xffffffe171ff7812 */ /* 0x000fe4000782c0ff */
[----:B------:R-:W3:Y:S02]  /*6a60*/  LDL.LU R113, [R1+0x1bc] ;  /* 0x0001bc0001717983 */ /* 0x000ee40000300800 */
[----:B---3--:R-:W-:Y:S02]  /*6a70*/  FFMA.FTZ R96, R112, R113, R96 ;  /* 0x0000007170607223 */ /* 0x008fe40000010060 */
[----:B------:R-:W2:Y:S02]  /*6a80*/  LDL.LU R112, [R1+0x1b8] ;  /* 0x0001b80001707983 */ /* 0x000ea40000300800 */
[----:B--2---:R-:W-:Y:S02]  /*6a90*/  FFMA.FTZ R98, R111, R112, R98 ;  /* 0x000000706f627223 */ /* 0x004fe40000010062 */
[----:B------:R-:W2:Y:S01]  /*6aa0*/  LDL.LU R111, [R1+0x1b4] ;  /* 0x0001b400016f7983 */ /* 0x000ea20000300800 */
[----:B------:R-:W-:Y:S01]  /*6ab0*/  FADD.FTZ R97, R10, R97 ;  /* 0x000000610a617221 */ /* 0x000fe20000010000 */
[----:B--2---:R-:W-:-:S02]  /*6ac0*/  FFMA.FTZ R96, R110, R111, R96 ;  /* 0x0000006f6e607223 */ /* 0x004fc40000010060 */
[----:B------:R-:W2:Y:S01]  /*6ad0*/  LDL.LU R110, [R1+0x1b0] ;  /* 0x0001b000016e7983 */ /* 0x000ea20000300800 */
[----:B------:R-:W-:Y:S01]  /*6ae0*/  FADD.FTZ R99, R114, R99 ;  /* 0x0000006372637221 */ /* 0x000fe20000010000 */
[----:B------:R-:W-:-:S03]  /*6af0*/  FADD.FTZ R97, R97, R113 ;  /* 0x0000007161617221 */ /* 0x000fc60000010000 */
[----:B------:R-:W-:Y:S01]  /*6b00*/  FADD.FTZ R99, R99, R112 ;  /* 0x0000007063637221 */ /* 0x000fe20000010000 */
[----:B------:R-:W-:Y:S01]  /*6b10*/  FADD.FTZ R97, R97, R111 ;  /* 0x0000006f61617221 */ /* 0x000fe20000010000 */
[----:B------:R-:W-:-:S03]  /*6b20*/  FFMA.FTZ R96, R46, R109, R96 ;  /* 0x0000006d2e607223 */ /* 0x000fc60000010060 */
        /* <DEDUP_REMOVED lines=23> */
[----:B------:R-:W-:Y:S01]  /*6ca0*/  FFMA.FTZ R96, R116, R25, R96 ;  /* 0x0000001974607223 */ /* 0x000fe20000010060 */
[----:B------:R-:W-:Y:S02]  /*6cb0*/  UISETP.GE.U32.AND UP0, UPT, UR10, UR16, UPT ;  /* 0x000000100a00728c */ /* 0x000fe4000bf06070 */
[----:B------:R-:W-:Y:S02]  /*6cc0*/  FADD.FTZ R97, R97, R25 ;  /* 0x0000001961617221 */ /* 0x000fe40000010000 */
[----:B------:R-:W-:-:S06]  /*6cd0*/  UISETP.GE.AND.EX UP0, UPT, UR11, UR17, UPT, UP0 ;  /* 0x000000110b00728c */ /* 0x000fcc000bf06300 */
[----:B------:R-:W-:Y:S01]  /*6ce0*/  PLOP3.LUT P0, PT, PT, PT, UP0, 0x80, 0x0 ;  /* 0x000000000000781c */ /* 0x000fe20003f0f008 */
[----:B--2---:R-:W-:Y:S01]  /*6cf0*/  FFMA.FTZ R98, R48, R110, R98 ;  /* 0x0000006e30627223 */ /* 0x004fe20000010062 */
[----:B------:R-:W-:Y:S01]  /*6d00*/  FADD.FTZ R99, R99, R110 ;  /* 0x0000006e63637221 */ /* 0x000fe20000010000 */
[----:B------:R0:W5:Y:S02]  /*6d10*/  LDL.LU R48, [R1+0x1ac] ;  /* 0x0001ac0001307983 */ /* 0x0001640000300800 */
[----:B------:R-:W-:Y:S01]  /*6d20*/  FFMA.FTZ R98, R45, R108, R98 ;  /* 0x0000006c2d627223 */ /* 0x000fe20000010062 */
        /* <DEDUP_REMOVED lines=35> */
[----:B------:R-:W-:-:S02]  /*6f60*/  FFMA.FTZ R98, R115, R31, R98 ;  /* 0x0000001f73627223 */ /* 0x000fc40000010062 */
[----:B------:R0:W5:Y:S04]  /*6f70*/  LDL.LU R34, [R1+0x178] ;  /* 0x0001780001227983 */ /* 0x0001680000300800 */
[----:B------:R0:W5:Y:S04]  /*6f80*/  LDL.LU R33, [R1+0x174] ;  /* 0x0001740001217983 */ /* 0x0001680000300800 */
[----:B------:R0:W5:Y:S04]  /*6f90*/  LDL.LU R32, [R1+0x170] ;  /* 0x0001700001207983 */ /* 0x0001680000300800 */
[----:B------:R1:W-:Y:S04]  /*6fa0*/  STL [R1+0x6c], R98 ;  /* 0x00006c6201007387 */ /* 0x0003e80000100800 */
[----:B------:R0:W-:Y:S01]  /*6fb0*/  STL [R1+0x74], R96 ;  /* 0x0000746001007387 */ /* 0x0001e20000100800 */
[----:B-1----:R-:W-:-:S03]  /*6fc0*/  FADD.FTZ R98, R99, R31 ;  /* 0x0000001f63627221 */ /* 0x002fc60000010000 */
[----:B------:R0:W-:Y:S04]  /*6fd0*/  STL [R1+0x78], R97 ;  /* 0x0000786101007387 */ /* 0x0001e80000100800 */
[----:B------:R0:W-:Y:S01]  /*6fe0*/  STL [R1+0x70], R98 ;  /* 0x0000706201007387 */ /* 0x0001e20000100800 */
[----:B------:R-:W-:Y:S05]  /*6ff0*/  @!P0 BRA `(.L_x_1109) ;  /* 0x0000000000e88947 */ /* 0x000fea0003800000 */
[----:B------:R1:W-:Y:S04]  /*7000*/  STL.64 [R1+0x188], R8 ;  /* 0x0001880801007387 */ /* 0x0003e80000100a00 */
[----:B------:R2:W-:Y:S01]  /*7010*/  STL [R1+0x184], R6 ;  /* 0x0001840601007387 */ /* 0x0005e20000100800 */
[----:B-1----:R-:W-:Y:S02]  /*7020*/  MOV R8, R96 ;  /* 0x0000006000087202 */ /* 0x002fe40000000f00 */
[----:B0-----:R-:W0:Y:S01]  /*7030*/  S2R R96, SR_TID.X ;  /* 0x0000000000607919 */ /* 0x001e220000002100 */
[----:B------:R-:W-:Y:S01]  /*7040*/  MOV R9, R97 ;  /* 0x0000006100097202 */ /* 0x000fe20000000f00 */
[----:B--2---:R-:W2:Y:S04]  /*7050*/  LDL R6, [R1+0x158] ;  /* 0x0001580001067983 */ /* 0x004ea80000100800 */
[----:B-----5:R1:W-:Y:S04]  /*7060*/  STL [R1+0x180], R0 ;  /* 0x0001800001007387 */ /* 0x0203e80000100800 */
[----:B------:R-:W3:Y:S04]  /*7070*/  LDL R99, [R1+0x164] ;  /* 0x0001640001637983 */ /* 0x000ee80000100800 */
[----:B-1----:R-:W4:Y:S04]  /*7080*/  LDL R0, [R1+0x168] ;  /* 0x0001680001007983 */ /* 0x002f280000100800 */
[----:B------:R1:W-:Y:S01]  /*7090*/  STL.64 [R1+0x178], R4 ;  /* 0x0001780401007387 */ /* 0x0003e20000100a00 */
[----:B0-----:R-:W-:-:S02]  /*70a0*/  SHF.L.U32 R97, R96, 0x1, RZ ;  /* 0x0000000160617819 */ /* 0x001fc400000006ff */
[----:B-1----:R-:W-:Y:S01]  /*70b0*/  MOV R5, R98 ;  /* 0x0000006200057202 */ /* 0x002fe20000000f00 */
[----:B------:R-:W3:Y:S01]  /*70c0*/  LDL R4, [R1+0x6c] ;  /* 0x00006c0001047983 */ /* 0x000ee20000100800 */
[----:B------:R-:W-:-:S03]  /*70d0*/  LOP3.LUT R98, R97, 0x18, RZ, 0xc0, !PT ;  /* 0x0000001861627812 */ /* 0x000fc600078ec0ff */
[----:B------:R-:W2:Y:S04]  /*70e0*/  LDL R97, [R1+0x160] ;  /* 0x0001600001617983 */ /* 0x000ea80000100800 */
[----:B------:R0:W-:Y:S02]  /*70f0*/  STL.64 [R1+0x170], R2 ;  /* 0x0001700201007387 */ /* 0x0001e40000100a00 */
[----:B0-----:R-:W0:Y:S01]  /*7100*/  S2R R3, SR_TID.X ;  /* 0x0000000000037919 */ /* 0x001e220000002100 */
[----:B------:R-:W-:-:S04]  /*7110*/  LEA R96, R96, UR9, 0x5 ;  /* 0x0000000960607c11 */ /* 0x000fc8000f8e28ff */
[----:B------:R-:W-:-:S05]  /*7120*/  IADD3 R96, R96, R98, RZ ;  /* 0x0000006260607210 */ /* 0x000fca0007ffe0ff */
[----:B------:R1:W-:Y:S01]  /*7130*/  STS.64 [R96], R8 ;  /* 0x0000000860007388 */ /* 0x0003e20000000a00 */
[----:B0-----:R-:W-:-:S04]  /*7140*/  SHF.R.S32.HI R98, RZ, 0x1f, R3 ;  /* 0x0000001fff627819 */ /* 0x001fc80000011403 */
[----:B------:R-:W-:Y:S02]  /*7150*/  LEA.HI R98, R98, R3, RZ, 0x2 ;  /* 0x0000000362627211 */ /* 0x000fe400078f10ff */
[----:B------:R-:W2:Y:S04]  /*7160*/  LDL.64 R2, [R1+0x110] ;  /* 0x0001100001027983 */ /* 0x000ea80000100a00 */
[----:B-1----:R1:W5:Y:S04]  /*7170*/  LDL.LU.64 R8, [R1+0x188] ;  /* 0x0001880001087983 */ /* 0x0023680000300a00 */
[----:B------:R-:W2:Y:S01]  /*7180*/  LDL R96, [R1+0x15c] ;  /* 0x00015c0001607983 */ /* 0x000ea20000100800 */
[----:B------:R-:W-:-:S04]  /*7190*/  SHF.R.S32.HI R98, RZ, 0x2, R98 ;  /* 0x00000002ff627819 */ /* 0x000fc80000011462 */
[----:B------:R-:W-:Y:S01]  /*71a0*/  LEA R98, R98, UR9, 0x5 ;  /* 0x0000000962627c11 */ /* 0x000fe2000f8e28ff */
[----:B----4-:R0:W-:Y:S04]  /*71b0*/  STS.64 [R0], R26 ;  /* 0x0000001a00007388 */ /* 0x0101e80000000a00 */
[----:B---3--:R3:W-:Y:S04]  /*71c0*/  STS.64 [R99], R4 ;  /* 0x0000000463007388 */ /* 0x0087e80000000a00 */
[----:B--2---:R-:W-:Y:S01]  /*71d0*/  STS.64 [R97], R28 ;  /* 0x0000001c61007388 */ /* 0x004fe20000000a00 */
[-C--:B------:R-:W-:Y:S01]  /*71e0*/  LEA R96, R96, R98.reuse, 0x3 ;  /* 0x0000006260607211 */ /* 0x080fe200078e18ff */
[----:B------:R-:W-:Y:S01]  /*71f0*/  BAR.SYNC.DEFER_BLOCKING 0x0 ;  /* 0x0000000000007b1d */ /* 0x000fe20000010000 */
[----:B------:R-:W-:-:S05]  /*7200*/  LEA R98, R6, R98, 0x3 ;  /* 0x0000006206627211 */ /* 0x000fca00078e18ff */
[----:B------:R1:W5:Y:S04]  /*7210*/  LDL.LU R6, [R1+0x184] ;  /* 0x0001840001067983 */ /* 0x0003680000300800 */
[----:B0-----:R1:W5:Y:S04]  /*7220*/  LDL.LU R0, [R1+0x180] ;  /* 0x0001800001007983 */ /* 0x0013680000300800 */
[----:B---3--:R1:W5:Y:S04]  /*7230*/  LDL.LU.64 R4, [R1+0x178] ;  /* 0x0001780001047983 */ /* 0x0083680000300a00 */
[----:B------:R-:W0:Y:S04]  /*7240*/  LDS.64 R96, [R96] ;  /* 0x0000000060607984 */ /* 0x000e280000000a00 */
[----:B------:R-:W2:Y:S01]  /*7250*/  LDS.64 R98, [R98+0x1e00] ;  /* 0x001e000062627984 */ /* 0x000ea20000000a00 */
[----:B0-----:R-:W-:Y:S01]  /*7260*/  FADD.FTZ R97, RZ, R97 ;  /* 0x00000061ff617221 */ /* 0x001fe20000010000 */
[----:B------:R-:W-:-:S03]  /*7270*/  FADD.FTZ R96, RZ, R96 ;  /* 0x00000060ff607221 */ /* 0x000fc60000010000 */
[----:B--2---:R-:W-:Y:S01]  /*7280*/  FADD.FTZ R99, R97, R99 ;  /* 0x0000006361637221 */ /* 0x004fe20000010000 */
[----:B------:R-:W-:Y:S01]  /*7290*/  FADD.FTZ R98, R96, R98 ;  /* 0x0000006260627221 */ /* 0x000fe20000010000 */
[----:B------:R-:W2:Y:S04]  /*72a0*/  LDL R97, [R1+0x150] ;  /* 0x0001500001617983 */ /* 0x000ea80000100800 */
[----:B------:R-:W3:Y:S04]  /*72b0*/  LDL R96, [R1+0x154] ;  /* 0x0001540001607983 */ /* 0x000ee80000100800 */
[----:B------:R0:W-:Y:S04]  /*72c0*/  STG.E.64 desc[UR14][R2.64+0x8000], R98 ;  /* 0x0080006202007986 */ /* 0x0001e8000c101b0e */
[----:B0-----:R1:W5:Y:S04]  /*72d0*/  LDL.LU.64 R2, [R1+0x170] ;  /* 0x0001700001027983 */ /* 0x0013680000300a00 */
[----:B------:R-:W4:Y:S02]  /*72e0*/  LDL R99, [R1+0x100] ;  /* 0x0001000001637983 */ /* 0x000f240000100800 */
[----:B----4-:R-:W-:-:S04]  /*72f0*/  LEA R98, R99, UR9, 0x5 ;  /* 0x0000000963627c11 */ /* 0x010fc8000f8e28ff */
[-C--:B---3--:R-:W-:Y:S02]  /*7300*/  LEA R96, R96, R98.reuse, 0x3 ;  /* 0x0000006260607211 */ /* 0x088fe400078e18ff */
[----:B--2---:R-:W-:-:S04]  /*7310*/  LEA R98, R97, R98, 0x3 ;  /* 0x0000006261627211 */ /* 0x004fc800078e18ff */
[----:B------:R-:W0:Y:S04]  /*7320*/  LDS.64 R96, [R96] ;  /* 0x0000000060607984 */ /* 0x000e280000000a00 */
[----:B------:R-:W2:Y:S01]  /*7330*/  LDS.64 R98, [R98+0x1e00] ;  /* 0x001e000062627984 */ /* 0x000ea20000000a00 */
[----:B0-----:R-:W-:Y:S01]  /*7340*/  FADD.FTZ R97, RZ, R97 ;  /* 0x00000061ff617221 */ /* 0x001fe20000010000 */
[----:B------:R-:W-:-:S03]  /*7350*/  FADD.FTZ R96, RZ, R96 ;  /* 0x00000060ff607221 */ /* 0x000fc60000010000 */
[----:B--2---:R-:W-:Y:S01]  /*7360*/  FADD.FTZ R99, R97, R99 ;  /* 0x0000006361637221 */ /* 0x004fe20000010000 */
[----:B------:R-:W-:Y:S02]  /*7370*/  FADD.FTZ R98, R96, R98 ;  /* 0x0000006260627221 */ /* 0x000fe40000010000 */
[----:B------:R-:W2:Y:S04]  /*7380*/  LDL.64 R96, [R1+0x108] ;  /* 0x0001080001607983 */ /* 0x000ea80000100a00 */
[----:B--2---:R1:W-:Y:S02]  /*7390*/  STG.E.64 desc[UR14][R96.64+0x8000], R98 ;  /* 0x0080006260007986 */ /* 0x0043e4000c101b0e */
.L_x_1109:
[----:B------:R-:W-:Y:S01]  /*73a0*/  BSSY B0, `(.L_x_1110) ;  /* 0x000003f000007945 */ /* 0x000fe20003800000 */
[----:B01----:R-:W-:-:S03]  /*73b0*/  CS2R R96, SRZ ;  /* 0x0000000000607805 */ /* 0x003fc6000001ff00 */
[----:B------:R-:W-:Y:S05]  /*73c0*/  @P2 BRA `(.L_x_1111) ;  /* 0x0000000000f02947 */ /* 0x000fea0003800000 */
[----:B------:R-:W2:Y:S04]  /*73d0*/  LDL R99, [R1+0x14c] ;  /* 0x00014c0001637983 */ /* 0x000ea80000100800 */
[----:B------:R-:W3:Y:S04]  /*73e0*/  LDL R98, [R1+0x148] ;  /* 0x0001480001627983 */ /* 0x000ee80000100800 */
[----:B--2---:R-:W0:Y:S04]  /*73f0*/  LDS.64 R96, [R99] ;  /* 0x0000000063607984 */ /* 0x004e280000000a00 */
[----:B---3--:R-:W1:Y:S01]  /*7400*/  LDS.64 R98, [R98] ;  /* 0x0000000062627984 */ /* 0x008e620000000a00 */
[----:B0-----:R-:W-:Y:S01]  /*7410*/  FADD.FTZ R96, RZ, R96 ;  /* 0x00000060ff607221 */ /* 0x001fe20000010000 */
[----:B------:R-:W-:-:S03]  /*7420*/  FADD.FTZ R97, RZ, R97 ;  /* 0x00000061ff617221 */ /* 0x000fc60000010000 */
[----:B-1----:R-:W-:Y:S02]  /*7430*/  FADD.FTZ R98, R96, R98 ;  /* 0x0000006260627221 */ /* 0x002fe40000010000 */
[----:B------:R-:W2:Y:S01]  /*7440*/  LDL R96, [R1+0x144] ;  /* 0x0001440001607983 */ /* 0x000ea20000100800 */
[----:B------:R-:W-:-:S03]  /*7450*/  FADD.FTZ R99, R97, R99 ;  /* 0x0000006361637221 */ /* 0x000fc60000010000 */
[----:B--2---:R-:W0:Y:S02]  /*7460*/  LDS.64 R96, [R96] ;  /* 0x0000000060607984 */ /* 0x004e240000000a00 */
[----:B0-----:R-:W-:Y:S02]  /*7470*/  FADD.FTZ R98, R98, R96 ;  /* 0x0000006062627221 */ /* 0x001fe40000010000 */
        /* <DEDUP_REMOVED lines=47> */
[----:B0-----:R-:W-:Y:S01]  /*7770*/  FADD.FTZ R96, R98, R96 ;  /* 0x0000006062607221 */ /* 0x001fe20000010000 */
[----:B------:R-:W-:-:S07]  /*7780*/  FADD.FTZ R97, R99, R97 ;  /* 0x0000006163617221 */ /* 0x000fce0000010000 */
.L_x_1111:
[----:B------:R-:W-:Y:S05]  /*7790*/  BSYNC B0 ;  /* 0x0000000000007941 */ /* 0x000fea0003800000 */
.L_x_1110:
[----:B------:R-:W0:Y:S01]  /*77a0*/  @!P1 LDC R98, c[0x0][0x10] ;  /* 0x00000400ff629b82 */ /* 0x000e220000000800 */
[----:B------:R-:W-:Y:S01]  /*77b0*/  MOV R99, UR4 ;  /* 0x0000000400637c02 */ /* 0x000fe20008000f00 */
[----:B-----5:R1:W-:Y:S04]  /*77c0*/  STL.64 [R1+0x178], R4 ;  /* 0x0001780401007387 */ /* 0x0203e80000100a00 */
[----:B------:R-:W-:Y:S04]  /*77d0*/  STL [R1+0x174], R2 ;  /* 0x0001740201007387 */ /* 0x000fe80000100800 */
[----:B------:R-:W-:Y:S01]  /*77e0*/  STL [R1+0x170], R0 ;  /* 0x0001700001007387 */ /* 0x000fe20000100800 */
[----:B------:R-:W-:Y:S01]  /*77f0*/  PRMT R40, R37, 0x7632, R40 ;  /* 0x0000763225287816 */ /* 0x000fe20000000028 */
[----:B-1----:R-:W1:Y:S01]  /*7800*/  @!P1 LDC.64 R4, c[0x0][0x260] ;  /* 0x00009800ff049b82 */ /* 0x002e620000000a00 */
[----:B0-----:R-:W-:Y:S01]  /*7810*/  @!P1 IMAD R98, R98, R99, UR8 ;  /* 0x0000000862629e24 */ /* 0x001fe2000f8e0263 */
[----:B------:R-:W0:Y:S04]  /*7820*/  SHFL.BFLY PT, R2, R96, 0x1, 0x1f ;  /* 0x0c201f0060027f89 */ /* 0x000e2800000e0000 */
[----:B------:R-:W2:Y:S01]  /*7830*/  LDL R99, [R1+0x16c] ;  /* 0x00016c0001637983 */ /* 0x000ea20000100800 */
[----:B------:R-:W-:-:S03]  /*7840*/  PRMT R41, R40, 0x7632, R41 ;  /* 0x0000763228297816 */ /* 0x000fc60000000029 */
[----:B------:R-:W3:Y:S01]  /*7850*/  SHFL.BFLY PT, R0, R97, 0x1, 0x1f ;  /* 0x0c201f0061007f89 */ /* 0x000ee200000e0000 */
[----:B------:R-:W-:-:S04]  /*7860*/  PRMT R46, R41, 0x7632, R46 ;  /* 0x00007632292e7816 */ /* 0x000fc8000000002e */
        /* <DEDUP_REMOVED lines=26> */
[----:B------:R-:W-:Y:S01]  /*7a10*/  PRMT R36, R93, 0x7632, R36 ;  /* 0x000076325d247816 */ /* 0x000fe20000000024 */
[----:B0-----:R-:W-:Y:S01]  /*7a20*/  FADD.FTZ R96, R2, R96 ;  /* 0x0000006002607221 */ /* 0x001fe20000010000 */
[----:B------:R-:W-:Y:S01]  /*7a30*/  PRMT R86, R33, 0x7632, R86 ;  /* 0x0000763221567816 */ /* 0x000fe20000000056 */
[----:B------:R-:W-:Y:S01]  /*7a40*/  UISETP.GE.U32.AND UP0, UPT, UR10, UR16, UPT ;  /* 0x000000100a00728c */ /* 0x000fe2000bf06070 */
[----:B------:R-:W-:Y:S01]  /*7a50*/  PRMT R32, R95, 0x7632, R32 ;  /* 0x000076325f207816 */ /* 0x000fe20000000020 */
[----:B---3--:R-:W-:Y:S01]  /*7a60*/  FADD.FTZ R97, R0, R97 ;  /* 0x0000006100617221 */ /* 0x008fe20000010000 */
[----:B------:R-:W-:Y:S01]  /*7a70*/  PRMT R33, R94, 0x7632, R33 ;  /* 0x000076325e217816 */ /* 0x000fe20000000021 */
        /* <DEDUP_REMOVED lines=29> */
[----:B--2---:R-:W-:-:S04]  /*7c50*/  @!P1 LEA R98, R98, R99, 0x9 ;  /* 0x0000006362629211 */ /* 0x004fc800078e48ff */
[----:B------:R-:W-:-:S05]  /*7c60*/  @!P1 SHF.L.U32 R98, R98, 0x1, RZ ;  /* 0x0000000162629819 */ /* 0x000fca00000006ff */
[----:B-1----:R-:W-:Y:S02]  /*7c70*/  @!P1 IMAD.WIDE.U32 R98, R98, 0x4, R4 ;  /* 0x0000000462629825 */ /* 0x002fe400078e0004 */
[----:B------:R0:W5:Y:S04]  /*7c80*/  LDL.LU.64 R4, [R1+0x178] ;  /* 0x0001780001047983 */ /* 0x0001680000300a00 */
[----:B------:R0:W5:Y:S04]  /*7c90*/  LDL.LU R2, [R1+0x174] ;  /* 0x0001740001027983 */ /* 0x0001680000300800 */
[----:B------:R0:W5:Y:S04]  /*7ca0*/  LDL.LU R0, [R1+0x170] ;  /* 0x0001700001007983 */ /* 0x0001680000300800 */
[----:B------:R-:W-:Y:S04]  /*7cb0*/  STL.S16 [R1], R36 ;  /* 0x0000002401007387 */ /* 0x000fe80000100600 */
[----:B------:R-:W-:Y:S04]  /*7cc0*/  STL.S16 [R1+0x8], R32 ;  /* 0x0000082001007387 */ /* 0x000fe80000100600 */
[----:B------:R-:W-:Y:S04]  /*7cd0*/  STL.S16 [R1+0x4], R33 ;  /* 0x0000042101007387 */ /* 0x000fe80000100600 */
[----:B------:R1:W-:Y:S01]  /*7ce0*/  @!P1 STG.E.64 desc[UR14][R98.64], R96 ;  /* 0x0000006062009986 */ /* 0x0003e2000c101b0e */
[----:B------:R-:W-:-:S02]  /*7cf0*/  PLOP3.LUT P1, PT, PT, PT, UP0, 0x80, 0x0 ;  /* 0x000000000000781c */ /* 0x000fc40003f2f008 */
[----:B-1----:R-:W-:Y:S02]  /*7d00*/  PRMT R96, R92, 0x7632, R96 ;  /* 0x000076325c607816 */ /* 0x002fe40000000060 */
[----:B------:R-:W-:Y:S02]  /*7d10*/  PRMT R98, R90, 0x7632, R98 ;  /* 0x000076325a627816 */ /* 0x000fe40000000062 */
[----:B------:R-:W-:-:S07]  /*7d20*/  PRMT R99, R91, 0x7632, R99 ;  /* 0x000076325b637816 */ /* 0x000fce0000000063 */
[----:B0-----:R-:W-:Y:S05]  /*7d30*/  @P1 BRA `(.L_x_1112) ;  /* 0x0000000000601947 */ /* 0x001fea0003800000 */
        /* <DEDUP_REMOVED lines=13> */
.L_x_1114:
        /* <DEDUP_REMOVED lines=8> */
.L_x_1113:
[----:B------:R-:W-:Y:S05]  /*7e90*/  WARPSYNC.ALL ;  /* 0x0000000000007948 */ /* 0x000fea0003800000 */
[----:B------:R-:W-:Y:S06]  /*7ea0*/  BAR.SYNC.DEFER_BLOCKING 0x0 ;  /* 0x0000000000007b1d */ /* 0x000fec0000010000 */
[----:B------:R-:W-:Y:S05]  /*7eb0*/  BRA `(.L_x_1115) ;  /* 0x0000000000547947 */ /* 0x000fea0003800000 */
.L_x_1112:
        /* <DEDUP_REMOVED lines=11> */
.L_x_1117:
        /* <DEDUP_REMOVED lines=8> */
.L_x_1116:
[----:B------:R-:W-:Y:S05]  /*7ff0*/  WARPSYNC.ALL ;  /* 0x0000000000007948 */ /* 0x000fea0003800000 */
[----:B------:R-:W-:Y:S06]  /*8000*/  BAR.SYNC.DEFER_BLOCKING 0x0 ;  /* 0x0000000000007b1d */ /* 0x000fec0000010000 */
.L_x_1115:
[----:B------:R-:W0:Y:S01]  /*8010*/  S2R R91, SR_TID.X ;  /* 0x00000000005b7919 */ /* 0x000e220000002100 */
[----:B------:R-:W1:Y:S01]  /*8020*/  S2R R32, SR_TID.X ;  /* 0x0000000000207919 */ /* 0x000e620000002100 */
[----:B-----5:R2:W-:Y:S01]  /*8030*/  STL [R1+0x174], R4 ;  /* 0x0001740401007387 */ /* 0x0205e20000100800 */
[----:B------:R-:W3:Y:S01]  /*8040*/  S2UR UR13, SR_CgaCtaId ;  /* 0x00000000000d79c3 */ /* 0x000ee20000008800 */
[----:B------:R-:W-:Y:S01]  /*8050*/  SHF.L.U32 R85, R85, 0x10, RZ ;  /* 0x0000001055557819 */ /* 0x000fe200000006ff */
[----:B------:R-:W-:Y:S01]  /*8060*/  ULDC.64 UR22, c[0x0][0x210] ;  /* 0x0000840000167ab9 */ /* 0x000fe20000000a00 */
[----:B------:R4:W-:Y:S04]  /*8070*/  STL [R1+0x170], R3 ;  /* 0x0001700301007387 */ /* 0x0009e80000100800 */
[----:B--2---:R-:W2:Y:S04]  /*8080*/  LDL R4, [R1+0xfc] ;  /* 0x0000fc0001047983 */ /* 0x004ea80000100800 */
[----:B----4-:R-:W4:Y:S01]  /*8090*/  LDL.LU R3, [R1+0x1c] ;  /* 0x00001c0001037983 */ /* 0x010f220000300800 */
[----:B0-----:R-:W-:-:S02]  /*80a0*/  ISETP.GT.U32.AND P1, PT, R91, 0xff, PT ;  /* 0x000000ff5b00780c */ /* 0x001fc40003f24070 */
[----:B-1----:R-:W-:-:S11]  /*80b0*/  SHF.L.U32 R36, R32, 0x1, RZ ;  /* 0x0000000120247819 */ /* 0x002fd600000006ff */
[----:B------:R-:W-:Y:S01]  /*80c0*/  VOTEU.ALL UP0, P1 ;  /* 0x00000000003f7886 */ /* 0x000fe20000800000 */
[----:B------:R-:W0:Y:S01]  /*80d0*/  @!P1 LDC.64 R32, c[0x0][0x260] ;  /* 0x00009800ff209b82 */ /* 0x000e220000000a00 */
[----:B------:R-:W-:-:S03]  /*80e0*/  @!P1 LOP3.LUT R36, R36, 0x7fffffe0, RZ, 0xc0, !PT ;  /* 0x7fffffe024249812 */ /* 0x000fc600078ec0ff */
[----:B------:R-:W-:Y:S02]  /*80f0*/  @!UP0 ULDC UR5, c[0x0][0x10] ;  /* 0x0000040000058ab9 */ /* 0x000fe40000000800 */
[----:B------:R-:W-:-:S06]  /*8100*/  @!UP0 UIMAD UR5, UR5, UR4, UR8 ;  /* 0x00000004050582a4 */ /* 0x000fcc000f8e0208 */
[----:B------:R-:W-:-:S04]  /*8110*/  MOV R37, UR5 ;  /* 0x0000000500257c02 */ /* 0x000fc80008000f00 */
[----:B------:R-:W-:Y:S02]  /*8120*/  @!P1 LEA R36, R37, R36, 0x9 ;  /* 0x0000002425249211 */ /* 0x000fe400078e48ff */
[----:B------:R-:W-:-:S04]  /*8130*/  @!P1 LOP3.LUT R37, R91, 0xf, RZ, 0xc0, !PT ;  /* 0x0000000f5b259812 */ /* 0x000fc800078ec0ff */
[----:B------:R-:W-:-:S04]  /*8140*/  @!P1 IADD3 R36, R36, R37, RZ ;  /* 0x0000002524249210 */ /* 0x000fc80007ffe0ff */
[----:B------:R-:W-:-:S04]  /*8150*/  @!P1 SHF.L.U32 R36, R36, 0x1, RZ ;  /* 0x0000000124249819 */ /* 0x000fc800000006ff */
[C---:B------:R-:W-:Y:S01]  /*8160*/  @!P1 IADD3 R88, R36.reuse, 0x20, RZ ;  /* 0x0000002024589810 */ /* 0x040fe20007ffe0ff */
[----:B0-----:R-:W-:-:S04]  /*8170*/  @!P1 IMAD.WIDE.U32 R36, R36, 0x4, R32 ;  /* 0x0000000424249825 */ /* 0x001fc800078e0020 */
[----:B------:R-:W-:Y:S02]  /*8180*/  @!P1 IMAD.WIDE.U32 R32, R88, 0x4, R32 ;  /* 0x0000000458209825 */ /* 0x000fe400078e0020 */
[----:B------:R-:W2:Y:S04]  /*8190*/  @!P1 LDG.E.64 R36, desc[UR14][R36.64] ;  /* 0x0000000e24249981 */ /* 0x000ea8000c1e1b00 */
[----:B------:R-:W4:Y:S01]  /*81a0*/  @!P1 LDG.E.64 R32, desc[UR14][R32.64] ;  /* 0x0000000e20209981 */ /* 0x000f22000c1e1b00 */
[----:B------:R-:W-:Y:S01]  /*81b0*/  HFMA2.MMA R88, -RZ, RZ, 0, 0 ;  /* 0x00000000ff587435 */ /* 0x000fe200000001ff */
[----:B------:R-:W-:Y:S02]  /*81c0*/  UMOV UR5, 0x400 ;  /* 0x0000040000057882 */ /* 0x000fe40000000000 */
[----:B------:R-:W-:-:S04]  /*81d0*/  UIADD3 UR5, UR5, 0x5280, URZ ;  /* 0x0000528005057890 */ /* 0x000fc8000fffe03f */
[----:B---3--:R-:W-:Y:S01]  /*81e0*/  ULEA UR5, UR13, UR5, 0x18 ;  /* 0x000000050d057291 */ /* 0x008fe2000f8ec03f */
[----:B------:R-:W-:Y:S02]  /*81f0*/  SHF.L.U32 R86, R86, 0x10, RZ ;  /* 0x0000001056567819 */ /* 0x000fe400000006ff */
[----:B------:R-:W-:-:S03]  /*8200*/  SHF.L.U32 R87, R87, 0x10, RZ ;  /* 0x0000001057577819 */ /* 0x000fc600000006ff */
[----:B------:R-:W-:Y:S01]  /*8210*/  FADD.FTZ R86, -R30, R86 ;  /* 0x000000561e567221 */ /* 0x000fe20000010100 */
[----:B------:R-:W-:Y:S01]  /*8220*/  SHF.L.U32 R34, R34, 0x10, RZ ;  /* 0x0000001022227819 */ /* 0x000fe200000006ff */
[----:B--2---:R-:W-:Y:S01]  /*8230*/  @!P1 FADD.FTZ R36, RZ, R36 ;  /* 0x00000024ff249221 */ /* 0x004fe20000010000 */
[----:B------:R-:W-:-:S03]  /*8240*/  @!P1 FADD.FTZ R37, RZ, R37 ;  /* 0x00000025ff259221 */ /* 0x000fc60000010000 */
[----:B----4-:R-:W-:Y:S01]  /*8250*/  @!P1 FADD.FTZ R88, R32, R36 ;  /* 0x0000002420589221 */ /* 0x010fe20000010000 */
[----:B------:R-:W-:Y:S01]  /*8260*/  MOV R32, RZ ;  /* 0x000000ff00207202 */ /* 0x000fe20000000f00 */
[----:B------:R-:W-:-:S03]  /*8270*/  @!P1 FADD.FTZ R32, R33, R37 ;  /* 0x0000002521209221 */ /* 0x000fc60000010000 */
        /* <DEDUP_REMOVED lines=10> */
[----:B------:R-:W-:Y:S01]  /*8320*/  LOP3.LUT P1, RZ, R91, 0xffffff0f, RZ, 0xc0, !PT ;  /* 0xffffff0f5bff7812 */ /* 0x000fe2000782c0ff */
[----:B0-----:R-:W-:Y:S01]  /*8330*/  FADD.FTZ R33, R32, R33 ;  /* 0x0000002120217221 */ /* 0x001fe20000010000 */
[----:B-1----:R-:W-:-:S04]  /*8340*/  FADD.FTZ R36, R37, R36 ;  /* 0x0000002425247221 */ /* 0x002fc80000010000 */
[----:B------:R-:W0:Y:S04]  /*8350*/  SHFL.BFLY PT, R37, R33, 0x1, 0x1f ;  /* 0x0c201f0021257f89 */ /* 0x000e2800000e0000 */
[----:B------:R-:W1:Y:S01]  /*8360*/  SHFL.BFLY PT, R32, R36, 0x1, 0x1f ;  /* 0x0c201f0024207f89 */ /* 0x000e6200000e0000 */
[----:B------:R-:W-:Y:S01]  /*8370*/  SHF.R.U32.HI R91, RZ, 0x1, R91 ;  /* 0x00000001ff5b7819 */ /* 0x000fe2000001165b */
[----:B0-----:R-:W-:Y:S01]  /*8380*/  FADD.FTZ R37, R33, R37 ;  /* 0x0000002521257221 */ /* 0x001fe20000010000 */
[----:B-1----:R-:W-:Y:S02]  /*8390*/  FADD.FTZ R32, R36, R32 ;  /* 0x0000002024207221 */ /* 0x002fe40000010000 */
[----:B------:R-:W-:Y:S02]  /*83a0*/  @!P1 LOP3.LUT R36, R91, 0x7ffffff8, RZ, 0xc0, !PT ;  /* 0x7ffffff85b249812 */ /* 0x000fe400078ec0ff */
[----:B------:R-:W-:Y:S01]  /*83b0*/  @!P1 FMUL.FTZ R33, R32, 1.6276042515528388321e-05 ;  /* 0x3788888920219820 */ /* 0x000fe20000410000 */
[----:B------:R-:W-:-:S05]  /*83c0*/  @!P1 FMUL.FTZ R32, R37, 1.6276042515528388321e-05 ;  /* 0x3788888925209820 */ /* 0x000fca0000410000 */
[----:B------:R0:W-:Y:S02]  /*83d0*/  @!P1 STS.64 [R36+UR5], R32 ;  /* 0x0000002024009988 */ /* 0x0001e40008000a05 */
[----:B0-----:R-:W-:-:S04]  /*83e0*/  FADD.FTZ R36, -R30, R85 ;  /* 0x000000551e247221 */ /* 0x001fc80000010100 */
[----:B------:R-:W-:-:S04]  /*83f0*/  FMUL.FTZ R36, R9, R36 ;  /* 0x0000002409247220 */ /* 0x000fc80000410000 */
        /* <DEDUP_REMOVED lines=8> */
[----:B------:R-:W-:Y:S01]  /*8480*/  LEA R32, R4, UR5, 0x3 ;  /* 0x0000000504207c11 */ /* 0x000fe2000f8e18ff */
[----:B------:R-:W-:Y:S02]  /*8490*/  BAR.SYNC.DEFER_BLOCKING 0x0 ;  /* 0x0000000000007b1d */ /* 0x000fe40000010000 */
[----:B------:R-:W-:Y:S01]  /*84a0*/  FMUL.FTZ R97, R87, R37 ;  /* 0x0000002557617220 */ /* 0x000fe20000410000 */
[----:B------:R-:W-:-:S04]  /*84b0*/  FMUL.FTZ R37, R9, R86 ;  /* 0x0000005609257220 */ /* 0x000fc80000410000 */
[----:B------:R-:W-:Y:S01]  /*84c0*/  FFMA.FTZ R86, R6, R37, R7 ;  /* 0x0000002506567223 */ /* 0x000fe20000010007 */
[----:B------:R-:W-:Y:S01]  /*84d0*/  SHF.L.U32 R35, R35, 0x10, RZ ;  /* 0x0000001023237819 */ /* 0x000fe200000006ff */
[----:B------:R-:W2:Y:S02]  /*84e0*/  LDL.LU R4, [R1+0x8] ;  /* 0x0000080001047983 */ /* 0x000ea40000300800 */
[----:B------:R-:W-:Y:S02]  /*84f0*/  FMUL.FTZ R85, R86, -1.4426950216293334961 ;  /* 0xbfb8aa3b56557820 */ /* 0x000fe40000410000 */
[----:B------:R-:W0:Y:S04]  /*8500*/  LDS.64 R32, [R32] ;  /* 0x0000000020207984 */ /* 0x000e280000000a00 */
[----:B------:R-:W1:Y:S02]  /*8510*/  MUFU.EX2 R85, R85 ;  /* 0x0000005500557308 */ /* 0x000e640000000800 */
[----:B-1----:R-:W-:-:S06]  /*8520*/  FADD.FTZ R85, R85, 1 ;  /* 0x3f80000055557421 */ /* 0x002fcc0000010000 */
[----:B------:R-:W1:Y:S01]  /*8530*/  MUFU.RCP R85, R85 ;  /* 0x0000005500557308 */ /* 0x000e620000001000 */
[----:B0-----:R-:W-:-:S04]  /*8540*/  FFMA.FTZ R10, R0, R10, -R32 ;  /* 0x0000000a000a7223 */ /* 0x001fc80000010820 */
[----:B------:R-:W-:Y:S01]  /*8550*/  FFMA.FTZ R3, R3, -R33, R10 ;  /* 0x8000002103037223 */ /* 0x000fe2000001000a */
[----:B------:R-:W-:Y:S01]  /*8560*/  FADD.FTZ R10, -R30, R34 ;  /* 0x000000221e0a7221 */ /* 0x000fe20000010100 */
[----:B-1----:R-:W-:-:S03]  /*8570*/  FADD.FTZ R34, -R85, 1 ;  /* 0x3f80000055227421 */ /* 0x002fc60000010100 */
[----:B------:R-:W-:Y:S01]  /*8580*/  FMUL.FTZ R10, R9, R10 ;  /* 0x0000000a090a7220 */ /* 0x000fe20000410000 */
[----:B------:R-:W-:-:S03]  /*8590*/  FFMA.FTZ R34, R86, R34, 1 ;  /* 0x3f80000056227423 */ /* 0x000fc60000010022 */
[----:B------:R-:W-:Y:S01]  /*85a0*/  FFMA.FTZ R86, R5, R10, R8 ;  /* 0x0000000a05567223 */ /* 0x000fe20000010008 */
[----:B------:R-:W-:-:S03]  /*85b0*/  FMUL.FTZ R34, R85, R34 ;  /* 0x0000002255227220 */ /* 0x000fc60000410000 */
        /* <DEDUP_REMOVED lines=13> */
[----:B------:R-:W0:Y:S02]  /*8690*/  MUFU.EX2 R85, R85 ;  /* 0x0000005500557308 */ /* 0x000e240000000800 */
[----:B0-----:R-:W-:-:S06]  /*86a0*/  FADD.FTZ R85, R85, 1 ;  /* 0x3f80000055557421 */ /* 0x001fcc0000010000 */
[----:B------:R-:W0:Y:S01]  /*86b0*/  MUFU.RCP R85, R85 ;  /* 0x0000005500557308 */ /* 0x000e220000001000 */
[----:B------:R-:W-:Y:S02]  /*86c0*/  SHF.L.U32 R42, R42, 0x10, RZ ;  /* 0x000000102a2a7819 */ /* 0x000fe400000006ff */
[----:B------:R-:W-:-:S03]  /*86d0*/  SHF.L.U32 R87, R38, 0x10, RZ ;  /* 0x0000001026577819 */ /* 0x000fc600000006ff */
[----:B------:R-:W-:Y:S02]  /*86e0*/  FMUL.FTZ R38, R42, R86 ;  /* 0x000000562a267220 */ /* 0x000fe40000410000 */
        /* <DEDUP_REMOVED lines=29> */
[----:B------:R-:W-:-:S04]  /*88c0*/  FMUL.FTZ R43, R9, R87 ;  /* 0x00000057092b7220 */ /* 0x000fc80000410000 */
[----:B------:R-:W-:Y:S01]  /*88d0*/  FFMA.FTZ R86, R5, R43, R8 ;  /* 0x0000002b05567223 */ /* 0x000fe20000010008 */
[----:B------:R-:W-:-:S03]  /*88e0*/  FMUL.FTZ R44, R85, R44 ;  /* 0x0000002c552c7220 */ /* 0x000fc60000410000 */
[----:B------:R-:W-:-:S06]  /*88f0*/  FMUL.FTZ R85, R86, -1.4426950216293334961 ;  /* 0xbfb8aa3b56557820 */ /* 0x000fcc0000410000 */
[----:B------:R-:W0:Y:S01]  /*8900*/  MUFU.EX2 R85, R85 ;  /* 0x0000005500557308 */ /* 0x000e220000000800 */
[----:B------:R-:W-:Y:S01]  /*8910*/  SHF.L.U32 R45, R45, 0x10, RZ ;  /* 0x000000102d2d7819 */ /* 0x000fe200000006ff */
[----:B0-----:R-:W-:-:S06]  /*8920*/  FADD.FTZ R85, R85, 1 ;  /* 0x3f80000055557421 */ /* 0x001fcc0000010000 */
[----:B------:R-:W0:Y:S01]  /*8930*/  MUFU.RCP R85, R85 ;  /* 0x0000005500557308 */ /* 0x000e220000001000 */
[----:B------:R-:W-:Y:S01]  /*8940*/  SHF.L.U32 R46, R46, 0x10, RZ ;  /* 0x000000102e2e7819 */ /* 0x000fe200000006ff */
[----:B------:R-:W-:-:S04]  /*8950*/  FMUL.FTZ R44, R45, R44 ;  /* 0x0000002c2d2c7220 */ /* 0x000fc80000410000 */
[----:B------:R-:W-:-:S04]  /*8960*/  FADD.FTZ R45, -R30, R46 ;  /* 0x0000002e1e2d7221 */ /* 0x000fc80000010100 */
        /* <DEDUP_REMOVED lines=246> */
[----:B------:R-:W-:-:S04]  /*98d0*/  FADD.FTZ R84, -R30, R84 ;  /* 0x000000541e547221 */ /* 0x000fc80000010100 */
[----:B------:R-:W-:Y:S01]  /*98e0*/  FMUL.FTZ R91, R9, R84 ;  /* 0x00000054095b7220 */ /* 0x000fe20000410000 */
[----:B0-----:R-:W-:-:S04]  /*98f0*/  FADD.FTZ R83, -R86, 1 ;  /* 0x3f80000056537421 */ /* 0x001fc80000010100 */
[----:B------:R-:W-:-:S04]  /*9900*/  FFMA.FTZ R83, R85, R83, 1 ;  /* 0x3f80000055537423 */ /* 0x000fc80000010053 */
[----:B------:R-:W-:Y:S01]  /*9910*/  FMUL.FTZ R86, R86, R83 ;  /* 0x0000005356567220 */ /* 0x000fe20000410000 */
[----:B------:R-:W-:-:S04]  /*9920*/  FFMA.FTZ R83, R5, R91, R8 ;  /* 0x0000005b05537223 */ /* 0x000fc80000010008 */
[----:B------:R-:W-:-:S06]  /*9930*/  FMUL.FTZ R84, R83, -1.4426950216293334961 ;  /* 0xbfb8aa3b53547820 */ /* 0x000fcc0000410000 */
[----:B------:R-:W0:Y:S01]  /*9940*/  MUFU.EX2 R84, R84 ;  /* 0x0000005400547308 */ /* 0x000e220000000800 */
[----:B------:R-:W-:Y:S01]  /*9950*/  SHF.L.U32 R87, R89, 0x10, RZ ;  /* 0x0000001059577819 */ /* 0x000fe200000006ff */
[----:B0-----:R-:W-:-:S06]  /*9960*/  FADD.FTZ R84, R84, 1 ;  /* 0x3f80000054547421 */ /* 0x001fcc0000010000 */
[----:B------:R0:W1:Y:S01]  /*9970*/  MUFU.RCP R85, R84 ;  /* 0x0000005400557308 */ /* 0x0000620000001000 */
[----:B------:R-:W-:Y:S01]  /*9980*/  FMUL.FTZ R86, R87, R86 ;  /* 0x0000005657567220 */ /* 0x000fe20000410000 */
[----:B0-----:R-:W-:-:S05]  /*9990*/  SHF.L.U32 R84, R90, 0x10, RZ ;  /* 0x000000105a547819 */ /* 0x001fca00000006ff */
[----:B------:R-:W-:Y:S01]  /*99a0*/  FADD.FTZ R84, -R30, R84 ;  /* 0x000000541e547221 */ /* 0x000fe20000010100 */
[----:B-1----:R-:W-:-:S03]  /*99b0*/  FADD.FTZ R87, -R85, 1 ;  /* 0x3f80000055577421 */ /* 0x002fc60000010100 */
[----:B------:R-:W-:Y:S01]  /*99c0*/  FMUL.FTZ R90, R9, R84 ;  /* 0x00000054095a7220 */ /* 0x000fe20000410000 */
[----:B------:R-:W-:-:S03]  /*99d0*/  FFMA.FTZ R87, R83, R87, 1 ;  /* 0x3f80000053577423 */ /* 0x000fc60000010057 */
[----:B------:R-:W-:-:S04]  /*99e0*/  FFMA.FTZ R83, R6, R90, R7 ;  /* 0x0000005a06537223 */ /* 0x000fc80000010007 */
[----:B------:R-:W-:-:S06]  /*99f0*/  FMUL.FTZ R84, R83, -1.4426950216293334961 ;  /* 0xbfb8aa3b53547820 */ /* 0x000fcc0000410000 */
[----:B------:R-:W0:Y:S01]  /*9a00*/  MUFU.EX2 R84, R84 ;  /* 0x0000005400547308 */ /* 0x000e220000000800 */
[----:B------:R-:W-:Y:S01]  /*9a10*/  FMUL.FTZ R85, R85, R87 ;  /* 0x0000005755557220 */ /* 0x000fe20000410000 */
[----:B------:R-:W-:Y:S01]  /*9a20*/  SHF.L.U32 R87, R93, 0x10, RZ ;  /* 0x000000105d577819 */ /* 0x000fe200000006ff */
[----:B0-----:R-:W-:-:S06]  /*9a30*/  FADD.FTZ R84, R84, 1 ;  /* 0x3f80000054547421 */ /* 0x001fcc0000010000 */
[----:B------:R-:W0:Y:S01]  /*9a40*/  MUFU.RCP R84, R84 ;  /* 0x0000005400547308 */ /* 0x000e220000001000 */
[----:B------:R-:W-:Y:S01]  /*9a50*/  FADD.FTZ R87, -R30, R87 ;  /* 0x000000571e577221 */ /* 0x000fe20000010100 */
[----:B------:R-:W-:-:S03]  /*9a60*/  SHF.L.U32 R88, R92, 0x10, RZ ;  /* 0x000000105c587819 */ /* 0x000fc600000006ff */
[----:B------:R-:W-:Y:S02]  /*9a70*/  FMUL.FTZ R89, R9, R87 ;  /* 0x0000005709597220 */ /* 0x000fe40000410000 */
[----:B------:R-:W-:Y:S02]  /*9a80*/  FMUL.FTZ R85, R88, R85 ;  /* 0x0000005558557220 */ /* 0x000fe40000410000 */
[----:B------:R-:W-:Y:S01]  /*9a90*/  FFMA.FTZ R87, R5, R89, R8 ;  /* 0x0000005905577223 */ /* 0x000fe20000010008 */
[----:B0-----:R-:W-:-:S04]  /*9aa0*/  FADD.FTZ R88, -R84, 1 ;  /* 0x3f80000054587421 */ /* 0x001fc80000010100 */
[----:B------:R-:W-:Y:S01]  /*9ab0*/  FFMA.FTZ R88, R83, R88, 1 ;  /* 0x3f80000053587423 */ /* 0x000fe20000010058 */
[----:B------:R-:W-:Y:S01]  /*9ac0*/  FMUL.FTZ R83, R87, -1.4426950216293334961 ;  /* 0xbfb8aa3b57537820 */ /* 0x000fe20000410000 */
[----:B------:R-:W-:-:S05]  /*9ad0*/  SHF.L.U32 R92, R94, 0x10, RZ ;  /* 0x000000105e5c7819 */ /* 0x000fca00000006ff */
[----:B------:R-:W0:Y:S01]  /*9ae0*/  MUFU.EX2 R83, R83 ;  /* 0x0000005300537308 */ /* 0x000e220000000800 */
[----:B------:R-:W-:Y:S02]  /*9af0*/  SHF.L.U32 R94, R96, 0x10, RZ ;  /* 0x00000010605e7819 */ /* 0x000fe400000006ff */
[----:B------:R-:W3:Y:S01]  /*9b00*/  LDL.LU R96, [R1] ;  /* 0x0000000001607983 */ /* 0x000ee20000300800 */
[----:B0-----:R-:W-:-:S06]  /*9b10*/  FADD.FTZ R83, R83, 1 ;  /* 0x3f80000053537421 */ /* 0x001fcc0000010000 */
[----:B------:R-:W0:Y:S01]  /*9b20*/  MUFU.RCP R83, R83 ;  /* 0x0000005300537308 */ /* 0x000e220000001000 */
[----:B------:R-:W-:Y:S01]  /*9b30*/  FMUL.FTZ R84, R84, R88 ;  /* 0x0000005854547220 */ /* 0x000fe20000410000 */
[----:B------:R-:W-:-:S03]  /*9b40*/  SHF.L.U32 R88, R95, 0x10, RZ ;  /* 0x000000105f587819 */ /* 0x000fc600000006ff */
[----:B------:R-:W-:Y:S02]  /*9b50*/  FMUL.FTZ R84, R92, R84 ;  /* 0x000000545c547220 */ /* 0x000fe40000410000 */
[----:B------:R-:W-:-:S04]  /*9b60*/  FADD.FTZ R88, -R30, R88 ;  /* 0x000000581e587221 */ /* 0x000fc80000010100 */
        /* <DEDUP_REMOVED lines=8> */
[----:B------:R0:W1:Y:S02]  /*9bf0*/  MUFU.RCP R93, R92 ;  /* 0x0000005c005d7308 */ /* 0x0000640000001000 */
[----:B0-----:R-:W-:Y:S02]  /*9c00*/  SHF.L.U32 R92, R98, 0x10, RZ ;  /* 0x00000010625c7819 */ /* 0x001fe400000006ff */
[----:B------:R-:W4:Y:S01]  /*9c10*/  LDL.LU R98, [R1+0x4] ;  /* 0x0000040001627983 */ /* 0x000f220000300800 */
[----:B------:R-:W-:Y:S02]  /*9c20*/  FMUL.FTZ R83, R94, R83 ;  /* 0x000000535e537220 */ /* 0x000fe40000410000 */
[----:B------:R-:W-:Y:S01]  /*9c30*/  FADD.FTZ R92, -R30, R92 ;  /* 0x0000005c1e5c7221 */ /* 0x000fe20000010100 */
[----:B-1----:R-:W-:-:S04]  /*9c40*/  FADD.FTZ R94, -R93, 1 ;  /* 0x3f8000005d5e7421 */ /* 0x002fc80000010100 */
[----:B------:R-:W-:Y:S01]  /*9c50*/  FFMA.FTZ R94, R87, R94, 1 ;  /* 0x3f800000575e7423 */ /* 0x000fe2000001005e */
[----:B------:R-:W-:-:S04]  /*9c60*/  FMUL.FTZ R87, R9, R92 ;  /* 0x0000005c09577220 */ /* 0x000fc80000410000 */
        /* <DEDUP_REMOVED lines=8> */
[--C-:B------:R-:W-:Y:S01]  /*9cf0*/  FFMA.FTZ R114, R2, R114, -R32.reuse ;  /* 0x0000007202727223 */ /* 0x100fe20000010820 */
[--C-:B------:R-:W-:Y:S01]  /*9d00*/  FFMA.FTZ R34, R6, R34, -R32.reuse ;  /* 0x0000002206227223 */ /* 0x100fe20000010820 */
[--C-:B------:R-:W-:Y:S01]  /*9d10*/  FFMA.FTZ R113, R0, R113, -R32.reuse ;  /* 0x0000007100717223 */ /* 0x100fe20000010820 */
[C-C-:B------:R-:W-:Y:S01]  /*9d20*/  FFMA.FTZ R38, R5.reuse, R38, -R32.reuse ;  /* 0x0000002605267223 */ /* 0x140fe20000010820 */
        /* <DEDUP_REMOVED lines=51> */
[--C-:B------:R-:W-:Y:S01]  /*a060*/  FFMA.FTZ R83, R5, R83, -R32.reuse ;  /* 0x0000005305537223 */ /* 0x100fe20000010820 */
[--C-:B------:R-:W-:Y:S01]  /*a070*/  FFMA.FTZ R24, R2, R24, -R32.reuse ;  /* 0x0000001802187223 */ /* 0x100fe20000010820 */
[--C-:B------:R-:W-:Y:S01]  /*a080*/  FFMA.FTZ R25, R0, R25, -R32.reuse ;  /* 0x0000001900197223 */ /* 0x100fe20000010820 */
[----:B------:R-:W-:Y:S01]  /*a090*/  FFMA.FTZ R31, R2, R31, -R32 ;  /* 0x0000001f021f7223 */ /* 0x000fe20000010820 */
[----:B---3--:R-:W-:-:S05]  /*a0a0*/  SHF.L.U32 R30, R96, 0x10, RZ ;  /* 0x00000010601e7819 */ /* 0x008fca00000006ff */
[----:B------:R-:W-:Y:S01]  /*a0b0*/  FMUL.FTZ R30, R30, R93 ;  /* 0x0000005d1e1e7220 */ /* 0x000fe20000410000 */
[----:B------:R-:W-:Y:S01]  /*a0c0*/  FMUL.FTZ R93, R9, R94 ;  /* 0x0000005e095d7220 */ /* 0x000fe20000410000 */
[----:B0-----:R-:W-:-:S04]  /*a0d0*/  FADD.FTZ R94, -R92, 1 ;  /* 0x3f8000005c5e7421 */ /* 0x001fc80000010100 */
[----:B------:R-:W-:Y:S01]  /*a0e0*/  FFMA.FTZ R95, R95, R94, 1 ;  /* 0x3f8000005f5f7423 */ /* 0x000fe2000001005e */
[----:B------:R-:W-:-:S04]  /*a0f0*/  FFMA.FTZ R94, R6, R93, R7 ;  /* 0x0000005d065e7223 */ /* 0x000fc80000010007 */
[----:B------:R-:W-:-:S06]  /*a100*/  FMUL.FTZ R96, R94, -1.4426950216293334961 ;  /* 0xbfb8aa3b5e607820 */ /* 0x000fcc0000410000 */
[----:B------:R-:W0:Y:S02]  /*a110*/  MUFU.EX2 R96, R96 ;  /* 0x0000006000607308 */ /* 0x000e240000000800 */
[----:B0-----:R-:W-:-:S06]  /*a120*/  FADD.FTZ R96, R96, 1 ;  /* 0x3f80000060607421 */ /* 0x001fcc0000010000 */
[----:B------:R-:W0:Y:S01]  /*a130*/  MUFU.RCP R96, R96 ;  /* 0x0000006000607308 */ /* 0x000e220000001000 */
[----:B------:R-:W-:Y:S01]  /*a140*/  FMUL.FTZ R95, R92, R95 ;  /* 0x0000005f5c5f7220 */ /* 0x000fe20000410000 */
[----:B0-----:R-:W-:-:S04]  /*a150*/  FADD.FTZ R92, -R96, 1 ;  /* 0x3f800000605c7421 */ /* 0x001fc80000010100 */
[----:B------:R-:W-:Y:S01]  /*a160*/  FFMA.FTZ R92, R94, R92, 1 ;  /* 0x3f8000005e5c7423 */ /* 0x000fe2000001005c */
[----:B--2---:R-:W-:Y:S02]  /*a170*/  SHF.L.U32 R94, R4, 0x10, RZ ;  /* 0x00000010045e7819 */ /* 0x004fe400000006ff */
[----:B------:R-:W2:Y:S01]  /*a180*/  LDL.LU R4, [R1+0x30] ;  /* 0x0000300001047983 */ /* 0x000ea20000300800 */
[----:B------:R-:W-:-:S03]  /*a190*/  FMUL.FTZ R96, R96, R92 ;  /* 0x0000005c60607220 */ /* 0x000fc60000410000 */
[----:B------:R-:W3:Y:S01]  /*a1a0*/  LDL.LU R99, [R1+0x50] ;  /* 0x0000500001637983 */ /* 0x000ee20000300800 */
[----:B------:R-:W-:Y:S01]  /*a1b0*/  FMUL.FTZ R96, R94, R96 ;  /* 0x000000605e607220 */ /* 0x000fe20000410000 */
[C-C-:B------:R-:W-:Y:S01]  /*a1c0*/  FFMA.FTZ R94, R5.reuse, R97, -R32.reuse ;  /* 0x00000061055e7223 */ /* 0x140fe20000010820 */
[----:B----4-:R-:W-:Y:S02]  /*a1d0*/  SHF.L.U32 R92, R98, 0x10, RZ ;  /* 0x00000010625c7819 */ /* 0x010fe400000006ff */
[----:B------:R-:W4:Y:S03]  /*a1e0*/  LDL.LU R98, [R1+0x58] ;  /* 0x0000580001627983 */ /* 0x000f260000300800 */
[----:B------:R-:W-:Y:S01]  /*a1f0*/  FMUL.FTZ R92, R92, R95 ;  /* 0x0000005f5c5c7220 */ /* 0x000fe20000410000 */
[C-C-:B------:R-:W-:Y:S01]  /*a200*/  FFMA.FTZ R30, R6.reuse, R30, -R32.reuse ;  /* 0x0000001e061e7223 */ /* 0x140fe20000010820 */
[----:B------:R-:W4:Y:S01]  /*a210*/  LDL.LU R95, [R1+0x60] ;  /* 0x00006000015f7983 */ /* 0x000f220000300800 */
[--C-:B------:R-:W-:Y:S01]  /*a220*/  FFMA.FTZ R96, R6, R96, -R32.reuse ;  /* 0x0000006006607223 */ /* 0x100fe20000010820 */
[----:B------:R-:W-:-:S02]  /*a230*/  FFMA.FTZ R92, R5, R92, -R32 ;  /* 0x0000005c055c7223 */ /* 0x000fc40000010820 */
[----:B------:R-:W4:Y:S04]  /*a240*/  LDL.LU R97, [R1+0x48] ;  /* 0x0000480001617983 */ /* 0x000f280000300800 */
[----:B------:R-:W3:Y:S01]  /*a250*/  LDL.LU R32, [R1+0x40] ;  /* 0x0000400001207983 */ /* 0x000ee20000300800 */
[----:B------:R-:W-:-:S03]  /*a260*/  FFMA.FTZ R94, -R33, R36, R94 ;  /* 0x00000024215e7223 */ /* 0x000fc6000001015e */
[----:B------:R-:W4:Y:S01]  /*a270*/  LDL.LU R36, [R1+0x38] ;  /* 0x0000380001247983 */ /* 0x000f220000300800 */
[----:B--2---:R-:W-:-:S03]  /*a280*/  FFMA.FTZ R114, R4, -R33, R114 ;  /* 0x8000002104727223 */ /* 0x004fc60000010072 */
[----:B------:R0:W5:Y:S01]  /*a290*/  LDL.LU R4, [R1+0x174] ;  /* 0x0001740001047983 */ /* 0x0001620000300800 */
[----:B---3--:R-:W-:-:S03]  /*a2a0*/  FFMA.FTZ R112, R32, -R33, R112 ;  /* 0x8000002120707223 */ /* 0x008fc60000010070 */
[----:B------:R-:W2:Y:S01]  /*a2b0*/  LDL.LU R32, [R1+0x64] ;  /* 0x0000640001207983 */ /* 0x000ea20000300800 */
[-C--:B------:R-:W-:Y:S01]  /*a2c0*/  FFMA.FTZ R110, R99, -R33.reuse, R110 ;  /* 0x80000021636e7223 */ /* 0x080fe2000001006e */
[-C--:B----4-:R-:W-:Y:S01]  /*a2d0*/  FFMA.FTZ R109, R98, -R33.reuse, R109 ;  /* 0x80000021626d7223 */ /* 0x090fe2000001006d */
[-C--:B------:R-:W-:Y:S01]  /*a2e0*/  FFMA.FTZ R111, R97, -R33.reuse, R111 ;  /* 0x80000021616f7223 */ /* 0x080fe2000001006f */
[----:B------:R-:W3:Y:S01]  /*a2f0*/  LDL.LU R99, [R1+0x5c] ;  /* 0x00005c0001637983 */ /* 0x000ee20000300800 */
[----:B------:R-:W-:Y:S01]  /*a300*/  FFMA.FTZ R108, R95, -R33, R108 ;  /* 0x800000215f6c7223 */ /* 0x000fe2000001006c */
[C---:B------:R-:W-:Y:S02]  /*a310*/  FFMA.FTZ R46, -R33.reuse, R43, R46 ;  /* 0x0000002b212e7223 */ /* 0x040fe4000001012e */
[----:B------:R-:W4:Y:S01]  /*a320*/  LDL.LU R98, [R1+0x54] ;  /* 0x0000540001627983 */ /* 0x000f220000300800 */
[----:B------:R-:W-:-:S03]  /*a330*/  FFMA.FTZ R44, -R33, R42, R44 ;  /* 0x0000002a212c7223 */ /* 0x000fc6000001012c */
[----:B------:R-:W4:Y:S01]  /*a340*/  LDL.LU R97, [R1+0x4c] ;  /* 0x00004c0001617983 */ /* 0x000f220000300800 */
[----:B------:R-:W-:-:S03]  /*a350*/  FFMA.FTZ R41, -R33, R39, R41 ;  /* 0x0000002721297223 */ /* 0x000fc60000010129 */
[----:B------:R-:W4:Y:S01]  /*a360*/  LDL.LU R95, [R1+0x44] ;  /* 0x00004400015f7983 */ /* 0x000f220000300800 */
[----:B------:R-:W-:-:S03]  /*a370*/  FFMA.FTZ R34, -R33, R37, R34 ;  /* 0x0000002521227223 */ /* 0x000fc60000010122 */
[----:B------:R-:W3:Y:S01]  /*a380*/  LDL.LU R43, [R1+0x3c] ;  /* 0x00003c00012b7983 */ /* 0x000ee20000300800 */
[----:B------:R-:W-:-:S03]  /*a390*/  FFMA.FTZ R113, R36, -R33, R113 ;  /* 0x8000002124717223 */ /* 0x000fc60000010071 */
[----:B------:R-:W4:Y:S04]  /*a3a0*/  LDL.LU R42, [R1+0x34] ;  /* 0x00003400012a7983 */ /* 0x000f280000300800 */
[----:B------:R-:W4:Y:S04]  /*a3b0*/  LDL.LU R39, [R1+0x2c] ;  /* 0x00002c0001277983 */ /* 0x000f280000300800 */
[----:B------:R-:W4:Y:S01]  /*a3c0*/  LDL.LU R37, [R1+0x28] ;  /* 0x0000280001257983 */ /* 0x000f220000300800 */
[----:B------:R-:W-:-:S03]  /*a3d0*/  FFMA.FTZ R40, -R33, R35, R40 ;  /* 0x0000002321287223 */ /* 0x000fc60000010128 */
[----:B------:R-:W4:Y:S01]  /*a3e0*/  LDL.LU R36, [R1+0x20] ;  /* 0x0000200001247983 */ /* 0x000f220000300800 */
[----:B------:R-:W-:-:S03]  /*a3f0*/  FFMA.FTZ R38, -R33, R10, R38 ;  /* 0x0000000a21267223 */ /* 0x000fc60000010126 */
[----:B------:R-:W4:Y:S04]  /*a400*/  LDL.LU R35, [R1+0x14] ;  /* 0x0000140001237983 */ /* 0x000f280000300800 */
[----:B------:R-:W4:Y:S01]  /*a410*/  LDL.LU R10, [R1+0x10] ;  /* 0x00001000010a7983 */ /* 0x000f220000300800 */
[----:B--2---:R-:W-:-:S03]  /*a420*/  FFMA.FTZ R107, R32, -R33, R107 ;  /* 0x80000021206b7223 */ /* 0x004fc6000001006b */
[----:B------:R-:W2:Y:S01]  /*a430*/  LDL.LU R32, [R1+0xc] ;  /* 0x00000c0001207983 */ /* 0x000ea20000300800 */
[C---:B------:R-:W-:Y:S01]  /*a440*/  FFMA.FTZ R48, -R33.reuse, R45, R48 ;  /* 0x0000002d21307223 */ /* 0x040fe20000010130 */
[----:B------:R-:W-:Y:S01]  /*a450*/  FFMA.FTZ R52, -R33, R49, R52 ;  /* 0x0000003121347223 */ /* 0x000fe20000010134 */
[-C--:B---3--:R-:W-:Y:S01]  /*a460*/  FFMA.FTZ R102, R43, -R33.reuse, R102 ;  /* 0x800000212b667223 */ /* 0x088fe20000010066 */
[-C--:B----4-:R-:W-:Y:S02]  /*a470*/  FFMA.FTZ R12, R36, -R33.reuse, R12 ;  /* 0x80000021240c7223 */ /* 0x090fe4000001000c */
[----:B------:R-:W3:Y:S01]  /*a480*/  LDL.LU R36, [R1+0xac] ;  /* 0x0000ac0001247983 */ /* 0x000ee20000300800 */
[----:B------:R-:W-:-:S03]  /*a490*/  FFMA.FTZ R13, R35, -R33, R13 ;  /* 0x80000021230d7223 */ /* 0x000fc6000001000d */
[----:B------:R-:W4:Y:S01]  /*a4a0*/  LDL.LU R35, [R1+0xf4] ;  /* 0x0000f40001237983 */ /* 0x000f220000300800 */
[-C--:B------:R-:W-:Y:S01]  /*a4b0*/  FFMA.FTZ R101, R42, -R33.reuse, R101 ;  /* 0x800000212a657223 */ /* 0x080fe20000010065 */
[----:B--2---:R-:W-:Y:S01]  /*a4c0*/  FFMA.FTZ R32, R32, -R33, R15 ;  /* 0x8000002120207223 */ /* 0x004fe2000001000f */
[C---:B------:R-:W-:Y:S02]  /*a4d0*/  FMUL.FTZ R15, R9.reuse, R3 ;  /* 0x00000003090f7220 */ /* 0x040fe40000410000 */
[----:B------:R0:W5:Y:S04]  /*a4e0*/  LDL.LU R3, [R1+0x170] ;  /* 0x0001700001037983 */ /* 0x0001680000300800 */
[----:B------:R-:W2:Y:S04]  /*a4f0*/  LDL.LU R45, [R1+0xec] ;  /* 0x0000ec00012d7983 */ /* 0x000ea80000300800 */
[----:B------:R-:W2:Y:S04]  /*a500*/  LDL.LU R43, [R1+0xf0] ;  /* 0x0000f000012b7983 */ /* 0x000ea80000300800 */
[----:B------:R-:W2:Y:S04]  /*a510*/  LDL.LU R49, [R1+0xe4] ;  /* 0x0000e40001317983 */ /* 0x000ea80000300800 */
[----:B------:R-:W2:Y:S01]  /*a520*/  LDL.LU R42, [R1+0xe8] ;  /* 0x0000e800012a7983 */ /* 0x000ea20000300800 */
[----:B------:R-:W-:Y:S01]  /*a530*/  FMUL.FTZ R94, R9, R94 ;  /* 0x0000005e095e7220 */ /* 0x000fe20000410000 */
[----:B------:R-:W-:Y:S01]  /*a540*/  FFMA.FTZ R50, -R33, R47, R50 ;  /* 0x0000002f21327223 */ /* 0x000fe20000010132 */
[-C--:B------:R-:W-:Y:S01]  /*a550*/  FFMA.FTZ R106, R99, -R33.reuse, R106 ;  /* 0x80000021636a7223 */ /* 0x080fe2000001006a */
[----:B------:R-:W-:Y:S01]  /*a560*/  FFMA.FTZ R105, R98, -R33, R105 ;  /* 0x8000002162697223 */ /* 0x000fe20000010069 */
[----:B------:R-:W-:Y:S01]  /*a570*/  FFMA.FTZ R54, -R33, R51, R54 ;  /* 0x0000003321367223 */ /* 0x000fe20000010136 */
[----:B------:R-:W-:Y:S01]  /*a580*/  FFMA.FTZ R104, R97, -R33, R104 ;  /* 0x8000002161687223 */ /* 0x000fe20000010068 */
[----:B------:R-:W-:Y:S01]  /*a590*/  FFMA.FTZ R56, -R33, R53, R56 ;  /* 0x0000003521387223 */ /* 0x000fe20000010138 */
[----:B------:R-:W-:Y:S01]  /*a5a0*/  FFMA.FTZ R103, R95, -R33, R103 ;  /* 0x800000215f677223 */ /* 0x000fe20000010067 */
[C---:B------:R-:W-:Y:S01]  /*a5b0*/  FFMA.FTZ R57, -R33.reuse, R55, R57 ;  /* 0x0000003721397223 */ /* 0x040fe20000010139 */
[C---:B------:R-:W-:Y:S01]  /*a5c0*/  FFMA.FTZ R60, -R33.reuse, R58, R60 ;  /* 0x0000003a213c7223 */ /* 0x040fe2000001013c */
[----:B------:R-:W-:Y:S01]  /*a5d0*/  FFMA.FTZ R62, -R33, R59, R62 ;  /* 0x0000003b213e7223 */ /* 0x000fe2000001013e */
[----:B------:R-:W-:Y:S01]  /*a5e0*/  FFMA.FTZ R100, R39, -R33, R100 ;  /* 0x8000002127647223 */ /* 0x000fe20000010064 */
[----:B------:R-:W-:Y:S01]  /*a5f0*/  FFMA.FTZ R64, -R33, R61, R64 ;  /* 0x0000003d21407223 */ /* 0x000fe20000010140 */
[----:B------:R-:W-:Y:S01]  /*a600*/  FFMA.FTZ R11, R37, -R33, R11 ;  /* 0x80000021250b7223 */ /* 0x000fe2000001000b */
[C---:B------:R-:W-:Y:S01]  /*a610*/  FFMA.FTZ R66, -R33.reuse, R63, R66 ;  /* 0x0000003f21427223 */ /* 0x040fe20000010142 */
[C---:B------:R-:W-:Y:S01]  /*a620*/  FFMA.FTZ R68, -R33.reuse, R65, R68 ;  /* 0x0000004121447223 */ /* 0x040fe20000010144 */
[C---:B------:R-:W-:Y:S01]  /*a630*/  FFMA.FTZ R70, -R33.reuse, R67, R70 ;  /* 0x0000004321467223 */ /* 0x040fe20000010146 */
[----:B------:R-:W-:Y:S01]  /*a640*/  FFMA.FTZ R10, R10, -R33, R14 ;  /* 0x800000210a0a7223 */ /* 0x000fe2000001000e */
[C---:B------:R-:W-:Y:S01]  /*a650*/  FFMA.FTZ R72, -R33.reuse, R69, R72 ;  /* 0x0000004521487223 */ /* 0x040fe20000010148 */
[----:B------:R-:W-:Y:S01]  /*a660*/  FFMA.FTZ R73, -R33, R71, R73 ;  /* 0x0000004721497223 */ /* 0x000fe20000010149 */
[-C--:B------:R-:W-:Y:S01]  /*a670*/  FFMA.FTZ R16, R125, -R33.reuse, R16 ;  /* 0x800000217d107223 */ /* 0x080fe20000010010 */
[C---:B------:R-:W-:Y:S01]  /*a680*/  FFMA.FTZ R76, -R33.reuse, R74, R76 ;  /* 0x0000004a214c7223 */ /* 0x040fe2000001014c */
[----:B------:R-:W-:Y:S01]  /*a690*/  FFMA.FTZ R17, R124, -R33, R17 ;  /* 0x800000217c117223 */ /* 0x000fe20000010011 */
[----:B------:R-:W-:Y:S01]  /*a6a0*/  FFMA.FTZ R78, -R33, R75, R78 ;  /* 0x0000004b214e7223 */ /* 0x000fe2000001014e */
[----:B------:R-:W-:Y:S01]  /*a6b0*/  FFMA.FTZ R18, R123, -R33, R18 ;  /* 0x800000217b127223 */ /* 0x000fe20000010012 */
[C---:B------:R-:W-:Y:S01]  /*a6c0*/  FFMA.FTZ R80, -R33.reuse, R77, R80 ;  /* 0x0000004d21507223 */ /* 0x040fe20000010150 */
[----:B------:R-:W-:Y:S01]  /*a6d0*/  FFMA.FTZ R19, R122, -R33, R19 ;  /* 0x800000217a137223 */ /* 0x000fe20000010013 */
[----:B------:R-:W-:Y:S01]  /*a6e0*/  FFMA.FTZ R82, -R33, R79, R82 ;  /* 0x0000004f21527223 */ /* 0x000fe20000010152 */
[----:B------:R-:W-:Y:S01]  /*a6f0*/  FFMA.FTZ R20, R121, -R33, R20 ;  /* 0x8000002179147223 */ /* 0x000fe20000010014 */
[C---:B------:R-:W-:Y:S01]  /*a700*/  FFMA.FTZ R86, -R33.reuse, R81, R86 ;  /* 0x0000005121567223 */ /* 0x040fe20000010156 */
[----:B------:R-:W-:Y:S01]  /*a710*/  FFMA.FTZ R21, R120, -R33, R21 ;  /* 0x8000002178157223 */ /* 0x000fe20000010015 */
[----:B------:R-:W-:Y:S01]  /*a720*/  FFMA.FTZ R85, -R33, R91, R85 ;  /* 0x0000005b21557223 */ /* 0x000fe20000010155 */
[-C--:B------:R-:W-:Y:S01]  /*a730*/  FFMA.FTZ R22, R119, -R33.reuse, R22 ;  /* 0x8000002177167223 */ /* 0x080fe20000010016 */
[C---:B------:R-:W-:Y:S01]  /*a740*/  FFMA.FTZ R84, -R33.reuse, R90, R84 ;  /* 0x0000005a21547223 */ /* 0x040fe20000010154 */
[----:B------:R-:W-:Y:S01]  /*a750*/  FFMA.FTZ R23, R118, -R33, R23 ;  /* 0x8000002176177223 */ /* 0x000fe20000010017 */
[----:B------:R-:W-:Y:S01]  /*a760*/  FFMA.FTZ R83, -R33, R89, R83 ;  /* 0x0000005921537223 */ /* 0x000fe20000010153 */
[-C--:B------:R-:W-:Y:S01]  /*a770*/  FFMA.FTZ R24, R117, -R33.reuse, R24 ;  /* 0x8000002175187223 */ /* 0x080fe20000010018 */
[C---:B------:R-:W-:Y:S01]  /*a780*/  FFMA.FTZ R30, -R33.reuse, R88, R30 ;  /* 0x00000058211e7223 */ /* 0x040fe2000001011e */
[----:B------:R-:W-:Y:S01]  /*a790*/  FFMA.FTZ R25, R116, -R33, R25 ;  /* 0x8000002174197223 */ /* 0x000fe20000010019 */
[----:B------:R-:W-:Y:S01]  /*a7a0*/  FFMA.FTZ R92, -R33, R87, R92 ;  /* 0x00000057215c7223 */ /* 0x000fe2000001015c */
[----:B------:R-:W-:Y:S01]  /*a7b0*/  FFMA.FTZ R31, R115, -R33, R31 ;  /* 0x80000021731f7223 */ /* 0x000fe2000001001f */
[----:B------:R-:W-:Y:S01]  /*a7c0*/  FFMA.FTZ R96, -R33, R93, R96 ;  /* 0x0000005d21607223 */ /* 0x000fe20000010160 */
[----:B---3--:R-:W-:Y:S01]  /*a7d0*/  IADD3 R14, P1, R36, UR22, RZ ;  /* 0x00000016240e7c10 */ /* 0x008fe2000ff3e0ff */
[C---:B------:R-:W-:Y:S01]  /*a7e0*/  FMUL.FTZ R114, R9.reuse, R114 ;  /* 0x0000007209727220 */ /* 0x040fe20000410000 */
[----:B------:R-:W-:Y:S01]  /*a7f0*/  F2FP.BF16.F32.PACK_AB R33, R94, R15 ;  /* 0x0000000f5e21723e */ /* 0x000fe200000010ff */
[C---:B------:R-:W-:Y:S01]  /*a800*/  FMUL.FTZ R39, R9.reuse, R10 ;  /* 0x0000000a09277220 */ /* 0x040fe20000410000 */
[----:B------:R-:W-:Y:S01]  /*a810*/  FMUL.FTZ R34, R9, R34 ;  /* 0x0000002209227220 */ /* 0x000fe20000410000 */
[----:B----4-:R-:W-:Y:S01]  /*a820*/  IADD3.X R15, R35, UR23, RZ, P1, !PT ;  /* 0x00000017230f7c10 */ /* 0x010fe20008ffe4ff */
[----:B------:R-:W-:Y:S01]  /*a830*/  FMUL.FTZ R113, R9, R113 ;  /* 0x0000007109717220 */ /* 0x000fe20000410000 */
[----:B------:R-:W-:Y:S01]  /*a840*/  PRMT R10, R33, 0x7632, R10 ;  /* 0x00007632210a7816 */ /* 0x000fe2000000000a */
[C---:B------:R-:W-:Y:S01]  /*a850*/  FMUL.FTZ R38, R9.reuse, R38 ;  /* 0x0000002609267220 */ /* 0x040fe20000410000 */
[----:B------:R-:W-:Y:S01]  /*a860*/  F2FP.BF16.F32.PACK_AB R34, R34, R114 ;  /* 0x000000722222723e */ /* 0x000fe200000010ff */
[C---:B------:R-:W-:Y:S01]  /*a870*/  FMUL.FTZ R112, R9.reuse, R112 ;  /* 0x0000007009707220 */ /* 0x040fe20000410000 */
[C---:B------:R-:W-:Y:S01]  /*a880*/  FMUL.FTZ R40, R9.reuse, R40 ;  /* 0x0000002809287220 */ /* 0x040fe20000410000 */
[----:B------:R-:W-:Y:S01]  /*a890*/  STG.E.U16 desc[UR14][R14.64+0x2], R10 ;  /* 0x0000020a0e007986 */ /* 0x000fe2000c10150e */
[----:B------:R-:W-:Y:S01]  /*a8a0*/  F2FP.BF16.F32.PACK_AB R38, R38, R113 ;  /* 0x000000712626723e */ /* 0x000fe200000010ff */
        /* <DEDUP_REMOVED lines=56> */
[----:B------:R-:W3:Y:S01]  /*ac30*/  LDL.LU R47, [R1+0xdc] ;  /* 0x0000dc00012f7983 */ /* 0x000ee20000300800 */
[----:B------:R-:W-:-:S02]  /*ac40*/  PRMT R12, R38, 0x7632, R12 ;  /* 0x00007632260c7816 */ /* 0x000fc4000000000c */
[----:B------:R-:W-:Y:S01]  /*ac50*/  F2FP.BF16.F32.PACK_AB R40, R40, R112 ;  /* 0x000000702828723e */ /* 0x000fe200000010ff */
[----:B------:R-:W-:Y:S04]  /*ac60*/  STG.E.U16 desc[UR14][R14.64], R33 ;  /* 0x000000210e007986 */ /* 0x000fe8000c10150e */
[----:B------:R-:W-:Y:S04]  /*ac70*/  STG.E.U16 desc[UR14][R14.64+0x4], R34 ;  /* 0x000004220e007986 */ /* 0x000fe8000c10150e */
[----:B------:R1:W-:Y:S01]  /*ac80*/  STG.E.U16 desc[UR14][R14.64+0x6], R9 ;  /* 0x000006090e007986 */ /* 0x0003e2000c10150e */
[----:B------:R-:W-:-:S02]  /*ac90*/  F2FP.BF16.F32.PACK_AB R41, R41, R111 ;  /* 0x0000006f2929723e */ /* 0x000fc400000010ff */
[----:B-1----:R-:W-:Y:S02]  /*aca0*/  PRMT R9, R40, 0x7632, R9 ;  /* 0x0000763228097816 */ /* 0x002fe40000000009 */
[----:B------:R-:W-:Y:S02]  /*acb0*/  PRMT R14, R41, 0x7632, R14 ;  /* 0x00007632290e7816 */ /* 0x000fe4000000000e */
[----:B--2---:R-:W-:Y:S02]  /*acc0*/  IADD3 R10, P1, R45, UR22, RZ ;  /* 0x000000162d0a7c10 */ /* 0x004fe4000ff3e0ff */
[----:B------:R-:W2:Y:S02]  /*acd0*/  LDL.LU R45, [R1+0xe0] ;  /* 0x0000e000012d7983 */ /* 0x000ea40000300800 */
[----:B------:R-:W-:Y:S02]  /*ace0*/  IADD3.X R11, R43, UR23, RZ, P1, !PT ;  /* 0x000000172b0b7c10 */ /* 0x000fe40008ffe4ff */
[----:B------:R-:W4:Y:S04]  /*acf0*/  LDL.LU R43, [R1+0xd4] ;  /* 0x0000d400012b7983 */ /* 0x000f280000300800 */
[----:B------:R1:W-:Y:S04]  /*ad00*/  STG.E.U16 desc[UR14][R10.64+0x2], R12 ;  /* 0x0000020c0a007986 */ /* 0x0003e8000c10150e */
[----:B------:R0:W-:Y:S01]  /*ad10*/  STG.E.U16 desc[UR14][R10.64], R38 ;  /* 0x000000260a007986 */ /* 0x0001e2000c10150e */
[----:B-1----:R-:W-:-:S03]  /*ad20*/  IADD3 R12, P1, R49, UR22, RZ ;  /* 0x00000016310c7c10 */ /* 0x002fc6000ff3e0ff */
[----:B0-----:R-:W4:Y:S01]  /*ad30*/  LDL.LU R38, [R1+0xd8] ;  /* 0x0000d80001267983 */ /* 0x001f220000300800 */
[----:B------:R-:W-:-:S03]  /*ad40*/  IADD3.X R13, R42, UR23, RZ, P1, !PT ;  /* 0x000000172a0d7c10 */ /* 0x000fc60008ffe4ff */
[----:B------:R-:W4:Y:S04]  /*ad50*/  LDL.LU R42, [R1+0xcc] ;  /* 0x0000cc00012a7983 */ /* 0x000f280000300800 */
[----:B------:R-:W-:Y:S04]  /*ad60*/  STG.E.U16 desc[UR14][R10.64+0x4], R40 ;  /* 0x000004280a007986 */ /* 0x000fe8000c10150e */
[----:B------:R-:W-:Y:S04]  /*ad70*/  STG.E.U16 desc[UR14][R10.64+0x6], R9 ;  /* 0x000006090a007986 */ /* 0x000fe8000c10150e */
[----:B------:R0:W-:Y:S04]  /*ad80*/  STG.E.U16 desc[UR14][R12.64], R41 ;  /* 0x000000290c007986 */ /* 0x0001e8000c10150e */
[----:B0-----:R-:W4:Y:S04]  /*ad90*/  LDL.LU R41, [R1+0xd0] ;  /* 0x0000d00001297983 */ /* 0x001f280000300800 */
[----:B------:R-:W4:Y:S04]  /*ada0*/  LDL.LU R34, [R1+0xc4] ;  /* 0x0000c40001227983 */ /* 0x000f280000300800 */
[----:B------:R-:W4:Y:S01]  /*adb0*/  LDL.LU R40, [R1+0xc8] ;  /* 0x0000c80001287983 */ /* 0x000f220000300800 */
[----:B------:R-:W-:-:S02]  /*adc0*/  F2FP.BF16.F32.PACK_AB R44, R44, R110 ;  /* 0x0000006e2c2c723e */ /* 0x000fc400000010ff */
[----:B------:R-:W-:Y:S02]  /*add0*/  F2FP.BF16.F32.PACK_AB R46, R46, R109 ;  /* 0x0000006d2e2e723e */ /* 0x000fe400000010ff */
[----:B------:R-:W-:Y:S02]  /*ade0*/  PRMT R9, R44, 0x7632, R9 ;  /* 0x000076322c097816 */ /* 0x000fe40000000009 */
[----:B------:R-:W-:Y:S01]  /*adf0*/  F2FP.BF16.F32.PACK_AB R48, R48, R108 ;  /* 0x0000006c3030723e */ /* 0x000fe200000010ff */
[----:B------:R0:W-:Y:S03]  /*ae00*/  STG.E.U16 desc[UR14][R12.64+0x2], R14 ;  /* 0x0000020e0c007986 */ /* 0x0001e6000c10150e */
[----:B------:R-:W-:Y:S01]  /*ae10*/  PRMT R15, R48, 0x7632, R15 ;  /* 0x00007632300f7816 */ /* 0x000fe2000000000f */
[----:B------:R-:W-:Y:S04]  /*ae20*/  STG.E.U16 desc[UR14][R12.64+0x4], R44 ;  /* 0x0000042c0c007986 */ /* 0x000fe8000c10150e */
[----:B------:R1:W-:Y:S01]  /*ae30*/  STG.E.U16 desc[UR14][R12.64+0x6], R9 ;  /* 0x000006090c007986 */ /* 0x0003e2000c10150e */
[----:B0-----:R-:W-:-:S02]  /*ae40*/  PRMT R14, R46, 0x7632, R14 ;  /* 0x000076322e0e7816 */ /* 0x001fc4000000000e */
[----:B------:R-:W-:Y:S02]  /*ae50*/  F2FP.BF16.F32.PACK_AB R50, R50, R107 ;  /* 0x0000006b3232723e */ /* 0x000fe400000010ff */
[----:B------:R-:W-:Y:S02]  /*ae60*/  F2FP.BF16.F32.PACK_AB R52, R52, R106 ;  /* 0x0000006a3434723e */ /* 0x000fe400000010ff */
[----:B------:R-:W-:Y:S02]  /*ae70*/  PRMT R33, R50, 0x7632, R33 ;  /* 0x0000763232217816 */ /* 0x000fe40000000021 */
[----:B-1----:R-:W-:Y:S02]  /*ae80*/  PRMT R9, R52, 0x7632, R9 ;  /* 0x0000763234097816 */ /* 0x002fe40000000009 */
[----:B---3--:R-:W-:-:S04]  /*ae90*/  IADD3 R10, P1, R47, UR22, RZ ;  /* 0x000000162f0a7c10 */ /* 0x008fc8000ff3e0ff */
[----:B--2---:R-:W-:Y:S02]  /*aea0*/  IADD3.X R11, R45, UR23, RZ, P1, !PT ;  /* 0x000000172d0b7c10 */ /* 0x004fe40008ffe4ff */
[----:B----4-:R-:W-:-:S03]  /*aeb0*/  IADD3 R12, P1, R43, UR22, RZ ;  /* 0x000000162b0c7c10 */ /* 0x010fc6000ff3e0ff */
[----:B------:R-:W-:Y:S04]  /*aec0*/  STG.E.U16 desc[UR14][R10.64], R46 ;  /* 0x0000002e0a007986 */ /* 0x000fe8000c10150e */
[----:B------:R-:W-:Y:S04]  /*aed0*/  STG.E.U16 desc[UR14][R10.64+0x2], R14 ;  /* 0x0000020e0a007986 */ /* 0x000fe8000c10150e */
[----:B------:R-:W-:Y:S04]  /*aee0*/  STG.E.U16 desc[UR14][R10.64+0x4], R48 ;  /* 0x000004300a007986 */ /* 0x000fe8000c10150e */
[----:B------:R0:W-:Y:S01]  /*aef0*/  STG.E.U16 desc[UR14][R10.64+0x6], R15 ;  /* 0x0000060f0a007986 */ /* 0x0001e2000c10150e */
[----:B------:R-:W-:-:S03]  /*af00*/  IADD3.X R13, R38, UR23, RZ, P1, !PT ;  /* 0x00000017260d7c10 */ /* 0x000fc60008ffe4ff */
[----:B------:R-:W2:Y:S01]  /*af10*/  LDL.LU R38, [R1+0xbc] ;  /* 0x0000bc0001267983 */ /* 0x000ea20000300800 */
[----:B0-----:R-:W-:-:S03]  /*af20*/  IADD3 R10, P1, R42, UR22, RZ ;  /* 0x000000162a0a7c10 */ /* 0x001fc6000ff3e0ff */
[----:B------:R-:W3:Y:S04]  /*af30*/  LDL.LU R42, [R1+0xc0] ;  /* 0x0000c000012a7983 */ /* 0x000ee80000300800 */
        /* <DEDUP_REMOVED lines=8> */
[----:B------:R-:W-:-:S03]  /*afc0*/  IADD3.X R13, R40, UR23, RZ, P1, !PT ;  /* 0x00000017280d7c10 */ /* 0x000fc60008ffe4ff */
[----:B------:R-:W4:Y:S01]  /*afd0*/  LDL.LU R40, [R1+0xa8] ;  /* 0x0000a80001287983 */ /* 0x000f220000300800 */
[----:B------:R-:W-:Y:S02]  /*afe0*/  F2FP.BF16.F32.PACK_AB R54, R54, R105 ;  /* 0x000000693636723e */ /* 0x000fe400000010ff */
[----:B------:R-:W-:Y:S02]  /*aff0*/  F2FP.BF16.F32.PACK_AB R56, R56, R104 ;  /* 0x000000683838723e */ /* 0x000fe400000010ff */
[----:B------:R-:W-:Y:S02]  /*b000*/  PRMT R14, R54, 0x7632, R14 ;  /* 0x00007632360e7816 */ /* 0x000fe4000000000e */
[----:B------:R-:W-:Y:S02]  /*b010*/  PRMT R15, R56, 0x7632, R15 ;  /* 0x00007632380f7816 */ /* 0x000fe4000000000f */
[----:B------:R-:W-:Y:S02]  /*b020*/  F2FP.BF16.F32.PACK_AB R57, R57, R103 ;  /* 0x000000673939723e */ /* 0x000fe400000010ff */
[----:B------:R-:W-:Y:S01]  /*b030*/  F2FP.BF16.F32.PACK_AB R60, R60, R102 ;  /* 0x000000663c3c723e */ /* 0x000fe200000010ff */
[----:B------:R-:W-:Y:S01]  /*b040*/  STG.E.U16 desc[UR14][R10.64], R54 ;  /* 0x000000360a007986 */ /* 0x000fe2000c10150e */
[----:B------:R-:W-:-:S02]  /*b050*/  PRMT R33, R57, 0x7632, R33 ;  /* 0x0000763239217816 */ /* 0x000fc40000000021 */
[----:B------:R-:W-:Y:S01]  /*b060*/  PRMT R9, R60, 0x7632, R9 ;  /* 0x000076323c097816 */ /* 0x000fe20000000009 */
[----:B------:R0:W-:Y:S04]  /*b070*/  STG.E.U16 desc[UR14][R10.64+0x2], R14 ;  /* 0x0000020e0a007986 */ /* 0x0001e8000c10150e */
[----:B------:R-:W-:Y:S04]  /*b080*/  STG.E.U16 desc[UR14][R10.64+0x4], R56 ;  /* 0x000004380a007986 */ /* 0x000fe8000c10150e */
[----:B------:R1:W-:Y:S01]  /*b090*/  STG.E.U16 desc[UR14][R10.64+0x6], R15 ;  /* 0x0000060f0a007986 */ /* 0x0003e2000c10150e */
[----:B------:R-:W-:-:S02]  /*b0a0*/  F2FP.BF16.F32.PACK_AB R62, R62, R101 ;  /* 0x000000653e3e723e */ /* 0x000fc400000010ff */
[----:B------:R-:W-:Y:S01]  /*b0b0*/  F2FP.BF16.F32.PACK_AB R64, R64, R100 ;  /* 0x000000644040723e */ /* 0x000fe200000010ff */
[----:B------:R-:W-:Y:S01]  /*b0c0*/  STG.E.U16 desc[UR14][R12.64], R57 ;  /* 0x000000390c007986 */ /* 0x000fe2000c10150e */
[----:B0-----:R-:W-:-:S03]  /*b0d0*/  PRMT R14, R62, 0x7632, R14 ;  /* 0x000076323e0e7816 */ /* 0x001fc6000000000e */
[----:B------:R-:W-:Y:S04]  /*b0e0*/  STG.E.U16 desc[UR14][R12.64+0x2], R33 ;  /* 0x000002210c007986 */ /* 0x000fe8000c10150e */
[----:B------:R-:W-:Y:S01]  /*b0f0*/  STG.E.U16 desc[UR14][R12.64+0x4], R60 ;  /* 0x0000043c0c007986 */ /* 0x000fe2000c10150e */
[----:B-1----:R-:W-:-:S03]  /*b100*/  PRMT R15, R64, 0x7632, R15 ;  /* 0x00007632400f7816 */ /* 0x002fc6000000000f */
[----:B------:R4:W-:Y:S01]  /*b110*/  STG.E.U16 desc[UR14][R12.64+0x6], R9 ;  /* 0x000006090c007986 */ /* 0x0009e2000c10150e */
[----:B--2---:R-:W-:-:S03]  /*b120*/  IADD3 R10, P1, R38, UR22, RZ ;  /* 0x00000016260a7c10 */ /* 0x004fc6000ff3e0ff */
[----:B------:R-:W2:Y:S01]  /*b130*/  LDL.LU R38, [R1+0xb0] ;  /* 0x0000b00001267983 */ /* 0x000ea20000300800 */
[----:B---3--:R-:W-:-:S03]  /*b140*/  IADD3.X R11, R42, UR23, RZ, P1, !PT ;  /* 0x000000172a0b7c10 */ /* 0x008fc60008ffe4ff */
[----:B------:R-:W3:Y:S04]  /*b150*/  LDL.LU R42, [R1+0xa0] ;  /* 0x0000a000012a7983 */ /* 0x000ee80000300800 */
[----:B------:R-:W-:Y:S04]  /*b160*/  STG.E.U16 desc[UR14][R10.64], R62 ;  /* 0x0000003e0a007986 */ /* 0x000fe8000c10150e */
[----:B------:R-:W-:Y:S04]  /*b170*/  STG.E.U16 desc[UR14][R10.64+0x2], R14 ;  /* 0x0000020e0a007986 */ /* 0x000fe8000c10150e */
[----:B------:R-:W-:Y:S01]  /*b180*/  STG.E.U16 desc[UR14][R10.64+0x4], R64 ;  /* 0x000004400a007986 */ /* 0x000fe2000c10150e */
[----:B----4-:R-:W-:-:S03]  /*b190*/  IADD3 R12, P1, R41, UR22, RZ ;  /* 0x00000016290c7c10 */ /* 0x010fc6000ff3e0ff */
[----:B------:R-:W4:Y:S01]  /*b1a0*/  LDL.LU R41, [R1+0xa4] ;  /* 0x0000a40001297983 */ /* 0x000f220000300800 */
[----:B------:R-:W-:-:S03]  /*b1b0*/  IADD3.X R13, R34, UR23, RZ, P1, !PT ;  /* 0x00000017220d7c10 */ /* 0x000fc60008ffe4ff */
[----:B------:R-:W4:Y:S04]  /*b1c0*/  LDL.LU R34, [R1+0x98] ;  /* 0x0000980001227983 */ /* 0x000f280000300800 */
[----:B------:R0:W-:Y:S02]  /*b1d0*/  STG.E.U16 desc[UR14][R10.64+0x6], R15 ;  /* 0x0000060f0a007986 */ /* 0x0001e4000c10150e */
[----:B0-----:R-:W-:Y:S02]  /*b1e0*/  IADD3 R10, P1, R40, UR22, RZ ;  /* 0x00000016280a7c10 */ /* 0x001fe4000ff3e0ff */
[----:B------:R-:W4:Y:S01]  /*b1f0*/  LDL.LU R40, [R1+0x9c] ;  /* 0x00009c0001287983 */ /* 0x000f220000300800 */
[----:B------:R-:W-:Y:S02]  /*b200*/  F2FP.BF16.F32.PACK_AB R35, R66, R35 ;  /* 0x000000234223723e */ /* 0x000fe400000010ff */
[----:B------:R-:W-:-:S02]  /*b210*/  F2FP.BF16.F32.PACK_AB R36, R68, R36 ;  /* 0x000000244424723e */ /* 0x000fc400000010ff */
[----:B------:R-:W-:Y:S02]  /*b220*/  PRMT R33, R35, 0x7632, R33 ;  /* 0x0000763223217816 */ /* 0x000fe40000000021 */
[----:B------:R-:W-:Y:S02]  /*b230*/  PRMT R9, R36, 0x7632, R9 ;  /* 0x0000763224097816 */ /* 0x000fe40000000009 */
[----:B------:R-:W-:Y:S02]  /*b240*/  F2FP.BF16.F32.PACK_AB R37, R70, R37 ;  /* 0x000000254625723e */ /* 0x000fe400000010ff */
[----:B------:R-:W-:Y:S01]  /*b250*/  F2FP.BF16.F32.PACK_AB R39, R72, R39 ;  /* 0x000000274827723e */ /* 0x000fe200000010ff */
[----:B------:R-:W-:Y:S01]  /*b260*/  STG.E.U16 desc[UR14][R12.64], R35 ;  /* 0x000000230c007986 */ /* 0x000fe2000c10150e */
[----:B------:R-:W-:Y:S02]  /*b270*/  PRMT R14, R37, 0x7632, R14 ;  /* 0x00007632250e7816 */ /* 0x000fe4000000000e */
[----:B------:R-:W-:Y:S01]  /*b280*/  F2FP.BF16.F32.PACK_AB R32, R73, R32 ;  /* 0x000000204920723e */ /* 0x000fe200000010ff */
[----:B------:R0:W-:Y:S01]  /*b290*/  STG.E.U16 desc[UR14][R12.64+0x2], R33 ;  /* 0x000002210c007986 */ /* 0x0001e2000c10150e */
[----:B------:R-:W-:-:S03]  /*b2a0*/  PRMT R15, R39, 0x7632, R15 ;  /* 0x00007632270f7816 */ /* 0x000fc6000000000f */
[----:B------:R-:W-:Y:S04]  /*b2b0*/  STG.E.U16 desc[UR14][R12.64+0x4], R36 ;  /* 0x000004240c007986 */ /* 0x000fe8000c10150e */
[----:B------:R1:W-:Y:S01]  /*b2c0*/  STG.E.U16 desc[UR14][R12.64+0x6], R9 ;  /* 0x000006090c007986 */ /* 0x0003e2000c10150e */
[----:B------:R-:W-:Y:S02]  /*b2d0*/  F2FP.BF16.F32.PACK_AB R16, R76, R16 ;  /* 0x000000104c10723e */ /* 0x000fe400000010ff */
[----:B0-----:R-:W-:Y:S02]  /*b2e0*/  PRMT R33, R32, 0x7632, R33 ;  /* 0x0000763220217816 */ /* 0x001fe40000000021 */
[----:B------:R-:W-:Y:S02]  /*b2f0*/  F2FP.BF16.F32.PACK_AB R18, R80, R18 ;  /* 0x000000125012723e */ /* 0x000fe400000010ff */
[----:B-1----:R-:W-:-:S02]  /*b300*/  PRMT R9, R16, 0x7632, R9 ;  /* 0x0000763210097816 */ /* 0x002fc40000000009 */
[----:B------:R-:W-:Y:S02]  /*b310*/  F2FP.BF16.F32.PACK_AB R17, R78, R17 ;  /* 0x000000114e11723e */ /* 0x000fe400000010ff */
[----:B--2---:R-:W-:Y:S02]  /*b320*/  IADD3.X R11, R38, UR23, RZ, P1, !PT ;  /* 0x00000017260b7c10 */ /* 0x004fe40008ffe4ff */
[----:B------:R-:W2:Y:S01]  /*b330*/  LDL.LU R38, [R1+0x90] ;  /* 0x0000900001267983 */ /* 0x000ea20000300800 */
[----:B---3--:R-:W-:-:S03]  /*b340*/  IADD3 R12, P1, R42, UR22, RZ ;  /* 0x000000162a0c7c10 */ /* 0x008fc6000ff3e0ff */
[----:B------:R-:W3:Y:S04]  /*b350*/  LDL.LU R36, [R1+0x94] ;  /* 0x0000940001247983 */ /* 0x000ee80000300800 */
[----:B------:R-:W3:Y:S04]  /*b360*/  LDL.LU R35, [R1+0x88] ;  /* 0x0000880001237983 */ /* 0x000ee80000300800 */
[----:B------:R-:W-:Y:S04]  /*b370*/  STG.E.U16 desc[UR14][R10.64], R37 ;  /* 0x000000250a007986 */ /* 0x000fe8000c10150e */
[----:B------:R-:W-:Y:S04]  /*b380*/  STG.E.U16 desc[UR14][R10.64+0x2], R14 ;  /* 0x0000020e0a007986 */ /* 0x000fe8000c10150e */
[----:B------:R-:W-:Y:S04]  /*b390*/  STG.E.U16 desc[UR14][R10.64+0x4], R39 ;  /* 0x000004270a007986 */ /* 0x000fe8000c10150e */
[----:B------:R0:W-:Y:S01]  /*b3a0*/  STG.E.U16 desc[UR14][R10.64+0x6], R15 ;  /* 0x0000060f0a007986 */ /* 0x0001e2000c10150e */
[----:B----4-:R-:W-:-:S05]  /*b3b0*/  IADD3.X R13, R41, UR23, RZ, P1, !PT ;  /* 0x00000017290d7c10 */ /* 0x010fca0008ffe4ff */
[----:B------:R1:W-:Y:S01]  /*b3c0*/  STG.E.U16 desc[UR14][R12.64+0x2], R33 ;  /* 0x000002210c007986 */ /* 0x0003e2000c10150e */
[----:B0-----:R-:W-:-:S03]  /*b3d0*/  IADD3 R10, P1, R34, UR22, RZ ;  /* 0x00000016220a7c10 */ /* 0x001fc6000ff3e0ff */
[----:B------:R-:W4:Y:S04]  /*b3e0*/  LDL.LU R34, [R1+0x8c] ;  /* 0x00008c0001227983 */ /* 0x000f280000300800 */
[----:B-1----:R-:W4:Y:S01]  /*b3f0*/  LDL.LU R33, [R1+0x80] ;  /* 0x0000800001217983 */ /* 0x002f220000300800 */
[----:B------:R-:W-:-:S03]  /*b400*/  PRMT R15, R18, 0x7632, R15 ;  /* 0x00007632120f7816 */ /* 0x000fc6000000000f */
[----:B------:R0:W-:Y:S01]  /*b410*/  STG.E.U16 desc[UR14][R12.64], R32 ;  /* 0x000000200c007986 */ /* 0x0001e2000c10150e */
[----:B------:R-:W-:-:S03]  /*b420*/  IADD3.X R11, R40, UR23, RZ, P1, !PT ;  /* 0x00000017280b7c10 */ /* 0x000fc60008ffe4ff */
[----:B------:R-:W-:Y:S04]  /*b430*/  STG.E.U16 desc[UR14][R12.64+0x4], R16 ;  /* 0x000004100c007986 */ /* 0x000fe8000c10150e */
[----:B------:R-:W-:Y:S04]  /*b440*/  STG.E.U16 desc[UR14][R12.64+0x6], R9 ;  /* 0x000006090c007986 */ /* 0x000fe8000c10150e */
[----:B0-----:R-:W4:Y:S04]  /*b450*/  LDL.LU R32, [R1+0x84] ;  /* 0x0000840001207983 */ /* 0x001f280000300800 */
[----:B------:R0:W-:Y:S01]  /*b460*/  STG.E.U16 desc[UR14][R10.64+0x4], R18 ;  /* 0x000004120a007986 */ /* 0x0001e2000c10150e */
[----:B------:R-:W-:-:S03]  /*b470*/  PRMT R14, R17, 0x7632, R14 ;  /* 0x00007632110e7816 */ /* 0x000fc6000000000e */
[----:B------:R1:W-:Y:S04]  /*b480*/  STG.E.U16 desc[UR14][R10.64], R17 ;  /* 0x000000110a007986 */ /* 0x0003e8000c10150e */
[----:B0-----:R-:W4:Y:S04]  /*b490*/  LDL.LU R18, [R1+0x68] ;  /* 0x0000680001127983 */ /* 0x001f280000300800 */
[----:B-1----:R-:W4:Y:S01]  /*b4a0*/  LDL.LU R17, [R1+0x7c] ;  /* 0x00007c0001117983 */ /* 0x002f220000300800 */
[----:B------:R-:W-:Y:S02]  /*b4b0*/  F2FP.BF16.F32.PACK_AB R19, R82, R19 ;  /* 0x000000135213723e */ /* 0x000fe400000010ff */
[----:B------:R-:W-:Y:S01]  /*b4c0*/  F2FP.BF16.F32.PACK_AB R20, R86, R20 ;  /* 0x000000145614723e */ /* 0x000fe200000010ff */
[----:B------:R-:W-:Y:S01]  /*b4d0*/  STG.E.U16 desc[UR14][R10.64+0x2], R14 ;  /* 0x0000020e0a007986 */ /* 0x000fe2000c10150e */
[----:B------:R-:W-:-:S03]  /*b4e0*/  F2FP.BF16.F32.PACK_AB R21, R85, R21 ;  /* 0x000000155515723e */ /* 0x000fc600000010ff */
[----:B------:R0:W-:Y:S01]  /*b4f0*/  STG.E.U16 desc[UR14][R10.64+0x6], R15 ;  /* 0x0000060f0a007986 */ /* 0x0001e2000c10150e */
[----:B------:R-:W-:Y:S02]  /*b500*/  PRMT R9, R19, 0x7632, R9 ;  /* 0x0000763213097816 */ /* 0x000fe40000000009 */
[----:B------:R-:W-:Y:S02]  /*b510*/  PRMT R16, R20, 0x7632, R16 ;  /* 0x0000763214107816 */ /* 0x000fe40000000010 */
[----:B------:R-:W-:Y:S02]  /*b520*/  F2FP.BF16.F32.PACK_AB R22, R84, R22 ;  /* 0x000000165416723e */ /* 0x000fe400000010ff */
[----:B------:R-:W-:Y:S02]  /*b530*/  F2FP.BF16.F32.PACK_AB R24, R30, R24 ;  /* 0x000000181e18723e */ /* 0x000fe400000010ff */
[----:B0-----:R-:W-:Y:S02]  /*b540*/  PRMT R15, R21, 0x7632, R15 ;  /* 0x00007632150f7816 */ /* 0x001fe4000000000f */
[----:B------:R-:W-:-:S02]  /*b550*/  F2FP.BF16.F32.PACK_AB R23, R83, R23 ;  /* 0x000000175317723e */ /* 0x000fc400000010ff */
[----:B------:R-:W-:Y:S02]  /*b560*/  F2FP.BF16.F32.PACK_AB R25, R92, R25 ;  /* 0x000000195c19723e */ /* 0x000fe400000010ff */
[----:B------:R-:W-:Y:S01]  /*b570*/  F2FP.BF16.F32.PACK_AB R31, R96, R31 ;  /* 0x0000001f601f723e */ /* 0x000fe200000010ff */
[----:B------:R-:W-:Y:S01]  /*b580*/  ULOP3.LUT UR4, UR4, 0x1, URZ, 0x3c, !UPT ;  /* 0x0000000104047892 */ /* 0x000fe2000f8e3c3f */
[----:B------:R-:W-:Y:S01]  /*b590*/  UMOV UR5, UR11 ;  /* 0x0000000b00057c82 */ /* 0x000fe20008000000 */
[----:B--2---:R-:W-:-:S04]  /*b5a0*/  IADD3 R12, P1, R38, UR22, RZ ;  /* 0x00000016260c7c10 */ /* 0x004fc8000ff3e0ff */
[----:B---3--:R-:W-:Y:S02]  /*b5b0*/  IADD3.X R13, R36, UR23, RZ, P1, !PT ;  /* 0x00000017240d7c10 */ /* 0x008fe40008ffe4ff */
[----:B------:R-:W-:-:S03]  /*b5c0*/  IADD3 R10, P1, R35, UR22, RZ ;  /* 0x00000016230a7c10 */ /* 0x000fc6000ff3e0ff */
[----:B------:R-:W-:Y:S04]  /*b5d0*/  STG.E.U16 desc[UR14][R12.64], R19 ;  /* 0x000000130c007986 */ /* 0x000fe8000c10150e */
[----:B------:R0:W-:Y:S04]  /*b5e0*/  STG.E.U16 desc[UR14][R12.64+0x2], R9 ;  /* 0x000002090c007986 */ /* 0x0001e8000c10150e */
[----:B------:R-:W-:Y:S04]  /*b5f0*/  STG.E.U16 desc[UR14][R12.64+0x4], R20 ;  /* 0x000004140c007986 */ /* 0x000fe8000c10150e */
[----:B------:R1:W-:Y:S01]  /*b600*/  STG.E.U16 desc[UR14][R12.64+0x6], R16 ;  /* 0x000006100c007986 */ /* 0x0003e2000c10150e */
[----:B0-----:R-:W-:-:S02]  /*b610*/  PRMT R9, R22, 0x7632, R9 ;  /* 0x0000763216097816 */ /* 0x001fc40000000009 */
[----:B----4-:R-:W-:Y:S02]  /*b620*/  IADD3.X R11, R34, UR23, RZ, P1, !PT ;  /* 0x00000017220b7c10 */ /* 0x010fe40008ffe4ff */
[----:B------:R-:W-:-:S03]  /*b630*/  IADD3 R14, P1, R33, UR22, RZ ;  /* 0x00000016210e7c10 */ /* 0x000fc6000ff3e0ff */
[----:B------:R0:W-:Y:S01]  /*b640*/  STG.E.U16 desc[UR14][R10.64+0x2], R15 ;  /* 0x0000020f0a007986 */ /* 0x0001e2000c10150e */
[----:B-1----:R-:W-:-:S03]  /*b650*/  PRMT R13, R24, 0x7632, R13 ;  /* 0x00007632180d7816 */ /* 0x002fc6000000000d */
[----:B------:R-:W-:Y:S04]  /*b660*/  STG.E.U16 desc[UR14][R10.64], R21 ;  /* 0x000000150a007986 */ /* 0x000fe8000c10150e */
[----:B------:R-:W-:Y:S04]  /*b670*/  STG.E.U16 desc[UR14][R10.64+0x4], R22 ;  /* 0x000004160a007986 */ /* 0x000fe8000c10150e */
[----:B------:R1:W-:Y:S01]  /*b680*/  STG.E.U16 desc[UR14][R10.64+0x6], R9 ;  /* 0x000006090a007986 */ /* 0x0003e2000c10150e */
[----:B0-----:R-:W-:-:S05]  /*b690*/  IADD3.X R15, R32, UR23, RZ, P1, !PT ;  /* 0x00000017200f7c10 */ /* 0x001fca0008ffe4ff */
[----:B------:R0:W-:Y:S01]  /*b6a0*/  STG.E.U16 desc[UR14][R14.64+0x6], R13 ;  /* 0x0000060d0e007986 */ /* 0x0001e2000c10150e */
[----:B-1----:R-:W-:Y:S02]  /*b6b0*/  PRMT R11, R23, 0x7632, R11 ;  /* 0x00007632170b7816 */ /* 0x002fe4000000000b */
[----:B------:R-:W-:Y:S02]  /*b6c0*/  PRMT R9, R25, 0x7632, R9 ;  /* 0x0000763219097816 */ /* 0x000fe40000000009 */
[----:B------:R-:W-:Y:S02]  /*b6d0*/  PRMT R10, R31, 0x7632, R10 ;  /* 0x000076321f0a7816 */ /* 0x000fe4000000000a */
[----:B------:R-:W-:-:S04]  /*b6e0*/  IADD3 R12, P1, R18, UR22, RZ ;  /* 0x00000016120c7c10 */ /* 0x000fc8000ff3e0ff */
[----:B0-----:R-:W-:Y:S01]  /*b6f0*/  IADD3.X R13, R17, UR23, RZ, P1, !PT ;  /* 0x00000017110d7c10 */ /* 0x001fe20008ffe4ff */
        /* <DEDUP_REMOVED lines=8> */
.L_x_1108:
[----:B------:R-:W1:Y:S02]  /*b780*/  S2R R0, SR_CTAID.Y ;  /* 0x0000000000007919 */ /* 0x000e640000002600 */
[----:B-1----:R-:W-:-:S04]  /*b790*/  LEA R0, R0, UR20, 0x5 ;  /* 0x0000001400007c11 */ /* 0x002fc8000f8e28ff */
[----:B------:R-:W-:-:S04]  /*b7a0*/  SHF.L.U32 R20, R0, 0x5, RZ ;  /* 0x0000000500147819 */ /* 0x000fc800000006ff */
[----:B------:R-:W-:-:S13]  /*b7b0*/  ISETP.GT.AND P0, PT, R20, 0x3bf, PT ;  /* 0x000003bf1400780c */ /* 0x000fda0003f04270 */
[----:B------:R-:W-:Y:S05]  /*b7c0*/  @P0 EXIT ;  /* 0x000000000000094d */ /* 0x000fea0003800000 */
[----:B------:R-:W1:Y:S01]  /*b7d0*/  S2R R6, SR_TID.X ;  /* 0x0000000000067919 */ /* 0x000e620000002100 */
[----:B-----5:R-:W-:Y:S01]  /*b7e0*/  LOP3.LUT R3, RZ, UR16, RZ, 0x33, !PT ;  /* 0x00000010ff037c12 */ /* 0x020fe2000f8e33ff */
[----:B------:R-:W2:Y:S01]  /*b7f0*/  S2UR UR5, SR_CgaCtaId ;  /* 0x00000000000579c3 */ /* 0x000ea20000008800 */
        /* <DEDUP_REMOVED lines=15> */
[----:B--2---:R-:W-:-:S03]  /*b8f0*/  ULEA UR8, UR5, UR4, 0x18 ;  /* 0x0000000405087291 */ /* 0x004fc6000f8ec03f */
[----:B------:R-:W-:Y:S02]  /*b900*/  ULDC.64 UR4, c[0x0][0x260] ;  /* 0x0000980000047ab9 */ /* 0x000fe40000000a00 */
[----:B------:R-:W-:Y:S01]  /*b910*/  UIADD3 UR4, UP1, UR4, 0x40400, URZ ;  /* 0x0004040004047890 */ /* 0x000fe2000ff3e03f */
[--C-:B-1----:R-:W-:Y:S02]  /*b920*/  SHF.R.U32.HI R5, RZ, 0x5, R6.reuse ;  /* 0x00000005ff057819 */ /* 0x102fe40000011606 */
[----:B------:R-:W-:Y:S01]  /*b930*/  SHF.R.U32.HI R2, RZ, 0x4, R6 ;  /* 0x00000004ff027819 */ /* 0x000fe20000011606 */
[----:B------:R-:W-:Y:S01]  /*b940*/  UIADD3.X UR5, URZ, UR5, URZ, UP1, !UPT ;  /* 0x000000053f057290 */ /* 0x000fe20008ffe43f */
[----:B------:R-:W-:Y:S02]  /*b950*/  IADD3 R4, P0, P1, -R4, -0x21, -R5 ;  /* 0xffffffdf04047810 */ /* 0x000fe4000791e905 */
[----:B------:R-:W-:Y:S02]  /*b960*/  SHF.L.U32 R7, R5, 0x1, RZ ;  /* 0x0000000105077819 */ /* 0x000fe400000006ff */
[----:B------:R-:W-:-:S02]  /*b970*/  IADD3.X R3, ~R3, -0x1, R0, P0, P1 ;  /* 0xffffffff03037810 */ /* 0x000fc400007e2500 */
[----:B------:R-:W-:Y:S02]  /*b980*/  IADD3 R0, R2, 0x1e, RZ ;  /* 0x0000001e02007810 */ /* 0x000fe40007ffe0ff */
[----:B0-----:R-:W-:Y:S01]  /*b990*/  LEA R12, R5, UR8, 0x7 ;  /* 0x00000008050c7c11 */ /* 0x001fe2000f8e38ff */
        /* <DEDUP_REMOVED lines=29> */
[----:B------:R-:W-:Y:S02]  /*bb70*/  IADD3 R48, P2, R5, 0x2d, RZ ;  /* 0x0000002d05307810 */ /* 0x000fe40007f5e0ff */
        /* <DEDUP_REMOVED lines=9> */
.L_x_1135:
        /* <DEDUP_REMOVED lines=43> */
.L_x_1122:
[----:B------:R-:W-:Y:S05]  /*bec0*/  BSYNC B1 ;  /* 0x0000000000017941 */ /* 0x000fea0003800000 */
.L_x_1121:
        /* <DEDUP_REMOVED lines=20> */
.L_x_1125:
        /* <DEDUP_REMOVED lines=55> */
.L_x_1124:
[----:B------:R-:W-:Y:S05]  /*c380*/  BSYNC B1 ;  /* 0x0000000000017941 */ /* 0x000fea0003800000 */
.L_x_1123:
        /* <DEDUP_REMOVED lines=35> */
.L_x_1127:
[----:B------:R-:W-:Y:S05]  /*c5c0*/  BSYNC B1 ;  /* 0x0000000000017941 */ /* 0x000fea0003800000 */
.L_x_1126:
        /* <DEDUP_REMOVED lines=15> */
.L_x_1120:
[----:B------:R-:W-:Y:S05]  /*c6c0*/  BSYNC B0 ;  /* 0x0000000000007941 */ /* 0x000fea0003800000 */
.L_x_1119:
        /* <DEDUP_REMOVED lines=36> */
.L_x_1144:
        /* <DEDUP_REMOVED lines=41> */
.L_x_1154:
        /* <DEDUP_REMOVED lines=35> */
.L_x_1164:
[----:B----4-:R-:W-:Y:S01]  /*cdd0*/  FADD.FTZ R28, R40, R30 ;  /* 0x0000001e281c7221 */ /* 0x010fe20000010000 */
[----:B------:R-:W-:Y:S02]  /*cde0*/  @!P2 F2FP.BF16.F32.PACK_AB R23, RZ, R31 ;  /* 0x0000001fff17a23e */ /* 0x000fe400000010ff */
[----:B------:R-:W-:Y:S02]  /*cdf0*/  MOV R31, R16 ;  /* 0x00000010001f7202 */ /* 0x000fe40000000f00 */
[----:B------:R-:W-:Y:S01]  /*ce00*/  @!P2 F2FP.BF16.F32.PACK_AB R28, RZ, R28 ;  /* 0x0000001cff1ca23e */ /* 0x000fe200000010ff */
[----:B------:R0:W-:Y:S04]  /*ce10*/  @!P2 STG.E.U16 desc[UR14][R24.64+0x78], R23 ;  /* 0x000078171800a986 */ /* 0x0001e8000c10150e */
[----:B------:R0:W-:Y:S02]  /*ce20*/  @!P2 STG.E.U16 desc[UR14][R26.64+0x78], R28 ;  /* 0x0000781c1a00a986 */ /* 0x0001e4000c10150e */
.L_x_1130:
[----:B------:R-:W-:Y:S05]  /*ce30*/  BSYNC B0 ;  /* 0x0000000000007941 */ /* 0x000fea0003800000 */
.L_x_1129:
        /* <DEDUP_REMOVED lines=147> */
.L_x_1198:
[----:B01----:R-:W-:Y:S01]  /*d770*/  FADD.FTZ R28, R50, R30 ;  /* 0x0000001e321c7221 */ /* 0x003fe20000010000 */
[----:B------:R-:W-:-:S04]  /*d780*/  @!P0 F2FP.BF16.F32.PACK_AB R23, RZ, R34 ;  /* 0x00000022ff17823e */ /* 0x000fc800000010ff */
[----:B------:R-:W-:Y:S01]  /*d790*/  @!P0 F2FP.BF16.F32.PACK_AB R28, RZ, R28 ;  /* 0x0000001cff1c823e */ /* 0x000fe200000010ff */
[----:B------:R0:W-:Y:S04]  /*d7a0*/  @!P0 STG.E.U16 desc[UR14][R24.64+0xb4], R23 ;  /* 0x0000b41718008986 */ /* 0x0001e8000c10150e */
[----:B------:R0:W-:Y:S02]  /*d7b0*/  @!P0 STG.E.U16 desc[UR14][R26.64+0xb4], R28 ;  /* 0x0000b41c1a008986 */ /* 0x0001e4000c10150e */
.L_x_1128:
[----:B------:R-:W-:Y:S05]  /*d7c0*/  WARPSYNC.ALL ;  /* 0x0000000000007948 */ /* 0x000fea0003800000 */
[----:B------:R-:W-:Y:S01]  /*d7d0*/  BAR.SYNC.DEFER_BLOCKING 0x0 ;  /* 0x0000000000007b1d */ /* 0x000fe20000010000 */
[C---:B------:R-:W-:Y:S02]  /*d7e0*/  ISETP.GE.AND P0, PT, R20.reuse, -0xc40, PT ;  /* 0xfffff3c01400780c */ /* 0x040fe40003f06270 */
[----:B------:R-:W-:-:S11]  /*d7f0*/  IADD3 R20, R20, 0x1000, RZ ;  /* 0x0000100014147810 */ /* 0x000fd60007ffe0ff */
[----:B------:R-:W-:Y:S05]  /*d800*/  @!P0 BRA `(.L_x_1135) ;  /* 0xffffffe400008947 */ /* 0x000fea000383ffff */
[----:B------:R-:W-:Y:S05]  /*d810*/  EXIT ;  /* 0x000000000000794d */ /* 0x000fea0003800000 */
.L_x_1131:
[----:B------:R-:W-:Y:S01]  /*d820*/  HFMA2.MMA R29, -RZ, RZ, 0, 4.76837158203125e-07 ;  /* 0x00000008ff1d7435 */ /* 0x000fe200000001ff */
[----:B--2---:R-:W-:Y:S02]  /*d830*/  MOV R32, R24 ;  /* 0x0000001800207202 */ /* 0x004fe40000000f00 */
[----:B------:R-:W-:Y:S02]  /*d840*/  MOV R28, 0x101f ;  /* 0x0000101f001c7802 */ /* 0x000fe40000000f00 */
[----:B------:R-:W-:-:S07]  /*d850*/  MOV R23, 0xffff ;  /* 0x0000ffff00177802 */ /* 0x000fce0000000f00 */
[----:B01-3--:R-:W-:Y:S05]  /*d860*/  WARPSYNC.COLLECTIVE R23, `(.L_x_1136) ;  /* 0x0000000017087348 */ /* 0x00bfea0003c00000 */
[----:B------:R2:W4:Y:S02]  /*d870*/  SHFL.BFLY P3, R30, R32, R29, R28 ;  /* 0x0c00001d201e7389 */ /* 0x000524000006001c */
[----:B01234-:R-:W-:Y:S01]  /*d880*/  ENDCOLLECTIVE ;  /* 0x000000000000791b */ /* 0x01ffe20003800000 */
.L_x_1136:
[----:B------:R-:W-:Y:S02]  /*d890*/  MOV R32, R25 ;  /* 0x0000001900207202 */ /* 0x000fe40000000f00 */
[----:B------:R-:W-:-:S07]  /*d8a0*/  MOV R27, R30 ;  /* 0x0000001e001b7202 */ /* 0x000fce0000000f00 */
[----:B------:R-:W-:Y:S05]  /*d8b0*/  WARPSYNC.COLLECTIVE R23, `(.L_x_1137) ;  /* 0x0000000017087348 */ /* 0x000fea0003c00000 */
[----:B------:R0:W1:Y:S02]  /*d8c0*/  SHFL.BFLY P3, R30, R32, R29, R28 ;  /* 0x0c00001d201e7389 */ /* 0x000064000006001c */
[----:B01----:R-:W-:Y:S01]  /*d8d0*/  ENDCOLLECTIVE ;  /* 0x000000000000791b */ /* 0x003fe20003800000 */
.L_x_1137:
[----:B------:R-:W-:Y:S01]  /*d8e0*/  FADD.FTZ R27, R27, R24 ;  /* 0x000000181b1b7221 */ /* 0x000fe20000010000 */
[----:B------:R-:W-:-:S04]  /*d8f0*/  HFMA2.MMA R29, -RZ, RZ, 0, 2.384185791015625e-07 ;  /* 0x00000004ff1d7435 */ /* 0x000fc800000001ff */
[----:B------:R-:W-:Y:S02]  /*d900*/  MOV R32, R27 ;  /* 0x0000001b00207202 */ /* 0x000fe40000000f00 */
[----:B------:R-:W-:-:S07]  /*d910*/  MOV R26, R30 ;  /* 0x0000001e001a7202 */ /* 0x000fce0000000f00 */
[----:B------:R-:W-:Y:S05]  /*d920*/  WARPSYNC.COLLECTIVE R23, `(.L_x_1138) ;  /* 0x0000000017087348 */ /* 0x000fea0003c00000 */
[----:B------:R0:W1:Y:S02]  /*d930*/  SHFL.BFLY P3, R30, R32, R29, R28 ;  /* 0x0c00001d201e7389 */ /* 0x000064000006001c */
[----:B01----:R-:W-:Y:S01]  /*d940*/  ENDCOLLECTIVE ;  /* 0x000000000000791b */ /* 0x003fe20003800000 */
.L_x_1138:
[----:B------:R-:W-:-:S05]  /*d950*/  FADD.FTZ R26, R26, R25 ;  /* 0x000000191a1a7221 */ /* 0x000fca0000010000 */
[----:B------:R-:W-:Y:S02]  /*d960*/  MOV R32, R26 ;  /* 0x0000001a00207202 */ /* 0x000fe40000000f00 */
[----:B------:R-:W-:-:S07]  /*d970*/  MOV R34, R30 ;  /* 0x0000001e00227202 */ /* 0x000fce0000000f00 */
[----:B------:R-:W-:Y:S05]  /*d980*/  WARPSYNC.COLLECTIVE R23, `(.L_x_1139) ;  /* 0x0000000017087348 */ /* 0x000fea0003c00000 */
[----:B------:R0:W1:Y:S02]  /*d990*/  SHFL.BFLY P3, R30, R32, R29, R28 ;  /* 0x0c00001d201e7389 */ /* 0x000064000006001c */
[----:B01----:R-:W-:Y:S01]  /*d9a0*/  ENDCOLLECTIVE ;  /* 0x000000000000791b */ /* 0x003fe20003800000 */
.L_x_1139:
[----:B------:R-:W-:Y:S01]  /*d9b0*/  FADD.FTZ R34, R27, R34 ;  /* 0x000000221b227221 */ /* 0x000fe20000010000 */
[----:B------:R-:W-:-:S04]  /*d9c0*/  HFMA2.MMA R29, -RZ, RZ, 0, 1.1920928955078125e-07 ;  /* 0x00000002ff1d7435 */ /* 0x000fc800000001ff */
[----:B------:R-:W-:Y:S02]  /*d9d0*/  MOV R32, R34 ;  /* 0x0000002200207202 */ /* 0x000fe40000000f00 */
[----:B------:R-:W-:-:S07]  /*d9e0*/  MOV R31, R30 ;  /* 0x0000001e001f7202 */ /* 0x000fce0000000f00 */
[----:B------:R-:W-:Y:S05]  /*d9f0*/  WARPSYNC.COLLECTIVE R23, `(.L_x_1140) ;  /* 0x0000000017087348 */ /* 0x000fea0003c00000 */
[----:B------:R0:W1:Y:S02]  /*da00*/  SHFL.BFLY P3, R30, R32, R29, R28 ;  /* 0x0c00001d201e7389 */ /* 0x000064000006001c */
[----:B01----:R-:W-:Y:S01]  /*da10*/  ENDCOLLECTIVE ;  /* 0x000000000000791b */ /* 0x003fe20003800000 */
.L_x_1140:
[----:B------:R-:W-:-:S05]  /*da20*/  FADD.FTZ R31, R26, R31 ;  /* 0x0000001f1a1f7221 */ /* 0x000fca0000010000 */
[----:B------:R-:W-:Y:S02]  /*da30*/  MOV R32, R31 ;  /* 0x0000001f00207202 */ /* 0x000fe40000000f00 */
[----:B------:R-:W-:-:S07]  /*da40*/  MOV R33, R30 ;  /* 0x0000001e00217202 */ /* 0x000fce0000000f00 */
[----:B------:R-:W-:Y:S05]  /*da50*/  WARPSYNC.COLLECTIVE R23, `(.L_x_1141) ;  /* 0x0000000017087348 */ /* 0x000fea0003c00000 */
[----:B------:R0:W1:Y:S02]  /*da60*/  SHFL.BFLY P3, R30, R32, R29, R28 ;  /* 0x0c00001d201e7389 */ /* 0x000064000006001c */
[----:B01----:R-:W-:Y:S01]  /*da70*/  ENDCOLLECTIVE ;  /* 0x000000000000791b */ /* 0x003fe20003800000 */
.L_x_1141:
[----:B------:R-:W-:Y:S01]  /*da80*/  FADD.FTZ R33, R34, R33 ;  /* 0x0000002122217221 */ /* 0x000fe20000010000 */
[----:B------:R-:W-:-:S04]  /*da90*/  HFMA2.MMA R29, -RZ, RZ, 0, 5.9604644775390625e-08 ;  /* 0x00000001ff1d7435 */ /* 0x000fc800000001ff */
[----:B------:R-:W-:Y:S02]  /*daa0*/  MOV R32, R33 ;  /* 0x0000002100207202 */ /* 0x000fe40000000f00 */
[----:B------:R-:W-:-:S07]  /*dab0*/  MOV R24, R30 ;  /* 0x0000001e00187202 */ /* 0x000fce0000000f00 */
[----:B------:R-:W-:Y:S05]  /*dac0*/  WARPSYNC.COLLECTIVE R23, `(.L_x_1142) ;  /* 0x0000000017087348 */ /* 0x000fea0003c00000 */
[----:B------:R0:W1:Y:S02]  /*dad0*/  SHFL.BFLY P3, R30, R32, R29, R28 ;  /* 0x0c00001d201e7389 */ /* 0x000064000006001c */
[----:B01----:R-:W-:Y:S01]  /*dae0*/  ENDCOLLECTIVE ;  /* 0x000000000000791b */ /* 0x003fe20003800000 */
.L_x_1142:
[----:B------:R-:W-:-:S05]  /*daf0*/  FADD.FTZ R35, R31, R24 ;  /* 0x000000181f237221 */ /* 0x000fca0000010000 */
[----:B------:R-:W-:Y:S02]  /*db00*/  MOV R32, R35 ;  /* 0x0000002300207202 */ /* 0x000fe40000000f00 */
[----:B------:R-:W-:-:S07]  /*db10*/  MOV R36, R30 ;  /* 0x0000001e00247202 */ /* 0x000fce0000000f00 */
[----:B------:R-:W-:Y:S05]  /*db20*/  WARPSYNC.COLLECTIVE R23, `(.L_x_1143) ;  /* 0x0000000017087348 */ /* 0x000fea0003c00000 */
[----:B------:R0:W1:Y:S02]  /*db30*/  SHFL.BFLY P3, R30, R32, R29, R28 ;  /* 0x0c00001d201e7389 */ /* 0x000064000006001c */
[----:B01----:R-:W-:Y:S01]  /*db40*/  ENDCOLLECTIVE ;  /* 0x000000000000791b */ /* 0x003fe20003800000 */
.L_x_1143:
[----:B------:R-:W-:Y:S01]  /*db50*/  FADD.FTZ R36, R33, R36 ;  /* 0x0000002421247221 */ /* 0x000fe20000010000 */
[----:B------:R-:W-:Y:S06]  /*db60*/  BRA `(.L_x_1144) ;  /* 0xffffffec00687947 */ /* 0x000fec000383ffff */
.L_x_1132:
        /* <DEDUP_REMOVED lines=8> */
.L_x_1146:
[----:B------:R-:W-:Y:S05]  /*dbf0*/  BSYNC B1 ;  /* 0x0000000000017941 */ /* 0x000fea0003800000 */
.L_x_1145:
        /* <DEDUP_REMOVED lines=8> */
.L_x_1147:
[----:B------:R-:W-:Y:S01]  /*dc80*/  FADD.FTZ R34, R34, R31 ;  /* 0x0000001f22227221 */ /* 0x000fe20000010000 */
[----:B------:R-:W-:-:S04]  /*dc90*/  HFMA2.MMA R29, -RZ, RZ, 0, 2.384185791015625e-07 ;  /* 0x00000004ff1d7435 */ /* 0x000fc800000001ff */
[----:B------:R-:W-:Y:S02]  /*dca0*/  MOV R32, R34 ;  /* 0x0000002200207202 */ /* 0x000fe40000000f00 */
[----:B------:R-:W-:-:S07]  /*dcb0*/  MOV R36, R30 ;  /* 0x0000001e00247202 */ /* 0x000fce0000000f00 */
[----:B------:R-:W-:Y:S05]  /*dcc0*/  WARPSYNC.COLLECTIVE R23, `(.L_x_1148) ;  /* 0x0000000017087348 */ /* 0x000fea0003c00000 */
[----:B------:R0:W1:Y:S02]  /*dcd0*/  SHFL.BFLY P3, R30, R32, R29, R28 ;  /* 0x0c00001d201e7389 */ /* 0x000064000006001c */
[----:B01----:R-:W-:Y:S01]  /*dce0*/  ENDCOLLECTIVE ;  /* 0x000000000000791b */ /* 0x003fe20003800000 */
.L_x_1148:
[----:B------:R-:W-:-:S05]  /*dcf0*/  FADD.FTZ R36, R36, R33 ;  /* 0x0000002124247221 */ /* 0x000fca0000010000 */
[----:B------:R-:W-:Y:S02]  /*dd00*/  MOV R32, R36 ;  /* 0x0000002400207202 */ /* 0x000fe40000000f00 */
[----:B------:R-:W-:-:S07]  /*dd10*/  MOV R35, R30 ;  /* 0x0000001e00237202 */ /* 0x000fce0000000f00 */
[----:B------:R-:W-:Y:S05]  /*dd20*/  WARPSYNC.COLLECTIVE R23, `(.L_x_1149) ;  /* 0x0000000017087348 */ /* 0x000fea0003c00000 */
[----:B------:R0:W1:Y:S02]  /*dd30*/  SHFL.BFLY P3, R30, R32, R29, R28 ;  /* 0x0c00001d201e7389 */ /* 0x000064000006001c */
[----:B01----:R-:W-:Y:S01]  /*dd40*/  ENDCOLLECTIVE ;  /* 0x000000000000791b */ /* 0x003fe20003800000 */
.L_x_1149:
[----:B------:R-:W-:Y:S01]  /*dd50*/  FADD.FTZ R35, R34, R35 ;  /* 0x0000002322237221 */ /* 0x000fe20000010000 */
[----:B------:R-:W-:-:S04]  /*dd60*/  HFMA2.MMA R29, -RZ, RZ, 0, 1.1920928955078125e-07 ;  /* 0x00000002ff1d7435 */ /* 0x000fc800000001ff */
[----:B------:R-:W-:Y:S02]  /*dd70*/  MOV R32, R35 ;  /* 0x0000002300207202 */ /* 0x000fe40000000f00 */
[----:B------:R-:W-:-:S07]  /*dd80*/  MOV R37, R30 ;  /* 0x0000001e00257202 */ /* 0x000fce0000000f00 */
[----:B------:R-:W-:Y:S05]  /*dd90*/  WARPSYNC.COLLECTIVE R23, `(.L_x_1150) ;  /* 0x0000000017087348 */ /* 0x000fea0003c00000 */
[----:B------:R0:W1:Y:S02]  /*dda0*/  SHFL.BFLY P3, R30, R32, R29, R28 ;  /* 0x0c00001d201e7389 */ /* 0x000064000006001c */
[----:B01----:R-:W-:Y:S01]  /*ddb0*/  ENDCOLLECTIVE ;  /* 0x000000000000791b */ /* 0x003fe20003800000 */
.L_x_1150:
[----:B------:R-:W-:-:S05]  /*ddc0*/  FADD.FTZ R37, R36, R37 ;  /* 0x0000002524257221 */ /* 0x000fca0000010000 */
[----:B------:R-:W-:Y:S02]  /*ddd0*/  MOV R32, R37 ;  /* 0x0000002500207202 */ /* 0x000fe40000000f00 */
[----:B------:R-:W-:-:S07]  /*dde0*/  MOV R38, R30 ;  /* 0x0000001e00267202 */ /* 0x000fce0000000f00 */
[----:B------:R-:W-:Y:S05]  /*ddf0*/  WARPSYNC.COLLECTIVE R23, `(.L_x_1151) ;  /* 0x0000000017087348 */ /* 0x000fea0003c00000 */
[----:B------:R0:W1:Y:S02]  /*de00*/  SHFL.BFLY P3, R30, R32, R29, R28 ;  /* 0x0c00001d201e7389 */ /* 0x000064000006001c */
[----:B01----:R-:W-:Y:S01]  /*de10*/  ENDCOLLECTIVE ;  /* 0x000000000000791b */ /* 0x003fe20003800000 */
.L_x_1151:
[----:B------:R-:W-:Y:S01]  /*de20*/  FADD.FTZ R38, R35, R38 ;  /* 0x0000002623267221 */ /* 0x000fe20000010000 */
[----:B------:R-:W-:-:S04]  /*de30*/  HFMA2.MMA R29, -RZ, RZ, 0, 5.9604644775390625e-08 ;  /* 0x00000001ff1d7435 */ /* 0x000fc800000001ff */
[----:B------:R-:W-:Y:S02]  /*de40*/  MOV R32, R38 ;  /* 0x0000002600207202 */ /* 0x000fe40000000f00 */
[----:B------:R-:W-:-:S07]  /*de50*/  MOV R40, R30 ;  /* 0x0000001e00287202 */ /* 0x000fce0000000f00 */
[----:B------:R-:W-:Y:S05]  /*de60*/  WARPSYNC.COLLECTIVE R23, `(.L_x_1152) ;  /* 0x0000000017087348 */ /* 0x000fea0003c00000 */
[----:B------:R0:W1:Y:S02]  /*de70*/  SHFL.BFLY P3, R30, R32, R29, R28 ;  /* 0x0c00001d201e7389 */ /* 0x000064000006001c */
[----:B01----:R-:W-:Y:S01]  /*de80*/  ENDCOLLECTIVE ;  /* 0x000000000000791b */ /* 0x003fe20003800000 */
.L_x_1152:
[----:B------:R-:W-:-:S05]  /*de90*/  FADD.FTZ R40, R37, R40 ;  /* 0x0000002825287221 */ /* 0x000fca0000010000 */
[----:B------:R-:W-:Y:S02]  /*dea0*/  MOV R32, R40 ;  /* 0x0000002800207202 */ /* 0x000fe40000000f00 */
[----:B------:R-:W-:-:S07]  /*deb0*/  MOV R31, R30 ;  /* 0x0000001e001f7202 */ /* 0x000fce0000000f00 */
[----:B------:R-:W-:Y:S05]  /*dec0*/  WARPSYNC.COLLECTIVE R23, `(.L_x_1153) ;  /* 0x0000000017087348 */ /* 0x000fea0003c00000 */
[----:B------:R0:W1:Y:S02]  /*ded0*/  SHFL.BFLY P3, R30, R32, R29, R28 ;  /* 0x0c00001d201e7389 */ /* 0x000064000006001c */
[----:B01----:R-:W-:Y:S01]  /*dee0*/  ENDCOLLECTIVE ;  /* 0x000000000000791b */ /* 0x003fe20003800000 */
.L_x_1153:
[----:B------:R-:W-:Y:S01]  /*def0*/  FADD.FTZ R31, R38, R31 ;  /* 0x0000001f261f7221 */ /* 0x000fe20000010000 */
[----:B------:R-:W-:Y:S06]  /*df00*/  BRA `(.L_x_1154) ;  /* 0xffffffec00247947 */ /* 0x000fec000383ffff */
.L_x_1133:
        /* <DEDUP_REMOVED lines=8> */
.L_x_1156:
[----:B------:R-:W-:Y:S05]  /*df90*/  BSYNC B1 ;  /* 0x0000000000017941 */ /* 0x000fea0003800000 */
.L_x_1155:
        /* <DEDUP_REMOVED lines=8> */
.L_x_1157:
[----:B------:R-:W-:Y:S01]  /*e020*/  FADD.FTZ R34, R34, R31 ;  /* 0x0000001f22227221 */ /* 0x000fe20000010000 */
[----:B------:R-:W-:-:S04]  /*e030*/  HFMA2.MMA R29, -RZ, RZ, 0, 2.384185791015625e-07 ;  /* 0x00000004ff1d7435 */ /* 0x000fc800000001ff */
[----:B------:R-:W-:Y:S02]  /*e040*/  MOV R32, R34 ;  /* 0x0000002200207202 */ /* 0x000fe40000000f00 */
[----:B------:R-:W-:-:S07]  /*e050*/  MOV R36, R30 ;  /* 0x0000001e00247202 */ /* 0x000fce0000000f00 */
[----:B------:R-:W-:Y:S05]  /*e060*/  WARPSYNC.COLLECTIVE R23, `(.L_x_1158) ;  /* 0x0000000017087348 */ /* 0x000fea0003c00000 */
[----:B------:R0:W1:Y:S02]  /*e070*/  SHFL.BFLY P3, R30, R32, R29, R28 ;  /* 0x0c00001d201e7389 */ /* 0x000064000006001c */
[----:B01----:R-:W-:Y:S01]  /*e080*/  ENDCOLLECTIVE ;  /* 0x000000000000791b */ /* 0x003fe20003800000 */
.L_x_1158:
[----:B------:R-:W-:-:S05]  /*e090*/  FADD.FTZ R36, R36, R33 ;  /* 0x0000002124247221 */ /* 0x000fca0000010000 */
[----:B------:R-:W-:Y:S02]  /*e0a0*/  MOV R32, R36 ;  /* 0x0000002400207202 */ /* 0x000fe40000000f00 */
[----:B------:R-:W-:-:S07]  /*e0b0*/  MOV R35, R30 ;  /* 0x0000001e00237202 */ /* 0x000fce0000000f00 */
[----:B------:R-:W-:Y:S05]  /*e0c0*/  WARPSYNC.COLLECTIVE R23, `(.L_x_1159) ;  /* 0x0000000017087348 */ /* 0x000fea0003c00000 */
[----:B------:R0:W1:Y:S02]  /*e0d0*/  SHFL.BFLY P3, R30, R32, R29, R28 ;  /* 0x0c00001d201e7389 */ /* 0x000064000006001c */
[----:B01----:R-:W-:Y:S01]  /*e0e0*/  ENDCOLLECTIVE ;  /* 0x000000000000791b */ /* 0x003fe20003800000 */
.L_x_1159:
[----:B------:R-:W-:Y:S01]  /*e0f0*/  FADD.FTZ R35, R34, R35 ;  /* 0x0000002322237221 */ /* 0x000fe20000010000 */
[----:B------:R-:W-:-:S04]  /*e100*/  HFMA2.MMA R29, -RZ, RZ, 0, 1.1920928955078125e-07 ;  /* 0x00000002ff1d7435 */ /* 0x000fc800000001ff */
[----:B------:R-:W-:Y:S02]  /*e110*/  MOV R32, R35 ;  /* 0x0000002300207202 */ /* 0x000fe40000000f00 */
[----:B------:R-:W-:-:S07]  /*e120*/  MOV R37, R30 ;  /* 0x0000001e00257202 */ /* 0x000fce0000000f00 */
[----:B------:R-:W-:Y:S05]  /*e130*/  WARPSYNC.COLLECTIVE R23, `(.L_x_1160) ;  /* 0x0000000017087348 */ /* 0x000fea0003c00000 */
[----:B------:R0:W1:Y:S02]  /*e140*/  SHFL.BFLY P3, R30, R32, R29, R28 ;  /* 0x0c00001d201e7389 */ /* 0x000064000006001c */
[----:B01----:R-:W-:Y:S01]  /*e150*/  ENDCOLLECTIVE ;  /* 0x000000000000791b */ /* 0x003fe20003800000 */
.L_x_1160:
[----:B------:R-:W-:-:S05]  /*e160*/  FADD.FTZ R37, R36, R37 ;  /* 0x0000002524257221 */ /* 0x000fca0000010000 */
[----:B------:R-:W-:Y:S02]  /*e170*/  MOV R32, R37 ;  /* 0x0000002500207202 */ /* 0x000fe40000000f00 */
[----:B------:R-:W-:-:S07]  /*e180*/  MOV R38, R30 ;  /* 0x0000001e00267202 */ /* 0x000fce0000000f00 */
[----:B------:R-:W-:Y:S05]  /*e190*/  WARPSYNC.COLLECTIVE R23, `(.L_x_1161) ;  /* 0x0000000017087348 */ /* 0x000fea0003c00000 */
[----:B------:R0:W1:Y:S02]  /*e1a0*/  SHFL.BFLY P3, R30, R32, R29, R28 ;  /* 0x0c00001d201e7389 */ /* 0x000064000006001c */
[----:B01----:R-:W-:Y:S01]  /*e1b0*/  ENDCOLLECTIVE ;  /* 0x000000000000791b */ /* 0x003fe20003800000 */
.L_x_1161:
[----:B------:R-:W-:Y:S01]  /*e1c0*/  FADD.FTZ R38, R35, R38 ;  /* 0x0000002623267221 */ /* 0x000fe20000010000 */
[----:B------:R-:W-:-:S04]  /*e1d0*/  HFMA2.MMA R29, -RZ, RZ, 0, 5.9604644775390625e-08 ;  /* 0x00000001ff1d7435 */ /* 0x000fc800000001ff */
[----:B------:R-:W-:Y:S02]  /*e1e0*/  MOV R32, R38 ;  /* 0x0000002600207202 */ /* 0x000fe40000000f00 */
[----:B------:R-:W-:-:S07]  /*e1f0*/  MOV R40, R30 ;  /* 0x0000001e00287202 */ /* 0x000fce0000000f00 */
[----:B------:R-:W-:Y:S05]  /*e200*/  WARPSYNC.COLLECTIVE R23, `(.L_x_1162) ;  /* 0x0000000017087348 */ /* 0x000fea0003c00000 */
[----:B------:R0:W1:Y:S02]  /*e210*/  SHFL.BFLY P3, R30, R32, R29, R28 ;  /* 0x0c00001d201e7389 */ /* 0x000064000006001c */
[----:B01----:R-:W-:Y:S01]  /*e220*/  ENDCOLLECTIVE ;  /* 0x000000000000791b */ /* 0x003fe20003800000 */
.L_x_1162:
[----:B------:R-:W-:-:S05]  /*e230*/  FADD.FTZ R40, R37, R40 ;  /* 0x0000002825287221 */ /* 0x000fca0000010000 */
[----:B------:R-:W-:Y:S02]  /*e240*/  MOV R32, R40 ;  /* 0x0000002800207202 */ /* 0x000fe40000000f00 */
[----:B------:R-:W-:-:S07]  /*e250*/  MOV R31, R30 ;  /* 0x0000001e001f7202 */ /* 0x000fce0000000f00 */
[----:B------:R-:W-:Y:S05]  /*e260*/  WARPSYNC.COLLECTIVE R23, `(.L_x_1163) ;  /* 0x0000000017087348 */ /* 0x000fea0003c00000 */
[----:B------:R0:W1:Y:S02]  /*e270*/  SHFL.BFLY P3, R30, R32, R29, R28 ;  /* 0x0c00001d201e7389 */ /* 0x000064000006001c */
[----:B01----:R-:W-:Y:S01]  /*e280*/  ENDCOLLECTIVE ;  /* 0x000000000000791b */ /* 0x003fe20003800000 */
.L_x_1163:
[----:B------:R-:W-:Y:S01]  /*e290*/  FADD.FTZ R31, R38, R31 ;  /* 0x0000001f261f7221 */ /* 0x000fe20000010000 */
[----:B------:R-:W-:Y:S06]  /*e2a0*/  BRA `(.L_x_1164) ;  /* 0xffffffe800c87947 */ /* 0x000fec000383ffff */
.L_x_1134:
        /* <DEDUP_REMOVED lines=8> */
.L_x_1166:
[----:B------:R-:W-:Y:S05]  /*e330*/  BSYNC B0 ;  /* 0x0000000000007941 */ /* 0x000fea0003800000 */
.L_x_1165:
        /* <DEDUP_REMOVED lines=13> */
.L_x_1167:
        /* <DEDUP_REMOVED lines=13> */
.L_x_1168:
[----:B------:R-:W-:Y:S02]  /*e4e0*/  MOV R32, R26 ;  /* 0x0000001a00207202 */ /* 0x000fe40000000f00 */
[----:B------:R-:W-:-:S07]  /*e4f0*/  MOV R24, R30 ;  /* 0x0000001e00187202 */ /* 0x000fce0000000f00 */
[----:B------:R-:W-:Y:S05]  /*e500*/  WARPSYNC.COLLECTIVE R23, `(.L_x_1169) ;  /* 0x0000000017087348 */ /* 0x000fea0003c00000 */
[----:B------:R0:W1:Y:S02]  /*e510*/  SHFL.BFLY P3, R30, R32, R29, R28 ;  /* 0x0c00001d201e7389 */ /* 0x000064000006001c */
[----:B01----:R-:W-:Y:S01]  /*e520*/  ENDCOLLECTIVE ;  /* 0x000000000000791b */ /* 0x003fe20003800000 */
.L_x_1169:
        /* <DEDUP_REMOVED lines=10> */
.L_x_1170:
[----:B------:R-:W-:Y:S02]  /*e5d0*/  @P0 LOP3.LUT R26, R26, R11, RZ, 0x3c, !PT ;  /* 0x0000000b1a1a0212 */ /* 0x000fe400078e3cff */
[----:B------:R-:W-:Y:S02]  /*e5e0*/  MOV R32, R25 ;  /* 0x0000001900207202 */ /* 0x000fe40000000f00 */
[----:B------:R-:W-:-:S07]  /*e5f0*/  MOV R27, R30 ;  /* 0x0000001e001b7202 */ /* 0x000fce0000000f00 */
[----:B------:R-:W-:Y:S05]  /*e600*/  WARPSYNC.COLLECTIVE R23, `(.L_x_1171) ;  /* 0x0000000017087348 */ /* 0x000fea0003c00000 */
[----:B------:R0:W1:Y:S02]  /*e610*/  SHFL.BFLY P3, R30, R32, R29, R28 ;  /* 0x0c00001d201e7389 */ /* 0x000064000006001c */
[----:B01----:R-:W-:Y:S01]  /*e620*/  ENDCOLLECTIVE ;  /* 0x000000000000791b */ /* 0x003fe20003800000 */
.L_x_1171:
        /* <DEDUP_REMOVED lines=11> */
.L_x_1172:
[----:B------:R-:W0:Y:S01]  /*e6e0*/  LDC.64 R24, c[0x0][0x218] ;  /* 0x00008600ff187b82 */ /* 0x000e220000000a00 */
[----:B------:R-:W-:Y:S02]  /*e6f0*/  MOV R32, R34 ;  /* 0x0000002200207202 */ /* 0x000fe40000000f00 */
[----:B------:R-:W-:-:S07]  /*e700*/  MOV R36, R30 ;  /* 0x0000001e00247202 */ /* 0x000fce0000000f00 */
[----:B0-----:R-:W-:Y:S05]  /*e710*/  WARPSYNC.COLLECTIVE R23, `(.L_x_1173) ;  /* 0x0000000017087348 */ /* 0x001fea0003c00000 */
[----:B------:R1:W2:Y:S02]  /*e720*/  SHFL.BFLY P3, R30, R32, R29, R28 ;  /* 0x0c00001d201e7389 */ /* 0x0002a4000006001c */
[----:B012---:R-:W-:Y:S01]  /*e730*/  ENDCOLLECTIVE ;  /* 0x000000000000791b */ /* 0x007fe20003800000 */
.L_x_1173:
        /* <DEDUP_REMOVED lines=9> */
.L_x_1174:
        /* <DEDUP_REMOVED lines=8> */
.L_x_1175:
[----:B------:R-:W-:Y:S01]  /*e850*/  FADD.FTZ R40, R40, R37 ;  /* 0x0000002528287221 */ /* 0x000fe20000010000 */
[----:B------:R-:W-:-:S04]  /*e860*/  HFMA2.MMA R29, -RZ, RZ, 0, 2.384185791015625e-07 ;  /* 0x00000004ff1d7435 */ /* 0x000fc800000001ff */
[----:B------:R-:W-:Y:S02]  /*e870*/  MOV R32, R40 ;  /* 0x0000002800207202 */ /* 0x000fe40000000f00 */
[----:B------:R-:W-:-:S07]  /*e880*/  MOV R39, R30 ;  /* 0x0000001e00277202 */ /* 0x000fce0000000f00 */
[----:B------:R-:W-:Y:S05]  /*e890*/  WARPSYNC.COLLECTIVE R23, `(.L_x_1176) ;  /* 0x0000000017087348 */ /* 0x000fea0003c00000 */
[----:B------:R0:W1:Y:S02]  /*e8a0*/  SHFL.BFLY P3, R30, R32, R29, R28 ;  /* 0x0c00001d201e7389 */ /* 0x000064000006001c */
[----:B01----:R-:W-:Y:S01]  /*e8b0*/  ENDCOLLECTIVE ;  /* 0x000000000000791b */ /* 0x003fe20003800000 */
.L_x_1176:
[----:B------:R-:W-:-:S05]  /*e8c0*/  FADD.FTZ R39, R39, R38 ;  /* 0x0000002627277221 */ /* 0x000fca0000010000 */
[----:B------:R-:W-:Y:S02]  /*e8d0*/  MOV R32, R39 ;  /* 0x0000002700207202 */ /* 0x000fe40000000f00 */
[----:B------:R-:W-:-:S07]  /*e8e0*/  MOV R37, R30 ;  /* 0x0000001e00257202 */ /* 0x000fce0000000f00 */
[----:B------:R-:W-:Y:S05]  /*e8f0*/  WARPSYNC.COLLECTIVE R23, `(.L_x_1177) ;  /* 0x0000000017087348 */ /* 0x000fea0003c00000 */
[----:B------:R0:W1:Y:S02]  /*e900*/  SHFL.BFLY P3, R30, R32, R29, R28 ;  /* 0x0c00001d201e7389 */ /* 0x000064000006001c */
[----:B01----:R-:W-:Y:S01]  /*e910*/  ENDCOLLECTIVE ;  /* 0x000000000000791b */ /* 0x003fe20003800000 */
.L_x_1177:
[----:B------:R-:W-:Y:S01]  /*e920*/  FADD.FTZ R37, R40, R37 ;  /* 0x0000002528257221 */ /* 0x000fe20000010000 */
[----:B------:R-:W-:-:S04]  /*e930*/  HFMA2.MMA R29, -RZ, RZ, 0, 1.1920928955078125e-07 ;  /* 0x00000002ff1d7435 */ /* 0x000fc800000001ff */
[----:B------:R-:W-:Y:S02]  /*e940*/  MOV R32, R37 ;  /* 0x0000002500207202 */ /* 0x000fe40000000f00 */
[----:B------:R-:W-:-:S07]  /*e950*/  MOV R38, R30 ;  /* 0x0000001e00267202 */ /* 0x000fce0000000f00 */
[----:B------:R-:W-:Y:S05]  /*e960*/  WARPSYNC.COLLECTIVE R23, `(.L_x_1178) ;  /* 0x0000000017087348 */ /* 0x000fea0003c00000 */
[----:B------:R0:W1:Y:S02]  /*e970*/  SHFL.BFLY P3, R30, R32, R29, R28 ;  /* 0x0c00001d201e7389 */ /* 0x000064000006001c */
[----:B01----:R-:W-:Y:S01]  /*e980*/  ENDCOLLECTIVE ;  /* 0x000000000000791b */ /* 0x003fe20003800000 */
.L_x_1178:
[----:B------:R-:W-:-:S05]  /*e990*/  FADD.FTZ R38, R39, R38 ;  /* 0x0000002627267221 */ /* 0x000fca0000010000 */
[----:B------:R-:W-:Y:S02]  /*e9a0*/  MOV R32, R38 ;  /* 0x0000002600207202 */ /* 0x000fe40000000f00 */
[----:B------:R-:W-:-:S07]  /*e9b0*/  MOV R26, R30 ;  /* 0x0000001e001a7202 */ /* 0x000fce0000000f00 */
[----:B------:R-:W-:Y:S05]  /*e9c0*/  WARPSYNC.COLLECTIVE R23, `(.L_x_1179) ;  /* 0x0000000017087348 */ /* 0x000fea0003c00000 */
[----:B------:R0:W1:Y:S02]  /*e9d0*/  SHFL.BFLY P3, R30, R32, R29, R28 ;  /* 0x0c00001d201e7389 */ /* 0x000064000006001c */
[----:B01----:R-:W-:Y:S01]  /*e9e0*/  ENDCOLLECTIVE ;  /* 0x000000000000791b */ /* 0x003fe20003800000 */
.L_x_1179:
        /* <DEDUP_REMOVED lines=13> */
.L_x_1180:
[----:B------:R-:W-:Y:S01]  /*eac0*/  FADD.FTZ R41, R38, R41 ;  /* 0x0000002926297221 */ /* 0x000fe20000010000 */
[----:B------:R-:W0:Y:S04]  /*ead0*/  LDC.64 R26, c[0x0][0x220] ;  /* 0x00008800ff1a7b82 */ /* 0x000e280000000a00 */
[----:B------:R-:W-:Y:S02]  /*eae0*/  MOV R32, R41 ;  /* 0x0000002900207202 */ /* 0x000fe40000000f00 */
[----:B------:R-:W-:-:S07]  /*eaf0*/  MOV R38, R30 ;  /* 0x0000001e00267202 */ /* 0x000fce0000000f00 */
[----:B0-----:R-:W-:Y:S05]  /*eb00*/  WARPSYNC.COLLECTIVE R23, `(.L_x_1181) ;  /* 0x0000000017087348 */ /* 0x001fea0003c00000 */
[----:B------:R1:W2:Y:S02]  /*eb10*/  SHFL.BFLY P3, R30, R32, R29, R28 ;  /* 0x0c00001d201e7389 */ /* 0x0002a4000006001c */
[----:B012---:R-:W-:Y:S01]  /*eb20*/  ENDCOLLECTIVE ;  /* 0x000000000000791b */ /* 0x007fe20003800000 */
.L_x_1181:
        /* <DEDUP_REMOVED lines=11> */
.L_x_1182:
[----:B------:R-:W-:Y:S01]  /*ebe0*/  @!P0 F2FP.BF16.F32.PACK_AB R31, RZ, R34 ;  /* 0x00000022ff1f823e */ /* 0x000fe200000010ff */
[----:B------:R-:W-:Y:S01]  /*ebf0*/  FADD.FTZ R40, R41, R40 ;  /* 0x0000002829287221 */ /* 0x000fe20000010000 */
[----:B------:R-:W-:Y:S02]  /*ec00*/  MOV R32, R43 ;  /* 0x0000002b00207202 */ /* 0x000fe40000000f00 */
[----:B------:R-:W-:-:S07]  /*ec10*/  MOV R45, R30 ;  /* 0x0000001e002d7202 */ /* 0x000fce0000000f00 */
[----:B------:R-:W-:Y:S05]  /*ec20*/  WARPSYNC.COLLECTIVE R23, `(.L_x_1183) ;  /* 0x0000000017087348 */ /* 0x000fea0003c00000 */
[----:B------:R0:W1:Y:S02]  /*ec30*/  SHFL.BFLY P3, R30, R32, R29, R28 ;  /* 0x0c00001d201e7389 */ /* 0x000064000006001c */
[----:B01----:R-:W-:Y:S01]  /*ec40*/  ENDCOLLECTIVE ;  /* 0x000000000000791b */ /* 0x003fe20003800000 */
.L_x_1183:
[----:B------:R-:W-:Y:S01]  /*ec50*/  FADD.FTZ R45, R45, R42 ;  /* 0x0000002a2d2d7221 */ /* 0x000fe20000010000 */
[----:B------:R-:W-:-:S04]  /*ec60*/  HFMA2.MMA R29, -RZ, RZ, 0, 2.384185791015625e-07 ;  /* 0x00000004ff1d7435 */ /* 0x000fc800000001ff */
[----:B------:R-:W-:Y:S02]  /*ec70*/  MOV R32, R45 ;  /* 0x0000002d00207202 */ /* 0x000fe40000000f00 */
[----:B------:R-:W-:-:S07]  /*ec80*/  MOV R44, R30 ;  /* 0x0000001e002c7202 */ /* 0x000fce0000000f00 */
[----:B------:R-:W-:Y:S05]  /*ec90*/  WARPSYNC.COLLECTIVE R23, `(.L_x_1184) ;  /* 0x0000000017087348 */ /* 0x000fea0003c00000 */
[----:B------:R0:W1:Y:S02]  /*eca0*/  SHFL.BFLY P3, R30, R32, R29, R28 ;  /* 0x0c00001d201e7389 */ /* 0x000064000006001c */
[----:B01----:R-:W-:Y:S01]  /*ecb0*/  ENDCOLLECTIVE ;  /* 0x000000000000791b */ /* 0x003fe20003800000 */
.L_x_1184:
[----:B------:R-:W-:-:S05]  /*ecc0*/  FADD.FTZ R44, R44, R43 ;  /* 0x0000002b2c2c7221 */ /* 0x000fca0000010000 */
[----:B------:R-:W-:Y:S02]  /*ecd0*/  MOV R32, R44 ;  /* 0x0000002c00207202 */ /* 0x000fe40000000f00 */
[----:B------:R-:W-:-:S07]  /*ece0*/  MOV R42, R30 ;  /* 0x0000001e002a7202 */ /* 0x000fce0000000f00 */
[----:B------:R-:W-:Y:S05]  /*ecf0*/  WARPSYNC.COLLECTIVE R23, `(.L_x_1185) ;  /* 0x0000000017087348 */ /* 0x000fea0003c00000 */
[----:B------:R0:W1:Y:S02]  /*ed00*/  SHFL.BFLY P3, R30, R32, R29, R28 ;  /* 0x0c00001d201e7389 */ /* 0x000064000006001c */
[----:B01----:R-:W-:Y:S01]  /*ed10*/  ENDCOLLECTIVE ;  /* 0x000000000000791b */ /* 0x003fe20003800000 */
.L_x_1185:
[----:B------:R-:W-:Y:S01]  /*ed20*/  FADD.FTZ R42, R45, R42 ;  /* 0x0000002a2d2a7221 */ /* 0x000fe20000010000 */
[----:B------:R-:W-:-:S04]  /*ed30*/  HFMA2.MMA R29, -RZ, RZ, 0, 1.1920928955078125e-07 ;  /* 0x00000002ff1d7435 */ /* 0x000fc800000001ff */
[----:B------:R-:W-:Y:S02]  /*ed40*/  MOV R32, R42 ;  /* 0x0000002a00207202 */ /* 0x000fe40000000f00 */
[----:B------:R-:W-:-:S07]  /*ed50*/  MOV R43, R30 ;  /* 0x0000001e002b7202 */ /* 0x000fce0000000f00 */
[----:B------:R-:W-:Y:S05]  /*ed60*/  WARPSYNC.COLLECTIVE R23, `(.L_x_1186) ;  /* 0x0000000017087348 */ /* 0x000fea0003c00000 */
[----:B------:R0:W1:Y:S02]  /*ed70*/  SHFL.BFLY P3, R30, R32, R29, R28 ;  /* 0x0c00001d201e7389 */ /* 0x000064000006001c */
[----:B01----:R-:W-:Y:S01]  /*ed80*/  ENDCOLLECTIVE ;  /* 0x000000000000791b */ /* 0x003fe20003800000 */
.L_x_1186:
[----:B------:R-:W-:-:S05]  /*ed90*/  FADD.FTZ R43, R44, R43 ;  /* 0x0000002b2c2b7221 */ /* 0x000fca0000010000 */
[----:B------:R-:W-:Y:S02]  /*eda0*/  MOV R32, R43 ;  /* 0x0000002b00207202 */ /* 0x000fe40000000f00 */
[----:B------:R-:W-:-:S07]  /*edb0*/  MOV R45, R30 ;  /* 0x0000001e002d7202 */ /* 0x000fce0000000f00 */
[----:B------:R-:W-:Y:S05]  /*edc0*/  WARPSYNC.COLLECTIVE R23, `(.L_x_1187) ;  /* 0x0000000017087348 */ /* 0x000fea0003c00000 */
[----:B------:R0:W1:Y:S02]  /*edd0*/  SHFL.BFLY P3, R30, R32, R29, R28 ;  /* 0x0c00001d201e7389 */ /* 0x000064000006001c */
[----:B01----:R-:W-:Y:S01]  /*ede0*/  ENDCOLLECTIVE ;  /* 0x000000000000791b */ /* 0x003fe20003800000 */
.L_x_1187:
[----:B------:R-:W-:Y:S01]  /*edf0*/  FADD.FTZ R45, R42, R45 ;  /* 0x0000002d2a2d7221 */ /* 0x000fe20000010000 */
[----:B------:R-:W-:-:S04]  /*ee00*/  HFMA2.MMA R29, -RZ, RZ, 0, 5.9604644775390625e-08 ;  /* 0x00000001ff1d7435 */ /* 0x000fc800000001ff */
[----:B------:R-:W-:Y:S02]  /*ee10*/  MOV R32, R45 ;  /* 0x0000002d00207202 */ /* 0x000fe40000000f00 */
[----:B------:R-:W-:-:S07]  /*ee20*/  MOV R44, R30 ;  /* 0x0000001e002c7202 */ /* 0x000fce0000000f00 */
[----:B------:R-:W-:Y:S05]  /*ee30*/  WARPSYNC.COLLECTIVE R23, `(.L_x_1188) ;  /* 0x0000000017087348 */ /* 0x000fea0003c00000 */
[----:B------:R0:W1:Y:S02]  /*ee40*/  SHFL.BFLY P3, R30, R32, R29, R28 ;  /* 0x0c00001d201e7389 */ /* 0x000064000006001c */
[----:B01----:R-:W-:Y:S01]  /*ee50*/  ENDCOLLECTIVE ;  /* 0x000000000000791b */ /* 0x003fe20003800000 */
.L_x_1188:
[----:B------:R-:W-:-:S05]  /*ee60*/  FADD.FTZ R43, R43, R44 ;  /* 0x0000002c2b2b7221 */ /* 0x000fca0000010000 */
[----:B------:R-:W-:Y:S02]  /*ee70*/  MOV R32, R43 ;  /* 0x0000002b00207202 */ /* 0x000fe40000000f00 */
[----:B------:R-:W-:-:S07]  /*ee80*/  MOV R42, R30 ;  /* 0x0000001e002a7202 */ /* 0x000fce0000000f00 */
[----:B------:R-:W-:Y:S05]  /*ee90*/  WARPSYNC.COLLECTIVE R23, `(.L_x_1189) ;  /* 0x0000000017087348 */ /* 0x000fea0003c00000 */
[----:B------:R0:W1:Y:S02]  /*eea0*/  SHFL.BFLY P3, R30, R32, R29, R28 ;  /* 0x0c00001d201e7389 */ /* 0x000064000006001c */
[----:B01----:R-:W-:Y:S01]  /*eeb0*/  ENDCOLLECTIVE ;  /* 0x000000000000791b */ /* 0x003fe20003800000 */
.L_x_1189:
[----:B------:R-:W-:Y:S01]  /*eec0*/  HFMA2.MMA R29, -RZ, RZ, 0, 4.76837158203125e-07 ;  /* 0x00000008ff1d7435 */ /* 0x000fe200000001ff */
[----:B------:R-:W-:Y:S02]  /*eed0*/  MOV R32, R46 ;  /* 0x0000002e00207202 */ /* 0x000fe40000000f00 */
[----:B------:R-:W-:-:S08]  /*eee0*/  MOV R44, R30 ;  /* 0x0000001e002c7202 */ /* 0x000fd00000000f00 */
[----:B------:R-:W-:Y:S05]  /*eef0*/  WARPSYNC.COLLECTIVE R23, `(.L_x_1190) ;  /* 0x0000000017087348 */ /* 0x000fea0003c00000 */
[----:B------:R0:W1:Y:S02]  /*ef00*/  SHFL.BFLY P3, R30, R32, R29, R28 ;  /* 0x0c00001d201e7389 */ /* 0x000064000006001c */
[----:B01----:R-:W-:Y:S01]  /*ef10*/  ENDCOLLECTIVE ;  /* 0x000000000000791b */ /* 0x003fe20003800000 */
.L_x_1190:
[----:B------:R-:W-:Y:S02]  /*ef20*/  MOV R32, R50 ;  /* 0x0000003200207202 */ /* 0x000fe40000000f00 */
[----:B------:R-:W-:-:S07]  /*ef30*/  MOV R51, R30 ;  /* 0x0000001e00337202 */ /* 0x000fce0000000f00 */
[----:B------:R-:W-:Y:S05]  /*ef40*/  WARPSYNC.COLLECTIVE R23, `(.L_x_1191) ;  /* 0x0000000017087348 */ /* 0x000fea0003c00000 */
[----:B------:R0:W1:Y:S02]  /*ef50*/  SHFL.BFLY P3, R30, R32, R29, R28 ;  /* 0x0c00001d201e7389 */ /* 0x000064000006001c */
[----:B01----:R-:W-:Y:S01]  /*ef60*/  ENDCOLLECTIVE ;  /* 0x000000000000791b */ /* 0x003fe20003800000 */
.L_x_1191:
[----:B------:R-:W-:Y:S01]  /*ef70*/  FADD.FTZ R51, R51, R46 ;  /* 0x0000002e33337221 */ /* 0x000fe20000010000 */
[----:B------:R-:W-:-:S04]  /*ef80*/  HFMA2.MMA R29, -RZ, RZ, 0, 2.384185791015625e-07 ;  /* 0x00000004ff1d7435 */ /* 0x000fc800000001ff */
[----:B------:R-:W-:Y:S02]  /*ef90*/  MOV R32, R51 ;  /* 0x0000003300207202 */ /* 0x000fe40000000f00 */
[----:B------:R-:W-:-:S07]  /*efa0*/  MOV R53, R30 ;  /* 0x0000001e00357202 */ /* 0x000fce0000000f00 */
[----:B------:R-:W-:Y:S05]  /*efb0*/  WARPSYNC.COLLECTIVE R23, `(.L_x_1192) ;  /* 0x0000000017087348 */ /* 0x000fea0003c00000 */
[----:B------:R0:W1:Y:S02]  /*efc0*/  SHFL.BFLY P3, R30, R32, R29, R28 ;  /* 0x0c00001d201e7389 */ /* 0x000064000006001c */
[----:B01----:R-:W-:Y:S01]  /*efd0*/  ENDCOLLECTIVE ;  /* 0x000000000000791b */ /* 0x003fe20003800000 */
.L_x_1192:
[----:B------:R-:W-:-:S05]  /*efe0*/  FADD.FTZ R53, R53, R50 ;  /* 0x0000003235357221 */ /* 0x000fca0000010000 */
[----:B------:R-:W-:Y:S02]  /*eff0*/  MOV R32, R53 ;  /* 0x0000003500207202 */ /* 0x000fe40000000f00 */
[----:B------:R-:W-:-:S07]  /*f000*/  MOV R46, R30 ;  /* 0x0000001e002e7202 */ /* 0x000fce0000000f00 */
[----:B------:R-:W-:Y:S05]  /*f010*/  WARPSYNC.COLLECTIVE R23, `(.L_x_1193) ;  /* 0x0000000017087348 */ /* 0x000fea0003c00000 */
[----:B------:R0:W1:Y:S02]  /*f020*/  SHFL.BFLY P3, R30, R32, R29, R28 ;  /* 0x0c00001d201e7389 */ /* 0x000064000006001c */
[----:B01----:R-:W-:Y:S01]  /*f030*/  ENDCOLLECTIVE ;  /* 0x000000000000791b */ /* 0x003fe20003800000 */
.L_x_1193:
[----:B------:R-:W-:Y:S01]  /*f040*/  FADD.FTZ R46, R51, R46 ;  /* 0x0000002e332e7221 */ /* 0x000fe20000010000 */
[----:B------:R-:W-:-:S04]  /*f050*/  HFMA2.MMA R29, -RZ, RZ, 0, 1.1920928955078125e-07 ;  /* 0x00000002ff1d7435 */ /* 0x000fc800000001ff */
[----:B------:R-:W-:Y:S02]  /*f060*/  MOV R32, R46 ;  /* 0x0000002e00207202 */ /* 0x000fe40000000f00 */
[----:B------:R-:W-:-:S07]  /*f070*/  MOV R50, R30 ;  /* 0x0000001e00327202 */ /* 0x000fce0000000f00 */
[----:B------:R-:W-:Y:S05]  /*f080*/  WARPSYNC.COLLECTIVE R23, `(.L_x_1194) ;  /* 0x0000000017087348 */ /* 0x000fea0003c00000 */
[----:B------:R0:W1:Y:S02]  /*f090*/  SHFL.BFLY P3, R30, R32, R29, R28 ;  /* 0x0c00001d201e7389 */ /* 0x000064000006001c */
[----:B01----:R-:W-:Y:S01]  /*f0a0*/  ENDCOLLECTIVE ;  /* 0x000000000000791b */ /* 0x003fe20003800000 */
.L_x_1194:
[----:B------:R-:W-:-:S05]  /*f0b0*/  FADD.FTZ R50, R53, R50 ;  /* 0x0000003235327221 */ /* 0x000fca0000010000 */
[----:B------:R-:W-:Y:S02]  /*f0c0*/  MOV R32, R50 ;  /* 0x0000003200207202 */ /* 0x000fe40000000f00 */
[----:B------:R-:W-:-:S07]  /*f0d0*/  MOV R37, R30 ;  /* 0x0000001e00257202 */ /* 0x000fce0000000f00 */
[----:B------:R-:W-:Y:S05]  /*f0e0*/  WARPSYNC.COLLECTIVE R23, `(.L_x_1195) ;  /* 0x0000000017087348 */ /* 0x000fea0003c00000 */
[----:B------:R0:W1:Y:S02]  /*f0f0*/  SHFL.BFLY P3, R30, R32, R29, R28 ;  /* 0x0c00001d201e7389 */ /* 0x000064000006001c */
[----:B01----:R-:W-:Y:S01]  /*f100*/  ENDCOLLECTIVE ;  /* 0x000000000000791b */ /* 0x003fe20003800000 */
.L_x_1195:
        /* <DEDUP_REMOVED lines=21> */
.L_x_1196:
        /* <DEDUP_REMOVED lines=11> */
.L_x_1197:
[----:B------:R-:W-:Y:S01]  /*f310*/  FADD.FTZ R34, R37, R34 ;  /* 0x0000002225227221 */ /* 0x000fe20000010000 */
[----:B------:R-:W-:Y:S06]  /*f320*/  BRA `(.L_x_1198) ;  /* 0xffffffe400107947 */ /* 0x000fec000383ffff */
.L_x_1199:
        /* <DEDUP_REMOVED lines=13> */
.L_x_3195:


//--------------------- .text._ZN13group_norm_v218gn_bwd_cuda_kernelI13__nv_bfloat16Li480ELi2ELi16ELi60ELi1024ELb1ELb1ELi16ELi960ELi960ELi4ELb1ELi3ELb0ELb0ELNS_15WgradSyncMethodE3ENS_16CompileConditionILi900EEEEEvPT_S6_S6_PKS5_S8_S8_S8_PKfflPfPj --------------------------
	.section	.text._ZN13group_norm_v218gn_bwd_cuda_kernelI13__nv_bfloat16Li480ELi2ELi16ELi60ELi1024ELb1ELb1ELi16ELi960ELi960ELi4ELb1ELi3ELb0ELb0ELNS_15WgradSyncMethodE3ENS_16CompileConditionILi900EEEEEvPT_S6_S6_PKS5_S8_S8_S8_PKfflPfPj,"ax",@progbits
	.align	128
        .global         _ZN13group_norm_v218gn_bwd_cuda_kernelI13__nv_bfloat16Li480ELi2ELi16ELi60ELi1024ELb1ELb1ELi16ELi960ELi960ELi4ELb1ELi3ELb0ELb0ELNS_15WgradSyncMethodE3ENS_16CompileConditionILi900EEEEEvPT_S6_S6_PKS5_S8_S8_S8_PKfflPfPj
        .type           _ZN13group_norm_v218gn_bwd_cuda_kernelI13__nv_bfloat16Li480ELi2ELi16ELi60ELi1024ELb1ELb1ELi16ELi960ELi960ELi4ELb1ELi3ELb0ELb0ELNS_15WgradSyncMethodE3ENS_16CompileConditionILi900EEEEEvPT_S6_S6_PKS5_S8_S8_S8_PKfflPfPj,@function
        .size           _ZN13group_norm_v218gn_bwd_cuda_kernelI13__nv_bfloat16Li480ELi2ELi16ELi60ELi1024ELb1ELb1ELi16ELi960ELi960ELi4ELb1ELi3ELb0ELb0ELNS_15WgradSyncMethodE3ENS_16CompileConditionILi900EEEEEvPT_S6_S6_PKS5_S8_S8_S8_PKfflPfPj,(.L_x_3196 - _ZN13group_norm_v218gn_bwd_cuda_kernelI13__nv_bfloat16Li480ELi2ELi16ELi60ELi1024ELb1ELb1ELi16ELi960ELi960ELi4ELb1ELi3ELb0ELb0ELNS_15WgradSyncMethodE3ENS_16CompileConditionILi900EEEEEvPT_S6_S6_PKS5_S8_S8_S8_PKfflPfPj)
        .other          _ZN13group_norm_v218gn_bwd_cuda_kernelI13__nv_bfloat16Li480ELi2ELi16ELi60ELi1024ELb1ELb1ELi16ELi960ELi960ELi4ELb1ELi3ELb0ELb0ELNS_15WgradSyncMethodE3ENS_16CompileConditionILi900EEEEEvPT_S6_S6_PKS5_S8_S8_S8_PKfflPfPj,@"STO_CUDA_ENTRY STV_DEFAULT"
_ZN13group_norm_v218gn_bwd_cuda_kernelI13__nv_bfloat16Li480ELi2ELi16ELi60ELi1024ELb1ELb1ELi16ELi960ELi960ELi4ELb1ELi3ELb0ELb0ELNS_15WgradSyncMethodE3ENS_16CompileConditionILi900EEEEEvPT_S6_S6_PKS5_S8_S8_S8_PKfflPfPj:
.text._ZN13group_norm_v218gn_bwd_cuda_kernelI13__nv_bfloat16Li480ELi2ELi16ELi60ELi1024ELb1ELb1ELi16ELi960ELi960ELi4ELb1ELi3ELb0ELb0ELNS_15WgradSyncMethodE3ENS_16CompileConditionILi900EEEEEvPT_S6_S6_PKS5_S8_S8_S8_PKfflPfPj:
        /* <DEDUP_REMOVED lines=29> */
.L_x_1202:
[----:B------:R-:W2:Y:S04]  /*01d0*/  LD.E.STRONG.GPU R0, desc[UR12][R2.64] ;  /* 0x0000000c02007980 */ /* 0x000ea8000c10f900 */
[----:B--2---:R-:W-:Y:S01]  /*01e0*/  CCTL.IVALL ;  /* 0x00000000ff00798f */ /* 0x004fe20002000000 */
[----:B------:R-:W-:Y:S05]  /*01f0*/  YIELD ;  /* 0x0000000000007946 */ /* 0x000fea0003800000 */
[----:B-----5:R-:W-:-:S04]  /*0200*/  LOP3.LUT R0, R0, R5, RZ, 0x3c, !PT ;  /* 0x0000000500007212 */ /* 0x020fc800078e3cff */
[----:B------:R-:W-:-:S13]  /*0210*/  ISETP.GT.AND P0, PT, R0, -0x1, PT ;  /* 0xffffffff0000780c */ /* 0x000fda0003f04270 */
[----:B------:R-:W-:Y:S05]  /*0220*/  @P0 BRA `(.L_x_1202) ;  /* 0xfffffffc00e80947 */ /* 0x000fea000383ffff */
.L_x_1201:
[----:B------:R-:W-:Y:S05]  /*0230*/  WARPSYNC.ALL ;  /* 0x0000000000007948 */ /* 0x000fea0003800000 */
[----:B------:R-:W-:Y:S06]  /*0240*/  BAR.SYNC.DEFER_BLOCKING 0x0 ;  /* 0x0000000000007b1d */ /* 0x000fec0000010000 */
[----:B------:R-:W-:Y:S05]  /*0250*/  BRA `(.L_x_1203) ;  /* 0x0000006c00607947 */ /* 0x000fea0003800000 */
.L_x_1200:
        /* <DEDUP_REMOVED lines=11> */
[----:B------:R-:W-:Y:S01]  /*0310*/  IADD3 R12, R14, 0x1e0, RZ ;  /* 0x000001e00e0c7810 */ /* 0x000fe20007ffe0ff */
[----:B------:R-:W0:Y:S01]  /*0320*/  S2UR UR6, SR_CgaCtaId ;  /* 0x00000000000679c3 */ /* 0x000e220000008800 */
[----:B------:R-:W-:Y:S01]  /*0330*/  SHF.R.S32.HI R8, RZ, 0x1f, R14 ;  /* 0x0000001fff087819 */ /* 0x000fe2000001140e */
[----:B------:R-:W-:Y:S01]  /*0340*/  UMOV UR4, 0x400 ;  /* 0x0000040000047882 */ /* 0x000fe20000000000 */
[----:B------:R-:W-:Y:S01]  /*0350*/  SHF.R.S32.HI R11, RZ, 0x1f, R12 ;  /* 0x0000001fff0b7819 */ /* 0x000fe2000001140c */
[----:B------:R-:W-:Y:S01]  /*0360*/  UIADD3 UR4, UR4, 0x3c00, URZ ;  /* 0x00003c0004047890 */ /* 0x000fe2000fffe03f */
[----:B------:R-:W-:-:S02]  /*0370*/  LEA.HI R9, R8, R14, RZ, 0x2 ;  /* 0x0000000e08097211 */ /* 0x000fc400078f10ff */
        /* <DEDUP_REMOVED lines=12> */
[----:B------:R-:W-:Y:S02]  /*0440*/  SHF.R.U32.HI R12, RZ, 0x3, R7 ;  /* 0x00000003ff0c7819 */ /* 0x000fe40000011607 */
[----:B------:R-:W-:Y:S01]  /*0450*/  SHF.R.S32.HI R7, RZ, 0x1f, R0 ;  /* 0x0000001fff077819 */ /* 0x000fe20000011400 */
[----:B------:R-:W-:Y:S01]  /*0460*/  UMOV UR4, URZ ;  /* 0x0000003f00047c82 */ /* 0x000fe20008000000 */
[----:B------:R-:W-:Y:S01]  /*0470*/  LEA.HI R8, R8, R14, RZ, 0x4 ;  /* 0x0000000e08087211 */ /* 0x000fe200078f20ff */
[----:B------:R0:W-:Y:S01]  /*0480*/  STL [R1+0xc0], R12 ;  /* 0x0000c00c01007387 */ /* 0x0001e20000100800 */
[----:B------:R-:W-:-:S02]  /*0490*/  LOP3.LUT R9, R9, 0xfffffffc, RZ, 0xc0, !PT ;  /* 0xfffffffc09097812 */ /* 0x000fc400078ec0ff */
[----:B------:R-:W-:Y:S02]  /*04a0*/  LEA.HI R11, R11, R10, RZ, 0x2 ;  /* 0x0000000a0b0b7211 */ /* 0x000fe400078f10ff */
[----:B------:R-:W-:Y:S02]  /*04b0*/  LEA.HI R7, R7, R0, RZ, 0x2 ;  /* 0x0000000007077211 */ /* 0x000fe400078f10ff */
[----:B------:R-:W-:Y:S02]  /*04c0*/  SHF.R.U32.HI R8, RZ, 0x4, R8 ;  /* 0x00000004ff087819 */ /* 0x000fe40000011608 */
[----:B------:R-:W-:Y:S02]  /*04d0*/  IADD3 R9, -R9, R14, RZ ;  /* 0x0000000e09097210 */ /* 0x000fe40007ffe1ff */
[----:B------:R-:W-:Y:S02]  /*04e0*/  SHF.R.U32.HI R0, RZ, 0x2, R11 ;  /* 0x00000002ff007819 */ /* 0x000fe4000001160b */
[----:B------:R-:W-:-:S02]  /*04f0*/  SHF.R.U32.HI R6, RZ, 0x4, R6 ;  /* 0x00000004ff067819 */ /* 0x000fc40000011606 */
[C---:B0-----:R-:W-:Y:S02]  /*0500*/  LOP3.LUT R12, R9.reuse, 0x3, R8, 0x78, !PT ;  /* 0x00000003090c7812 */ /* 0x041fe400078e7808 */
[----:B------:R-:W-:Y:S02]  /*0510*/  LOP3.LUT R11, R9, 0x3, R0, 0x78, !PT ;  /* 0x00000003090b7812 */ /* 0x000fe400078e7800 */
[----:B------:R-:W-:Y:S01]  /*0520*/  LOP3.LUT R0, R13, 0x3, R6, 0x78, !PT ;  /* 0x000000030d007812 */ /* 0x000fe200078e7806 */
[----:B------:R0:W-:Y:S01]  /*0530*/  STL [R1+0xd4], R12 ;  /* 0x0000d40c01007387 */ /* 0x0001e20000100800 */
[----:B------:R-:W-:-:S03]  /*0540*/  SHF.R.U32.HI R10, RZ, 0x2, R7 ;  /* 0x00000002ff0a7819 */ /* 0x000fc60000011607 */
[----:B------:R-:W-:Y:S01]  /*0550*/  STL [R1+0xd0], R11 ;  /* 0x0000d00b01007387 */ /* 0x000fe20000100800 */
[----:B------:R-:W-:-:S03]  /*0560*/  LOP3.LUT R10, R13, 0x3, R10, 0x78, !PT ;  /* 0x000000030d0a7812 */ /* 0x000fc600078e780a */
[----:B------:R-:W-:Y:S01]  /*0570*/  STL [R1+0xcc], R0 ;  /* 0x0000cc0001007387 */ /* 0x000fe20000100800 */
[----:B0-----:R-:W-:-:S03]  /*0580*/  CS2R R12, SRZ ;  /* 0x00000000000c7805 */ /* 0x001fc6000001ff00 */
[----:B------:R0:W-:Y:S02]  /*0590*/  STL [R1+0xc8], R10 ;  /* 0x0000c80a01007387 */ /* 0x0001e40000100800 */
[----:B0-----:R-:W-:Y:S02]  /*05a0*/  CS2R R10, SRZ ;  /* 0x00000000000a7805 */ /* 0x001fe4000001ff00 */
[C---:B--2---:R-:W-:Y:S02]  /*05b0*/  PRMT R6, R2.reuse, 0x7632, R6 ;  /* 0x0000763202067816 */ /* 0x044fe40000000006 */
[----:B------:R-:W-:Y:S02]  /*05c0*/  SHF.L.U32 R0, R2, 0x10, RZ ;  /* 0x0000001002007819 */ /* 0x000fe400000006ff */
[----:B---3--:R-:W-:Y:S02]  /*05d0*/  PRMT R8, R4, 0x7632, R8 ;  /* 0x0000763204087816 */ /* 0x008fe40000000008 */
[----:B------:R-:W-:-:S02]  /*05e0*/  PRMT R7, R3, 0x7632, R7 ;  /* 0x0000763203077816 */ /* 0x000fc40000000007 */
[----:B------:R-:W-:Y:S02]  /*05f0*/  SHF.L.U32 R2, R3, 0x10, RZ ;  /* 0x0000001003027819 */ /* 0x000fe400000006ff */
[----:B------:R-:W-:Y:S02]  /*0600*/  SHF.L.U32 R4, R4, 0x10, RZ ;  /* 0x0000001004047819 */ /* 0x000fe400000006ff */
[C---:B------:R-:W-:Y:S02]  /*0610*/  SHF.L.U32 R3, R5.reuse, 0x10, RZ ;  /* 0x0000001005037819 */ /* 0x040fe400000006ff */
[----:B------:R-:W-:Y:S01]  /*0620*/  PRMT R9, R5, 0x7632, R9 ;  /* 0x0000763205097816 */ /* 0x000fe20000000009 */
[----:B------:R0:W-:Y:S01]  /*0630*/  STL [R1+0x10], R4 ;  /* 0x0000100401007387 */ /* 0x0001e20000100800 */
[----:B------:R-:W-:-:S03]  /*0640*/  SHF.L.U32 R5, R8, 0x10, RZ ;  /* 0x0000001008057819 */ /* 0x000fc600000006ff */
[----:B------:R1:W-:Y:S04]  /*0650*/  STL [R1+0xc], R3 ;  /* 0x00000c0301007387 */ /* 0x0003e80000100800 */
[----:B------:R2:W-:Y:S01]  /*0660*/  STL [R1+0x78], RZ ;  /* 0x000078ff01007387 */ /* 0x0005e20000100800 */
[----:B0-----:R-:W-:-:S03]  /*0670*/  SHF.L.U32 R4, R7, 0x10, RZ ;  /* 0x0000001007047819 */ /* 0x001fc600000006ff */
[----:B------:R2:W-:Y:S01]  /*0680*/  STL [R1+0x70], RZ ;  /* 0x000070ff01007387 */ /* 0x0005e20000100800 */
[----:B-1----:R-:W-:-:S03]  /*0690*/  SHF.L.U32 R3, R6, 0x10, RZ ;  /* 0x0000001006037819 */ /* 0x002fc600000006ff */
[----:B------:R2:W-:Y:S01]  /*06a0*/  STL [R1+0x74], RZ ;  /* 0x000074ff01007387 */ /* 0x0005e20000100800 */
[----:B------:R-:W-:-:S03]  /*06b0*/  SHF.L.U32 R6, R9, 0x10, RZ ;  /* 0x0000001009067819 */ /* 0x000fc600000006ff */
[----:B------:R2:W-:Y:S04]  /*06c0*/  STL [R1+0x6c], RZ ;  /* 0x00006cff01007387 */ /* 0x0005e80000100800 */
.L_x_1219:
[----:B-1----:R-:W3:Y:S01]  /*06d0*/  LDL R14, [R1+0xc0] ;  /* 0x0000c000010e7983 */ /* 0x002ee20000100800 */
[----:B------:R-:W0:Y:S01]  /*06e0*/  S2R R7, SR_TID.X ;  /* 0x0000000000077919 */ /* 0x000e220000002100 */
[----:B------:R-:W-:Y:S01]  /*06f0*/  USHF.L.U32 UR7, UR11, 0x4, URZ ;  /* 0x000000040b077899 */ /* 0x000fe2000800063f */
[----:B------:R-:W-:Y:S01]  /*0700*/  HFMA2.MMA R45, -RZ, RZ, 0, 0 ;  /* 0x00000000ff2d7435 */ /* 0x000fe200000001ff */
[----:B------:R-:W-:Y:S01]  /*0710*/  MOV R16, UR9 ;  /* 0x0000000900107c02 */ /* 0x000fe20008000f00 */
[----:B------:R-:W-:Y:S01]  /*0720*/  ULDC.64 UR14, c[0x0][0x248] ;  /* 0x00009200000e7ab9 */ /* 0x000fe20000000a00 */
[----:B------:R-:W-:Y:S01]  /*0730*/  ULOP3.LUT UR7, UR7, 0x3f0, URZ, 0xc0, !UPT ;  /* 0x000003f007077892 */ /* 0x000fe2000f8ec03f */
[----:B------:R-:W-:Y:S01]  /*0740*/  ULDC.64 UR16, c[0x0][0x228] ;  /* 0x00008a0000107ab9 */ /* 0x000fe20000000a00 */
[----:B0-----:R-:W-:-:S05]  /*0750*/  IMAD.WIDE.U32 R8, R7, -0x77777777, RZ ;  /* 0x8888888907087825 */ /* 0x001fca00078e00ff */
[----:B------:R-:W-:-:S05]  /*0760*/  SHF.R.U32.HI R41, RZ, 0x7, R9 ;  /* 0x00000007ff297819 */ /* 0x000fca0000011609 */
[----:B------:R-:W-:Y:S01]  /*0770*/  IMAD R39, R41, -0xf0, R7 ;  /* 0xffffff1029277824 */ /* 0x000fe200078e0207 */
[----:B------:R-:W-:Y:S02]  /*0780*/  MOV R7, UR9 ;  /* 0x0000000900077c02 */ /* 0x000fe40008000f00 */
[----:B------:R-:W-:Y:S02]  /*0790*/  MOV R9, UR9 ;  /* 0x0000000900097c02 */ /* 0x000fe40008000f00 */
[----:B------:R-:W-:Y:S02]  /*07a0*/  SHF.L.U32 R44, R39, 0x2, RZ ;  /* 0x00000002272c7819 */ /* 0x000fe400000006ff */
[----:B------:R-:W-:Y:S01]  /*07b0*/  IADD3 R40, R41, UR7, RZ ;  /* 0x0000000729287c10 */ /* 0x000fe2000fffe0ff */
[----:B------:R-:W-:Y:S02]  /*07c0*/  UIMAD UR7, UR5, 0xf0000, URZ ;  /* 0x000f0000050778a4 */ /* 0x000fe4000f8e023f */
[----:B------:R-:W-:Y:S01]  /*07d0*/  IMAD.WIDE.U32 R44, R7, 0xf0000, R44 ;  /* 0x000f0000072c7825 */ /* 0x000fe200078e002c */
[----:B------:R-:W-:-:S03]  /*07e0*/  MOV R7, UR5 ;  /* 0x0000000500077c02 */ /* 0x000fc60008000f00 */
[----:B------:R-:W-:Y:S01]  /*07f0*/  IMAD R40, R40, 0x3c0, RZ ;  /* 0x000003c028287824 */ /* 0x000fe200078e02ff */
[----:B------:R-:W-:Y:S01]  /*0800*/  IADD3 R8, R45, UR7, RZ ;  /* 0x000000072d087c10 */ /* 0x000fe2000fffe0ff */
[----:B-----5:R0:W-:Y:S01]  /*0810*/  STL [R1+0x150], R13 ;  /* 0x0001500d01007387 */ /* 0x0201e20000100800 */
[----:B------:R-:W-:Y:S01]  /*0820*/  ULDC UR7, c[0x0][0x250] ;  /* 0x0000940000077ab9 */ /* 0x000fe20000000800 */
[----:B---3--:R-:W-:-:S04]  /*0830*/  LEA R9, P0, R9, R14, 0x4 ;  /* 0x0000000e09097211 */ /* 0x008fc800078020ff */
[----:B------:R-:W-:Y:S02]  /*0840*/  LEA.HI.X R16, R16, RZ, R7, 0x4, P0 ;  /* 0x000000ff10107211 */ /* 0x000fe400000f2407 */
[C---:B------:R-:W-:Y:S02]  /*0850*/  LEA R14, P0, R9.reuse, UR14, 0x3 ;  /* 0x0000000e090e7c11 */ /* 0x040fe4000f8018ff */
[----:B------:R-:W-:Y:S02]  /*0860*/  IADD3 R7, P1, R40, R44, RZ ;  /* 0x0000002c28077210 */ /* 0x000fe40007f3e0ff */
[----:B------:R-:W-:Y:S01]  /*0870*/  LEA.HI.X R15, R9, UR15, R16, 0x3, P0 ;  /* 0x0000000f090f7c11 */ /* 0x000fe200080f1c10 */
[----:B------:R-:W-:Y:S01]  /*0880*/  ULDC.64 UR14, c[0x0][0x230] ;  /* 0x00008c00000e7ab9 */ /* 0x000fe20000000a00 */
[----:B------:R-:W-:Y:S02]  /*0890*/  IADD3.X R16, RZ, R8, RZ, P1, !PT ;  /* 0x00000008ff107210 */ /* 0x000fe40000ffe4ff */
[----:B------:R-:W-:-:S02]  /*08a0*/  SHF.L.U32 R22, R7, 0x1, RZ ;  /* 0x0000000107167819 */ /* 0x000fc400000006ff */
[----:B------:R-:W-:Y:S01]  /*08b0*/  SHF.L.U64.HI R25, R7, 0x1, R16 ;  /* 0x0000000107197819 */ /* 0x000fe20000010210 */
[----:B------:R-:W3:Y:S01]  /*08c0*/  LDG.E.64.CONSTANT R14, desc[UR12][R14.64] ;  /* 0x0000000c0e0e7981 */ /* 0x000ee2000c1e9b00 */
[----:B------:R-:W-:Y:S02]  /*08d0*/  IADD3 R16, P0, R22, UR14, RZ ;  /* 0x0000000e16107c10 */ /* 0x000fe4000ff1e0ff */
[----:B------:R-:W-:Y:S02]  /*08e0*/  IADD3 R7, R40, 0x780, RZ ;  /* 0x0000078028077810 */ /* 0x000fe40007ffe0ff */
[----:B------:R-:W-:Y:S02]  /*08f0*/  IADD3.X R17, R25, UR15, RZ, P0, !PT ;  /* 0x0000000f19117c10 */ /* 0x000fe400087fe4ff */
[----:B------:R-:W-:-:S04]  /*0900*/  IADD3 R7, P0, R7, R44, RZ ;  /* 0x0000002c07077210 */ /* 0x000fc80007f1e0ff */
[----:B------:R-:W-:Y:S01]  /*0910*/  IADD3.X R18, RZ, R8, RZ, P0, !PT ;  /* 0x00000008ff127210 */ /* 0x000fe200007fe4ff */
[----:B------:R1:W-:Y:S01]  /*0920*/  STL [R1+0x8c], R22 ;  /* 0x00008c1601007387 */ /* 0x0003e20000100800 */
[C---:B------:R-:W-:Y:S02]  /*0930*/  SHF.L.U32 R24, R7.reuse, 0x1, RZ ;  /* 0x0000000107187819 */ /* 0x040fe400000006ff */
[----:B------:R-:W-:Y:S01]  /*0940*/  SHF.L.U64.HI R26, R7, 0x1, R18 ;  /* 0x00000001071a7819 */ /* 0x000fe20000010212 */
[----:B------:R-:W4:Y:S01]  /*0950*/  LDG.E.64.CONSTANT R16, desc[UR12][R16.64] ;  /* 0x0000000c10107981 */ /* 0x000f22000c1e9b00 */
[----:B------:R-:W-:-:S04]  /*0960*/  IADD3 R7, R40, 0xf00, RZ ;  /* 0x00000f0028077810 */ /* 0x000fc80007ffe0ff */
[----:B------:R-:W-:Y:S02]  /*0970*/  IADD3 R7, P1, R7, R44, RZ ;  /* 0x0000002c07077210 */ /* 0x000fe40007f3e0ff */
[----:B------:R-:W-:Y:S02]  /*0980*/  IADD3 R18, P0, R24, UR14, RZ ;  /* 0x0000000e18127c10 */ /* 0x000fe4000ff1e0ff */
[----:B------:R-:W-:Y:S02]  /*0990*/  IADD3.X R20, RZ, R8, RZ, P1, !PT ;  /* 0x00000008ff147210 */ /* 0x000fe40000ffe4ff */
[C---:B------:R-:W-:Y:S02]  /*09a0*/  SHF.L.U32 R28, R7.reuse, 0x1, RZ ;  /* 0x00000001071c7819 */ /* 0x040fe400000006ff */
[----:B------:R-:W-:Y:S02]  /*09b0*/  IADD3.X R19, R26, UR15, RZ, P0, !PT ;  /* 0x0000000f1a137c10 */ /* 0x000fe400087fe4ff */
[----:B0-----:R-:W-:-:S02]  /*09c0*/  SHF.L.U64.HI R13, R7, 0x1, R20 ;  /* 0x00000001070d7819 */ /* 0x001fc40000010214 */
[----:B------:R-:W-:Y:S01]  /*09d0*/  IADD3 R20, P0, R28, UR14, RZ ;  /* 0x0000000e1c147c10 */ /* 0x000fe2000ff1e0ff */
[----:B------:R-:W-:Y:S03]  /*09e0*/  STL [R1+0x90], R25 ;  /* 0x0000901901007387 */ /* 0x000fe60000100800 */
[----:B------:R-:W-:Y:S01]  /*09f0*/  IADD3.X R21, R13, UR15, RZ, P0, !PT ;  /* 0x0000000f0d157c10 */ /* 0x000fe200087fe4ff */
[----:B------:R-:W2:Y:S01]  /*0a00*/  LDG.E.64.CONSTANT R18, desc[UR12][R18.64] ;  /* 0x0000000c12127981 */ /* 0x000ea2000c1e9b00 */
[----:B-1----:R-:W-:-:S03]  /*0a10*/  IADD3 R22, P0, R22, UR16, RZ ;  /* 0x0000001016167c10 */ /* 0x002fc6000ff1e0ff */
[----:B------:R0:W-:Y:S01]  /*0a20*/  STL [R1+0x94], R24 ;  /* 0x0000941801007387 */ /* 0x0001e20000100800 */
[----:B------:R-:W-:Y:S02]  /*0a30*/  IADD3.X R23, R25, UR17, RZ, P0, !PT ;  /* 0x0000001119177c10 */ /* 0x000fe400087fe4ff */
[----:B------:R-:W-:Y:S01]  /*0a40*/  IADD3 R7, R40, 0x1680, RZ ;  /* 0x0000168028077810 */ /* 0x000fe20007ffe0ff */
[----:B------:R1:W-:Y:S04]  /*0a50*/  STL [R1+0xa4], R26 ;  /* 0x0000a41a01007387 */ /* 0x0003e80000100800 */
[----:B------:R-:W2:Y:S01]  /*0a60*/  LDG.E.64.CONSTANT R20, desc[UR12][R20.64] ;  /* 0x0000000c14147981 */ /* 0x000ea2000c1e9b00 */
[----:B0-----:R-:W-:-:S03]  /*0a70*/  IADD3 R24, P0, R24, UR16, RZ ;  /* 0x0000001018187c10 */ /* 0x001fc6000ff1e0ff */
[----:B------:R-:W2:Y:S01]  /*0a80*/  LDG.E.64.CONSTANT R22, desc[UR12][R22.64] ;  /* 0x0000000c16167981 */ /* 0x000ea2000c1e9b00 */
[----:B------:R-:W-:Y:S02]  /*0a90*/  IADD3.X R25, R26, UR17, RZ, P0, !PT ;  /* 0x000000111a197c10 */ /* 0x000fe400087fe4ff */
[----:B------:R-:W-:-:S04]  /*0aa0*/  IADD3 R9, P0, R7, R44, RZ ;  /* 0x0000002c07097210 */ /* 0x000fc80007f1e0ff */
[----:B-1----:R-:W-:Y:S01]  /*0ab0*/  IADD3.X R26, RZ, R8, RZ, P0, !PT ;  /* 0x00000008ff1a7210 */ /* 0x002fe200007fe4ff */
[----:B------:R0:W-:Y:S01]  /*0ac0*/  STL [R1+0x98], R28 ;  /* 0x0000981c01007387 */ /* 0x0001e20000100800 */
[C---:B------:R-:W-:Y:S02]  /*0ad0*/  SHF.L.U32 R38, R9.reuse, 0x1, RZ ;  /* 0x0000000109267819 */ /* 0x040fe400000006ff */
[----:B------:R-:W-:Y:S01]  /*0ae0*/  IADD3 R7, R40, 0x1e00, RZ ;  /* 0x00001e0028077810 */ /* 0x000fe20007ffe0ff */
[----:B------:R-:W2:Y:S01]  /*0af0*/  LDG.E.64.CONSTANT R24, desc[UR12][R24.64] ;  /* 0x0000000c18187981 */ /* 0x000ea2000c1e9b00 */
[----:B------:R-:W-:Y:S02]  /*0b00*/  SHF.L.U64.HI R42, R9, 0x1, R26 ;  /* 0x00000001092a7819 */ /* 0x000fe4000001021a */
[----:B------:R-:W-:Y:S02]  /*0b10*/  IADD3 R26, P1, R38, UR14, RZ ;  /* 0x0000000e261a7c10 */ /* 0x000fe4000ff3e0ff */
[----:B------:R-:W-:-:S02]  /*0b20*/  IADD3 R7, P2, R7, R44, RZ ;  /* 0x0000002c07077210 */ /* 0x000fc40007f5e0ff */
[----:B0-----:R-:W-:Y:S02]  /*0b30*/  IADD3 R28, P0, R28, UR16, RZ ;  /* 0x000000101c1c7c10 */ /* 0x001fe4000ff1e0ff */
[----:B------:R-:W-:Y:S02]  /*0b40*/  IADD3.X R27, R42, UR15, RZ, P1, !PT ;  /* 0x0000000f2a1b7c10 */ /* 0x000fe40008ffe4ff */
[----:B------:R-:W-:Y:S02]  /*0b50*/  IADD3.X R30, RZ, R8, RZ, P2, !PT ;  /* 0x00000008ff1e7210 */ /* 0x000fe400017fe4ff */
[----:B------:R-:W-:Y:S02]  /*0b60*/  IADD3.X R29, R13, UR17, RZ, P0, !PT ;  /* 0x000000110d1d7c10 */ /* 0x000fe400087fe4ff */
[C---:B------:R-:W-:Y:S01]  /*0b70*/  SHF.L.U32 R51, R7.reuse, 0x1, RZ ;  /* 0x0000000107337819 */ /* 0x040fe200000006ff */
[----:B------:R-:W3:Y:S01]  /*0b80*/  LDG.E.64.CONSTANT R26, desc[UR12][R26.64] ;  /* 0x0000000c1a1a7981 */ /* 0x000ee2000c1e9b00 */
[----:B------:R-:W-:-:S02]  /*0b90*/  SHF.L.U64.HI R47, R7, 0x1, R30 ;  /* 0x00000001072f7819 */ /* 0x000fc4000001021e */
[----:B------:R-:W-:Y:S01]  /*0ba0*/  IADD3 R30, P0, R51, UR14, RZ ;  /* 0x0000000e331e7c10 */ /* 0x000fe2000ff1e0ff */
[----:B------:R-:W4:Y:S03]  /*0bb0*/  LDG.E.64.CONSTANT R28, desc[UR12][R28.64] ;  /* 0x0000000c1c1c7981 */ /* 0x000f26000c1e9b00 */
[----:B------:R-:W-:-:S06]  /*0bc0*/  IADD3.X R31, R47, UR15, RZ, P0, !PT ;  /* 0x0000000f2f1f7c10 */ /* 0x000fcc00087fe4ff */
[----:B------:R-:W2:Y:S04]  /*0bd0*/  LDG.E.64.CONSTANT R30, desc[UR12][R30.64] ;  /* 0x0000000c1e1e7981 */ /* 0x000ea8000c1e9b00 */
[----:B------:R-:W-:Y:S04]  /*0be0*/  STL [R1+0xac], R13 ;  /* 0x0000ac0d01007387 */ /* 0x000fe80000100800 */
[----:B------:R-:W-:Y:S04]  /*0bf0*/  STL [R1+0xa8], R38 ;  /* 0x0000a82601007387 */ /* 0x000fe80000100800 */
[----:B------:R-:W-:Y:S04]  /*0c00*/  STL [R1+0xbc], R42 ;  /* 0x0000bc2a01007387 */ /* 0x000fe80000100800 */
[----:B---3--:R-:W-:Y:S04]  /*0c10*/  STL [R1+0x14c], R26 ;  /* 0x00014c1a01007387 */ /* 0x008fe80000100800 */
[----:B------:R-:W-:Y:S04]  /*0c20*/  STL [R1+0xb4], R51 ;  /* 0x0000b43301007387 */ /* 0x000fe80000100800 */
[----:B------:R-:W-:Y:S04]  /*0c30*/  STL [R1+0x148], R27 ;  /* 0x0001481b01007387 */ /* 0x000fe80000100800 */
[----:B----4-:R0:W-:Y:S04]  /*0c40*/  STL [R1+0x140], R29 ;  /* 0x0001401d01007387 */ /* 0x0101e80000100800 */
[----:B------:R-:W-:Y:S04]  /*0c50*/  STL [R1+0xb8], R47 ;  /* 0x0000b82f01007387 */ /* 0x000fe80000100800 */
[----:B0-----:R-:W3:Y:S04]  /*0c60*/  LDL R29, [R1+0x10] ;  /* 0x00001000011d7983 */ /* 0x001ee80000100800 */
[----:B--2---:R0:W-:Y:S04]  /*0c70*/  STL [R1+0x144], R31 ;  /* 0x0001441f01007387 */ /* 0x0041e80000100800 */
[----:B0-----:R-:W2:Y:S01]  /*0c80*/  LDL R31, [R1+0xc] ;  /* 0x00000c00011f7983 */ /* 0x001ea20000100800 */
[----:B------:R-:W-:-:S06]  /*0c90*/  FADD.FTZ R7, R15, UR7 ;  /* 0x000000070f077e21 */ /* 0x000fcc0008010000 */
[----:B------:R-:W0:Y:S01]  /*0ca0*/  MUFU.RSQ R7, R7 ;  /* 0x0000000700077308 */ /* 0x000e220000001400 */
[----:B------:R-:W-:Y:S02]  /*0cb0*/  SHF.L.U32 R9, R16, 0x10, RZ ;  /* 0x0000001010097819 */ /* 0x000fe400000006ff */
[----:B------:R-:W-:-:S03]  /*0cc0*/  SHF.L.U32 R15, R17, 0x10, RZ ;  /* 0x00000010110f7819 */ /* 0x000fc600000006ff */
[C---:B------:R-:W-:Y:S01]  /*0cd0*/  FADD.FTZ R32, -R14.reuse, R9 ;  /* 0x000000090e207221 */ /* 0x040fe20000010100 */
[----:B------:R-:W-:Y:S01]  /*0ce0*/  PRMT R49, R17, 0x7632, R49 ;  /* 0x0000763211317816 */ /* 0x000fe20000000031 */
[----:B------:R-:W-:-:S03]  /*0cf0*/  FADD.FTZ R15, -R14, R15 ;  /* 0x0000000f0e0f7221 */ /* 0x000fc60000010100 */
[----:B------:R-:W-:Y:S01]  /*0d00*/  SHF.L.U32 R49, R49, 0x10, RZ ;  /* 0x0000001031317819 */ /* 0x000fe200000006ff */
[C---:B0-----:R-:W-:Y:S01]  /*0d10*/  FMUL.FTZ R13, R7.reuse, R32 ;  /* 0x00000020070d7220 */ /* 0x041fe20000410000 */
[----:B------:R-:W-:-:S03]  /*0d20*/  FMUL.FTZ R57, R7, R15 ;  /* 0x0000000f07397220 */ /* 0x000fc60000410000 */
[----:B------:R-:W-:-:S04]  /*0d30*/  FADD.FTZ R49, -R14, R49 ;  /* 0x000000310e317221 */ /* 0x000fc80000010100 */
[----:B------:R-:W-:-:S04]  /*0d40*/  FMUL.FTZ R49, R7, R49 ;  /* 0x0000003107317220 */ /* 0x000fc80000410000 */
[----:B------:R-:W-:-:S04]  /*0d50*/  FFMA.FTZ R37, R4, R49, R6 ;  /* 0x0000003104257223 */ /* 0x000fc80000010006 */
[----:B------:R-:W-:-:S06]  /*0d60*/  FMUL.FTZ R15, R37, -1.4426950216293334961 ;  /* 0xbfb8aa3b250f7820 */ /* 0x000fcc0000410000 */
[----:B------:R-:W0:Y:S01]  /*0d70*/  MUFU.EX2 R15, R15 ;  /* 0x0000000f000f7308 */ /* 0x000e220000000800 */
[----:B------:R-:W-:Y:S01]  /*0d80*/  PRMT R46, R16, 0x7632, R46 ;  /* 0x00007632102e7816 */ /* 0x000fe2000000002e */
[----:B------:R1:W-:Y:S01]  /*0d90*/  STL [R1+0xd8], R16 ;  /* 0x0000d81001007387 */ /* 0x0003e20000100800 */
[----:B------:R-:W-:Y:S01]  /*0da0*/  IADD3 R48, R40, 0x2d00, RZ ;  /* 0x00002d0028307810 */ /* 0x000fe20007ffe0ff */
[----:B0-----:R-:W-:-:S03]  /*0db0*/  FADD.FTZ R15, R15, 1 ;  /* 0x3f8000000f0f7421 */ /* 0x001fc60000010000 */
[----:B------:R-:W-:Y:S01]  /*0dc0*/  IADD3 R48, P1, R48, R44, RZ ;  /* 0x0000002c30307210 */ /* 0x000fe20007f3e0ff */
[----:B------:R0:W-:Y:S04]  /*0dd0*/  STL [R1+0xe0], R17 ;  /* 0x0000e01101007387 */ /* 0x0001e80000100800 */
[----:B------:R-:W-:Y:S04]  /*0de0*/  STL [R1+0x44], R13 ;  /* 0x0000440d01007387 */ /* 0x000fe80000100800 */
[----:B------:R-:W-:Y:S01]  /*0df0*/  STL [R1+0x48], R57 ;  /* 0x0000483901007387 */ /* 0x000fe20000100800 */
[----:B------:R-:W-:-:S02]  /*0e00*/  SHF.L.U32 R53, R23, 0x10, RZ ;  /* 0x0000001017357819 */ /* 0x000fc400000006ff */
[----:B------:R-:W-:-:S04]  /*0e10*/  PRMT R50, R23, 0x7632, R50 ;  /* 0x0000763217327816 */ /* 0x000fc80000000032 */
[----:B------:R-:W-:Y:S01]  /*0e20*/  SHF.L.U32 R50, R50, 0x10, RZ ;  /* 0x0000001032327819 */ /* 0x000fe200000006ff */
[----:B---3--:R-:W-:-:S04]  /*0e30*/  FFMA.FTZ R9, R0, R13, R29 ;  /* 0x0000000d00097223 */ /* 0x008fc8000001001d */
[----:B------:R-:W-:-:S06]  /*0e40*/  FMUL.FTZ R32, R9, -1.4426950216293334961 ;  /* 0xbfb8aa3b09207820 */ /* 0x000fcc0000410000 */
[----:B------:R-:W3:Y:S01]  /*0e50*/  MUFU.EX2 R32, R32 ;  /* 0x0000002000207308 */ /* 0x000ee20000000800 */
[----:B--2---:R-:W-:-:S04]  /*0e60*/  FFMA.FTZ R34, R2, R57, R31 ;  /* 0x0000003902227223 */ /* 0x004fc8000001001f */
[----:B------:R-:W-:-:S06]  /*0e70*/  FMUL.FTZ R33, R34, -1.4426950216293334961 ;  /* 0xbfb8aa3b22217820 */ /* 0x000fcc0000410000 */
[----:B------:R-:W2:Y:S01]  /*0e80*/  MUFU.EX2 R33, R33 ;  /* 0x0000002100217308 */ /* 0x000ea20000000800 */
[----:B---3--:R-:W-:-:S07]  /*0e90*/  FADD.FTZ R32, R32, 1 ;  /* 0x3f80000020207421 */ /* 0x008fce0000010000 */
[----:B------:R3:W4:Y:S02]  /*0ea0*/  MUFU.RCP R36, R32 ;  /* 0x0000002000247308 */ /* 0x0007240000001000 */
[----:B---3--:R-:W-:Y:S01]  /*0eb0*/  IADD3 R32, P0, R38, UR16, RZ ;  /* 0x0000001026207c10 */ /* 0x008fe2000ff1e0ff */
[----:B--2---:R-:W-:-:S03]  /*0ec0*/  FADD.FTZ R38, R33, 1 ;  /* 0x3f80000021267421 */ /* 0x004fc60000010000 */
[----:B------:R-:W-:Y:S02]  /*0ed0*/  IADD3.X R33, R42, UR17, RZ, P0, !PT ;  /* 0x000000112a217c10 */ /* 0x000fe400087fe4ff */
[----:B------:R-:W-:Y:S01]  /*0ee0*/  MOV R42, 0x18 ;  /* 0x00000018002a7802 */ /* 0x000fe20000000f00 */
[----:B------:R-:W2:Y:S01]  /*0ef0*/  MUFU.RCP R38, R38 ;  /* 0x0000002600267308 */ /* 0x000ea20000001000 */
[----:B------:R-:W-:Y:S02]  /*0f00*/  SHF.L.U32 R46, R46, 0x10, RZ ;  /* 0x000000102e2e7819 */ /* 0x000fe400000006ff */
[----:B------:R-:W-:Y:S01]  /*0f10*/  PRMT R43, R19, 0x7632, R43 ;  /* 0x00007632132b7816 */ /* 0x000fe2000000002b */
[----:B------:R-:W-:Y:S01]  /*0f20*/  IMAD R42, R39, R42, UR6 ;  /* 0x00000006272a7e24 */ /* 0x000fe2000f8e022a */
[----:B------:R-:W-:Y:S01]  /*0f30*/  PRMT R55, R22, 0x7632, R55 ;  /* 0x0000763216377816 */ /* 0x000fe20000000037 */
[----:B------:R-:W3:Y:S02]  /*0f40*/  LDG.E.64.CONSTANT R32, desc[UR12][R32.64] ;  /* 0x0000000c20207981 */ /* 0x000ee4000c1e9b00 */
[----:B------:R0:W2:Y:S01]  /*0f50*/  MUFU.RCP R39, R15 ;  /* 0x0000000f00277308 */ /* 0x0000a20000001000 */
[----:B-1----:R-:W-:-:S02]  /*0f60*/  LEA R16, R41, R42, 0x3 ;  /* 0x0000002a29107211 */ /* 0x002fc400078e18ff */
[C---:B------:R-:W-:Y:S02]  /*0f70*/  IADD3 R41, R40.reuse, 0x3480, RZ ;  /* 0x0000348028297810 */ /* 0x040fe40007ffe0ff */
[----:B0-----:R-:W-:Y:S01]  /*0f80*/  IADD3 R15, R40, 0x2580, RZ ;  /* 0x00002580280f7810 */ /* 0x001fe20007ffe0ff */
[----:B----4-:R-:W-:-:S03]  /*0f90*/  FADD.FTZ R40, -R36, 1 ;  /* 0x3f80000024287421 */ /* 0x010fc60000010100 */
[----:B------:R-:W-:Y:S01]  /*0fa0*/  IADD3 R15, P2, R15, R44, RZ ;  /* 0x0000002c0f0f7210 */ /* 0x000fe20007f5e0ff */
[----:B------:R-:W-:-:S03]  /*0fb0*/  FFMA.FTZ R9, R9, R40, 1 ;  /* 0x3f80000009097423 */ /* 0x000fc60000010028 */
[----:B------:R-:W-:Y:S02]  /*0fc0*/  IADD3.X R40, RZ, R8, RZ, P2, !PT ;  /* 0x00000008ff287210 */ /* 0x000fe400017fe4ff */
[C---:B------:R-:W-:Y:S02]  /*0fd0*/  SHF.L.U32 R58, R15.reuse, 0x1, RZ ;  /* 0x000000010f3a7819 */ /* 0x040fe400000006ff */
[----:B------:R-:W-:Y:S02]  /*0fe0*/  SHF.L.U64.HI R61, R15, 0x1, R40 ;  /* 0x000000010f3d7819 */ /* 0x000fe40000010228 */
[----:B------:R-:W-:Y:S02]  /*0ff0*/  SHF.L.U32 R15, R18, 0x10, RZ ;  /* 0x00000010120f7819 */ /* 0x000fe400000006ff */
[----:B------:R-:W-:Y:S01]  /*1000*/  IADD3 R44, P0, R41, R44, RZ ;  /* 0x0000002c292c7210 */ /* 0x000fe20007f1e0ff */
[----:B--2---:R-:W-:Y:S02]  /*1010*/  FADD.FTZ R41, -R38, 1 ;  /* 0x3f80000026297421 */ /* 0x004fe40000010100 */
[----:B------:R-:W-:Y:S01]  /*1020*/  FADD.FTZ R15, -R14, R15 ;  /* 0x0000000f0e0f7221 */ /* 0x000fe20000010100 */
[----:B------:R-:W-:Y:S01]  /*1030*/  SHF.L.U32 R40, R19, 0x10, RZ ;  /* 0x0000001013287819 */ /* 0x000fe200000006ff */
[----:B------:R-:W-:-:S02]  /*1040*/  FFMA.FTZ R34, R34, R41, 1 ;  /* 0x3f80000022227423 */ /* 0x000fc40000010029 */
[----:B------:R-:W-:Y:S01]  /*1050*/  FMUL.FTZ R26, R7, R15 ;  /* 0x0000000f071a7220 */ /* 0x000fe20000410000 */
[----:B------:R-:W-:Y:S01]  /*1060*/  SHF.L.U32 R15, R20, 0x10, RZ ;  /* 0x00000010140f7819 */ /* 0x000fe200000006ff */
[----:B------:R-:W-:Y:S01]  /*1070*/  FADD.FTZ R40, -R14, R40 ;  /* 0x000000280e287221 */ /* 0x000fe20000010100 */
[----:B------:R-:W-:-:S03]  /*1080*/  SHF.L.U32 R41, R21, 0x10, RZ ;  /* 0x0000001015297819 */ /* 0x000fc600000006ff */
[C---:B------:R-:W-:Y:S01]  /*1090*/  FADD.FTZ R15, -R14.reuse, R15 ;  /* 0x0000000f0e0f7221 */ /* 0x040fe20000010100 */
[C---:B------:R-:W-:Y:S01]  /*10a0*/  FMUL.FTZ R27, R7.reuse, R40 ;  /* 0x00000028071b7220 */ /* 0x040fe20000410000 */
[----:B------:R-:W-:Y:S01]  /*10b0*/  FADD.FTZ R41, -R14, R41 ;  /* 0x000000290e297221 */ /* 0x000fe20000010100 */
[----:B------:R0:W-:Y:S01]  /*10c0*/  STL [R1+0xb0], R16 ;  /* 0x0000b01001007387 */ /* 0x0001e20000100800 */
[----:B------:R-:W-:Y:S01]  /*10d0*/  FMUL.FTZ R17, R7, R15 ;  /* 0x0000000f07117220 */ /* 0x000fe20000410000 */
[----:B------:R-:W-:Y:S02]  /*10e0*/  FMUL.FTZ R9, R36, R9 ;  /* 0x0000000924097220 */ /* 0x000fe40000410000 */
[----:B------:R-:W-:Y:S01]  /*10f0*/  STL [R1+0xa0], R61 ;  /* 0x0000a03d01007387 */ /* 0x000fe20000100800 */
[----:B------:R-:W-:Y:S01]  /*1100*/  FADD.FTZ R36, -R39, 1 ;  /* 0x3f80000027247421 */ /* 0x000fe20000010100 */
[----:B------:R-:W-:Y:S02]  /*1110*/  SHF.L.U32 R40, R22, 0x10, RZ ;  /* 0x0000001016287819 */ /* 0x000fe400000006ff */
[----:B------:R-:W-:Y:S01]  /*1120*/  STL [R1+0x9c], R58 ;  /* 0x00009c3a01007387 */ /* 0x000fe20000100800 */
[----:B0-----:R-:W-:-:S03]  /*1130*/  FMUL.FTZ R16, R7, R41 ;  /* 0x0000002907107220 */ /* 0x001fc60000410000 */
[----:B------:R-:W-:Y:S04]  /*1140*/  STL [R1+0x4c], R26 ;  /* 0x00004c1a01007387 */ /* 0x000fe80000100800 */
[----:B------:R-:W-:Y:S01]  /*1150*/  STL [R1+0x64], R27 ;  /* 0x0000641b01007387 */ /* 0x000fe20000100800 */
[----:B------:R-:W-:-:S03]  /*1160*/  FMUL.FTZ R38, R38, R34 ;  /* 0x0000002226267220 */ /* 0x000fc60000410000 */
[----:B------:R-:W-:Y:S01]  /*1170*/  STL [R1+0xe4], R18 ;  /* 0x0000e41201007387 */ /* 0x000fe20000100800 */
[----:B------:R-:W-:Y:S01]  /*1180*/  FFMA.FTZ R37, R37, R36, 1 ;  /* 0x3f80000025257423 */ /* 0x000fe20000010024 */
[----:B------:R-:W-:Y:S02]  /*1190*/  FFMA.FTZ R45, R2, R16, R31 ;  /* 0x00000010022d7223 */ /* 0x000fe4000001001f */
[----:B------:R-:W-:Y:S04]  /*11a0*/  STL [R1+0x60], R17 ;  /* 0x0000601101007387 */ /* 0x000fe80000100800 */
[----:B------:R-:W-:Y:S04]  /*11b0*/  STL [R1+0xe8], R19 ;  /* 0x0000e81301007387 */ /* 0x000fe80000100800 */
[----:B------:R0:W-:Y:S01]  /*11c0*/  STL [R1+0x68], R16 ;  /* 0x0000681001007387 */ /* 0x0001e20000100800 */
[----:B------:R-:W-:Y:S01]  /*11d0*/  FMUL.FTZ R39, R39, R37 ;  /* 0x0000002527277220 */ /* 0x000fe20000410000 */
[----:B------:R-:W-:Y:S01]  /*11e0*/  FMUL.FTZ R59, R53, R38 ;  /* 0x00000026353b7220 */ /* 0x000fe20000410000 */
[----:B0-----:R-:W-:-:S02]  /*11f0*/  FMUL.FTZ R16, R40, R9 ;  /* 0x0000000928107220 */ /* 0x001fc40000410000 */
[----:B------:R-:W-:Y:S02]  /*1200*/  FMUL.FTZ R39, R50, R39 ;  /* 0x0000002732277220 */ /* 0x000fe40000410000 */
[----:B------:R-:W-:Y:S01]  /*1210*/  FMUL.FTZ R53, R0, R16 ;  /* 0x0000001000357220 */ /* 0x000fe20000410000 */
[----:B------:R-:W-:Y:S04]  /*1220*/  STL [R1+0x28], R16 ;  /* 0x0000281001007387 */ /* 0x000fe80000100800 */
[----:B------:R-:W-:Y:S01]  /*1230*/  STL [R1+0xec], R22 ;  /* 0x0000ec1601007387 */ /* 0x000fe20000100800 */
[----:B------:R-:W-:-:S03]  /*1240*/  FFMA.FTZ R50, R13, R53, RZ ;  /* 0x000000350d327223 */ /* 0x000fc600000100ff */
[----:B------:R0:W-:Y:S04]  /*1250*/  STL [R1+0xf0], R23 ;  /* 0x0000f01701007387 */ /* 0x0001e80000100800 */
[----:B------:R-:W-:Y:S04]  /*1260*/  STL [R1+0x2c], R59 ;  /* 0x00002c3b01007387 */ /* 0x000fe80000100800 */
[----:B------:R-:W2:Y:S01]  /*1270*/  LDL.LU R13, [R1+0x150] ;  /* 0x00015000010d7983 */ /* 0x000ea20000300800 */
[----:B------:R-:W-:-:S04]  /*1280*/  FADD.FTZ R46, -R14, R46 ;  /* 0x0000002e0e2e7221 */ /* 0x000fc80000010100 */
[----:B------:R-:W-:-:S04]  /*1290*/  FMUL.FTZ R46, R7, R46 ;  /* 0x0000002e072e7220 */ /* 0x000fc80000410000 */
[----:B------:R-:W-:-:S04]  /*12a0*/  FFMA.FTZ R35, R3, R46, R5 ;  /* 0x0000002e03237223 */ /* 0x000fc80000010005 */
[----:B------:R-:W-:-:S06]  /*12b0*/  FMUL.FTZ R60, R35, -1.4426950216293334961 ;  /* 0xbfb8aa3b233c7820 */ /* 0x000fcc0000410000 */
[----:B------:R-:W1:Y:S02]  /*12c0*/  MUFU.EX2 R60, R60 ;  /* 0x0000003c003c7308 */ /* 0x000e640000000800 */
[----:B-1----:R-:W-:-:S06]  /*12d0*/  FADD.FTZ R60, R60, 1 ;  /* 0x3f8000003c3c7421 */ /* 0x002fcc0000010000 */
[----:B------:R-:W1:Y:S01]  /*12e0*/  MUFU.RCP R60, R60 ;  /* 0x0000003c003c7308 */ /* 0x000e620000001000 */
[----:B------:R-:W-:Y:S01]  /*12f0*/  SHF.L.U32 R43, R43, 0x10, RZ ;  /* 0x000000102b2b7819 */ /* 0x000fe200000006ff */
[----:B------:R-:W-:Y:S01]  /*1300*/  FFMA.FTZ R54, R0, R26, R29 ;  /* 0x0000001a00367223 */ /* 0x000fe2000001001d */
[----:B-1----:R-:W-:-:S04]  /*1310*/  FADD.FTZ R42, -R60, 1 ;  /* 0x3f8000003c2a7421 */ /* 0x002fc80000010100 */
[----:B------:R-:W-:Y:S01]  /*1320*/  FFMA.FTZ R35, R35, R42, 1 ;  /* 0x3f80000023237423 */ /* 0x000fe2000001002a */
[----:B------:R-:W-:-:S04]  /*1330*/  PRMT R42, R18, 0x7632, R42 ;  /* 0x00007632122a7816 */ /* 0x000fc8000000002a */
[----:B------:R-:W-:Y:S01]  /*1340*/  SHF.L.U32 R42, R42, 0x10, RZ ;  /* 0x000000102a2a7819 */ /* 0x000fe200000006ff */
[----:B------:R-:W-:Y:S01]  /*1350*/  FFMA.FTZ R56, R2, R27, R31 ;  /* 0x0000001b02387223 */ /* 0x000fe2000001001f */
[----:B------:R-:W-:-:S03]  /*1360*/  FADD.FTZ R43, -R14, R43 ;  /* 0x0000002b0e2b7221 */ /* 0x000fc60000010100 */
[----:B------:R-:W-:Y:S01]  /*1370*/  FADD.FTZ R42, -R14, R42 ;  /* 0x0000002a0e2a7221 */ /* 0x000fe20000010100 */
[----:B------:R-:W-:Y:S01]  /*1380*/  FMUL.FTZ R52, R54, -1.4426950216293334961 ;  /* 0xbfb8aa3b36347820 */ /* 0x000fe20000410000 */
[----:B------:R-:W-:Y:S01]  /*1390*/  IADD3 R36, P2, R51, UR16, RZ ;  /* 0x0000001033247c10 */ /* 0x000fe2000ff5e0ff */
[----:B------:R-:W-:Y:S01]  /*13a0*/  FMUL.FTZ R9, R45, -1.4426950216293334961 ;  /* 0xbfb8aa3b2d097820 */ /* 0x000fe20000410000 */
[C---:B------:R-:W-:Y:S01]  /*13b0*/  FMUL.FTZ R42, R7.reuse, R42 ;  /* 0x0000002a072a7220 */ /* 0x040fe20000410000 */
[----:B------:R-:W-:Y:S01]  /*13c0*/  FMUL.FTZ R51, R56, -1.4426950216293334961 ;  /* 0xbfb8aa3b38337820 */ /* 0x000fe20000410000 */
[----:B------:R-:W-:Y:S01]  /*13d0*/  FMUL.FTZ R43, R7, R43 ;  /* 0x0000002b072b7220 */ /* 0x000fe20000410000 */
[----:B------:R1:W-:Y:S01]  /*13e0*/  MUFU.EX2 R18, R9 ;  /* 0x0000000900127308 */ /* 0x0003e20000000800 */
[----:B------:R-:W-:Y:S01]  /*13f0*/  FFMA.FTZ R40, R3, R42, R5 ;  /* 0x0000002a03287223 */ /* 0x000fe20000010005 */
[----:B------:R-:W-:-:S03]  /*1400*/  IADD3.X R37, R47, UR17, RZ, P2, !PT ;  /* 0x000000112f257c10 */ /* 0x000fc600097fe4ff */
[----:B------:R-:W-:-:S03]  /*1410*/  FMUL.FTZ R47, R40, -1.4426950216293334961 ;  /* 0xbfb8aa3b282f7820 */ /* 0x000fc60000410000 */
[----:B------:R-:W4:Y:S01]  /*1420*/  MUFU.EX2 R52, R52 ;  /* 0x0000003400347308 */ /* 0x000f220000000800 */
[----:B-1----:R-:W-:Y:S01]  /*1430*/  FFMA.FTZ R9, R4, R43, R6 ;  /* 0x0000002b04097223 */ /* 0x002fe20000010006 */
[----:B------:R-:W-:Y:S01]  /*1440*/  SHF.L.U32 R55, R55, 0x10, RZ ;  /* 0x0000001037377819 */ /* 0x000fe200000006ff */
[----:B------:R-:W-:Y:S01]  /*1450*/  FMUL.FTZ R60, R60, R35 ;  /* 0x000000233c3c7220 */ /* 0x000fe20000410000 */
[----:B------:R-:W-:Y:S01]  /*1460*/  FFMA.FTZ R53, R0, R16, RZ ;  /* 0x0000001000357223 */ /* 0x000fe200000100ff */
[----:B------:R-:W-:Y:S01]  /*1470*/  FMUL.FTZ R38, R9, -1.4426950216293334961 ;  /* 0xbfb8aa3b09267820 */ /* 0x000fe20000410000 */
[----:B0-----:R-:W-:Y:S02]  /*1480*/  SHF.L.U32 R23, R48, 0x1, RZ ;  /* 0x0000000130177819 */ /* 0x001fe400000006ff */
[----:B------:R-:W0:Y:S01]  /*1490*/  MUFU.EX2 R51, R51 ;  /* 0x0000003300337308 */ /* 0x000e220000000800 */
[----:B------:R-:W-:Y:S01]  /*14a0*/  FMUL.FTZ R60, R55, R60 ;  /* 0x0000003c373c7220 */ /* 0x000fe20000410000 */
[----:B------:R-:W-:Y:S01]  /*14b0*/  FFMA.FTZ R15, R0, R17, R29 ;  /* 0x00000011000f7223 */ /* 0x000fe2000001001d */
[----:B------:R-:W-:Y:S01]  /*14c0*/  IADD3 R34, P3, R58, UR14, RZ ;  /* 0x0000000e3a227c10 */ /* 0x000fe2000ff7e0ff */
[----:B------:R1:W-:Y:S04]  /*14d0*/  STL [R1+0xf4], R20 ;  /* 0x0000f41401007387 */ /* 0x0003e80000100800 */
[----:B------:R-:W1:Y:S01]  /*14e0*/  MUFU.EX2 R47, R47 ;  /* 0x0000002f002f7308 */ /* 0x000e620000000800 */
[CC--:B------:R-:W-:Y:S01]  /*14f0*/  FMUL.FTZ R55, R3.reuse, R60.reuse ;  /* 0x0000003c03377220 */ /* 0x0c0fe20000410000 */
[-C--:B------:R-:W-:Y:S01]  /*1500*/  FFMA.FTZ R19, R46, R60.reuse, R10 ;  /* 0x0000003c2e137223 */ /* 0x080fe2000001000a */
[----:B------:R-:W-:Y:S01]  /*1510*/  SHF.L.U32 R22, R44, 0x1, RZ ;  /* 0x000000012c167819 */ /* 0x000fe200000006ff */
[----:B------:R-:W3:Y:S04]  /*1520*/  LDG.E.64.CONSTANT R36, desc[UR12][R36.64] ;  /* 0x0000000c24247981 */ /* 0x000ee8000c1e9b00 */
[----:B------:R-:W1:Y:S01]  /*1530*/  MUFU.EX2 R38, R38 ;  /* 0x0000002600267308 */ /* 0x000e620000000800 */
[----:B------:R-:W-:Y:S01]  /*1540*/  FFMA.FTZ R10, R46, R55, R50 ;  /* 0x000000372e0a7223 */ /* 0x000fe20000010032 */
[----:B----4-:R-:W-:Y:S01]  /*1550*/  FADD.FTZ R52, R52, 1 ;  /* 0x3f80000034347421 */ /* 0x010fe20000010000 */
[-C--:B------:R-:W-:Y:S01]  /*1560*/  FMUL.FTZ R46, R2, R59.reuse ;  /* 0x0000003b022e7220 */ /* 0x080fe20000410000 */
[----:B------:R-:W-:Y:S01]  /*1570*/  FFMA.FTZ R53, R3, R60, R53 ;  /* 0x0000003c03357223 */ /* 0x000fe20000010035 */
[----:B------:R-:W-:Y:S01]  /*1580*/  FADD.FTZ R60, R60, R11 ;  /* 0x0000000b3c3c7221 */ /* 0x000fe20000010000 */
[----:B0-----:R-:W-:Y:S01]  /*1590*/  FADD.FTZ R51, R51, 1 ;  /* 0x3f80000033337421 */ /* 0x001fe20000010000 */
[----:B------:R-:W-:Y:S01]  /*15a0*/  IADD3.X R11, RZ, R8, RZ, P1, !PT ;  /* 0x00000008ff0b7210 */ /* 0x000fe20000ffe4ff */
[----:B------:R-:W-:Y:S01]  /*15b0*/  FFMA.FTZ R10, R57, R46, R10 ;  /* 0x0000002e390a7223 */ /* 0x000fe2000001000a */
[----:B------:R-:W-:Y:S01]  /*15c0*/  FFMA.FTZ R53, R2, R59, R53 ;  /* 0x0000003b02357223 */ /* 0x000fe20000010035 */
[----:B------:R-:W0:Y:S01]  /*15d0*/  MUFU.RCP R52, R52 ;  /* 0x0000003400347308 */ /* 0x000e220000001000 */
[----:B------:R-:W-:Y:S01]  /*15e0*/  SHF.L.U64.HI R16, R48, 0x1, R11 ;  /* 0x0000000130107819 */ /* 0x000fe2000001020b */
[-CC-:B------:R-:W-:Y:S01]  /*15f0*/  FFMA.FTZ R46, R49, R39.reuse, R12.reuse ;  /* 0x00000027312e7223 */ /* 0x180fe2000001000c */
[----:B-1----:R-:W-:Y:S01]  /*1600*/  FADD.FTZ R48, R47, 1 ;  /* 0x3f8000002f307421 */ /* 0x002fe20000010000 */
[----:B------:R-:W-:Y:S01]  /*1610*/  PRMT R12, R20, 0x7632, R12 ;  /* 0x00007632140c7816 */ /* 0x000fe2000000000c */
[----:B------:R-:W-:-:S03]  /*1620*/  FFMA.FTZ R47, R4, R39, R53 ;  /* 0x00000027042f7223 */ /* 0x000fc60000010035 */
[----:B------:R-:W1:Y:S01]  /*1630*/  MUFU.RCP R57, R51 ;  /* 0x0000003300397308 */ /* 0x000e620000001000 */
[----:B------:R-:W-:Y:S01]  /*1640*/  FADD.FTZ R53, R38, 1 ;  /* 0x3f80000026357421 */ /* 0x000fe20000010000 */
[----:B------:R-:W-:Y:S01]  /*1650*/  SHF.L.U32 R12, R12, 0x10, RZ ;  /* 0x000000100c0c7819 */ /* 0x000fe200000006ff */
[----:B------:R-:W-:-:S05]  /*1660*/  FMUL.FTZ R41, R15, -1.4426950216293334961 ;  /* 0xbfb8aa3b0f297820 */ /* 0x000fca0000410000 */
[----:B------:R-:W4:Y:S01]  /*1670*/  MUFU.RCP R48, R48 ;  /* 0x0000003000307308 */ /* 0x000f220000001000 */
[----:B------:R-:W-:-:S07]  /*1680*/  FADD.FTZ R12, -R14, R12 ;  /* 0x0000000c0e0c7221 */ /* 0x000fce0000010100 */
[----:B------:R-:W4:Y:S01]  /*1690*/  MUFU.RCP R53, R53 ;  /* 0x0000003500357308 */ /* 0x000f220000001000 */
[----:B------:R-:W-:-:S07]  /*16a0*/  IADD3 R38, P1, R23, UR14, RZ ;  /* 0x0000000e17267c10 */ /* 0x000fce000ff3e0ff */
[----:B------:R-:W4:Y:S01]  /*16b0*/  MUFU.EX2 R41, R41 ;  /* 0x0000002900297308 */ /* 0x000f220000000800 */
[----:B------:R-:W-:Y:S01]  /*16c0*/  IADD3.X R35, R61, UR15, RZ, P3, !PT ;  /* 0x0000000f3d237c10 */ /* 0x000fe20009ffe4ff */
[----:B------:R-:W-:Y:S04]  /*16d0*/  STL [R1+0x88], R16 ;  /* 0x0000881001007387 */ /* 0x000fe80000100800 */
[----:B------:R-:W-:Y:S04]  /*16e0*/  STL [R1+0x84], R23 ;  /* 0x0000841701007387 */ /* 0x000fe80000100800 */
[----:B------:R-:W-:Y:S04]  /*16f0*/  STL [R1+0xf8], R21 ;  /* 0x0000f81501007387 */ /* 0x000fe80000100800 */
[----:B------:R-:W-:Y:S04]  /*1700*/  STL [R1+0xfc], R24 ;  /* 0x0000fc1801007387 */ /* 0x000fe80000100800 */
[----:B------:R-:W-:Y:S01]  /*1710*/  STL [R1+0x100], R25 ;  /* 0x0001001901007387 */ /* 0x000fe20000100800 */
[----:B--2---:R-:W-:Y:S01]  /*1720*/  FADD.FTZ R50, R39, R13 ;  /* 0x0000000d27327221 */ /* 0x004fe20000010000 */
[----:B------:R-:W-:Y:S01]  /*1730*/  FMUL.FTZ R39, R4, R39 ;  /* 0x0000002704277220 */ /* 0x000fe20000410000 */
[----:B0-----:R-:W-:Y:S01]  /*1740*/  FADD.FTZ R13, -R52, 1 ;  /* 0x3f800000340d7421 */ /* 0x001fe20000010100 */
[----:B------:R-:W-:Y:S01]  /*1750*/  PRMT R11, R21, 0x7632, R11 ;  /* 0x00007632150b7816 */ /* 0x000fe2000000000b */
[----:B------:R-:W2:Y:S01]  /*1760*/  LDG.E.64.CONSTANT R34, desc[UR12][R34.64] ;  /* 0x0000000c22227981 */ /* 0x000ea2000c1e9b00 */
[----:B------:R-:W-:Y:S01]  /*1770*/  FFMA.FTZ R49, R49, R39, R10 ;  /* 0x0000002731317223 */ /* 0x000fe2000001000a */
[----:B------:R-:W-:Y:S01]  /*1780*/  FMUL.FTZ R10, R7, R12 ;  /* 0x0000000c070a7220 */ /* 0x000fe20000410000 */
[----:B-1----:R-:W-:Y:S01]  /*1790*/  FADD.FTZ R12, -R57, 1 ;  /* 0x3f800000390c7421 */ /* 0x002fe20000010100 */
[----:B------:R-:W-:Y:S01]  /*17a0*/  IADD3.X R39, R16, UR15, RZ, P1, !PT ;  /* 0x0000000f10277c10 */ /* 0x000fe20008ffe4ff */
[----:B------:R-:W-:-:S02]  /*17b0*/  FFMA.FTZ R13, R54, R13, 1 ;  /* 0x3f800000360d7423 */ /* 0x000fc4000001000d */
[----:B------:R-:W-:Y:S01]  /*17c0*/  FFMA.FTZ R56, R56, R12, 1 ;  /* 0x3f80000038387423 */ /* 0x000fe2000001000c */
[----:B------:R-:W-:Y:S01]  /*17d0*/  IADD3 R12, P1, R58, UR16, RZ ;  /* 0x000000103a0c7c10 */ /* 0x000fe2000ff3e0ff */
[----:B------:R-:W-:Y:S01]  /*17e0*/  FMUL.FTZ R52, R52, R13 ;  /* 0x0000000d34347220 */ /* 0x000fe20000410000 */
[----:B----4-:R-:W-:Y:S01]  /*17f0*/  FADD.FTZ R58, -R48, 1 ;  /* 0x3f800000303a7421 */ /* 0x010fe20000010100 */
[----:B------:R-:W-:Y:S01]  /*1800*/  FFMA.FTZ R51, R3, R10, R5 ;  /* 0x0000000a03337223 */ /* 0x000fe20000010005 */
[----:B------:R-:W-:Y:S01]  /*1810*/  IADD3.X R13, R61, UR17, RZ, P1, !PT ;  /* 0x000000113d0d7c10 */ /* 0x000fe20008ffe4ff */
[----:B------:R-:W-:Y:S01]  /*1820*/  FADD.FTZ R61, -R53, 1 ;  /* 0x3f800000353d7421 */ /* 0x000fe20000010100 */
[----:B------:R-:W-:Y:S01]  /*1830*/  FMUL.FTZ R56, R57, R56 ;  /* 0x0000003839387220 */ /* 0x000fe20000410000 */
[----:B------:R-:W-:Y:S01]  /*1840*/  FFMA.FTZ R58, R40, R58, 1 ;  /* 0x3f800000283a7423 */ /* 0x000fe2000001003a */
[----:B------:R-:W-:Y:S01]  /*1850*/  FADD.FTZ R57, R41, 1 ;  /* 0x3f80000029397421 */ /* 0x000fe20000010000 */
[----:B------:R-:W-:Y:S01]  /*1860*/  FFMA.FTZ R61, R9, R61, 1 ;  /* 0x3f800000093d7423 */ /* 0x000fe2000001003d */
[----:B------:R0:W4:Y:S01]  /*1870*/  LDG.E.64.CONSTANT R40, desc[UR12][R12.64] ;  /* 0x0000000c0c287981 */ /* 0x000122000c1e9b00 */
[----:B------:R-:W-:Y:S01]  /*1880*/  PRMT R9, R24, 0x7632, R9 ;  /* 0x0000763218097816 */ /* 0x000fe20000000009 */
[----:B------:R-:W-:Y:S01]  /*1890*/  FMUL.FTZ R58, R48, R58 ;  /* 0x0000003a303a7220 */ /* 0x000fe20000410000 */
[----:B------:R-:W-:Y:S01]  /*18a0*/  SHF.L.U32 R11, R11, 0x10, RZ ;  /* 0x000000100b0b7819 */ /* 0x000fe200000006ff */
[----:B------:R-:W4:Y:S01]  /*18b0*/  LDG.E.64.CONSTANT R38, desc[UR12][R38.64] ;  /* 0x0000000c26267981 */ /* 0x000f22000c1e9b00 */
[----:B------:R-:W-:-:S02]  /*18c0*/  SHF.L.U32 R9, R9, 0x10, RZ ;  /* 0x0000001009097819 */ /* 0x000fc400000006ff */
[----:B0-----:R-:W-:-:S03]  /*18d0*/  SHF.L.U32 R12, R24, 0x10, RZ ;  /* 0x00000010180c7819 */ /* 0x001fc600000006ff */
[----:B------:R-:W-:Y:S01]  /*18e0*/  FMUL.FTZ R58, R9, R58 ;  /* 0x0000003a093a7220 */ /* 0x000fe20000410000 */
[----:B------:R-:W-:Y:S01]  /*18f0*/  SHF.L.U32 R48, R25, 0x10, RZ ;  /* 0x0000001019307819 */ /* 0x000fe200000006ff */
[----:B------:R-:W-:Y:S01]  /*1900*/  FMUL.FTZ R20, R12, R52 ;  /* 0x000000340c147220 */ /* 0x000fe20000410000 */
[----:B------:R-:W-:-:S03]  /*1910*/  FADD.FTZ R13, R18, 1 ;  /* 0x3f800000120d7421 */ /* 0x000fc60000010000 */
[----:B------:R-:W-:Y:S01]  /*1920*/  FMUL.FTZ R9, R0, R20 ;  /* 0x0000001400097220 */ /* 0x000fe20000410000 */
[----:B------:R-:W-:Y:S01]  /*1930*/  FMUL.FTZ R18, R48, R56 ;  /* 0x0000003830127220 */ /* 0x000fe20000410000 */
[----:B------:R-:W-:Y:S02]  /*1940*/  FMUL.FTZ R48, R3, R58 ;  /* 0x0000003a03307220 */ /* 0x000fe40000410000 */
[----:B------:R-:W-:Y:S01]  /*1950*/  FFMA.FTZ R9, R26, R9, R49 ;  /* 0x000000091a097223 */ /* 0x000fe20000010031 */
[----:B------:R-:W-:Y:S01]  /*1960*/  FMUL.FTZ R49, R2, R18 ;  /* 0x0000001202317220 */ /* 0x000fe20000410000 */
[----:B------:R-:W-:Y:S02]  /*1970*/  STL [R1+0x1c], R20 ;  /* 0x00001c1401007387 */ /* 0x000fe40000100800 */
[----:B------:R-:W-:Y:S02]  /*1980*/  FFMA.FTZ R48, R42, R48, R9 ;  /* 0x000000302a307223 */ /* 0x000fe40000010009 */
[----:B------:R-:W3:Y:S02]  /*1990*/  LDL.LU R26, [R1+0x14c] ;  /* 0x00014c00011a7983 */ /* 0x000ee40000300800 */
[----:B------:R-:W-:-:S02]  /*19a0*/  FFMA.FTZ R49, R27, R49, R48 ;  /* 0x000000311b317223 */ /* 0x000fc40000010030 */
[----:B------:R-:W-:Y:S04]  /*19b0*/  STL [R1+0x38], R18 ;  /* 0x0000381201007387 */ /* 0x000fe80000100800 */
[----:B------:R-:W2:Y:S01]  /*19c0*/  LDL.LU R27, [R1+0x148] ;  /* 0x00014800011b7983 */ /* 0x000ea20000300800 */
[----:B------:R-:W-:-:S06]  /*19d0*/  FMUL.FTZ R55, R51, -1.4426950216293334961 ;  /* 0xbfb8aa3b33377820 */ /* 0x000fcc0000410000 */
[----:B------:R-:W0:Y:S01]  /*19e0*/  MUFU.EX2 R55, R55 ;  /* 0x0000003700377308 */ /* 0x000e220000000800 */
[----:B------:R-:W-:-:S04]  /*19f0*/  FADD.FTZ R11, -R14, R11 ;  /* 0x0000000b0e0b7221 */ /* 0x000fc80000010100 */
[----:B------:R-:W-:Y:S01]  /*1a00*/  FMUL.FTZ R11, R7, R11 ;  /* 0x0000000b070b7220 */ /* 0x000fe20000410000 */
[----:B------:R-:W-:Y:S02]  /*1a10*/  PRMT R12, R25, 0x7632, R12 ;  /* 0x00007632190c7816 */ /* 0x000fe4000000000c */
[----:B------:R-:W1:Y:S01]  /*1a20*/  MUFU.RCP R57, R57 ;  /* 0x0000003900397308 */ /* 0x000e620000001000 */
[----:B------:R-:W-:Y:S01]  /*1a30*/  FFMA.FTZ R54, R4, R11, R6 ;  /* 0x0000000b04367223 */ /* 0x000fe20000010006 */
[----:B------:R-:W-:-:S03]  /*1a40*/  SHF.L.U32 R52, R12, 0x10, RZ ;  /* 0x000000100c347819 */ /* 0x000fc600000006ff */
[----:B------:R-:W-:Y:S01]  /*1a50*/  FMUL.FTZ R59, R54, -1.4426950216293334961 ;  /* 0xbfb8aa3b363b7820 */ /* 0x000fe20000410000 */
[----:B0-----:R-:W-:-:S04]  /*1a60*/  FADD.FTZ R55, R55, 1 ;  /* 0x3f80000037377421 */ /* 0x001fc80000010000 */
[----:B------:R-:W0:Y:S01]  /*1a70*/  MUFU.RCP R12, R55 ;  /* 0x00000037000c7308 */ /* 0x000e220000001000 */
[----:B------:R-:W-:-:S07]  /*1a80*/  FFMA.FTZ R9, R42, R58, R19 ;  /* 0x0000003a2a097223 */ /* 0x000fce0000010013 */
[----:B------:R-:W0:Y:S01]  /*1a90*/  MUFU.EX2 R59, R59 ;  /* 0x0000003b003b7308 */ /* 0x000e220000000800 */
[----:B------:R-:W-:Y:S01]  /*1aa0*/  FFMA.FTZ R47, R0, R20, R47 ;  /* 0x00000014002f7223 */ /* 0x000fe2000001002f */
[----:B-1----:R-:W-:-:S06]  /*1ab0*/  FADD.FTZ R42, -R57, 1 ;  /* 0x3f800000392a7421 */ /* 0x002fcc0000010100 */
[----:B------:R-:W1:Y:S01]  /*1ac0*/  MUFU.RCP R13, R13 ;  /* 0x0000000d000d7308 */ /* 0x000e620000001000 */
[----:B------:R-:W-:Y:S01]  /*1ad0*/  FMUL.FTZ R61, R53, R61 ;  /* 0x0000003d353d7220 */ /* 0x000fe20000410000 */
[----:B------:R-:W-:Y:S01]  /*1ae0*/  FFMA.FTZ R47, R3, R58, R47 ;  /* 0x0000003a032f7223 */ /* 0x000fe2000001002f */
[----:B------:R-:W-:Y:S01]  /*1af0*/  FFMA.FTZ R42, R15, R42, 1 ;  /* 0x3f8000000f2a7423 */ /* 0x000fe2000001002a */
[----:B0-----:R-:W-:Y:S01]  /*1b00*/  FADD.FTZ R15, -R12, 1 ;  /* 0x3f8000000c0f7421 */ /* 0x001fe20000010100 */
[----:B------:R-:W-:Y:S01]  /*1b10*/  FMUL.FTZ R52, R52, R61 ;  /* 0x0000003d34347220 */ /* 0x000fe20000410000 */
[----:B------:R-:W-:Y:S02]  /*1b20*/  FFMA.FTZ R47, R2, R18, R47 ;  /* 0x00000012022f7223 */ /* 0x000fe4000001002f */
[----:B------:R-:W-:Y:S01]  /*1b30*/  FFMA.FTZ R15, R51, R15, 1 ;  /* 0x3f800000330f7423 */ /* 0x000fe2000001000f */
[----:B------:R-:W-:Y:S01]  /*1b40*/  FADD.FTZ R53, R59, 1 ;  /* 0x3f8000003b357421 */ /* 0x000fe20000010000 */
[----:B------:R-:W-:Y:S01]  /*1b50*/  FFMA.FTZ R48, R4, R52, R47 ;  /* 0x0000003404307223 */ /* 0x000fe2000001002f */
[----:B------:R-:W-:Y:S01]  /*1b60*/  IADD3.X R8, RZ, R8, RZ, P0, !PT ;  /* 0x00000008ff087210 */ /* 0x000fe200007fe4ff */
[----:B------:R-:W-:Y:S01]  /*1b70*/  FMUL.FTZ R55, R12, R15 ;  /* 0x0000000f0c377220 */ /* 0x000fe20000410000 */
[----:B------:R-:W-:Y:S01]  /*1b80*/  SHF.L.U32 R12, R28, 0x10, RZ ;  /* 0x000000101c0c7819 */ /* 0x000fe200000006ff */
[----:B------:R-:W-:Y:S01]  /*1b90*/  FMUL.FTZ R42, R57, R42 ;  /* 0x0000002a392a7220 */ /* 0x000fe20000410000 */
[----:B------:R-:W0:Y:S01]  /*1ba0*/  MUFU.RCP R53, R53 ;  /* 0x0000003500357308 */ /* 0x000e220000001000 */
[----:B-1----:R-:W-:Y:S01]  /*1bb0*/  FADD.FTZ R47, -R13, 1 ;  /* 0x3f8000000d2f7421 */ /* 0x002fe20000010100 */
[----:B------:R-:W-:Y:S01]  /*1bc0*/  SHF.L.U64.HI R19, R44, 0x1, R8 ;  /* 0x000000012c137819 */ /* 0x000fe20000010208 */
[----:B------:R-:W-:-:S02]  /*1bd0*/  FMUL.FTZ R15, R12, R42 ;  /* 0x0000002a0c0f7220 */ /* 0x000fc40000410000 */
[----:B------:R-:W-:Y:S02]  /*1be0*/  FFMA.FTZ R47, R45, R47, 1 ;  /* 0x3f8000002d2f7423 */ /* 0x000fe4000001002f */
[----:B------:R-:W-:Y:S01]  /*1bf0*/  STL [R1+0x80], R19 ;  /* 0x0000801301007387 */ /* 0x000fe20000100800 */
[----:B------:R-:W-:-:S03]  /*1c00*/  FFMA.FTZ R46, R43, R52, R46 ;  /* 0x000000342b2e7223 */ /* 0x000fc6000001002e */
[----:B------:R-:W-:Y:S01]  /*1c10*/  STL [R1+0x7c], R22 ;  /* 0x00007c1601007387 */ /* 0x000fe20000100800 */
[----:B------:R-:W-:-:S03]  /*1c20*/  FADD.FTZ R50, R50, R52 ;  /* 0x0000003432327221 */ /* 0x000fc60000010000 */
[----:B------:R1:W-:Y:S01]  /*1c30*/  STL [R1+0x34], R15 ;  /* 0x0000340f01007387 */ /* 0x0003e20000100800 */
[----:B------:R-:W-:Y:S01]  /*1c40*/  FMUL.FTZ R52, R4, R52 ;  /* 0x0000003404347220 */ /* 0x000fe20000410000 */
[----:B-1----:R-:W-:-:S03]  /*1c50*/  SHF.L.U32 R15, R30, 0x10, RZ ;  /* 0x000000101e0f7819 */ /* 0x002fc600000006ff */
[----:B------:R-:W-:Y:S01]  /*1c60*/  FFMA.FTZ R52, R43, R52, R49 ;  /* 0x000000342b347223 */ /* 0x000fe20000010031 */
[----:B0-----:R-:W-:Y:S01]  /*1c70*/  FADD.FTZ R43, -R53, 1 ;  /* 0x3f800000352b7421 */ /* 0x001fe20000010100 */
[----:B------:R-:W-:Y:S01]  /*1c80*/  FADD.FTZ R15, -R14, R15 ;  /* 0x0000000f0e0f7221 */ /* 0x000fe20000010100 */
[----:B------:R-:W-:Y:S02]  /*1c90*/  FMUL.FTZ R13, R13, R47 ;  /* 0x0000002f0d0d7220 */ /* 0x000fe40000410000 */
[----:B------:R-:W-:Y:S01]  /*1ca0*/  FFMA.FTZ R43, R54, R43, 1 ;  /* 0x3f800000362b7423 */ /* 0x000fe2000001002b */
[----:B------:R-:W-:-:S04]  /*1cb0*/  FMUL.FTZ R20, R7, R15 ;  /* 0x0000000f07147220 */ /* 0x000fc80000410000 */
[----:B------:R-:W-:Y:S01]  /*1cc0*/  FFMA.FTZ R15, R0, R20, R29 ;  /* 0x00000014000f7223 */ /* 0x000fe2000001001d */
[----:B---3--:R-:W-:-:S05]  /*1cd0*/  SHF.L.U32 R45, R26, 0x10, RZ ;  /* 0x000000101a2d7819 */ /* 0x008fca00000006ff */
[----:B------:R-:W-:Y:S01]  /*1ce0*/  FADD.FTZ R45, -R14, R45 ;  /* 0x0000002d0e2d7221 */ /* 0x000fe20000010100 */
[----:B--2---:R-:W-:-:S03]  /*1cf0*/  SHF.L.U32 R8, R27, 0x10, RZ ;  /* 0x000000101b087819 */ /* 0x004fc600000006ff */
[----:B------:R-:W-:Y:S02]  /*1d00*/  FMUL.FTZ R18, R7, R45 ;  /* 0x0000002d07127220 */ /* 0x000fe40000410000 */
[----:B------:R-:W-:-:S03]  /*1d10*/  FADD.FTZ R12, -R14, R8 ;  /* 0x000000080e0c7221 */ /* 0x000fc60000010100 */
[----:B------:R-:W-:Y:S01]  /*1d20*/  STL [R1+0x5c], R18 ;  /* 0x00005c1201007387 */ /* 0x000fe20000100800 */
[----:B------:R-:W-:-:S03]  /*1d30*/  FMUL.FTZ R24, R7, R12 ;  /* 0x0000000c07187220 */ /* 0x000fc60000410000 */
[----:B------:R-:W-:Y:S01]  /*1d40*/  STL [R1+0x104], R28 ;  /* 0x0001041c01007387 */ /* 0x000fe20000100800 */
[----:B------:R-:W-:Y:S01]  /*1d50*/  PRMT R54, R27, 0x7632, R54 ;  /* 0x000076321b367816 */ /* 0x000fe20000000036 */
[----:B------:R-:W-:Y:S02]  /*1d60*/  FFMA.FTZ R47, R2, R24, R31 ;  /* 0x00000018022f7223 */ /* 0x000fe4000001001f */
[----:B------:R-:W-:Y:S04]  /*1d70*/  STL [R1+0x108], R26 ;  /* 0x0001081a01007387 */ /* 0x000fe80000100800 */
[----:B------:R-:W-:Y:S01]  /*1d80*/  STL [R1+0x54], R24 ;  /* 0x0000541801007387 */ /* 0x000fe20000100800 */
[----:B------:R-:W-:-:S03]  /*1d90*/  FFMA.FTZ R49, R0, R18, R29 ;  /* 0x0000001200317223 */ /* 0x000fc6000001001d */
[----:B------:R-:W2:Y:S04]  /*1da0*/  LDL.LU R31, [R1+0x144] ;  /* 0x00014400011f7983 */ /* 0x000ea80000300800 */
[----:B------:R0:W-:Y:S04]  /*1db0*/  STL [R1+0x10c], R27 ;  /* 0x00010c1b01007387 */ /* 0x0001e80000100800 */
[----:B0-----:R-:W3:Y:S04]  /*1dc0*/  LDL R27, [R1+0x68] ;  /* 0x00006800011b7983 */ /* 0x001ee80000100800 */
[----:B------:R-:W-:Y:S04]  /*1dd0*/  STL [R1+0x58], R20 ;  /* 0x0000581401007387 */ /* 0x000fe80000100800 */
[----:B------:R-:W4:Y:S01]  /*1de0*/  LDL.LU R29, [R1+0x140] ;  /* 0x00014000011d7983 */ /* 0x000f220000300800 */
[----:B------:R-:W-:-:S02]  /*1df0*/  PRMT R12, R26, 0x7632, R12 ;  /* 0x000076321a0c7816 */ /* 0x000fc4000000000c */
[C---:B----4-:R-:W-:Y:S01]  /*1e00*/  SHF.L.U32 R59, R29.reuse, 0x10, RZ ;  /* 0x000000101d3b7819 */ /* 0x050fe200000006ff */
[----:B------:R0:W-:Y:S01]  /*1e10*/  STL [R1+0x110], R29 ;  /* 0x0001101d01007387 */ /* 0x0001e20000100800 */
[----:B------:R-:W-:-:S03]  /*1e20*/  PRMT R57, R29, 0x7632, R57 ;  /* 0x000076321d397816 */ /* 0x000fc60000000039 */
[----:B0-----:R-:W4:Y:S01]  /*1e30*/  LDL R29, [R1+0x34] ;  /* 0x00003400011d7983 */ /* 0x001f220000100800 */
[----:B------:R-:W-:Y:S01]  /*1e40*/  FMUL.FTZ R26, R59, R13 ;  /* 0x0000000d3b1a7220 */ /* 0x000fe20000410000 */
[----:B------:R-:W-:-:S04]  /*1e50*/  FADD.FTZ R60, R60, R58 ;  /* 0x0000003a3c3c7221 */ /* 0x000fc80000010000 */
[----:B------:R-:W-:Y:S01]  /*1e60*/  STL [R1+0x30], R26 ;  /* 0x0000301a01007387 */ /* 0x000fe20000100800 */
[----:B------:R-:W-:Y:S02]  /*1e70*/  PRMT R8, R28, 0x7632, R8 ;  /* 0x000076321c087816 */ /* 0x000fe40000000008 */
[----:B------:R-:W-:Y:S02]  /*1e80*/  SHF.L.U32 R12, R12, 0x10, RZ ;  /* 0x000000100c0c7819 */ /* 0x000fe400000006ff */
[----:B------:R-:W-:-:S03]  /*1e90*/  SHF.L.U32 R54, R54, 0x10, RZ ;  /* 0x0000001036367819 */ /* 0x000fc600000006ff */
[----:B------:R-:W-:Y:S01]  /*1ea0*/  FADD.FTZ R12, -R14, R12 ;  /* 0x0000000c0e0c7221 */ /* 0x000fe20000010100 */
[----:B------:R-:W-:Y:S01]  /*1eb0*/  SHF.L.U32 R8, R8, 0x10, RZ ;  /* 0x0000001008087819 */ /* 0x000fe200000006ff */
[----:B------:R-:W-:Y:S01]  /*1ec0*/  FMUL.FTZ R56, R49, -1.4426950216293334961 ;  /* 0xbfb8aa3b31387820 */ /* 0x000fe20000410000 */
[----:B------:R-:W-:Y:S01]  /*1ed0*/  FADD.FTZ R54, -R14, R54 ;  /* 0x000000360e367221 */ /* 0x000fe20000010100 */
[----:B------:R-:W-:Y:S01]  /*1ee0*/  FMUL.FTZ R12, R7, R12 ;  /* 0x0000000c070c7220 */ /* 0x000fe20000410000 */
[----:B------:R-:W-:Y:S01]  /*1ef0*/  FMUL.FTZ R44, R47, -1.4426950216293334961 ;  /* 0xbfb8aa3b2f2c7820 */ /* 0x000fe20000410000 */
[----:B------:R-:W-:Y:S01]  /*1f00*/  FMUL.FTZ R55, R8, R55 ;  /* 0x0000003708377220 */ /* 0x000fe20000410000 */
[----:B------:R-:W-:Y:S01]  /*1f10*/  FMUL.FTZ R54, R7, R54 ;  /* 0x0000003607367220 */ /* 0x000fe20000410000 */
[----:B------:R-:W-:Y:S01]  /*1f20*/  FFMA.FTZ R8, R3, R12, R5 ;  /* 0x0000000c03087223 */ /* 0x000fe20000010005 */
[----:B------:R-:W0:Y:S02]  /*1f30*/  MUFU.EX2 R56, R56 ;  /* 0x0000003800387308 */ /* 0x000e240000000800 */
[----:B------:R-:W-:Y:S01]  /*1f40*/  FFMA.FTZ R51, R4, R54, R6 ;  /* 0x0000003604337223 */ /* 0x000fe20000010006 */
[----:B------:R-:W-:Y:S01]  /*1f50*/  FMUL.FTZ R45, R8, -1.4426950216293334961 ;  /* 0xbfb8aa3b082d7820 */ /* 0x000fe20000410000 */
[----:B------:R-:W-:Y:S01]  /*1f60*/  FMUL.FTZ R53, R53, R43 ;  /* 0x0000002b35357220 */ /* 0x000fe20000410000 */
[----:B------:R-:W-:-:S03]  /*1f70*/  SHF.L.U32 R57, R57, 0x10, RZ ;  /* 0x0000001039397819 */ /* 0x000fc600000006ff */
[----:B------:R-:W1:Y:S01]  /*1f80*/  MUFU.EX2 R44, R44 ;  /* 0x0000002c002c7308 */ /* 0x000e620000000800 */
[----:B------:R-:W-:Y:S01]  /*1f90*/  FMUL.FTZ R13, R51, -1.4426950216293334961 ;  /* 0xbfb8aa3b330d7820 */ /* 0x000fe20000410000 */
[----:B------:R-:W-:-:S06]  /*1fa0*/  FMUL.FTZ R57, R57, R53 ;  /* 0x0000003539397220 */ /* 0x000fcc0000410000 */
[----:B------:R-:W1:Y:S01]  /*1fb0*/  MUFU.EX2 R45, R45 ;  /* 0x0000002d002d7308 */ /* 0x000e620000000800 */
[----:B------:R-:W-:-:S07]  /*1fc0*/  FFMA.FTZ R18, R10, R55, R9 ;  /* 0x000000370a127223 */ /* 0x000fce0000010009 */
[----:B------:R1:W1:Y:S01]  /*1fd0*/  MUFU.EX2 R53, R13 ;  /* 0x0000000d00357308 */ /* 0x0002620000000800 */
[CC--:B----4-:R-:W-:Y:S01]  /*1fe0*/  FMUL.FTZ R58, R0.reuse, R29.reuse ;  /* 0x0000001d003a7220 */ /* 0x0d0fe20000410000 */
[----:B------:R-:W-:Y:S01]  /*1ff0*/  FFMA.FTZ R48, R0, R29, R48 ;  /* 0x0000001d00307223 */ /* 0x000fe20000010030 */
[----:B------:R4:W-:Y:S04]  /*2000*/  STL [R1+0x114], R29 ;  /* 0x0001141d01007387 */ /* 0x0009e80000100800 */
[----:B----4-:R-:W4:Y:S04]  /*2010*/  LDL R29, [R1+0xc] ;  /* 0x00000c00011d7983 */ /* 0x010f280000100800 */
[----:B---3--:R3:W-:Y:S04]  /*2020*/  STL [R1+0x118], R27 ;  /* 0x0001181b01007387 */ /* 0x0087e80000100800 */
[----:B------:R-:W-:Y:S04]  /*2030*/  STL [R1+0x11c], R26 ;  /* 0x00011c1a01007387 */ /* 0x000fe80000100800 */
[----:B------:R-:W-:Y:S04]  /*2040*/  STL [R1+0x120], R30 ;  /* 0x0001201e01007387 */ /* 0x000fe80000100800 */
[----:B--2---:R-:W-:Y:S04]  /*2050*/  STL [R1+0x124], R31 ;  /* 0x0001241f01007387 */ /* 0x004fe80000100800 */
[----:B------:R-:W2:Y:S01]  /*2060*/  LDL R28, [R1+0x5c] ;  /* 0x00005c00011c7983 */ /* 0x000ea20000100800 */
[----:B------:R-:W-:Y:S01]  /*2070*/  FFMA.FTZ R52, R17, R58, R52 ;  /* 0x0000003a11347223 */ /* 0x000fe20000010034 */
[CC--:B------:R-:W-:Y:S01]  /*2080*/  FMUL.FTZ R58, R3.reuse, R55.reuse ;  /* 0x00000037033a7220 */ /* 0x0c0fe20000410000 */
[----:B------:R-:W-:Y:S01]  /*2090*/  FFMA.FTZ R48, R3, R55, R48 ;  /* 0x0000003703307223 */ /* 0x000fe20000010030 */
[----:B------:R-:W-:-:S02]  /*20a0*/  FMUL.FTZ R9, R2, R26 ;  /* 0x0000001a02097220 */ /* 0x000fc40000410000 */
[----:B------:R-:W-:Y:S01]  /*20b0*/  FFMA.FTZ R58, R10, R58, R52 ;  /* 0x0000003a0a3a7223 */ /* 0x000fe20000010034 */
[----:B0-----:R-:W-:Y:S01]  /*20c0*/  FADD.FTZ R52, R56, 1 ;  /* 0x3f80000038347421 */ /* 0x001fe20000010000 */
[----:B------:R-:W-:Y:S01]  /*20d0*/  FFMA.FTZ R48, R2, R26, R48 ;  /* 0x0000001a02307223 */ /* 0x000fe20000010030 */
[----:B-1----:R-:W-:Y:S01]  /*20e0*/  FADD.FTZ R44, R44, 1 ;  /* 0x3f8000002c2c7421 */ /* 0x002fe20000010000 */
[----:B------:R-:W-:Y:S01]  /*20f0*/  FFMA.FTZ R58, R27, R9, R58 ;  /* 0x000000091b3a7223 */ /* 0x000fe2000001003a */
[-C--:B------:R-:W-:Y:S01]  /*2100*/  FMUL.FTZ R9, R4, R57.reuse ;  /* 0x0000003904097220 */ /* 0x080fe20000410000 */
[----:B------:R-:W-:Y:S01]  /*2110*/  FADD.FTZ R13, R50, R57 ;  /* 0x00000039320d7221 */ /* 0x000fe20000010000 */
[----:B------:R-:W0:Y:S01]  /*2120*/  MUFU.RCP R52, R52 ;  /* 0x0000003400347308 */ /* 0x000e220000001000 */
[-C--:B------:R-:W-:Y:S01]  /*2130*/  FFMA.FTZ R59, R11, R57.reuse, R46 ;  /* 0x000000390b3b7223 */ /* 0x080fe2000001002e */
[----:B------:R-:W-:Y:S01]  /*2140*/  FFMA.FTZ R50, R4, R57, R48 ;  /* 0x0000003904327223 */ /* 0x000fe20000010030 */
[----:B------:R-:W-:Y:S01]  /*2150*/  FADD.FTZ R45, R45, 1 ;  /* 0x3f8000002d2d7421 */ /* 0x000fe20000010000 */
[----:B------:R-:W-:Y:S01]  /*2160*/  FFMA.FTZ R11, R11, R9, R58 ;  /* 0x000000090b0b7223 */ /* 0x000fe2000001003a */
[----:B------:R-:W-:-:S03]  /*2170*/  PRMT R9, R30, 0x7632, R9 ;  /* 0x000076321e097816 */ /* 0x000fc60000000009 */
[----:B------:R1:W3:Y:S01]  /*2180*/  MUFU.RCP R57, R44 ;  /* 0x0000002c00397308 */ /* 0x0002e20000001000 */
[----:B------:R-:W-:Y:S01]  /*2190*/  FADD.FTZ R53, R53, 1 ;  /* 0x3f80000035357421 */ /* 0x000fe20000010000 */
[--C-:B------:R-:W-:Y:S01]  /*21a0*/  FADD.FTZ R17, R60, R55.reuse ;  /* 0x000000373c117221 */ /* 0x100fe20000010000 */
[----:B------:R-:W-:Y:S02]  /*21b0*/  PRMT R55, R31, 0x7632, R55 ;  /* 0x000076321f377816 */ /* 0x000fe40000000037 */
[----:B------:R-:W-:-:S03]  /*21c0*/  SHF.L.U32 R9, R9, 0x10, RZ ;  /* 0x0000001009097819 */ /* 0x000fc600000006ff */
[----:B------:R3:W3:Y:S01]  /*21d0*/  MUFU.RCP R46, R45 ;  /* 0x0000002d002e7308 */ /* 0x0006e20000001000 */
[----:B------:R-:W-:Y:S02]  /*21e0*/  IADD3 R42, P0, R22, UR14, RZ ;  /* 0x0000000e162a7c10 */ /* 0x000fe4000ff1e0ff */
[----:B------:R-:W-:-:S05]  /*21f0*/  SHF.L.U32 R55, R55, 0x10, RZ ;  /* 0x0000001037377819 */ /* 0x000fca00000006ff */
[----:B------:R-:W3:Y:S01]  /*2200*/  MUFU.RCP R56, R53 ;  /* 0x0000003500387308 */ /* 0x000ee20000001000 */
[----:B------:R-:W-:Y:S01]  /*2210*/  IADD3.X R43, R19, UR15, RZ, P0, !PT ;  /* 0x0000000f132b7c10 */ /* 0x000fe200087fe4ff */
[C---:B------:R-:W-:Y:S01]  /*2220*/  FADD.FTZ R9, -R14.reuse, R9 ;  /* 0x000000090e097221 */ /* 0x040fe20000010100 */
[----:B-1----:R-:W-:Y:S01]  /*2230*/  IADD3 R44, P0, R23, UR16, RZ ;  /* 0x00000010172c7c10 */ /* 0x002fe2000ff1e0ff */
[----:B------:R-:W-:Y:S01]  /*2240*/  FADD.FTZ R55, -R14, R55 ;  /* 0x000000370e377221 */ /* 0x000fe20000010100 */
[----:B0-----:R-:W-:Y:S01]  /*2250*/  FADD.FTZ R58, -R52, 1 ;  /* 0x3f800000343a7421 */ /* 0x001fe20000010100 */
[----:B------:R-:W-:Y:S01]  /*2260*/  FMUL.FTZ R60, R7, R9 ;  /* 0x00000009073c7220 */ /* 0x000fe20000410000 */
[----:B---3--:R-:W-:Y:S01]  /*2270*/  IADD3.X R45, R16, UR17, RZ, P0, !PT ;  /* 0x00000011102d7c10 */ /* 0x008fe200087fe4ff */
[----:B------:R-:W-:Y:S01]  /*2280*/  FADD.FTZ R9, -R57, 1 ;  /* 0x3f80000039097421 */ /* 0x000fe20000010100 */
[----:B------:R-:W-:Y:S01]  /*2290*/  FMUL.FTZ R16, R7, R55 ;  /* 0x0000003707107220 */ /* 0x000fe20000410000 */
[----:B------:R-:W-:Y:S01]  /*22a0*/  FFMA.FTZ R49, R49, R58, 1 ;  /* 0x3f80000031317423 */ /* 0x000fe2000001003a */
[----:B------:R-:W-:Y:S01]  /*22b0*/  FADD.FTZ R58, -R46, 1 ;  /* 0x3f8000002e3a7421 */ /* 0x000fe20000010100 */
[----:B------:R-:W-:Y:S01]  /*22c0*/  FFMA.FTZ R47, R47, R9, 1 ;  /* 0x3f8000002f2f7423 */ /* 0x000fe20000010009 */
[----:B------:R-:W-:Y:S01]  /*22d0*/  FFMA.FTZ R9, R4, R16, R6 ;  /* 0x0000001004097223 */ /* 0x000fe20000010006 */
[----:B------:R-:W-:Y:S01]  /*22e0*/  SHF.L.U32 R10, R31, 0x10, RZ ;  /* 0x000000101f0a7819 */ /* 0x000fe200000006ff */
[----:B------:R-:W-:Y:S01]  /*22f0*/  FMUL.FTZ R52, R52, R49 ;  /* 0x0000003134347220 */ /* 0x000fe20000410000 */
[----:B------:R-:W-:Y:S01]  /*2300*/  FFMA.FTZ R8, R8, R58, 1 ;  /* 0x3f80000008087423 */ /* 0x000fe2000001003a */
[----:B------:R-:W-:Y:S01]  /*2310*/  FADD.FTZ R49, -R56, 1 ;  /* 0x3f80000038317421 */ /* 0x000fe20000010100 */
[----:B------:R-:W-:Y:S01]  /*2320*/  FMUL.FTZ R58, R9, -1.4426950216293334961 ;  /* 0xbfb8aa3b093a7820 */ /* 0x000fe20000410000 */
[----:B------:R-:W-:Y:S01]  /*2330*/  FMUL.FTZ R47, R57, R47 ;  /* 0x0000002f392f7220 */ /* 0x000fe20000410000 */
[----:B------:R-:W-:Y:S01]  /*2340*/  FADD.FTZ R10, -R14, R10 ;  /* 0x0000000a0e0a7221 */ /* 0x000fe20000010100 */
[----:B------:R-:W-:Y:S01]  /*2350*/  FFMA.FTZ R57, R51, R49, 1 ;  /* 0x3f80000033397423 */ /* 0x000fe20000010031 */
[----:B------:R-:W-:Y:S01]  /*2360*/  SHF.L.U32 R49, R32, 0x10, RZ ;  /* 0x0000001020317819 */ /* 0x000fe200000006ff */
[----:B------:R0:W-:Y:S01]  /*2370*/  MUFU.EX2 R51, R58 ;  /* 0x0000003a00337308 */ /* 0x0001e20000000800 */
[----:B------:R-:W-:Y:S01]  /*2380*/  FMUL.FTZ R23, R7, R10 ;  /* 0x0000000a07177220 */ /* 0x000fe20000410000 */
[----:B------:R-:W3:Y:S01]  /*2390*/  LDG.E.64.CONSTANT R42, desc[UR12][R42.64] ;  /* 0x0000000c2a2a7981 */ /* 0x000ee2000c1e9b00 */
[----:B------:R-:W-:Y:S01]  /*23a0*/  FMUL.FTZ R61, R15, -1.4426950216293334961 ;  /* 0xbfb8aa3b0f3d7820 */ /* 0x000fe20000410000 */
[----:B------:R-:W-:Y:S01]  /*23b0*/  FMUL.FTZ R25, R49, R52 ;  /* 0x0000003431197220 */ /* 0x000fe20000410000 */
[----:B------:R-:W-:Y:S01]  /*23c0*/  UIADD3 UR9, UP0, UR9, 0x3, URZ ;  /* 0x0000000309097890 */ /* 0x000fe2000ff1e03f */
[----:B------:R-:W3:Y:S01]  /*23d0*/  LDG.E.64.CONSTANT R44, desc[UR12][R44.64] ;  /* 0x0000000c2c2c7981 */ /* 0x000ee2000c1e9b00 */
[----:B------:R-:W-:Y:S01]  /*23e0*/  ULDC.64 UR14, c[0x0][0x258] ;  /* 0x00009600000e7ab9 */ /* 0x000fe20000000a00 */
[----:B0-----:R-:W-:-:S02]  /*23f0*/  SHF.L.U32 R58, R33, 0x10, RZ ;  /* 0x00000010213a7819 */ /* 0x001fc400000006ff */
[----:B------:R-:W-:Y:S03]  /*2400*/  STL [R1+0x50], R23 ;  /* 0x0000501701007387 */ /* 0x000fe60000100800 */
[----:B------:R-:W-:Y:S01]  /*2410*/  FMUL.FTZ R21, R58, R47 ;  /* 0x0000002f3a157220 */ /* 0x000fe20000410000 */
[----:B------:R-:W-:Y:S04]  /*2420*/  STL [R1+0x128], R32 ;  /* 0x0001282001007387 */ /* 0x000fe80000100800 */
[----:B------:R-:W-:Y:S04]  /*2430*/  STL [R1+0x18], R25 ;  /* 0x0000181901007387 */ /* 0x000fe80000100800 */
[----:B------:R-:W-:Y:S04]  /*2440*/  STL [R1+0x12c], R33 ;  /* 0x00012c2101007387 */ /* 0x000fe80000100800 */
[----:B------:R-:W-:Y:S04]  /*2450*/  STL [R1+0x14], R21 ;  /* 0x0000141501007387 */ /* 0x000fe80000100800 */
[----:B--2---:R-:W-:Y:S04]  /*2460*/  STL [R1+0x130], R28 ;  /* 0x0001301c01007387 */ /* 0x004fe80000100800 */
[----:B------:R-:W2:Y:S01]  /*2470*/  LDL R27, [R1+0x10] ;  /* 0x00001000011b7983 */ /* 0x000ea20000100800 */
[----:B------:R-:W-:Y:S01]  /*2480*/  FFMA.FTZ R10, R3, R60, R5 ;  /* 0x0000003c030a7223 */ /* 0x000fe20000010005 */
[----:B----4-:R-:W-:-:S03]  /*2490*/  FFMA.FTZ R48, R2, R23, R29 ;  /* 0x0000001702307223 */ /* 0x010fc6000001001d */
[----:B------:R-:W-:Y:S01]  /*24a0*/  FMUL.FTZ R55, R10, -1.4426950216293334961 ;  /* 0xbfb8aa3b0a377820 */ /* 0x000fe20000410000 */
[----:B------:R-:W-:Y:S01]  /*24b0*/  FMUL.FTZ R53, R48, -1.4426950216293334961 ;  /* 0xbfb8aa3b30357820 */ /* 0x000fe20000410000 */
[----:B------:R-:W0:Y:S01]  /*24c0*/  MUFU.EX2 R61, R61 ;  /* 0x0000003d003d7308 */ /* 0x000e220000000800 */
[----:B------:R-:W-:-:S07]  /*24d0*/  PRMT R52, R32, 0x7632, R52 ;  /* 0x0000763220347816 */ /* 0x000fce0000000034 */
[----:B------:R-:W1:Y:S08]  /*24e0*/  MUFU.EX2 R55, R55 ;  /* 0x0000003700377308 */ /* 0x000e700000000800 */
[----:B------:R-:W4:Y:S01]  /*24f0*/  MUFU.EX2 R53, R53 ;  /* 0x0000003500357308 */ /* 0x000f220000000800 */
[----:B------:R-:W-:Y:S01]  /*2500*/  SHF.L.U32 R52, R52, 0x10, RZ ;  /* 0x0000001034347819 */ /* 0x000fe200000006ff */
[----:B------:R-:W-:Y:S01]  /*2510*/  FMUL.FTZ R8, R46, R8 ;  /* 0x000000082e087220 */ /* 0x000fe20000410000 */
[----:B------:R-:W-:Y:S01]  /*2520*/  FMUL.FTZ R57, R56, R57 ;  /* 0x0000003938397220 */ /* 0x000fe20000410000 */
[----:B0-----:R-:W-:-:S02]  /*2530*/  FADD.FTZ R56, R61, 1 ;  /* 0x3f8000003d387421 */ /* 0x001fc40000010000 */
[----:B------:R-:W-:Y:S01]  /*2540*/  FMUL.FTZ R52, R52, R8 ;  /* 0x0000000834347220 */ /* 0x000fe20000410000 */
[----:B-1----:R-:W-:-:S03]  /*2550*/  FADD.FTZ R8, R55, 1 ;  /* 0x3f80000037087421 */ /* 0x002fc60000010000 */
[----:B------:R-:W0:Y:S01]  /*2560*/  MUFU.RCP R56, R56 ;  /* 0x0000003800387308 */ /* 0x000e220000001000 */
[----:B------:R-:W-:Y:S01]  /*2570*/  PRMT R49, R33, 0x7632, R49 ;  /* 0x0000763221317816 */ /* 0x000fe20000000031 */
[CC--:B------:R-:W-:Y:S01]  /*2580*/  FFMA.FTZ R50, R0.reuse, R25.reuse, R50 ;  /* 0x0000001900327223 */ /* 0x0c0fe20000010032 */
[----:B----4-:R-:W-:Y:S01]  /*2590*/  FADD.FTZ R58, R53, 1 ;  /* 0x3f800000353a7421 */ /* 0x010fe20000010000 */
[----:B------:R-:W-:-:S04]  /*25a0*/  FMUL.FTZ R53, R0, R25 ;  /* 0x0000001900357220 */ /* 0x000fc80000410000 */
[----:B------:R-:W1:Y:S01]  /*25b0*/  MUFU.RCP R8, R8 ;  /* 0x0000000800087308 */ /* 0x000e620000001000 */
[-C--:B------:R-:W-:Y:S01]  /*25c0*/  FMUL.FTZ R55, R3, R52.reuse ;  /* 0x0000003403377220 */ /* 0x080fe20000410000 */
[----:B------:R-:W-:Y:S01]  /*25d0*/  SHF.L.U32 R49, R49, 0x10, RZ ;  /* 0x0000001031317819 */ /* 0x000fe200000006ff */
[----:B------:R-:W-:Y:S01]  /*25e0*/  FFMA.FTZ R53, R28, R53, R11 ;  /* 0x000000351c357223 */ /* 0x000fe2000001000b */
[----:B------:R-:W-:-:S04]  /*25f0*/  FFMA.FTZ R50, R3, R52, R50 ;  /* 0x0000003403327223 */ /* 0x000fc80000010032 */
[----:B------:R-:W4:Y:S01]  /*2600*/  MUFU.RCP R58, R58 ;  /* 0x0000003a003a7308 */ /* 0x000f220000001000 */
[C---:B------:R-:W-:Y:S01]  /*2610*/  FFMA.FTZ R11, R12.reuse, R52, R18 ;  /* 0x000000340c0b7223 */ /* 0x040fe20000010012 */
[----:B------:R-:W-:Y:S01]  /*2620*/  FFMA.FTZ R53, R12, R55, R53 ;  /* 0x000000370c357223 */ /* 0x000fe20000010035 */
[C---:B------:R-:W-:Y:S01]  /*2630*/  FMUL.FTZ R12, R2.reuse, R21 ;  /* 0x00000015020c7220 */ /* 0x040fe20000410000 */
[----:B------:R-:W-:Y:S01]  /*2640*/  FADD.FTZ R51, R51, 1 ;  /* 0x3f80000033337421 */ /* 0x000fe20000010000 */
[----:B------:R-:W-:Y:S01]  /*2650*/  FMUL.FTZ R49, R49, R57 ;  /* 0x0000003931317220 */ /* 0x000fe20000410000 */
[----:B------:R-:W-:Y:S01]  /*2660*/  FFMA.FTZ R55, R2, R21, R50 ;  /* 0x0000001502377223 */ /* 0x000fe20000010032 */
[----:B------:R-:W-:Y:S01]  /*2670*/  FADD.FTZ R17, R17, R52 ;  /* 0x0000003411117221 */ /* 0x000fe20000010000 */
[----:B------:R-:W-:Y:S01]  /*2680*/  FFMA.FTZ R53, R24, R12, R53 ;  /* 0x0000000c18357223 */ /* 0x000fe20000010035 */
[----:B------:R4:W3:Y:S01]  /*2690*/  MUFU.RCP R52, R51 ;  /* 0x0000003300347308 */ /* 0x0008e20000001000 */
[-C--:B------:R-:W-:Y:S01]  /*26a0*/  FFMA.FTZ R12, R54, R49.reuse, R59 ;  /* 0x00000031360c7223 */ /* 0x080fe2000001003b */
[----:B------:R-:W-:Y:S01]  /*26b0*/  FADD.FTZ R13, R13, R49 ;  /* 0x000000310d0d7221 */ /* 0x000fe20000010000 */
[CC--:B------:R-:W-:Y:S01]  /*26c0*/  FFMA.FTZ R55, R4.reuse, R49.reuse, R55 ;  /* 0x0000003104377223 */ /* 0x0c0fe20000010037 */
[----:B------:R-:W-:Y:S01]  /*26d0*/  FMUL.FTZ R49, R4, R49 ;  /* 0x0000003104317220 */ /* 0x000fe20000410000 */
[----:B0-----:R-:W-:-:S03]  /*26e0*/  FADD.FTZ R50, -R56, 1 ;  /* 0x3f80000038327421 */ /* 0x001fc60000010100 */
[----:B------:R-:W-:Y:S01]  /*26f0*/  FFMA.FTZ R54, R54, R49, R53 ;  /* 0x0000003136367223 */ /* 0x000fe20000010035 */
[----:B-1----:R-:W-:Y:S01]  /*2700*/  FADD.FTZ R49, -R8, 1 ;  /* 0x3f80000008317421 */ /* 0x002fe20000010100 */
[----:B----4-:R-:W-:Y:S01]  /*2710*/  FADD.FTZ R51, -R58, 1 ;  /* 0x3f8000003a337421 */ /* 0x010fe20000010100 */
[----:B------:R-:W-:Y:S02]  /*2720*/  FFMA.FTZ R50, R15, R50, 1 ;  /* 0x3f8000000f327423 */ /* 0x000fe40000010032 */
[----:B------:R-:W-:Y:S01]  /*2730*/  FFMA.FTZ R49, R10, R49, 1 ;  /* 0x3f8000000a317423 */ /* 0x000fe20000010031 */
[----:B------:R-:W-:Y:S01]  /*2740*/  FFMA.FTZ R51, R48, R51, 1 ;  /* 0x3f80000030337423 */ /* 0x000fe20000010033 */
[----:B------:R-:W-:Y:S01]  /*2750*/  SHF.L.U32 R10, R35, 0x10, RZ ;  /* 0x00000010230a7819 */ /* 0x000fe200000006ff */
[----:B------:R-:W-:Y:S01]  /*2760*/  FMUL.FTZ R56, R56, R50 ;  /* 0x0000003238387220 */ /* 0x000fe20000410000 */
[C---:B------:R-:W-:Y:S02]  /*2770*/  SHF.L.U32 R15, R34.reuse, 0x10, RZ ;  /* 0x00000010220f7819 */ /* 0x040fe400000006ff */
[----:B------:R-:W-:Y:S01]  /*2780*/  PRMT R50, R34, 0x7632, R50 ;  /* 0x0000763222327816 */ /* 0x000fe20000000032 */
[----:B------:R-:W-:Y:S01]  /*2790*/  FMUL.FTZ R58, R58, R51 ;  /* 0x000000333a3a7220 */ /* 0x000fe20000410000 */
[----:B---3--:R-:W-:Y:S01]  /*27a0*/  FADD.FTZ R51, -R52, 1 ;  /* 0x3f80000034337421 */ /* 0x008fe20000010100 */
[----:B------:R-:W-:Y:S01]  /*27b0*/  FADD.FTZ R48, -R14, R10 ;  /* 0x0000000a0e307221 */ /* 0x000fe20000010100 */
[----:B------:R-:W-:Y:S01]  /*27c0*/  IADD3 R46, P0, R22, UR16, RZ ;  /* 0x00000010162e7c10 */ /* 0x000fe2000ff1e0ff */
[----:B------:R-:W-:Y:S01]  /*27d0*/  FADD.FTZ R15, -R14, R15 ;  /* 0x0000000f0e0f7221 */ /* 0x000fe20000010100 */
[----:B------:R-:W-:Y:S01]  /*27e0*/  SHF.L.U32 R10, R50, 0x10, RZ ;  /* 0x00000010320a7819 */ /* 0x000fe200000006ff */
[----:B------:R-:W-:Y:S01]  /*27f0*/  FFMA.FTZ R51, R9, R51, 1 ;  /* 0x3f80000009337423 */ /* 0x000fe20000010033 */
[----:B------:R-:W-:Y:S01]  /*2800*/  IADD3.X R47, R19, UR17, RZ, P0, !PT ;  /* 0x00000011132f7c10 */ /* 0x000fe200087fe4ff */
[----:B------:R-:W-:Y:S01]  /*2810*/  FMUL.FTZ R22, R7, R15 ;  /* 0x0000000f07167220 */ /* 0x000fe20000410000 */
[----:B------:R-:W-:Y:S01]  /*2820*/  PRMT R9, R35, 0x7632, R9 ;  /* 0x0000763223097816 */ /* 0x000fe20000000009 */
[----:B------:R-:W-:Y:S01]  /*2830*/  FMUL.FTZ R19, R7, R48 ;  /* 0x0000003007137220 */ /* 0x000fe20000410000 */
[----:B------:R-:W-:Y:S01]  /*2840*/  FADD.FTZ R10, -R14, R10 ;  /* 0x0000000a0e0a7221 */ /* 0x000fe20000010100 */
[----:B------:R-:W-:Y:S01]  /*2850*/  PRMT R50, R36, 0x7632, R50 ;  /* 0x0000763224327816 */ /* 0x000fe20000000032 */
[----:B------:R-:W-:Y:S01]  /*2860*/  FMUL.FTZ R8, R8, R49 ;  /* 0x0000003108087220 */ /* 0x000fe20000410000 */
[----:B------:R-:W-:Y:S01]  /*2870*/  SHF.L.U32 R9, R9, 0x10, RZ ;  /* 0x0000001009097819 */ /* 0x000fe200000006ff */
[----:B------:R-:W-:Y:S01]  /*2880*/  FFMA.FTZ R48, R2, R19, R29 ;  /* 0x0000001302307223 */ /* 0x000fe2000001001d */
[----:B------:R-:W-:Y:S01]  /*2890*/  FMUL.FTZ R10, R7, R10 ;  /* 0x0000000a070a7220 */ /* 0x000fe20000410000 */
[----:B------:R-:W-:Y:S01]  /*28a0*/  SHF.L.U32 R50, R50, 0x10, RZ ;  /* 0x0000001032327819 */ /* 0x000fe200000006ff */
[----:B------:R-:W-:Y:S01]  /*28b0*/  FMUL.FTZ R52, R52, R51 ;  /* 0x0000003334347220 */ /* 0x000fe20000410000 */
[----:B------:R-:W-:Y:S01]  /*28c0*/  FMUL.FTZ R57, R48, -1.4426950216293334961 ;  /* 0xbfb8aa3b30397820 */ /* 0x000fe20000410000 */
[----:B------:R-:W-:Y:S01]  /*28d0*/  FFMA.FTZ R49, R3, R10, R5 ;  /* 0x0000000a03317223 */ /* 0x000fe20000010005 */
[----:B------:R-:W-:Y:S01]  /*28e0*/  FADD.FTZ R9, -R14, R9 ;  /* 0x000000090e097221 */ /* 0x000fe20000010100 */
[----:B------:R-:W-:Y:S01]  /*28f0*/  FMUL.FTZ R50, R50, R8 ;  /* 0x0000000832327220 */ /* 0x000fe20000410000 */
[----:B------:R-:W-:Y:S01]  /*2900*/  PRMT R61, R37, 0x7632, R61 ;  /* 0x00007632253d7816 */ /* 0x000fe2000000003d */
[----:B------:R-:W-:Y:S01]  /*2910*/  FMUL.FTZ R59, R49, -1.4426950216293334961 ;  /* 0xbfb8aa3b313b7820 */ /* 0x000fe20000410000 */
[----:B------:R-:W-:Y:S01]  /*2920*/  FMUL.FTZ R9, R7, R9 ;  /* 0x0000000907097220 */ /* 0x000fe20000410000 */
[----:B------:R-:W0:Y:S01]  /*2930*/  MUFU.EX2 R57, R57 ;  /* 0x0000003900397308 */ /* 0x000e220000000800 */
[----:B------:R-:W-:Y:S01]  /*2940*/  SHF.L.U32 R8, R36, 0x10, RZ ;  /* 0x0000001024087819 */ /* 0x000fe200000006ff */
[----:B------:R-:W3:Y:S01]  /*2950*/  LDG.E.64.CONSTANT R46, desc[UR12][R46.64] ;  /* 0x0000000c2e2e7981 */ /* 0x000ee2000c1e9b00 */
[----:B------:R-:W-:Y:S01]  /*2960*/  FFMA.FTZ R51, R4, R9, R6 ;  /* 0x0000000904337223 */ /* 0x000fe20000010006 */
[----:B------:R-:W-:-:S02]  /*2970*/  SHF.L.U32 R61, R61, 0x10, RZ ;  /* 0x000000103d3d7819 */ /* 0x000fc400000006ff */
[----:B------:R-:W-:Y:S02]  /*2980*/  FMUL.FTZ R56, R8, R56 ;  /* 0x0000003808387220 */ /* 0x000fe40000410000 */
[----:B------:R-:W1:Y:S01]  /*2990*/  MUFU.EX2 R59, R59 ;  /* 0x0000003b003b7308 */ /* 0x000e620000000800 */
[----:B------:R-:W-:Y:S01]  /*29a0*/  FMUL.FTZ R8, R51, -1.4426950216293334961 ;  /* 0xbfb8aa3b33087820 */ /* 0x000fe20000410000 */
[----:B------:R-:W-:Y:S01]  /*29b0*/  FMUL.FTZ R52, R61, R52 ;  /* 0x000000343d347220 */ /* 0x000fe20000410000 */
[----:B------:R-:W-:-:S05]  /*29c0*/  FMUL.FTZ R61, R0, R56 ;  /* 0x00000038003d7220 */ /* 0x000fca0000410000 */
[----:B------:R-:W4:Y:S01]  /*29d0*/  MUFU.EX2 R8, R8 ;  /* 0x0000000800087308 */ /* 0x000f220000000800 */
[----:B------:R-:W-:Y:S01]  /*29e0*/  FFMA.FTZ R61, R20, R61, R54 ;  /* 0x0000003d143d7223 */ /* 0x000fe20000010036 */
[----:B0-----:R-:W-:Y:S01]  /*29f0*/  FADD.FTZ R54, R57, 1 ;  /* 0x3f80000039367421 */ /* 0x001fe20000010000 */
[----:B------:R-:W-:-:S04]  /*2a00*/  FMUL.FTZ R57, R3, R50 ;  /* 0x0000003203397220 */ /* 0x000fc80000410000 */
[C---:B------:R-:W-:Y:S01]  /*2a10*/  FFMA.FTZ R57, R60.reuse, R57, R61 ;  /* 0x000000393c397223 */ /* 0x040fe2000001003d */
[----:B-1----:R-:W-:Y:S01]  /*2a20*/  FADD.FTZ R59, R59, 1 ;  /* 0x3f8000003b3b7421 */ /* 0x002fe20000010000 */
[----:B------:R-:W-:Y:S01]  /*2a30*/  SHF.L.U32 R61, R37, 0x10, RZ ;  /* 0x00000010253d7819 */ /* 0x000fe200000006ff */
[----:B------:R-:W-:Y:S01]  /*2a40*/  FFMA.FTZ R11, R60, R50, R11 ;  /* 0x000000323c0b7223 */ /* 0x000fe2000001000b */
[----:B------:R-:W-:-:S03]  /*2a50*/  FFMA.FTZ R60, R0, R56, R55 ;  /* 0x00000038003c7223 */ /* 0x000fc60000010037 */
[----:B------:R-:W-:Y:S01]  /*2a60*/  MUFU.RCP R59, R59 ;  /* 0x0000003b003b7308 */ /* 0x000fe20000001000 */
[----:B------:R-:W-:Y:S01]  /*2a70*/  FMUL.FTZ R55, R61, R58 ;  /* 0x0000003a3d377220 */ /* 0x000fe20000410000 */
[----:B----4-:R-:W-:Y:S01]  /*2a80*/  FADD.FTZ R58, R8, 1 ;  /* 0x3f800000083a7421 */ /* 0x010fe20000010000 */
[----:B------:R-:W-:-:S05]  /*2a90*/  FFMA.FTZ R60, R3, R50, R60 ;  /* 0x00000032033c7223 */ /* 0x000fca000001003c */
[----:B------:R-:W0:Y:S01]  /*2aa0*/  MUFU.RCP R54, R54 ;  /* 0x0000003600367308 */ /* 0x000e220000001000 */
[----:B------:R-:W-:Y:S01]  /*2ab0*/  FADD.FTZ R8, R17, R50 ;  /* 0x0000003211087221 */ /* 0x000fe20000010000 */
[CC--:B------:R-:W-:Y:S01]  /*2ac0*/  FMUL.FTZ R50, R2.reuse, R55.reuse ;  /* 0x0000003702327220 */ /* 0x0c0fe20000410000 */
[----:B------:R-:W-:Y:S01]  /*2ad0*/  FFMA.FTZ R60, R2, R55, R60 ;  /* 0x00000037023c7223 */ /* 0x000fe2000001003c */
[----:B------:R-:W-:-:S04]  /*2ae0*/  FADD.FTZ R17, R13, R52 ;  /* 0x000000340d117221 */ /* 0x000fc80000010000 */
[----:B------:R-:W1:Y:S01]  /*2af0*/  MUFU.RCP R58, R58 ;  /* 0x0000003a003a7308 */ /* 0x000e620000001000 */
[----:B------:R-:W-:Y:S01]  /*2b00*/  FFMA.FTZ R57, R23, R50, R57 ;  /* 0x0000003217397223 */ /* 0x000fe20000010039 */
[-C--:B------:R-:W-:Y:S01]  /*2b10*/  FMUL.FTZ R50, R4, R52.reuse ;  /* 0x0000003404327220 */ /* 0x080fe20000410000 */
[-C--:B------:R-:W-:Y:S01]  /*2b20*/  FFMA.FTZ R12, R16, R52.reuse, R12 ;  /* 0x00000034100c7223 */ /* 0x080fe2000001000c */
[----:B------:R-:W-:Y:S02]  /*2b30*/  FFMA.FTZ R52, R4, R52, R60 ;  /* 0x0000003404347223 */ /* 0x000fe4000001003c */
[----:B------:R-:W-:Y:S01]  /*2b40*/  FFMA.FTZ R57, R16, R50, R57 ;  /* 0x0000003210397223 */ /* 0x000fe20000010039 */
[----:B0-----:R-:W-:-:S04]  /*2b50*/  FADD.FTZ R50, -R54, 1 ;  /* 0x3f80000036327421 */ /* 0x001fc80000010100 */
[----:B------:R-:W-:Y:S01]  /*2b60*/  FFMA.FTZ R50, R48, R50, 1 ;  /* 0x3f80000030327423 */ /* 0x000fe20000010032 */
[----:B------:R-:W-:Y:S01]  /*2b70*/  PRMT R61, R40, 0x7632, R61 ;  /* 0x00007632283d7816 */ /* 0x000fe2000000003d */
[C---:B-1----:R-:W-:Y:S01]  /*2b80*/  FADD.FTZ R48, -R58.reuse, 1 ;  /* 0x3f8000003a307421 */ /* 0x042fe20000010100 */
[----:B------:R-:W-:Y:S03]  /*2b90*/  STL [R1+0x134], R25 ;  /* 0x0001341901007387 */ /* 0x000fe60000100800 */
[----:B------:R-:W-:Y:S01]  /*2ba0*/  FFMA.FTZ R48, R51, R48, 1 ;  /* 0x3f80000033307423 */ /* 0x000fe20000010030 */
[----:B------:R-:W-:Y:S01]  /*2bb0*/  SHF.L.U32 R61, R61, 0x10, RZ ;  /* 0x000000103d3d7819 */ /* 0x000fe200000006ff */
[----:B------:R-:W-:Y:S02]  /*2bc0*/  STL [R1+0x138], R24 ;  /* 0x0001381801007387 */ /* 0x000fe40000100800 */
[----:B------:R-:W-:-:S02]  /*2bd0*/  FMUL.FTZ R58, R58, R48 ;  /* 0x000000303a3a7220 */ /* 0x000fc40000410000 */
[----:B------:R-:W-:Y:S04]  /*2be0*/  STL [R1+0x13c], R21 ;  /* 0x00013c1501007387 */ /* 0x000fe80000100800 */
[----:B------:R-:W-:Y:S04]  /*2bf0*/  STL [R1+0x40], R22 ;  /* 0x0000401601007387 */ /* 0x000fe80000100800 */
[----:B------:R-:W-:Y:S04]  /*2c00*/  STL [R1+0x3c], R19 ;  /* 0x00003c1301007387 */ /* 0x000fe80000100800 */
[----:B------:R0:W-:Y:S01]  /*2c10*/  STL [R1+0x20], R17 ;  /* 0x0000201101007387 */ /* 0x0001e20000100800 */
[----:B--2---:R-:W-:-:S04]  /*2c20*/  FFMA.FTZ R15, R0, R22, R27 ;  /* 0x00000016000f7223 */ /* 0x004fc8000001001b */
[----:B------:R-:W-:-:S06]  /*2c30*/  FMUL.FTZ R53, R15, -1.4426950216293334961 ;  /* 0xbfb8aa3b0f357820 */ /* 0x000fcc0000410000 */
[----:B------:R-:W1:Y:S02]  /*2c40*/  MUFU.EX2 R53, R53 ;  /* 0x0000003500357308 */ /* 0x000e640000000800 */
[----:B-1----:R-:W-:-:S06]  /*2c50*/  FADD.FTZ R53, R53, 1 ;  /* 0x3f80000035357421 */ /* 0x002fcc0000010000 */
[----:B------:R-:W1:Y:S02]  /*2c60*/  MUFU.RCP R53, R53 ;  /* 0x0000003500357308 */ /* 0x000e640000001000 */
[----:B-1----:R-:W-:-:S04]  /*2c70*/  FADD.FTZ R13, -R53, 1 ;  /* 0x3f800000350d7421 */ /* 0x002fc80000010100 */
[----:B------:R-:W-:Y:S01]  /*2c80*/  FFMA.FTZ R60, R15, R13, 1 ;  /* 0x3f8000000f3c7423 */ /* 0x000fe2000001000d */
[----:B------:R-:W-:Y:S01]  /*2c90*/  SHF.L.U32 R13, R38, 0x10, RZ ;  /* 0x00000010260d7819 */ /* 0x000fe200000006ff */
[----:B------:R-:W-:-:S04]  /*2ca0*/  FADD.FTZ R15, -R59, 1 ;  /* 0x3f8000003b0f7421 */ /* 0x000fc80000010100 */
[----:B------:R-:W-:Y:S01]  /*2cb0*/  FFMA.FTZ R15, R49, R15, 1 ;  /* 0x3f800000310f7423 */ /* 0x000fe2000001000f */
[----:B------:R-:W-:Y:S01]  /*2cc0*/  FADD.FTZ R49, -R14, R13 ;  /* 0x0000000d0e317221 */ /* 0x000fe20000010100 */
[----:B------:R-:W-:-:S03]  /*2cd0*/  FMUL.FTZ R13, R54, R50 ;  /* 0x00000032360d7220 */ /* 0x000fc60000410000 */
[----:B------:R-:W-:Y:S01]  /*2ce0*/  FMUL.FTZ R18, R7, R49 ;  /* 0x0000003107127220 */ /* 0x000fe20000410000 */
[----:B------:R-:W-:Y:S01]  /*2cf0*/  SHF.L.U32 R54, R39, 0x10, RZ ;  /* 0x0000001027367819 */ /* 0x000fe200000006ff */
[----:B------:R-:W-:Y:S02]  /*2d00*/  FMUL.FTZ R15, R59, R15 ;  /* 0x0000000f3b0f7220 */ /* 0x000fe40000410000 */
[----:B------:R-:W-:Y:S02]  /*2d10*/  FFMA.FTZ R51, R0, R18, R27 ;  /* 0x0000001200337223 */ /* 0x000fe4000001001b */
[----:B------:R-:W-:Y:S02]  /*2d20*/  FADD.FTZ R48, -R14, R54 ;  /* 0x000000360e307221 */ /* 0x000fe40000010100 */
[----:B------:R-:W-:Y:S01]  /*2d30*/  FMUL.FTZ R49, R51, -1.4426950216293334961 ;  /* 0xbfb8aa3b33317820 */ /* 0x000fe20000410000 */
[----:B------:R-:W-:Y:S01]  /*2d40*/  PRMT R50, R41, 0x7632, R50 ;  /* 0x0000763229327816 */ /* 0x000fe20000000032 */
[----:B------:R-:W-:Y:S01]  /*2d50*/  FMUL.FTZ R61, R61, R15 ;  /* 0x0000000f3d3d7220 */ /* 0x000fe20000410000 */
[----:B0-----:R-:W-:Y:S01]  /*2d60*/  FMUL.FTZ R17, R7, R48 ;  /* 0x0000003007117220 */ /* 0x001fe20000410000 */
[----:B------:R0:W1:Y:S01]  /*2d70*/  MUFU.EX2 R15, R49 ;  /* 0x00000031000f7308 */ /* 0x0000620000000800 */
[----:B------:R-:W-:Y:S01]  /*2d80*/  SHF.L.U32 R50, R50, 0x10, RZ ;  /* 0x0000001032327819 */ /* 0x000fe200000006ff */
[----:B------:R-:W-:Y:S01]  /*2d90*/  FMUL.FTZ R53, R53, R60 ;  /* 0x0000003c35357220 */ /* 0x000fe20000410000 */
[----:B------:R-:W-:Y:S01]  /*2da0*/  SHF.L.U32 R54, R40, 0x10, RZ ;  /* 0x0000001028367819 */ /* 0x000fe200000006ff */
[----:B------:R-:W-:Y:S01]  /*2db0*/  FFMA.FTZ R48, R2, R17, R29 ;  /* 0x0000001102307223 */ /* 0x000fe2000001001d */
[----:B------:R-:W-:Y:S01]  /*2dc0*/  SHF.L.U32 R59, R41, 0x10, RZ ;  /* 0x00000010293b7819 */ /* 0x000fe200000006ff */
[----:B------:R-:W-:Y:S01]  /*2dd0*/  FMUL.FTZ R50, R50, R58 ;  /* 0x0000003a32327220 */ /* 0x000fe20000410000 */
[----:B0-----:R-:W-:Y:S01]  /*2de0*/  PRMT R49, R38, 0x7632, R49 ;  /* 0x0000763226317816 */ /* 0x001fe20000000031 */
[----:B------:R-:W-:Y:S01]  /*2df0*/  FMUL.FTZ R54, R54, R53 ;  /* 0x0000003536367220 */ /* 0x000fe20000410000 */
[----:B------:R-:W-:Y:S01]  /*2e00*/  FMUL.FTZ R58, R48, -1.4426950216293334961 ;  /* 0xbfb8aa3b303a7820 */ /* 0x000fe20000410000 */
[----:B------:R-:W-:Y:S01]  /*2e10*/  FMUL.FTZ R53, R59, R13 ;  /* 0x0000000d3b357220 */ /* 0x000fe20000410000 */
[----:B------:R-:W-:Y:S01]  /*2e20*/  SHF.L.U32 R49, R49, 0x10, RZ ;  /* 0x0000001031317819 */ /* 0x000fe200000006ff */
[----:B------:R-:W-:-:S03]  /*2e30*/  FMUL.FTZ R13, R0, R54 ;  /* 0x00000036000d7220 */ /* 0x000fc60000410000 */
[----:B------:R-:W0:Y:S01]  /*2e40*/  MUFU.EX2 R58, R58 ;  /* 0x0000003a003a7308 */ /* 0x000e220000000800 */
[----:B------:R-:W-:Y:S01]  /*2e50*/  FADD.FTZ R49, -R14, R49 ;  /* 0x000000310e317221 */ /* 0x000fe20000010100 */
[----:B------:R-:W-:Y:S01]  /*2e60*/  FFMA.FTZ R13, R22, R13, R57 ;  /* 0x0000000d160d7223 */ /* 0x000fe20000010039 */
[----:B------:R-:W-:Y:S01]  /*2e70*/  FMUL.FTZ R57, R3, R61 ;  /* 0x0000003d03397220 */ /* 0x000fe20000410000 */
[----:B-1----:R-:W-:Y:S01]  /*2e80*/  FADD.FTZ R15, R15, 1 ;  /* 0x3f8000000f0f7421 */ /* 0x002fe20000010000 */
[----:B------:R-:W-:Y:S02]  /*2e90*/  FMUL.FTZ R49, R7, R49 ;  /* 0x0000003107317220 */ /* 0x000fe40000410000 */
[C---:B------:R-:W-:Y:S02]  /*2ea0*/  FFMA.FTZ R57, R10.reuse, R57, R13 ;  /* 0x000000390a397223 */ /* 0x040fe4000001000d */
[----:B------:R1:W2:Y:S01]  /*2eb0*/  MUFU.RCP R13, R15 ;  /* 0x0000000f000d7308 */ /* 0x0002a20000001000 */
[----:B------:R-:W-:Y:S01]  /*2ec0*/  FFMA.FTZ R24, R10, R61, R11 ;  /* 0x0000003d0a187223 */ /* 0x000fe2000001000b */
[----:B------:R-:W-:Y:S01]  /*2ed0*/  FMUL.FTZ R10, R2, R53 ;  /* 0x00000035020a7220 */ /* 0x000fe20000410000 */
[----:B-1----:R-:W-:-:S03]  /*2ee0*/  FFMA.FTZ R15, R3, R49, R5 ;  /* 0x00000031030f7223 */ /* 0x002fc60000010005 */
[----:B------:R-:W-:Y:S01]  /*2ef0*/  FFMA.FTZ R10, R19, R10, R57 ;  /* 0x0000000a130a7223 */ /* 0x000fe20000010039 */
[----:B------:R-:W-:-:S04]  /*2f00*/  FMUL.FTZ R11, R15, -1.4426950216293334961 ;  /* 0xbfb8aa3b0f0b7820 */ /* 0x000fc80000410000 */
[----:B------:R0:W-:Y:S02]  /*2f10*/  MUFU.EX2 R57, R11 ;  /* 0x0000000b00397308 */ /* 0x0001e40000000800 */
[----:B0-----:R-:W-:-:S06]  /*2f20*/  FADD.FTZ R11, R58, 1 ;  /* 0x3f8000003a0b7421 */ /* 0x001fcc0000010000 */
[----:B------:R-:W0:Y:S01]  /*2f30*/  MUFU.RCP R11, R11 ;  /* 0x0000000b000b7308 */ /* 0x000e220000001000 */
[----:B------:R-:W-:Y:S01]  /*2f40*/  FFMA.FTZ R28, R9, R50, R12 ;  /* 0x00000032091c7223 */ /* 0x000fe2000001000c */
[----:B--2---:R-:W-:-:S04]  /*2f50*/  FADD.FTZ R12, -R13, 1 ;  /* 0x3f8000000d0c7421 */ /* 0x004fc80000010100 */
[----:B------:R-:W-:Y:S01]  /*2f60*/  FFMA.FTZ R51, R51, R12, 1 ;  /* 0x3f80000033337423 */ /* 0x000fe2000001000c */
[----:B------:R-:W-:Y:S01]  /*2f70*/  FADD.FTZ R25, R8, R61 ;  /* 0x0000003d08197221 */ /* 0x000fe20000010000 */
[----:B0-----:R-:W-:-:S04]  /*2f80*/  FADD.FTZ R12, -R11, 1 ;  /* 0x3f8000000b0c7421 */ /* 0x001fc80000010100 */
[----:B------:R-:W-:-:S04]  /*2f90*/  FFMA.FTZ R48, R48, R12, 1 ;  /* 0x3f80000030307423 */ /* 0x000fc8000001000c */
[----:B------:R-:W-:Y:S01]  /*2fa0*/  FMUL.FTZ R8, R11, R48 ;  /* 0x000000300b087220 */ /* 0x000fe20000410000 */
[----:B------:R-:W-:-:S05]  /*2fb0*/  SHF.L.U32 R11, R42, 0x10, RZ ;  /* 0x000000102a0b7819 */ /* 0x000fca00000006ff */
[----:B------:R-:W-:Y:S01]  /*2fc0*/  FADD.FTZ R11, -R14, R11 ;  /* 0x0000000b0e0b7221 */ /* 0x000fe20000010100 */
[----:B------:R-:W-:Y:S03]  /*2fd0*/  STL [R1+0x24], R18 ;  /* 0x0000241201007387 */ /* 0x000fe60000100800 */
[----:B------:R-:W-:Y:S01]  /*2fe0*/  FMUL.FTZ R16, R7, R11 ;  /* 0x0000000b07107220 */ /* 0x000fe20000410000 */
[----:B------:R-:W-:Y:S04]  /*2ff0*/  STL [R1+0x8], R17 ;  /* 0x0000081101007387 */ /* 0x000fe80000100800 */
[----:B------:R-:W-:Y:S04]  /*3000*/  STL [R1], R16 ;  /* 0x0000001001007387 */ /* 0x000fe80000100800 */
[----:B------:R-:W2:Y:S01]  /*3010*/  LDL.LU R21, [R1+0xb0] ;  /* 0x0000b00001157983 */ /* 0x000ea20000300800 */
[----:B------:R-:W-:Y:S01]  /*3020*/  FMUL.FTZ R58, R4, R50 ;  /* 0x00000032043a7220 */ /* 0x000fe20000410000 */
[----:B------:R-:W-:Y:S01]  /*3030*/  FADD.FTZ R57, R57, 1 ;  /* 0x3f80000039397421 */ /* 0x000fe20000010000 */
[----:B------:R-:W-:Y:S01]  /*3040*/  FFMA.FTZ R52, R0, R54, R52 ;  /* 0x0000003600347223 */ /* 0x000fe20000010034 */
[----:B------:R-:W4:Y:S01]  /*3050*/  LDL.LU R33, [R1+0x74] ;  /* 0x0000740001217983 */ /* 0x000f220000300800 */
[----:B------:R-:W-:Y:S01]  /*3060*/  FFMA.FTZ R10, R9, R58, R10 ;  /* 0x0000003a090a7223 */ /* 0x000fe2000001000a */
[----:B------:R-:W-:Y:S01]  /*3070*/  PRMT R9, R39, 0x7632, R9 ;  /* 0x0000763227097816 */ /* 0x000fe20000000009 */
[----:B------:R-:W-:Y:S01]  /*3080*/  FFMA.FTZ R61, R3, R61, R52 ;  /* 0x0000003d033d7223 */ /* 0x000fe20000010034 */
[----:B------:R-:W4:Y:S02]  /*3090*/  LDL.LU R32, [R1+0x78] ;  /* 0x0000780001207983 */ /* 0x000f240000300800 */
[----:B------:R-:W-:Y:S01]  /*30a0*/  SHF.L.U32 R9, R9, 0x10, RZ ;  /* 0x0000001009097819 */ /* 0x000fe200000006ff */
[----:B------:R-:W-:Y:S01]  /*30b0*/  FMUL.FTZ R52, R13, R51 ;  /* 0x000000330d347220 */ /* 0x000fe20000410000 */
[----:B------:R-:W4:Y:S03]  /*30c0*/  LDL.LU R31, [R1+0x6c] ;  /* 0x00006c00011f7983 */ /* 0x000f260000300800 */
[----:B------:R-:W-:Y:S01]  /*30d0*/  FADD.FTZ R60, -R14, R9 ;  /* 0x000000090e3c7221 */ /* 0x000fe20000010100 */
[----:B------:R-:W-:Y:S01]  /*30e0*/  FFMA.FTZ R51, R0, R16, R27 ;  /* 0x0000001000337223 */ /* 0x000fe2000001001b */
[----:B------:R-:W4:Y:S02]  /*30f0*/  LDL.LU R30, [R1+0x70] ;  /* 0x00007000011e7983 */ /* 0x000f240000300800 */
[----:B------:R-:W-:Y:S01]  /*3100*/  FMUL.FTZ R60, R7, R60 ;  /* 0x0000003c073c7220 */ /* 0x000fe20000410000 */
[----:B------:R-:W0:Y:S01]  /*3110*/  MUFU.RCP R9, R57 ;  /* 0x0000003900097308 */ /* 0x000e220000001000 */
[----:B------:R-:W4:Y:S02]  /*3120*/  LDL R27, [R1+0x4c] ;  /* 0x00004c00011b7983 */ /* 0x000f240000100800 */
[----:B------:R-:W-:-:S04]  /*3130*/  FFMA.FTZ R58, R4, R60, R6 ;  /* 0x0000003c043a7223 */ /* 0x000fc80000010006 */
[----:B------:R-:W-:-:S06]  /*3140*/  FMUL.FTZ R12, R58, -1.4426950216293334961 ;  /* 0xbfb8aa3b3a0c7820 */ /* 0x000fcc0000410000 */
[----:B------:R-:W1:Y:S01]  /*3150*/  MUFU.EX2 R12, R12 ;  /* 0x0000000c000c7308 */ /* 0x000e620000000800 */
[----:B0-----:R-:W-:-:S04]  /*3160*/  FADD.FTZ R57, -R9, 1 ;  /* 0x3f80000009397421 */ /* 0x001fc80000010100 */
[----:B------:R-:W-:-:S04]  /*3170*/  FFMA.FTZ R15, R15, R57, 1 ;  /* 0x3f8000000f0f7423 */ /* 0x000fc80000010039 */
[----:B------:R-:W-:Y:S01]  /*3180*/  FMUL.FTZ R48, R9, R15 ;  /* 0x0000000f09307220 */ /* 0x000fe20000410000 */
[----:B------:R-:W-:Y:S01]  /*3190*/  PRMT R9, R42, 0x7632, R9 ;  /* 0x000076322a097816 */ /* 0x000fe20000000009 */
[----:B-1----:R-:W-:-:S03]  /*31a0*/  FADD.FTZ R12, R12, 1 ;  /* 0x3f8000000c0c7421 */ /* 0x002fc60000010000 */
[----:B------:R-:W-:Y:S01]  /*31b0*/  SHF.L.U32 R9, R9, 0x10, RZ ;  /* 0x0000001009097819 */ /* 0x000fe200000006ff */
[----:B------:R0:W1:Y:S04]  /*31c0*/  MUFU.RCP R59, R12 ;  /* 0x0000000c003b7308 */ /* 0x0000680000001000 */
[----:B------:R-:W-:Y:S01]  /*31d0*/  FADD.FTZ R9, -R14, R9 ;  /* 0x000000090e097221 */ /* 0x000fe20000010100 */
[----:B------:R-:W-:-:S03]  /*31e0*/  SHF.L.U32 R57, R43, 0x10, RZ ;  /* 0x000000102b397819 */ /* 0x000fc600000006ff */
[----:B------:R-:W-:Y:S01]  /*31f0*/  FMUL.FTZ R26, R7, R9 ;  /* 0x00000009071a7220 */ /* 0x000fe20000410000 */
[----:B------:R-:W-:Y:S01]  /*3200*/  FMUL.FTZ R9, R51, -1.4426950216293334961 ;  /* 0xbfb8aa3b33097820 */ /* 0x000fe20000410000 */
[----:B------:R-:W-:Y:S02]  /*3210*/  FADD.FTZ R57, -R14, R57 ;  /* 0x000000390e397221 */ /* 0x000fe40000010100 */
[----:B------:R-:W-:Y:S02]  /*3220*/  FFMA.FTZ R13, R3, R26, R5 ;  /* 0x0000001a030d7223 */ /* 0x000fe40000010005 */
[----:B------:R-:W-:Y:S01]  /*3230*/  FMUL.FTZ R57, R7, R57 ;  /* 0x0000003907397220 */ /* 0x000fe20000410000 */
[----:B------:R-:W3:Y:S01]  /*3240*/  MUFU.EX2 R9, R9 ;  /* 0x0000000900097308 */ /* 0x000ee20000000800 */
[----:B0-----:R-:W-:Y:S01]  /*3250*/  FMUL.FTZ R12, R13, -1.4426950216293334961 ;  /* 0xbfb8aa3b0d0c7820 */ /* 0x001fe20000410000 */
[----:B-1----:R-:W-:-:S04]  /*3260*/  FADD.FTZ R11, -R59, 1 ;  /* 0x3f8000003b0b7421 */ /* 0x002fc80000010100 */
[----:B------:R-:W-:Y:S01]  /*3270*/  FFMA.FTZ R58, R58, R11, 1 ;  /* 0x3f8000003a3a7423 */ /* 0x000fe2000001000b */
[----:B------:R-:W-:Y:S01]  /*3280*/  FFMA.FTZ R11, R2, R57, R29 ;  /* 0x00000039020b7223 */ /* 0x000fe2000001001d */
[----:B------:R-:W0:Y:S01]  /*3290*/  MUFU.EX2 R12, R12 ;  /* 0x0000000c000c7308 */ /* 0x000e220000000800 */
[----:B------:R-:W4:Y:S02]  /*32a0*/  LDL R29, [R1+0x1c] ;  /* 0x00001c00011d7983 */ /* 0x000f240000100800 */
[----:B------:R-:W-:-:S06]  /*32b0*/  FMUL.FTZ R15, R11, -1.4426950216293334961 ;  /* 0xbfb8aa3b0b0f7820 */ /* 0x000fcc0000410000 */
[----:B------:R-:W1:Y:S01]  /*32c0*/  MUFU.EX2 R15, R15 ;  /* 0x0000000f000f7308 */ /* 0x000e620000000800 */
[----:B---3--:R-:W-:Y:S01]  /*32d0*/  FADD.FTZ R9, R9, 1 ;  /* 0x3f80000009097421 */ /* 0x008fe20000010000 */
[----:B0-----:R-:W-:-:S06]  /*32e0*/  FADD.FTZ R12, R12, 1 ;  /* 0x3f8000000c0c7421 */ /* 0x001fcc0000010000 */
[----:B------:R-:W0:Y:S01]  /*32f0*/  MUFU.RCP R9, R9 ;  /* 0x0000000900097308 */ /* 0x000e220000001000 */
[----:B------:R-:W-:Y:S01]  /*3300*/  FMUL.FTZ R59, R59, R58 ;  /* 0x0000003a3b3b7220 */ /* 0x000fe20000410000 */
[----:B------:R-:W-:-:S06]  /*3310*/  PRMT R58, R44, 0x7632, R58 ;  /* 0x000076322c3a7816 */ /* 0x000fcc000000003a */
[----:B------:R-:W3:Y:S01]  /*3320*/  MUFU.RCP R12, R12 ;  /* 0x0000000c000c7308 */ /* 0x000ee20000001000 */
[----:B-1----:R-:W-:Y:S01]  /*3330*/  FADD.FTZ R15, R15, 1 ;  /* 0x3f8000000f0f7421 */ /* 0x002fe20000010000 */
[----:B------:R-:W-:-:S06]  /*3340*/  SHF.L.U32 R58, R58, 0x10, RZ ;  /* 0x000000103a3a7819 */ /* 0x000fcc00000006ff */
[----:B------:R-:W1:Y:S01]  /*3350*/  MUFU.RCP R15, R15 ;  /* 0x0000000f000f7308 */ /* 0x000e620000001000 */
[----:B------:R-:W-:Y:S01]  /*3360*/  FMUL.FTZ R48, R58, R48 ;  /* 0x000000303a307220 */ /* 0x000fe20000410000 */
[----:B0-----:R-:W-:-:S04]  /*3370*/  FADD.FTZ R58, -R9, 1 ;  /* 0x3f800000093a7421 */ /* 0x001fc80000010100 */
[----:B------:R-:W-:Y:S01]  /*3380*/  FFMA.FTZ R51, R51, R58, 1 ;  /* 0x3f80000033337423 */ /* 0x000fe2000001003a */
[----:B---3--:R-:W-:-:S04]  /*3390*/  FADD.FTZ R58, -R12, 1 ;  /* 0x3f8000000c3a7421 */ /* 0x008fc80000010100 */
[----:B------:R-:W-:Y:S01]  /*33a0*/  FFMA.FTZ R13, R13, R58, 1 ;  /* 0x3f8000000d0d7423 */ /* 0x000fe2000001003a */
[----:B------:R-:W-:-:S03]  /*33b0*/  PRMT R58, R45, 0x7632, R58 ;  /* 0x000076322d3a7816 */ /* 0x000fc6000000003a */
[----:B------:R-:W-:Y:S01]  /*33c0*/  FMUL.FTZ R13, R12, R13 ;  /* 0x0000000d0c0d7220 */ /* 0x000fe20000410000 */
[----:B-1----:R-:W-:Y:S01]  /*33d0*/  FADD.FTZ R12, -R15, 1 ;  /* 0x3f8000000f0c7421 */ /* 0x002fe20000010100 */
[----:B------:R-:W-:-:S03]  /*33e0*/  SHF.L.U32 R58, R58, 0x10, RZ ;  /* 0x000000103a3a7819 */ /* 0x000fc600000006ff */
[----:B------:R-:W-:Y:S01]  /*33f0*/  FFMA.FTZ R12, R11, R12, 1 ;  /* 0x3f8000000b0c7423 */ /* 0x000fe2000001000c */
[----:B------:R-:W-:Y:S01]  /*3400*/  PRMT R11, R43, 0x7632, R11 ;  /* 0x000076322b0b7816 */ /* 0x000fe2000000000b */
[----:B------:R-:W-:Y:S01]  /*3410*/  FMUL.FTZ R59, R58, R59 ;  /* 0x0000003b3a3b7220 */ /* 0x000fe20000410000 */
[----:B------:R-:W-:Y:S02]  /*3420*/  PRMT R58, R46, 0x7632, R58 ;  /* 0x000076322e3a7816 */ /* 0x000fe4000000003a */
[----:B------:R-:W-:Y:S01]  /*3430*/  SHF.L.U32 R11, R11, 0x10, RZ ;  /* 0x000000100b0b7819 */ /* 0x000fe200000006ff */
[----:B------:R-:W-:Y:S01]  /*3440*/  FMUL.FTZ R15, R15, R12 ;  /* 0x0000000c0f0f7220 */ /* 0x000fe20000410000 */
[----:B------:R-:W-:-:S03]  /*3450*/  SHF.L.U32 R58, R58, 0x10, RZ ;  /* 0x000000103a3a7819 */ /* 0x000fc600000006ff */
[----:B------:R-:W-:Y:S01]  /*3460*/  FADD.FTZ R12, -R14, R11 ;  /* 0x0000000b0e0c7221 */ /* 0x000fe20000010100 */
[----:B------:R-:W-:Y:S01]  /*3470*/  SHF.L.U32 R11, R45, 0x10, RZ ;  /* 0x000000102d0b7819 */ /* 0x000fe200000006ff */
[----:B------:R-:W-:Y:S02]  /*3480*/  FMUL.FTZ R58, R58, R13 ;  /* 0x0000000d3a3a7220 */ /* 0x000fe40000410000 */
[----:B------:R-:W-:Y:S01]  /*3490*/  FMUL.FTZ R12, R7, R12 ;  /* 0x0000000c070c7220 */ /* 0x000fe20000410000 */
[----:B------:R-:W-:Y:S01]  /*34a0*/  SHF.L.U32 R13, R44, 0x10, RZ ;  /* 0x000000102c0d7819 */ /* 0x000fe200000006ff */
[----:B------:R-:W-:Y:S02]  /*34b0*/  FMUL.FTZ R8, R11, R8 ;  /* 0x000000080b087220 */ /* 0x000fe40000410000 */
[----:B------:R-:W-:Y:S02]  /*34c0*/  FFMA.FTZ R11, R4, R12, R6 ;  /* 0x0000000c040b7223 */ /* 0x000fe40000010006 */
[----:B------:R-:W-:-:S02]  /*34d0*/  FMUL.FTZ R52, R13, R52 ;  /* 0x000000340d347220 */ /* 0x000fc40000410000 */
[----:B------:R-:W-:Y:S01]  /*34e0*/  FMUL.FTZ R13, R11, -1.4426950216293334961 ;  /* 0xbfb8aa3b0b0d7820 */ /* 0x000fe20000410000 */
[----:B------:R-:W-:Y:S01]  /*34f0*/  FMUL.FTZ R9, R9, R51 ;  /* 0x0000003309097220 */ /* 0x000fe20000410000 */
[----:B------:R-:W-:-:S04]  /*3500*/  FMUL.FTZ R51, R0, R52 ;  /* 0x0000003400337220 */ /* 0x000fc80000410000 */
[----:B------:R-:W0:Y:S01]  /*3510*/  MUFU.EX2 R13, R13 ;  /* 0x0000000d000d7308 */ /* 0x000e220000000800 */
[----:B------:R-:W-:Y:S01]  /*3520*/  FFMA.FTZ R10, R18, R51, R10 ;  /* 0x00000033120a7223 */ /* 0x000fe2000001000a */
[----:B------:R-:W-:-:S04]  /*3530*/  FMUL.FTZ R51, R3, R48 ;  /* 0x0000003003337220 */ /* 0x000fc80000410000 */
[----:B------:R-:W-:Y:S01]  /*3540*/  FFMA.FTZ R10, R49, R51, R10 ;  /* 0x00000033310a7223 */ /* 0x000fe2000001000a */
[----:B------:R-:W-:-:S04]  /*3550*/  FMUL.FTZ R51, R2, R8 ;  /* 0x0000000802337220 */ /* 0x000fc80000410000 */
[----:B------:R-:W-:Y:S01]  /*3560*/  FFMA.FTZ R10, R17, R51, R10 ;  /* 0x00000033110a7223 */ /* 0x000fe2000001000a */
[----:B------:R-:W-:Y:S01]  /*3570*/  SHF.L.U32 R51, R46, 0x10, RZ ;  /* 0x000000102e337819 */ /* 0x000fe200000006ff */
[----:B0-----:R-:W-:-:S04]  /*3580*/  FADD.FTZ R13, R13, 1 ;  /* 0x3f8000000d0d7421 */ /* 0x001fc80000010000 */
[----:B------:R-:W-:Y:S01]  /*3590*/  FMUL.FTZ R9, R51, R9 ;  /* 0x0000000933097220 */ /* 0x000fe20000410000 */
[----:B------:R-:W-:Y:S01]  /*35a0*/  FMUL.FTZ R51, R4, R59 ;  /* 0x0000003b04337220 */ /* 0x000fe20000410000 */
[----:B------:R-:W0:Y:S03]  /*35b0*/  MUFU.RCP R13, R13 ;  /* 0x0000000d000d7308 */ /* 0x000e260000001000 */
[----:B------:R-:W-:Y:S01]  /*35c0*/  FFMA.FTZ R10, R60, R51, R10 ;  /* 0x000000333c0a7223 */ /* 0x000fe2000001000a */
[----:B------:R-:W-:-:S04]  /*35d0*/  FMUL.FTZ R51, R0, R9 ;  /* 0x0000000900337220 */ /* 0x000fc80000410000 */
[----:B------:R-:W-:Y:S01]  /*35e0*/  FFMA.FTZ R10, R16, R51, R10 ;  /* 0x00000033100a7223 */ /* 0x000fe2000001000a */
[----:B------:R-:W-:-:S04]  /*35f0*/  FMUL.FTZ R51, R3, R58 ;  /* 0x0000003a03337220 */ /* 0x000fc80000410000 */
[----:B------:R-:W-:Y:S01]  /*3600*/  FFMA.FTZ R10, R26, R51, R10 ;  /* 0x000000331a0a7223 */ /* 0x000fe2000001000a */
[----:B------:R-:W-:-:S04]  /*3610*/  FFMA.FTZ R51, R2, R53, R61 ;  /* 0x0000003502337223 */ /* 0x000fc8000001003d */
[----:B------:R-:W-:Y:S01]  /*3620*/  FFMA.FTZ R51, R4, R50, R51 ;  /* 0x0000003204337223 */ /* 0x000fe20000010033 */
[----:B0-----:R-:W-:-:S04]  /*3630*/  FADD.FTZ R61, -R13, 1 ;  /* 0x3f8000000d3d7421 */ /* 0x001fc80000010100 */
[----:B------:R-:W-:Y:S01]  /*3640*/  FFMA.FTZ R61, R11, R61, 1 ;  /* 0x3f8000000b3d7423 */ /* 0x000fe2000001003d */
[----:B------:R-:W-:Y:S01]  /*3650*/  FFMA.FTZ R11, R0, R52, R51 ;  /* 0x00000034000b7223 */ /* 0x000fe20000010033 */
[----:B------:R-:W-:-:S03]  /*3660*/  SHF.L.U32 R51, R47, 0x10, RZ ;  /* 0x000000102f337819 */ /* 0x000fc600000006ff */
[----:B------:R-:W-:Y:S02]  /*3670*/  FFMA.FTZ R11, R3, R48, R11 ;  /* 0x00000030030b7223 */ /* 0x000fe4000001000b */
[----:B------:R-:W-:Y:S01]  /*3680*/  FMUL.FTZ R15, R51, R15 ;  /* 0x0000000f330f7220 */ /* 0x000fe20000410000 */
[----:B------:R-:W-:Y:S01]  /*3690*/  PRMT R51, R47, 0x7632, R51 ;  /* 0x000076322f337816 */ /* 0x000fe20000000033 */
[----:B------:R-:W-:Y:S01]  /*36a0*/  FFMA.FTZ R11, R2, R8, R11 ;  /* 0x00000008020b7223 */ /* 0x000fe2000001000b */
[----:B------:R-:W-:Y:S02]  /*36b0*/  FMUL.FTZ R13, R13, R61 ;  /* 0x0000003d0d0d7220 */ /* 0x000fe40000410000 */
[----:B------:R-:W-:Y:S01]  /*36c0*/  SHF.L.U32 R51, R51, 0x10, RZ ;  /* 0x0000001033337819 */ /* 0x000fe200000006ff */
[----:B------:R-:W-:Y:S01]  /*36d0*/  FFMA.FTZ R11, R4, R59, R11 ;  /* 0x0000003b040b7223 */ /* 0x000fe2000001000b */
[----:B------:R-:W3:Y:S03]  /*36e0*/  LDL R61, [R1+0x60] ;  /* 0x00006000013d7983 */ /* 0x000ee60000100800 */
[----:B------:R-:W-:Y:S01]  /*36f0*/  FFMA.FTZ R11, R0, R9, R11 ;  /* 0x00000009000b7223 */ /* 0x000fe2000001000b */
[----:B------:R-:W-:Y:S01]  /*3700*/  FMUL.FTZ R13, R51, R13 ;  /* 0x0000000d330d7220 */ /* 0x000fe20000410000 */
[----:B------:R-:W-:-:S02]  /*3710*/  FMUL.FTZ R51, R2, R15 ;  /* 0x0000000f02337220 */ /* 0x000fc40000410000 */
[----:B------:R-:W-:Y:S02]  /*3720*/  FFMA.FTZ R11, R3, R58, R11 ;  /* 0x0000003a030b7223 */ /* 0x000fe4000001000b */
[----:B------:R-:W-:Y:S02]  /*3730*/  FFMA.FTZ R51, R57, R51, R10 ;  /* 0x0000003339337223 */ /* 0x000fe4000001000a */
[----:B------:R-:W-:Y:S01]  /*3740*/  FFMA.FTZ R10, R2, R15, R11 ;  /* 0x0000000f020a7223 */ /* 0x000fe2000001000b */
[----:B------:R-:W-:-:S03]  /*3750*/  FMUL.FTZ R11, R4, R13 ;  /* 0x0000000d040b7220 */ /* 0x000fc60000410000 */
[----:B------:R-:W-:Y:S01]  /*3760*/  FFMA.FTZ R10, R4, R13, R10 ;  /* 0x0000000d040a7223 */ /* 0x000fe2000001000a */
[----:B------:R-:W-:Y:S02]  /*3770*/  FFMA.FTZ R11, R12, R11, R51 ;  /* 0x0000000b0c0b7223 */ /* 0x000fe40000010033 */
[----:B------:R-:W3:Y:S04]  /*3780*/  LDL R51, [R1+0x2c] ;  /* 0x00002c0001337983 */ /* 0x000ee80000100800 */
[----:B--2---:R0:W-:Y:S04]  /*3790*/  STS.64 [R21], R10 ;  /* 0x0000000a15007388 */ /* 0x0041e80000000a00 */
[----:B0-----:R-:W2:Y:S04]  /*37a0*/  LDL.LU R21, [R1+0x13c] ;  /* 0x00013c0001157983 */ /* 0x001ea80000300800 */
[----:B------:R-:W4:Y:S01]  /*37b0*/  LDL.LU R11, [R1+0x20] ;  /* 0x00002000010b7983 */ /* 0x000f220000300800 */
[----:B------:R-:W-:-:S03]  /*37c0*/  FFMA.FTZ R10, R49, R48, R24 ;  /* 0x00000030310a7223 */ /* 0x000fc60000010018 */
[----:B------:R-:W2:Y:S01]  /*37d0*/  LDL.LU R24, [R1+0x138] ;  /* 0x0001380001187983 */ /* 0x000ea20000300800 */
[----:B------:R-:W-:-:S03]  /*37e0*/  FFMA.FTZ R60, R60, R59, R28 ;  /* 0x0000003b3c3c7223 */ /* 0x000fc6000001001c */
[----:B------:R-:W3:Y:S01]  /*37f0*/  LDL R49, [R1+0x28] ;  /* 0x0000280001317983 */ /* 0x000ee20000100800 */
[----:B------:R-:W-:Y:S01]  /*3800*/  UIADD3.X UR10, URZ, UR5, URZ, UP0, !UPT ;  /* 0x000000053f0a7290 */ /* 0x000fe200087fe43f */
[----:B------:R-:W-:Y:S01]  /*3810*/  BAR.SYNC.DEFER_BLOCKING 0x0 ;  /* 0x0000000000007b1d */ /* 0x000fe20000010000 */
[----:B----4-:R-:W-:Y:S01]  /*3820*/  FADD.FTZ R50, R11, R50 ;  /* 0x000000320b327221 */ /* 0x010fe20000010000 */
[----:B------:R-:W-:-:S04]  /*3830*/  FADD.FTZ R11, R25, R48 ;  /* 0x00000030190b7221 */ /* 0x000fc80000010000 */
[----:B------:R-:W4:Y:S01]  /*3840*/  LDL.LU R25, [R1+0x134] ;  /* 0x0001340001197983 */ /* 0x000f220000300800 */
[----:B------:R-:W-:-:S03]  /*3850*/  FADD.FTZ R59, R50, R59 ;  /* 0x0000003b323b7221 */ /* 0x000fc60000010000 */
[----:B------:R-:W3:Y:S04]  /*3860*/  LDL R48, [R1+0x44] ;  /* 0x0000440001307983 */ /* 0x000ee80000100800 */
[----:B------:R-:W4:Y:S04]  /*3870*/  LDL.LU R28, [R1+0x130] ;  /* 0x00013000011c7983 */ /* 0x000f280000300800 */
[----:B------:R-:W2:Y:S01]  /*3880*/  LDL R50, [R1+0x48] ;  /* 0x0000480001327983 */ /* 0x000ea20000100800 */
[----:B------:R-:W-:Y:S01]  /*3890*/  FFMA.FTZ R10, R26, R58, R10 ;  /* 0x0000003a1a0a7223 */ /* 0x000fe2000001000a */
[----:B------:R-:W-:Y:S01]  /*38a0*/  FFMA.FTZ R12, R12, R13, R60 ;  /* 0x0000000d0c0c7223 */ /* 0x000fe2000001003c */
[----:B------:R-:W-:Y:S01]  /*38b0*/  FADD.FTZ R13, R59, R13 ;  /* 0x0000000d3b0d7221 */ /* 0x000fe20000010000 */
[----:B---3--:R-:W-:Y:S01]  /*38c0*/  FFMA.FTZ R48, R48, R49, R33 ;  /* 0x0000003130307223 */ /* 0x008fe20000010021 */
[----:B------:R-:W-:Y:S01]  /*38d0*/  FADD.FTZ R49, R49, R32 ;  /* 0x0000002031317221 */ /* 0x000fe20000010000 */
[----:B------:R0:W5:Y:S04]  /*38e0*/  LDL.LU R33, [R1+0x12c] ;  /* 0x00012c0001217983 */ /* 0x0001680000300800 */
[----:B------:R0:W5:Y:S01]  /*38f0*/  LDL.LU R32, [R1+0x128] ;  /* 0x0001280001207983 */ /* 0x0001620000300800 */
[----:B--2---:R-:W-:Y:S01]  /*3900*/  FFMA.FTZ R50, R50, R51, R31 ;  /* 0x0000003332327223 */ /* 0x004fe2000001001f */
[----:B------:R-:W-:-:S02]  /*3910*/  FADD.FTZ R51, R51, R30 ;  /* 0x0000001e33337221 */ /* 0x000fc40000010000 */
[----:B------:R0:W5:Y:S01]  /*3920*/  LDL.LU R31, [R1+0x124] ;  /* 0x00012400011f7983 */ /* 0x0001620000300800 */
[----:B------:R-:W-:-:S03]  /*3930*/  FFMA.FTZ R48, R27, R29, R48 ;  /* 0x0000001d1b307223 */ /* 0x000fc60000010030 */
[----:B------:R0:W5:Y:S01]  /*3940*/  LDL.LU R30, [R1+0x120] ;  /* 0x00012000011e7983 */ /* 0x0001620000300800 */
[----:B------:R-:W-:-:S03]  /*3950*/  FADD.FTZ R49, R49, R29 ;  /* 0x0000001d31317221 */ /* 0x000fc60000010000 */
[----:B------:R-:W2:Y:S04]  /*3960*/  LDL.LU R26, [R1+0x11c] ;  /* 0x00011c00011a7983 */ /* 0x000ea80000300800 */
[----:B------:R-:W3:Y:S04]  /*3970*/  LDL R60, [R1+0x38] ;  /* 0x00003800013c7983 */ /* 0x000ee80000100800 */
[----:B------:R-:W4:Y:S04]  /*3980*/  LDL R59, [R1+0x64] ;  /* 0x00006400013b7983 */ /* 0x000f280000100800 */
[----:B------:R-:W2:Y:S04]  /*3990*/  LDL.LU R27, [R1+0x118] ;  /* 0x00011800011b7983 */ /* 0x000ea80000300800 */
[----:B------:R-:W2:Y:S01]  /*39a0*/  LDL.LU R29, [R1+0x114] ;  /* 0x00011400011d7983 */ /* 0x000ea20000300800 */
[----:B------:R-:W-:-:S02]  /*39b0*/  FADD.FTZ R11, R11, R58 ;  /* 0x0000003a0b0b7221 */ /* 0x000fc40000010000 */
[----:B------:R-:W1:Y:S01]  /*39c0*/  S2R R58, SR_TID.X ;  /* 0x00000000003a7919 */ /* 0x000e620000002100 */
[----:B------:R-:W-:-:S04]  /*39d0*/  UISETP.GE.U32.AND UP0, UPT, UR9, UR14, UPT ;  /* 0x0000000e0900728c */ /* 0x000fc8000bf06070 */
[----:B------:R-:W-:-:S06]  /*39e0*/  UISETP.GE.AND.EX UP0, UPT, UR10, UR15, UPT, UP0 ;  /* 0x0000000f0a00728c */ /* 0x000fcc000bf06300 */
[----:B------:R-:W-:Y:S02]  /*39f0*/  PLOP3.LUT P0, PT, PT, PT, UP0, 0x80, 0x0 ;  /* 0x000000000000781c */ /* 0x000fe40003f0f008 */
[----:B-1----:R-:W-:Y:S01]  /*3a00*/  ISETP.GT.U32.AND P1, PT, R58, 0x1f, PT ;  /* 0x0000001f3a00780c */ /* 0x002fe20003f24070 */
[----:B---3--:R-:W-:Y:S01]  /*3a10*/  FADD.FTZ R51, R51, R60 ;  /* 0x0000003c33337221 */ /* 0x008fe20000010000 */
[----:B----4-:R-:W-:-:S03]  /*3a20*/  FFMA.FTZ R50, R59, R60, R50 ;  /* 0x0000003c3b327223 */ /* 0x010fc60000010032 */
[----:B--2---:R-:W-:Y:S01]  /*3a30*/  FADD.FTZ R51, R51, R26 ;  /* 0x0000001a33337221 */ /* 0x004fe20000010000 */
        /* <DEDUP_REMOVED lines=10> */
[----:B------:R-:W-:Y:S01]  /*3ae0*/  FADD.FTZ R49, R49, R56 ;  /* 0x0000003831317221 */ /* 0x000fe20000010000 */
[----:B------:R-:W-:Y:S01]  /*3af0*/  FFMA.FTZ R50, R23, R55, R50 ;  /* 0x0000003717327223 */ /* 0x000fe20000010032 */
[----:B------:R0:W5:Y:S01]  /*3b00*/  LDL.LU R27, [R1+0x10c] ;  /* 0x00010c00011b7983 */ /* 0x0001620000300800 */
[----:B------:R-:W-:Y:S01]  /*3b10*/  FFMA.FTZ R48, R22, R54, R48 ;  /* 0x0000003616307223 */ /* 0x000fe20000010030 */
[----:B------:R-:W-:Y:S01]  /*3b20*/  FADD.FTZ R49, R49, R54 ;  /* 0x0000003631317221 */ /* 0x000fe20000010000 */
[----:B------:R-:W-:Y:S01]  /*3b30*/  FADD.FTZ R51, R51, R53 ;  /* 0x0000003533337221 */ /* 0x000fe20000010000 */
[----:B------:R0:W5:Y:S01]  /*3b40*/  LDL.LU R26, [R1+0x108] ;  /* 0x00010800011a7983 */ /* 0x0001620000300800 */
[----:B------:R-:W-:Y:S01]  /*3b50*/  FFMA.FTZ R50, R19, R53, R50 ;  /* 0x0000003513327223 */ /* 0x000fe20000010032 */
[----:B------:R-:W-:-:S02]  /*3b60*/  FFMA.FTZ R48, R18, R52, R48 ;  /* 0x0000003412307223 */ /* 0x000fc40000010030 */
[----:B------:R0:W5:Y:S01]  /*3b70*/  LDL.LU R28, [R1+0x104] ;  /* 0x00010400011c7983 */ /* 0x0001620000300800 */
[----:B------:R-:W-:-:S03]  /*3b80*/  FADD.FTZ R49, R49, R52 ;  /* 0x0000003431317221 */ /* 0x000fc60000010000 */
[----:B------:R0:W5:Y:S01]  /*3b90*/  LDL.LU R25, [R1+0x100] ;  /* 0x0001000001197983 */ /* 0x0001620000300800 */
[----:B------:R-:W-:-:S03]  /*3ba0*/  FADD.FTZ R51, R51, R8 ;  /* 0x0000000833337221 */ /* 0x000fc60000010000 */
[----:B------:R0:W5:Y:S01]  /*3bb0*/  LDL.LU R24, [R1+0xfc] ;  /* 0x0000fc0001187983 */ /* 0x0001620000300800 */
[----:B------:R-:W-:-:S03]  /*3bc0*/  FFMA.FTZ R50, R17, R8, R50 ;  /* 0x0000000811327223 */ /* 0x000fc60000010032 */
[----:B------:R0:W5:Y:S01]  /*3bd0*/  LDL.LU R21, [R1+0xf8] ;  /* 0x0000f80001157983 */ /* 0x0001620000300800 */
[----:B------:R-:W-:-:S03]  /*3be0*/  FFMA.FTZ R48, R16, R9, R48 ;  /* 0x0000000910307223 */ /* 0x000fc60000010030 */
[----:B------:R0:W5:Y:S01]  /*3bf0*/  LDL.LU R20, [R1+0xf4] ;  /* 0x0000f40001147983 */ /* 0x0001620000300800 */
[----:B------:R-:W-:-:S03]  /*3c00*/  FADD.FTZ R49, R49, R9 ;  /* 0x0000000931317221 */ /* 0x000fc60000010000 */
        /* <DEDUP_REMOVED lines=15> */
[----:B------:R-:W3:Y:S04]  /*3d00*/  LDL R60, [R1+0xd4] ;  /* 0x0000d400013c7983 */ /* 0x000ee80000100800 */
[----:B------:R-:W4:Y:S01]  /*3d10*/  LDL R59, [R1+0xd0] ;  /* 0x0000d000013b7983 */ /* 0x000f220000100800 */
[----:B------:R-:W2:Y:S01]  /*3d20*/  S2UR UR7, SR_CgaCtaId ;  /* 0x00000000000779c3 */ /* 0x000ea20000008800 */
[----:B------:R-:W-:Y:S01]  /*3d30*/  UMOV UR5, 0x400 ;  /* 0x0000040000057882 */ /* 0x000fe20000000000 */
[----:B-1----:R-:W-:-:S02]  /*3d40*/  MOV R4, R48 ;  /* 0x0000003000047202 */ /* 0x002fc40000000f00 */
[----:B0-----:R-:W-:Y:S02]  /*3d50*/  SHF.L.U32 R48, R58, 0x1, RZ ;  /* 0x000000013a307819 */ /* 0x001fe400000006ff */
[----:B------:R-:W-:Y:S02]  /*3d60*/  MOV R5, R49 ;  /* 0x0000003100057202 */ /* 0x000fe40000000f00 */
[----:B------:R-:W-:Y:S02]  /*3d70*/  LOP3.LUT R48, R48, 0x18, RZ, 0xc0, !PT ;  /* 0x0000001830307812 */ /* 0x000fe400078ec0ff */
[----:B--2---:R-:W-:Y:S02]  /*3d80*/  MOV R2, R50 ;  /* 0x0000003200027202 */ /* 0x004fe40000000f00 */
[----:B------:R-:W-:Y:S01]  /*3d90*/  MOV R3, R51 ;  /* 0x0000003300037202 */ /* 0x000fe20000000f00 */
[----:B------:R-:W-:-:S06]  /*3da0*/  ULEA UR5, UR7, UR5, 0x18 ;  /* 0x0000000507057291 */ /* 0x000fcc000f8ec03f */
[----:B------:R-:W-:-:S04]  /*3db0*/  LEA R49, R58, UR5, 0x5 ;  /* 0x000000053a317c11 */ /* 0x000fc8000f8e28ff */
[----:B------:R-:W-:Y:S02]  /*3dc0*/  IADD3 R50, R49, R48, RZ ;  /* 0x0000003031327210 */ /* 0x000fe40007ffe0ff */
[----:B------:R-:W-:-:S03]  /*3dd0*/  LOP3.LUT R51, R48, 0x8, RZ, 0x3c, !PT ;  /* 0x0000000830337812 */ /* 0x000fc600078e3cff */
[----:B------:R0:W-:Y:S01]  /*3de0*/  STS.64 [R50], R4 ;  /* 0x0000000432007388 */ /* 0x0001e20000000a00 */
[C---:B------:R-:W-:Y:S02]  /*3df0*/  IADD3 R51, R49.reuse, R51, RZ ;  /* 0x0000003331337210 */ /* 0x040fe40007ffe0ff */
        /* <DEDUP_REMOVED lines=16> */
[----:B------:R-:W-:Y:S03]  /*3f00*/  BAR.SYNC.DEFER_BLOCKING 0x0 ;  /* 0x0000000000007b1d */ /* 0x000fe60000010000 */
[----:B---3--:R-:W-:-:S05]  /*3f10*/  LEA R48, R60, R50, 0x3 ;  /* 0x000000323c307211 */ /* 0x008fca00078e18ff */
[----:B------:R-:W0:Y:S01]  /*3f20*/  LDC.64 R60, c[0x0][0x260] ;  /* 0x00009800ff3c7b82 */ /* 0x000e220000000a00 */
[----:B----4-:R-:W-:Y:S01]  /*3f30*/  LEA R50, R59, R50, 0x3 ;  /* 0x000000323b327211 */ /* 0x010fe200078e18ff */
[----:B------:R-:W2:Y:S05]  /*3f40*/  LDS.64 R48, [R48] ;  /* 0x0000000030307984 */ /* 0x000eaa0000000a00 */
[----:B------:R-:W3:Y:S01]  /*3f50*/  LDS.64 R50, [R50+0x1e00] ;  /* 0x001e000032327984 */ /* 0x000ee20000000a00 */
[----:B--2---:R-:W-:-:S04]  /*3f60*/  FADD.FTZ R48, RZ, R48 ;  /* 0x00000030ff307221 */ /* 0x004fc80000010000 */
[----:B---3--:R-:W-:Y:S01]  /*3f70*/  FADD.FTZ R50, R48, R50 ;  /* 0x0000003230327221 */ /* 0x008fe20000010000 */
[----:B------:R-:W-:-:S05]  /*3f80*/  MOV R48, UR7 ;  /* 0x0000000700307c02 */ /* 0x000fca0008000f00 */
[----:B------:R-:W-:Y:S02]  /*3f90*/  IMAD R48, R48, 0x3c0, R58 ;  /* 0x000003c030307824 */ /* 0x000fe400078e023a */
[----:B------:R-:W-:-:S03]  /*3fa0*/  FADD.FTZ R49, RZ, R49 ;  /* 0x00000031ff317221 */ /* 0x000fc60000010000 */
[----:B------:R-:W-:Y:S01]  /*3fb0*/  SHF.L.U32 R58, R48, 0x1, RZ ;  /* 0x00000001303a7819 */ /* 0x000fe200000006ff */
[----:B------:R-:W-:-:S04]  /*3fc0*/  FADD.FTZ R51, R49, R51 ;  /* 0x0000003331337221 */ /* 0x000fc80000010000 */
[----:B0-----:R-:W-:-:S05]  /*3fd0*/  IMAD.WIDE.U32 R48, R58, 0x4, R60 ;  /* 0x000000043a307825 */ /* 0x001fca00078e003c */
[----:B------:R0:W-:Y:S04]  /*3fe0*/  STG.E.64 desc[UR12][R48.64+0xc000], R50 ;  /* 0x00c0003230007986 */ /* 0x0001e8000c101b0c */
[----:B0-----:R-:W2:Y:S04]  /*3ff0*/  LDL R51, [R1+0xc4] ;  /* 0x0000c40001337983 */ /* 0x001ea80000100800 */
[----:B------:R-:W3:Y:S04]  /*4000*/  LDL R48, [R1+0xcc] ;  /* 0x0000cc0001307983 */ /* 0x000ee80000100800 */
[----:B------:R-:W4:Y:S01]  /*4010*/  LDL R49, [R1+0xc8] ;  /* 0x0000c80001317983 */ /* 0x000f220000100800 */
[----:B------:R-:W-:-:S05]  /*4020*/  IADD3 R58, R58, 0x3c0, RZ ;  /* 0x000003c03a3a7810 */ /* 0x000fca0007ffe0ff */
[----:B------:R-:W-:Y:S01]  /*4030*/  IMAD.WIDE.U32 R58, R58, 0x4, R60 ;  /* 0x000000043a3a7825 */ /* 0x000fe200078e003c */
[----:B--2---:R-:W-:-:S04]  /*4040*/  LEA R50, R51, UR5, 0x5 ;  /* 0x0000000533327c11 */ /* 0x004fc8000f8e28ff */
[-C--:B---3--:R-:W-:Y:S02]  /*4050*/  LEA R48, R48, R50.reuse, 0x3 ;  /* 0x0000003230307211 */ /* 0x088fe400078e18ff */
[----:B----4-:R-:W-:-:S04]  /*4060*/  LEA R50, R49, R50, 0x3 ;  /* 0x0000003231327211 */ /* 0x010fc800078e18ff */
[----:B------:R-:W0:Y:S04]  /*4070*/  LDS.64 R48, [R48] ;  /* 0x0000000030307984 */ /* 0x000e280000000a00 */
[----:B------:R-:W2:Y:S01]  /*4080*/  LDS.64 R50, [R50+0x1e00] ;  /* 0x001e000032327984 */ /* 0x000ea20000000a00 */
[----:B0-----:R-:W-:Y:S01]  /*4090*/  FADD.FTZ R49, RZ, R49 ;  /* 0x00000031ff317221 */ /* 0x001fe20000010000 */
[----:B------:R-:W-:-:S03]  /*40a0*/  FADD.FTZ R48, RZ, R48 ;  /* 0x00000030ff307221 */ /* 0x000fc60000010000 */
[----:B--2---:R-:W-:Y:S01]  /*40b0*/  FADD.FTZ R51, R49, R51 ;  /* 0x0000003331337221 */ /* 0x004fe20000010000 */
[----:B------:R-:W-:-:S05]  /*40c0*/  FADD.FTZ R50, R48, R50 ;  /* 0x0000003230327221 */ /* 0x000fca0000010000 */
[----:B------:R1:W-:Y:S02]  /*40d0*/  STG.E.64 desc[UR12][R58.64+0xc000], R50 ;  /* 0x00c000323a007986 */ /* 0x0003e4000c101b0c */
.L_x_1204:
[----:B------:R-:W2:Y:S01]  /*40e0*/  S2R R60, SR_TID.X ;  /* 0x00000000003c7919 */ /* 0x000ea20000002100 */
[----:B------:R-:W-:Y:S01]  /*40f0*/  BSSY B0, `(.L_x_1205) ;  /* 0x000007e000007945 */ /* 0x000fe20003800000 */
[----:B0-----:R-:W-:-:S03]  /*4100*/  CS2R R48, SRZ ;  /* 0x0000000000307805 */ /* 0x001fc6000001ff00 */
[----:B------:R-:W-:Y:S05]  /*4110*/  @P1 BRA `(.L_x_1206) ;  /* 0x0000000400ec1947 */ /* 0x000fea0003800000 */
[----:B-12---:R-:W-:Y:S01]  /*4120*/  SHF.R.U32.HI R58, RZ, 0x1, R60 ;  /* 0x00000001ff3a7819 */ /* 0x006fe2000001163c */
        /* <DEDUP_REMOVED lines=107> */
[----:B------:R-:W-:Y:S02]  /*47e0*/  MOV R49, 0x18 ;  /* 0x0000001800317802 */ /* 0x000fe40000000f00 */
[----:B------:R-:W-:Y:S02]  /*47f0*/  SHF.R.U32.HI R48, RZ, 0x2, R48 ;  /* 0x00000002ff307819 */ /* 0x000fe40000011630 */
[----:B------:R-:W-:-:S03]  /*4800*/  IADD3 R58, R58, 0x38, RZ ;  /* 0x000000383a3a7810 */ /* 0x000fc60007ffe0ff */
[----:B------:R-:W-:Y:S01]  /*4810*/  IMAD R48, R48, R49, UR6 ;  /* 0x0000000630307e24 */ /* 0x000fe2000f8e0231 */
[----:B------:R-:W-:-:S04]  /*4820*/  SHF.R.U32.HI R58, RZ, 0x2, R58 ;  /* 0x00000002ff3a7819 */ /* 0x000fc8000001163a */
[----:B------:R-:W-:-:S06]  /*4830*/  IADD3 R48, R59, R48, RZ ;  /* 0x000000303b307210 */ /* 0x000fcc0007ffe0ff */
[----:B------:R-:W0:Y:S02]  /*4840*/  LDS.64 R48, [R48] ;  /* 0x0000000030307984 */ /* 0x000e240000000a00 */
[----:B0-----:R-:W-:Y:S01]  /*4850*/  FADD.FTZ R50, R50, R48 ;  /* 0x0000003032327221 */ /* 0x001fe20000010000 */
[----:B------:R-:W-:Y:S01]  /*4860*/  HFMA2.MMA R48, -RZ, RZ, 0, 1.430511474609375e-06 ;  /* 0x00000018ff307435 */ /* 0x000fe200000001ff */
[----:B------:R-:W-:-:S09]  /*4870*/  FADD.FTZ R51, R51, R49 ;  /* 0x0000003133337221 */ /* 0x000fd20000010000 */
[----:B------:R-:W-:-:S05]  /*4880*/  IMAD R58, R58, R48, UR6 ;  /* 0x000000063a3a7e24 */ /* 0x000fca000f8e0230 */
[----:B------:R-:W-:-:S06]  /*4890*/  IADD3 R48, R59, R58, RZ ;  /* 0x0000003a3b307210 */ /* 0x000fcc0007ffe0ff */
[----:B------:R-:W0:Y:S02]  /*48a0*/  LDS.64 R48, [R48] ;  /* 0x0000000030307984 */ /* 0x000e240000000a00 */
[----:B0-----:R-:W-:Y:S01]  /*48b0*/  FADD.FTZ R48, R50, R48 ;  /* 0x0000003032307221 */ /* 0x001fe20000010000 */
[----:B------:R-:W-:-:S07]  /*48c0*/  FADD.FTZ R49, R51, R49 ;  /* 0x0000003133317221 */ /* 0x000fce0000010000 */
.L_x_1206:
[----:B------:R-:W-:Y:S05]  /*48d0*/  BSYNC B0 ;  /* 0x0000000000007941 */ /* 0x000fea0003800000 */
.L_x_1205:
[----:B-1----:R-:W0:Y:S01]  /*48e0*/  SHFL.BFLY PT, R59, R48, 0x1, 0x1f ;  /* 0x0c201f00303b7f89 */ /* 0x002e2200000e0000 */
[----:B--2---:R-:W-:Y:S01]  /*48f0*/  LOP3.LUT P1, RZ, R60, 0xffffffe1, RZ, 0xc0, !PT ;  /* 0xffffffe13cff7812 */ /* 0x004fe2000782c0ff */
        /* <DEDUP_REMOVED lines=13> */
[----:B------:R-:W-:Y:S02]  /*49d0*/  LOP3.LUT R48, R49, 0xffffffc0, R48, 0xe2, !PT ;  /* 0xffffffc031307812 */ /* 0x000fe400078ee230 */
[----:B------:R-:W-:-:S04]  /*49e0*/  MOV R49, UR5 ;  /* 0x0000000500317c02 */ /* 0x000fc80008000f00 */
[----:B------:R-:W-:-:S04]  /*49f0*/  LEA R48, R49, R48, 0xa ;  /* 0x0000003031307211 */ /* 0x000fc800078e50ff */
[----:B------:R-:W-:-:S05]  /*4a00*/  SHF.L.U32 R48, R48, 0x1, RZ ;  /* 0x0000000130307819 */ /* 0x000fca00000006ff */
[----:B0-----:R-:W-:-:S05]  /*4a10*/  IMAD.WIDE.U32 R48, R48, 0x4, R58 ;  /* 0x0000000430307825 */ /* 0x001fca00078e003a */
[----:B------:R0:W-:Y:S02]  /*4a20*/  STG.E.64 desc[UR12][R48.64], R16 ;  /* 0x0000001030007986 */ /* 0x0001e4000c101b0c */
.L_x_1208:
[----:B------:R-:W-:Y:S05]  /*4a30*/  BSYNC B0 ;  /* 0x0000000000007941 */ /* 0x000fea0003800000 */
.L_x_1207:
[----:B------:R-:W-:Y:S01]  /*4a40*/  PRMT R47, R18, 0x7632, R47 ;  /* 0x00007632122f7816 */ /* 0x000fe2000000002f */
[----:B------:R-:W-:Y:S01]  /*4a50*/  UISETP.GE.U32.AND UP0, UPT, UR9, UR14, UPT ;  /* 0x0000000e0900728c */ /* 0x000fe2000bf06070 */
[----:B------:R-:W-:Y:S02]  /*4a60*/  PRMT R24, R22, 0x7632, R24 ;  /* 0x0000763216187816 */ /* 0x000fe40000000018 */
[----:B0-----:R-:W-:Y:S01]  /*4a70*/  PRMT R16, R47, 0x7632, R16 ;  /* 0x000076322f107816 */ /* 0x001fe20000000010 */
[----:B------:R-:W-:Y:S01]  /*4a80*/  UISETP.GE.AND.EX UP0, UPT, UR10, UR15, UPT, UP0 ;  /* 0x0000000f0a00728c */ /* 0x000fe2000bf06300 */
[----:B------:R-:W-:Y:S02]  /*4a90*/  PRMT R46, R19, 0x7632, R46 ;  /* 0x00007632132e7816 */ /* 0x000fe4000000002e */
[----:B------:R-:W-:Y:S01]  /*4aa0*/  PRMT R45, R24, 0x7632, R45 ;  /* 0x00007632182d7816 */ /* 0x000fe2000000002d */
[----:B------:R0:W-:Y:S01]  /*4ab0*/  STL.S16 [R1+0x4], R16 ;  /* 0x0000041001007387 */ /* 0x0001e20000100600 */
        /* <DEDUP_REMOVED lines=41> */
.L_x_1211:
[----:B------:R-:W2:Y:S04]  /*4d50*/  LD.E.STRONG.GPU R19, desc[UR12][R16.64] ;  /* 0x0000000c10137980 */ /* 0x000ea8000c10f900 */
[----:B--2---:R-:W-:Y:S01]  /*4d60*/  CCTL.IVALL ;  /* 0x00000000ff00798f */ /* 0x004fe20002000000 */
[----:B------:R-:W-:Y:S05]  /*4d70*/  YIELD ;  /* 0x0000000000007946 */ /* 0x000fea0003800000 */
[----:B-----5:R-:W-:-:S04]  /*4d80*/  LOP3.LUT R19, R19, R18, RZ, 0x3c, !PT ;  /* 0x0000001213137212 */ /* 0x020fc800078e3cff */
[----:B------:R-:W-:-:S13]  /*4d90*/  ISETP.GT.AND P1, PT, R19, -0x1, PT ;  /* 0xffffffff1300780c */ /* 0x000fda0003f24270 */
[----:B------:R-:W-:Y:S05]  /*4da0*/  @P1 BRA `(.L_x_1211) ;  /* 0xfffffffc00e81947 */ /* 0x000fea000383ffff */
.L_x_1210:
[----:B------:R-:W-:Y:S05]  /*4db0*/  WARPSYNC.ALL ;  /* 0x0000000000007948 */ /* 0x000fea0003800000 */
[----:B------:R-:W-:Y:S06]  /*4dc0*/  BAR.SYNC.DEFER_BLOCKING 0x0 ;  /* 0x0000000000007b1d */ /* 0x000fec0000010000 */
[----:B------:R-:W-:Y:S05]  /*4dd0*/  BRA `(.L_x_1212) ;  /* 0x0000000000647947 */ /* 0x000fea0003800000 */
.L_x_1209:
        /* <DEDUP_REMOVED lines=17> */
.L_x_1214:
[----:B------:R-:W2:Y:S04]  /*4ef0*/  LD.E.STRONG.GPU R19, desc[UR12][R16.64] ;  /* 0x0000000c10137980 */ /* 0x000ea8000c10f900 */
[----:B--2---:R-:W-:Y:S01]  /*4f00*/  CCTL.IVALL ;  /* 0x00000000ff00798f */ /* 0x004fe20002000000 */
[----:B------:R-:W-:Y:S05]  /*4f10*/  YIELD ;  /* 0x0000000000007946 */ /* 0x000fea0003800000 */
[----:B-----5:R-:W-:-:S04]  /*4f20*/  LOP3.LUT R19, R19, R18, RZ, 0x3c, !PT ;  /* 0x0000001213137212 */ /* 0x020fc800078e3cff */
[----:B------:R-:W-:-:S13]  /*4f30*/  ISETP.GT.AND P1, PT, R19, -0x1, PT ;  /* 0xffffffff1300780c */ /* 0x000fda0003f24270 */
[----:B------:R-:W-:Y:S05]  /*4f40*/  @P1 BRA `(.L_x_1214) ;  /* 0xfffffffc00e81947 */ /* 0x000fea000383ffff */
.L_x_1213:
[----:B------:R-:W-:Y:S05]  /*4f50*/  WARPSYNC.ALL ;  /* 0x0000000000007948 */ /* 0x000fea0003800000 */
[----:B------:R-:W-:Y:S06]  /*4f60*/  BAR.SYNC.DEFER_BLOCKING 0x0 ;  /* 0x0000000000007b1d */ /* 0x000fec0000010000 */
.L_x_1212:
        /* <DEDUP_REMOVED lines=13> */
[----:B------:R-:W-:-:S04]  /*5040*/  LOP3.LUT R17, R49, 0xf, RZ, 0xc0, !PT ;  /* 0x0000000f31117812 */ /* 0x000fc800078ec0ff */
[----:B------:R-:W-:-:S04]  /*5050*/  IADD3 R16, R16, R17, RZ ;  /* 0x0000001110107210 */ /* 0x000fc80007ffe0ff */
        /* <DEDUP_REMOVED lines=21> */
.L_x_1216:
[----:B------:R-:W-:Y:S05]  /*51b0*/  BSYNC B0 ;  /* 0x0000000000007941 */ /* 0x000fea0003800000 */
.L_x_1215:
        /* <DEDUP_REMOVED lines=28> */
.L_x_1218:
[----:B------:R-:W-:Y:S05]  /*5380*/  BSYNC B0 ;  /* 0x0000000000007941 */ /* 0x000fea0003800000 */
.L_x_1217:
[----:B------:R-:W2:Y:S01]  /*5390*/  LDL R49, [R1+0xc0] ;  /* 0x0000c00001317983 */ /* 0x000ea20000100800 */
[----:B------:R-:W-:Y:S01]  /*53a0*/  SHF.L.U32 R50, R50, 0x10, RZ ;  /* 0x0000001032327819 */ /* 0x000fe200000006ff */
[----:B------:R-:W1:Y:S01]  /*53b0*/  S2UR UR7, SR_CgaCtaId ;  /* 0x00000000000779c3 */ /* 0x000e620000008800 */
[----:B------:R-:W-:Y:S01]  /*53c0*/  UMOV UR5, 0x400 ;  /* 0x0000040000057882 */ /* 0x000fe20000000000 */
[----:B------:R-:W3:Y:S01]  /*53d0*/  LDL.LU R20, [R1+0x28] ;  /* 0x0000280001147983 */ /* 0x000ee20000300800 */
[----:B------:R-:W-:Y:S01]  /*53e0*/  SHF.L.U32 R24, R24, 0x10, RZ ;  /* 0x0000001018187819 */ /* 0x000fe200000006ff */
[----:B------:R-:W-:Y:S02]  /*53f0*/  ULDC.64 UR16, c[0x0][0x210] ;  /* 0x0000840000107ab9 */ /* 0x000fe40000000a00 */
[----:B------:R-:W4:Y:S04]  /*5400*/  LDL.LU R22, [R1+0x44] ;  /* 0x0000440001167983 */ /* 0x000f280000300800 */
[----:B------:R-:W4:Y:S04]  /*5410*/  LDL.LU R23, [R1+0x2c] ;  /* 0x00002c0001177983 */ /* 0x000f280000300800 */
[----:B------:R-:W4:Y:S01]  /*5420*/  LDL.LU R21, [R1+0x48] ;  /* 0x0000480001157983 */ /* 0x000f220000300800 */
[----:B0-----:R-:W-:Y:S01]  /*5430*/  FADD.FTZ R18, -R14, R50 ;  /* 0x000000320e127221 */ /* 0x001fe20000010100 */
[----:B------:R-:W-:Y:S01]  /*5440*/  UIADD3 UR5, UR5, 0x5280, URZ ;  /* 0x0000528005057890 */ /* 0x000fe2000fffe03f */
[----:B------:R-:W-:Y:S01]  /*5450*/  SHF.L.U32 R47, R47, 0x10, RZ ;  /* 0x000000102f2f7819 */ /* 0x000fe200000006ff */
[----:B------:R-:W-:Y:S01]  /*5460*/  STL [R1+0xf8], R8 ;  /* 0x0000f80801007387 */ /* 0x000fe20000100800 */
[----:B------:R-:W-:Y:S01]  /*5470*/  FMUL.FTZ R18, R7, R18 ;  /* 0x0000001207127220 */ /* 0x000fe20000410000 */
[----:B------:R-:W-:-:S02]  /*5480*/  SHF.L.U32 R48, R48, 0x10, RZ ;  /* 0x0000001030307819 */ /* 0x000fc400000006ff */
[----:B------:R-:W-:Y:S01]  /*5490*/  SHF.L.U32 R46, R46, 0x10, RZ ;  /* 0x000000102e2e7819 */ /* 0x000fe200000006ff */
[----:B-----5:R-:W-:Y:S01]  /*54a0*/  FFMA.FTZ R16, R3, R18, R5 ;  /* 0x0000001203107223 */ /* 0x020fe20000010005 */
[----:B-1----:R-:W-:Y:S01]  /*54b0*/  ULEA UR5, UR7, UR5, 0x18 ;  /* 0x0000000507057291 */ /* 0x002fe2000f8ec03f */
[----:B------:R-:W-:Y:S02]  /*54c0*/  BAR.SYNC.DEFER_BLOCKING 0x0 ;  /* 0x0000000000007b1d */ /* 0x000fe40000010000 */
[----:B------:R-:W-:-:S06]  /*54d0*/  FMUL.FTZ R17, R16, -1.4426950216293334961 ;  /* 0xbfb8aa3b10117820 */ /* 0x000fcc0000410000 */
[----:B------:R-:W0:Y:S01]  /*54e0*/  MUFU.EX2 R17, R17 ;  /* 0x0000001100117308 */ /* 0x000e220000000800 */
[----:B------:R-:W-:Y:S01]  /*54f0*/  SHF.L.U32 R45, R45, 0x10, RZ ;  /* 0x000000102d2d7819 */ /* 0x000fe200000006ff */
[----:B------:R1:W-:Y:S01]  /*5500*/  STL [R1+0xf4], R9 ;  /* 0x0000f40901007387 */ /* 0x0003e20000100800 */
[----:B------:R-:W-:Y:S01]  /*5510*/  FADD.FTZ R46, -R14, R46 ;  /* 0x0000002e0e2e7221 */ /* 0x000fe20000010100 */
[----:B------:R-:W-:Y:S02]  /*5520*/  SHF.L.U32 R43, R43, 0x10, RZ ;  /* 0x000000102b2b7819 */ /* 0x000fe400000006ff */
[----:B------:R-:W-:Y:S04]  /*5530*/  STL [R1+0xf0], R15 ;  /* 0x0000f00f01007387 */ /* 0x000fe80000100800 */
[----:B------:R-:W-:Y:S04]  /*5540*/  STL [R1+0xec], R57 ;  /* 0x0000ec3901007387 */ /* 0x000fe80000100800 */
[----:B------:R-:W-:Y:S01]  /*5550*/  STL [R1+0xe8], R13 ;  /* 0x0000e80d01007387 */ /* 0x000fe20000100800 */
[----:B0-----:R-:W-:-:S03]  /*5560*/  FADD.FTZ R17, R17, 1 ;  /* 0x3f80000011117421 */ /* 0x001fc60000010000 */
[----:B------:R-:W-:Y:S04]  /*5570*/  STL [R1+0xe4], R12 ;  /* 0x0000e40c01007387 */ /* 0x000fe80000100800 */
[----:B------:R-:W-:Y:S01]  /*5580*/  STL [R1+0xe0], R11 ;  /* 0x0000e00b01007387 */ /* 0x000fe20000100800 */
[----:B------:R-:W0:Y:S03]  /*5590*/  MUFU.RCP R17, R17 ;  /* 0x0000001100117308 */ /* 0x000e260000001000 */
[----:B------:R-:W-:Y:S04]  /*55a0*/  STL [R1+0xd8], R10 ;  /* 0x0000d80a01007387 */ /* 0x000fe80000100800 */
[----:B-1----:R-:W4:Y:S04]  /*55b0*/  LDL.LU R9, [R1+0x1c] ;  /* 0x00001c0001097983 */ /* 0x002f280000300800 */
[----:B------:R-:W4:Y:S01]  /*55c0*/  LDL.LU R8, [R1+0x4c] ;  /* 0x00004c0001087983 */ /* 0x000f220000300800 */
[----:B0-----:R-:W-:-:S04]  /*55d0*/  FADD.FTZ R19, -R17, 1 ;  /* 0x3f80000011137421 */ /* 0x001fc80000010100 */
[----:B------:R-:W-:-:S04]  /*55e0*/  FFMA.FTZ R19, R16, R19, 1 ;  /* 0x3f80000010137423 */ /* 0x000fc80000010013 */
[----:B------:R-:W-:-:S04]  /*55f0*/  FMUL.FTZ R19, R17, R19 ;  /* 0x0000001311137220 */ /* 0x000fc80000410000 */
[----:B------:R-:W-:Y:S01]  /*5600*/  FMUL.FTZ R19, R24, R19 ;  /* 0x0000001318137220 */ /* 0x000fe20000410000 */
[----:B--2---:R-:W-:-:S06]  /*5610*/  LEA R16, R49, UR5, 0x3 ;  /* 0x0000000531107c11 */ /* 0x004fcc000f8e18ff */
[----:B------:R-:W3:Y:S02]  /*5620*/  LDS.64 R16, [R16] ;  /* 0x0000000010107984 */ /* 0x000ee40000000a00 */
[--C-:B---3--:R-:W-:Y:S01]  /*5630*/  FFMA.FTZ R20, R0, R20, -R16.reuse ;  /* 0x0000001400147223 */ /* 0x108fe20000010810 */
[----:B------:R-:W-:-:S03]  /*5640*/  FFMA.FTZ R19, R3, R19, -R16 ;  /* 0x0000001303137223 */ /* 0x000fc60000010810 */
[----:B----4-:R-:W-:Y:S01]  /*5650*/  FFMA.FTZ R20, R22, -R17, R20 ;  /* 0x8000001116147223 */ /* 0x010fe20000010014 */
[----:B------:R-:W-:Y:S01]  /*5660*/  SHF.L.U32 R22, R51, 0x10, RZ ;  /* 0x0000001033167819 */ /* 0x000fe200000006ff */
[----:B------:R-:W-:Y:S01]  /*5670*/  FFMA.FTZ R18, -R17, R18, R19 ;  /* 0x0000001211127223 */ /* 0x000fe20000010113 */
[----:B------:R-:W-:-:S03]  /*5680*/  FFMA.FTZ R19, R2, R23, -R16 ;  /* 0x0000001702137223 */ /* 0x000fc60000010810 */
[----:B------:R-:W-:Y:S01]  /*5690*/  FADD.FTZ R22, -R14, R22 ;  /* 0x000000160e167221 */ /* 0x000fe20000010100 */
[----:B------:R-:W-:Y:S01]  /*56a0*/  FFMA.FTZ R19, R21, -R17, R19 ;  /* 0x8000001115137223 */ /* 0x000fe20000010013 */
[C---:B------:R-:W-:Y:S01]  /*56b0*/  FMUL.FTZ R21, R7.reuse, R20 ;  /* 0x0000001407157220 */ /* 0x040fe20000410000 */
        /* <DEDUP_REMOVED lines=12> */
[----:B------:R-:W-:-:S04]  /*5780*/  FMUL.FTZ R22, R7, R22 ;  /* 0x0000001607167220 */ /* 0x000fc80000410000 */
[----:B------:R-:W-:-:S04]  /*5790*/  FFMA.FTZ R24, R3, R22, R5 ;  /* 0x0000001603187223 */ /* 0x000fc80000010005 */
[----:B------:R-:W-:-:S06]  /*57a0*/  FMUL.FTZ R23, R24, -1.4426950216293334961 ;  /* 0xbfb8aa3b18177820 */ /* 0x000fcc0000410000 */
[----:B------:R-:W0:Y:S01]  /*57b0*/  MUFU.EX2 R23, R23 ;  /* 0x0000001700177308 */ /* 0x000e220000000800 */
[----:B------:R-:W-:Y:S01]  /*57c0*/  FMUL.FTZ R21, R48, R21 ;  /* 0x0000001530157220 */ /* 0x000fe20000410000 */
[----:B0-----:R-:W-:-:S06]  /*57d0*/  FADD.FTZ R23, R23, 1 ;  /* 0x3f80000017177421 */ /* 0x001fcc0000010000 */
[----:B------:R-:W0:Y:S02]  /*57e0*/  MUFU.RCP R48, R23 ;  /* 0x0000001700307308 */ /* 0x000e240000001000 */
[----:B0-----:R-:W-:-:S04]  /*57f0*/  FADD.FTZ R47, -R48, 1 ;  /* 0x3f800000302f7421 */ /* 0x001fc80000010100 */
[----:B------:R-:W-:Y:S01]  /*5800*/  FFMA.FTZ R47, R24, R47, 1 ;  /* 0x3f800000182f7423 */ /* 0x000fe2000001002f */
[----:B------:R-:W-:-:S03]  /*5810*/  FMUL.FTZ R24, R7, R46 ;  /* 0x0000002e07187220 */ /* 0x000fc60000410000 */
[----:B------:R-:W-:Y:S01]  /*5820*/  FMUL.FTZ R48, R48, R47 ;  /* 0x0000002f30307220 */ /* 0x000fe20000410000 */
[----:B------:R-:W-:-:S04]  /*5830*/  FFMA.FTZ R47, R4, R24, R6 ;  /* 0x00000018042f7223 */ /* 0x000fc80000010006 */
[----:B------:R-:W-:-:S06]  /*5840*/  FMUL.FTZ R46, R47, -1.4426950216293334961 ;  /* 0xbfb8aa3b2f2e7820 */ /* 0x000fcc0000410000 */
[----:B------:R-:W0:Y:S01]  /*5850*/  MUFU.EX2 R46, R46 ;  /* 0x0000002e002e7308 */ /* 0x000e220000000800 */
[----:B------:R-:W-:Y:S01]  /*5860*/  SHF.L.U32 R49, R42, 0x10, RZ ;  /* 0x000000102a317819 */ /* 0x000fe200000006ff */
[----:B0-----:R-:W-:-:S06]  /*5870*/  FADD.FTZ R46, R46, 1 ;  /* 0x3f8000002e2e7421 */ /* 0x001fcc0000010000 */
[----:B------:R-:W0:Y:S01]  /*5880*/  MUFU.RCP R46, R46 ;  /* 0x0000002e002e7308 */ /* 0x000e220000001000 */
[----:B------:R-:W-:Y:S01]  /*5890*/  FMUL.FTZ R42, R45, R48 ;  /* 0x000000302d2a7220 */ /* 0x000fe20000410000 */
        /* <DEDUP_REMOVED lines=85> */
[----:B------:R-:W-:Y:S01]  /*5df0*/  FFMA.FTZ R23, R0, R9, -R16 ;  /* 0x0000000900177223 */ /* 0x000fe20000010810 */
[----:B------:R-:W-:Y:S01]  /*5e00*/  SHF.L.U32 R37, R37, 0x10, RZ ;  /* 0x0000001025257819 */ /* 0x000fe200000006ff */
[----:B0-----:R-:W-:-:S06]  /*5e10*/  FADD.FTZ R46, R46, 1 ;  /* 0x3f8000002e2e7421 */ /* 0x001fcc0000010000 */
[----:B------:R-:W0:Y:S01]  /*5e20*/  MUFU.RCP R46, R46 ;  /* 0x0000002e002e7308 */ /* 0x000e220000001000 */
[----:B------:R-:W-:Y:S01]  /*5e30*/  FFMA.FTZ R23, R8, -R17, R23 ;  /* 0x8000001108177223 */ /* 0x000fe20000010017 */
[----:B------:R-:W-:Y:S01]  /*5e40*/  SHF.L.U32 R49, R35, 0x10, RZ ;  /* 0x0000001023317819 */ /* 0x000fe200000006ff */
[----:B------:R-:W2:Y:S04]  /*5e50*/  LDL.LU R8, [R1+0x4] ;  /* 0x0000040001087983 */ /* 0x000ea80000300800 */
[----:B------:R-:W3:Y:S01]  /*5e60*/  LDL.LU R51, [R1+0x38] ;  /* 0x0000380001337983 */ /* 0x000ee20000300800 */
[----:B------:R-:W-:-:S03]  /*5e70*/  FMUL.FTZ R35, R37, R48 ;  /* 0x0000003025237220 */ /* 0x000fc60000410000 */
[----:B------:R-:W4:Y:S01]  /*5e80*/  LDL.LU R15, [R1+0x34] ;  /* 0x00003400010f7983 */ /* 0x000f220000300800 */
[----:B------:R-:W-:Y:S01]  /*5e90*/  FADD.FTZ R37, -R14, R49 ;  /* 0x000000310e257221 */ /* 0x000fe20000010100 */
[----:B------:R-:W-:Y:S02]  /*5ea0*/  SHF.L.U32 R40, R40, 0x10, RZ ;  /* 0x0000001028287819 */ /* 0x000fe400000006ff */
[----:B------:R-:W-:Y:S01]  /*5eb0*/  SHF.L.U32 R41, R41, 0x10, RZ ;  /* 0x0000001029297819 */ /* 0x000fe200000006ff */
[----:B------:R-:W-:Y:S01]  /*5ec0*/  FMUL.FTZ R37, R7, R37 ;  /* 0x0000002507257220 */ /* 0x000fe20000410000 */
[----:B0-----:R-:W-:Y:S01]  /*5ed0*/  FADD.FTZ R48, -R46, 1 ;  /* 0x3f8000002e307421 */ /* 0x001fe20000010100 */
[----:B------:R-:W-:Y:S01]  /*5ee0*/  SHF.L.U32 R44, R44, 0x10, RZ ;  /* 0x000000102c2c7819 */ /* 0x000fe200000006ff */
[----:B------:R-:W3:Y:S02]  /*5ef0*/  LDL.LU R13, [R1+0x64] ;  /* 0x00006400010d7983 */ /* 0x000ee40000300800 */
[----:B------:R-:W-:Y:S01]  /*5f00*/  FFMA.FTZ R48, R47, R48, 1 ;  /* 0x3f8000002f307423 */ /* 0x000fe20000010030 */
[----:B------:R-:W-:Y:S01]  /*5f10*/  FFMA.FTZ R47, R4, R37, R6 ;  /* 0x00000025042f7223 */ /* 0x000fe20000010006 */
[----:B------:R-:W-:Y:S01]  /*5f20*/  SHF.L.U32 R49, R38, 0x10, RZ ;  /* 0x0000001026317819 */ /* 0x000fe200000006ff */
[----:B------:R-:W3:Y:S01]  /*5f30*/  LDL.LU R12, [R1+0x60] ;  /* 0x00006000010c7983 */ /* 0x000ee20000300800 */
[----:B------:R-:W-:Y:S01]  /*5f40*/  FMUL.FTZ R48, R46, R48 ;  /* 0x000000302e307220 */ /* 0x000fe20000410000 */
[----:B------:R-:W-:Y:S01]  /*5f50*/  FMUL.FTZ R46, R47, -1.4426950216293334961 ;  /* 0xbfb8aa3b2f2e7820 */ /* 0x000fe20000410000 */
[----:B------:R-:W-:Y:S01]  /*5f60*/  SHF.L.U32 R59, R59, 0x10, RZ ;  /* 0x000000103b3b7819 */ /* 0x000fe200000006ff */
[----:B------:R-:W3:Y:S04]  /*5f70*/  LDL.LU R11, [R1+0x14] ;  /* 0x00001400010b7983 */ /* 0x000ee80000300800 */
[----:B------:R-:W0:Y:S01]  /*5f80*/  MUFU.EX2 R46, R46 ;  /* 0x0000002e002e7308 */ /* 0x000e220000000800 */
[----:B------:R-:W-:Y:S01]  /*5f90*/  FMUL.FTZ R38, R40, R48 ;  /* 0x0000003028267220 */ /* 0x000fe20000410000 */
[----:B------:R-:W-:Y:S01]  /*5fa0*/  FADD.FTZ R59, -R14, R59 ;  /* 0x0000003b0e3b7221 */ /* 0x000fe20000010100 */
[----:B------:R-:W3:Y:S01]  /*5fb0*/  LDL.LU R10, [R1+0x68] ;  /* 0x00006800010a7983 */ /* 0x000ee20000300800 */
[----:B0-----:R-:W-:-:S06]  /*5fc0*/  FADD.FTZ R46, R46, 1 ;  /* 0x3f8000002e2e7421 */ /* 0x001fcc0000010000 */
[----:B------:R-:W0:Y:S01]  /*5fd0*/  MUFU.RCP R46, R46 ;  /* 0x0000002e002e7308 */ /* 0x000e220000001000 */
        /* <DEDUP_REMOVED lines=34> */
[----:B------:R-:W-:Y:S01]  /*6200*/  SHF.L.U32 R14, R60, 0x10, RZ ;  /* 0x000000103c0e7819 */ /* 0x000fe200000006ff */
[----:B------:R-:W-:-:S04]  /*6210*/  FMUL.FTZ R59, R7, R59 ;  /* 0x0000003b073b7220 */ /* 0x000fc80000410000 */
[----:B------:R-:W-:Y:S01]  /*6220*/  FMUL.FTZ R14, R14, R48 ;  /* 0x000000300e0e7220 */ /* 0x000fe20000410000 */
[----:B------:R-:W-:Y:S01]  /*6230*/  FFMA.FTZ R49, R4, R59, R6 ;  /* 0x0000003b04317223 */ /* 0x000fe20000010006 */
[----:B0-----:R-:W-:-:S04]  /*6240*/  FADD.FTZ R48, -R47, 1 ;  /* 0x3f8000002f307421 */ /* 0x001fc80000010100 */
[----:B------:R-:W-:Y:S01]  /*6250*/  FFMA.FTZ R50, R50, R48, 1 ;  /* 0x3f80000032327423 */ /* 0x000fe20000010030 */
[----:B------:R-:W-:-:S06]  /*6260*/  FMUL.FTZ R48, R49, -1.4426950216293334961 ;  /* 0xbfb8aa3b31307820 */ /* 0x000fcc0000410000 */
[----:B------:R-:W0:Y:S02]  /*6270*/  MUFU.EX2 R48, R48 ;  /* 0x0000003000307308 */ /* 0x000e240000000800 */
[----:B0-----:R-:W-:-:S06]  /*6280*/  FADD.FTZ R48, R48, 1 ;  /* 0x3f80000030307421 */ /* 0x001fcc0000010000 */
[----:B------:R-:W0:Y:S01]  /*6290*/  MUFU.RCP R48, R48 ;  /* 0x0000003000307308 */ /* 0x000e220000001000 */
[----:B------:R-:W-:Y:S01]  /*62a0*/  FMUL.FTZ R50, R47, R50 ;  /* 0x000000322f327220 */ /* 0x000fe20000410000 */
[----:B------:R-:W-:Y:S01]  /*62b0*/  SHF.L.U32 R58, R61, 0x10, RZ ;  /* 0x000000103d3a7819 */ /* 0x000fe200000006ff */
[----:B0-----:R-:W-:-:S04]  /*62c0*/  FADD.FTZ R47, -R48, 1 ;  /* 0x3f800000302f7421 */ /* 0x001fc80000010100 */
[----:B------:R-:W-:Y:S02]  /*62d0*/  FFMA.FTZ R47, R49, R47, 1 ;  /* 0x3f800000312f7423 */ /* 0x000fe4000001002f */
[----:B------:R-:W3:Y:S02]  /*62e0*/  LDL.LU R49, [R1+0x30] ;  /* 0x0000300001317983 */ /* 0x000ee40000300800 */
[----:B------:R-:W-:Y:S02]  /*62f0*/  FMUL.FTZ R60, R48, R47 ;  /* 0x0000002f303c7220 */ /* 0x000fe40000410000 */
[----:B------:R-:W3:Y:S01]  /*6300*/  LDL.LU R48, [R1+0x18] ;  /* 0x0000180001307983 */ /* 0x000ee20000300800 */
[----:B--2---:R-:W-:Y:S01]  /*6310*/  SHF.L.U32 R47, R8, 0x10, RZ ;  /* 0x00000010082f7819 */ /* 0x004fe200000006ff */
[----:B------:R-:W-:Y:S02]  /*6320*/  FMUL.FTZ R58, R58, R50 ;  /* 0x000000323a3a7220 */ /* 0x000fe40000410000 */
[----:B------:R-:W2:Y:S01]  /*6330*/  LDL.LU R8, [R1+0x5c] ;  /* 0x00005c0001087983 */ /* 0x000ea20000300800 */
[----:B----4-:R-:W-:-:S03]  /*6340*/  FFMA.FTZ R50, R0, R15, -R16 ;  /* 0x0000000f00327223 */ /* 0x010fc60000010810 */
[----:B------:R-:W4:Y:S04]  /*6350*/  LDL.LU R9, [R1+0x54] ;  /* 0x0000540001097983 */ /* 0x000f280000300800 */
[----:B------:R-:W4:Y:S04]  /*6360*/  LDL.LU R15, [R1+0x58] ;  /* 0x00005800010f7983 */ /* 0x000f280000300800 */
[----:B------:R-:W4:Y:S01]  /*6370*/  LDL.LU R57, [R1+0x50] ;  /* 0x0000500001397983 */ /* 0x000f220000300800 */
[----:B---3--:R-:W-:Y:S01]  /*6380*/  FFMA.FTZ R51, R2, R51, -R16 ;  /* 0x0000003302337223 */ /* 0x008fe20000010810 */
[----:B------:R-:W-:Y:S01]  /*6390*/  FMUL.FTZ R60, R47, R60 ;  /* 0x0000003c2f3c7220 */ /* 0x000fe20000410000 */
[----:B------:R-:W-:-:S02]  /*63a0*/  FFMA.FTZ R50, R12, -R17, R50 ;  /* 0x800000110c327223 */ /* 0x000fc40000010032 */
[----:B------:R-:W-:Y:S01]  /*63b0*/  FFMA.FTZ R51, R13, -R17, R51 ;  /* 0x800000110d337223 */ /* 0x000fe20000010033 */
[--C-:B------:R-:W-:Y:S01]  /*63c0*/  FFMA.FTZ R47, R2, R11, -R16.reuse ;  /* 0x0000000b022f7223 */ /* 0x100fe20000010810 */
[----:B------:R-:W3:Y:S01]  /*63d0*/  LDL.LU R13, [R1+0x40] ;  /* 0x00004000010d7983 */ /* 0x000ee20000300800 */
[----:B------:R-:W-:-:S03]  /*63e0*/  FFMA.FTZ R56, R0, R56, -R16 ;  /* 0x0000003800387223 */ /* 0x000fc60000010810 */
[----:B------:R-:W3:Y:S04]  /*63f0*/  LDL.LU R12, [R1+0x3c] ;  /* 0x00003c00010c7983 */ /* 0x000ee80000300800 */
[----:B------:R-:W3:Y:S01]  /*6400*/  LDL.LU R11, [R1+0x24] ;  /* 0x00002400010b7983 */ /* 0x000ee20000300800 */
[C-C-:B------:R-:W-:Y:S01]  /*6410*/  FFMA.FTZ R55, R2.reuse, R55, -R16.reuse ;  /* 0x0000003702377223 */ /* 0x140fe20000010810 */
[--C-:B------:R-:W-:Y:S01]  /*6420*/  FFMA.FTZ R49, R2, R49, -R16.reuse ;  /* 0x0000003102317223 */ /* 0x100fe20000010810 */
[----:B------:R-:W-:-:S03]  /*6430*/  FFMA.FTZ R48, R0, R48, -R16 ;  /* 0x0000003000307223 */ /* 0x000fc60000010810 */
[-C--:B------:R-:W-:Y:S02]  /*6440*/  FFMA.FTZ R49, R10, -R17.reuse, R49 ;  /* 0x800000110a317223 */ /* 0x080fe40000010031 */
[----:B------:R-:W3:Y:S01]  /*6450*/  LDL.LU R10, [R1+0x8] ;  /* 0x00000800010a7983 */ /* 0x000ee20000300800 */
[----:B--2---:R-:W-:-:S03]  /*6460*/  FFMA.FTZ R48, R8, -R17, R48 ;  /* 0x8000001108307223 */ /* 0x004fc60000010030 */
[----:B------:R-:W2:Y:S01]  /*6470*/  LDL.LU R61, [R1] ;  /* 0x00000000013d7983 */ /* 0x000ea20000300800 */
[----:B----4-:R-:W-:-:S03]  /*6480*/  FFMA.FTZ R47, R9, -R17, R47 ;  /* 0x80000011092f7223 */ /* 0x010fc6000001002f */
[----:B------:R-:W4:Y:S01]  /*6490*/  LDL.LU R8, [R1+0xf8] ;  /* 0x0000f80001087983 */ /* 0x000f220000300800 */
[----:B------:R-:W-:-:S03]  /*64a0*/  FFMA.FTZ R56, R15, -R17, R56 ;  /* 0x800000110f387223 */ /* 0x000fc60000010038 */
[----:B------:R-:W2:Y:S01]  /*64b0*/  LDL.LU R9, [R1+0xf4] ;  /* 0x0000f40001097983 */ /* 0x000ea20000300800 */
[----:B------:R-:W-:-:S03]  /*64c0*/  FFMA.FTZ R55, R57, -R17, R55 ;  /* 0x8000001139377223 */ /* 0x000fc60000010037 */
[----:B------:R-:W2:Y:S04]  /*64d0*/  LDL.LU R15, [R1+0xf0] ;  /* 0x0000f000010f7983 */ /* 0x000ea80000300800 */
[----:B------:R-:W2:Y:S01]  /*64e0*/  LDL.LU R57, [R1+0xec] ;  /* 0x0000ec0001397983 */ /* 0x000ea20000300800 */
[--C-:B------:R-:W-:Y:S01]  /*64f0*/  FFMA.FTZ R54, R0, R54, -R16.reuse ;  /* 0x0000003600367223 */ /* 0x100fe20000010810 */
[--C-:B------:R-:W-:Y:S01]  /*6500*/  FFMA.FTZ R53, R2, R53, -R16.reuse ;  /* 0x0000003502357223 */ /* 0x100fe20000010810 */
[----:B------:R-:W-:Y:S02]  /*6510*/  FFMA.FTZ R52, R0, R52, -R16 ;  /* 0x0000003400347223 */ /* 0x000fe40000010810 */
[-C--:B---3--:R-:W-:Y:S01]  /*6520*/  FFMA.FTZ R54, R13, -R17.reuse, R54 ;  /* 0x800000110d367223 */ /* 0x088fe20000010036 */
[-C--:B------:R-:W-:Y:S01]  /*6530*/  FFMA.FTZ R53, R12, -R17.reuse, R53 ;  /* 0x800000110c357223 */ /* 0x080fe20000010035 */
[----:B------:R1:W5:Y:S01]  /*6540*/  LDL.LU R13, [R1+0xe8] ;  /* 0x0000e800010d7983 */ /* 0x0003620000300800 */
[----:B------:R-:W-:-:S03]  /*6550*/  FFMA.FTZ R52, R11, -R17, R52 ;  /* 0x800000110b347223 */ /* 0x000fc60000010034 */
[----:B------:R1:W5:Y:S04]  /*6560*/  LDL.LU R12, [R1+0xe4] ;  /* 0x0000e400010c7983 */ /* 0x0003680000300800 */
[----:B------:R1:W5:Y:S01]  /*6570*/  LDL.LU R11, [R1+0xe0] ;  /* 0x0000e000010b7983 */ /* 0x0003620000300800 */
[C-C-:B------:R-:W-:Y:S01]  /*6580*/  FFMA.FTZ R31, R4.reuse, R31, -R16.reuse ;  /* 0x0000001f041f7223 */ /* 0x140fe20000010810 */
[----:B------:R-:W-:-:S03]  /*6590*/  FFMA.FTZ R25, R4, R25, -R16 ;  /* 0x0000001904197223 */ /* 0x000fc60000010810 */
[C---:B------:R-:W-:Y:S01]  /*65a0*/  FFMA.FTZ R31, -R17.reuse, R29, R31 ;  /* 0x0000001d111f7223 */ /* 0x040fe2000001011f */
[----:B------:R-:W-:Y:S01]  /*65b0*/  FFMA.FTZ R25, -R17, R24, R25 ;  /* 0x0000001811197223 */ /* 0x000fe20000010119 */
[--C-:B----4-:R-:W-:Y:S01]  /*65c0*/  FFMA.FTZ R8, R2, R8, -R16.reuse ;  /* 0x0000000802087223 */ /* 0x110fe20000010810 */
[----:B--2---:R-:W-:-:S03]  /*65d0*/  FFMA.FTZ R9, R0, R9, -R16 ;  /* 0x0000000900097223 */ /* 0x004fc60000010810 */
[----:B------:R-:W-:Y:S02]  /*65e0*/  FFMA.FTZ R8, R10, -R17, R8 ;  /* 0x800000110a087223 */ /* 0x000fe40000010008 */
[----:B------:R1:W5:Y:S01]  /*65f0*/  LDL.LU R10, [R1+0xd8] ;  /* 0x0000d800010a7983 */ /* 0x0003620000300800 */
[----:B------:R-:W-:Y:S01]  /*6600*/  FFMA.FTZ R15, R2, R15, -R16 ;  /* 0x0000000f020f7223 */ /* 0x000fe20000010810 */
[-C--:B------:R-:W-:Y:S02]  /*6610*/  FFMA.FTZ R9, R61, -R17.reuse, R9 ;  /* 0x800000113d097223 */ /* 0x080fe40000010009 */
[----:B------:R-:W2:Y:S01]  /*6620*/  LDL.LU R61, [R1+0x90] ;  /* 0x00009000013d7983 */ /* 0x000ea20000300800 */
[----:B------:R-:W-:-:S03]  /*6630*/  FFMA.FTZ R15, R57, -R17, R15 ;  /* 0x80000011390f7223 */ /* 0x000fc6000001000f */
[----:B------:R-:W3:Y:S04]  /*6640*/  LDL.LU R57, [R1+0x8c] ;  /* 0x00008c0001397983 */ /* 0x000ee80000300800 */
[----:B------:R-:W4:Y:S04]  /*6650*/  LDL.LU R29, [R1+0x94] ;  /* 0x00009400011d7983 */ /* 0x000f280000300800 */
        /* <DEDUP_REMOVED lines=14> */
[C---:B------:R-:W-:Y:S01]  /*6740*/  FFMA.FTZ R21, -R17.reuse, R20, R21 ;  /* 0x0000001411157223 */ /* 0x040fe20000010115 */
        /* <DEDUP_REMOVED lines=11> */
[----:B------:R-:W-:Y:S01]  /*6800*/  FFMA.FTZ R60, -R17, R59, R60 ;  /* 0x0000003b113c7223 */ /* 0x000fe2000001013c */
[----:B------:R-:W4:Y:S01]  /*6810*/  LDL.LU R33, [R1+0x98] ;  /* 0x0000980001217983 */ /* 0x000f220000300800 */
[C---:B------:R-:W-:Y:S01]  /*6820*/  FMUL.FTZ R20, R7.reuse, R8 ;  /* 0x0000000807147220 */ /* 0x040fe20000410000 */
[C---:B------:R-:W-:Y:S01]  /*6830*/  FMUL.FTZ R19, R7.reuse, R19 ;  /* 0x0000001307137220 */ /* 0x040fe20000410000 */
[C---:B------:R-:W-:Y:S01]  /*6840*/  FMUL.FTZ R21, R7.reuse, R21 ;  /* 0x0000001507157220 */ /* 0x040fe20000410000 */
[----:B------:R-:W-:Y:S01]  /*6850*/  PRMT R8, R18, 0x7632, R8 ;  /* 0x0000763212087816 */ /* 0x000fe20000000008 */
[----:B------:R-:W4:Y:S01]  /*6860*/  LDL.LU R28, [R1+0xac] ;  /* 0x0000ac00011c7983 */ /* 0x000f220000300800 */
[C---:B------:R-:W-:Y:S01]  /*6870*/  FMUL.FTZ R23, R7.reuse, R23 ;  /* 0x0000001707177220 */ /* 0x040fe20000410000 */
[----:B------:R-:W-:Y:S01]  /*6880*/  FMUL.FTZ R42, R7, R42 ;  /* 0x0000002a072a7220 */ /* 0x000fe20000410000 */
[----:B------:R-:W-:Y:S01]  /*6890*/  F2FP.BF16.F32.PACK_AB R19, R21, R19 ;  /* 0x000000131513723e */ /* 0x000fe200000010ff */
        /* <DEDUP_REMOVED lines=26> */
[----:B------:R-:W-:-:S02]  /*6a40*/  PRMT R7, R19, 0x7632, R7 ;  /* 0x0000763213077816 */ /* 0x000fc40000000007 */
[----:B------:R-:W-:Y:S02]  /*6a50*/  F2FP.BF16.F32.PACK_AB R23, R42, R23 ;  /* 0x000000172a17723e */ /* 0x000fe400000010ff */
[----:B---3--:R-:W-:-:S04]  /*6a60*/  IADD3 R16, P1, R57, UR16, RZ ;  /* 0x0000001039107c10 */ /* 0x008fc8000ff3e0ff */
[----:B--2---:R-:W-:-:S05]  /*6a70*/  IADD3.X R17, R61, UR17, RZ, P1, !PT ;  /* 0x000000113d117c10 */ /* 0x004fca0008ffe4ff */
[----:B------:R4:W-:Y:S04]  /*6a80*/  STG.E.U16 desc[UR12][R16.64+0x2], R8 ;  /* 0x0000020810007986 */ /* 0x0009e8000c10150c */
[----:B------:R0:W-:Y:S01]  /*6a90*/  STG.E.U16 desc[UR12][R16.64], R18 ;  /* 0x0000001210007986 */ /* 0x0001e2000c10150c */
[----:B----4-:R-:W-:-:S03]  /*6aa0*/  IADD3 R8, P1, R29, UR16, RZ ;  /* 0x000000101d087c10 */ /* 0x010fc6000ff3e0ff */
[----:B------:R-:W2:Y:S01]  /*6ab0*/  LDL.LU R29, [R1+0xbc] ;  /* 0x0000bc00011d7983 */ /* 0x000ea20000300800 */
[----:B------:R-:W-:-:S03]  /*6ac0*/  IADD3.X R9, R24, UR17, RZ, P1, !PT ;  /* 0x0000001118097c10 */ /* 0x000fc60008ffe4ff */
[----:B------:R-:W3:Y:S01]  /*6ad0*/  LDL.LU R24, [R1+0xb4] ;  /* 0x0000b40001187983 */ /* 0x000ee20000300800 */
[----:B0-----:R-:W-:-:S03]  /*6ae0*/  PRMT R18, R23, 0x7632, R18 ;  /* 0x0000763217127816 */ /* 0x001fc60000000012 */
[----:B------:R-:W-:Y:S04]  /*6af0*/  STG.E.U16 desc[UR12][R16.64+0x4], R19 ;  /* 0x0000041310007986 */ /* 0x000fe8000c10150c */
[----:B------:R-:W-:Y:S04]  /*6b00*/  STG.E.U16 desc[UR12][R16.64+0x6], R7 ;  /* 0x0000060710007986 */ /* 0x000fe8000c10150c */
[----:B------:R0:W-:Y:S04]  /*6b10*/  STG.E.U16 desc[UR12][R8.64], R23 ;  /* 0x0000001708007986 */ /* 0x0001e8000c10150c */
[----:B0-----:R-:W4:Y:S01]  /*6b20*/  LDL.LU R23, [R1+0xb8] ;  /* 0x0000b80001177983 */ /* 0x001f220000300800 */
[----:B------:R-:W-:-:S02]  /*6b30*/  F2FP.BF16.F32.PACK_AB R25, R25, R51 ;  /* 0x000000331919723e */ /* 0x000fc400000010ff */
[----:B------:R-:W-:Y:S02]  /*6b40*/  IADD3 R16, P1, R33, UR16, RZ ;  /* 0x0000001021107c10 */ /* 0x000fe4000ff3e0ff */
[----:B------:R-:W-:Y:S02]  /*6b50*/  PRMT R7, R25, 0x7632, R7 ;  /* 0x0000763219077816 */ /* 0x000fe40000000007 */
[----:B------:R-:W-:Y:S02]  /*6b60*/  F2FP.BF16.F32.PACK_AB R26, R26, R50 ;  /* 0x000000321a1a723e */ /* 0x000fe400000010ff */
[----:B------:R-:W-:Y:S02]  /*6b70*/  F2FP.BF16.F32.PACK_AB R27, R27, R49 ;  /* 0x000000311b1b723e */ /* 0x000fe400000010ff */
[----:B------:R-:W-:Y:S01]  /*6b80*/  IADD3.X R17, R28, UR17, RZ, P1, !PT ;  /* 0x000000111c117c10 */ /* 0x000fe20008ffe4ff */
[----:B------:R0:W-:Y:S01]  /*6b90*/  STG.E.U16 desc[UR12][R8.64+0x2], R18 ;  /* 0x0000021208007986 */ /* 0x0001e2000c10150c */
[----:B------:R-:W-:-:S03]  /*6ba0*/  PRMT R19, R27, 0x7632, R19 ;  /* 0x000076321b137816 */ /* 0x000fc60000000013 */
[----:B------:R-:W4:Y:S04]  /*6bb0*/  LDL.LU R28, [R1+0x9c] ;  /* 0x00009c00011c7983 */ /* 0x000f280000300800 */
[----:B------:R-:W-:Y:S01]  /*6bc0*/  STG.E.U16 desc[UR12][R8.64+0x4], R25 ;  /* 0x0000041908007986 */ /* 0x000fe2000c10150c */
[----:B0-----:R-:W-:-:S03]  /*6bd0*/  PRMT R18, R26, 0x7632, R18 ;  /* 0x000076321a127816 */ /* 0x001fc60000000012 */
[----:B------:R0:W-:Y:S01]  /*6be0*/  STG.E.U16 desc[UR12][R8.64+0x6], R7 ;  /* 0x0000060708007986 */ /* 0x0001e2000c10150c */
[----:B------:R-:W-:-:S03]  /*6bf0*/  F2FP.BF16.F32.PACK_AB R30, R30, R48 ;  /* 0x000000301e1e723e */ /* 0x000fc600000010ff */
[----:B------:R1:W-:Y:S04]  /*6c00*/  STG.E.U16 desc[UR12][R16.64], R26 ;  /* 0x0000001a10007986 */ /* 0x0003e8000c10150c */
[----:B------:R-:W-:Y:S01]  /*6c10*/  STG.E.U16 desc[UR12][R16.64+0x2], R18 ;  /* 0x0000021210007986 */ /* 0x000fe2000c10150c */
[----:B0-----:R-:W-:-:S03]  /*6c20*/  IADD3 R8, P1, R32, UR16, RZ ;  /* 0x0000001020087c10 */ /* 0x001fc6000ff3e0ff */
[----:B------:R-:W-:Y:S04]  /*6c30*/  STG.E.U16 desc[UR12][R16.64+0x4], R27 ;  /* 0x0000041b10007986 */ /* 0x000fe8000c10150c */
[----:B-1----:R-:W4:Y:S04]  /*6c40*/  LDL.LU R26, [R1+0xa0] ;  /* 0x0000a000011a7983 */ /* 0x002f280000300800 */
[----:B------:R-:W4:Y:S04]  /*6c50*/  LDL.LU R25, [R1+0x84] ;  /* 0x0000840001197983 */ /* 0x000f280000300800 */
[----:B------:R3:W-:Y:S01]  /*6c60*/  STG.E.U16 desc[UR12][R16.64+0x6], R19 ;  /* 0x0000061310007986 */ /* 0x0007e2000c10150c */
[----:B------:R-:W-:-:S02]  /*6c70*/  PRMT R22, R30, 0x7632, R22 ;  /* 0x000076321e167816 */ /* 0x000fc40000000016 */
[----:B--2---:R-:W-:Y:S02]  /*6c80*/  IADD3.X R9, R29, UR17, RZ, P1, !PT ;  /* 0x000000111d097c10 */ /* 0x004fe40008ffe4ff */
[----:B---3--:R-:W-:Y:S02]  /*6c90*/  IADD3 R16, P1, R24, UR16, RZ ;  /* 0x0000001018107c10 */ /* 0x008fe4000ff3e0ff */
[----:B------:R-:W2:Y:S04]  /*6ca0*/  LDL.LU R24, [R1+0x88] ;  /* 0x0000880001187983 */ /* 0x000ea80000300800 */
[----:B------:R0:W-:Y:S01]  /*6cb0*/  STG.E.U16 desc[UR12][R8.64+0x2], R22 ;  /* 0x0000021608007986 */ /* 0x0001e2000c10150c */
[----:B----4-:R-:W-:-:S03]  /*6cc0*/  IADD3.X R17, R23, UR17, RZ, P1, !PT ;  /* 0x0000001117117c10 */ /* 0x010fc60008ffe4ff */
[----:B------:R-:W3:Y:S04]  /*6cd0*/  LDL.LU R23, [R1+0x7c] ;  /* 0x00007c0001177983 */ /* 0x000ee80000300800 */
[----:B0-----:R-:W4:Y:S01]  /*6ce0*/  LDL.LU R22, [R1+0x80] ;  /* 0x0000800001167983 */ /* 0x001f220000300800 */
[----:B------:R-:W-:Y:S02]  /*6cf0*/  F2FP.BF16.F32.PACK_AB R31, R31, R47 ;  /* 0x0000002f1f1f723e */ /* 0x000fe400000010ff */
[----:B------:R-:W-:Y:S02]  /*6d00*/  F2FP.BF16.F32.PACK_AB R34, R34, R56 ;  /* 0x000000382222723e */ /* 0x000fe400000010ff */
[----:B------:R-:W-:Y:S02]  /*6d10*/  PRMT R7, R31, 0x7632, R7 ;  /* 0x000076321f077816 */ /* 0x000fe40000000007 */
[----:B------:R-:W-:Y:S01]  /*6d20*/  F2FP.BF16.F32.PACK_AB R35, R35, R55 ;  /* 0x000000372323723e */ /* 0x000fe200000010ff */
[----:B------:R-:W-:Y:S01]  /*6d30*/  STG.E.U16 desc[UR12][R8.64], R30 ;  /* 0x0000001e08007986 */ /* 0x000fe2000c10150c */
[----:B------:R-:W-:-:S02]  /*6d40*/  PRMT R18, R34, 0x7632, R18 ;  /* 0x0000763222127816 */ /* 0x000fc40000000012 */
[----:B------:R-:W-:Y:S01]  /*6d50*/  F2FP.BF16.F32.PACK_AB R38, R38, R54 ;  /* 0x000000362626723e */ /* 0x000fe200000010ff */
[----:B------:R-:W-:Y:S01]  /*6d60*/  STG.E.U16 desc[UR12][R8.64+0x4], R31 ;  /* 0x0000041f08007986 */ /* 0x000fe2000c10150c */
[----:B------:R-:W-:Y:S02]  /*6d70*/  PRMT R19, R35, 0x7632, R19 ;  /* 0x0000763223137816 */ /* 0x000fe40000000013 */
[----:B------:R-:W-:Y:S01]  /*6d80*/  F2FP.BF16.F32.PACK_AB R39, R39, R53 ;  /* 0x000000352727723e */ /* 0x000fe200000010ff */
[----:B------:R0:W-:Y:S01]  /*6d90*/  STG.E.U16 desc[UR12][R8.64+0x6], R7 ;  /* 0x0000060708007986 */ /* 0x0001e2000c10150c */
[----:B------:R-:W-:-:S03]  /*6da0*/  F2FP.BF16.F32.PACK_AB R44, R44, R52 ;  /* 0x000000342c2c723e */ /* 0x000fc600000010ff */
[----:B------:R1:W-:Y:S01]  /*6db0*/  STG.E.U16 desc[UR12][R16.64+0x2], R18 ;  /* 0x0000021210007986 */ /* 0x0003e2000c10150c */
[----:B------:R-:W-:Y:S02]  /*6dc0*/  F2FP.BF16.F32.PACK_AB R14, R14, R20 ;  /* 0x000000140e0e723e */ /* 0x000fe400000010ff */
[----:B0-----:R-:W-:Y:S01]  /*6dd0*/  IADD3 R8, P1, R28, UR16, RZ ;  /* 0x000000101c087c10 */ /* 0x001fe2000ff3e0ff */
[----:B------:R-:W-:Y:S01]  /*6de0*/  STG.E.U16 desc[UR12][R16.64], R34 ;  /* 0x0000002210007986 */ /* 0x000fe2000c10150c */
[----:B------:R-:W-:Y:S02]  /*6df0*/  PRMT R7, R38, 0x7632, R7 ;  /* 0x0000763226077816 */ /* 0x000fe40000000007 */
[----:B-1----:R-:W-:Y:S01]  /*6e00*/  PRMT R18, R39, 0x7632, R18 ;  /* 0x0000763227127816 */ /* 0x002fe20000000012 */
[----:B------:R-:W-:Y:S01]  /*6e10*/  STG.E.U16 desc[UR12][R16.64+0x4], R35 ;  /* 0x0000042310007986 */ /* 0x000fe2000c10150c */
[----:B------:R-:W-:-:S03]  /*6e20*/  IADD3.X R9, R26, UR17, RZ, P1, !PT ;  /* 0x000000111a097c10 */ /* 0x000fc60008ffe4ff */
[----:B------:R0:W-:Y:S01]  /*6e30*/  STG.E.U16 desc[UR12][R16.64+0x6], R19 ;  /* 0x0000061310007986 */ /* 0x0001e2000c10150c */
[----:B------:R-:W-:-:S03]  /*6e40*/  F2FP.BF16.F32.PACK_AB R21, R58, R21 ;  /* 0x000000153a15723e */ /* 0x000fc600000010ff */
[----:B------:R-:W-:Y:S01]  /*6e50*/  STG.E.U16 desc[UR12][R8.64], R38 ;  /* 0x0000002608007986 */ /* 0x000fe2000c10150c */
[----:B------:R-:W-:-:S03]  /*6e60*/  F2FP.BF16.F32.PACK_AB R60, R60, R15 ;  /* 0x0000000f3c3c723e */ /* 0x000fc600000010ff */
[----:B------:R1:W-:Y:S01]  /*6e70*/  STG.E.U16 desc[UR12][R8.64+0x2], R7 ;  /* 0x0000020708007986 */ /* 0x0003e2000c10150c */
[----:B0-----:R-:W-:-:S03]  /*6e80*/  IADD3 R16, P1, R25, UR16, RZ ;  /* 0x0000001019107c10 */ /* 0x001fc6000ff3e0ff */
[----:B------:R-:W-:Y:S01]  /*6e90*/  STG.E.U16 desc[UR12][R8.64+0x4], R39 ;  /* 0x0000042708007986 */ /* 0x000fe2000c10150c */
[----:B------:R-:W-:-:S03]  /*6ea0*/  PRMT R19, R14, 0x7610, R19 ;  /* 0x000076100e137816 */ /* 0x000fc60000000013 */
[----:B------:R0:W-:Y:S01]  /*6eb0*/  STG.E.U16 desc[UR12][R8.64+0x6], R18 ;  /* 0x0000061208007986 */ /* 0x0001e2000c10150c */
[----:B-1----:R-:W-:Y:S02]  /*6ec0*/  PRMT R7, R14, 0x7632, R7 ;  /* 0x000076320e077816 */ /* 0x002fe40000000007 */
[----:B0-----:R-:W-:Y:S02]  /*6ed0*/  PRMT R9, R44, 0x7632, R9 ;  /* 0x000076322c097816 */ /* 0x001fe40000000009 */
[----:B------:R-:W-:Y:S01]  /*6ee0*/  PRMT R8, R21, 0x7632, R8 ;  /* 0x0000763215087816 */ /* 0x000fe20000000008 */
[----:B------:R-:W-:Y:S01]  /*6ef0*/  ULOP3.LUT UR4, UR4, 0x1, URZ, 0x3c, !UPT ;  /* 0x0000000104047892 */ /* 0x000fe2000f8e3c3f */
[----:B------:R-:W-:Y:S01]  /*6f00*/  UMOV UR5, UR10 ;  /* 0x0000000a00057c82 */ /* 0x000fe20008000000 */
[----:B--2---:R-:W-:-:S05]  /*6f10*/  IADD3.X R17, R24, UR17, RZ, P1, !PT ;  /* 0x0000001118117c10 */ /* 0x004fca0008ffe4ff */
[----:B------:R-:W-:Y:S04]  /*6f20*/  STG.E.U16 desc[UR12][R16.64], R44 ;  /* 0x0000002c10007986 */ /* 0x000fe8000c10150c */
[----:B------:R-:W-:Y:S04]  /*6f30*/  STG.E.U16 desc[UR12][R16.64+0x2], R9 ;  /* 0x0000020910007986 */ /* 0x000fe8000c10150c */
[----:B------:R-:W-:Y:S04]  /*6f40*/  STG.E.U16 desc[UR12][R16.64+0x4], R19 ;  /* 0x0000041310007986 */ /* 0x000fe8000c10150c */
[----:B------:R0:W-:Y:S01]  /*6f50*/  STG.E.U16 desc[UR12][R16.64+0x6], R7 ;  /* 0x0000060710007986 */ /* 0x0001e2000c10150c */
[----:B---3--:R-:W-:-:S04]  /*6f60*/  IADD3 R14, P1, R23, UR16, RZ ;  /* 0x00000010170e7c10 */ /* 0x008fc8000ff3e0ff */
[----:B----4-:R-:W-:Y:S02]  /*6f70*/  IADD3.X R15, R22, UR17, RZ, P1, !PT ;  /* 0x00000011160f7c10 */ /* 0x010fe40008ffe4ff */
[----:B0-----:R-:W-:-:S03]  /*6f80*/  PRMT R17, R60, 0x7632, R17 ;  /* 0x000076323c117816 */ /* 0x001fc60000000011 */
[----:B------:R1:W-:Y:S04]  /*6f90*/  STG.E.U16 desc[UR12][R14.64], R21 ;  /* 0x000000150e007986 */ /* 0x0003e8000c10150c */
[----:B------:R1:W-:Y:S04]  /*6fa0*/  STG.E.U16 desc[UR12][R14.64+0x2], R8 ;  /* 0x000002080e007986 */ /* 0x0003e8000c10150c */
[----:B------:R1:W-:Y:S04]  /*6fb0*/  STG.E.U16 desc[UR12][R14.64+0x4], R60 ;  /* 0x0000043c0e007986 */ /* 0x0003e8000c10150c */
[----:B------:R1:W-:Y:S01]  /*6fc0*/  STG.E.U16 desc[UR12][R14.64+0x6], R17 ;  /* 0x000006110e007986 */ /* 0x0003e2000c10150c */
[----:B------:R-:W-:Y:S05]  /*6fd0*/  @!P0 BRA `(.L_x_1219) ;  /* 0xffffff9400bc8947 */ /* 0x000fea000383ffff */
.L_x_1203:
        /* <DEDUP_REMOVED lines=18> */
[----:B------:R-:W-:Y:S02]  /*7100*/  SHF.L.U64.HI R2, R2, 0x6, R3 ;  /* 0x0000000602027819 */ /* 0x000fe40000010203 */
[----:B------:R-:W-:Y:S01]  /*7110*/  MOV R3, 0xffffffff ;  /* 0xffffffff00037802 */ /* 0x000fe20000000f00 */
[----:B0-----:R-:W-:-:S03]  /*7120*/  ULEA UR8, UR5, UR4, 0x18 ;  /* 0x0000000405087291 */ /* 0x001fc6000f8ec03f */
        /* <DEDUP_REMOVED lines=9> */
[----:B------:R-:W-:Y:S01]  /*71c0*/  LOP3.LUT R3, R6, 0x1f, R57, 0x78, !PT ;  /* 0x0000001f06037812 */ /* 0x000fe200078e7839 */
[----:B------:R-:W-:Y:S01]  /*71d0*/  IMAD.WIDE.U32 R4, R2, -0x77777777, RZ ;  /* 0x8888888902047825 */ /* 0x000fe200078e00ff */
[----:B-1----:R-:W-:Y:S02]  /*71e0*/  LEA R8, R49, UR8, 0x7 ;  /* 0x0000000831087c11 */ /* 0x002fe4000f8e38ff */
[----:B-----5:R-:W-:Y:S02]  /*71f0*/  LOP3.LUT R10, RZ, R50, RZ, 0x33, !PT ;  /* 0x00000032ff0a7212 */ /* 0x020fe400078e33ff */
        /* <DEDUP_REMOVED lines=8> */
[----:B------:R-:W-:Y:S02]  /*7280*/  IADD3 RZ, P0, R5, R6, RZ ;  /* 0x0000000605ff7210 */ /* 0x000fe40007f1e0ff */
[----:B------:R-:W-:-:S02]  /*7290*/  MOV R10, R7 ;  /* 0x00000007000a7202 */ /* 0x000fc40000000f00 */
[----:B------:R-:W-:Y:S02]  /*72a0*/  LOP3.LUT R8, R8, 0x780, RZ, 0xc0, !PT ;  /* 0x0000078008087812 */ /* 0x000fe400078ec0ff */
[----:B------:R-:W-:Y:S01]  /*72b0*/  LOP3.LUT R48, R48, 0x1e, RZ, 0xc0, !PT ;  /* 0x0000001e30307812 */ /* 0x000fe200078ec0ff */
[----:B------:R-:W-:Y:S01]  /*72c0*/  IMAD.WIDE.U32.X R10, R2, -0x77777778, R10, P0 ;  /* 0x88888888020a7825 */ /* 0x000fe200000e040a */
[----:B------:R-:W-:Y:S02]  /*72d0*/  IADD3 R54, R50, 0x3c, RZ ;  /* 0x0000003c32367810 */ /* 0x000fe40007ffe0ff */
[----:B------:R-:W-:Y:S01]  /*72e0*/  IADD3 R12, R8, UR8, RZ ;  /* 0x00000008080c7c10 */ /* 0x000fe2000fffe0ff */
[----:B------:R-:W-:Y:S01]  /*72f0*/  IMAD.WIDE.U32 R8, R4, -0x77777777, RZ ;  /* 0x8888888904087825 */ /* 0x000fe200078e00ff */
        /* <DEDUP_REMOVED lines=12> */
[----:B------:R-:W-:Y:S01]  /*73c0*/  MOV R8, UR7 ;  /* 0x0000000700087c02 */ /* 0x000fe20008000f00 */
[----:B------:R-:W-:Y:S01]  /*73d0*/  USEL UR7, UR15, URZ, UP0 ;  /* 0x0000003f0f077287 */ /* 0x000fe20008000000 */
[----:B------:R-:W-:-:S02]  /*73e0*/  LOP3.LUT R56, R57, 0x1f, RZ, 0xc0, !PT ;  /* 0x0000001f39387812 */ /* 0x000fc400078ec0ff */
[----:B------:R-:W-:Y:S01]  /*73f0*/  LOP3.LUT R9, R57, 0xf, RZ, 0xc0, !PT ;  /* 0x0000000f39097812 */ /* 0x000fe200078ec0ff */
[----:B------:R-:W-:Y:S01]  /*7400*/  USHF.L.U64.HI UR7, UR6, 0x6, UR7 ;  /* 0x0000000606077899 */ /* 0x000fe20008010207 */
[----:B------:R-:W-:Y:S01]  /*7410*/  IADD3 R55, R50, 0x5a, RZ ;  /* 0x0000005a32377810 */ /* 0x000fe20007ffe0ff */
[----:B------:R-:W-:Y:S01]  /*7420*/  USHF.L.U32 UR6, UR6, 0x6, URZ ;  /* 0x0000000606067899 */ /* 0x000fe2000800063f */
[----:B------:R-:W-:Y:S02]  /*7430*/  IADD3.X R13, RZ, RZ, RZ, P0, !PT ;  /* 0x000000ffff0d7210 */ /* 0x000fe400007fe4ff */
[----:B------:R-:W-:Y:S02]  /*7440*/  IADD3.X R14, RZ, RZ, RZ, P1, !PT ;  /* 0x000000ffff0e7210 */ /* 0x000fe40000ffe4ff */
[----:B------:R-:W-:Y:S02]  /*7450*/  IADD3.X R15, RZ, RZ, RZ, P2, !PT ;  /* 0x000000ffff0f7210 */ /* 0x000fe400017fe4ff */
[----:B------:R-:W-:-:S02]  /*7460*/  LOP3.LUT R16, R16, 0x3, RZ, 0xc0, !PT ;  /* 0x0000000310107812 */ /* 0x000fc400078ec0ff */
[----:B------:R-:W-:-:S07]  /*7470*/  LOP3.LUT R17, R17, 0x3, RZ, 0xc0, !PT ;  /* 0x0000000311117812 */ /* 0x000fce00078ec0ff */
.L_x_1236:
[----:B------:R-:W-:Y:S01]  /*7480*/  ISETP.LT.U32.AND P0, PT, R49, UR6, PT ;  /* 0x0000000631007c0c */ /* 0x000fe2000bf01070 */
[----:B------:R-:W-:Y:S01]  /*7490*/  BSSY B0, `(.L_x_1220) ;  /* 0x00000a8000007945 */ /* 0x000fe20003800000 */
[----:B01234-:R-:W-:Y:S02]  /*74a0*/  MOV R18, UR7 ;  /* 0x0000000700127c02 */ /* 0x01ffe40008000f00 */
        /* <DEDUP_REMOVED lines=38> */
.L_x_1223:
[----:B------:R-:W-:Y:S05]  /*7710*/  BSYNC B1 ;  /* 0x0000000000017941 */ /* 0x000fea0003800000 */
.L_x_1222:
        /* <DEDUP_REMOVED lines=20> */
.L_x_1226:
        /* <DEDUP_REMOVED lines=55> */
.L_x_1225:
[----:B------:R-:W-:Y:S05]  /*7bd0*/  BSYNC B1 ;  /* 0x0000000000017941 */ /* 0x000fea0003800000 */
.L_x_1224:
        /* <DEDUP_REMOVED lines=35> */
.L_x_1228:
[----:B------:R-:W-:Y:S05]  /*7e10*/  BSYNC B1 ;  /* 0x0000000000017941 */ /* 0x000fea0003800000 */
.L_x_1227:
        /* <DEDUP_REMOVED lines=15> */
.L_x_1221:
[----:B------:R-:W-:Y:S05]  /*7f10*/  BSYNC B0 ;  /* 0x0000000000007941 */ /* 0x000fea0003800000 */
.L_x_1220:
        /* <DEDUP_REMOVED lines=22> */
[----:B------:R-:W-:Y:S01]  /*8080*/  MOV R28, 0xffff ;  /* 0x0000ffff001c7802 */ /* 0x000fe20000000f00 */
        /* <DEDUP_REMOVED lines=15> */
.L_x_1245:
        /* <DEDUP_REMOVED lines=19> */
[----:B------:R-:W-:Y:S02]  /*82b0*/  MOV R29, 0xffff ;  /* 0x0000ffff001d7802 */ /* 0x000fe40000000f00 */
[----:B------:R-:W-:Y:S02]  /*82c0*/  MOV R28, 0xffff ;  /* 0x0000ffff001c7802 */ /* 0x000fe40000000f00 */
[----:B------:R-:W-:Y:S01]  /*82d0*/  MOV R30, 0xffff ;  /* 0x0000ffff001e7802 */ /* 0x000fe20000000f00 */
[----:B---3--:R-:W3:Y:S01]  /*82e0*/  SHFL.BFLY PT, R25, R22, 0x8, 0x101f ;  /* 0x0d101f0016197f89 */ /* 0x008ee200000e0000 */
[----:B------:R-:W-:Y:S02]  /*82f0*/  MOV R31, 0xffff ;  /* 0x0000ffff001f7802 */ /* 0x000fe40000000f00 */
[----:B------:R-:W-:Y:S01]  /*8300*/  MOV R33, 0xffff ;  /* 0x0000ffff00217802 */ /* 0x000fe20000000f00 */
[----:B----4-:R-:W4:Y:S01]  /*8310*/  SHFL.BFLY PT, R24, R23, 0x8, 0x101f ;  /* 0x0d101f0017187f89 */ /* 0x010f2200000e0000 */
[----:B------:R-:W-:-:S02]  /*8320*/  MOV R32, 0xffff ;  /* 0x0000ffff00207802 */ /* 0x000fc40000000f00 */
        /* <DEDUP_REMOVED lines=15> */
.L_x_1255:
[----:B0-----:R-:W-:Y:S01]  /*8420*/  FADD.FTZ R23, R22, R38 ;  /* 0x0000002616177221 */ /* 0x001fe20000010000 */
[----:B------:R-:W-:Y:S02]  /*8430*/  @!P1 F2FP.BF16.F32.PACK_AB R22, RZ, R28 ;  /* 0x0000001cff16923e */ /* 0x000fe400000010ff */
[----:B------:R-:W-:Y:S02]  /*8440*/  ISETP.NE.AND P2, PT, R16, 0x2, PT ;  /* 0x000000021000780c */ /* 0x000fe40003f45270 */
[----:B------:R-:W-:Y:S01]  /*8450*/  @!P1 F2FP.BF16.F32.PACK_AB R23, RZ, R23 ;  /* 0x00000017ff17923e */ /* 0x000fe200000010ff */
[----:B------:R3:W-:Y:S01]  /*8460*/  @!P1 STG.E.U16 desc[UR12][R18.64+0x3c], R22 ;  /* 0x00003c1612009986 */ /* 0x0007e2000c10150c */
[----:B------:R-:W-:-:S03]  /*8470*/  MOV R29, R54 ;  /* 0x00000036001d7202 */ /* 0x000fc60000000f00 */
[----:B------:R3:W-:Y:S06]  /*8480*/  @!P1 STG.E.U16 desc[UR12][R20.64+0x3c], R23 ;  /* 0x00003c1714009986 */ /* 0x0007ec000c10150c */
[----:B------:R-:W-:Y:S05]  /*8490*/  @!P2 BRA `(.L_x_1231) ;  /* 0x000000000088a947 */ /* 0x000fea0003800000 */
[----:B---3--:R-:W-:Y:S01]  /*84a0*/  CS2R R22, SRZ ;  /* 0x0000000000167805 */ /* 0x008fe2000001ff00 */
        /* <DEDUP_REMOVED lines=27> */
.L_x_1265:
[----:B0-----:R-:W-:Y:S01]  /*8660*/  FADD.FTZ R23, R22, R38 ;  /* 0x0000002616177221 */ /* 0x001fe20000010000 */
[----:B------:R-:W-:Y:S02]  /*8670*/  @!P1 F2FP.BF16.F32.PACK_AB R22, RZ, R28 ;  /* 0x0000001cff16923e */ /* 0x000fe400000010ff */
[----:B------:R-:W-:Y:S02]  /*8680*/  MOV R29, R55 ;  /* 0x00000037001d7202 */ /* 0x000fe40000000f00 */
[----:B------:R-:W-:Y:S01]  /*8690*/  @!P1 F2FP.BF16.F32.PACK_AB R23, RZ, R23 ;  /* 0x00000017ff17923e */ /* 0x000fe200000010ff */
[----:B------:R4:W-:Y:S04]  /*86a0*/  @!P1 STG.E.U16 desc[UR12][R18.64+0x78], R22 ;  /* 0x0000781612009986 */ /* 0x0009e8000c10150c */
[----:B------:R4:W-:Y:S02]  /*86b0*/  @!P1 STG.E.U16 desc[UR12][R20.64+0x78], R23 ;  /* 0x0000781714009986 */ /* 0x0009e4000c10150c */
.L_x_1231:
[----:B------:R-:W-:Y:S05]  /*86c0*/  BSYNC B0 ;  /* 0x0000000000007941 */ /* 0x000fea0003800000 */
.L_x_1230:
[----:B------:R-:W-:-:S13]  /*86d0*/  ISETP.GE.U32.AND P0, PT, R4, 0x5a, PT ;  /* 0x0000005a0400780c */ /* 0x000fda0003f06070 */
[----:B------:R-:W-:Y:S05]  /*86e0*/  @!P0 BRA `(.L_x_1229) ;  /* 0x0000000800688947 */ /* 0x000fea0003800000 */
[----:B------:R-:W-:Y:S01]  /*86f0*/  ISETP.NE.AND P0, PT, R9, 0xf, PT ;  /* 0x0000000f0900780c */ /* 0x000fe20003f05270 */
[----:B--234-:R-:W-:Y:S01]  /*8700*/  HFMA2.MMA R19, -RZ, RZ, 0, 0 ;  /* 0x00000000ff137435 */ /* 0x01cfe200000001ff */
[----:B------:R-:W-:Y:S01]  /*8710*/  MOV R25, RZ ;  /* 0x000000ff00197202 */ /* 0x000fe20000000f00 */
[----:B------:R-:W-:-:S10]  /*8720*/  UMOV UR9, 0xffff ;  /* 0x0000ffff00097882 */ /* 0x000fd40000000000 */
[----:B------:R-:W-:Y:S02]  /*8730*/  @P0 LOP3.LUT R18, R29, R48, RZ, 0x3c, !PT ;  /* 0x000000301d120212 */ /* 0x000fe400078e3cff */
[----:B------:R-:W-:-:S04]  /*8740*/  @P0 LEA R21, R9, UR8, 0x7 ;  /* 0x0000000809150c11 */ /* 0x000fc8000f8e38ff */
[----:B------:R-:W-:-:S05]  /*8750*/  @P0 LEA R18, R18, R21, 0x2 ;  /* 0x0000001512120211 */ /* 0x000fca00078e10ff */
[----:B------:R2:W3:Y:S04]  /*8760*/  @P0 LDS R19, [R18] ;  /* 0x0000000012130984 */ /* 0x0004e80000000800 */
[----:B------:R2:W4:Y:S01]  /*8770*/  @P0 LDS R25, [R18+0x780] ;  /* 0x0007800012190984 */ /* 0x0005220000000800 */
[----:B------:R-:W-:Y:S05]  /*8780*/  BRA.DIV UR9, `(.L_x_1235) ;  /* 0x0000001209fc7947 */ /* 0x000fea000b800000 */
[----:B------:R-:W-:Y:S02]  /*8790*/  @P0 IADD3 R21, R29, 0x1e, RZ ;  /* 0x0000001e1d150810 */ /* 0x000fe40007ffe0ff */
[----:B--2---:R-:W-:Y:S02]  /*87a0*/  @P0 LEA R18, R9, UR8, 0x7 ;  /* 0x0000000809120c11 */ /* 0x004fe4000f8e38ff */
[----:B------:R-:W-:Y:S02]  /*87b0*/  @P0 LOP3.LUT R21, R21, R48, RZ, 0x3c, !PT ;  /* 0x0000003015150212 */ /* 0x000fe400078e3cff */
[----:B------:R-:W-:Y:S02]  /*87c0*/  @P0 IADD3 R23, R29, 0x3c, RZ ;  /* 0x0000003c1d170810 */ /* 0x000fe40007ffe0ff */
[----:B------:R-:W-:Y:S02]  /*87d0*/  @P0 LEA R21, R21, R18, 0x2 ;  /* 0x0000001215150211 */ /* 0x000fe400078e10ff */
[----:B------:R-:W-:-:S02]  /*87e0*/  @P0 LEA R28, R9, UR8, 0x7 ;  /* 0x00000008091c0c11 */ /* 0x000fc4000f8e38ff */
[----:B------:R-:W-:Y:S01]  /*87f0*/  @P0 LOP3.LUT R23, R23, R48, RZ, 0x3c, !PT ;  /* 0x0000003017170212 */ /* 0x000fe200078e3cff */
[----:B------:R-:W2:Y:S01]  /*8800*/  @P0 LDS R20, [R21+0x780] ;  /* 0x0007800015140984 */ /* 0x000ea20000000800 */
[----:B0-----:R-:W-:Y:S02]  /*8810*/  @P0 LEA R44, R9, UR8, 0x7 ;  /* 0x00000008092c0c11 */ /* 0x001fe4000f8e38ff */
[----:B------:R-:W-:Y:S01]  /*8820*/  @P0 LEA R28, R23, R28, 0x2 ;  /* 0x0000001c171c0211 */ /* 0x000fe200078e10ff */
        /* <DEDUP_REMOVED lines=11> */
[----:B------:R-:W-:Y:S02]  /*88e0*/  MOV R31, RZ ;  /* 0x000000ff001f7202 */ /* 0x000fe40000000f00 */
[----:B------:R-:W-:Y:S01]  /*88f0*/  MOV R38, 0xffff ;  /* 0x0000ffff00267802 */ /* 0x000fe20000000f00 */
[----:B------:R-:W-:Y:S01]  /*8900*/  @P0 LDS R21, [R44] ;  /* 0x000000002c150984 */ /* 0x000fe20000000800 */
[----:B------:R-:W-:-:S02]  /*8910*/  MOV R32, 0xffff ;  /* 0x0000ffff00207802 */ /* 0x000fc40000000f00 */
[----:B------:R-:W-:Y:S02]  /*8920*/  MOV R36, 0xffff ;  /* 0x0000ffff00247802 */ /* 0x000fe40000000f00 */
[----:B----4-:R-:W3:Y:S01]  /*8930*/  SHFL.BFLY PT, R38, R25, 0x8, 0x101f ;  /* 0x0d101f0019267f89 */ /* 0x010ee200000e0000 */
[----:B------:R-:W-:Y:S02]  /*8940*/  MOV R35, 0xffff ;  /* 0x0000ffff00237802 */ /* 0x000fe40000000f00 */
[----:B------:R-:W-:Y:S02]  /*8950*/  MOV R37, 0xffff ;  /* 0x0000ffff00257802 */ /* 0x000fe40000000f00 */
[----:B------:R-:W-:Y:S02]  /*8960*/  MOV R39, 0xffff ;  /* 0x0000ffff00277802 */ /* 0x000fe40000000f00 */
[----:B------:R-:W-:Y:S02]  /*8970*/  IADD3 R29, R29, R8, RZ ;  /* 0x000000081d1d7210 */ /* 0x000fe40007ffe0ff */
[----:B--2---:R-:W-:Y:S01]  /*8980*/  @P0 MOV R40, R20 ;  /* 0x0000001400280202 */ /* 0x004fe20000000f00 */
[----:B0-----:R-:W-:Y:S01]  /*8990*/  FADD.FTZ R24, R24, R19 ;  /* 0x0000001318187221 */ /* 0x001fe20000010000 */
[----:B------:R-:W-:Y:S01]  /*89a0*/  @P0 LDS R20, [R44+0x780] ;  /* 0x000780002c140984 */ /* 0x000fe20000000800 */
[----:B------:R-:W-:-:S02]  /*89b0*/  @P0 MOV R31, R18 ;  /* 0x00000012001f0202 */ /* 0x000fc40000000f00 */
[----:B------:R-:W-:Y:S01]  /*89c0*/  CS2R R18, SRZ ;  /* 0x0000000000127805 */ /* 0x000fe2000001ff00 */
[----:B------:R-:W0:Y:S01]  /*89d0*/  SHFL.BFLY PT, R27, R40, 0x8, 0x101f ;  /* 0x0d101f00281b7f89 */ /* 0x000e2200000e0000 */
[----:B------:R-:W-:Y:S01]  /*89e0*/  @P0 MOV R23, R41 ;  /* 0x0000002900170202 */ /* 0x000fe20000000f00 */
[----:B---3--:R-:W-:Y:S01]  /*89f0*/  FADD.FTZ R34, R38, R25 ;  /* 0x0000001926227221 */ /* 0x008fe20000010000 */
[----:B------:R-:W-:Y:S01]  /*8a00*/  MOV R41, 0xffff ;  /* 0x0000ffff00297802 */ /* 0x000fe20000000f00 */
[----:B------:R-:W2:Y:S01]  /*8a10*/  SHFL.BFLY PT, R26, R31, 0x8, 0x101f ;  /* 0x0d101f001f1a7f89 */ /* 0x000ea200000e0000 */
[----:B------:R-:W-:Y:S02]  /*8a20*/  @P0 MOV R22, R42 ;  /* 0x0000002a00160202 */ /* 0x000fe40000000f00 */
[----:B------:R-:W-:Y:S01]  /*8a30*/  MOV R38, 0xffff ;  /* 0x0000ffff00267802 */ /* 0x000fe20000000f00 */
[----:B------:R-:W3:Y:S04]  /*8a40*/  SHFL.BFLY PT, R28, R23, 0x8, 0x101f ;  /* 0x0d101f00171c7f89 */ /* 0x000ee800000e0000 */
        /* <DEDUP_REMOVED lines=10> */
[----:B------:R-:W-:Y:S01]  /*8af0*/  @P0 MOV R19, R20 ;  /* 0x0000001400130202 */ /* 0x000fe20000000f00 */
[----:B----4-:R-:W-:Y:S01]  /*8b00*/  FADD.FTZ R31, R41, R22 ;  /* 0x00000016291f7221 */ /* 0x010fe20000010000 */
[----:B------:R-:W-:Y:S01]  /*8b10*/  MOV R20, 0xffff ;  /* 0x0000ffff00147802 */ /* 0x000fe20000000f00 */
[----:B------:R-:W2:Y:S01]  /*8b20*/  SHFL.BFLY PT, R25, R26, 0x4, 0x101f ;  /* 0x0c901f001a197f89 */ /* 0x000ea200000e0000 */
[----:B------:R-:W-:Y:S02]  /*8b30*/  MOV R41, 0xffff ;  /* 0x0000ffff00297802 */ /* 0x000fe40000000f00 */
[----:B------:R-:W-:Y:S01]  /*8b40*/  ISETP.NE.AND P0, PT, R9, RZ, PT ;  /* 0x000000ff0900720c */ /* 0x000fe20003f05270 */
[----:B------:R-:W3:Y:S01]  /*8b50*/  SHFL.BFLY PT, R38, R31, 0x4, 0x101f ;  /* 0x0c901f001f267f89 */ /* 0x000ee200000e0000 */
[----:B-----5:R-:W-:Y:S01]  /*8b60*/  FADD.FTZ R21, R21, R18 ;  /* 0x0000001215157221 */ /* 0x020fe20000010000 */
[----:B------:R-:W-:-:S02]  /*8b70*/  MOV R18, 0xffff ;  /* 0x0000ffff00127802 */ /* 0x000fc40000000f00 */
        /* <DEDUP_REMOVED lines=13> */
[----:B------:R-:W-:Y:S01]  /*8c50*/  MOV R20, 0xffff ;  /* 0x0000ffff00147802 */ /* 0x000fe20000000f00 */
[----:B------:R-:W2:Y:S01]  /*8c60*/  SHFL.BFLY PT, R39, R22, 0x2, 0x101f ;  /* 0x0c501f0016277f89 */ /* 0x000ea200000e0000 */
[----:B------:R-:W-:Y:S01]  /*8c70*/  MOV R19, 0xffff ;  /* 0x0000ffff00137802 */ /* 0x000fe20000000f00 */
[----:B-----5:R-:W-:Y:S01]  /*8c80*/  FADD.FTZ R42, R28, R41 ;  /* 0x000000291c2a7221 */ /* 0x020fe20000010000 */
[----:B------:R-:W-:Y:S01]  /*8c90*/  MOV R28, 0xffff ;  /* 0x0000ffff001c7802 */ /* 0x000fe20000000f00 */
[----:B------:R-:W3:Y:S01]  /*8ca0*/  SHFL.BFLY PT, R26, R25, 0x2, 0x101f ;  /* 0x0c501f00191a7f89 */ /* 0x000ee200000e0000 */
[----:B------:R-:W-:-:S03]  /*8cb0*/  MOV R41, 0xffff ;  /* 0x0000ffff00297802 */ /* 0x000fc60000000f00 */
[----:B------:R-:W4:Y:S04]  /*8cc0*/  SHFL.BFLY PT, R38, R23, 0x2, 0x101f ;  /* 0x0c501f0017267f89 */ /* 0x000f2800000e0000 */
[----:B------:R-:W5:Y:S04]  /*8cd0*/  SHFL.BFLY PT, R28, R43, 0x2, 0x101f ;  /* 0x0c501f002b1c7f89 */ /* 0x000f6800000e0000 */
[----:B------:R-:W1:Y:S01]  /*8ce0*/  SHFL.BFLY PT, R19, R42, 0x2, 0x101f ;  /* 0x0c501f002a137f89 */ /* 0x000e6200000e0000 */
[----:B0-----:R-:W-:Y:S01]  /*8cf0*/  FADD.FTZ R27, R24, R27 ;  /* 0x0000001b181b7221 */ /* 0x001fe20000010000 */
[----:B------:R-:W-:-:S02]  /*8d00*/  MOV R24, 0xffff ;  /* 0x0000ffff00187802 */ /* 0x000fc40000000f00 */
[----:B------:R-:W0:Y:S01]  /*8d10*/  SHFL.BFLY PT, R41, R40, 0x4, 0x101f ;  /* 0x0c901f0028297f89 */ /* 0x000e2200000e0000 */
[----:B--2---:R-:W-:-:S03]  /*8d20*/  FADD.FTZ R39, R22, R39 ;  /* 0x0000002716277221 */ /* 0x004fc60000010000 */
[----:B------:R-:W2:Y:S01]  /*8d30*/  SHFL.BFLY PT, R24, R27, 0x1, 0x101f ;  /* 0x0c301f001b187f89 */ /* 0x000ea200000e0000 */
[----:B---3--:R-:W-:Y:S01]  /*8d40*/  FADD.FTZ R26, R25, R26 ;  /* 0x0000001a191a7221 */ /* 0x008fe20000010000 */
[----:B------:R-:W-:Y:S02]  /*8d50*/  MOV R25, 0xffff ;  /* 0x0000ffff00197802 */ /* 0x000fe40000000f00 */
[----:B------:R-:W3:Y:S01]  /*8d60*/  SHFL.BFLY PT, R36, R39, 0x1, 0x101f ;  /* 0x0c301f0027247f89 */ /* 0x000ee200000e0000 */
[----:B----4-:R-:W-:-:S03]  /*8d70*/  FADD.FTZ R37, R23, R38 ;  /* 0x0000002617257221 */ /* 0x010fc60000010000 */
[----:B------:R-:W4:Y:S01]  /*8d80*/  SHFL.BFLY PT, R25, R26, 0x1, 0x101f ;  /* 0x0c301f001a197f89 */ /* 0x000f2200000e0000 */
[----:B-----5:R-:W-:Y:S01]  /*8d90*/  FADD.FTZ R22, R43, R28 ;  /* 0x0000001c2b167221 */ /* 0x020fe20000010000 */
[----:B------:R-:W-:Y:S01]  /*8da0*/  MOV R28, 0xffff ;  /* 0x0000ffff001c7802 */ /* 0x000fe20000000f00 */
[----:B------:R-:W-:Y:S01]  /*8db0*/  FADD.FTZ R43, R21, R18 ;  /* 0x00000012152b7221 */ /* 0x000fe20000010000 */
[----:B------:R-:W5:Y:S01]  /*8dc0*/  SHFL.BFLY PT, R34, R37, 0x1, 0x101f ;  /* 0x0c301f0025227f89 */ /* 0x000f6200000e0000 */
[----:B-1----:R-:W-:Y:S01]  /*8dd0*/  FADD.FTZ R23, R42, R19 ;  /* 0x000000132a177221 */ /* 0x002fe20000010000 */
[----:B------:R-:W-:Y:S01]  /*8de0*/  MOV R42, 0xffff ;  /* 0x0000ffff002a7802 */ /* 0x000fe20000000f00 */
[----:B------:R-:W1:Y:S01]  /*8df0*/  LDC.64 R18, c[0x0][0x218] ;  /* 0x00008600ff127b82 */ /* 0x000e620000000a00 */
[----:B------:R-:W1:Y:S01]  /*8e00*/  SHFL.BFLY PT, R31, R22, 0x1, 0x101f ;  /* 0x0c301f00161f7f89 */ /* 0x000e6200000e0000 */
[----:B0-----:R-:W-:Y:S01]  /*8e10*/  FADD.FTZ R41, R40, R41 ;  /* 0x0000002928297221 */ /* 0x001fe20000010000 */
[----:B------:R-:W-:-:S02]  /*8e20*/  MOV R40, 0xffff ;  /* 0x0000ffff00287802 */ /* 0x000fc40000000f00 */
[----:B------:R-:W0:Y:S01]  /*8e30*/  SHFL.BFLY PT, R28, R23, 0x1, 0x101f ;  /* 0x0c301f00171c7f89 */ /* 0x000e2200000e0000 */
[----:B--2---:R-:W-:Y:S02]  /*8e40*/  FADD.FTZ R24, R27, R24 ;  /* 0x000000181b187221 */ /* 0x004fe40000010000 */
[----:B------:R-:W2:Y:S01]  /*8e50*/  LDC.64 R20, c[0x0][0x220] ;  /* 0x00008800ff147b82 */ /* 0x000ea20000000a00 */
[----:B------:R-:W2:Y:S01]  /*8e60*/  SHFL.BFLY PT, R42, R43, 0x2, 0x101f ;  /* 0x0c501f002b2a7f89 */ /* 0x000ea200000e0000 */
[----:B------:R-:W-:Y:S01]  /*8e70*/  MOV R27, 0xffff ;  /* 0x0000ffff001b7802 */ /* 0x000fe20000000f00 */
[----:B---3--:R-:W-:Y:S02]  /*8e80*/  FADD.FTZ R36, R39, R36 ;  /* 0x0000002427247221 */ /* 0x008fe40000010000 */
[----:B------:R-:W3:Y:S01]  /*8e90*/  SHFL.BFLY PT, R40, R41, 0x2, 0x101f ;  /* 0x0c501f0029287f89 */ /* 0x000ee200000e0000 */
[----:B----4-:R-:W-:Y:S01]  /*8ea0*/  FADD.FTZ R25, R26, R25 ;  /* 0x000000191a197221 */ /* 0x010fe20000010000 */
[----:B-----5:R-:W-:Y:S01]  /*8eb0*/  FADD.FTZ R37, R37, R34 ;  /* 0x0000002225257221 */ /* 0x020fe20000010000 */
[----:B------:R-:W-:Y:S01]  /*8ec0*/  @!P0 F2FP.BF16.F32.PACK_AB R34, RZ, R36 ;  /* 0x00000024ff22823e */ /* 0x000fe200000010ff */
[----:B-1----:R-:W-:-:S04]  /*8ed0*/  IMAD.WIDE R18, R29, 0x2, R18 ;  /* 0x000000021d127825 */ /* 0x002fc800078e0212 */
[----:B------:R-:W-:Y:S01]  /*8ee0*/  FADD.FTZ R31, R22, R31 ;  /* 0x0000001f161f7221 */ /* 0x000fe20000010000 */
[----:B------:R-:W-:Y:S02]  /*8ef0*/  @!P0 F2FP.BF16.F32.PACK_AB R22, RZ, R25 ;  /* 0x00000019ff16823e */ /* 0x000fe400000010ff */
[----:B------:R-:W-:Y:S01]  /*8f00*/  @!P0 F2FP.BF16.F32.PACK_AB R36, RZ, R37 ;  /* 0x00000025ff24823e */ /* 0x000fe200000010ff */
[----:B0-----:R-:W-:Y:S01]  /*8f10*/  FADD.FTZ R28, R23, R28 ;  /* 0x0000001c171c7221 */ /* 0x001fe20000010000 */
[----:B------:R-:W-:Y:S01]  /*8f20*/  @!P0 F2FP.BF16.F32.PACK_AB R23, RZ, R24 ;  /* 0x00000018ff17823e */ /* 0x000fe200000010ff */
[----:B------:R-:W-:Y:S01]  /*8f30*/  @!P0 STG.E.U16 desc[UR12][R18.64], R34 ;  /* 0x0000002212008986 */ /* 0x000fe2000c10150c */
[----:B--2---:R-:W-:-:S04]  /*8f40*/  IMAD.WIDE R20, R29, 0x2, R20 ;  /* 0x000000021d147825 */ /* 0x004fc800078e0214 */
[----:B------:R-:W-:Y:S01]  /*8f50*/  FADD.FTZ R42, R43, R42 ;  /* 0x0000002a2b2a7221 */ /* 0x000fe20000010000 */
[----:B------:R-:W-:Y:S02]  /*8f60*/  @!P0 F2FP.BF16.F32.PACK_AB R24, RZ, R28 ;  /* 0x0000001cff18823e */ /* 0x000fe400000010ff */
[----:B------:R-:W-:Y:S01]  /*8f70*/  PRMT R26, R22, 0x7610, R26 ;  /* 0x00007610161a7816 */ /* 0x000fe2000000001a */
[----:B---3--:R-:W-:Y:S01]  /*8f80*/  FADD.FTZ R40, R41, R40 ;  /* 0x0000002829287221 */ /* 0x008fe20000010000 */
[----:B------:R-:W-:Y:S01]  /*8f90*/  PRMT R28, R23, 0x7610, R28 ;  /* 0x00007610171c7816 */ /* 0x000fe2000000001c */
[----:B------:R-:W-:Y:S01]  /*8fa0*/  @!P0 STG.E.U16 desc[UR12][R20.64], R36 ;  /* 0x0000002414008986 */ /* 0x000fe2000c10150c */
[----:B------:R-:W-:Y:S02]  /*8fb0*/  @!P0 F2FP.BF16.F32.PACK_AB R25, RZ, R31 ;  /* 0x0000001fff19823e */ /* 0x000fe400000010ff */
[----:B------:R-:W-:Y:S01]  /*8fc0*/  MOV R23, 0xffff ;  /* 0x0000ffff00177802 */ /* 0x000fe20000000f00 */
[----:B------:R-:W0:Y:S04]  /*8fd0*/  SHFL.BFLY PT, R27, R42, 0x1, 0x101f ;  /* 0x0c301f002a1b7f89 */ /* 0x000e2800000e0000 */
[----:B------:R1:W-:Y:S04]  /*8fe0*/  @!P0 STG.E.U16 desc[UR12][R18.64+0x3c], R26 ;  /* 0x00003c1a12008986 */ /* 0x0003e8000c10150c */
[----:B------:R1:W-:Y:S04]  /*8ff0*/  @!P0 STG.E.U16 desc[UR12][R20.64+0x3c], R28 ;  /* 0x00003c1c14008986 */ /* 0x0003e8000c10150c */
[----:B------:R1:W-:Y:S04]  /*9000*/  @!P0 STG.E.U16 desc[UR12][R18.64+0x78], R24 ;  /* 0x0000781812008986 */ /* 0x0003e8000c10150c */
[----:B------:R1:W2:Y:S04]  /*9010*/  SHFL.BFLY PT, R38, R40, 0x1, 0x101f ;  /* 0x0c301f0028267f89 */ /* 0x0002a800000e0000 */
[----:B------:R1:W-:Y:S01]  /*9020*/  @!P0 STG.E.U16 desc[UR12][R20.64+0x78], R25 ;  /* 0x0000781914008986 */ /* 0x0003e2000c10150c */
[----:B0-----:R-:W-:-:S07]  /*9030*/  FADD.FTZ R22, R42, R27 ;  /* 0x0000001b2a167221 */ /* 0x001fce0000010000 */
.L_x_1299:
[----:B--2---:R-:W-:Y:S01]  /*9040*/  FADD.FTZ R23, R40, R38 ;  /* 0x0000002628177221 */ /* 0x004fe20000010000 */
[----:B------:R-:W-:-:S04]  /*9050*/  @!P0 F2FP.BF16.F32.PACK_AB R22, RZ, R22 ;  /* 0x00000016ff16823e */ /* 0x000fc800000010ff */
[----:B------:R-:W-:Y:S01]  /*9060*/  @!P0 F2FP.BF16.F32.PACK_AB R23, RZ, R23 ;  /* 0x00000017ff17823e */ /* 0x000fe200000010ff */
[----:B------:R0:W-:Y:S04]  /*9070*/  @!P0 STG.E.U16 desc[UR12][R18.64+0xb4], R22 ;  /* 0x0000b41612008986 */ /* 0x0001e8000c10150c */
[----:B------:R0:W-:Y:S02]  /*9080*/  @!P0 STG.E.U16 desc[UR12][R20.64+0xb4], R23 ;  /* 0x0000b41714008986 */ /* 0x0001e4000c10150c */
.L_x_1229:
[----:B------:R-:W-:Y:S05]  /*9090*/  WARPSYNC.ALL ;  /* 0x0000000000007948 */ /* 0x000fea0003800000 */
[----:B------:R-:W-:Y:S01]  /*90a0*/  BAR.SYNC.DEFER_BLOCKING 0x0 ;  /* 0x0000000000007b1d */ /* 0x000fe20000010000 */
[C---:B------:R-:W-:Y:S02]  /*90b0*/  ISETP.GE.AND P0, PT, R8.reuse, -0x1440, PT ;  /* 0xffffebc00800780c */ /* 0x040fe40003f06270 */
[----:B------:R-:W-:-:S11]  /*90c0*/  IADD3 R8, R8, 0x1800, RZ ;  /* 0x0000180008087810 */ /* 0x000fd60007ffe0ff */
[----:B------:R-:W-:Y:S05]  /*90d0*/  @!P0 BRA `(.L_x_1236) ;  /* 0xffffffe000e88947 */ /* 0x000fea000383ffff */
[----:B------:R-:W-:Y:S05]  /*90e0*/  EXIT ;  /* 0x000000000000794d */ /* 0x000fea0003800000 */
.L_x_1232:
[----:B------:R-:W-:Y:S01]  /*90f0*/  HFMA2.MMA R32, -RZ, RZ, 0, 4.76837158203125e-07 ;  /* 0x00000008ff207435 */ /* 0x000fe200000001ff */
[----:B--2---:R-:W-:Y:S02]  /*9100*/  MOV R35, R18 ;  /* 0x0000001200237202 */ /* 0x004fe40000000f00 */
[----:B------:R-:W-:Y:S02]  /*9110*/  MOV R33, 0x101f ;  /* 0x0000101f00217802 */ /* 0x000fe40000000f00 */
[----:B------:R-:W-:-:S07]  /*9120*/  MOV R30, 0xffff ;  /* 0x0000ffff001e7802 */ /* 0x000fce0000000f00 */
[----:B01-3--:R-:W-:Y:S05]  /*9130*/  WARPSYNC.COLLECTIVE R30, `(.L_x_1237) ;  /* 0x000000001e087348 */ /* 0x00bfea0003c00000 */
[----:B------:R2:W4:Y:S02]  /*9140*/  SHFL.BFLY P2, R38, R35, R32, R33 ;  /* 0x0c00002023267389 */ /* 0x0005240000040021 */
[----:B01234-:R-:W-:Y:S01]  /*9150*/  ENDCOLLECTIVE ;  /* 0x000000000000791b */ /* 0x01ffe20003800000 */
.L_x_1237:
[----:B------:R-:W-:Y:S02]  /*9160*/  MOV R35, R19 ;  /* 0x0000001300237202 */ /* 0x000fe40000000f00 */
[----:B------:R-:W-:-:S07]  /*9170*/  MOV R21, R38 ;  /* 0x0000002600157202 */ /* 0x000fce0000000f00 */
[----:B------:R-:W-:Y:S05]  /*9180*/  WARPSYNC.COLLECTIVE R30, `(.L_x_1238) ;  /* 0x000000001e087348 */ /* 0x000fea0003c00000 */
[----:B------:R0:W1:Y:S02]  /*9190*/  SHFL.BFLY P2, R38, R35, R32, R33 ;  /* 0x0c00002023267389 */ /* 0x0000640000040021 */
[----:B01----:R-:W-:Y:S01]  /*91a0*/  ENDCOLLECTIVE ;  /* 0x000000000000791b */ /* 0x003fe20003800000 */
.L_x_1238:
[----:B------:R-:W-:Y:S01]  /*91b0*/  FADD.FTZ R21, R21, R18 ;  /* 0x0000001215157221 */ /* 0x000fe20000010000 */
[----:B------:R-:W-:-:S04]  /*91c0*/  HFMA2.MMA R32, -RZ, RZ, 0, 2.384185791015625e-07 ;  /* 0x00000004ff207435 */ /* 0x000fc800000001ff */
[----:B------:R-:W-:Y:S02]  /*91d0*/  MOV R35, R21 ;  /* 0x0000001500237202 */ /* 0x000fe40000000f00 */
[----:B------:R-:W-:-:S07]  /*91e0*/  MOV R20, R38 ;  /* 0x0000002600147202 */ /* 0x000fce0000000f00 */
[----:B------:R-:W-:Y:S05]  /*91f0*/  WARPSYNC.COLLECTIVE R30, `(.L_x_1239) ;  /* 0x000000001e087348 */ /* 0x000fea0003c00000 */
[----:B------:R0:W1:Y:S02]  /*9200*/  SHFL.BFLY P2, R38, R35, R32, R33 ;  /* 0x0c00002023267389 */ /* 0x0000640000040021 */
[----:B01----:R-:W-:Y:S01]  /*9210*/  ENDCOLLECTIVE ;  /* 0x000000000000791b */ /* 0x003fe20003800000 */
.L_x_1239:
[----:B------:R-:W-:-:S05]  /*9220*/  FADD.FTZ R20, R20, R19 ;  /* 0x0000001314147221 */ /* 0x000fca0000010000 */
[----:B------:R-:W-:Y:S02]  /*9230*/  MOV R35, R20 ;  /* 0x0000001400237202 */ /* 0x000fe40000000f00 */
[----:B------:R-:W-:-:S07]  /*9240*/  MOV R22, R38 ;  /* 0x0000002600167202 */ /* 0x000fce0000000f00 */
[----:B------:R-:W-:Y:S05]  /*9250*/  WARPSYNC.COLLECTIVE R30, `(.L_x_1240) ;  /* 0x000000001e087348 */ /* 0x000fea0003c00000 */
[----:B------:R0:W1:Y:S02]  /*9260*/  SHFL.BFLY P2, R38, R35, R32, R33 ;  /* 0x0c00002023267389 */ /* 0x0000640000040021 */
[----:B01----:R-:W-:Y:S01]  /*9270*/  ENDCOLLECTIVE ;  /* 0x000000000000791b */ /* 0x003fe20003800000 */
.L_x_1240:
[----:B------:R-:W-:Y:S01]  /*9280*/  FADD.FTZ R22, R21, R22 ;  /* 0x0000001615167221 */ /* 0x000fe20000010000 */
[----:B------:R-:W-:-:S04]  /*9290*/  HFMA2.MMA R32, -RZ, RZ, 0, 1.1920928955078125e-07 ;  /* 0x00000002ff207435 */ /* 0x000fc800000001ff */
[----:B------:R-:W-:Y:S02]  /*92a0*/  MOV R35, R22 ;  /* 0x0000001600237202 */ /* 0x000fe40000000f00 */
[----:B------:R-:W-:-:S07]  /*92b0*/  MOV R23, R38 ;  /* 0x0000002600177202 */ /* 0x000fce0000000f00 */
[----:B------:R-:W-:Y:S05]  /*92c0*/  WARPSYNC.COLLECTIVE R30, `(.L_x_1241) ;  /* 0x000000001e087348 */ /* 0x000fea0003c00000 */
[----:B------:R0:W1:Y:S02]  /*92d0*/  SHFL.BFLY P2, R38, R35, R32, R33 ;  /* 0x0c00002023267389 */ /* 0x0000640000040021 */
[----:B01----:R-:W-:Y:S01]  /*92e0*/  ENDCOLLECTIVE ;  /* 0x000000000000791b */ /* 0x003fe20003800000 */
.L_x_1241:
[----:B------:R-:W-:-:S05]  /*92f0*/  FADD.FTZ R23, R20, R23 ;  /* 0x0000001714177221 */ /* 0x000fca0000010000 */
[----:B------:R-:W-:Y:S02]  /*9300*/  MOV R35, R23 ;  /* 0x0000001700237202 */ /* 0x000fe40000000f00 */
[----:B------:R-:W-:-:S07]  /*9310*/  MOV R25, R38 ;  /* 0x0000002600197202 */ /* 0x000fce0000000f00 */
[----:B------:R-:W-:Y:S05]  /*9320*/  WARPSYNC.COLLECTIVE R30, `(.L_x_1242) ;  /* 0x000000001e087348 */ /* 0x000fea0003c00000 */
[----:B------:R0:W1:Y:S02]  /*9330*/  SHFL.BFLY P2, R38, R35, R32, R33 ;  /* 0x0c00002023267389 */ /* 0x0000640000040021 */
[----:B01----:R-:W-:Y:S01]  /*9340*/  ENDCOLLECTIVE ;  /* 0x000000000000791b */ /* 0x003fe20003800000 */
.L_x_1242:
[----:B------:R-:W-:Y:S01]  /*9350*/  FADD.FTZ R25, R22, R25 ;  /* 0x0000001916197221 */ /* 0x000fe20000010000 */
[----:B------:R-:W-:-:S04]  /*9360*/  HFMA2.MMA R32, -RZ, RZ, 0, 5.9604644775390625e-08 ;  /* 0x00000001ff207435 */ /* 0x000fc800000001ff */
[----:B------:R-:W-:Y:S02]  /*9370*/  MOV R35, R25 ;  /* 0x0000001900237202 */ /* 0x000fe40000000f00 */
[----:B------:R-:W-:-:S07]  /*9380*/  MOV R18, R38 ;  /* 0x0000002600127202 */ /* 0x000fce0000000f00 */
[----:B------:R-:W-:Y:S05]  /*9390*/  WARPSYNC.COLLECTIVE R30, `(.L_x_1243) ;  /* 0x000000001e087348 */ /* 0x000fea0003c00000 */
[----:B------:R0:W1:Y:S02]  /*93a0*/  SHFL.BFLY P2, R38, R35, R32, R33 ;  /* 0x0c00002023267389 */ /* 0x0000640000040021 */
[----:B01----:R-:W-:Y:S01]  /*93b0*/  ENDCOLLECTIVE ;  /* 0x000000000000791b */ /* 0x003fe20003800000 */
.L_x_1243:
[----:B------:R-:W-:-:S05]  /*93c0*/  FADD.FTZ R24, R23, R18 ;  /* 0x0000001217187221 */ /* 0x000fca0000010000 */
[----:B------:R-:W-:Y:S02]  /*93d0*/  MOV R35, R24 ;  /* 0x0000001800237202 */ /* 0x000fe40000000f00 */
[----:B------:R-:W-:-:S07]  /*93e0*/  MOV R26, R38 ;  /* 0x00000026001a7202 */ /* 0x000fce0000000f00 */
[----:B------:R-:W-:Y:S05]  /*93f0*/  WARPSYNC.COLLECTIVE R30, `(.L_x_1244) ;  /* 0x000000001e087348 */ /* 0x000fea0003c00000 */
[----:B------:R0:W1:Y:S02]  /*9400*/  SHFL.BFLY P2, R38, R35, R32, R33 ;  /* 0x0c00002023267389 */ /* 0x0000640000040021 */
[----:B01----:R-:W-:Y:S01]  /*9410*/  ENDCOLLECTIVE ;  /* 0x000000000000791b */ /* 0x003fe20003800000 */
.L_x_1244:
[----:B------:R-:W-:Y:S01]  /*9420*/  FADD.FTZ R26, R25, R26 ;  /* 0x0000001a191a7221 */ /* 0x000fe20000010000 */
[----:B------:R-:W-:Y:S06]  /*9430*/  BRA `(.L_x_1245) ;  /* 0xffffffec00507947 */ /* 0x000fec000383ffff */
.L_x_1233:
[----:B------:R-:W-:Y:S01]  /*9440*/  HFMA2.MMA R32, -RZ, RZ, 0, 4.76837158203125e-07 ;  /* 0x00000008ff207435 */ /* 0x000fe200000001ff */
[----:B------:R-:W-:Y:S01]  /*9450*/  BSSY B1, `(.L_x_1246) ;  /* 0x0000007000017945 */ /* 0x000fe20003800000 */
[----:B---3--:R-:W-:Y:S02]  /*9460*/  MOV R35, R22 ;  /* 0x0000001600237202 */ /* 0x008fe40000000f00 */
[----:B------:R-:W-:Y:S02]  /*9470*/  MOV R33, 0x101f ;  /* 0x0000101f00217802 */ /* 0x000fe40000000f00 */
[----:B------:R-:W-:-:S07]  /*9480*/  MOV R30, 0xffff ;  /* 0x0000ffff001e7802 */ /* 0x000fce0000000f00 */
[----:B012-4-:R-:W-:Y:S05]  /*9490*/  WARPSYNC.COLLECTIVE R30, `(.L_x_1247) ;  /* 0x000000001e087348 */ /* 0x017fea0003c00000 */
[----:B------:R3:W0:Y:S02]  /*94a0*/  SHFL.BFLY P2, R38, R35, R32, R33 ;  /* 0x0c00002023267389 */ /* 0x0006240000040021 */
[----:B01234-:R-:W-:Y:S01]  /*94b0*/  ENDCOLLECTIVE ;  /* 0x000000000000791b */ /* 0x01ffe20003800000 */
.L_x_1247:
[----:B------:R-:W-:Y:S05]  /*94c0*/  BSYNC B1 ;  /* 0x0000000000017941 */ /* 0x000fea0003800000 */
.L_x_1246:
        /* <DEDUP_REMOVED lines=8> */
.L_x_1248:
[----:B------:R-:W-:Y:S01]  /*9550*/  FADD.FTZ R25, R25, R22 ;  /* 0x0000001619197221 */ /* 0x000fe20000010000 */
[----:B------:R-:W-:-:S04]  /*9560*/  HFMA2.MMA R32, -RZ, RZ, 0, 2.384185791015625e-07 ;  /* 0x00000004ff207435 */ /* 0x000fc800000001ff */
[----:B------:R-:W-:Y:S02]  /*9570*/  MOV R35, R25 ;  /* 0x0000001900237202 */ /* 0x000fe40000000f00 */
[----:B------:R-:W-:-:S07]  /*9580*/  MOV R24, R38 ;  /* 0x0000002600187202 */ /* 0x000fce0000000f00 */
[----:B------:R-:W-:Y:S05]  /*9590*/  WARPSYNC.COLLECTIVE R30, `(.L_x_1249) ;  /* 0x000000001e087348 */ /* 0x000fea0003c00000 */
[----:B------:R0:W1:Y:S02]  /*95a0*/  SHFL.BFLY P2, R38, R35, R32, R33 ;  /* 0x0c00002023267389 */ /* 0x0000640000040021 */
[----:B01----:R-:W-:Y:S01]  /*95b0*/  ENDCOLLECTIVE ;  /* 0x000000000000791b */ /* 0x003fe20003800000 */
.L_x_1249:
[----:B------:R-:W-:-:S05]  /*95c0*/  FADD.FTZ R24, R24, R23 ;  /* 0x0000001718187221 */ /* 0x000fca0000010000 */
[----:B------:R-:W-:Y:S02]  /*95d0*/  MOV R35, R24 ;  /* 0x0000001800237202 */ /* 0x000fe40000000f00 */
[----:B------:R-:W-:-:S07]  /*95e0*/  MOV R26, R38 ;  /* 0x00000026001a7202 */ /* 0x000fce0000000f00 */
[----:B------:R-:W-:Y:S05]  /*95f0*/  WARPSYNC.COLLECTIVE R30, `(.L_x_1250) ;  /* 0x000000001e087348 */ /* 0x000fea0003c00000 */
[----:B------:R0:W1:Y:S02]  /*9600*/  SHFL.BFLY P2, R38, R35, R32, R33 ;  /* 0x0c00002023267389 */ /* 0x0000640000040021 */
[----:B01----:R-:W-:Y:S01]  /*9610*/  ENDCOLLECTIVE ;  /* 0x000000000000791b */ /* 0x003fe20003800000 */
.L_x_1250:
[----:B------:R-:W-:Y:S01]  /*9620*/  FADD.FTZ R26, R25, R26 ;  /* 0x0000001a191a7221 */ /* 0x000fe20000010000 */
[----:B------:R-:W-:-:S04]  /*9630*/  HFMA2.MMA R32, -RZ, RZ, 0, 1.1920928955078125e-07 ;  /* 0x00000002ff207435 */ /* 0x000fc800000001ff */
[----:B------:R-:W-:Y:S02]  /*9640*/  MOV R35, R26 ;  /* 0x0000001a00237202 */ /* 0x000fe40000000f00 */
[----:B------:R-:W-:-:S07]  /*9650*/  MOV R27, R38 ;  /* 0x00000026001b7202 */ /* 0x000fce0000000f00 */
[----:B------:R-:W-:Y:S05]  /*9660*/  WARPSYNC.COLLECTIVE R30, `(.L_x_1251) ;  /* 0x000000001e087348 */ /* 0x000fea0003c00000 */
[----:B------:R0:W1:Y:S02]  /*9670*/  SHFL.BFLY P2, R38, R35, R32, R33 ;  /* 0x0c00002023267389 */ /* 0x0000640000040021 */
[----:B01----:R-:W-:Y:S01]  /*9680*/  ENDCOLLECTIVE ;  /* 0x000000000000791b */ /* 0x003fe20003800000 */
.L_x_1251:
[----:B------:R-:W-:-:S05]  /*9690*/  FADD.FTZ R27, R24, R27 ;  /* 0x0000001b181b7221 */ /* 0x000fca0000010000 */
[----:B------:R-:W-:Y:S02]  /*96a0*/  MOV R35, R27 ;  /* 0x0000001b00237202 */ /* 0x000fe40000000f00 */
[----:B------:R-:W-:-:S07]  /*96b0*/  MOV R29, R38 ;  /* 0x00000026001d7202 */ /* 0x000fce0000000f00 */
[----:B------:R-:W-:Y:S05]  /*96c0*/  WARPSYNC.COLLECTIVE R30, `(.L_x_1252) ;  /* 0x000000001e087348 */ /* 0x000fea0003c00000 */
[----:B------:R0:W1:Y:S02]  /*96d0*/  SHFL.BFLY P2, R38, R35, R32, R33 ;  /* 0x0c00002023267389 */ /* 0x0000640000040021 */
[----:B01----:R-:W-:Y:S01]  /*96e0*/  ENDCOLLECTIVE ;  /* 0x000000000000791b */ /* 0x003fe20003800000 */
.L_x_1252:
[----:B------:R-:W-:Y:S01]  /*96f0*/  FADD.FTZ R29, R26, R29 ;  /* 0x0000001d1a1d7221 */ /* 0x000fe20000010000 */
[----:B------:R-:W-:-:S04]  /*9700*/  HFMA2.MMA R32, -RZ, RZ, 0, 5.9604644775390625e-08 ;  /* 0x00000001ff207435 */ /* 0x000fc800000001ff */
[----:B------:R-:W-:Y:S02]  /*9710*/  MOV R35, R29 ;  /* 0x0000001d00237202 */ /* 0x000fe40000000f00 */
[----:B------:R-:W-:-:S07]  /*9720*/  MOV R22, R38 ;  /* 0x0000002600167202 */ /* 0x000fce0000000f00 */
[----:B------:R-:W-:Y:S05]  /*9730*/  WARPSYNC.COLLECTIVE R30, `(.L_x_1253) ;  /* 0x000000001e087348 */ /* 0x000fea0003c00000 */
[----:B------:R0:W1:Y:S02]  /*9740*/  SHFL.BFLY P2, R38, R35, R32, R33 ;  /* 0x0c00002023267389 */ /* 0x0000640000040021 */
[----:B01----:R-:W-:Y:S01]  /*9750*/  ENDCOLLECTIVE ;  /* 0x000000000000791b */ /* 0x003fe20003800000 */
.L_x_1253:
[----:B------:R-:W-:-:S05]  /*9760*/  FADD.FTZ R22, R27, R22 ;  /* 0x000000161b167221 */ /* 0x000fca0000010000 */
[----:B------:R-:W-:Y:S02]  /*9770*/  MOV R35, R22 ;  /* 0x0000001600237202 */ /* 0x000fe40000000f00 */
[----:B------:R-:W-:-:S07]  /*9780*/  MOV R28, R38 ;  /* 0x00000026001c7202 */ /* 0x000fce0000000f00 */
[----:B------:R-:W-:Y:S05]  /*9790*/  WARPSYNC.COLLECTIVE R30, `(.L_x_1254) ;  /* 0x000000001e087348 */ /* 0x000fea0003c00000 */
[----:B------:R0:W1:Y:S02]  /*97a0*/  SHFL.BFLY P2, R38, R35, R32, R33 ;  /* 0x0c00002023267389 */ /* 0x0000640000040021 */
[----:B01----:R-:W-:Y:S01]  /*97b0*/  ENDCOLLECTIVE ;  /* 0x000000000000791b */ /* 0x003fe20003800000 */
.L_x_1254:
[----:B------:R-:W-:Y:S01]  /*97c0*/  FADD.FTZ R28, R29, R28 ;  /* 0x0000001c1d1c7221 */ /* 0x000fe20000010000 */
[----:B------:R-:W-:Y:S06]  /*97d0*/  BRA `(.L_x_1255) ;  /* 0xffffffec00107947 */ /* 0x000fec000383ffff */
.L_x_1234:
        /* <DEDUP_REMOVED lines=8> */
.L_x_1257:
[----:B------:R-:W-:Y:S05]  /*9860*/  BSYNC B1 ;  /* 0x0000000000017941 */ /* 0x000fea0003800000 */
.L_x_1256:
        /* <DEDUP_REMOVED lines=8> */
.L_x_1258:
[----:B------:R-:W-:Y:S01]  /*98f0*/  FADD.FTZ R25, R25, R22 ;  /* 0x0000001619197221 */ /* 0x000fe20000010000 */
[----:B------:R-:W-:-:S04]  /*9900*/  HFMA2.MMA R32, -RZ, RZ, 0, 2.384185791015625e-07 ;  /* 0x00000004ff207435 */ /* 0x000fc800000001ff */
[----:B------:R-:W-:Y:S02]  /*9910*/  MOV R35, R25 ;  /* 0x0000001900237202 */ /* 0x000fe40000000f00 */
[----:B------:R-:W-:-:S07]  /*9920*/  MOV R24, R38 ;  /* 0x0000002600187202 */ /* 0x000fce0000000f00 */
[----:B------:R-:W-:Y:S05]  /*9930*/  WARPSYNC.COLLECTIVE R30, `(.L_x_1259) ;  /* 0x000000001e087348 */ /* 0x000fea0003c00000 */
[----:B------:R0:W1:Y:S02]  /*9940*/  SHFL.BFLY P2, R38, R35, R32, R33 ;  /* 0x0c00002023267389 */ /* 0x0000640000040021 */
[----:B01----:R-:W-:Y:S01]  /*9950*/  ENDCOLLECTIVE ;  /* 0x000000000000791b */ /* 0x003fe20003800000 */
.L_x_1259:
[----:B------:R-:W-:-:S05]  /*9960*/  FADD.FTZ R24, R24, R23 ;  /* 0x0000001718187221 */ /* 0x000fca0000010000 */
[----:B------:R-:W-:Y:S02]  /*9970*/  MOV R35, R24 ;  /* 0x0000001800237202 */ /* 0x000fe40000000f00 */
[----:B------:R-:W-:-:S07]  /*9980*/  MOV R26, R38 ;  /* 0x00000026001a7202 */ /* 0x000fce0000000f00 */
[----:B------:R-:W-:Y:S05]  /*9990*/  WARPSYNC.COLLECTIVE R30, `(.L_x_1260) ;  /* 0x000000001e087348 */ /* 0x000fea0003c00000 */
[----:B------:R0:W1:Y:S02]  /*99a0*/  SHFL.BFLY P2, R38, R35, R32, R33 ;  /* 0x0c00002023267389 */ /* 0x0000640000040021 */
[----:B01----:R-:W-:Y:S01]  /*99b0*/  ENDCOLLECTIVE ;  /* 0x000000000000791b */ /* 0x003fe20003800000 */
.L_x_1260:
[----:B------:R-:W-:Y:S01]  /*99c0*/  FADD.FTZ R26, R25, R26 ;  /* 0x0000001a191a7221 */ /* 0x000fe20000010000 */
[----:B------:R-:W-:-:S04]  /*99d0*/  HFMA2.MMA R32, -RZ, RZ, 0, 1.1920928955078125e-07 ;  /* 0x00000002ff207435 */ /* 0x000fc800000001ff */
[----:B------:R-:W-:Y:S02]  /*99e0*/  MOV R35, R26 ;  /* 0x0000001a00237202 */ /* 0x000fe40000000f00 */
[----:B------:R-:W-:-:S07]  /*99f0*/  MOV R27, R38 ;  /* 0x00000026001b7202 */ /* 0x000fce0000000f00 */
[----:B------:R-:W-:Y:S05]  /*9a00*/  WARPSYNC.COLLECTIVE R30, `(.L_x_1261) ;  /* 0x000000001e087348 */ /* 0x000fea0003c00000 */
[----:B------:R0:W1:Y:S02]  /*9a10*/  SHFL.BFLY P2, R38, R35, R32, R33 ;  /* 0x0c00002023267389 */ /* 0x0000640000040021 */
[----:B01----:R-:W-:Y:S01]  /*9a20*/  ENDCOLLECTIVE ;  /* 0x000000000000791b */ /* 0x003fe20003800000 */
.L_x_1261:
[----:B------:R-:W-:-:S05]  /*9a30*/  FADD.FTZ R27, R24, R27 ;  /* 0x0000001b181b7221 */ /* 0x000fca0000010000 */
[----:B------:R-:W-:Y:S02]  /*9a40*/  MOV R35, R27 ;  /* 0x0000001b00237202 */ /* 0x000fe40000000f00 */
[----:B------:R-:W-:-:S07]  /*9a50*/  MOV R29, R38 ;  /* 0x00000026001d7202 */ /* 0x000fce0000000f00 */
[----:B------:R-:W-:Y:S05]  /*9a60*/  WARPSYNC.COLLECTIVE R30, `(.L_x_1262) ;  /* 0x000000001e087348 */ /* 0x000fea0003c00000 */
[----:B------:R0:W1:Y:S02]  /*9a70*/  SHFL.BFLY P2, R38, R35, R32, R33 ;  /* 0x0c00002023267389 */ /* 0x0000640000040021 */
[----:B01----:R-:W-:Y:S01]  /*9a80*/  ENDCOLLECTIVE ;  /* 0x000000000000791b */ /* 0x003fe20003800000 */
.L_x_1262:
[----:B------:R-:W-:Y:S01]  /*9a90*/  FADD.FTZ R29, R26, R29 ;  /* 0x0000001d1a1d7221 */ /* 0x000fe20000010000 */
[----:B------:R-:W-:-:S04]  /*9aa0*/  HFMA2.MMA R32, -RZ, RZ, 0, 5.9604644775390625e-08 ;  /* 0x00000001ff207435 */ /* 0x000fc800000001ff */
[----:B------:R-:W-:Y:S02]  /*9ab0*/  MOV R35, R29 ;  /* 0x0000001d00237202 */ /* 0x000fe40000000f00 */
[----:B------:R-:W-:-:S07]  /*9ac0*/  MOV R22, R38 ;  /* 0x0000002600167202 */ /* 0x000fce0000000f00 */
[----:B------:R-:W-:Y:S05]  /*9ad0*/  WARPSYNC.COLLECTIVE R30, `(.L_x_1263) ;  /* 0x000000001e087348 */ /* 0x000fea0003c00000 */
[----:B------:R0:W1:Y:S02]  /*9ae0*/  SHFL.BFLY P2, R38, R35, R32, R33 ;  /* 0x0c00002023267389 */ /* 0x0000640000040021 */
[----:B01----:R-:W-:Y:S01]  /*9af0*/  ENDCOLLECTIVE ;  /* 0x000000000000791b */ /* 0x003fe20003800000 */
.L_x_1263:
[----:B------:R-:W-:-:S05]  /*9b00*/  FADD.FTZ R22, R27, R22 ;  /* 0x000000161b167221 */ /* 0x000fca0000010000 */
[----:B------:R-:W-:Y:S02]  /*9b10*/  MOV R35, R22 ;  /* 0x0000001600237202 */ /* 0x000fe40000000f00 */
[----:B------:R-:W-:-:S07]  /*9b20*/  MOV R28, R38 ;  /* 0x00000026001c7202 */ /* 0x000fce0000000f00 */
[----:B------:R-:W-:Y:S05]  /*9b30*/  WARPSYNC.COLLECTIVE R30, `(.L_x_1264) ;  /* 0x000000001e087348 */ /* 0x000fea0003c00000 */
[----:B------:R0:W1:Y:S02]  /*9b40*/  SHFL.BFLY P2, R38, R35, R32, R33 ;  /* 0x0c00002023267389 */ /* 0x0000640000040021 */
[----:B01----:R-:W-:Y:S01]  /*9b50*/  ENDCOLLECTIVE ;  /* 0x000000000000791b */ /* 0x003fe20003800000 */
.L_x_1264:
[----:B------:R-:W-:Y:S01]  /*9b60*/  FADD.FTZ R28, R29, R28 ;  /* 0x0000001c1d1c7221 */ /* 0x000fe20000010000 */
[----:B------:R-:W-:Y:S06]  /*9b70*/  BRA `(.L_x_1265) ;  /* 0xffffffe800b87947 */ /* 0x000fec000383ffff */
.L_x_1235:
[----:B------:R-:W-:Y:S01]  /*9b80*/  BSSY B0, `(.L_x_1266) ;  /* 0x0000008000007945 */ /* 0x000fe20003800000 */
[----:B---3--:R-:W-:Y:S02]  /*9b90*/  MOV R35, R19 ;  /* 0x0000001300237202 */ /* 0x008fe40000000f00 */
[----:B------:R-:W-:Y:S02]  /*9ba0*/  MOV R32, 0x8 ;  /* 0x0000000800207802 */ /* 0x000fe40000000f00 */
[----:B------:R-:W-:Y:S02]  /*9bb0*/  MOV R33, 0x101f ;  /* 0x0000101f00217802 */ /* 0x000fe40000000f00 */
[----:B------:R-:W-:-:S07]  /*9bc0*/  MOV R30, 0xffff ;  /* 0x0000ffff001e7802 */ /* 0x000fce0000000f00 */
[----:B012-4-:R-:W-:Y:S05]  /*9bd0*/  WARPSYNC.COLLECTIVE R30, `(.L_x_1267) ;  /* 0x000000001e087348 */ /* 0x017fea0003c00000 */
[----:B------:R3:W0:Y:S02]  /*9be0*/  SHFL.BFLY P2, R38, R35, R32, R33 ;  /* 0x0c00002023267389 */ /* 0x0006240000040021 */
[----:B01234-:R-:W-:Y:S01]  /*9bf0*/  ENDCOLLECTIVE ;  /* 0x000000000000791b */ /* 0x01ffe20003800000 */
.L_x_1267:
[----:B------:R-:W-:Y:S05]  /*9c00*/  BSYNC B0 ;  /* 0x0000000000007941 */ /* 0x000fea0003800000 */
.L_x_1266:
[----:B------:R-:W-:Y:S01]  /*9c10*/  HFMA2.MMA R32, -RZ, RZ, 0, 4.76837158203125e-07 ;  /* 0x00000008ff207435 */ /* 0x000fe200000001ff */
[----:B------:R-:W-:Y:S01]  /*9c20*/  MOV R35, R25 ;  /* 0x0000001900237202 */ /* 0x000fe20000000f00 */
[----:B------:R-:W-:Y:S01]  /*9c30*/  HFMA2.MMA R31, -RZ, RZ, 0, 0 ;  /* 0x00000000ff1f7435 */ /* 0x000fe200000001ff */
[----:B------:R-:W-:Y:S02]  /*9c40*/  MOV R33, 0x101f ;  /* 0x0000101f00217802 */ /* 0x000fe40000000f00 */
[----:B------:R-:W-:Y:S02]  /*9c50*/  MOV R30, 0xffff ;  /* 0x0000ffff001e7802 */ /* 0x000fe40000000f00 */
[----:B------:R-:W-:Y:S02]  /*9c60*/  MOV R24, R38 ;  /* 0x0000002600187202 */ /* 0x000fe40000000f00 */
[----:B------:R-:W-:-:S07]  /*9c70*/  @P0 IADD3 R21, R29, 0x1e, RZ ;  /* 0x0000001e1d150810 */ /* 0x000fce0007ffe0ff */
[----:B------:R-:W-:Y:S05]  /*9c80*/  WARPSYNC.COLLECTIVE R30, `(.L_x_1268) ;  /* 0x000000001e087348 */ /* 0x000fea0003c00000 */
[----:B------:R0:W1:Y:S02]  /*9c90*/  SHFL.BFLY P2, R38, R35, R32, R33 ;  /* 0x0c00002023267389 */ /* 0x0000640000040021 */
[----:B01----:R-:W-:Y:S01]  /*9ca0*/  ENDCOLLECTIVE ;  /* 0x000000000000791b */ /* 0x003fe20003800000 */
.L_x_1268:
[----:B------:R-:W-:Y:S01]  /*9cb0*/  @P0 LEA R18, R9, UR8, 0x7 ;  /* 0x0000000809120c11 */ /* 0x000fe2000f8e38ff */
[----:B------:R-:W-:Y:S01]  /*9cc0*/  FADD.FTZ R24, R24, R19 ;  /* 0x0000001318187221 */ /* 0x000fe20000010000 */
[----:B------:R-:W-:Y:S02]  /*9cd0*/  @P0 LOP3.LUT R21, R21, R48, RZ, 0x3c, !PT ;  /* 0x0000003015150212 */ /* 0x000fe400078e3cff */
[----:B------:R-:W-:Y:S02]  /*9ce0*/  MOV R40, RZ ;  /* 0x000000ff00287202 */ /* 0x000fe40000000f00 */
[----:B------:R-:W-:Y:S02]  /*9cf0*/  @P0 LEA R21, R21, R18, 0x2 ;  /* 0x0000001215150211 */ /* 0x000fe400078e10ff */
[C---:B------:R-:W-:Y:S02]  /*9d00*/  @P0 LEA R28, R9.reuse, UR8, 0x7 ;  /* 0x00000008091c0c11 */ /* 0x040fe4000f8e38ff */
[----:B------:R-:W-:Y:S01]  /*9d10*/  @P0 LEA R44, R9, UR8, 0x7 ;  /* 0x00000008092c0c11 */ /* 0x000fe2000f8e38ff */
[----:B------:R0:W1:Y:S01]  /*9d20*/  @P0 LDS R18, [R21] ;  /* 0x0000000015120984 */ /* 0x0000620000000800 */
[----:B------:R-:W-:Y:S01]  /*9d30*/  HFMA2.MMA R32, -RZ, RZ, 0, 2.384185791015625e-07 ;  /* 0x00000004ff207435 */ /* 0x000fe200000001ff */
[----:B------:R-:W-:-:S02]  /*9d40*/  MOV R35, R24 ;  /* 0x0000001800237202 */ /* 0x000fc40000000f00 */
[----:B------:R0:W2:Y:S01]  /*9d50*/  @P0 LDS R20, [R21+0x780] ;  /* 0x0007800015140984 */ /* 0x0000a20000000800 */
[----:B------:R-:W-:-:S07]  /*9d60*/  FADD.FTZ R34, R38, R25 ;  /* 0x0000001926227221 */ /* 0x000fce0000010000 */
[----:B012---:R-:W-:Y:S05]  /*9d70*/  WARPSYNC.COLLECTIVE R30, `(.L_x_1269) ;  /* 0x000000001e087348 */ /* 0x007fea0003c00000 */
[----:B------:R3:W4:Y:S02]  /*9d80*/  SHFL.BFLY P2, R38, R35, R32, R33 ;  /* 0x0c00002023267389 */ /* 0x0007240000040021 */
[----:B01234-:R-:W-:Y:S01]  /*9d90*/  ENDCOLLECTIVE ;  /* 0x000000000000791b */ /* 0x01ffe20003800000 */
.L_x_1269:
[----:B------:R-:W-:Y:S02]  /*9da0*/  MOV R35, R34 ;  /* 0x0000002200237202 */ /* 0x000fe40000000f00 */
[----:B------:R-:W-:-:S07]  /*9db0*/  MOV R23, R38 ;  /* 0x0000002600177202 */ /* 0x000fce0000000f00 */
[----:B------:R-:W-:Y:S05]  /*9dc0*/  WARPSYNC.COLLECTIVE R30, `(.L_x_1270) ;  /* 0x000000001e087348 */ /* 0x000fea0003c00000 */
[----:B------:R0:W1:Y:S02]  /*9dd0*/  SHFL.BFLY P2, R38, R35, R32, R33 ;  /* 0x0c00002023267389 */ /* 0x0000640000040021 */
[----:B01----:R-:W-:Y:S01]  /*9de0*/  ENDCOLLECTIVE ;  /* 0x000000000000791b */ /* 0x003fe20003800000 */
.L_x_1270:
[----:B------:R-:W-:Y:S01]  /*9df0*/  @P0 MOV R31, R18 ;  /* 0x00000012001f0202 */ /* 0x000fe20000000f00 */
        /* <DEDUP_REMOVED lines=9> */
.L_x_1271:
[----:B------:R-:W-:-:S05]  /*9e90*/  FADD.FTZ R23, R34, R37 ;  /* 0x0000002522177221 */ /* 0x000fca0000010000 */
[----:B------:R-:W-:Y:S02]  /*9ea0*/  MOV R35, R23 ;  /* 0x0000001700237202 */ /* 0x000fe40000000f00 */
[----:B------:R-:W-:-:S07]  /*9eb0*/  MOV R39, R38 ;  /* 0x0000002600277202 */ /* 0x000fce0000000f00 */
[----:B------:R-:W-:Y:S05]  /*9ec0*/  WARPSYNC.COLLECTIVE R30, `(.L_x_1272) ;  /* 0x000000001e087348 */ /* 0x000fea0003c00000 */
[----:B------:R0:W1:Y:S02]  /*9ed0*/  SHFL.BFLY P2, R38, R35, R32, R33 ;  /* 0x0c00002023267389 */ /* 0x0000640000040021 */
[----:B01----:R-:W-:Y:S01]  /*9ee0*/  ENDCOLLECTIVE ;  /* 0x000000000000791b */ /* 0x003fe20003800000 */
.L_x_1272:
        /* <DEDUP_REMOVED lines=8> */
.L_x_1273:
[----:B------:R-:W-:-:S04]  /*9f70*/  @P0 LOP3.LUT R23, R23, R48, RZ, 0x3c, !PT ;  /* 0x0000003017170212 */ /* 0x000fc800078e3cff */
[----:B------:R-:W-:Y:S02]  /*9f80*/  @P0 LEA R28, R23, R28, 0x2 ;  /* 0x0000001c171c0211 */ /* 0x000fe400078e10ff */
[----:B------:R-:W-:-:S03]  /*9f90*/  CS2R R22, SRZ ;  /* 0x0000000000167805 */ /* 0x000fc6000001ff00 */
[----:B------:R0:W1:Y:S01]  /*9fa0*/  @P0 LDS R41, [R28] ;  /* 0x000000001c290984 */ /* 0x0000620000000800 */
[----:B------:R-:W-:-:S03]  /*9fb0*/  MOV R35, R37 ;  /* 0x0000002500237202 */ /* 0x000fc60000000f00 */
[----:B------:R0:W2:Y:S01]  /*9fc0*/  @P0 LDS R42, [R28+0x780] ;  /* 0x000780001c2a0984 */ /* 0x0000a20000000800 */
[----:B------:R-:W-:-:S07]  /*9fd0*/  MOV R36, R38 ;  /* 0x0000002600247202 */ /* 0x000fce0000000f00 */
[----:B012---:R-:W-:Y:S05]  /*9fe0*/  WARPSYNC.COLLECTIVE R30, `(.L_x_1274) ;  /* 0x000000001e087348 */ /* 0x007fea0003c00000 */
[----:B------:R3:W4:Y:S02]  /*9ff0*/  SHFL.BFLY P2, R38, R35, R32, R33 ;  /* 0x0c00002023267389 */ /* 0x0007240000040021 */
[----:B01234-:R-:W-:Y:S01]  /*a000*/  ENDCOLLECTIVE ;  /* 0x000000000000791b */ /* 0x01ffe20003800000 */
.L_x_1274:
[----:B------:R-:W-:Y:S01]  /*a010*/  FADD.FTZ R36, R39, R36 ;  /* 0x0000002427247221 */ /* 0x000fe20000010000 */
[----:B------:R-:W-:Y:S01]  /*a020*/  HFMA2.MMA R32, -RZ, RZ, 0, 4.76837158203125e-07 ;  /* 0x00000008ff207435 */ /* 0x000fe200000001ff */
[----:B------:R-:W-:Y:S02]  /*a030*/  MOV R35, R31 ;  /* 0x0000001f00237202 */ /* 0x000fe40000000f00 */
[----:B------:R-:W-:-:S08]  /*a040*/  MOV R34, R38 ;  /* 0x0000002600227202 */ /* 0x000fd00000000f00 */
[----:B------:R-:W-:Y:S05]  /*a050*/  WARPSYNC.COLLECTIVE R30, `(.L_x_1275) ;  /* 0x000000001e087348 */ /* 0x000fea0003c00000 */
[----:B------:R0:W1:Y:S02]  /*a060*/  SHFL.BFLY P2, R38, R35, R32, R33 ;  /* 0x0c00002023267389 */ /* 0x0000640000040021 */
[----:B01----:R-:W-:Y:S01]  /*a070*/  ENDCOLLECTIVE ;  /* 0x000000000000791b */ /* 0x003fe20003800000 */
.L_x_1275:
[----:B------:R-:W-:Y:S01]  /*a080*/  @P0 MOV R23, R41 ;  /* 0x0000002900170202 */ /* 0x000fe20000000f00 */
[----:B------:R-:W-:Y:S01]  /*a090*/  FADD.FTZ R37, R37, R34 ;  /* 0x0000002225257221 */ /* 0x000fe20000010000 */
[----:B------:R-:W-:Y:S02]  /*a0a0*/  @P0 MOV R22, R42 ;  /* 0x0000002a00160202 */ /* 0x000fe40000000f00 */
[----:B------:R-:W-:Y:S02]  /*a0b0*/  MOV R35, R40 ;  /* 0x0000002800237202 */ /* 0x000fe40000000f00 */
[----:B------:R-:W-:-:S07]  /*a0c0*/  MOV R26, R38 ;  /* 0x00000026001a7202 */ /* 0x000fce0000000f00 */
[----:B------:R-:W-:Y:S05]  /*a0d0*/  WARPSYNC.COLLECTIVE R30, `(.L_x_1276) ;  /* 0x000000001e087348 */ /* 0x000fea0003c00000 */
[----:B------:R0:W1:Y:S02]  /*a0e0*/  SHFL.BFLY P2, R38, R35, R32, R33 ;  /* 0x0c00002023267389 */ /* 0x0000640000040021 */
[----:B01----:R-:W-:Y:S01]  /*a0f0*/  ENDCOLLECTIVE ;  /* 0x000000000000791b */ /* 0x003fe20003800000 */
.L_x_1276:
[----:B------:R-:W-:Y:S01]  /*a100*/  FADD.FTZ R26, R26, R31 ;  /* 0x0000001f1a1a7221 */ /* 0x000fe20000010000 */
[----:B------:R-:W-:-:S04]  /*a110*/  HFMA2.MMA R32, -RZ, RZ, 0, 2.384185791015625e-07 ;  /* 0x00000004ff207435 */ /* 0x000fc800000001ff */
[----:B------:R-:W-:Y:S02]  /*a120*/  MOV R35, R26 ;  /* 0x0000001a00237202 */ /* 0x000fe40000000f00 */
[----:B------:R-:W-:-:S07]  /*a130*/  MOV R27, R38 ;  /* 0x00000026001b7202 */ /* 0x000fce0000000f00 */
[----:B------:R-:W-:Y:S05]  /*a140*/  WARPSYNC.COLLECTIVE R30, `(.L_x_1277) ;  /* 0x000000001e087348 */ /* 0x000fea0003c00000 */
[----:B------:R0:W1:Y:S02]  /*a150*/  SHFL.BFLY P2, R38, R35, R32, R33 ;  /* 0x0c00002023267389 */ /* 0x0000640000040021 */
[----:B01----:R-:W-:Y:S01]  /*a160*/  ENDCOLLECTIVE ;  /* 0x000000000000791b */ /* 0x003fe20003800000 */
.L_x_1277:
[----:B------:R-:W-:-:S05]  /*a170*/  FADD.FTZ R27, R27, R40 ;  /* 0x000000281b1b7221 */ /* 0x000fca0000010000 */
[----:B------:R-:W-:Y:S02]  /*a180*/  MOV R35, R27 ;  /* 0x0000001b00237202 */ /* 0x000fe40000000f00 */
[----:B------:R-:W-:-:S07]  /*a190*/  MOV R25, R38 ;  /* 0x0000002600197202 */ /* 0x000fce0000000f00 */
[----:B------:R-:W-:Y:S05]  /*a1a0*/  WARPSYNC.COLLECTIVE R30, `(.L_x_1278) ;  /* 0x000000001e087348 */ /* 0x000fea0003c00000 */
[----:B------:R0:W1:Y:S02]  /*a1b0*/  SHFL.BFLY P2, R38, R35, R32, R33 ;  /* 0x0c00002023267389 */ /* 0x0000640000040021 */
[----:B01----:R-:W-:Y:S01]  /*a1c0*/  ENDCOLLECTIVE ;  /* 0x000000000000791b */ /* 0x003fe20003800000 */
.L_x_1278:
[----:B------:R-:W-:Y:S01]  /*a1d0*/  FADD.FTZ R25, R26, R25 ;  /* 0x000000191a197221 */ /* 0x000fe20000010000 */
[----:B------:R-:W-:-:S04]  /*a1e0*/  HFMA2.MMA R32, -RZ, RZ, 0, 1.1920928955078125e-07 ;  /* 0x00000002ff207435 */ /* 0x000fc800000001ff */
[----:B------:R-:W-:Y:S02]  /*a1f0*/  MOV R35, R25 ;  /* 0x0000001900237202 */ /* 0x000fe40000000f00 */
[----:B------:R-:W-:-:S07]  /*a200*/  MOV R40, R38 ;  /* 0x0000002600287202 */ /* 0x000fce0000000f00 */
[----:B------:R-:W-:Y:S05]  /*a210*/  WARPSYNC.COLLECTIVE R30, `(.L_x_1279) ;  /* 0x000000001e087348 */ /* 0x000fea0003c00000 */
[----:B------:R0:W1:Y:S02]  /*a220*/  SHFL.BFLY P2, R38, R35, R32, R33 ;  /* 0x0c00002023267389 */ /* 0x0000640000040021 */
[----:B01----:R-:W-:Y:S01]  /*a230*/  ENDCOLLECTIVE ;  /* 0x000000000000791b */ /* 0x003fe20003800000 */
.L_x_1279:
[----:B------:R-:W-:-:S05]  /*a240*/  FADD.FTZ R24, R27, R40 ;  /* 0x000000281b187221 */ /* 0x000fca0000010000 */
[----:B------:R-:W-:Y:S02]  /*a250*/  MOV R35, R24 ;  /* 0x0000001800237202 */ /* 0x000fe40000000f00 */
[----:B------:R-:W-:-:S07]  /*a260*/  MOV R26, R38 ;  /* 0x00000026001a7202 */ /* 0x000fce0000000f00 */
[----:B------:R-:W-:Y:S05]  /*a270*/  WARPSYNC.COLLECTIVE R30, `(.L_x_1280) ;  /* 0x000000001e087348 */ /* 0x000fea0003c00000 */
[----:B------:R0:W1:Y:S02]  /*a280*/  SHFL.BFLY P2, R38, R35, R32, R33 ;  /* 0x0c00002023267389 */ /* 0x0000640000040021 */
[----:B01----:R-:W-:Y:S01]  /*a290*/  ENDCOLLECTIVE ;  /* 0x000000000000791b */ /* 0x003fe20003800000 */
.L_x_1280:
[----:B------:R-:W-:Y:S01]  /*a2a0*/  FADD.FTZ R26, R25, R26 ;  /* 0x0000001a191a7221 */ /* 0x000fe20000010000 */
[----:B------:R-:W-:-:S04]  /*a2b0*/  HFMA2.MMA R32, -RZ, RZ, 0, 5.9604644775390625e-08 ;  /* 0x00000001ff207435 */ /* 0x000fc800000001ff */
[----:B------:R-:W-:Y:S02]  /*a2c0*/  MOV R35, R26 ;  /* 0x0000001a00237202 */ /* 0x000fe40000000f00 */
[----:B------:R-:W-:-:S07]  /*a2d0*/  MOV R27, R38 ;  /* 0x00000026001b7202 */ /* 0x000fce0000000f00 */
[----:B------:R-:W-:Y:S05]  /*a2e0*/  WARPSYNC.COLLECTIVE R30, `(.L_x_1281) ;  /* 0x000000001e087348 */ /* 0x000fea0003c00000 */
[----:B------:R0:W1:Y:S02]  /*a2f0*/  SHFL.BFLY P2, R38, R35, R32, R33 ;  /* 0x0c00002023267389 */ /* 0x0000640000040021 */
[----:B01----:R-:W-:Y:S01]  /*a300*/  ENDCOLLECTIVE ;  /* 0x000000000000791b */ /* 0x003fe20003800000 */
.L_x_1281:
[----:B------:R-:W-:-:S05]  /*a310*/  FADD.FTZ R27, R24, R27 ;  /* 0x0000001b181b7221 */ /* 0x000fca0000010000 */
[----:B------:R-:W-:Y:S02]  /*a320*/  MOV R35, R27 ;  /* 0x0000001b00237202 */ /* 0x000fe40000000f00 */
[----:B------:R-:W-:-:S07]  /*a330*/  MOV R25, R38 ;  /* 0x0000002600197202 */ /* 0x000fce0000000f00 */
[----:B------:R-:W-:Y:S05]  /*a340*/  WARPSYNC.COLLECTIVE R30, `(.L_x_1282) ;  /* 0x000000001e087348 */ /* 0x000fea0003c00000 */
[----:B------:R0:W1:Y:S02]  /*a350*/  SHFL.BFLY P2, R38, R35, R32, R33 ;  /* 0x0c00002023267389 */ /* 0x0000640000040021 */
[----:B01----:R-:W-:Y:S01]  /*a360*/  ENDCOLLECTIVE ;  /* 0x000000000000791b */ /* 0x003fe20003800000 */
.L_x_1282:
[----:B------:R-:W-:Y:S01]  /*a370*/  FADD.FTZ R25, R26, R25 ;  /* 0x000000191a197221 */ /* 0x000fe20000010000 */
[----:B------:R-:W-:Y:S01]  /*a380*/  HFMA2.MMA R32, -RZ, RZ, 0, 4.76837158203125e-07 ;  /* 0x00000008ff207435 */ /* 0x000fe200000001ff */
[----:B------:R-:W-:Y:S02]  /*a390*/  MOV R35, R23 ;  /* 0x0000001700237202 */ /* 0x000fe40000000f00 */
[----:B------:R-:W-:-:S08]  /*a3a0*/  MOV R24, R38 ;  /* 0x0000002600187202 */ /* 0x000fd00000000f00 */
[----:B------:R-:W-:Y:S05]  /*a3b0*/  WARPSYNC.COLLECTIVE R30, `(.L_x_1283) ;  /* 0x000000001e087348 */ /* 0x000fea0003c00000 */
[----:B------:R0:W1:Y:S02]  /*a3c0*/  SHFL.BFLY P2, R38, R35, R32, R33 ;  /* 0x0c00002023267389 */ /* 0x0000640000040021 */
[----:B01----:R-:W-:Y:S01]  /*a3d0*/  ENDCOLLECTIVE ;  /* 0x000000000000791b */ /* 0x003fe20003800000 */
.L_x_1283:
[----:B------:R-:W-:Y:S01]  /*a3e0*/  FADD.FTZ R24, R27, R24 ;  /* 0x000000181b187221 */ /* 0x000fe20000010000 */
[----:B------:R-:W-:Y:S02]  /*a3f0*/  MOV R35, R22 ;  /* 0x0000001600237202 */ /* 0x000fe40000000f00 */
[----:B------:R-:W-:-:S07]  /*a400*/  MOV R28, R38 ;  /* 0x00000026001c7202 */ /* 0x000fce0000000f00 */
[----:B------:R-:W-:Y:S05]  /*a410*/  WARPSYNC.COLLECTIVE R30, `(.L_x_1284) ;  /* 0x000000001e087348 */ /* 0x000fea0003c00000 */
[----:B------:R0:W1:Y:S02]  /*a420*/  SHFL.BFLY P2, R38, R35, R32, R33 ;  /* 0x0c00002023267389 */ /* 0x0000640000040021 */
[----:B01----:R-:W-:Y:S01]  /*a430*/  ENDCOLLECTIVE ;  /* 0x000000000000791b */ /* 0x003fe20003800000 */
.L_x_1284:
[----:B------:R-:W-:Y:S01]  /*a440*/  FADD.FTZ R28, R28, R23 ;  /* 0x000000171c1c7221 */ /* 0x000fe20000010000 */
[C---:B------:R-:W-:Y:S02]  /*a450*/  @P0 IADD3 R23, R29.reuse, 0x5a, RZ ;  /* 0x0000005a1d170810 */ /* 0x040fe40007ffe0ff */
[----:B------:R-:W-:Y:S02]  /*a460*/  IADD3 R29, R29, R8, RZ ;  /* 0x000000081d1d7210 */ /* 0x000fe40007ffe0ff */
[----:B------:R-:W-:-:S04]  /*a470*/  @P0 LOP3.LUT R23, R23, R48, RZ, 0x3c, !PT ;  /* 0x0000003017170212 */ /* 0x000fc800078e3cff */
[----:B------:R-:W-:Y:S01]  /*a480*/  @P0 LEA R44, R23, R44, 0x2 ;  /* 0x0000002c172c0211 */ /* 0x000fe200078e10ff */
[----:B------:R-:W-:Y:S01]  /*a490*/  HFMA2.MMA R32, -RZ, RZ, 0, 2.384185791015625e-07 ;  /* 0x00000004ff207435 */ /* 0x000fe200000001ff */
[----:B------:R-:W-:-:S03]  /*a4a0*/  MOV R35, R28 ;  /* 0x0000001c00237202 */ /* 0x000fc60000000f00 */
[----:B------:R0:W1:Y:S04]  /*a4b0*/  @P0 LDS R21, [R44] ;  /* 0x000000002c150984 */ /* 0x0000680000000800 */
[----:B------:R0:W2:Y:S01]  /*a4c0*/  @P0 LDS R20, [R44+0x780] ;  /* 0x000780002c140984 */ /* 0x0000a20000000800 */
[----:B------:R-:W-:-:S07]  /*a4d0*/  MOV R41, R38 ;  /* 0x0000002600297202 */ /* 0x000fce0000000f00 */
[----:B012---:R-:W-:Y:S05]  /*a4e0*/  WARPSYNC.COLLECTIVE R30, `(.L_x_1285) ;  /* 0x000000001e087348 */ /* 0x007fea0003c00000 */
[----:B------:R3:W4:Y:S02]  /*a4f0*/  SHFL.BFLY P2, R38, R35, R32, R33 ;  /* 0x0c00002023267389 */ /* 0x0007240000040021 */
[----:B01234-:R-:W-:Y:S01]  /*a500*/  ENDCOLLECTIVE ;  /* 0x000000000000791b */ /* 0x01ffe20003800000 */
.L_x_1285:
[----:B------:R-:W-:-:S05]  /*a510*/  FADD.FTZ R31, R41, R22 ;  /* 0x00000016291f7221 */ /* 0x000fca0000010000 */
[----:B------:R-:W-:Y:S02]  /*a520*/  MOV R35, R31 ;  /* 0x0000001f00237202 */ /* 0x000fe40000000f00 */
[----:B------:R-:W-:-:S07]  /*a530*/  MOV R41, R38 ;  /* 0x0000002600297202 */ /* 0x000fce0000000f00 */
[----:B------:R-:W-:Y:S05]  /*a540*/  WARPSYNC.COLLECTIVE R30, `(.L_x_1286) ;  /* 0x000000001e087348 */ /* 0x000fea0003c00000 */
[----:B------:R0:W1:Y:S02]  /*a550*/  SHFL.BFLY P2, R38, R35, R32, R33 ;  /* 0x0c00002023267389 */ /* 0x0000640000040021 */
[----:B01----:R-:W-:Y:S01]  /*a560*/  ENDCOLLECTIVE ;  /* 0x000000000000791b */ /* 0x003fe20003800000 */
.L_x_1286:
[----:B------:R-:W-:Y:S01]  /*a570*/  FADD.FTZ R42, R28, R41 ;  /* 0x000000291c2a7221 */ /* 0x000fe20000010000 */
[----:B------:R-:W-:Y:S01]  /*a580*/  @P0 MOV R18, R21 ;  /* 0x0000001500120202 */ /* 0x000fe20000000f00 */
[----:B------:R-:W-:-:S03]  /*a590*/  HFMA2.MMA R32, -RZ, RZ, 0, 1.1920928955078125e-07 ;  /* 0x00000002ff207435 */ /* 0x000fc600000001ff */
[----:B------:R-:W-:Y:S01]  /*a5a0*/  MOV R35, R42 ;  /* 0x0000002a00237202 */ /* 0x000fe20000000f00 */
[----:B------:R-:W-:-:S07]  /*a5b0*/  FADD.FTZ R43, R31, R38 ;  /* 0x000000261f2b7221 */ /* 0x000fce0000010000 */
[----:B------:R-:W-:Y:S05]  /*a5c0*/  WARPSYNC.COLLECTIVE R30, `(.L_x_1287) ;  /* 0x000000001e087348 */ /* 0x000fea0003c00000 */
[----:B------:R0:W1:Y:S02]  /*a5d0*/  SHFL.BFLY P2, R38, R35, R32, R33 ;  /* 0x0c00002023267389 */ /* 0x0000640000040021 */
[----:B01----:R-:W-:Y:S01]  /*a5e0*/  ENDCOLLECTIVE ;  /* 0x000000000000791b */ /* 0x003fe20003800000 */
.L_x_1287:
[----:B------:R-:W-:Y:S02]  /*a5f0*/  MOV R35, R43 ;  /* 0x0000002b00237202 */ /* 0x000fe40000000f00 */
[----:B------:R-:W-:-:S07]  /*a600*/  MOV R19, R38 ;  /* 0x0000002600137202 */ /* 0x000fce0000000f00 */
[----:B------:R-:W-:Y:S05]  /*a610*/  WARPSYNC.COLLECTIVE R30, `(.L_x_1288) ;  /* 0x000000001e087348 */ /* 0x000fea0003c00000 */
[----:B------:R0:W1:Y:S02]  /*a620*/  SHFL.BFLY P2, R38, R35, R32, R33 ;  /* 0x0c00002023267389 */ /* 0x0000640000040021 */
[----:B01----:R-:W-:Y:S01]  /*a630*/  ENDCOLLECTIVE ;  /* 0x000000000000791b */ /* 0x003fe20003800000 */
.L_x_1288:
[----:B------:R-:W-:Y:S01]  /*a640*/  FADD.FTZ R23, R42, R19 ;  /* 0x000000132a177221 */ /* 0x000fe20000010000 */
[----:B------:R-:W-:-:S06]  /*a650*/  HFMA2.MMA R19, -RZ, RZ, 0, 0 ;  /* 0x00000000ff137435 */ /* 0x000fcc00000001ff */
[----:B------:R-:W-:Y:S02]  /*a660*/  @P0 MOV R19, R20 ;  /* 0x0000001400130202 */ /* 0x000fe40000000f00 */
[----:B------:R-:W-:Y:S01]  /*a670*/  ISETP.NE.AND P0, PT, R9, RZ, PT ;  /* 0x000000ff0900720c */ /* 0x000fe20003f05270 */
[----:B------:R-:W-:Y:S01]  /*a680*/  HFMA2.MMA R32, -RZ, RZ, 0, 5.9604644775390625e-08 ;  /* 0x00000001ff207435 */ /* 0x000fe200000001ff */
[----:B------:R-:W-:Y:S02]  /*a690*/  MOV R35, R23 ;  /* 0x0000001700237202 */ /* 0x000fe40000000f00 */
[----:B------:R-:W-:-:S09]  /*a6a0*/  MOV R28, R38 ;  /* 0x00000026001c7202 */ /* 0x000fd20000000f00 */
[----:B------:R-:W-:Y:S05]  /*a6b0*/  WARPSYNC.COLLECTIVE R30, `(.L_x_1289) ;  /* 0x000000001e087348 */ /* 0x000fea0003c00000 */
[----:B------:R0:W1:Y:S02]  /*a6c0*/  SHFL.BFLY P2, R38, R35, R32, R33 ;  /* 0x0c00002023267389 */ /* 0x0000640000040021 */
[----:B01----:R-:W-:Y:S01]  /*a6d0*/  ENDCOLLECTIVE ;  /* 0x000000000000791b */ /* 0x003fe20003800000 */
.L_x_1289:
[----:B------:R-:W-:Y:S01]  /*a6e0*/  @!P0 F2FP.BF16.F32.PACK_AB R34, RZ, R36 ;  /* 0x00000024ff22823e */ /* 0x000fe200000010ff */
[----:B------:R-:W-:Y:S01]  /*a6f0*/  FADD.FTZ R22, R43, R28 ;  /* 0x0000001c2b167221 */ /* 0x000fe20000010000 */
[----:B------:R-:W-:-:S04]  /*a700*/  @!P0 F2FP.BF16.F32.PACK_AB R36, RZ, R37 ;  /* 0x00000025ff24823e */ /* 0x000fc800000010ff */
[----:B------:R-:W-:Y:S02]  /*a710*/  MOV R35, R22 ;  /* 0x0000001600237202 */ /* 0x000fe40000000f00 */
[----:B------:R-:W-:-:S07]  /*a720*/  MOV R28, R38 ;  /* 0x00000026001c7202 */ /* 0x000fce0000000f00 */
[----:B------:R-:W-:Y:S05]  /*a730*/  WARPSYNC.COLLECTIVE R30, `(.L_x_1290) ;  /* 0x000000001e087348 */ /* 0x000fea0003c00000 */
[----:B------:R0:W1:Y:S02]  /*a740*/  SHFL.BFLY P2, R38, R35, R32, R33 ;  /* 0x0c00002023267389 */ /* 0x0000640000040021 */
[----:B01----:R-:W-:Y:S01]  /*a750*/  ENDCOLLECTIVE ;  /* 0x000000000000791b */ /* 0x003fe20003800000 */
.L_x_1290:
        /* <DEDUP_REMOVED lines=9> */
.L_x_1291:
[----:B------:R-:W-:Y:S01]  /*a7f0*/  FADD.FTZ R31, R22, R31 ;  /* 0x0000001f161f7221 */ /* 0x000fe20000010000 */
[----:B------:R-:W-:-:S04]  /*a800*/  @!P0 F2FP.BF16.F32.PACK_AB R22, RZ, R25 ;  /* 0x00000019ff16823e */ /* 0x000fc800000010ff */
[----:B------:R-:W-:Y:S02]  /*a810*/  PRMT R26, R22, 0x7610, R26 ;  /* 0x00007610161a7816 */ /* 0x000fe4000000001a */
[----:B------:R-:W-:Y:S02]  /*a820*/  @!P0 F2FP.BF16.F32.PACK_AB R25, RZ, R31 ;  /* 0x0000001fff19823e */ /* 0x000fe400000010ff */
[----:B------:R-:W-:Y:S02]  /*a830*/  MOV R35, R19 ;  /* 0x0000001300237202 */ /* 0x000fe40000000f00 */
[----:B------:R-:W-:-:S07]  /*a840*/  MOV R21, R38 ;  /* 0x0000002600157202 */ /* 0x000fce0000000f00 */
[----:B------:R-:W-:Y:S05]  /*a850*/  WARPSYNC.COLLECTIVE R30, `(.L_x_1292) ;  /* 0x000000001e087348 */ /* 0x000fea0003c00000 */
[----:B------:R0:W1:Y:S02]  /*a860*/  SHFL.BFLY P2, R38, R35, R32, R33 ;  /* 0x0c00002023267389 */ /* 0x0000640000040021 */
[----:B01----:R-:W-:Y:S01]  /*a870*/  ENDCOLLECTIVE ;  /* 0x000000000000791b */ /* 0x003fe20003800000 */
.L_x_1292:
[----:B------:R-:W-:Y:S01]  /*a880*/  FADD.FTZ R21, R21, R18 ;  /* 0x0000001215157221 */ /* 0x000fe20000010000 */
[----:B------:R-:W-:-:S04]  /*a890*/  HFMA2.MMA R32, -RZ, RZ, 0, 2.384185791015625e-07 ;  /* 0x00000004ff207435 */ /* 0x000fc800000001ff */
[----:B------:R-:W-:Y:S02]  /*a8a0*/  MOV R35, R21 ;  /* 0x0000001500237202 */ /* 0x000fe40000000f00 */
[----:B------:R-:W-:-:S07]  /*a8b0*/  MOV R20, R38 ;  /* 0x0000002600147202 */ /* 0x000fce0000000f00 */
[----:B------:R-:W-:Y:S05]  /*a8c0*/  WARPSYNC.COLLECTIVE R30, `(.L_x_1293) ;  /* 0x000000001e087348 */ /* 0x000fea0003c00000 */
[----:B------:R0:W1:Y:S02]  /*a8d0*/  SHFL.BFLY P2, R38, R35, R32, R33 ;  /* 0x0c00002023267389 */ /* 0x0000640000040021 */
[----:B01----:R-:W-:Y:S01]  /*a8e0*/  ENDCOLLECTIVE ;  /* 0x000000000000791b */ /* 0x003fe20003800000 */
.L_x_1293:
[----:B------:R-:W-:-:S05]  /*a8f0*/  FADD.FTZ R40, R20, R19 ;  /* 0x0000001314287221 */ /* 0x000fca0000010000 */
[----:B------:R-:W-:Y:S02]  /*a900*/  MOV R35, R40 ;  /* 0x0000002800237202 */ /* 0x000fe40000000f00 */
[----:B------:R-:W-:-:S07]  /*a910*/  MOV R18, R38 ;  /* 0x0000002600127202 */ /* 0x000fce0000000f00 */
[----:B------:R-:W-:Y:S05]  /*a920*/  WARPSYNC.COLLECTIVE R30, `(.L_x_1294) ;  /* 0x000000001e087348 */ /* 0x000fea0003c00000 */
[----:B------:R0:W1:Y:S02]  /*a930*/  SHFL.BFLY P2, R38, R35, R32, R33 ;  /* 0x0c00002023267389 */ /* 0x0000640000040021 */
[----:B01----:R-:W-:Y:S01]  /*a940*/  ENDCOLLECTIVE ;  /* 0x000000000000791b */ /* 0x003fe20003800000 */
.L_x_1294:
        /* <DEDUP_REMOVED lines=9> */
.L_x_1295:
[----:B------:R-:W-:Y:S01]  /*a9e0*/  FADD.FTZ R41, R40, R41 ;  /* 0x0000002928297221 */ /* 0x000fe20000010000 */
[----:B------:R-:W-:-:S05]  /*a9f0*/  IMAD.WIDE R18, R29, 0x2, R18 ;  /* 0x000000021d127825 */ /* 0x000fca00078e0212 */
[----:B------:R0:W-:Y:S01]  /*aa00*/  @!P0 STG.E.U16 desc[UR12][R18.64], R34 ;  /* 0x0000002212008986 */ /* 0x0001e2000c10150c */
[----:B------:R-:W-:Y:S01]  /*aa10*/  IMAD.WIDE R20, R29, 0x2, R20 ;  /* 0x000000021d147825 */ /* 0x000fe200078e0214 */
[----:B------:R-:W-:-:S04]  /*aa20*/  MOV R35, R41 ;  /* 0x0000002900237202 */ /* 0x000fc80000000f00 */
[----:B------:R0:W-:Y:S04]  /*aa30*/  @!P0 STG.E.U16 desc[UR12][R20.64], R36 ;  /* 0x0000002414008986 */ /* 0x0001e8000c10150c */
[----:B------:R0:W-:Y:S01]  /*aa40*/  @!P0 STG.E.U16 desc[UR12][R18.64+0x3c], R26 ;  /* 0x00003c1a12008986 */ /* 0x0001e2000c10150c */
[----:B------:R-:W-:-:S03]  /*aa50*/  MOV R42, R38 ;  /* 0x00000026002a7202 */ /* 0x000fc60000000f00 */
[----:B------:R0:W-:Y:S04]  /*aa60*/  @!P0 STG.E.U16 desc[UR12][R20.64+0x3c], R23 ;  /* 0x00003c1714008986 */ /* 0x0001e8000c10150c */
[----:B0-----:R-:W-:Y:S05]  /*aa70*/  WARPSYNC.COLLECTIVE R30, `(.L_x_1296) ;  /* 0x000000001e087348 */ /* 0x001fea0003c00000 */
[----:B------:R1:W2:Y:S02]  /*aa80*/  SHFL.BFLY P2, R38, R35, R32, R33 ;  /* 0x0c00002023267389 */ /* 0x0002a40000040021 */
[----:B012---:R-:W-:Y:S01]  /*aa90*/  ENDCOLLECTIVE ;  /* 0x000000000000791b */ /* 0x007fe20003800000 */
.L_x_1296:
[----:B------:R-:W-:Y:S01]  /*aaa0*/  FADD.FTZ R42, R43, R42 ;  /* 0x0000002a2b2a7221 */ /* 0x000fe20000010000 */
[----:B------:R0:W-:Y:S04]  /*aab0*/  @!P0 STG.E.U16 desc[UR12][R18.64+0x78], R24 ;  /* 0x0000781812008986 */ /* 0x0001e8000c10150c */
[----:B------:R0:W-:Y:S01]  /*aac0*/  @!P0 STG.E.U16 desc[UR12][R20.64+0x78], R25 ;  /* 0x0000781914008986 */ /* 0x0001e2000c10150c */
[----:B------:R-:W-:Y:S01]  /*aad0*/  HFMA2.MMA R32, -RZ, RZ, 0, 5.9604644775390625e-08 ;  /* 0x00000001ff207435 */ /* 0x000fe200000001ff */
[----:B------:R-:W-:Y:S02]  /*aae0*/  MOV R35, R42 ;  /* 0x0000002a00237202 */ /* 0x000fe40000000f00 */
[----:B------:R-:W-:-:S08]  /*aaf0*/  MOV R40, R38 ;  /* 0x0000002600287202 */ /* 0x000fd00000000f00 */
[----:B0-----:R-:W-:Y:S05]  /*ab00*/  WARPSYNC.COLLECTIVE R30, `(.L_x_1297) ;  /* 0x000000001e087348 */ /* 0x001fea0003c00000 */
[----:B------:R1:W2:Y:S02]  /*ab10*/  SHFL.BFLY P2, R38, R35, R32, R33 ;  /* 0x0c00002023267389 */ /* 0x0002a40000040021 */
[----:B012---:R-:W-:Y:S01]  /*ab20*/  ENDCOLLECTIVE ;  /* 0x000000000000791b */ /* 0x007fe20003800000 */
.L_x_1297:
[----:B------:R-:W-:-:S05]  /*ab30*/  FADD.FTZ R40, R41, R40 ;  /* 0x0000002829287221 */ /* 0x000fca0000010000 */
[----:B------:R-:W-:Y:S02]  /*ab40*/  MOV R35, R40 ;  /* 0x0000002800237202 */ /* 0x000fe40000000f00 */
[----:B------:R-:W-:-:S07]  /*ab50*/  MOV R27, R38 ;  /* 0x00000026001b7202 */ /* 0x000fce0000000f00 */
[----:B------:R-:W-:Y:S05]  /*ab60*/  WARPSYNC.COLLECTIVE R30, `(.L_x_1298) ;  /* 0x000000001e087348 */ /* 0x000fea0003c00000 */
[----:B------:R0:W1:Y:S02]  /*ab70*/  SHFL.BFLY P2, R38, R35, R32, R33 ;  /* 0x0c00002023267389 */ /* 0x0000640000040021 */
[----:B01----:R-:W-:Y:S01]  /*ab80*/  ENDCOLLECTIVE ;  /* 0x000000000000791b */ /* 0x003fe20003800000 */
.L_x_1298:
[----:B------:R-:W-:Y:S01]  /*ab90*/  FADD.FTZ R22, R42, R27 ;  /* 0x0000001b2a167221 */ /* 0x000fe20000010000 */
[----:B------:R-:W-:Y:S06]  /*aba0*/  BRA `(.L_x_1299) ;  /* 0xffffffe400247947 */ /* 0x000fec000383ffff */
.L_x_1300:
        /* <DEDUP_REMOVED lines=13> */
.L_x_3196:


//--------------------- .text._ZN13group_norm_v218gn_bwd_cuda_kernelI13__nv_bfloat16Li480ELi2ELi16ELi60ELi1024ELb1ELb1ELi16ELi960ELi960ELi4ELb1ELi4ELb0ELb0ELNS_15WgradSyncMethodE3ENS_16CompileConditionILi900EEEEEvPT_S6_S6_PKS5_S8_S8_S8_PKfflPfPj --------------------------
	.section	.text._ZN13group_norm_v218gn_bwd_cuda_kernelI13__nv_bfloat16Li480ELi2ELi16ELi60ELi1024ELb1ELb1ELi16ELi960ELi960ELi4ELb1ELi4ELb0ELb0ELNS_15WgradSyncMethodE3ENS_16CompileConditionILi900EEEEEvPT_S6_S6_PKS5_S8_S8_S8_PKfflPfPj,"ax",@progbits
	.align	128
        .global         _ZN13group_norm_v218gn_bwd_cuda_kernelI13__nv_bfloat16Li480ELi2ELi16ELi60ELi1024ELb1ELb1ELi16ELi960ELi960ELi4ELb1ELi4ELb0ELb0ELNS_15WgradSyncMethodE3ENS_16CompileConditionILi900EEEEEvPT_S6_S6_PKS5_S8_S8_S8_PKfflPfPj
        .type           _ZN13group_norm_v218gn_bwd_cuda_kernelI13__nv_bfloat16Li480ELi2ELi16ELi60ELi1024ELb1ELb1ELi16ELi960ELi960ELi4ELb1ELi4ELb0ELb0ELNS_15WgradSyncMethodE3ENS_16CompileConditionILi900EEEEEvPT_S6_S6_PKS5_S8_S8_S8_PKfflPfPj,@function
        .size           _ZN13group_norm_v218gn_bwd_cuda_kernelI13__nv_bfloat16Li480ELi2ELi16ELi60ELi1024ELb1ELb1ELi16ELi960ELi960ELi4ELb1ELi4ELb0ELb0ELNS_15WgradSyncMethodE3ENS_16CompileConditionILi900EEEEEvPT_S6_S6_PKS5_S8_S8_S8_PKfflPfPj,(.L_x_3197 - _ZN13group_norm_v218gn_bwd_cuda_kernelI13__nv_bfloat16Li480ELi2ELi16ELi60ELi1024ELb1ELb1ELi16ELi960ELi960ELi4ELb1ELi4ELb0ELb0ELNS_15WgradSyncMethodE3ENS_16CompileConditionILi900EEEEEvPT_S6_S6_PKS5_S8_S8_S8_PKfflPfPj)
        .other          _ZN13group_norm_v218gn_bwd_cuda_kernelI13__nv_bfloat16Li480ELi2ELi16ELi60ELi1024ELb1ELb1ELi16ELi960ELi960ELi4ELb1ELi4ELb0ELb0ELNS_15WgradSyncMethodE3ENS_16CompileConditionILi900EEEEEvPT_S6_S6_PKS5_S8_S8_S8_PKfflPfPj,@"STO_CUDA_ENTRY STV_DEFAULT"
_ZN13group_norm_v218gn_bwd_cuda_kernelI13__nv_bfloat16Li480ELi2ELi16ELi60ELi1024ELb1ELb1ELi16ELi960ELi960ELi4ELb1ELi4ELb0ELb0ELNS_15WgradSyncMethodE3ENS_16CompileConditionILi900EEEEEvPT_S6_S6_PKS5_S8_S8_S8_PKfflPfPj:
.text._ZN13group_norm_v218gn_bwd_cuda_kernelI13__nv_bfloat16Li480ELi2ELi16ELi60ELi1024ELb1ELb1ELi16ELi960ELi960ELi4ELb1ELi4ELb0ELb0ELNS_15WgradSyncMethodE3ENS_16CompileConditionILi900EEEEEvPT_S6_S6_PKS5_S8_S8_S8_PKfflPfPj:
        /* <DEDUP_REMOVED lines=29> */
.L_x_1303:
[----:B------:R-:W2:Y:S04]  /*01d0*/  LD.E.STRONG.GPU R0, desc[UR12][R2.64] ;  /* 0x0000000c02007980 */ /* 0x000ea8000c10f900 */
[----:B--2---:R-:W-:Y:S01]  /*01e0*/  CCTL.IVALL ;  /* 0x00000000ff00798f */ /* 0x004fe20002000000 */
[----:B------:R-:W-:Y:S05]  /*01f0*/  YIELD ;  /* 0x0000000000007946 */ /* 0x000fea0003800000 */
[----:B-----5:R-:W-:-:S04]  /*0200*/  LOP3.LUT R0, R0, R5, RZ, 0x3c, !PT ;  /* 0x0000000500007212 */ /* 0x020fc800078e3cff */
[----:B------:R-:W-:-:S13]  /*0210*/  ISETP.GT.AND P0, PT, R0, -0x1, PT ;  /* 0xffffffff0000780c */ /* 0x000fda0003f04270 */
[----:B------:R-:W-:Y:S05]  /*0220*/  @P0 BRA `(.L_x_1303) ;  /* 0xfffffffc00e80947 */ /* 0x000fea000383ffff */
.L_x_1302:
[----:B------:R-:W-:Y:S05]  /*0230*/  WARPSYNC.ALL ;  /* 0x0000000000007948 */ /* 0x000fea0003800000 */
[----:B------:R-:W-:Y:S06]  /*0240*/  BAR.SYNC.DEFER_BLOCKING 0x0 ;  /* 0x0000000000007b1d */ /* 0x000fec0000010000 */
[----:B------:R-:W-:Y:S05]  /*0250*/  BRA `(.L_x_1304) ;  /* 0x0000006c00607947 */ /* 0x000fea0003800000 */
.L_x_1301:
        /* <DEDUP_REMOVED lines=71> */
.L_x_1320:
        /* <DEDUP_REMOVED lines=929> */
.L_x_1305:
        /* <DEDUP_REMOVED lines=127> */
.L_x_1307:
[----:B------:R-:W-:Y:S05]  /*48d0*/  BSYNC B0 ;  /* 0x0000000000007941 */ /* 0x000fea0003800000 */
.L_x_1306:
        /* <DEDUP_REMOVED lines=21> */
.L_x_1309:
[----:B------:R-:W-:Y:S05]  /*4a30*/  BSYNC B0 ;  /* 0x0000000000007941 */ /* 0x000fea0003800000 */
.L_x_1308:
        /* <DEDUP_REMOVED lines=49> */
.L_x_1312:
[----:B------:R-:W2:Y:S04]  /*4d50*/  LD.E.STRONG.GPU R19, desc[UR12][R16.64] ;  /* 0x0000000c10137980 */ /* 0x000ea8000c10f900 */
[----:B--2---:R-:W-:Y:S01]  /*4d60*/  CCTL.IVALL ;  /* 0x00000000ff00798f */ /* 0x004fe20002000000 */
[----:B------:R-:W-:Y:S05]  /*4d70*/  YIELD ;  /* 0x0000000000007946 */ /* 0x000fea0003800000 */
[----:B-----5:R-:W-:-:S04]  /*4d80*/  LOP3.LUT R19, R19, R18, RZ, 0x3c, !PT ;  /* 0x0000001213137212 */ /* 0x020fc800078e3cff */
[----:B------:R-:W-:-:S13]  /*4d90*/  ISETP.GT.AND P1, PT, R19, -0x1, PT ;  /* 0xffffffff1300780c */ /* 0x000fda0003f24270 */
[----:B------:R-:W-:Y:S05]  /*4da0*/  @P1 BRA `(.L_x_1312) ;  /* 0xfffffffc00e81947 */ /* 0x000fea000383ffff */
.L_x_1311:
[----:B------:R-:W-:Y:S05]  /*4db0*/  WARPSYNC.ALL ;  /* 0x0000000000007948 */ /* 0x000fea0003800000 */
[----:B------:R-:W-:Y:S06]  /*4dc0*/  BAR.SYNC.DEFER_BLOCKING 0x0 ;  /* 0x0000000000007b1d */ /* 0x000fec0000010000 */
[----:B------:R-:W-:Y:S05]  /*4dd0*/  BRA `(.L_x_1313) ;  /* 0x0000000000647947 */ /* 0x000fea0003800000 */
.L_x_1310:
        /* <DEDUP_REMOVED lines=17> */
.L_x_1315:
[----:B------:R-:W2:Y:S04]  /*4ef0*/  LD.E.STRONG.GPU R19, desc[UR12][R16.64] ;  /* 0x0000000c10137980 */ /* 0x000ea8000c10f900 */
[----:B--2---:R-:W-:Y:S01]  /*4f00*/  CCTL.IVALL ;  /* 0x00000000ff00798f */ /* 0x004fe20002000000 */
[----:B------:R-:W-:Y:S05]  /*4f10*/  YIELD ;  /* 0x0000000000007946 */ /* 0x000fea0003800000 */
[----:B-----5:R-:W-:-:S04]  /*4f20*/  LOP3.LUT R19, R19, R18, RZ, 0x3c, !PT ;  /* 0x0000001213137212 */ /* 0x020fc800078e3cff */
[----:B------:R-:W-:-:S13]  /*4f30*/  ISETP.GT.AND P1, PT, R19, -0x1, PT ;  /* 0xffffffff1300780c */ /* 0x000fda0003f24270 */
[----:B------:R-:W-:Y:S05]  /*4f40*/  @P1 BRA `(.L_x_1315) ;  /* 0xfffffffc00e81947 */ /* 0x000fea000383ffff */
.L_x_1314:
[----:B------:R-:W-:Y:S05]  /*4f50*/  WARPSYNC.ALL ;  /* 0x0000000000007948 */ /* 0x000fea0003800000 */
[----:B------:R-:W-:Y:S06]  /*4f60*/  BAR.SYNC.DEFER_BLOCKING 0x0 ;  /* 0x0000000000007b1d */ /* 0x000fec0000010000 */
.L_x_1313:
        /* <DEDUP_REMOVED lines=36> */
.L_x_1317:
[----:B------:R-:W-:Y:S05]  /*51b0*/  BSYNC B0 ;  /* 0x0000000000007941 */ /* 0x000fea0003800000 */
.L_x_1316:
        /* <DEDUP_REMOVED lines=28> */
.L_x_1319:
[----:B------:R-:W-:Y:S05]  /*5380*/  BSYNC B0 ;  /* 0x0000000000007941 */ /* 0x000fea0003800000 */
.L_x_1318:
        /* <DEDUP_REMOVED lines=453> */
.L_x_1304:
        /* <DEDUP_REMOVED lines=74> */
.L_x_1337:
        /* <DEDUP_REMOVED lines=41> */
.L_x_1324:
[----:B------:R-:W-:Y:S05]  /*7710*/  BSYNC B1 ;  /* 0x0000000000017941 */ /* 0x000fea0003800000 */
.L_x_1323:
        /* <DEDUP_REMOVED lines=20> */
.L_x_1327:
        /* <DEDUP_REMOVED lines=55> */
.L_x_1326:
[----:B------:R-:W-:Y:S05]  /*7bd0*/  BSYNC B1 ;  /* 0x0000000000017941 */ /* 0x000fea0003800000 */
.L_x_1325:
        /* <DEDUP_REMOVED lines=35> */
.L_x_1329:
[----:B------:R-:W-:Y:S05]  /*7e10*/  BSYNC B1 ;  /* 0x0000000000017941 */ /* 0x000fea0003800000 */
.L_x_1328:
        /* <DEDUP_REMOVED lines=15> */
.L_x_1322:
[----:B------:R-:W-:Y:S05]  /*7f10*/  BSYNC B0 ;  /* 0x0000000000007941 */ /* 0x000fea0003800000 */
.L_x_1321:
        /* <DEDUP_REMOVED lines=38> */
.L_x_1346:
        /* <DEDUP_REMOVED lines=42> */
.L_x_1356:
        /* <DEDUP_REMOVED lines=36> */
.L_x_1366:
[----:B0-----:R-:W-:Y:S01]  /*8660*/  FADD.FTZ R23, R22, R38 ;  /* 0x0000002616177221 */ /* 0x001fe20000010000 */
[----:B------:R-:W-:Y:S02]  /*8670*/  @!P1 F2FP.BF16.F32.PACK_AB R22, RZ, R28 ;  /* 0x0000001cff16923e */ /* 0x000fe400000010ff */
[----:B------:R-:W-:Y:S02]  /*8680*/  MOV R29, R55 ;  /* 0x00000037001d7202 */ /* 0x000fe40000000f00 */
[----:B------:R-:W-:Y:S01]  /*8690*/  @!P1 F2FP.BF16.F32.PACK_AB R23, RZ, R23 ;  /* 0x00000017ff17923e */ /* 0x000fe200000010ff */
[----:B------:R4:W-:Y:S04]  /*86a0*/  @!P1 STG.E.U16 desc[UR12][R18.64+0x78], R22 ;  /* 0x0000781612009986 */ /* 0x0009e8000c10150c */
[----:B------:R4:W-:Y:S02]  /*86b0*/  @!P1 STG.E.U16 desc[UR12][R20.64+0x78], R23 ;  /* 0x0000781714009986 */ /* 0x0009e4000c10150c */
.L_x_1332:
[----:B------:R-:W-:Y:S05]  /*86c0*/  BSYNC B0 ;  /* 0x0000000000007941 */ /* 0x000fea0003800000 */
.L_x_1331:
        /* <DEDUP_REMOVED lines=151> */
.L_x_1400:
[----:B--2---:R-:W-:Y:S01]  /*9040*/  FADD.FTZ R23, R40, R38 ;  /* 0x0000002628177221 */ /* 0x004fe20000010000 */
[----:B------:R-:W-:-:S04]  /*9050*/  @!P0 F2FP.BF16.F32.PACK_AB R22, RZ, R22 ;  /* 0x00000016ff16823e */ /* 0x000fc800000010ff */
[----:B------:R-:W-:Y:S01]  /*9060*/  @!P0 F2FP.BF16.F32.PACK_AB R23, RZ, R23 ;  /* 0x00000017ff17823e */ /* 0x000fe200000010ff */
[----:B------:R0:W-:Y:S04]  /*9070*/  @!P0 STG.E.U16 desc[UR12][R18.64+0xb4], R22 ;  /* 0x0000b41612008986 */ /* 0x0001e8000c10150c */
[----:B------:R0:W-:Y:S02]  /*9080*/  @!P0 STG.E.U16 desc[UR12][R20.64+0xb4], R23 ;  /* 0x0000b41714008986 */ /* 0x0001e4000c10150c */
.L_x_1330:
[----:B------:R-:W-:Y:S05]  /*9090*/  WARPSYNC.ALL ;  /* 0x0000000000007948 */ /* 0x000fea0003800000 */
[----:B------:R-:W-:Y:S01]  /*90a0*/  BAR.SYNC.DEFER_BLOCKING 0x0 ;  /* 0x0000000000007b1d */ /* 0x000fe20000010000 */
[C---:B------:R-:W-:Y:S02]  /*90b0*/  ISETP.GE.AND P0, PT, R8.reuse, -0x1c40, PT ;  /* 0xffffe3c00800780c */ /* 0x040fe40003f06270 */
[----:B------:R-:W-:-:S11]  /*90c0*/  IADD3 R8, R8, 0x2000, RZ ;  /* 0x0000200008087810 */ /* 0x000fd60007ffe0ff */
[----:B------:R-:W-:Y:S05]  /*90d0*/  @!P0 BRA `(.L_x_1337) ;  /* 0xffffffe000e88947 */ /* 0x000fea000383ffff */
[----:B------:R-:W-:Y:S05]  /*90e0*/  EXIT ;  /* 0x000000000000794d */ /* 0x000fea0003800000 */
.L_x_1333:
[----:B------:R-:W-:Y:S01]  /*90f0*/  HFMA2.MMA R32, -RZ, RZ, 0, 4.76837158203125e-07 ;  /* 0x00000008ff207435 */ /* 0x000fe200000001ff */
[----:B--2---:R-:W-:Y:S02]  /*9100*/  MOV R35, R18 ;  /* 0x0000001200237202 */ /* 0x004fe40000000f00 */
[----:B------:R-:W-:Y:S02]  /*9110*/  MOV R33, 0x101f ;  /* 0x0000101f00217802 */ /* 0x000fe40000000f00 */
[----:B------:R-:W-:-:S07]  /*9120*/  MOV R30, 0xffff ;  /* 0x0000ffff001e7802 */ /* 0x000fce0000000f00 */
[----:B01-3--:R-:W-:Y:S05]  /*9130*/  WARPSYNC.COLLECTIVE R30, `(.L_x_1338) ;  /* 0x000000001e087348 */ /* 0x00bfea0003c00000 */
[----:B------:R2:W4:Y:S02]  /*9140*/  SHFL.BFLY P2, R38, R35, R32, R33 ;  /* 0x0c00002023267389 */ /* 0x0005240000040021 */
[----:B01234-:R-:W-:Y:S01]  /*9150*/  ENDCOLLECTIVE ;  /* 0x000000000000791b */ /* 0x01ffe20003800000 */
.L_x_1338:
[----:B------:R-:W-:Y:S02]  /*9160*/  MOV R35, R19 ;  /* 0x0000001300237202 */ /* 0x000fe40000000f00 */
[----:B------:R-:W-:-:S07]  /*9170*/  MOV R21, R38 ;  /* 0x0000002600157202 */ /* 0x000fce0000000f00 */
[----:B------:R-:W-:Y:S05]  /*9180*/  WARPSYNC.COLLECTIVE R30, `(.L_x_1339) ;  /* 0x000000001e087348 */ /* 0x000fea0003c00000 */
[----:B------:R0:W1:Y:S02]  /*9190*/  SHFL.BFLY P2, R38, R35, R32, R33 ;  /* 0x0c00002023267389 */ /* 0x0000640000040021 */
[----:B01----:R-:W-:Y:S01]  /*91a0*/  ENDCOLLECTIVE ;  /* 0x000000000000791b */ /* 0x003fe20003800000 */
.L_x_1339:
[----:B------:R-:W-:Y:S01]  /*91b0*/  FADD.FTZ R21, R21, R18 ;  /* 0x0000001215157221 */ /* 0x000fe20000010000 */
[----:B------:R-:W-:-:S04]  /*91c0*/  HFMA2.MMA R32, -RZ, RZ, 0, 2.384185791015625e-07 ;  /* 0x00000004ff207435 */ /* 0x000fc800000001ff */
[----:B------:R-:W-:Y:S02]  /*91d0*/  MOV R35, R21 ;  /* 0x0000001500237202 */ /* 0x000fe40000000f00 */
[----:B------:R-:W-:-:S07]  /*91e0*/  MOV R20, R38 ;  /* 0x0000002600147202 */ /* 0x000fce0000000f00 */
[----:B------:R-:W-:Y:S05]  /*91f0*/  WARPSYNC.COLLECTIVE R30, `(.L_x_1340) ;  /* 0x000000001e087348 */ /* 0x000fea0003c00000 */
[----:B------:R0:W1:Y:S02]  /*9200*/  SHFL.BFLY P2, R38, R35, R32, R33 ;  /* 0x0c00002023267389 */ /* 0x0000640000040021 */
[----:B01----:R-:W-:Y:S01]  /*9210*/  ENDCOLLECTIVE ;  /* 0x000000000000791b */ /* 0x003fe20003800000 */
.L_x_1340:
[----:B------:R-:W-:-:S05]  /*9220*/  FADD.FTZ R20, R20, R19 ;  /* 0x0000001314147221 */ /* 0x000fca0000010000 */
[----:B------:R-:W-:Y:S02]  /*9230*/  MOV R35, R20 ;  /* 0x0000001400237202 */ /* 0x000fe40000000f00 */
[----:B------:R-:W-:-:S07]  /*9240*/  MOV R22, R38 ;  /* 0x0000002600167202 */ /* 0x000fce0000000f00 */
[----:B------:R-:W-:Y:S05]  /*9250*/  WARPSYNC.COLLECTIVE R30, `(.L_x_1341) ;  /* 0x000000001e087348 */ /* 0x000fea0003c00000 */
[----:B------:R0:W1:Y:S02]  /*9260*/  SHFL.BFLY P2, R38, R35, R32, R33 ;  /* 0x0c00002023267389 */ /* 0x0000640000040021 */
[----:B01----:R-:W-:Y:S01]  /*9270*/  ENDCOLLECTIVE ;  /* 0x000000000000791b */ /* 0x003fe20003800000 */
.L_x_1341:
[----:B------:R-:W-:Y:S01]  /*9280*/  FADD.FTZ R22, R21, R22 ;  /* 0x0000001615167221 */ /* 0x000fe20000010000 */
[----:B------:R-:W-:-:S04]  /*9290*/  HFMA2.MMA R32, -RZ, RZ, 0, 1.1920928955078125e-07 ;  /* 0x00000002ff207435 */ /* 0x000fc800000001ff */
[----:B------:R-:W-:Y:S02]  /*92a0*/  MOV R35, R22 ;  /* 0x0000001600237202 */ /* 0x000fe40000000f00 */
[----:B------:R-:W-:-:S07]  /*92b0*/  MOV R23, R38 ;  /* 0x0000002600177202 */ /* 0x000fce0000000f00 */
[----:B------:R-:W-:Y:S05]  /*92c0*/  WARPSYNC.COLLECTIVE R30, `(.L_x_1342) ;  /* 0x000000001e087348 */ /* 0x000fea0003c00000 */
[----:B------:R0:W1:Y:S02]  /*92d0*/  SHFL.BFLY P2, R38, R35, R32, R33 ;  /* 0x0c00002023267389 */ /* 0x0000640000040021 */
[----:B01----:R-:W-:Y:S01]  /*92e0*/  ENDCOLLECTIVE ;  /* 0x000000000000791b */ /* 0x003fe20003800000 */
.L_x_1342:
[----:B------:R-:W-:-:S05]  /*92f0*/  FADD.FTZ R23, R20, R23 ;  /* 0x0000001714177221 */ /* 0x000fca0000010000 */
[----:B------:R-:W-:Y:S02]  /*9300*/  MOV R35, R23 ;  /* 0x0000001700237202 */ /* 0x000fe40000000f00 */
[----:B------:R-:W-:-:S07]  /*9310*/  MOV R25, R38 ;  /* 0x0000002600197202 */ /* 0x000fce0000000f00 */
[----:B------:R-:W-:Y:S05]  /*9320*/  WARPSYNC.COLLECTIVE R30, `(.L_x_1343) ;  /* 0x000000001e087348 */ /* 0x000fea0003c00000 */
[----:B------:R0:W1:Y:S02]  /*9330*/  SHFL.BFLY P2, R38, R35, R32, R33 ;  /* 0x0c00002023267389 */ /* 0x0000640000040021 */
[----:B01----:R-:W-:Y:S01]  /*9340*/  ENDCOLLECTIVE ;  /* 0x000000000000791b */ /* 0x003fe20003800000 */
.L_x_1343:
[----:B------:R-:W-:Y:S01]  /*9350*/  FADD.FTZ R25, R22, R25 ;  /* 0x0000001916197221 */ /* 0x000fe20000010000 */
[----:B------:R-:W-:-:S04]  /*9360*/  HFMA2.MMA R32, -RZ, RZ, 0, 5.9604644775390625e-08 ;  /* 0x00000001ff207435 */ /* 0x000fc800000001ff */
[----:B------:R-:W-:Y:S02]  /*9370*/  MOV R35, R25 ;  /* 0x0000001900237202 */ /* 0x000fe40000000f00 */
[----:B------:R-:W-:-:S07]  /*9380*/  MOV R18, R38 ;  /* 0x0000002600127202 */ /* 0x000fce0000000f00 */
[----:B------:R-:W-:Y:S05]  /*9390*/  WARPSYNC.COLLECTIVE R30, `(.L_x_1344) ;  /* 0x000000001e087348 */ /* 0x000fea0003c00000 */
[----:B------:R0:W1:Y:S02]  /*93a0*/  SHFL.BFLY P2, R38, R35, R32, R33 ;  /* 0x0c00002023267389 */ /* 0x0000640000040021 */
[----:B01----:R-:W-:Y:S01]  /*93b0*/  ENDCOLLECTIVE ;  /* 0x000000000000791b */ /* 0x003fe20003800000 */
.L_x_1344:
[----:B------:R-:W-:-:S05]  /*93c0*/  FADD.FTZ R24, R23, R18 ;  /* 0x0000001217187221 */ /* 0x000fca0000010000 */
[----:B------:R-:W-:Y:S02]  /*93d0*/  MOV R35, R24 ;  /* 0x0000001800237202 */ /* 0x000fe40000000f00 */
[----:B------:R-:W-:-:S07]  /*93e0*/  MOV R26, R38 ;  /* 0x00000026001a7202 */ /* 0x000fce0000000f00 */
[----:B------:R-:W-:Y:S05]  /*93f0*/  WARPSYNC.COLLECTIVE R30, `(.L_x_1345) ;  /* 0x000000001e087348 */ /* 0x000fea0003c00000 */
[----:B------:R0:W1:Y:S02]  /*9400*/  SHFL.BFLY P2, R38, R35, R32, R33 ;  /* 0x0c00002023267389 */ /* 0x0000640000040021 */
[----:B01----:R-:W-:Y:S01]  /*9410*/  ENDCOLLECTIVE ;  /* 0x000000000000791b */ /* 0x003fe20003800000 */
.L_x_1345:
[----:B------:R-:W-:Y:S01]  /*9420*/  FADD.FTZ R26, R25, R26 ;  /* 0x0000001a191a7221 */ /* 0x000fe20000010000 */
[----:B------:R-:W-:Y:S06]  /*9430*/  BRA `(.L_x_1346) ;  /* 0xffffffec00507947 */ /* 0x000fec000383ffff */
.L_x_1334:
        /* <DEDUP_REMOVED lines=8> */
.L_x_1348:
[----:B------:R-:W-:Y:S05]  /*94c0*/  BSYNC B1 ;  /* 0x0000000000017941 */ /* 0x000fea0003800000 */
.L_x_1347:
        /* <DEDUP_REMOVED lines=8> */
.L_x_1349:
[----:B------:R-:W-:Y:S01]  /*9550*/  FADD.FTZ R25, R25, R22 ;  /* 0x0000001619197221 */ /* 0x000fe20000010000 */
[----:B------:R-:W-:-:S04]  /*9560*/  HFMA2.MMA R32, -RZ, RZ, 0, 2.384185791015625e-07 ;  /* 0x00000004ff207435 */ /* 0x000fc800000001ff */
[----:B------:R-:W-:Y:S02]  /*9570*/  MOV R35, R25 ;  /* 0x0000001900237202 */ /* 0x000fe40000000f00 */
[----:B------:R-:W-:-:S07]  /*9580*/  MOV R24, R38 ;  /* 0x0000002600187202 */ /* 0x000fce0000000f00 */
[----:B------:R-:W-:Y:S05]  /*9590*/  WARPSYNC.COLLECTIVE R30, `(.L_x_1350) ;  /* 0x000000001e087348 */ /* 0x000fea0003c00000 */
[----:B------:R0:W1:Y:S02]  /*95a0*/  SHFL.BFLY P2, R38, R35, R32, R33 ;  /* 0x0c00002023267389 */ /* 0x0000640000040021 */
[----:B01----:R-:W-:Y:S01]  /*95b0*/  ENDCOLLECTIVE ;  /* 0x000000000000791b */ /* 0x003fe20003800000 */
.L_x_1350:
[----:B------:R-:W-:-:S05]  /*95c0*/  FADD.FTZ R24, R24, R23 ;  /* 0x0000001718187221 */ /* 0x000fca0000010000 */
[----:B------:R-:W-:Y:S02]  /*95d0*/  MOV R35, R24 ;  /* 0x0000001800237202 */ /* 0x000fe40000000f00 */
[----:B------:R-:W-:-:S07]  /*95e0*/  MOV R26, R38 ;  /* 0x00000026001a7202 */ /* 0x000fce0000000f00 */
[----:B------:R-:W-:Y:S05]  /*95f0*/  WARPSYNC.COLLECTIVE R30, `(.L_x_1351) ;  /* 0x000000001e087348 */ /* 0x000fea0003c00000 */
[----:B------:R0:W1:Y:S02]  /*9600*/  SHFL.BFLY P2, R38, R35, R32, R33 ;  /* 0x0c00002023267389 */ /* 0x0000640000040021 */
[----:B01----:R-:W-:Y:S01]  /*9610*/  ENDCOLLECTIVE ;  /* 0x000000000000791b */ /* 0x003fe20003800000 */
.L_x_1351:
[----:B------:R-:W-:Y:S01]  /*9620*/  FADD.FTZ R26, R25, R26 ;  /* 0x0000001a191a7221 */ /* 0x000fe20000010000 */
[----:B------:R-:W-:-:S04]  /*9630*/  HFMA2.MMA R32, -RZ, RZ, 0, 1.1920928955078125e-07 ;  /* 0x00000002ff207435 */ /* 0x000fc800000001ff */
[----:B------:R-:W-:Y:S02]  /*9640*/  MOV R35, R26 ;  /* 0x0000001a00237202 */ /* 0x000fe40000000f00 */
[----:B------:R-:W-:-:S07]  /*9650*/  MOV R27, R38 ;  /* 0x00000026001b7202 */ /* 0x000fce0000000f00 */
[----:B------:R-:W-:Y:S05]  /*9660*/  WARPSYNC.COLLECTIVE R30, `(.L_x_1352) ;  /* 0x000000001e087348 */ /* 0x000fea0003c00000 */
[----:B------:R0:W1:Y:S02]  /*9670*/  SHFL.BFLY P2, R38, R35, R32, R33 ;  /* 0x0c00002023267389 */ /* 0x0000640000040021 */
[----:B01----:R-:W-:Y:S01]  /*9680*/  ENDCOLLECTIVE ;  /* 0x000000000000791b */ /* 0x003fe20003800000 */
.L_x_1352:
[----:B------:R-:W-:-:S05]  /*9690*/  FADD.FTZ R27, R24, R27 ;  /* 0x0000001b181b7221 */ /* 0x000fca0000010000 */
[----:B------:R-:W-:Y:S02]  /*96a0*/  MOV R35, R27 ;  /* 0x0000001b00237202 */ /* 0x000fe40000000f00 */
[----:B------:R-:W-:-:S07]  /*96b0*/  MOV R29, R38 ;  /* 0x00000026001d7202 */ /* 0x000fce0000000f00 */
[----:B------:R-:W-:Y:S05]  /*96c0*/  WARPSYNC.COLLECTIVE R30, `(.L_x_1353) ;  /* 0x000000001e087348 */ /* 0x000fea0003c00000 */
[----:B------:R0:W1:Y:S02]  /*96d0*/  SHFL.BFLY P2, R38, R35, R32, R33 ;  /* 0x0c00002023267389 */ /* 0x0000640000040021 */
[----:B01----:R-:W-:Y:S01]  /*96e0*/  ENDCOLLECTIVE ;  /* 0x000000000000791b */ /* 0x003fe20003800000 */
.L_x_1353:
[----:B------:R-:W-:Y:S01]  /*96f0*/  FADD.FTZ R29, R26, R29 ;  /* 0x0000001d1a1d7221 */ /* 0x000fe20000010000 */
[----:B------:R-:W-:-:S04]  /*9700*/  HFMA2.MMA R32, -RZ, RZ, 0, 5.9604644775390625e-08 ;  /* 0x00000001ff207435 */ /* 0x000fc800000001ff */
[----:B------:R-:W-:Y:S02]  /*9710*/  MOV R35, R29 ;  /* 0x0000001d00237202 */ /* 0x000fe40000000f00 */
[----:B------:R-:W-:-:S07]  /*9720*/  MOV R22, R38 ;  /* 0x0000002600167202 */ /* 0x000fce0000000f00 */
[----:B------:R-:W-:Y:S05]  /*9730*/  WARPSYNC.COLLECTIVE R30, `(.L_x_1354) ;  /* 0x000000001e087348 */ /* 0x000fea0003c00000 */
[----:B------:R0:W1:Y:S02]  /*9740*/  SHFL.BFLY P2, R38, R35, R32, R33 ;  /* 0x0c00002023267389 */ /* 0x0000640000040021 */
[----:B01----:R-:W-:Y:S01]  /*9750*/  ENDCOLLECTIVE ;  /* 0x000000000000791b */ /* 0x003fe20003800000 */
.L_x_1354:
[----:B------:R-:W-:-:S05]  /*9760*/  FADD.FTZ R22, R27, R22 ;  /* 0x000000161b167221 */ /* 0x000fca0000010000 */
[----:B------:R-:W-:Y:S02]  /*9770*/  MOV R35, R22 ;  /* 0x0000001600237202 */ /* 0x000fe40000000f00 */
[----:B------:R-:W-:-:S07]  /*9780*/  MOV R28, R38 ;  /* 0x00000026001c7202 */ /* 0x000fce0000000f00 */
[----:B------:R-:W-:Y:S05]  /*9790*/  WARPSYNC.COLLECTIVE R30, `(.L_x_1355) ;  /* 0x000000001e087348 */ /* 0x000fea0003c00000 */
[----:B------:R0:W1:Y:S02]  /*97a0*/  SHFL.BFLY P2, R38, R35, R32, R33 ;  /* 0x0c00002023267389 */ /* 0x0000640000040021 */
[----:B01----:R-:W-:Y:S01]  /*97b0*/  ENDCOLLECTIVE ;  /* 0x000000000000791b */ /* 0x003fe20003800000 */
.L_x_1355:
[----:B------:R-:W-:Y:S01]  /*97c0*/  FADD.FTZ R28, R29, R28 ;  /* 0x0000001c1d1c7221 */ /* 0x000fe20000010000 */
[----:B------:R-:W-:Y:S06]  /*97d0*/  BRA `(.L_x_1356) ;  /* 0xffffffec00107947 */ /* 0x000fec000383ffff */
.L_x_1335:
        /* <DEDUP_REMOVED lines=8> */
.L_x_1358:
[----:B------:R-:W-:Y:S05]  /*9860*/  BSYNC B1 ;  /* 0x0000000000017941 */ /* 0x000fea0003800000 */
.L_x_1357:
        /* <DEDUP_REMOVED lines=8> */
.L_x_1359:
[----:B------:R-:W-:Y:S01]  /*98f0*/  FADD.FTZ R25, R25, R22 ;  /* 0x0000001619197221 */ /* 0x000fe20000010000 */
[----:B------:R-:W-:-:S04]  /*9900*/  HFMA2.MMA R32, -RZ, RZ, 0, 2.384185791015625e-07 ;  /* 0x00000004ff207435 */ /* 0x000fc800000001ff */
[----:B------:R-:W-:Y:S02]  /*9910*/  MOV R35, R25 ;  /* 0x0000001900237202 */ /* 0x000fe40000000f00 */
[----:B------:R-:W-:-:S07]  /*9920*/  MOV R24, R38 ;  /* 0x0000002600187202 */ /* 0x000fce0000000f00 */
[----:B------:R-:W-:Y:S05]  /*9930*/  WARPSYNC.COLLECTIVE R30, `(.L_x_1360) ;  /* 0x000000001e087348 */ /* 0x000fea0003c00000 */
[----:B------:R0:W1:Y:S02]  /*9940*/  SHFL.BFLY P2, R38, R35, R32, R33 ;  /* 0x0c00002023267389 */ /* 0x0000640000040021 */
[----:B01----:R-:W-:Y:S01]  /*9950*/  ENDCOLLECTIVE ;  /* 0x000000000000791b */ /* 0x003fe20003800000 */
.L_x_1360:
[----:B------:R-:W-:-:S05]  /*9960*/  FADD.FTZ R24, R24, R23 ;  /* 0x0000001718187221 */ /* 0x000fca0000010000 */
[----:B------:R-:W-:Y:S02]  /*9970*/  MOV R35, R24 ;  /* 0x0000001800237202 */ /* 0x000fe40000000f00 */
[----:B------:R-:W-:-:S07]  /*9980*/  MOV R26, R38 ;  /* 0x00000026001a7202 */ /* 0x000fce0000000f00 */
[----:B------:R-:W-:Y:S05]  /*9990*/  WARPSYNC.COLLECTIVE R30, `(.L_x_1361) ;  /* 0x000000001e087348 */ /* 0x000fea0003c00000 */
[----:B------:R0:W1:Y:S02]  /*99a0*/  SHFL.BFLY P2, R38, R35, R32, R33 ;  /* 0x0c00002023267389 */ /* 0x0000640000040021 */
[----:B01----:R-:W-:Y:S01]  /*99b0*/  ENDCOLLECTIVE ;  /* 0x000000000000791b */ /* 0x003fe20003800000 */
.L_x_1361:
[----:B------:R-:W-:Y:S01]  /*99c0*/  FADD.FTZ R26, R25, R26 ;  /* 0x0000001a191a7221 */ /* 0x000fe20000010000 */
[----:B------:R-:W-:-:S04]  /*99d0*/  HFMA2.MMA R32, -RZ, RZ, 0, 1.1920928955078125e-07 ;  /* 0x00000002ff207435 */ /* 0x000fc800000001ff */
[----:B------:R-:W-:Y:S02]  /*99e0*/  MOV R35, R26 ;  /* 0x0000001a00237202 */ /* 0x000fe40000000f00 */
[----:B------:R-:W-:-:S07]  /*99f0*/  MOV R27, R38 ;  /* 0x00000026001b7202 */ /* 0x000fce0000000f00 */
[----:B------:R-:W-:Y:S05]  /*9a00*/  WARPSYNC.COLLECTIVE R30, `(.L_x_1362) ;  /* 0x000000001e087348 */ /* 0x000fea0003c00000 */
[----:B------:R0:W1:Y:S02]  /*9a10*/  SHFL.BFLY P2, R38, R35, R32, R33 ;  /* 0x0c00002023267389 */ /* 0x0000640000040021 */
[----:B01----:R-:W-:Y:S01]  /*9a20*/  ENDCOLLECTIVE ;  /* 0x000000000000791b */ /* 0x003fe20003800000 */
.L_x_1362:
[----:B------:R-:W-:-:S05]  /*9a30*/  FADD.FTZ R27, R24, R27 ;  /* 0x0000001b181b7221 */ /* 0x000fca0000010000 */
[----:B------:R-:W-:Y:S02]  /*9a40*/  MOV R35, R27 ;  /* 0x0000001b00237202 */ /* 0x000fe40000000f00 */
[----:B------:R-:W-:-:S07]  /*9a50*/  MOV R29, R38 ;  /* 0x00000026001d7202 */ /* 0x000fce0000000f00 */
[----:B------:R-:W-:Y:S05]  /*9a60*/  WARPSYNC.COLLECTIVE R30, `(.L_x_1363) ;  /* 0x000000001e087348 */ /* 0x000fea0003c00000 */
[----:B------:R0:W1:Y:S02]  /*9a70*/  SHFL.BFLY P2, R38, R35, R32, R33 ;  /* 0x0c00002023267389 */ /* 0x0000640000040021 */
[----:B01----:R-:W-:Y:S01]  /*9a80*/  ENDCOLLECTIVE ;  /* 0x000000000000791b */ /* 0x003fe20003800000 */
.L_x_1363:
[----:B------:R-:W-:Y:S01]  /*9a90*/  FADD.FTZ R29, R26, R29 ;  /* 0x0000001d1a1d7221 */ /* 0x000fe20000010000 */
[----:B------:R-:W-:-:S04]  /*9aa0*/  HFMA2.MMA R32, -RZ, RZ, 0, 5.9604644775390625e-08 ;  /* 0x00000001ff207435 */ /* 0x000fc800000001ff */
[----:B------:R-:W-:Y:S02]  /*9ab0*/  MOV R35, R29 ;  /* 0x0000001d00237202 */ /* 0x000fe40000000f00 */
[----:B------:R-:W-:-:S07]  /*9ac0*/  MOV R22, R38 ;  /* 0x0000002600167202 */ /* 0x000fce0000000f00 */
[----:B------:R-:W-:Y:S05]  /*9ad0*/  WARPSYNC.COLLECTIVE R30, `(.L_x_1364) ;  /* 0x000000001e087348 */ /* 0x000fea0003c00000 */
[----:B------:R0:W1:Y:S02]  /*9ae0*/  SHFL.BFLY P2, R38, R35, R32, R33 ;  /* 0x0c00002023267389 */ /* 0x0000640000040021 */
[----:B01----:R-:W-:Y:S01]  /*9af0*/  ENDCOLLECTIVE ;  /* 0x000000000000791b */ /* 0x003fe20003800000 */
.L_x_1364:
[----:B------:R-:W-:-:S05]  /*9b00*/  FADD.FTZ R22, R27, R22 ;  /* 0x000000161b167221 */ /* 0x000fca0000010000 */
[----:B------:R-:W-:Y:S02]  /*9b10*/  MOV R35, R22 ;  /* 0x0000001600237202 */ /* 0x000fe40000000f00 */
[----:B------:R-:W-:-:S07]  /*9b20*/  MOV R28, R38 ;  /* 0x00000026001c7202 */ /* 0x000fce0000000f00 */
[----:B------:R-:W-:Y:S05]  /*9b30*/  WARPSYNC.COLLECTIVE R30, `(.L_x_1365) ;  /* 0x000000001e087348 */ /* 0x000fea0003c00000 */
[----:B------:R0:W1:Y:S02]  /*9b40*/  SHFL.BFLY P2, R38, R35, R32, R33 ;  /* 0x0c00002023267389 */ /* 0x0000640000040021 */
[----:B01----:R-:W-:Y:S01]  /*9b50*/  ENDCOLLECTIVE ;  /* 0x000000000000791b */ /* 0x003fe20003800000 */
.L_x_1365:
[----:B------:R-:W-:Y:S01]  /*9b60*/  FADD.FTZ R28, R29, R28 ;  /* 0x0000001c1d1c7221 */ /* 0x000fe20000010000 */
[----:B------:R-:W-:Y:S06]  /*9b70*/  BRA `(.L_x_1366) ;  /* 0xffffffe800b87947 */ /* 0x000fec000383ffff */
.L_x_1336:
        /* <DEDUP_REMOVED lines=8> */
.L_x_1368:
[----:B------:R-:W-:Y:S05]  /*9c00*/  BSYNC B0 ;  /* 0x0000000000007941 */ /* 0x000fea0003800000 */
.L_x_1367:
        /* <DEDUP_REMOVED lines=10> */
.L_x_1369:
        /* <DEDUP_REMOVED lines=15> */
.L_x_1370:
[----:B------:R-:W-:Y:S02]  /*9da0*/  MOV R35, R34 ;  /* 0x0000002200237202 */ /* 0x000fe40000000f00 */
[----:B------:R-:W-:-:S07]  /*9db0*/  MOV R23, R38 ;  /* 0x0000002600177202 */ /* 0x000fce0000000f00 */
[----:B------:R-:W-:Y:S05]  /*9dc0*/  WARPSYNC.COLLECTIVE R30, `(.L_x_1371) ;  /* 0x000000001e087348 */ /* 0x000fea0003c00000 */
[----:B------:R0:W1:Y:S02]  /*9dd0*/  SHFL.BFLY P2, R38, R35, R32, R33 ;  /* 0x0c00002023267389 */ /* 0x0000640000040021 */
[----:B01----:R-:W-:Y:S01]  /*9de0*/  ENDCOLLECTIVE ;  /* 0x000000000000791b */ /* 0x003fe20003800000 */
.L_x_1371:
        /* <DEDUP_REMOVED lines=10> */
.L_x_1372:
[----:B------:R-:W-:-:S05]  /*9e90*/  FADD.FTZ R23, R34, R37 ;  /* 0x0000002522177221 */ /* 0x000fca0000010000 */
[----:B------:R-:W-:Y:S02]  /*9ea0*/  MOV R35, R23 ;  /* 0x0000001700237202 */ /* 0x000fe40000000f00 */
[----:B------:R-:W-:-:S07]  /*9eb0*/  MOV R39, R38 ;  /* 0x0000002600277202 */ /* 0x000fce0000000f00 */
[----:B------:R-:W-:Y:S05]  /*9ec0*/  WARPSYNC.COLLECTIVE R30, `(.L_x_1373) ;  /* 0x000000001e087348 */ /* 0x000fea0003c00000 */
[----:B------:R0:W1:Y:S02]  /*9ed0*/  SHFL.BFLY P2, R38, R35, R32, R33 ;  /* 0x0c00002023267389 */ /* 0x0000640000040021 */
[----:B01----:R-:W-:Y:S01]  /*9ee0*/  ENDCOLLECTIVE ;  /* 0x000000000000791b */ /* 0x003fe20003800000 */
.L_x_1373:
        /* <DEDUP_REMOVED lines=8> */
.L_x_1374:
        /* <DEDUP_REMOVED lines=10> */
.L_x_1375:
[----:B------:R-:W-:Y:S01]  /*a010*/  FADD.FTZ R36, R39, R36 ;  /* 0x0000002427247221 */ /* 0x000fe20000010000 */
[----:B------:R-:W-:Y:S01]  /*a020*/  HFMA2.MMA R32, -RZ, RZ, 0, 4.76837158203125e-07 ;  /* 0x00000008ff207435 */ /* 0x000fe200000001ff */
[----:B------:R-:W-:Y:S02]  /*a030*/  MOV R35, R31 ;  /* 0x0000001f00237202 */ /* 0x000fe40000000f00 */
[----:B------:R-:W-:-:S08]  /*a040*/  MOV R34, R38 ;  /* 0x0000002600227202 */ /* 0x000fd00000000f00 */
[----:B------:R-:W-:Y:S05]  /*a050*/  WARPSYNC.COLLECTIVE R30, `(.L_x_1376) ;  /* 0x000000001e087348 */ /* 0x000fea0003c00000 */
[----:B------:R0:W1:Y:S02]  /*a060*/  SHFL.BFLY P2, R38, R35, R32, R33 ;  /* 0x0c00002023267389 */ /* 0x0000640000040021 */
[----:B01----:R-:W-:Y:S01]  /*a070*/  ENDCOLLECTIVE ;  /* 0x000000000000791b */ /* 0x003fe20003800000 */
.L_x_1376:
        /* <DEDUP_REMOVED lines=8> */
.L_x_1377:
[----:B------:R-:W-:Y:S01]  /*a100*/  FADD.FTZ R26, R26, R31 ;  /* 0x0000001f1a1a7221 */ /* 0x000fe20000010000 */
[----:B------:R-:W-:-:S04]  /*a110*/  HFMA2.MMA R32, -RZ, RZ, 0, 2.384185791015625e-07 ;  /* 0x00000004ff207435 */ /* 0x000fc800000001ff */
[----:B------:R-:W-:Y:S02]  /*a120*/  MOV R35, R26 ;  /* 0x0000001a00237202 */ /* 0x000fe40000000f00 */
[----:B------:R-:W-:-:S07]  /*a130*/  MOV R27, R38 ;  /* 0x00000026001b7202 */ /* 0x000fce0000000f00 */
[----:B------:R-:W-:Y:S05]  /*a140*/  WARPSYNC.COLLECTIVE R30, `(.L_x_1378) ;  /* 0x000000001e087348 */ /* 0x000fea0003c00000 */
[----:B------:R0:W1:Y:S02]  /*a150*/  SHFL.BFLY P2, R38, R35, R32, R33 ;  /* 0x0c00002023267389 */ /* 0x0000640000040021 */
[----:B01----:R-:W-:Y:S01]  /*a160*/  ENDCOLLECTIVE ;  /* 0x000000000000791b */ /* 0x003fe20003800000 */
.L_x_1378:
[----:B------:R-:W-:-:S05]  /*a170*/  FADD.FTZ R27, R27, R40 ;  /* 0x000000281b1b7221 */ /* 0x000fca0000010000 */
[----:B------:R-:W-:Y:S02]  /*a180*/  MOV R35, R27 ;  /* 0x0000001b00237202 */ /* 0x000fe40000000f00 */
[----:B------:R-:W-:-:S07]  /*a190*/  MOV R25, R38 ;  /* 0x0000002600197202 */ /* 0x000fce0000000f00 */
[----:B------:R-:W-:Y:S05]  /*a1a0*/  WARPSYNC.COLLECTIVE R30, `(.L_x_1379) ;  /* 0x000000001e087348 */ /* 0x000fea0003c00000 */
[----:B------:R0:W1:Y:S02]  /*a1b0*/  SHFL.BFLY P2, R38, R35, R32, R33 ;  /* 0x0c00002023267389 */ /* 0x0000640000040021 */
[----:B01----:R-:W-:Y:S01]  /*a1c0*/  ENDCOLLECTIVE ;  /* 0x000000000000791b */ /* 0x003fe20003800000 */
.L_x_1379:
[----:B------:R-:W-:Y:S01]  /*a1d0*/  FADD.FTZ R25, R26, R25 ;  /* 0x000000191a197221 */ /* 0x000fe20000010000 */
[----:B------:R-:W-:-:S04]  /*a1e0*/  HFMA2.MMA R32, -RZ, RZ, 0, 1.1920928955078125e-07 ;  /* 0x00000002ff207435 */ /* 0x000fc800000001ff */
[----:B------:R-:W-:Y:S02]  /*a1f0*/  MOV R35, R25 ;  /* 0x0000001900237202 */ /* 0x000fe40000000f00 */
[----:B------:R-:W-:-:S07]  /*a200*/  MOV R40, R38 ;  /* 0x0000002600287202 */ /* 0x000fce0000000f00 */
[----:B------:R-:W-:Y:S05]  /*a210*/  WARPSYNC.COLLECTIVE R30, `(.L_x_1380) ;  /* 0x000000001e087348 */ /* 0x000fea0003c00000 */
[----:B------:R0:W1:Y:S02]  /*a220*/  SHFL.BFLY P2, R38, R35, R32, R33 ;  /* 0x0c00002023267389 */ /* 0x0000640000040021 */
[----:B01----:R-:W-:Y:S01]  /*a230*/  ENDCOLLECTIVE ;  /* 0x000000000000791b */ /* 0x003fe20003800000 */
.L_x_1380:
[----:B------:R-:W-:-:S05]  /*a240*/  FADD.FTZ R24, R27, R40 ;  /* 0x000000281b187221 */ /* 0x000fca0000010000 */
[----:B------:R-:W-:Y:S02]  /*a250*/  MOV R35, R24 ;  /* 0x0000001800237202 */ /* 0x000fe40000000f00 */
[----:B------:R-:W-:-:S07]  /*a260*/  MOV R26, R38 ;  /* 0x00000026001a7202 */ /* 0x000fce0000000f00 */
[----:B------:R-:W-:Y:S05]  /*a270*/  WARPSYNC.COLLECTIVE R30, `(.L_x_1381) ;  /* 0x000000001e087348 */ /* 0x000fea0003c00000 */
[----:B------:R0:W1:Y:S02]  /*a280*/  SHFL.BFLY P2, R38, R35, R32, R33 ;  /* 0x0c00002023267389 */ /* 0x0000640000040021 */
[----:B01----:R-:W-:Y:S01]  /*a290*/  ENDCOLLECTIVE ;  /* 0x000000000000791b */ /* 0x003fe20003800000 */
.L_x_1381:
[----:B------:R-:W-:Y:S01]  /*a2a0*/  FADD.FTZ R26, R25, R26 ;  /* 0x0000001a191a7221 */ /* 0x000fe20000010000 */
[----:B------:R-:W-:-:S04]  /*a2b0*/  HFMA2.MMA R32, -RZ, RZ, 0, 5.9604644775390625e-08 ;  /* 0x00000001ff207435 */ /* 0x000fc800000001ff */
[----:B------:R-:W-:Y:S02]  /*a2c0*/  MOV R35, R26 ;  /* 0x0000001a00237202 */ /* 0x000fe40000000f00 */
[----:B------:R-:W-:-:S07]  /*a2d0*/  MOV R27, R38 ;  /* 0x00000026001b7202 */ /* 0x000fce0000000f00 */
[----:B------:R-:W-:Y:S05]  /*a2e0*/  WARPSYNC.COLLECTIVE R30, `(.L_x_1382) ;  /* 0x000000001e087348 */ /* 0x000fea0003c00000 */
[----:B------:R0:W1:Y:S02]  /*a2f0*/  SHFL.BFLY P2, R38, R35, R32, R33 ;  /* 0x0c00002023267389 */ /* 0x0000640000040021 */
[----:B01----:R-:W-:Y:S01]  /*a300*/  ENDCOLLECTIVE ;  /* 0x000000000000791b */ /* 0x003fe20003800000 */
.L_x_1382:
[----:B------:R-:W-:-:S05]  /*a310*/  FADD.FTZ R27, R24, R27 ;  /* 0x0000001b181b7221 */ /* 0x000fca0000010000 */
[----:B------:R-:W-:Y:S02]  /*a320*/  MOV R35, R27 ;  /* 0x0000001b00237202 */ /* 0x000fe40000000f00 */
[----:B------:R-:W-:-:S07]  /*a330*/  MOV R25, R38 ;  /* 0x0000002600197202 */ /* 0x000fce0000000f00 */
[----:B------:R-:W-:Y:S05]  /*a340*/  WARPSYNC.COLLECTIVE R30, `(.L_x_1383) ;  /* 0x000000001e087348 */ /* 0x000fea0003c00000 */
[----:B------:R0:W1:Y:S02]  /*a350*/  SHFL.BFLY P2, R38, R35, R32, R33 ;  /* 0x0c00002023267389 */ /* 0x0000640000040021 */
[----:B01----:R-:W-:Y:S01]  /*a360*/  ENDCOLLECTIVE ;  /* 0x000000000000791b */ /* 0x003fe20003800000 */
.L_x_1383:
[----:B------:R-:W-:Y:S01]  /*a370*/  FADD.FTZ R25, R26, R25 ;  /* 0x000000191a197221 */ /* 0x000fe20000010000 */
[----:B------:R-:W-:Y:S01]  /*a380*/  HFMA2.MMA R32, -RZ, RZ, 0, 4.76837158203125e-07 ;  /* 0x00000008ff207435 */ /* 0x000fe200000001ff */
[----:B------:R-:W-:Y:S02]  /*a390*/  MOV R35, R23 ;  /* 0x0000001700237202 */ /* 0x000fe40000000f00 */
[----:B------:R-:W-:-:S08]  /*a3a0*/  MOV R24, R38 ;  /* 0x0000002600187202 */ /* 0x000fd00000000f00 */
[----:B------:R-:W-:Y:S05]  /*a3b0*/  WARPSYNC.COLLECTIVE R30, `(.L_x_1384) ;  /* 0x000000001e087348 */ /* 0x000fea0003c00000 */
[----:B------:R0:W1:Y:S02]  /*a3c0*/  SHFL.BFLY P2, R38, R35, R32, R33 ;  /* 0x0c00002023267389 */ /* 0x0000640000040021 */
[----:B01----:R-:W-:Y:S01]  /*a3d0*/  ENDCOLLECTIVE ;  /* 0x000000000000791b */ /* 0x003fe20003800000 */
.L_x_1384:
[----:B------:R-:W-:Y:S01]  /*a3e0*/  FADD.FTZ R24, R27, R24 ;  /* 0x000000181b187221 */ /* 0x000fe20000010000 */
[----:B------:R-:W-:Y:S02]  /*a3f0*/  MOV R35, R22 ;  /* 0x0000001600237202 */ /* 0x000fe40000000f00 */
[----:B------:R-:W-:-:S07]  /*a400*/  MOV R28, R38 ;  /* 0x00000026001c7202 */ /* 0x000fce0000000f00 */
[----:B------:R-:W-:Y:S05]  /*a410*/  WARPSYNC.COLLECTIVE R30, `(.L_x_1385) ;  /* 0x000000001e087348 */ /* 0x000fea0003c00000 */
[----:B------:R0:W1:Y:S02]  /*a420*/  SHFL.BFLY P2, R38, R35, R32, R33 ;  /* 0x0c00002023267389 */ /* 0x0000640000040021 */
[----:B01----:R-:W-:Y:S01]  /*a430*/  ENDCOLLECTIVE ;  /* 0x000000000000791b */ /* 0x003fe20003800000 */
.L_x_1385:
        /* <DEDUP_REMOVED lines=13> */
.L_x_1386:
[----:B------:R-:W-:-:S05]  /*a510*/  FADD.FTZ R31, R41, R22 ;  /* 0x00000016291f7221 */ /* 0x000fca0000010000 */
[----:B------:R-:W-:Y:S02]  /*a520*/  MOV R35, R31 ;  /* 0x0000001f00237202 */ /* 0x000fe40000000f00 */
[----:B------:R-:W-:-:S07]  /*a530*/  MOV R41, R38 ;  /* 0x0000002600297202 */ /* 0x000fce0000000f00 */
[----:B------:R-:W-:Y:S05]  /*a540*/  WARPSYNC.COLLECTIVE R30, `(.L_x_1387) ;  /* 0x000000001e087348 */ /* 0x000fea0003c00000 */
[----:B------:R0:W1:Y:S02]  /*a550*/  SHFL.BFLY P2, R38, R35, R32, R33 ;  /* 0x0c00002023267389 */ /* 0x0000640000040021 */
[----:B01----:R-:W-:Y:S01]  /*a560*/  ENDCOLLECTIVE ;  /* 0x000000000000791b */ /* 0x003fe20003800000 */
.L_x_1387:
        /* <DEDUP_REMOVED lines=8> */
.L_x_1388:
[----:B------:R-:W-:Y:S02]  /*a5f0*/  MOV R35, R43 ;  /* 0x0000002b00237202 */ /* 0x000fe40000000f00 */
[----:B------:R-:W-:-:S07]  /*a600*/  MOV R19, R38 ;  /* 0x0000002600137202 */ /* 0x000fce0000000f00 */
[----:B------:R-:W-:Y:S05]  /*a610*/  WARPSYNC.COLLECTIVE R30, `(.L_x_1389) ;  /* 0x000000001e087348 */ /* 0x000fea0003c00000 */
[----:B------:R0:W1:Y:S02]  /*a620*/  SHFL.BFLY P2, R38, R35, R32, R33 ;  /* 0x0c00002023267389 */ /* 0x0000640000040021 */
[----:B01----:R-:W-:Y:S01]  /*a630*/  ENDCOLLECTIVE ;  /* 0x000000000000791b */ /* 0x003fe20003800000 */
.L_x_1389:
        /* <DEDUP_REMOVED lines=10> */
.L_x_1390:
        /* <DEDUP_REMOVED lines=8> */
.L_x_1391:
        /* <DEDUP_REMOVED lines=9> */
.L_x_1392:
        /* <DEDUP_REMOVED lines=9> */
.L_x_1393:
[----:B------:R-:W-:Y:S01]  /*a880*/  FADD.FTZ R21, R21, R18 ;  /* 0x0000001215157221 */ /* 0x000fe20000010000 */
[----:B------:R-:W-:-:S04]  /*a890*/  HFMA2.MMA R32, -RZ, RZ, 0, 2.384185791015625e-07 ;  /* 0x00000004ff207435 */ /* 0x000fc800000001ff */
[----:B------:R-:W-:Y:S02]  /*a8a0*/  MOV R35, R21 ;  /* 0x0000001500237202 */ /* 0x000fe40000000f00 */
[----:B------:R-:W-:-:S07]  /*a8b0*/  MOV R20, R38 ;  /* 0x0000002600147202 */ /* 0x000fce0000000f00 */
[----:B------:R-:W-:Y:S05]  /*a8c0*/  WARPSYNC.COLLECTIVE R30, `(.L_x_1394) ;  /* 0x000000001e087348 */ /* 0x000fea0003c00000 */
[----:B------:R0:W1:Y:S02]  /*a8d0*/  SHFL.BFLY P2, R38, R35, R32, R33 ;  /* 0x0c00002023267389 */ /* 0x0000640000040021 */
[----:B01----:R-:W-:Y:S01]  /*a8e0*/  ENDCOLLECTIVE ;  /* 0x000000000000791b */ /* 0x003fe20003800000 */
.L_x_1394:
[----:B------:R-:W-:-:S05]  /*a8f0*/  FADD.FTZ R40, R20, R19 ;  /* 0x0000001314287221 */ /* 0x000fca0000010000 */
[----:B------:R-:W-:Y:S02]  /*a900*/  MOV R35, R40 ;  /* 0x0000002800237202 */ /* 0x000fe40000000f00 */
[----:B------:R-:W-:-:S07]  /*a910*/  MOV R18, R38 ;  /* 0x0000002600127202 */ /* 0x000fce0000000f00 */
[----:B------:R-:W-:Y:S05]  /*a920*/  WARPSYNC.COLLECTIVE R30, `(.L_x_1395) ;  /* 0x000000001e087348 */ /* 0x000fea0003c00000 */
[----:B------:R0:W1:Y:S02]  /*a930*/  SHFL.BFLY P2, R38, R35, R32, R33 ;  /* 0x0c00002023267389 */ /* 0x0000640000040021 */
[----:B01----:R-:W-:Y:S01]  /*a940*/  ENDCOLLECTIVE ;  /* 0x000000000000791b */ /* 0x003fe20003800000 */
.L_x_1395:
        /* <DEDUP_REMOVED lines=9> */
.L_x_1396:
        /* <DEDUP_REMOVED lines=12> */
.L_x_1397:
        /* <DEDUP_REMOVED lines=9> */
.L_x_1398:
[----:B------:R-:W-:-:S05]  /*ab30*/  FADD.FTZ R40, R41, R40 ;  /* 0x0000002829287221 */ /* 0x000fca0000010000 */
[----:B------:R-:W-:Y:S02]  /*ab40*/  MOV R35, R40 ;  /* 0x0000002800237202 */ /* 0x000fe40000000f00 */
[----:B------:R-:W-:-:S07]  /*ab50*/  MOV R27, R38 ;  /* 0x00000026001b7202 */ /* 0x000fce0000000f00 */
[----:B------:R-:W-:Y:S05]  /*ab60*/  WARPSYNC.COLLECTIVE R30, `(.L_x_1399) ;  /* 0x000000001e087348 */ /* 0x000fea0003c00000 */
[----:B------:R0:W1:Y:S02]  /*ab70*/  SHFL.BFLY P2, R38, R35, R32, R33 ;  /* 0x0c00002023267389 */ /* 0x0000640000040021 */
[----:B01----:R-:W-:Y:S01]  /*ab80*/  ENDCOLLECTIVE ;  /* 0x000000000000791b */ /* 0x003fe20003800000 */
.L_x_1399:
[----:B------:R-:W-:Y:S01]  /*ab90*/  FADD.FTZ R22, R42, R27 ;  /* 0x0000001b2a167221 */ /* 0x000fe20000010000 */
[----:B------:R-:W-:Y:S06]  /*aba0*/  BRA `(.L_x_1400) ;  /* 0xffffffe400247947 */ /* 0x000fec000383ffff */
.L_x_1401:
        /* <DEDUP_REMOVED lines=13> */
.L_x_3197:


//--------------------- .text._ZN13group_norm_v214gn_cuda_kernelI13__nv_bfloat16Li480ELi3ELi32ELi30ELi1024ELb0ELi4ELi960ELi960ELi4ELb1ELi1ELb0ELb0ENS_16CompileConditionILi900EEEEEvPT_PKS4_S7_S7_flPfS8_Pj --------------------------
	.section	.text._ZN13group_norm_v214gn_cuda_kernelI13__nv_bfloat16Li480ELi3ELi32ELi30ELi1024ELb0ELi4ELi960ELi960ELi4ELb1ELi1ELb0ELb0ENS_16CompileConditionILi900EEEEEvPT_PKS4_S7_S7_flPfS8_Pj,"ax",@progbits
	.align	128
        .global         _ZN13group_norm_v214gn_cuda_kernelI13__nv_bfloat16Li480ELi3ELi32ELi30ELi1024ELb0ELi4ELi960ELi960ELi4ELb1ELi1ELb0ELb0ENS_16CompileConditionILi900EEEEEvPT_PKS4_S7_S7_flPfS8_Pj
        .type           _ZN13group_norm_v214gn_cuda_kernelI13__nv_bfloat16Li480ELi3ELi32ELi30ELi1024ELb0ELi4ELi960ELi960ELi4ELb1ELi1ELb0ELb0ENS_16CompileConditionILi900EEEEEvPT_PKS4_S7_S7_flPfS8_Pj,@function
        .size           _ZN13group_norm_v214gn_cuda_kernelI13__nv_bfloat16Li480ELi3ELi32ELi30ELi1024ELb0ELi4ELi960ELi960ELi4ELb1ELi1ELb0ELb0ENS_16CompileConditionILi900EEEEEvPT_PKS4_S7_S7_flPfS8_Pj,(.L_x_3198 - _ZN13group_norm_v214gn_cuda_kernelI13__nv_bfloat16Li480ELi3ELi32ELi30ELi1024ELb0ELi4ELi960ELi960ELi4ELb1ELi1ELb0ELb0ENS_16CompileConditionILi900EEEEEvPT_PKS4_S7_S7_flPfS8_Pj)
        .other          _ZN13group_norm_v214gn_cuda_kernelI13__nv_bfloat16Li480ELi3ELi32ELi30ELi1024ELb0ELi4ELi960ELi960ELi4ELb1ELi1ELb0ELb0ENS_16CompileConditionILi900EEEEEvPT_PKS4_S7_S7_flPfS8_Pj,@"STO_CUDA_ENTRY STV_DEFAULT"
_ZN13group_norm_v214gn_cuda_kernelI13__nv_bfloat16Li480ELi3ELi32ELi30ELi1024ELb0ELi4ELi960ELi960ELi4ELb1ELi1ELb0ELb0ENS_16CompileConditionILi900EEEEEvPT_PKS4_S7_S7_flPfS8_Pj:
.text._ZN13group_norm_v214gn_cuda_kernelI13__nv_bfloat16Li480ELi3ELi32ELi30ELi1024ELb0ELi4ELi960ELi960ELi4ELb1ELi1ELb0ELb0ENS_16CompileConditionILi900EEEEEvPT_PKS4_S7_S7_flPfS8_Pj:
[----:B------:R-:W-:Y:S01]  /*0000*/  LDC R1, c[0x0][0x28] ;  /* 0x00000a00ff017b82 */ /* 0x000fe20000000800 */
[----:B------:R-:W0:Y:S01]  /*0010*/  S2R R0, SR_CTAID.Y ;  /* 0x0000000000007919 */ /* 0x000e220000002600 */
[----:B------:R-:W-:Y:S02]  /*0020*/  ULDC.64 UR4, c[0x0][0x238] ;  /* 0x00008e0000047ab9 */ /* 0x000fe40000000a00 */
[----:B0-----:R-:W-:-:S04]  /*0030*/  ISETP.GE.U32.AND P0, PT, R0, UR4, PT ;  /* 0x0000000400007c0c */ /* 0x001fc8000bf06070 */
[----:B------:R-:W-:-:S13]  /*0040*/  ISETP.GE.AND.EX P0, PT, RZ, UR5, PT, P0 ;  /* 0x00000005ff007c0c */ /* 0x000fda000bf06300 */
[----:B------:R-:W-:Y:S05]  /*0050*/  @P0 EXIT ;  /* 0x000000000000094d */ /* 0x000fea0003800000 */
[----:B------:R-:W0:Y:S01]  /*0060*/  S2R R2, SR_TID.X ;  /* 0x0000000000027919 */ /* 0x000e220000002100 */
[----:B------:R-:W-:Y:S01]  /*0070*/  HFMA2.MMA R6, -RZ, RZ, 0, 0 ;  /* 0x00000000ff067435 */ /* 0x000fe200000001ff */
[----:B------:R-:W-:Y:S01]  /*0080*/  MOV R5, R0 ;  /* 0x0000000000057202 */ /* 0x000fe20000000f00 */
[----:B------:R-:W-:Y:S01]  /*0090*/  ULDC.64 UR8, c[0x0][0x208] ;  /* 0x0000820000087ab9 */ /* 0x000fe20000000a00 */
[----:B------:R-:W1:Y:S01]  /*00a0*/  S2R R4, SR_CTAID.X ;  /* 0x0000000000047919 */ /* 0x000e620000002500 */
[----:B------:R-:W-:-:S07]  /*00b0*/  UMOV UR4, URZ ;  /* 0x0000003f00047c82 */ /* 0x000fce0008000000 */
.L_x_1412:
[----:B0-2---:R-:W-:Y:S01]  /*00c0*/  IMAD.WIDE.U32 R8, R2, -0x77777777, RZ ;  /* 0x8888888902087825 */ /* 0x005fe200078e00ff */
[----:B-1----:R-:W-:Y:S01]  /*00d0*/  SHF.L.U32 R7, R4, 0x2, RZ ;  /* 0x0000000204077819 */ /* 0x002fe200000006ff */
[----:B------:R-:W-:Y:S01]  /*00e0*/  ULDC.64 UR6, c[0x0][0x218] ;  /* 0x0000860000067ab9 */ /* 0x000fe20000000a00 */
[----:B------:R-:W-:Y:S02]  /*00f0*/  ULDC.64 UR10, c[0x0][0x228] ;  /* 0x00008a00000a7ab9 */ /* 0x000fe40000000a00 */
[----:B------:R-:W-:Y:S02]  /*0100*/  SHF.R.U32.HI R3, RZ, 0x7, R9 ;  /* 0x00000007ff037819 */ /* 0x000fe40000011609 */
[----:B------:R-:W-:Y:S01]  /*0110*/  LOP3.LUT R10, R7, 0x3fc, RZ, 0xc0, !PT ;  /* 0x000003fc070a7812 */ /* 0x000fe200078ec0ff */
[----:B------:R-:W-:Y:S01]  /*0120*/  IMAD R7, R6, 0xf0000, RZ ;  /* 0x000f000006077824 */ /* 0x000fe200078e02ff */
[----:B------:R-:W-:Y:S01]  /*0130*/  MOV R9, RZ ;  /* 0x000000ff00097202 */ /* 0x000fe20000000f00 */
[----:B------:R-:W-:Y:S01]  /*0140*/  IMAD R16, R3, -0xf0, R2 ;  /* 0xffffff1003107824 */ /* 0x000fe200078e0202 */
[----:B------:R-:W-:-:S04]  /*0150*/  IADD3 R12, R10, R3, RZ ;  /* 0x000000030a0c7210 */ /* 0x000fc80007ffe0ff */
[----:B------:R-:W-:Y:S01]  /*0160*/  SHF.L.U32 R8, R16, 0x2, RZ ;  /* 0x0000000210087819 */ /* 0x000fe200000006ff */
[----:B------:R-:W-:-:S04]  /*0170*/  IMAD R13, R12, 0x3c0, RZ ;  /* 0x000003c00c0d7824 */ /* 0x000fc800078e02ff */
[----:B------:R-:W-:-:S05]  /*0180*/  IMAD.WIDE.U32 R10, R5, 0xf0000, R8 ;  /* 0x000f0000050a7825 */ /* 0x000fca00078e0008 */
[----:B------:R-:W-:Y:S02]  /*0190*/  IADD3 R9, R11, R7, RZ ;  /* 0x000000070b097210 */ /* 0x000fe40007ffe0ff */
[----:B------:R-:W-:-:S04]  /*01a0*/  IADD3 R7, P0, R13, R10, RZ ;  /* 0x0000000a0d077210 */ /* 0x000fc80007f1e0ff */
[----:B------:R-:W-:Y:S02]  /*01b0*/  IADD3.X R12, RZ, R9, RZ, P0, !PT ;  /* 0x00000009ff0c7210 */ /* 0x000fe400007fe4ff */
[C---:B------:R-:W-:Y:S02]  /*01c0*/  SHF.L.U32 R14, R7.reuse, 0x1, RZ ;  /* 0x00000001070e7819 */ /* 0x040fe400000006ff */
[----:B------:R-:W-:Y:S02]  /*01d0*/  SHF.L.U64.HI R12, R7, 0x1, R12 ;  /* 0x00000001070c7819 */ /* 0x000fe4000001020c */
[----:B------:R-:W-:Y:S02]  /*01e0*/  IADD3 R7, R13, 0x780, RZ ;  /* 0x000007800d077810 */ /* 0x000fe40007ffe0ff */
[----:B------:R-:W-:Y:S02]  /*01f0*/  IADD3 R14, P0, R14, UR6, RZ ;  /* 0x000000060e0e7c10 */ /* 0x000fe4000ff1e0ff */
[----:B------:R-:W-:-:S02]  /*0200*/  IADD3 R7, P1, R7, R10, RZ ;  /* 0x0000000a07077210 */ /* 0x000fc40007f3e0ff */
[----:B------:R-:W-:Y:S02]  /*0210*/  IADD3.X R15, R12, UR7, RZ, P0, !PT ;  /* 0x000000070c0f7c10 */ /* 0x000fe400087fe4ff */
[----:B------:R-:W-:Y:S01]  /*0220*/  IADD3.X R10, RZ, R9, RZ, P1, !PT ;  /* 0x00000009ff0a7210 */ /* 0x000fe20000ffe4ff */
[----:B------:R-:W-:-:S03]  /*0230*/  IMAD.SHL.U32 R12, R7, 0x2, RZ ;  /* 0x00000002070c7824 */ /* 0x000fc600078e00ff */
[----:B------:R-:W2:Y:S01]  /*0240*/  LDG.E.64.CONSTANT R14, desc[UR8][R14.64] ;  /* 0x000000080e0e7981 */ /* 0x000ea2000c1e9b00 */
[----:B------:R-:W-:Y:S02]  /*0250*/  SHF.L.U64.HI R10, R7, 0x1, R10 ;  /* 0x00000001070a7819 */ /* 0x000fe4000001020a */
[----:B------:R-:W-:-:S04]  /*0260*/  IADD3 R12, P0, R12, UR6, RZ ;  /* 0x000000060c0c7c10 */ /* 0x000fc8000ff1e0ff */
[----:B------:R-:W-:Y:S01]  /*0270*/  IADD3.X R13, R10, UR7, RZ, P0, !PT ;  /* 0x000000070a0d7c10 */ /* 0x000fe200087fe4ff */
[----:B------:R-:W-:-:S05]  /*0280*/  ULDC.64 UR6, c[0x0][0x220] ;  /* 0x0000880000067ab9 */ /* 0x000fca0000000a00 */
[----:B------:R-:W3:Y:S01]  /*0290*/  LDG.E.64.CONSTANT R12, desc[UR8][R12.64] ;  /* 0x000000080c0c7981 */ /* 0x000ee2000c1e9b00 */
[----:B------:R-:W-:Y:S02]  /*02a0*/  SHF.L.U32 R9, R8, 0x1, RZ ;  /* 0x0000000108097819 */ /* 0x000fe400000006ff */
[----:B------:R-:W-:Y:S02]  /*02b0*/  SHF.R.U32.HI R7, RZ, 0x1f, R8 ;  /* 0x0000001fff077819 */ /* 0x000fe40000011608 */
[C---:B------:R-:W-:Y:S02]  /*02c0*/  IADD3 R10, P0, R9.reuse, UR6, RZ ;  /* 0x00000006090a7c10 */ /* 0x040fe4000ff1e0ff */
[----:B------:R-:W-:Y:S02]  /*02d0*/  IADD3 R8, P1, R9, UR10, RZ ;  /* 0x0000000a09087c10 */ /* 0x000fe4000ff3e0ff */
[C---:B------:R-:W-:Y:S02]  /*02e0*/  IADD3.X R11, R7.reuse, UR7, RZ, P0, !PT ;  /* 0x00000007070b7c10 */ /* 0x040fe400087fe4ff */
[----:B------:R-:W-:-:S04]  /*02f0*/  IADD3.X R9, R7, UR11, RZ, P1, !PT ;  /* 0x0000000b07097c10 */ /* 0x000fc80008ffe4ff */
[----:B------:R-:W5:Y:S04]  /*0300*/  LDG.E.64.CONSTANT R10, desc[UR8][R10.64] ;  /* 0x000000080a0a7981 */ /* 0x000f68000c1e9b00 */
[----:B------:R-:W5:Y:S01]  /*0310*/  LDG.E.64.CONSTANT R8, desc[UR8][R8.64] ;  /* 0x0000000808087981 */ /* 0x000f62000c1e9b00 */
[----:B------:R-:W-:Y:S01]  /*0320*/  MOV R23, 0x400 ;  /* 0x0000040000177802 */ /* 0x000fe20000000f00 */
[----:B------:R-:W-:Y:S01]  /*0330*/  BSSY B0, `(.L_x_1402) ;  /* 0x00000c0000007945 */ /* 0x000fe20003800000 */
[----:B------:R-:W-:Y:S01]  /*0340*/  ISETP.GT.U32.AND P0, PT, R2, 0x3f, PT ;  /* 0x0000003f0200780c */ /* 0x000fe20003f04070 */
[----:B------:R-:W0:Y:S02]  /*0350*/  S2R R18, SR_CgaCtaId ;  /* 0x0000000000127919 */ /* 0x000e240000008800 */
[----:B0-----:R-:W-:-:S05]  /*0360*/  LEA R23, R18, R23, 0x18 ;  /* 0x0000001712177211 */ /* 0x001fca00078ec0ff */
[----:B------:R-:W-:-:S05]  /*0370*/  IMAD R18, R16, 0x18, R23 ;  /* 0x0000001810127824 */ /* 0x000fca00078e0217 */
[----:B------:R-:W-:Y:S02]  /*0380*/  LEA R18, R3, R18, 0x3 ;  /* 0x0000001203127211 */ /* 0x000fe400078e18ff */
[C---:B--2---:R-:W-:Y:S02]  /*0390*/  PRMT R7, R14.reuse, 0x7632, R7 ;  /* 0x000076320e077816 */ /* 0x044fe40000000007 */
[----:B------:R-:W-:Y:S02]  /*03a0*/  SHF.L.U32 R35, R14, 0x10, RZ ;  /* 0x000000100e237819 */ /* 0x000fe400000006ff */
[----:B------:R-:W-:Y:S02]  /*03b0*/  SHF.L.U32 R20, R7, 0x10, RZ ;  /* 0x0000001007147819 */ /* 0x000fe400000006ff */
[C---:B------:R-:W-:Y:S01]  /*03c0*/  PRMT R7, R15.reuse, 0x7632, R7 ;  /* 0x000076320f077816 */ /* 0x040fe20000000007 */
[----:B------:R-:W-:Y:S01]  /*03d0*/  FADD.FTZ R16, RZ, R35 ;  /* 0x00000023ff107221 */ /* 0x000fe20000010000 */
[----:B------:R-:W-:Y:S01]  /*03e0*/  SHF.L.U32 R3, R15, 0x10, RZ ;  /* 0x000000100f037819 */ /* 0x000fe200000006ff */
[----:B------:R-:W-:Y:S01]  /*03f0*/  FFMA.FTZ R17, R35, R35, RZ ;  /* 0x0000002323117223 */ /* 0x000fe200000100ff */
[----:B------:R-:W-:Y:S01]  /*0400*/  SHF.L.U32 R24, R7, 0x10, RZ ;  /* 0x0000001007187819 */ /* 0x000fe200000006ff */
[----:B------:R-:W-:-:S02]  /*0410*/  FADD.FTZ R22, R16, R20 ;  /* 0x0000001410167221 */ /* 0x000fc40000010000 */
[----:B------:R-:W-:Y:S01]  /*0420*/  FADD.FTZ R7, RZ, R3 ;  /* 0x00000003ff077221 */ /* 0x000fe20000010000 */
[----:B------:R-:W-:Y:S01]  /*0430*/  FFMA.FTZ R19, R3, R3, RZ ;  /* 0x0000000303137223 */ /* 0x000fe200000100ff */
[--C-:B------:R-:W-:Y:S01]  /*0440*/  FFMA.FTZ R20, R20, R20, R17.reuse ;  /* 0x0000001414147223 */ /* 0x100fe20000010011 */
[----:B---3--:R-:W-:Y:S01]  /*0450*/  SHF.L.U32 R33, R12, 0x10, RZ ;  /* 0x000000100c217819 */ /* 0x008fe200000006ff */
[----:B------:R-:W-:Y:S01]  /*0460*/  FADD.FTZ R26, R7, R24 ;  /* 0x00000018071a7221 */ /* 0x000fe20000010000 */
[C---:B------:R-:W-:Y:S01]  /*0470*/  PRMT R17, R13.reuse, 0x7632, R17 ;  /* 0x000076320d117816 */ /* 0x040fe20000000011 */
[----:B------:R-:W-:Y:S01]  /*0480*/  FFMA.FTZ R28, R24, R24, R19 ;  /* 0x00000018181c7223 */ /* 0x000fe20000010013 */
[----:B------:R-:W-:Y:S02]  /*0490*/  PRMT R16, R12, 0x7632, R16 ;  /* 0x000076320c107816 */ /* 0x000fe40000000010 */
[----:B------:R-:W-:Y:S02]  /*04a0*/  SHF.L.U32 R7, R13, 0x10, RZ ;  /* 0x000000100d077819 */ /* 0x000fe400000006ff */
[----:B------:R-:W-:Y:S01]  /*04b0*/  SHF.L.U32 R30, R17, 0x10, RZ ;  /* 0x00000010111e7819 */ /* 0x000fe200000006ff */
[----:B------:R-:W-:Y:S01]  /*04c0*/  FFMA.FTZ R17, R33, R33, R20 ;  /* 0x0000002121117223 */ /* 0x000fe20000010014 */
[----:B------:R-:W-:Y:S01]  /*04d0*/  SHF.L.U32 R24, R16, 0x10, RZ ;  /* 0x0000001010187819 */ /* 0x000fe200000006ff */
[----:B------:R-:W-:Y:S01]  /*04e0*/  FADD.FTZ R16, R22, R33 ;  /* 0x0000002116107221 */ /* 0x000fe20000010000 */
[----:B------:R-:W-:Y:S01]  /*04f0*/  FFMA.FTZ R21, R7, R7, R28 ;  /* 0x0000000707157223 */ /* 0x000fe2000001001c */
[----:B------:R-:W-:-:S02]  /*0500*/  FADD.FTZ R20, R26, R7 ;  /* 0x000000071a147221 */ /* 0x000fc40000010000 */
[----:B------:R-:W-:Y:S01]  /*0510*/  FFMA.FTZ R17, R24, R24, R17 ;  /* 0x0000001818117223 */ /* 0x000fe20000010011 */
[----:B------:R-:W-:Y:S01]  /*0520*/  FADD.FTZ R16, R16, R24 ;  /* 0x0000001810107221 */ /* 0x000fe20000010000 */
[----:B------:R-:W-:Y:S01]  /*0530*/  FFMA.FTZ R21, R30, R30, R21 ;  /* 0x0000001e1e157223 */ /* 0x000fe20000010015 */
[----:B------:R-:W-:Y:S01]  /*0540*/  FADD.FTZ R20, R20, R30 ;  /* 0x0000001e14147221 */ /* 0x000fe20000010000 */
[----:B------:R-:W-:Y:S02]  /*0550*/  CS2R R30, SRZ ;  /* 0x00000000001e7805 */ /* 0x000fe4000001ff00 */
[----:B------:R0:W-:Y:S04]  /*0560*/  STS.64 [R18], R16 ;  /* 0x0000001012007388 */ /* 0x0001e80000000a00 */
[----:B------:R0:W-:Y:S01]  /*0570*/  STS.64 [R18+0x1680], R20 ;  /* 0x0016801412007388 */ /* 0x0001e20000000a00 */
[----:B------:R-:W-:Y:S06]  /*0580*/  BAR.SYNC.DEFER_BLOCKING 0x0 ;  /* 0x0000000000007b1d */ /* 0x000fec0000010000 */
[----:B------:R-:W-:Y:S05]  /*0590*/  @P0 BRA `(.L_x_1403) ;  /* 0x0000000800640947 */ /* 0x000fea0003800000 */
[----:B------:R-:W-:-:S05]  /*05a0*/  SHF.R.U32.HI R27, RZ, 0x1, R2 ;  /* 0x00000001ff1b7819 */ /* 0x000fca0000011602 */
[----:B------:R-:W-:-:S04]  /*05b0*/  IMAD R27, R27, 0x1e, RZ ;  /* 0x0000001e1b1b7824 */ /* 0x000fc800078e02ff */
[C---:B------:R-:W-:Y:S01]  /*05c0*/  VIADD R19, R27.reuse, 0x2 ;  /* 0x000000021b137836 */ /* 0x040fe20000000000 */
[--C-:B0-----:R-:W-:Y:S02]  /*05d0*/  SHF.R.U32.HI R16, RZ, 0x1, R27.reuse ;  /* 0x00000001ff107819 */ /* 0x101fe4000001161b */
[----:B------:R-:W-:Y:S02]  /*05e0*/  SHF.R.U32.HI R17, RZ, 0x2, R27 ;  /* 0x00000002ff117819 */ /* 0x000fe4000001161b */
[----:B------:R-:W-:Y:S02]  /*05f0*/  LOP3.LUT R16, R16, 0x1, RZ, 0xc0, !PT ;  /* 0x0000000110107812 */ /* 0x000fe400078ec0ff */
[C---:B------:R-:W-:Y:S02]  /*0600*/  IADD3 R20, R27.reuse, 0x4, RZ ;  /* 0x000000041b147810 */ /* 0x040fe40007ffe0ff */
[----:B------:R-:W-:Y:S01]  /*0610*/  IADD3 R21, R27, 0x6, RZ ;  /* 0x000000061b157810 */ /* 0x000fe20007ffe0ff */
[----:B------:R-:W-:Y:S01]  /*0620*/  IMAD R18, R16, 0xf0, R17 ;  /* 0x000000f010127824 */ /* 0x000fe200078e0211 */
[----:B------:R-:W-:-:S02]  /*0630*/  SHF.R.U32.HI R16, RZ, 0x1, R19 ;  /* 0x00000001ff107819 */ /* 0x000fc40000011613 */
[----:B------:R-:W-:Y:S02]  /*0640*/  IADD3 R22, R27, 0x8, RZ ;  /* 0x000000081b167810 */ /* 0x000fe40007ffe0ff */
[--C-:B------:R-:W-:Y:S02]  /*0650*/  SHF.R.U32.HI R17, RZ, 0x1, R20.reuse ;  /* 0x00000001ff117819 */ /* 0x100fe40000011614 */
[----:B------:R-:W-:Y:S02]  /*0660*/  SHF.R.U32.HI R24, RZ, 0x2, R20 ;  /* 0x00000002ff187819 */ /* 0x000fe40000011614 */
[----:B------:R-:W-:Y:S02]  /*0670*/  SHF.R.U32.HI R19, RZ, 0x2, R19 ;  /* 0x00000002ff137819 */ /* 0x000fe40000011613 */
[----:B------:R-:W-:Y:S02]  /*0680*/  SHF.R.U32.HI R20, RZ, 0x1, R21 ;  /* 0x00000001ff147819 */ /* 0x000fe40000011615 */
[----:B------:R-:W-:-:S02]  /*0690*/  LOP3.LUT R16, R16, 0x1, RZ, 0xc0, !PT ;  /* 0x0000000110107812 */ /* 0x000fc400078ec0ff */
[--C-:B------:R-:W-:Y:S02]  /*06a0*/  SHF.R.U32.HI R25, RZ, 0x1, R22.reuse ;  /* 0x00000001ff197819 */ /* 0x100fe40000011616 */
[----:B------:R-:W-:Y:S02]  /*06b0*/  SHF.R.U32.HI R34, RZ, 0x2, R22 ;  /* 0x00000002ff227819 */ /* 0x000fe40000011616 */
[----:B------:R-:W-:Y:S02]  /*06c0*/  SHF.L.U32 R22, R2, 0x3, RZ ;  /* 0x0000000302167819 */ /* 0x000fe400000006ff */
[----:B------:R-:W-:Y:S02]  /*06d0*/  SHF.R.U32.HI R21, RZ, 0x2, R21 ;  /* 0x00000002ff157819 */ /* 0x000fe40000011615 */
[----:B------:R-:W-:Y:S02]  /*06e0*/  LOP3.LUT R17, R17, 0x1, RZ, 0xc0, !PT ;  /* 0x0000000111117812 */ /* 0x000fe400078ec0ff */
[----:B------:R-:W-:Y:S01]  /*06f0*/  LOP3.LUT R36, R20, 0x1, RZ, 0xc0, !PT ;  /* 0x0000000114247812 */ /* 0x000fe200078ec0ff */
[----:B------:R-:W-:Y:S01]  /*0700*/  IMAD R20, R16, 0xf0, R19 ;  /* 0x000000f010147824 */ /* 0x000fe200078e0213 */
[----:B------:R-:W-:Y:S01]  /*0710*/  LOP3.LUT R22, R22, 0x8, RZ, 0xc0, !PT ;  /* 0x0000000816167812 */ /* 0x000fe200078ec0ff */
[----:B------:R-:W-:Y:S01]  /*0720*/  IMAD R19, R18, 0x18, R23 ;  /* 0x0000001812137824 */ /* 0x000fe200078e0217 */
[----:B------:R-:W-:Y:S01]  /*0730*/  IADD3 R32, R27, 0xa, RZ ;  /* 0x0000000a1b207810 */ /* 0x000fe20007ffe0ff */
[----:B------:R-:W-:Y:S01]  /*0740*/  IMAD R16, R17, 0xf0, R24 ;  /* 0x000000f011107824 */ /* 0x000fe200078e0218 */
[----:B------:R-:W-:Y:S01]  /*0750*/  LOP3.LUT R25, R25, 0x1, RZ, 0xc0, !PT ;  /* 0x0000000119197812 */ /* 0x000fe200078ec0ff */
[----:B------:R-:W-:Y:S01]  /*0760*/  IMAD R36, R36, 0xf0, R21 ;  /* 0x000000f024247824 */ /* 0x000fe200078e0215 */
[----:B------:R-:W-:Y:S01]  /*0770*/  IADD3 R24, R27, 0xc, RZ ;  /* 0x0000000c1b187810 */ /* 0x000fe20007ffe0ff */
[----:B------:R-:W-:Y:S01]  /*0780*/  IMAD R21, R20, 0x18, R23 ;  /* 0x0000001814157824 */ /* 0x000fe200078e0217 */
[----:B------:R-:W-:Y:S01]  /*0790*/  SHF.R.U32.HI R18, RZ, 0x1, R32 ;  /* 0x00000001ff127819 */ /* 0x000fe20000011620 */
[----:B------:R-:W-:Y:S01]  /*07a0*/  IMAD R34, R25, 0xf0, R34 ;  /* 0x000000f019227824 */ /* 0x000fe200078e0222 */
[----:B------:R-:W-:-:S02]  /*07b0*/  IADD3 R20, R19, R22, RZ ;  /* 0x0000001613147210 */ /* 0x000fc40007ffe0ff */
[----:B------:R-:W-:Y:S02]  /*07c0*/  SHF.R.U32.HI R25, RZ, 0x1, R24 ;  /* 0x00000001ff197819 */ /* 0x000fe40000011618 */
[----:B------:R-:W-:Y:S02]  /*07d0*/  IADD3 R17, R27, 0xe, RZ ;  /* 0x0000000e1b117810 */ /* 0x000fe40007ffe0ff */
[----:B------:R-:W-:Y:S02]  /*07e0*/  LOP3.LUT R19, R18, 0x1, RZ, 0xc0, !PT ;  /* 0x0000000112137812 */ /* 0x000fe400078ec0ff */
[----:B------:R-:W-:Y:S02]  /*07f0*/  SHF.R.U32.HI R32, RZ, 0x2, R32 ;  /* 0x00000002ff207819 */ /* 0x000fe40000011620 */
[----:B------:R-:W-:Y:S02]  /*0800*/  IADD3 R18, R22, R21, RZ ;  /* 0x0000001516127210 */ /* 0x000fe40007ffe0ff */
[----:B------:R-:W-:Y:S01]  /*0810*/  SHF.R.U32.HI R29, RZ, 0x2, R24 ;  /* 0x00000002ff1d7819 */ /* 0x000fe20000011618 */
[----:B------:R-:W0:Y:S01]  /*0820*/  LDS.64 R20, [R20] ;  /* 0x0000000014147984 */ /* 0x000e220000000a00 */
[----:B------:R-:W-:Y:S01]  /*0830*/  LOP3.LUT R24, R25, 0x1, RZ, 0xc0, !PT ;  /* 0x0000000119187812 */ /* 0x000fe200078ec0ff */
[----:B------:R-:W-:Y:S01]  /*0840*/  IMAD R32, R19, 0xf0, R32 ;  /* 0x000000f013207824 */ /* 0x000fe200078e0220 */
[--C-:B------:R-:W-:Y:S01]  /*0850*/  SHF.R.U32.HI R25, RZ, 0x1, R17.reuse ;  /* 0x00000001ff197819 */ /* 0x100fe20000011611 */
[----:B------:R-:W1:Y:S01]  /*0860*/  LDS.64 R18, [R18] ;  /* 0x0000000012127984 */ /* 0x000e620000000a00 */
[----:B------:R-:W-:Y:S01]  /*0870*/  SHF.R.U32.HI R30, RZ, 0x2, R17 ;  /* 0x00000002ff1e7819 */ /* 0x000fe20000011611 */
[----:B------:R-:W-:Y:S01]  /*0880*/  IMAD R17, R16, 0x18, R23 ;  /* 0x0000001810117824 */ /* 0x000fe200078e0217 */
[----:B------:R-:W-:Y:S01]  /*0890*/  LOP3.LUT R25, R25, 0x1, RZ, 0xc0, !PT ;  /* 0x0000000119197812 */ /* 0x000fe200078ec0ff */
[----:B------:R-:W-:Y:S01]  /*08a0*/  IMAD R24, R24, 0xf0, R29 ;  /* 0x000000f018187824 */ /* 0x000fe200078e021d */
[----:B------:R-:W-:Y:S01]  /*08b0*/  IADD3 R26, R27, 0x10, RZ ;  /* 0x000000101b1a7810 */ /* 0x000fe20007ffe0ff */
[----:B------:R-:W-:-:S02]  /*08c0*/  IMAD.IADD R17, R22, 0x1, R17 ;  /* 0x0000000116117824 */ /* 0x000fc400078e0211 */
[----:B------:R-:W-:Y:S01]  /*08d0*/  IMAD R30, R25, 0xf0, R30 ;  /* 0x000000f0191e7824 */ /* 0x000fe200078e021e */
[--C-:B------:R-:W-:Y:S02]  /*08e0*/  SHF.R.U32.HI R25, RZ, 0x1, R26.reuse ;  /* 0x00000001ff197819 */ /* 0x100fe4000001161a */
[----:B------:R-:W-:Y:S01]  /*08f0*/  SHF.R.U32.HI R26, RZ, 0x2, R26 ;  /* 0x00000002ff1a7819 */ /* 0x000fe2000001161a */
[----:B------:R-:W2:Y:S01]  /*0900*/  LDS.64 R16, [R17] ;  /* 0x0000000011107984 */ /* 0x000ea20000000a00 */
[----:B------:R-:W-:-:S05]  /*0910*/  LOP3.LUT R25, R25, 0x1, RZ, 0xc0, !PT ;  /* 0x0000000119197812 */ /* 0x000fca00078ec0ff */
[----:B------:R-:W-:Y:S01]  /*0920*/  IMAD R26, R25, 0xf0, R26 ;  /* 0x000000f0191a7824 */ /* 0x000fe200078e021a */
[----:B------:R-:W-:-:S04]  /*0930*/  IADD3 R25, R27, 0x12, RZ ;  /* 0x000000121b197810 */ /* 0x000fc80007ffe0ff */
[--C-:B------:R-:W-:Y:S02]  /*0940*/  SHF.R.U32.HI R28, RZ, 0x1, R25.reuse ;  /* 0x00000001ff1c7819 */ /* 0x100fe40000011619 */
[----:B------:R-:W-:Y:S02]  /*0950*/  SHF.R.U32.HI R25, RZ, 0x2, R25 ;  /* 0x00000002ff197819 */ /* 0x000fe40000011619 */
[----:B------:R-:W-:-:S05]  /*0960*/  LOP3.LUT R28, R28, 0x1, RZ, 0xc0, !PT ;  /* 0x000000011c1c7812 */ /* 0x000fca00078ec0ff */
[----:B------:R-:W-:Y:S02]  /*0970*/  IMAD R28, R28, 0xf0, R25 ;  /* 0x000000f01c1c7824 */ /* 0x000fe400078e0219 */
[----:B------:R-:W-:Y:S02]  /*0980*/  IMAD R25, R36, 0x18, R23 ;  /* 0x0000001824197824 */ /* 0x000fe400078e0217 */
[----:B0-----:R-:W-:Y:S01]  /*0990*/  FADD.FTZ R36, RZ, R21 ;  /* 0x00000015ff247221 */ /* 0x001fe20000010000 */
[----:B------:R-:W-:Y:S01]  /*09a0*/  FADD.FTZ R21, RZ, R20 ;  /* 0x00000014ff157221 */ /* 0x000fe20000010000 */
[----:B------:R-:W-:Y:S01]  /*09b0*/  IADD3 R20, R27, 0x14, RZ ;  /* 0x000000141b147810 */ /* 0x000fe20007ffe0ff */
[----:B------:R-:W-:Y:S01]  /*09c0*/  IMAD R28, R28, 0x18, R23 ;  /* 0x000000181c1c7824 */ /* 0x000fe200078e0217 */
[----:B------:R-:W-:Y:S01]  /*09d0*/  IADD3 R25, R22, R25, RZ ;  /* 0x0000001916197210 */ /* 0x000fe20007ffe0ff */
[----:B-1----:R-:W-:Y:S01]  /*09e0*/  FADD.FTZ R21, R21, R18 ;  /* 0x0000001215157221 */ /* 0x002fe20000010000 */
[----:B------:R-:W-:Y:S01]  /*09f0*/  FADD.FTZ R36, R36, R19 ;  /* 0x0000001324247221 */ /* 0x000fe20000010000 */
[----:B------:R-:W-:-:S02]  /*0a00*/  SHF.R.U32.HI R29, RZ, 0x1, R20 ;  /* 0x00000001ff1d7819 */ /* 0x000fc40000011614 */
[----:B------:R0:W1:Y:S01]  /*0a10*/  LDS.64 R18, [R25] ;  /* 0x0000000019127984 */ /* 0x0000620000000a00 */
[----:B------:R-:W-:Y:S02]  /*0a20*/  SHF.R.U32.HI R31, RZ, 0x2, R20 ;  /* 0x00000002ff1f7819 */ /* 0x000fe40000011614 */
[----:B------:R-:W-:Y:S01]  /*0a30*/  LOP3.LUT R20, R29, 0x1, RZ, 0xc0, !PT ;  /* 0x000000011d147812 */ /* 0x000fe200078ec0ff */
[----:B------:R-:W-:Y:S02]  /*0a40*/  IMAD R29, R34, 0x18, R23 ;  /* 0x00000018221d7824 */ /* 0x000fe400078e0217 */
[----:B--2---:R-:W-:Y:S01]  /*0a50*/  FADD.FTZ R21, R21, R16 ;  /* 0x0000001015157221 */ /* 0x004fe20000010000 */
[----:B------:R-:W-:Y:S02]  /*0a60*/  FADD.FTZ R36, R36, R17 ;  /* 0x0000001124247221 */ /* 0x000fe40000010000 */
[----:B------:R-:W-:Y:S01]  /*0a70*/  IADD3 R29, R22, R29, RZ ;  /* 0x0000001d161d7210 */ /* 0x000fe20007ffe0ff */
[----:B------:R-:W-:Y:S01]  /*0a80*/  IMAD R20, R20, 0xf0, R31 ;  /* 0x000000f014147824 */ /* 0x000fe200078e021f */
[----:B0-----:R-:W-:-:S03]  /*0a90*/  IADD3 R25, R27, 0x16, RZ ;  /* 0x000000161b197810 */ /* 0x001fc60007ffe0ff */
[----:B------:R0:W2:Y:S01]  /*0aa0*/  LDS.64 R16, [R29] ;  /* 0x000000001d107984 */ /* 0x0000a20000000a00 */
[--C-:B------:R-:W-:Y:S02]  /*0ab0*/  SHF.R.U32.HI R31, RZ, 0x1, R25.reuse ;  /* 0x00000001ff1f7819 */ /* 0x100fe40000011619 */
[----:B------:R-:W-:Y:S01]  /*0ac0*/  SHF.R.U32.HI R34, RZ, 0x2, R25 ;  /* 0x00000002ff227819 */ /* 0x000fe20000011619 */
[----:B------:R-:W-:Y:S01]  /*0ad0*/  IMAD R25, R32, 0x18, R23 ;  /* 0x0000001820197824 */ /* 0x000fe200078e0217 */
[----:B------:R-:W-:Y:S02]  /*0ae0*/  LOP3.LUT R31, R31, 0x1, RZ, 0xc0, !PT ;  /* 0x000000011f1f7812 */ /* 0x000fe400078ec0ff */
[----:B0-----:R-:W-:Y:S02]  /*0af0*/  IADD3 R29, R27, 0x18, RZ ;  /* 0x000000181b1d7810 */ /* 0x001fe40007ffe0ff */
[----:B------:R-:W-:Y:S01]  /*0b00*/  IADD3 R25, R22, R25, RZ ;  /* 0x0000001916197210 */ /* 0x000fe20007ffe0ff */
[----:B------:R-:W-:Y:S01]  /*0b10*/  IMAD R32, R31, 0xf0, R34 ;  /* 0x000000f01f207824 */ /* 0x000fe200078e0222 */
[----:B------:R-:W-:-:S02]  /*0b20*/  SHF.R.U32.HI R31, RZ, 0x1, R29 ;  /* 0x00000001ff1f7819 */ /* 0x000fc4000001161d */
[----:B------:R-:W-:Y:S01]  /*0b30*/  SHF.R.U32.HI R34, RZ, 0x2, R29 ;  /* 0x00000002ff227819 */ /* 0x000fe2000001161d */
[--C-:B------:R-:W-:Y:S01]  /*0b40*/  IMAD R29, R24, 0x18, R23.reuse ;  /* 0x00000018181d7824 */ /* 0x100fe200078e0217 */
[----:B------:R-:W-:Y:S01]  /*0b50*/  LOP3.LUT R31, R31, 0x1, RZ, 0xc0, !PT ;  /* 0x000000011f1f7812 */ /* 0x000fe200078ec0ff */
[----:B------:R-:W-:-:S03]  /*0b60*/  IMAD R37, R32, 0x18, R23 ;  /* 0x0000001820257824 */ /* 0x000fc600078e0217 */
[----:B------:R-:W-:Y:S01]  /*0b70*/  IADD3 R24, R22, R29, RZ ;  /* 0x0000001d16187210 */ /* 0x000fe20007ffe0ff */
[----:B------:R-:W-:-:S04]  /*0b80*/  IMAD R34, R31, 0xf0, R34 ;  /* 0x000000f01f227824 */ /* 0x000fc800078e0222 */
[----:B------:R-:W-:Y:S02]  /*0b90*/  IMAD R31, R34, 0x18, R23 ;  /* 0x00000018221f7824 */ /* 0x000fe400078e0217 */
[----:B-1----:R-:W-:Y:S01]  /*0ba0*/  FADD.FTZ R21, R21, R18 ;  /* 0x0000001215157221 */ /* 0x002fe20000010000 */
[----:B------:R-:W-:Y:S02]  /*0bb0*/  FADD.FTZ R36, R36, R19 ;  /* 0x0000001324247221 */ /* 0x000fe40000010000 */
[----:B------:R-:W0:Y:S04]  /*0bc0*/  LDS.64 R18, [R25] ;  /* 0x0000000019127984 */ /* 0x000e280000000a00 */
[----:B------:R-:W1:Y:S01]  /*0bd0*/  LDS.64 R24, [R24] ;  /* 0x0000000018187984 */ /* 0x000e620000000a00 */
[----:B--2---:R-:W-:Y:S01]  /*0be0*/  FADD.FTZ R21, R21, R16 ;  /* 0x0000001015157221 */ /* 0x004fe20000010000 */
[C---:B------:R-:W-:Y:S01]  /*0bf0*/  IADD3 R16, R27.reuse, 0x1a, RZ ;  /* 0x0000001a1b107810 */ /* 0x040fe20007ffe0ff */
[----:B------:R-:W-:Y:S01]  /*0c00*/  FADD.FTZ R36, R36, R17 ;  /* 0x0000001124247221 */ /* 0x000fe20000010000 */
[----:B------:R-:W-:-:S02]  /*0c10*/  IADD3 R27, R27, 0x1c, RZ ;  /* 0x0000001c1b1b7810 */ /* 0x000fc40007ffe0ff */
[--C-:B------:R-:W-:Y:S02]  /*0c20*/  SHF.R.U32.HI R17, RZ, 0x1, R16.reuse ;  /* 0x00000001ff117819 */ /* 0x100fe40000011610 */
[----:B------:R-:W-:Y:S02]  /*0c30*/  SHF.R.U32.HI R29, RZ, 0x2, R16 ;  /* 0x00000002ff1d7819 */ /* 0x000fe40000011610 */
[----:B------:R-:W-:Y:S01]  /*0c40*/  LOP3.LUT R16, R17, 0x1, RZ, 0xc0, !PT ;  /* 0x0000000111107812 */ /* 0x000fe200078ec0ff */
[----:B------:R-:W-:-:S04]  /*0c50*/  IMAD R17, R30, 0x18, R23 ;  /* 0x000000181e117824 */ /* 0x000fc800078e0217 */
[----:B------:R-:W-:Y:S02]  /*0c60*/  IMAD.IADD R17, R22, 0x1, R17 ;  /* 0x0000000116117824 */ /* 0x000fe400078e0211 */
[----:B------:R-:W-:Y:S02]  /*0c70*/  IMAD R30, R16, 0xf0, R29 ;  /* 0x000000f0101e7824 */ /* 0x000fe400078e021d */
[--C-:B------:R-:W-:Y:S01]  /*0c80*/  IMAD R29, R20, 0x18, R23.reuse ;  /* 0x00000018141d7824 */ /* 0x100fe200078e0217 */
[----:B------:R-:W-:Y:S01]  /*0c90*/  IADD3 R20, R22, R28, RZ ;  /* 0x0000001c16147210 */ /* 0x000fe20007ffe0ff */
[----:B------:R-:W2:Y:S01]  /*0ca0*/  LDS.64 R16, [R17] ;  /* 0x0000000011107984 */ /* 0x000ea20000000a00 */
[----:B------:R-:W-:Y:S02]  /*0cb0*/  IMAD R30, R30, 0x18, R23 ;  /* 0x000000181e1e7824 */ /* 0x000fe400078e0217 */
[----:B------:R-:W-:-:S03]  /*0cc0*/  IADD3 R32, R22, R29, RZ ;  /* 0x0000001d16207210 */ /* 0x000fc60007ffe0ff */
[----:B------:R-:W-:Y:S01]  /*0cd0*/  IADD3 R29, R22, R30, RZ ;  /* 0x0000001e161d7210 */ /* 0x000fe20007ffe0ff */
[----:B0-----:R-:W-:Y:S01]  /*0ce0*/  FADD.FTZ R21, R21, R18 ;  /* 0x0000001215157221 */ /* 0x001fe20000010000 */
[----:B------:R-:W-:Y:S01]  /*0cf0*/  SHF.R.U32.HI R18, RZ, 0x1, R27 ;  /* 0x00000001ff127819 */ /* 0x000fe2000001161b */
[----:B------:R-:W-:Y:S01]  /*0d00*/  FADD.FTZ R36, R36, R19 ;  /* 0x0000001324247221 */ /* 0x000fe20000010000 */
[----:B------:R-:W-:Y:S01]  /*0d10*/  SHF.R.U32.HI R27, RZ, 0x2, R27 ;  /* 0x00000002ff1b7819 */ /* 0x000fe2000001161b */
[----:B-1----:R-:W-:Y:S01]  /*0d20*/  FADD.FTZ R28, R21, R24 ;  /* 0x00000018151c7221 */ /* 0x002fe20000010000 */
[----:B------:R-:W-:Y:S01]  /*0d30*/  LOP3.LUT R18, R18, 0x1, RZ, 0xc0, !PT ;  /* 0x0000000112127812 */ /* 0x000fe200078ec0ff */
[----:B------:R-:W-:Y:S01]  /*0d40*/  LDS.64 R20, [R20] ;  /* 0x0000000014147984 */ /* 0x000fe20000000a00 */
[----:B------:R-:W-:Y:S01]  /*0d50*/  IADD3 R24, R22, R37, RZ ;  /* 0x0000002516187210 */ /* 0x000fe20007ffe0ff */
[----:B------:R-:W-:Y:S02]  /*0d60*/  FADD.FTZ R36, R36, R25 ;  /* 0x0000001924247221 */ /* 0x000fe40000010000 */
[----:B------:R-:W-:-:S02]  /*0d70*/  IMAD R18, R18, 0xf0, R27 ;  /* 0x000000f012127824 */ /* 0x000fc400078e021b */
[--C-:B------:R-:W-:Y:S01]  /*0d80*/  IMAD R27, R26, 0x18, R23.reuse ;  /* 0x000000181a1b7824 */ /* 0x100fe200078e0217 */
[----:B------:R-:W-:Y:S01]  /*0d90*/  IADD3 R26, R22, R31, RZ ;  /* 0x0000001f161a7210 */ /* 0x000fe20007ffe0ff */
[----:B------:R-:W-:Y:S01]  /*0da0*/  IMAD R23, R18, 0x18, R23 ;  /* 0x0000001812177824 */ /* 0x000fe200078e0217 */
[----:B------:R-:W-:Y:S02]  /*0db0*/  LDS.64 R24, [R24] ;  /* 0x0000000018187984 */ /* 0x000fe40000000a00 */
[C---:B------:R-:W-:Y:S02]  /*0dc0*/  IADD3 R18, R22.reuse, R27, RZ ;  /* 0x0000001b16127210 */ /* 0x040fe40007ffe0ff */
[----:B------:R-:W-:Y:S01]  /*0dd0*/  IADD3 R30, R22, R23, RZ ;  /* 0x00000017161e7210 */ /* 0x000fe20007ffe0ff */
[----:B------:R-:W-:Y:S04]  /*0de0*/  LDS.64 R26, [R26] ;  /* 0x000000001a1a7984 */ /* 0x000fe80000000a00 */
[----:B------:R-:W0:Y:S04]  /*0df0*/  LDS.64 R18, [R18] ;  /* 0x0000000012127984 */ /* 0x000e280000000a00 */
[----:B------:R-:W1:Y:S01]  /*0e00*/  LDS.64 R22, [R32] ;  /* 0x0000000020167984 */ /* 0x000e620000000a00 */
[----:B--2---:R-:W-:-:S03]  /*0e10*/  FADD.FTZ R37, R28, R16 ;  /* 0x000000101c257221 */ /* 0x004fc60000010000 */
[----:B------:R-:W-:Y:S01]  /*0e20*/  LDS.64 R30, [R30] ;  /* 0x000000001e1e7984 */ /* 0x000fe20000000a00 */
[----:B------:R-:W-:-:S03]  /*0e30*/  FADD.FTZ R36, R36, R17 ;  /* 0x0000001124247221 */ /* 0x000fc60000010000 */
[----:B------:R-:W2:Y:S01]  /*0e40*/  LDS.64 R28, [R29] ;  /* 0x000000001d1c7984 */ /* 0x000ea20000000a00 */
[----:B0-----:R-:W-:Y:S01]  /*0e50*/  FADD.FTZ R37, R37, R18 ;  /* 0x0000001225257221 */ /* 0x001fe20000010000 */
[----:B------:R-:W-:-:S03]  /*0e60*/  FADD.FTZ R36, R36, R19 ;  /* 0x0000001324247221 */ /* 0x000fc60000010000 */
[----:B------:R-:W-:Y:S01]  /*0e70*/  FADD.FTZ R37, R37, R20 ;  /* 0x0000001425257221 */ /* 0x000fe20000010000 */
[----:B------:R-:W-:-:S03]  /*0e80*/  FADD.FTZ R36, R36, R21 ;  /* 0x0000001524247221 */ /* 0x000fc60000010000 */
[----:B-1----:R-:W-:Y:S01]  /*0e90*/  FADD.FTZ R37, R37, R22 ;  /* 0x0000001625257221 */ /* 0x002fe20000010000 */
[----:B------:R-:W-:-:S03]  /*0ea0*/  FADD.FTZ R36, R36, R23 ;  /* 0x0000001724247221 */ /* 0x000fc60000010000 */
[----:B------:R-:W-:Y:S01]  /*0eb0*/  FADD.FTZ R37, R37, R24 ;  /* 0x0000001825257221 */ /* 0x000fe20000010000 */
[----:B------:R-:W-:-:S03]  /*0ec0*/  FADD.FTZ R36, R36, R25 ;  /* 0x0000001924247221 */ /* 0x000fc60000010000 */
[----:B------:R-:W-:Y:S01]  /*0ed0*/  FADD.FTZ R37, R37, R26 ;  /* 0x0000001a25257221 */ /* 0x000fe20000010000 */
[----:B------:R-:W-:-:S03]  /*0ee0*/  FADD.FTZ R36, R36, R27 ;  /* 0x0000001b24247221 */ /* 0x000fc60000010000 */
[----:B--2---:R-:W-:Y:S01]  /*0ef0*/  FADD.FTZ R37, R37, R28 ;  /* 0x0000001c25257221 */ /* 0x004fe20000010000 */
[----:B------:R-:W-:-:S03]  /*0f00*/  FADD.FTZ R36, R36, R29 ;  /* 0x0000001d24247221 */ /* 0x000fc60000010000 */
[----:B------:R-:W-:Y:S01]  /*0f10*/  FADD.FTZ R30, R37, R30 ;  /* 0x0000001e251e7221 */ /* 0x000fe20000010000 */
[----:B------:R-:W-:-:S07]  /*0f20*/  FADD.FTZ R31, R36, R31 ;  /* 0x0000001f241f7221 */ /* 0x000fce0000010000 */
.L_x_1403:
[----:B------:R-:W-:Y:S05]  /*0f30*/  BSYNC B0 ;  /* 0x0000000000007941 */ /* 0x000fea0003800000 */
.L_x_1402:
[----:B0-----:R-:W0:Y:S01]  /*0f40*/  SHFL.BFLY PT, R17, R30, 0x1, 0x1f ;  /* 0x0c201f001e117f89 */ /* 0x001e2200000e0000 */
[C---:B------:R-:W-:Y:S01]  /*0f50*/  LOP3.LUT P1, RZ, R2.reuse, 0xffffffc1, RZ, 0xc0, !PT ;  /* 0xffffffc102ff7812 */ /* 0x040fe2000782c0ff */
[----:B------:R-:W-:Y:S01]  /*0f60*/  BSSY B0, `(.L_x_1404) ;  /* 0x0000011000007945 */ /* 0x000fe20003800000 */
[C---:B------:R-:W-:Y:S01]  /*0f70*/  ISETP.NE.AND P2, PT, R2.reuse, RZ, PT ;  /* 0x000000ff0200720c */ /* 0x040fe20003f45270 */
[----:B------:R-:W1:Y:S01]  /*0f80*/  SHFL.BFLY PT, R18, R31, 0x1, 0x1f ;  /* 0x0c201f001f127f89 */ /* 0x000e6200000e0000 */
[----:B------:R-:W-:Y:S01]  /*0f90*/  ISETP.GT.U32.AND P0, PT, R2, 0xff, PT ;  /* 0x000000ff0200780c */ /* 0x000fe20003f04070 */
[----:B0-----:R-:W-:Y:S01]  /*0fa0*/  FADD.FTZ R16, R17, R30 ;  /* 0x0000001e11107221 */ /* 0x001fe20000010000 */
[----:B-1----:R-:W-:-:S07]  /*0fb0*/  FADD.FTZ R17, R18, R31 ;  /* 0x0000001f12117221 */ /* 0x002fce0000010000 */
[----:B------:R-:W-:Y:S05]  /*0fc0*/  @P1 BRA `(.L_x_1405) ;  /* 0x0000000000281947 */ /* 0x000fea0003800000 */
[----:B------:R-:W0:Y:S01]  /*0fd0*/  LDC R23, c[0x0][0x10] ;  /* 0x00000400ff177b82 */ /* 0x000e220000000800 */
[----:B------:R-:W-:Y:S02]  /*0fe0*/  SHF.R.U32.HI R22, RZ, 0x1, R2 ;  /* 0x00000001ff167819 */ /* 0x000fe40000011602 */
[----:B------:R-:W-:-:S04]  /*0ff0*/  LOP3.LUT R21, R4, 0xff, RZ, 0xc0, !PT ;  /* 0x000000ff04157812 */ /* 0x000fc800078ec0ff */
[----:B------:R-:W-:Y:S01]  /*1000*/  PRMT R21, R22, 0x2104, R21 ;  /* 0x0000210416157816 */ /* 0x000fe20000000015 */
[----:B------:R-:W1:Y:S01]  /*1010*/  LDC.64 R18, c[0x0][0x248] ;  /* 0x00009200ff127b82 */ /* 0x000e620000000a00 */
[----:B0-----:R-:W-:-:S05]  /*1020*/  IMAD R20, R23, UR4, R0 ;  /* 0x0000000417147c24 */ /* 0x001fca000f8e0200 */
[----:B------:R-:W-:-:S04]  /*1030*/  LEA R20, R20, R21, 0xd ;  /* 0x0000001514147211 */ /* 0x000fc800078e68ff */
[----:B------:R-:W-:-:S05]  /*1040*/  SHF.L.U32 R21, R20, 0x1, RZ ;  /* 0x0000000114157819 */ /* 0x000fca00000006ff */
[----:B-1----:R-:W-:-:S05]  /*1050*/  IMAD.WIDE.U32 R18, R21, 0x4, R18 ;  /* 0x0000000415127825 */ /* 0x002fca00078e0012 */
[----:B------:R0:W-:Y:S02]  /*1060*/  STG.E.64 desc[UR8][R18.64], R16 ;  /* 0x0000001012007986 */ /* 0x0001e4000c101b08 */
.L_x_1405:
[----:B------:R-:W-:Y:S05]  /*1070*/  BSYNC B0 ;  /* 0x0000000000007941 */ /* 0x000fea0003800000 */
.L_x_1404:
[----:B------:R-:W-:Y:S01]  /*1080*/  BAR.SYNC.DEFER_BLOCKING 0x0 ;  /* 0x0000000000007b1d */ /* 0x000fe20000010000 */
[----:B------:R-:W-:-:S05]  /*1090*/  CS2R R28, SRZ ;  /* 0x00000000001c7805 */ /* 0x000fca000001ff00 */
        /* <DEDUP_REMOVED lines=10> */
.L_x_1407:
[----:B------:R-:W2:Y:S04]  /*1140*/  LD.E.STRONG.GPU R18, desc[UR8][R16.64] ;  /* 0x0000000810127980 */ /* 0x000ea8000c10f900 */
[----:B--2---:R-:W-:Y:S01]  /*1150*/  CCTL.IVALL ;  /* 0x00000000ff00798f */ /* 0x004fe20002000000 */
[----:B------:R-:W-:Y:S05]  /*1160*/  YIELD ;  /* 0x0000000000007946 */ /* 0x000fea0003800000 */
[----:B-----5:R-:W-:-:S04]  /*1170*/  LOP3.LUT R18, R18, R19, RZ, 0x3c, !PT ;  /* 0x0000001312127212 */ /* 0x020fc800078e3cff */
[----:B------:R-:W-:-:S13]  /*1180*/  ISETP.GT.AND P1, PT, R18, -0x1, PT ;  /* 0xffffffff1200780c */ /* 0x000fda0003f24270 */
[----:B------:R-:W-:Y:S05]  /*1190*/  @P1 BRA `(.L_x_1407) ;  /* 0xfffffffc00e81947 */ /* 0x000fea000383ffff */
.L_x_1406:
[----:B------:R-:W-:Y:S05]  /*11a0*/  WARPSYNC.ALL ;  /* 0x0000000000007948 */ /* 0x000fea0003800000 */
[----:B------:R-:W-:Y:S06]  /*11b0*/  BAR.SYNC.DEFER_BLOCKING 0x0 ;  /* 0x0000000000007b1d */ /* 0x000fec0000010000 */
[----:B------:R-:W-:Y:S04]  /*11c0*/  BSSY B0, `(.L_x_1408) ;  /* 0x00000aa000007945 */ /* 0x000fe80003800000 */
[----:B------:R-:W-:Y:S05]  /*11d0*/  @P0 BRA `(.L_x_1409) ;  /* 0x0000000800a00947 */ /* 0x000fea0003800000 */
[----:B0-----:R-:W0:Y:S01]  /*11e0*/  LDC R19, c[0x0][0x10] ;  /* 0x00000400ff137b82 */ /* 0x001e220000000800 */
[----:B------:R-:W-:-:S05]  /*11f0*/  IMAD.SHL.U32 R17, R2, 0x20, RZ ;  /* 0x0000002002117824 */ /* 0x000fca00078e00ff */
[----:B------:R-:W-:Y:S02]  /*1200*/  LOP3.LUT R17, R17, 0x7fffff00, RZ, 0xc0, !PT ;  /* 0x7fffff0011117812 */ /* 0x000fe400078ec0ff */
[----:B------:R-:W1:Y:S01]  /*1210*/  LDC.64 R36, c[0x0][0x248] ;  /* 0x00009200ff247b82 */ /* 0x000e620000000a00 */
[----:B0-----:R-:W-:Y:S01]  /*1220*/  IMAD R16, R19, UR4, R0 ;  /* 0x0000000413107c24 */ /* 0x001fe2000f8e0200 */
[----:B------:R-:W-:-:S04]  /*1230*/  LOP3.LUT R19, R2, 0x7, RZ, 0xc0, !PT ;  /* 0x0000000702137812 */ /* 0x000fc800078ec0ff */
[----:B------:R-:W-:-:S04]  /*1240*/  LEA R16, R16, R17, 0xd ;  /* 0x0000001110107211 */ /* 0x000fc800078e68ff */
[----:B------:R-:W-:-:S04]  /*1250*/  IADD3 R16, R16, R19, RZ ;  /* 0x0000001310107210 */ /* 0x000fc80007ffe0ff */
[----:B------:R-:W-:-:S04]  /*1260*/  SHF.L.U32 R30, R16, 0x1, RZ ;  /* 0x00000001101e7819 */ /* 0x000fc800000006ff */
[C---:B------:R-:W-:Y:S01]  /*1270*/  IADD3 R19, R30.reuse, 0x10, RZ ;  /* 0x000000101e137810 */ /* 0x040fe20007ffe0ff */
[C---:B-1----:R-:W-:Y:S01]  /*1280*/  IMAD.WIDE.U32 R16, R30.reuse, 0x4, R36 ;  /* 0x000000041e107825 */ /* 0x042fe200078e0024 */
[----:B------:R-:W-:-:S03]  /*1290*/  IADD3 R21, R30, 0x20, RZ ;  /* 0x000000201e157810 */ /* 0x000fc60007ffe0ff */
[--C-:B------:R-:W-:Y:S02]  /*12a0*/  IMAD.WIDE.U32 R18, R19, 0x4, R36.reuse ;  /* 0x0000000413127825 */ /* 0x100fe400078e0024 */
[----:B------:R-:W2:Y:S01]  /*12b0*/  LDG.E.64 R16, desc[UR8][R16.64] ;  /* 0x0000000810107981 */ /* 0x000ea2000c1e1b00 */
[C---:B------:R-:W-:Y:S01]  /*12c0*/  IADD3 R23, R30.reuse, 0x30, RZ ;  /* 0x000000301e177810 */ /* 0x040fe20007ffe0ff */
[--C-:B------:R-:W-:Y:S01]  /*12d0*/  IMAD.WIDE.U32 R20, R21, 0x4, R36.reuse ;  /* 0x0000000415147825 */ /* 0x100fe200078e0024 */
[C---:B------:R-:W-:Y:S01]  /*12e0*/  IADD3 R25, R30.reuse, 0x40, RZ ;  /* 0x000000401e197810 */ /* 0x040fe20007ffe0ff */
[----:B------:R-:W3:Y:S01]  /*12f0*/  LDG.E.64 R18, desc[UR8][R18.64] ;  /* 0x0000000812127981 */ /* 0x000ee2000c1e1b00 */
[----:B------:R-:W-:Y:S01]  /*1300*/  IADD3 R27, R30, 0x50, RZ ;  /* 0x000000501e1b7810 */ /* 0x000fe20007ffe0ff */
[--C-:B------:R-:W-:Y:S02]  /*1310*/  IMAD.WIDE.U32 R22, R23, 0x4, R36.reuse ;  /* 0x0000000417167825 */ /* 0x100fe400078e0024 */
[----:B------:R-:W4:Y:S02]  /*1320*/  LDG.E.64 R20, desc[UR8][R20.64] ;  /* 0x0000000814147981 */ /* 0x000f24000c1e1b00 */
[----:B------:R-:W-:-:S02]  /*1330*/  IMAD.WIDE.U32 R24, R25, 0x4, R36 ;  /* 0x0000000419187825 */ /* 0x000fc400078e0024 */
[----:B------:R-:W4:Y:S01]  /*1340*/  LDG.E.64 R22, desc[UR8][R22.64] ;  /* 0x0000000816167981 */ /* 0x000f22000c1e1b00 */
[C---:B------:R-:W-:Y:S01]  /*1350*/  IADD3 R29, R30.reuse, 0x60, RZ ;  /* 0x000000601e1d7810 */ /* 0x040fe20007ffe0ff */
[--C-:B------:R-:W-:Y:S02]  /*1360*/  IMAD.WIDE.U32 R26, R27, 0x4, R36.reuse ;  /* 0x000000041b1a7825 */ /* 0x100fe400078e0024 */
[----:B------:R-:W4:Y:S02]  /*1370*/  LDG.E.64 R24, desc[UR8][R24.64] ;  /* 0x0000000818187981 */ /* 0x000f24000c1e1b00 */
[----:B------:R-:W-:Y:S02]  /*1380*/  IMAD.WIDE.U32 R28, R29, 0x4, R36 ;  /* 0x000000041d1c7825 */ /* 0x000fe400078e0024 */
[----:B------:R-:W4:Y:S04]  /*1390*/  LDG.E.64 R26, desc[UR8][R26.64] ;  /* 0x000000081a1a7981 */ /* 0x000f28000c1e1b00 */
[----:B------:R-:W4:Y:S01]  /*13a0*/  LDG.E.64 R28, desc[UR8][R28.64] ;  /* 0x000000081c1c7981 */ /* 0x000f22000c1e1b00 */
[----:B--2---:R-:W-:Y:S01]  /*13b0*/  FADD.FTZ R31, RZ, R16 ;  /* 0x00000010ff1f7221 */ /* 0x004fe20000010000 */
[----:B------:R-:W-:Y:S01]  /*13c0*/  FADD.FTZ R16, RZ, R17 ;  /* 0x00000011ff107221 */ /* 0x000fe20000010000 */
[----:B------:R-:W-:-:S02]  /*13d0*/  IADD3 R17, R30, 0x70, RZ ;  /* 0x000000701e117810 */ /* 0x000fc40007ffe0ff */
[----:B---3--:R-:W-:Y:S01]  /*13e0*/  FADD.FTZ R31, R18, R31 ;  /* 0x0000001f121f7221 */ /* 0x008fe20000010000 */
[----:B------:R-:W-:Y:S01]  /*13f0*/  FADD.FTZ R16, R19, R16 ;  /* 0x0000001013107221 */ /* 0x000fe20000010000 */
[----:B------:R-:W-:Y:S02]  /*1400*/  VIADD R19, R30, 0x80 ;  /* 0x000000801e137836 */ /* 0x000fe40000000000 */
[----:B----4-:R-:W-:Y:S01]  /*1410*/  FADD.FTZ R31, R20, R31 ;  /* 0x0000001f141f7221 */ /* 0x010fe20000010000 */
[----:B------:R-:W-:Y:S01]  /*1420*/  FADD.FTZ R16, R21, R16 ;  /* 0x0000001015107221 */ /* 0x000fe20000010000 */
[----:B------:R-:W-:-:S04]  /*1430*/  IMAD.WIDE.U32 R18, R19, 0x4, R36 ;  /* 0x0000000413127825 */ /* 0x000fc800078e0024 */
[----:B------:R-:W-:Y:S01]  /*1440*/  FADD.FTZ R31, R22, R31 ;  /* 0x0000001f161f7221 */ /* 0x000fe20000010000 */
[----:B------:R-:W-:Y:S01]  /*1450*/  FADD.FTZ R16, R23, R16 ;  /* 0x0000001017107221 */ /* 0x000fe20000010000 */
[C---:B------:R-:W-:Y:S01]  /*1460*/  IADD3 R23, R30.reuse, 0x90, RZ ;  /* 0x000000901e177810 */ /* 0x040fe20007ffe0ff */
[----:B------:R-:W2:Y:S02]  /*1470*/  LDG.E.64 R18, desc[UR8][R18.64] ;  /* 0x0000000812127981 */ /* 0x000ea4000c1e1b00 */
[----:B------:R-:W-:Y:S01]  /*1480*/  FADD.FTZ R20, R25, R16 ;  /* 0x0000001019147221 */ /* 0x000fe20000010000 */
[----:B------:R-:W-:Y:S01]  /*1490*/  IMAD.WIDE.U32 R16, R17, 0x4, R36 ;  /* 0x0000000411107825 */ /* 0x000fe200078e0024 */
[----:B------:R-:W-:-:S03]  /*14a0*/  IADD3 R25, R30, 0xa0, RZ ;  /* 0x000000a01e197810 */ /* 0x000fc60007ffe0ff */
[----:B------:R-:W-:Y:S01]  /*14b0*/  FADD.FTZ R31, R24, R31 ;  /* 0x0000001f181f7221 */ /* 0x000fe20000010000 */
[----:B------:R-:W-:Y:S01]  /*14c0*/  FADD.FTZ R20, R27, R20 ;  /* 0x000000141b147221 */ /* 0x000fe20000010000 */
[--C-:B------:R-:W-:Y:S01]  /*14d0*/  IMAD.WIDE.U32 R22, R23, 0x4, R36.reuse ;  /* 0x0000000417167825 */ /* 0x100fe200078e0024 */
[----:B------:R-:W3:Y:S01]  /*14e0*/  LDG.E.64 R16, desc[UR8][R16.64] ;  /* 0x0000000810107981 */ /* 0x000ee2000c1e1b00 */
[----:B------:R-:W-:Y:S02]  /*14f0*/  IADD3 R27, R30, 0xb0, RZ ;  /* 0x000000b01e1b7810 */ /* 0x000fe40007ffe0ff */
[----:B------:R-:W-:-:S04]  /*1500*/  IMAD.WIDE.U32 R24, R25, 0x4, R36 ;  /* 0x0000000419187825 */ /* 0x000fc800078e0024 */
[----:B------:R-:W-:Y:S01]  /*1510*/  FADD.FTZ R31, R26, R31 ;  /* 0x0000001f1a1f7221 */ /* 0x000fe20000010000 */
[----:B------:R-:W4:Y:S01]  /*1520*/  LDG.E.64 R22, desc[UR8][R22.64] ;  /* 0x0000000816167981 */ /* 0x000f22000c1e1b00 */
[----:B------:R-:W-:Y:S01]  /*1530*/  IADD3 R21, R30, 0xc0, RZ ;  /* 0x000000c01e157810 */ /* 0x000fe20007ffe0ff */
[----:B------:R-:W-:-:S04]  /*1540*/  IMAD.WIDE.U32 R26, R27, 0x4, R36 ;  /* 0x000000041b1a7825 */ /* 0x000fc800078e0024 */
[----:B------:R-:W-:Y:S01]  /*1550*/  FADD.FTZ R31, R28, R31 ;  /* 0x0000001f1c1f7221 */ /* 0x000fe20000010000 */
[----:B------:R-:W4:Y:S01]  /*1560*/  LDG.E.64 R24, desc[UR8][R24.64] ;  /* 0x0000000818187981 */ /* 0x000f22000c1e1b00 */
[----:B------:R-:W-:Y:S01]  /*1570*/  FADD.FTZ R28, R29, R20 ;  /* 0x000000141d1c7221 */ /* 0x000fe20000010000 */
[----:B------:R-:W-:Y:S02]  /*1580*/  IMAD.WIDE.U32 R20, R21, 0x4, R36 ;  /* 0x0000000415147825 */ /* 0x000fe400078e0024 */
[----:B------:R-:W4:Y:S04]  /*1590*/  LDG.E.64 R26, desc[UR8][R26.64] ;  /* 0x000000081a1a7981 */ /* 0x000f28000c1e1b00 */
[----:B------:R-:W4:Y:S01]  /*15a0*/  LDG.E.64 R20, desc[UR8][R20.64] ;  /* 0x0000000814147981 */ /* 0x000f22000c1e1b00 */
[----:B---3--:R-:W-:Y:S01]  /*15b0*/  FADD.FTZ R28, R17, R28 ;  /* 0x0000001c111c7221 */ /* 0x008fe20000010000 */
[----:B------:R-:W-:Y:S01]  /*15c0*/  IADD3 R17, R30, 0xd0, RZ ;  /* 0x000000d01e117810 */ /* 0x000fe20007ffe0ff */
[----:B------:R-:W-:-:S02]  /*15d0*/  FADD.FTZ R31, R16, R31 ;  /* 0x0000001f101f7221 */ /* 0x000fc40000010000 */
[----:B--2---:R-:W-:Y:S01]  /*15e0*/  FADD.FTZ R28, R19, R28 ;  /* 0x0000001c131c7221 */ /* 0x004fe20000010000 */
[----:B------:R-:W-:Y:S01]  /*15f0*/  IADD3 R19, R30, 0xe0, RZ ;  /* 0x000000e01e137810 */ /* 0x000fe20007ffe0ff */
[----:B------:R-:W-:-:S04]  /*1600*/  IMAD.WIDE.U32 R16, R17, 0x4, R36 ;  /* 0x0000000411107825 */ /* 0x000fc800078e0024 */
[----:B------:R-:W-:Y:S01]  /*1610*/  FADD.FTZ R31, R18, R31 ;  /* 0x0000001f121f7221 */ /* 0x000fe20000010000 */
[----:B----4-:R-:W-:Y:S01]  /*1620*/  FADD.FTZ R28, R23, R28 ;  /* 0x0000001c171c7221 */ /* 0x010fe20000010000 */
[----:B------:R-:W-:Y:S01]  /*1630*/  IADD3 R23, R30, 0xf0, RZ ;  /* 0x000000f01e177810 */ /* 0x000fe20007ffe0ff */
[----:B------:R-:W-:-:S04]  /*1640*/  IMAD.WIDE.U32 R18, R19, 0x4, R36 ;  /* 0x0000000413127825 */ /* 0x000fc800078e0024 */
[----:B------:R-:W-:Y:S01]  /*1650*/  FADD.FTZ R31, R22, R31 ;  /* 0x0000001f161f7221 */ /* 0x000fe20000010000 */
[----:B------:R-:W-:Y:S01]  /*1660*/  FADD.FTZ R28, R25, R28 ;  /* 0x0000001c191c7221 */ /* 0x000fe20000010000 */
[----:B------:R-:W2:Y:S01]  /*1670*/  LDG.E.64 R16, desc[UR8][R16.64] ;  /* 0x0000000810107981 */ /* 0x000ea2000c1e1b00 */
[----:B------:R-:W-:Y:S01]  /*1680*/  IADD3 R25, R30, 0x100, RZ ;  /* 0x000001001e197810 */ /* 0x000fe20007ffe0ff */
[----:B------:R-:W-:-:S04]  /*1690*/  IMAD.WIDE.U32 R22, R23, 0x4, R36 ;  /* 0x0000000417167825 */ /* 0x000fc800078e0024 */
[----:B------:R-:W-:Y:S01]  /*16a0*/  FADD.FTZ R31, R24, R31 ;  /* 0x0000001f181f7221 */ /* 0x000fe20000010000 */
[----:B------:R-:W3:Y:S01]  /*16b0*/  LDG.E.64 R18, desc[UR8][R18.64] ;  /* 0x0000000812127981 */ /* 0x000ee2000c1e1b00 */
[----:B------:R-:W-:Y:S01]  /*16c0*/  FADD.FTZ R28, R27, R28 ;  /* 0x0000001c1b1c7221 */ /* 0x000fe20000010000 */
[----:B------:R-:W-:Y:S01]  /*16d0*/  IMAD.WIDE.U32 R24, R25, 0x4, R36 ;  /* 0x0000000419187825 */ /* 0x000fe200078e0024 */
[----:B------:R-:W-:Y:S01]  /*16e0*/  IADD3 R27, R30, 0x110, RZ ;  /* 0x000001101e1b7810 */ /* 0x000fe20007ffe0ff */
[----:B------:R-:W4:Y:S02]  /*16f0*/  LDG.E.64 R22, desc[UR8][R22.64] ;  /* 0x0000000816167981 */ /* 0x000f24000c1e1b00 */
[----:B------:R-:W-:Y:S01]  /*1700*/  FADD.FTZ R28, R21, R28 ;  /* 0x0000001c151c7221 */ /* 0x000fe20000010000 */
[----:B------:R-:W-:Y:S01]  /*1710*/  FADD.FTZ R29, R26, R31 ;  /* 0x0000001f1a1d7221 */ /* 0x000fe20000010000 */
[----:B------:R-:W-:Y:S01]  /*1720*/  IADD3 R21, R30, 0x120, RZ ;  /* 0x000001201e157810 */ /* 0x000fe20007ffe0ff */
[----:B------:R-:W-:Y:S01]  /*1730*/  IMAD.WIDE.U32 R26, R27, 0x4, R36 ;  /* 0x000000041b1a7825 */ /* 0x000fe200078e0024 */
[----:B------:R-:W4:Y:S03]  /*1740*/  LDG.E.64 R24, desc[UR8][R24.64] ;  /* 0x0000000818187981 */ /* 0x000f26000c1e1b00 */
        /* <DEDUP_REMOVED lines=10> */
[----:B----4-:R-:W-:Y:S01]  /*17f0*/  FADD.FTZ R28, R23, R28 ;  /* 0x0000001c171c7221 */ /* 0x010fe20000010000 */
[----:B------:R-:W-:Y:S01]  /*1800*/  FADD.FTZ R29, R18, R29 ;  /* 0x0000001d121d7221 */ /* 0x000fe20000010000 */
[----:B------:R-:W-:Y:S01]  /*1810*/  IADD3 R23, R30, 0x150, RZ ;  /* 0x000001501e177810 */ /* 0x000fe20007ffe0ff */
[----:B------:R-:W-:-:S04]  /*1820*/  IMAD.WIDE.U32 R18, R19, 0x4, R36 ;  /* 0x0000000413127825 */ /* 0x000fc800078e0024 */
[----:B------:R-:W-:Y:S01]  /*1830*/  FADD.FTZ R28, R25, R28 ;  /* 0x0000001c191c7221 */ /* 0x000fe20000010000 */
[----:B------:R-:W2:Y:S01]  /*1840*/  LDG.E.64 R16, desc[UR8][R16.64] ;  /* 0x0000000810107981 */ /* 0x000ea2000c1e1b00 */
[----:B------:R-:W-:Y:S01]  /*1850*/  FADD.FTZ R29, R22, R29 ;  /* 0x0000001d161d7221 */ /* 0x000fe20000010000 */
[----:B------:R-:W-:Y:S01]  /*1860*/  IADD3 R25, R30, 0x160, RZ ;  /* 0x000001601e197810 */ /* 0x000fe20007ffe0ff */
[----:B------:R-:W-:Y:S01]  /*1870*/  IMAD.WIDE.U32 R22, R23, 0x4, R36 ;  /* 0x0000000417167825 */ /* 0x000fe200078e0024 */
[----:B------:R-:W3:Y:S03]  /*1880*/  LDG.E.64 R18, desc[UR8][R18.64] ;  /* 0x0000000812127981 */ /* 0x000ee6000c1e1b00 */
[----:B------:R-:W-:Y:S01]  /*1890*/  FADD.FTZ R29, R24, R29 ;  /* 0x0000001d181d7221 */ /* 0x000fe20000010000 */
        /* <DEDUP_REMOVED lines=14> */
[----:B------:R-:W-:Y:S01]  /*1980*/  FADD.FTZ R29, R16, R29 ;  /* 0x0000001d101d7221 */ /* 0x000fe20000010000 */
[----:B------:R-:W-:-:S02]  /*1990*/  IADD3 R17, R30, 0x190, RZ ;  /* 0x000001901e117810 */ /* 0x000fc40007ffe0ff */
[----:B---3--:R-:W-:Y:S01]  /*19a0*/  FADD.FTZ R28, R19, R28 ;  /* 0x0000001c131c7221 */ /* 0x008fe20000010000 */
[----:B------:R-:W-:Y:S01]  /*19b0*/  FADD.FTZ R29, R18, R29 ;  /* 0x0000001d121d7221 */ /* 0x000fe20000010000 */
[----:B------:R-:W-:Y:S01]  /*19c0*/  IADD3 R19, R30, 0x1a0, RZ ;  /* 0x000001a01e137810 */ /* 0x000fe20007ffe0ff */
[----:B------:R-:W-:-:S04]  /*19d0*/  IMAD.WIDE.U32 R16, R17, 0x4, R36 ;  /* 0x0000000411107825 */ /* 0x000fc800078e0024 */
[----:B----4-:R-:W-:Y:S01]  /*19e0*/  FADD.FTZ R28, R23, R28 ;  /* 0x0000001c171c7221 */ /* 0x010fe20000010000 */
[----:B------:R-:W-:Y:S01]  /*19f0*/  FADD.FTZ R29, R22, R29 ;  /* 0x0000001d161d7221 */ /* 0x000fe20000010000 */
[----:B------:R-:W-:Y:S01]  /*1a00*/  IMAD.WIDE.U32 R18, R19, 0x4, R36 ;  /* 0x0000000413127825 */ /* 0x000fe200078e0024 */
[----:B------:R-:W2:Y:S03]  /*1a10*/  LDG.E.64 R16, desc[UR8][R16.64] ;  /* 0x0000000810107981 */ /* 0x000ea6000c1e1b00 */
[----:B------:R-:W-:Y:S01]  /*1a20*/  FADD.FTZ R28, R25, R28 ;  /* 0x0000001c191c7221 */ /* 0x000fe20000010000 */
[----:B------:R-:W-:Y:S01]  /*1a30*/  IADD3 R25, R30, 0x1b0, RZ ;  /* 0x000001b01e197810 */ /* 0x000fe20007ffe0ff */
[----:B------:R-:W-:Y:S01]  /*1a40*/  FADD.FTZ R29, R24, R29 ;  /* 0x0000001d181d7221 */ /* 0x000fe20000010000 */
[----:B------:R-:W-:Y:S01]  /*1a50*/  IADD3 R23, R30, 0x1c0, RZ ;  /* 0x000001c01e177810 */ /* 0x000fe20007ffe0ff */
[----:B------:R-:W3:Y:S01]  /*1a60*/  LDG.E.64 R18, desc[UR8][R18.64] ;  /* 0x0000000812127981 */ /* 0x000ee2000c1e1b00 */
[----:B------:R-:W-:Y:S01]  /*1a70*/  FADD.FTZ R32, R27, R28 ;  /* 0x0000001c1b207221 */ /* 0x000fe20000010000 */
[----:B------:R-:W-:Y:S01]  /*1a80*/  FADD.FTZ R29, R26, R29 ;  /* 0x0000001d1a1d7221 */ /* 0x000fe20000010000 */
[----:B------:R-:W-:Y:S01]  /*1a90*/  IMAD.WIDE.U32 R24, R25, 0x4, R36 ;  /* 0x0000000419187825 */ /* 0x000fe200078e0024 */
[----:B------:R-:W-:-:S03]  /*1aa0*/  IADD3 R27, R30, 0x1d0, RZ ;  /* 0x000001d01e1b7810 */ /* 0x000fc60007ffe0ff */
[----:B------:R-:W-:Y:S01]  /*1ab0*/  FADD.FTZ R32, R21, R32 ;  /* 0x0000002015207221 */ /* 0x000fe20000010000 */
[----:B------:R-:W-:Y:S01]  /*1ac0*/  FADD.FTZ R31, R20, R29 ;  /* 0x0000001d141f7221 */ /* 0x000fe20000010000 */
[----:B------:R-:W-:Y:S01]  /*1ad0*/  IMAD.WIDE.U32 R22, R23, 0x4, R36 ;  /* 0x0000000417167825 */ /* 0x000fe200078e0024 */
[----:B------:R0:W4:Y:S01]  /*1ae0*/  LDG.E.64 R20, desc[UR8][R24.64] ;  /* 0x0000000818147981 */ /* 0x000122000c1e1b00 */
[----:B------:R-:W-:-:S04]  /*1af0*/  IADD3 R29, R30, 0x1f0, RZ ;  /* 0x000001f01e1d7810 */ /* 0x000fc80007ffe0ff */
[----:B------:R-:W4:Y:S01]  /*1b00*/  LDG.E.64 R22, desc[UR8][R22.64] ;  /* 0x0000000816167981 */ /* 0x000f22000c1e1b00 */
[----:B0-----:R-:W-:Y:S01]  /*1b10*/  IMAD.WIDE.U32 R24, R27, 0x4, R36 ;  /* 0x000000041b187825 */ /* 0x001fe200078e0024 */
[----:B------:R-:W-:-:S05]  /*1b20*/  IADD3 R27, R30, 0x1e0, RZ ;  /* 0x000001e01e1b7810 */ /* 0x000fca0007ffe0ff */
[--C-:B------:R-:W-:Y:S01]  /*1b30*/  IMAD.WIDE.U32 R26, R27, 0x4, R36.reuse ;  /* 0x000000041b1a7825 */ /* 0x100fe200078e0024 */
[----:B------:R-:W4:Y:S03]  /*1b40*/  LDG.E.64 R24, desc[UR8][R24.64] ;  /* 0x0000000818187981 */ /* 0x000f26000c1e1b00 */
[----:B------:R-:W-:Y:S02]  /*1b50*/  IMAD.WIDE.U32 R28, R29, 0x4, R36 ;  /* 0x000000041d1c7825 */ /* 0x000fe400078e0024 */
[----:B------:R-:W4:Y:S04]  /*1b60*/  LDG.E.64 R26, desc[UR8][R26.64] ;  /* 0x000000081a1a7981 */ /* 0x000f28000c1e1b00 */
[----:B------:R-:W4:Y:S01]  /*1b70*/  LDG.E.64 R28, desc[UR8][R28.64] ;  /* 0x000000081c1c7981 */ /* 0x000f22000c1e1b00 */
[----:B--2---:R-:W-:Y:S01]  /*1b80*/  FADD.FTZ R31, R16, R31 ;  /* 0x0000001f101f7221 */ /* 0x004fe20000010000 */
[----:B------:R-:W-:-:S03]  /*1b90*/  FADD.FTZ R32, R17, R32 ;  /* 0x0000002011207221 */ /* 0x000fc60000010000 */
[----:B---3--:R-:W-:Y:S01]  /*1ba0*/  FADD.FTZ R31, R18, R31 ;  /* 0x0000001f121f7221 */ /* 0x008fe20000010000 */
[----:B------:R-:W-:-:S03]  /*1bb0*/  FADD.FTZ R32, R19, R32 ;  /* 0x0000002013207221 */ /* 0x000fc60000010000 */
[----:B----4-:R-:W-:Y:S01]  /*1bc0*/  FADD.FTZ R31, R20, R31 ;  /* 0x0000001f141f7221 */ /* 0x010fe20000010000 */
        /* <DEDUP_REMOVED lines=9> */
.L_x_1409:
[----:B------:R-:W-:Y:S05]  /*1c60*/  BSYNC B0 ;  /* 0x0000000000007941 */ /* 0x000fea0003800000 */
.L_x_1408:
[----:B0-----:R-:W0:Y:S01]  /*1c70*/  SHFL.BFLY PT, R17, R28, 0x4, 0x1f ;  /* 0x0c801f001c117f89 */ /* 0x001e2200000e0000 */
[----:B------:R-:W1:Y:S01]  /*1c80*/  S2UR UR6, SR_CgaCtaId ;  /* 0x00000000000679c3 */ /* 0x000e620000008800 */
[----:B------:R-:W-:Y:S01]  /*1c90*/  LOP3.LUT P0, RZ, R2, 0xffffff07, RZ, 0xc0, !PT ;  /* 0xffffff0702ff7812 */ /* 0x000fe2000780c0ff */
[----:B------:R-:W-:Y:S01]  /*1ca0*/  UMOV UR5, 0x400 ;  /* 0x0000040000057882 */ /* 0x000fe20000000000 */
[----:B------:R-:W2:Y:S01]  /*1cb0*/  SHFL.BFLY PT, R16, R29, 0x4, 0x1f ;  /* 0x0c801f001d107f89 */ /* 0x000ea200000e0000 */
[----:B------:R-:W-:Y:S01]  /*1cc0*/  UIADD3 UR5, UR5, 0x2d00, URZ ;  /* 0x00002d0005057890 */ /* 0x000fe2000fffe03f */
[----:B------:R-:W-:Y:S01]  /*1cd0*/  BSSY B0, `(.L_x_1410) ;  /* 0x0000025000007945 */ /* 0x000fe20003800000 */
[----:B0-----:R-:W-:Y:S02]  /*1ce0*/  FADD.FTZ R17, R17, R28 ;  /* 0x0000001c11117221 */ /* 0x001fe40000010000 */
[----:B-1----:R-:W-:Y:S01]  /*1cf0*/  ULEA UR5, UR6, UR5, 0x18 ;  /* 0x0000000506057291 */ /* 0x002fe2000f8ec03f */
[----:B--2---:R-:W-:-:S02]  /*1d00*/  FADD.FTZ R18, R16, R29 ;  /* 0x0000001d10127221 */ /* 0x004fc40000010000 */
[----:B------:R-:W0:Y:S01]  /*1d10*/  SHFL.BFLY PT, R20, R17, 0x2, 0x1f ;  /* 0x0c401f0011147f89 */ /* 0x000e2200000e0000 */
[----:B------:R-:W-:Y:S02]  /*1d20*/  ULDC.64 UR6, c[0x0][0x240] ;  /* 0x0000900000067ab9 */ /* 0x000fe40000000a00 */
[----:B------:R-:W-:Y:S01]  /*1d30*/  ISETP.EQ.U32.AND P1, PT, RZ, UR6, PT ;  /* 0x00000006ff007c0c */ /* 0x000fe2000bf22070 */
[----:B------:R-:W1:Y:S01]  /*1d40*/  SHFL.BFLY PT, R19, R18, 0x2, 0x1f ;  /* 0x0c401f0012137f89 */ /* 0x000e6200000e0000 */
[----:B0-----:R-:W-:Y:S01]  /*1d50*/  FADD.FTZ R20, R17, R20 ;  /* 0x0000001411147221 */ /* 0x001fe20000010000 */
[----:B-1----:R-:W-:-:S04]  /*1d60*/  FADD.FTZ R19, R18, R19 ;  /* 0x0000001312137221 */ /* 0x002fc80000010000 */
[----:B------:R-:W0:Y:S01]  /*1d70*/  SHFL.BFLY PT, R21, R20, 0x1, 0x1f ;  /* 0x0c201f0014157f89 */ /* 0x000e2200000e0000 */
[----:B------:R-:W-:-:S03]  /*1d80*/  PRMT R18, R15, 0x7632, R18 ;  /* 0x000076320f127816 */ /* 0x000fc60000000012 */
[----:B------:R-:W1:Y:S01]  /*1d90*/  SHFL.BFLY PT, R22, R19, 0x1, 0x1f ;  /* 0x0c201f0013167f89 */ /* 0x000e6200000e0000 */
[--C-:B0-----:R-:W-:Y:S01]  /*1da0*/  FADD.FTZ R16, R20, R21.reuse ;  /* 0x0000001514107221 */ /* 0x101fe20000010000 */
[----:B------:R-:W-:Y:S02]  /*1db0*/  PRMT R21, R14, 0x7632, R21 ;  /* 0x000076320e157816 */ /* 0x000fe40000000015 */
[----:B------:R-:W-:Y:S01]  /*1dc0*/  PRMT R20, R12, 0x7632, R20 ;  /* 0x000076320c147816 */ /* 0x000fe20000000014 */
[----:B------:R-:W-:Y:S01]  /*1dd0*/  @!P0 FMUL.FTZ R16, R16, 3.2552085031056776643e-05 ;  /* 0x3808888910108820 */ /* 0x000fe20000410000 */
[----:B-1----:R-:W-:Y:S01]  /*1de0*/  FADD.FTZ R22, R19, R22 ;  /* 0x0000001613167221 */ /* 0x002fe20000010000 */
[----:B------:R-:W-:Y:S02]  /*1df0*/  PRMT R19, R13, 0x7632, R19 ;  /* 0x000076320d137816 */ /* 0x000fe40000000013 */
[----:B------:R-:W-:-:S04]  /*1e00*/  @!P0 FMUL.FTZ R17, R16, R16 ;  /* 0x0000001010118220 */ /* 0x000fc80000410000 */
[----:B------:R-:W-:Y:S01]  /*1e10*/  @!P0 FFMA.FTZ R17, R22, 3.2552085031056776643e-05, -R17 ;  /* 0x3808888916118823 */ /* 0x000fe20000010811 */
[----:B------:R-:W-:-:S04]  /*1e20*/  @!P0 LOP3.LUT R22, R2, 0xfffffff8, RZ, 0xc0, !PT ;  /* 0xfffffff802168812 */ /* 0x000fc800078ec0ff */
[----:B------:R-:W-:-:S05]  /*1e30*/  @!P0 FMNMX.FTZ R17, RZ, R17, !PT ;  /* 0x00000011ff118209 */ /* 0x000fca0007810000 */
[----:B------:R0:W-:Y:S01]  /*1e40*/  @!P0 STS.64 [R22+UR5], R16 ;  /* 0x0000001016008988 */ /* 0x0001e20008000a05 */
[----:B------:R-:W-:Y:S01]  /*1e50*/  BAR.SYNC.DEFER_BLOCKING 0x0 ;  /* 0x0000000000007b1d */ /* 0x000fe20000010000 */
[----:B------:R-:W-:-:S04]  /*1e60*/  LOP3.LUT P0, RZ, R4, 0xff, RZ, 0xc0, !PT ;  /* 0x000000ff04ff7812 */ /* 0x000fc8000780c0ff */
[----:B------:R-:W-:-:S04]  /*1e70*/  ISETP.GT.U32.OR P0, PT, R2, 0x1f, P0 ;  /* 0x0000001f0200780c */ /* 0x000fc80000704470 */
[----:B------:R-:W-:-:S13]  /*1e80*/  ISETP.EQ.OR.EX P0, PT, RZ, UR7, P0, P1 ;  /* 0x00000007ff007c0c */ /* 0x000fda0008702710 */
[----:B0-----:R-:W-:Y:S05]  /*1e90*/  @P0 BRA `(.L_x_1411) ;  /* 0x0000000000200947 */ /* 0x001fea0003800000 */
[----:B------:R-:W-:Y:S02]  /*1ea0*/  LEA R12, R2, UR5, 0x3 ;  /* 0x00000005020c7c11 */ /* 0x000fe4000f8e18ff */
[----:B------:R-:W-:Y:S02]  /*1eb0*/  SHF.R.S32.HI R14, RZ, 0x1f, R2 ;  /* 0x0000001fff0e7819 */ /* 0x000fe40000011402 */
[C---:B------:R-:W-:Y:S02]  /*1ec0*/  LEA R15, P0, R5.reuse, R2, 0x5 ;  /* 0x00000002050f7211 */ /* 0x040fe400078028ff */
[----:B------:R-:W0:Y:S02]  /*1ed0*/  LDS.64 R12, [R12] ;  /* 0x000000000c0c7984 */ /* 0x000e240000000a00 */
[----:B------:R-:W-:Y:S02]  /*1ee0*/  LEA.HI.X R16, R5, R14, R6, 0x5, P0 ;  /* 0x0000000e05107211 */ /* 0x000fe400000f2c06 */
[----:B------:R-:W-:-:S04]  /*1ef0*/  LEA R14, P0, R15, UR6, 0x3 ;  /* 0x000000060f0e7c11 */ /* 0x000fc8000f8018ff */
[----:B------:R-:W-:-:S05]  /*1f00*/  LEA.HI.X R15, R15, UR7, R16, 0x3, P0 ;  /* 0x000000070f0f7c11 */ /* 0x000fca00080f1c10 */
[----:B0-----:R0:W-:Y:S04]  /*1f10*/  STG.E.64 desc[UR8][R14.64], R12 ;  /* 0x0000000c0e007986 */ /* 0x0011e8000c101b08 */
.L_x_1411:
[----:B------:R-:W-:Y:S05]  /*1f20*/  BSYNC B0 ;  /* 0x0000000000007941 */ /* 0x000fea0003800000 */
.L_x_1410:
[----:B0-----:R-:W-:Y:S01]  /*1f30*/  IMAD.WIDE.U32 R12, R2, -0x77777777, RZ ;  /* 0x88888889020c7825 */ /* 0x001fe200078e00ff */
[----:B------:R-:W-:Y:S01]  /*1f40*/  SHF.L.U32 R22, R4, 0x2, RZ ;  /* 0x0000000204167819 */ /* 0x000fe200000006ff */
[----:B------:R-:W-:Y:S01]  /*1f50*/  ULDC.64 UR6, c[0x0][0x210] ;  /* 0x0000840000067ab9 */ /* 0x000fe20000000a00 */
[----:B------:R-:W-:Y:S01]  /*1f60*/  SHF.L.U32 R21, R21, 0x10, RZ ;  /* 0x0000001015157819 */ /* 0x000fe200000006ff */
[----:B------:R-:W-:Y:S01]  /*1f70*/  IMAD R25, R6, 0xf0000, RZ ;  /* 0x000f000006197824 */ /* 0x000fe200078e02ff */
[----:B------:R-:W-:Y:S01]  /*1f80*/  SHF.R.U32.HI R17, RZ, 0x7, R13 ;  /* 0x00000007ff117819 */ /* 0x000fe2000001160d */
[----:B------:R-:W-:Y:S01]  /*1f90*/  ULOP3.LUT UR4, UR4, 0x1, URZ, 0x3c, !UPT ;  /* 0x0000000104047892 */ /* 0x000fe2000f8e3c3f */
[----:B------:R-:W-:Y:S02]  /*1fa0*/  LOP3.LUT R22, R22, 0x3fc, RZ, 0xc0, !PT ;  /* 0x000003fc16167812 */ /* 0x000fe400078ec0ff */
[----:B------:R-:W-:Y:S01]  /*1fb0*/  SHF.L.U32 R23, R20, 0x10, RZ ;  /* 0x0000001014177819 */ /* 0x000fe200000006ff */
[----:B------:R-:W-:Y:S01]  /*1fc0*/  IMAD R16, R17, -0xf0, R2 ;  /* 0xffffff1011107824 */ /* 0x000fe200078e0202 */
[----:B------:R-:W-:-:S03]  /*1fd0*/  IADD3 R17, R22, R17, RZ ;  /* 0x0000001116117210 */ /* 0x000fc60007ffe0ff */
[----:B------:R-:W-:-:S04]  /*1fe0*/  IMAD.SHL.U32 R16, R16, 0x4, RZ ;  /* 0x0000000410107824 */ /* 0x000fc800078e00ff */
[----:B------:R-:W-:-:S05]  /*1ff0*/  IMAD.WIDE.U32 R12, R16, -0x77777777, RZ ;  /* 0x88888889100c7825 */ /* 0x000fca00078e00ff */
[----:B------:R-:W-:-:S04]  /*2000*/  SHF.R.U32.HI R12, RZ, 0x1, R13 ;  /* 0x00000001ff0c7819 */ /* 0x000fc8000001160d */
[----:B------:R-:W-:Y:S02]  /*2010*/  LOP3.LUT R14, R12, 0x7ffffff8, RZ, 0xc0, !PT ;  /* 0x7ffffff80c0e7812 */ /* 0x000fe400078ec0ff */
[----:B------:R-:W-:-:S04]  /*2020*/  IADD3 R12, R16, 0x2, RZ ;  /* 0x00000002100c7810 */ /* 0x000fc80007ffe0ff */
[----:B------:R-:W0:Y:S01]  /*2030*/  LDS.64 R14, [R14+UR5] ;  /* 0x000000050e0e7984 */ /* 0x000e220008000a00 */
[----:B------:R-:W-:-:S05]  /*2040*/  IMAD.WIDE.U32 R12, R12, -0x77777777, RZ ;  /* 0x888888890c0c7825 */ /* 0x000fca00078e00ff */
[----:B------:R-:W-:-:S04]  /*2050*/  SHF.R.U32.HI R12, RZ, 0x1, R13 ;  /* 0x00000001ff0c7819 */ /* 0x000fc8000001160d */
[----:B------:R-:W-:-:S06]  /*2060*/  LOP3.LUT R12, R12, 0x7ffffff8, RZ, 0xc0, !PT ;  /* 0x7ffffff80c0c7812 */ /* 0x000fcc00078ec0ff */
[----:B------:R-:W1:Y:S01]  /*2070*/  LDS.64 R12, [R12+UR5] ;  /* 0x000000050c0c7984 */ /* 0x000e620008000a00 */
[----:B------:R-:W-:Y:S02]  /*2080*/  ULDC UR5, c[0x0][0x230] ;  /* 0x00008c0000057ab9 */ /* 0x000fe40000000800 */
[----:B0-----:R-:W-:Y:S01]  /*2090*/  FADD.FTZ R22, R15, UR5 ;  /* 0x000000050f167e21 */ /* 0x001fe20008010000 */
[----:B------:R-:W-:Y:S01]  /*20a0*/  IMAD R15, R17, 0x3c0, RZ ;  /* 0x000003c0110f7824 */ /* 0x000fe200078e02ff */
[----:B------:R-:W-:Y:S01]  /*20b0*/  HFMA2.MMA R17, -RZ, RZ, 0, 0 ;  /* 0x00000000ff117435 */ /* 0x000fe200000001ff */
[--C-:B------:R-:W-:Y:S01]  /*20c0*/  FADD.FTZ R35, R35, -R14.reuse ;  /* 0x8000000e23237221 */ /* 0x100fe20000010000 */
[----:B------:R-:W-:Y:S01]  /*20d0*/  FADD.FTZ R21, -R14, R21 ;  /* 0x000000150e157221 */ /* 0x000fe20000010100 */
[----:B------:R-:W-:Y:S01]  /*20e0*/  FADD.FTZ R33, R33, -R14 ;  /* 0x8000000e21217221 */ /* 0x000fe20000010000 */
[----:B------:R-:W0:Y:S01]  /*20f0*/  MUFU.RSQ R22, R22 ;  /* 0x0000001600167308 */ /* 0x000e220000001400 */
[----:B------:R-:W-:-:S03]  /*2100*/  IADD3 R27, R15, 0x780, RZ ;  /* 0x000007800f1b7810 */ /* 0x000fc60007ffe0ff */
[----:B------:R-:W-:-:S04]  /*2110*/  IMAD.WIDE.U32 R16, R5, 0xf0000, R16 ;  /* 0x000f000005107825 */ /* 0x000fc800078e0010 */
[--C-:B-1----:R-:W-:Y:S01]  /*2120*/  FADD.FTZ R3, R3, -R12.reuse ;  /* 0x8000000c03037221 */ /* 0x102fe20000010000 */
[----:B------:R-:W-:Y:S01]  /*2130*/  IADD3 R20, P0, R15, R16, RZ ;  /* 0x000000100f147210 */ /* 0x000fe20007f1e0ff */
[----:B------:R-:W-:Y:S01]  /*2140*/  FADD.FTZ R7, R7, -R12 ;  /* 0x8000000c07077221 */ /* 0x000fe20000010000 */
[----:B------:R-:W-:Y:S01]  /*2150*/  IADD3 R15, R17, R25, RZ ;  /* 0x00000019110f7210 */ /* 0x000fe20007ffe0ff */
[--C-:B------:R-:W-:Y:S01]  /*2160*/  FADD.FTZ R25, -R14, R23.reuse ;  /* 0x000000170e197221 */ /* 0x100fe20000010100 */
[----:B-----5:R-:W-:Y:S02]  /*2170*/  PRMT R14, R10, 0x7632, R14 ;  /* 0x000076320a0e7816 */ /* 0x020fe4000000000e */
[----:B------:R-:W-:Y:S01]  /*2180*/  PRMT R23, R8, 0x7632, R23 ;  /* 0x0000763208177816 */ /* 0x000fe20000000017 */
[----:B0-----:R-:W-:Y:S01]  /*2190*/  FMUL.FTZ R21, R22, R21 ;  /* 0x0000001516157220 */ /* 0x001fe20000410000 */
[----:B------:R-:W-:Y:S01]  /*21a0*/  SHF.L.U32 R17, R8, 0x10, RZ ;  /* 0x0000001008117819 */ /* 0x000fe200000006ff */
[----:B------:R-:W-:-:S02]  /*21b0*/  IMAD.U32 R8, R14, 0x10000, RZ ;  /* 0x000100000e087824 */ /* 0x000fc400078e00ff */
[----:B------:R-:W-:Y:S01]  /*21c0*/  FADD.FTZ R14, R13, UR5 ;  /* 0x000000050d0e7e21 */ /* 0x000fe20008010000 */
[----:B------:R-:W-:Y:S01]  /*21d0*/  SHF.L.U32 R23, R23, 0x10, RZ ;  /* 0x0000001017177819 */ /* 0x000fe200000006ff */
[----:B------:R-:W-:Y:S01]  /*21e0*/  FMUL.FTZ R25, R22, R25 ;  /* 0x0000001916197220 */ /* 0x000fe20000410000 */
[----:B------:R-:W-:Y:S01]  /*21f0*/  SHF.L.U32 R10, R10, 0x10, RZ ;  /* 0x000000100a0a7819 */ /* 0x000fe200000006ff */
[----:B------:R-:W-:Y:S01]  /*2200*/  FMUL.FTZ R35, R35, R22 ;  /* 0x0000001623237220 */ /* 0x000fe20000410000 */
[----:B------:R-:W-:Y:S01]  /*2210*/  FMUL.FTZ R33, R22, R33 ;  /* 0x0000002116217220 */ /* 0x000fe20000410000 */
[----:B------:R-:W0:Y:S01]  /*2220*/  MUFU.RSQ R14, R14 ;  /* 0x0000000e000e7308 */ /* 0x000e220000001400 */
[--C-:B------:R-:W-:Y:S01]  /*2230*/  FFMA.FTZ R24, R21, R8, R23.reuse ;  /* 0x0000000815187223 */ /* 0x100fe20000010017 */
[----:B------:R-:W-:Y:S01]  /*2240*/  FFMA.FTZ R13, R8, R25, R23 ;  /* 0x00000019080d7223 */ /* 0x000fe20000010017 */
[----:B------:R-:W-:Y:S01]  /*2250*/  PRMT R25, R9, 0x7632, R25 ;  /* 0x0000763209197816 */ /* 0x000fe20000000019 */
[--C-:B------:R-:W-:Y:S01]  /*2260*/  FFMA.FTZ R35, R35, R10, R17.reuse ;  /* 0x0000000a23237223 */ /* 0x100fe20000010011 */
[----:B------:R-:W-:Y:S01]  /*2270*/  IADD3.X R21, RZ, R15, RZ, P0, !PT ;  /* 0x0000000fff157210 */ /* 0x000fe200007fe4ff */
[----:B------:R-:W-:Y:S01]  /*2280*/  FFMA.FTZ R10, R10, R33, R17 ;  /* 0x000000210a0a7223 */ /* 0x000fe20000010011 */
[----:B------:R-:W-:-:S02]  /*2290*/  SHF.L.U32 R22, R9, 0x10, RZ ;  /* 0x0000001009167819 */ /* 0x000fc400000006ff */
[----:B------:R-:W-:Y:S02]  /*22a0*/  SHF.L.U32 R9, R18, 0x10, RZ ;  /* 0x0000001012097819 */ /* 0x000fe400000006ff */
[----:B------:R-:W-:Y:S02]  /*22b0*/  SHF.L.U64.HI R23, R20, 0x1, R21 ;  /* 0x0000000114177819 */ /* 0x000fe40000010215 */
[----:B------:R-:W-:Y:S02]  /*22c0*/  PRMT R17, R11, 0x7632, R17 ;  /* 0x000076320b117816 */ /* 0x000fe40000000011 */
[----:B------:R-:W-:Y:S01]  /*22d0*/  SHF.L.U32 R21, R19, 0x10, RZ ;  /* 0x0000001013157819 */ /* 0x000fe200000006ff */
[----:B------:R-:W-:Y:S01]  /*22e0*/  FADD.FTZ R19, -R12, R9 ;  /* 0x000000090c137221 */ /* 0x000fe20000010100 */
[----:B------:R-:W-:Y:S01]  /*22f0*/  SHF.L.U32 R11, R11, 0x10, RZ ;  /* 0x000000100b0b7819 */ /* 0x000fe200000006ff */
[----:B0-----:R-:W-:Y:S01]  /*2300*/  FMUL.FTZ R3, R3, R14 ;  /* 0x0000000e03037220 */ /* 0x001fe20000410000 */
[----:B------:R-:W-:Y:S01]  /*2310*/  SHF.L.U32 R17, R17, 0x10, RZ ;  /* 0x0000001011117819 */ /* 0x000fe200000006ff */
[----:B------:R-:W-:Y:S01]  /*2320*/  FMUL.FTZ R19, R14, R19 ;  /* 0x000000130e137220 */ /* 0x000fe20000410000 */
[----:B------:R-:W-:Y:S01]  /*2330*/  SHF.L.U32 R18, R25, 0x10, RZ ;  /* 0x0000001019127819 */ /* 0x000fe200000006ff */
[----:B------:R-:W-:Y:S01]  /*2340*/  FADD.FTZ R21, -R12, R21 ;  /* 0x000000150c157221 */ /* 0x000fe20000010100 */
[----:B------:R-:W-:Y:S01]  /*2350*/  SHF.L.U32 R8, R20, 0x1, RZ ;  /* 0x0000000114087819 */ /* 0x000fe200000006ff */
[----:B------:R-:W-:Y:S01]  /*2360*/  FFMA.FTZ R3, R3, R11, R22 ;  /* 0x0000000b03037223 */ /* 0x000fe20000010016 */
[C---:B------:R-:W-:Y:S01]  /*2370*/  FMUL.FTZ R7, R14.reuse, R7 ;  /* 0x000000070e077220 */ /* 0x040fe20000410000 */
[----:B------:R-:W-:Y:S01]  /*2380*/  FFMA.FTZ R20, R19, R17, R18 ;  /* 0x0000001113147223 */ /* 0x000fe20000010012 */
[----:B------:R-:W-:Y:S01]  /*2390*/  FMUL.FTZ R21, R14, R21 ;  /* 0x000000150e157220 */ /* 0x000fe20000410000 */
[----:B------:R-:W-:Y:S01]  /*23a0*/  IADD3 R16, P1, R27, R16, RZ ;  /* 0x000000101b107210 */ /* 0x000fe20007f3e0ff */
[----:B------:R-:W-:Y:S01]  /*23b0*/  FFMA.FTZ R7, R11, R7, R22 ;  /* 0x000000070b077223 */ /* 0x000fe20000010016 */
[----:B------:R-:W-:Y:S01]  /*23c0*/  IADD3 R8, P0, R8, UR6, RZ ;  /* 0x0000000608087c10 */ /* 0x000fe2000ff1e0ff */
[----:B------:R-:W-:Y:S01]  /*23d0*/  FFMA.FTZ R18, R17, R21, R18 ;  /* 0x0000001511127223 */ /* 0x000fe20000010012 */
[----:B------:R-:W-:-:S02]  /*23e0*/  F2FP.BF16.F32.PACK_AB R35, R24, R35 ;  /* 0x000000231823723e */ /* 0x000fc400000010ff */
[----:B------:R-:W-:Y:S02]  /*23f0*/  F2FP.BF16.F32.PACK_AB R3, R20, R3 ;  /* 0x000000031403723e */ /* 0x000fe400000010ff */
[----:B------:R-:W-:Y:S02]  /*2400*/  IADD3.X R15, RZ, R15, RZ, P1, !PT ;  /* 0x0000000fff0f7210 */ /* 0x000fe40000ffe4ff */
[C---:B------:R-:W-:Y:S02]  /*2410*/  SHF.L.U32 R12, R16.reuse, 0x1, RZ ;  /* 0x00000001100c7819 */ /* 0x040fe400000006ff */
[----:B------:R-:W-:Y:S02]  /*2420*/  IADD3.X R9, R23, UR7, RZ, P0, !PT ;  /* 0x0000000717097c10 */ /* 0x000fe400087fe4ff */
[----:B------:R-:W-:Y:S02]  /*2430*/  PRMT R23, R35, 0x7632, R23 ;  /* 0x0000763223177816 */ /* 0x000fe40000000017 */
[----:B------:R-:W-:Y:S01]  /*2440*/  PRMT R11, R3, 0x7632, R11 ;  /* 0x00007632030b7816 */ /* 0x000fe2000000000b */
[----:B------:R-:W-:Y:S01]  /*2450*/  STG.E.U16 desc[UR8][R8.64], R35 ;  /* 0x0000002308007986 */ /* 0x000fe2000c101508 */
[----:B------:R-:W-:-:S02]  /*2460*/  SHF.L.U64.HI R15, R16, 0x1, R15 ;  /* 0x00000001100f7819 */ /* 0x000fc4000001020f */
[----:B------:R-:W-:Y:S01]  /*2470*/  IADD3 R12, P0, R12, UR6, RZ ;  /* 0x000000060c0c7c10 */ /* 0x000fe2000ff1e0ff */
[----:B------:R-:W-:Y:S01]  /*2480*/  STG.E.U16 desc[UR8][R8.64+0x2], R23 ;  /* 0x0000021708007986 */ /* 0x000fe2000c101508 */
[----:B------:R-:W-:Y:S02]  /*2490*/  F2FP.BF16.F32.PACK_AB R10, R13, R10 ;  /* 0x0000000a0d0a723e */ /* 0x000fe400000010ff */
[----:B------:R-:W-:Y:S01]  /*24a0*/  F2FP.BF16.F32.PACK_AB R7, R18, R7 ;  /* 0x000000071207723e */ /* 0x000fe200000010ff */
[----:B------:R-:W-:Y:S01]  /*24b0*/  STG.E.U16 desc[UR8][R8.64+0x4], R3 ;  /* 0x0000040308007986 */ /* 0x000fe2000c101508 */
[----:B------:R-:W-:Y:S01]  /*24c0*/  IADD3.X R13, R15, UR7, RZ, P0, !PT ;  /* 0x000000070f0d7c10 */ /* 0x000fe200087fe4ff */
[----:B------:R-:W-:Y:S01]  /*24d0*/  ULDC.64 UR6, c[0x0][0x238] ;  /* 0x00008e0000067ab9 */ /* 0x000fe20000000a00 */
[----:B------:R-:W-:Y:S01]  /*24e0*/  PRMT R14, R7, 0x7632, R14 ;  /* 0x00007632070e7816 */ /* 0x000fe2000000000e */
[----:B------:R0:W-:Y:S01]  /*24f0*/  STG.E.U16 desc[UR8][R8.64+0x6], R11 ;  /* 0x0000060b08007986 */ /* 0x0001e2000c101508 */
[----:B------:R-:W-:-:S03]  /*2500*/  IADD3 R5, P0, R5, 0x1, RZ ;  /* 0x0000000105057810 */ /* 0x000fc60007f1e0ff */
[----:B------:R2:W-:Y:S01]  /*2510*/  STG.E.U16 desc[UR8][R12.64], R10 ;  /* 0x0000000a0c007986 */ /* 0x0005e2000c101508 */
[----:B------:R-:W-:Y:S02]  /*2520*/  IADD3.X R6, RZ, R6, RZ, P0, !PT ;  /* 0x00000006ff067210 */ /* 0x000fe400007fe4ff */
[----:B------:R-:W-:Y:S01]  /*2530*/  ISETP.GE.U32.AND P0, PT, R5, UR6, PT ;  /* 0x0000000605007c0c */ /* 0x000fe2000bf06070 */
[----:B------:R2:W-:Y:S03]  /*2540*/  STG.E.U16 desc[UR8][R12.64+0x4], R7 ;  /* 0x000004070c007986 */ /* 0x0005e6000c101508 */
[----:B------:R-:W-:Y:S01]  /*2550*/  ISETP.GE.AND.EX P0, PT, R6, UR7, PT, P0 ;  /* 0x0000000706007c0c */ /* 0x000fe2000bf06300 */
[----:B------:R2:W-:Y:S01]  /*2560*/  STG.E.U16 desc[UR8][R12.64+0x6], R14 ;  /* 0x0000060e0c007986 */ /* 0x0005e2000c101508 */
[----:B0-----:R-:W-:-:S05]  /*2570*/  PRMT R9, R10, 0x7632, R9 ;  /* 0x000076320a097816 */ /* 0x001fca0000000009 */
[----:B------:R2:W-:Y:S06]  /*2580*/  STG.E.U16 desc[UR8][R12.64+0x2], R9 ;  /* 0x000002090c007986 */ /* 0x0005ec000c101508 */
[----:B------:R-:W-:Y:S05]  /*2590*/  @!P0 BRA `(.L_x_1412) ;  /* 0xffffffd800c88947 */ /* 0x000fea000383ffff */
[----:B------:R-:W-:Y:S05]  /*25a0*/  EXIT ;  /* 0x000000000000794d */ /* 0x000fea0003800000 */
.L_x_1413:
        /* <DEDUP_REMOVED lines=13> */
.L_x_3198:


//--------------------- .text._ZN13group_norm_v214gn_cuda_kernelI13__nv_bfloat16Li480ELi1ELi32ELi30ELi1024ELb0ELi8ELi960ELi960ELi4ELb1ELi1ELb0ELb0ENS_16CompileConditionILi900EEEEEvPT_PKS4_S7_S7_flPfS8_Pj --------------------------
	.section	.text._ZN13group_norm_v214gn_cuda_kernelI13__nv_bfloat16Li480ELi1ELi32ELi30ELi1024ELb0ELi8ELi960ELi960ELi4ELb1ELi1ELb0ELb0ENS_16CompileConditionILi900EEEEEvPT_PKS4_S7_S7_flPfS8_Pj,"ax",@progbits
	.align	128
        .global         _ZN13group_norm_v214gn_cuda_kernelI13__nv_bfloat16Li480ELi1ELi32ELi30ELi1024ELb0ELi8ELi960ELi960ELi4ELb1ELi1ELb0ELb0ENS_16CompileConditionILi900EEEEEvPT_PKS4_S7_S7_flPfS8_Pj
        .type           _ZN13group_norm_v214gn_cuda_kernelI13__nv_bfloat16Li480ELi1ELi32ELi30ELi1024ELb0ELi8ELi960ELi960ELi4ELb1ELi1ELb0ELb0ENS_16CompileConditionILi900EEEEEvPT_PKS4_S7_S7_flPfS8_Pj,@function
        .size           _ZN13group_norm_v214gn_cuda_kernelI13__nv_bfloat16Li480ELi1ELi32ELi30ELi1024ELb0ELi8ELi960ELi960ELi4ELb1ELi1ELb0ELb0ENS_16CompileConditionILi900EEEEEvPT_PKS4_S7_S7_flPfS8_Pj,(.L_x_3199 - _ZN13group_norm_v214gn_cuda_kernelI13__nv_bfloat16Li480ELi1ELi32ELi30ELi1024ELb0ELi8ELi960ELi960ELi4ELb1ELi1ELb0ELb0ENS_16CompileConditionILi900EEEEEvPT_PKS4_S7_S7_flPfS8_Pj)
        .other          _ZN13group_norm_v214gn_cuda_kernelI13__nv_bfloat16Li480ELi1ELi32ELi30ELi1024ELb0ELi8ELi960ELi960ELi4ELb1ELi1ELb0ELb0ENS_16CompileConditionILi900EEEEEvPT_PKS4_S7_S7_flPfS8_Pj,@"STO_CUDA_ENTRY STV_DEFAULT"
_ZN13group_norm_v214gn_cuda_kernelI13__nv_bfloat16Li480ELi1ELi32ELi30ELi1024ELb0ELi8ELi960ELi960ELi4ELb1ELi1ELb0ELb0ENS_16CompileConditionILi900EEEEEvPT_PKS4_S7_S7_flPfS8_Pj:
.text._ZN13group_norm_v214gn_cuda_kernelI13__nv_bfloat16Li480ELi1ELi32ELi30ELi1024ELb0ELi8ELi960ELi960ELi4ELb1ELi1ELb0ELb0ENS_16CompileConditionILi900EEEEEvPT_PKS4_S7_S7_flPfS8_Pj:
[----:B------:R-:W-:Y:S08]  /*0000*/  LDC R1, c[0x0][0x28] ;  /* 0x00000a00ff017b82 */ /* 0x000ff00000000800 */
[----:B------:R-:W0:Y:S08]  /*0010*/  S2UR UR8, SR_CTAID.Y ;  /* 0x00000000000879c3 */ /* 0x000e300000002600 */
[----:B------:R-:W0:Y:S02]  /*0020*/  LDC.64 R2, c[0x0][0x238] ;  /* 0x00008e00ff027b82 */ /* 0x000e240000000a00 */
[----:B0-----:R-:W-:-:S04]  /*0030*/  ISETP.LE.U32.AND P0, PT, R2, UR8, PT ;  /* 0x0000000802007c0c */ /* 0x001fc8000bf03070 */
[----:B------:R-:W-:-:S13]  /*0040*/  ISETP.GE.AND.EX P0, PT, RZ, R3, PT, P0 ;  /* 0x00000003ff00720c */ /* 0x000fda0003f06300 */
[----:B------:R-:W-:Y:S05]  /*0050*/  @P0 EXIT ;  /* 0x000000000000094d */ /* 0x000fea0003800000 */
[----:B------:R-:W0:Y:S01]  /*0060*/  S2R R0, SR_TID.X ;  /* 0x0000000000007919 */ /* 0x000e220000002100 */
[----:B------:R-:W1:Y:S01]  /*0070*/  S2UR UR5, SR_CgaCtaId ;  /* 0x00000000000579c3 */ /* 0x000e620000008800 */
[----:B------:R-:W-:Y:S01]  /*0080*/  UMOV UR4, 0x400 ;  /* 0x0000040000047882 */ /* 0x000fe20000000000 */
[----:B------:R-:W2:Y:S06]  /*0090*/  S2R R4, SR_CTAID.X ;  /* 0x0000000000047919 */ /* 0x000eac0000002500 */
[----:B------:R-:W3:Y:S01]  /*00a0*/  LDC.64 R86, c[0x0][0x250] ;  /* 0x00009400ff567b82 */ /* 0x000ee20000000a00 */
[----:B-1----:R-:W-:-:S02]  /*00b0*/  ULEA UR6, UR5, UR4, 0x18 ;  /* 0x0000000405067291 */ /* 0x002fc4000f8ec03f */
[----:B------:R-:W-:-:S04]  /*00c0*/  UIADD3 UR4, UR4, 0x2d00, URZ ;  /* 0x00002d0004047890 */ /* 0x000fc8000fffe03f */
[----:B------:R-:W-:Y:S01]  /*00d0*/  ULEA UR4, UR5, UR4, 0x18 ;  /* 0x0000000405047291 */ /* 0x000fe2000f8ec03f */
[----:B0-----:R-:W-:Y:S01]  /*00e0*/  SHF.R.U32.HI R84, RZ, 0x1, R0 ;  /* 0x00000001ff547819 */ /* 0x001fe20000011600 */
[C---:B------:R-:W-:Y:S01]  /*00f0*/  IMAD.WIDE.U32 R2, R0.reuse, -0x77777777, RZ ;  /* 0x8888888900027825 */ /* 0x040fe200078e00ff */
[----:B------:R-:W-:Y:S02]  /*0100*/  SHF.L.U32 R82, R0, 0x3, RZ ;  /* 0x0000000300527819 */ /* 0x000fe400000006ff */
[C---:B------:R-:W-:Y:S01]  /*0110*/  SHF.L.U32 R5, R84.reuse, 0x7, RZ ;  /* 0x0000000754057819 */ /* 0x040fe200000006ff */
[----:B------:R-:W-:Y:S01]  /*0120*/  IMAD R84, R84, 0x1e, RZ ;  /* 0x0000001e54547824 */ /* 0x000fe200078e02ff */
[----:B--2---:R-:W-:Y:S02]  /*0130*/  LOP3.LUT R2, R4, 0x7f, RZ, 0xc0, !PT ;  /* 0x0000007f04027812 */ /* 0x004fe400078ec0ff */
[----:B------:R-:W-:Y:S01]  /*0140*/  SHF.R.U32.HI R13, RZ, 0x7, R3 ;  /* 0x00000007ff0d7819 */ /* 0x000fe20000011603 */
[----:B------:R-:W-:Y:S01]  /*0150*/  VIADD R9, R84, 0x8 ;  /* 0x0000000854097836 */ /* 0x000fe20000000000 */
[----:B------:R-:W-:-:S02]  /*0160*/  LOP3.LUT R2, R5, 0xffffff80, R2, 0xe2, !PT ;  /* 0xffffff8005027812 */ /* 0x000fc400078ee202 */
[C---:B------:R-:W-:Y:S02]  /*0170*/  IADD3 R5, R84.reuse, 0x4, RZ ;  /* 0x0000000454057810 */ /* 0x040fe40007ffe0ff */
[C---:B------:R-:W-:Y:S02]  /*0180*/  IADD3 R7, R84.reuse, 0x6, RZ ;  /* 0x0000000654077810 */ /* 0x040fe40007ffe0ff */
[----:B------:R-:W-:Y:S02]  /*0190*/  SHF.R.U32.HI R6, RZ, 0x1, R5 ;  /* 0x00000001ff067819 */ /* 0x000fe40000011605 */
[----:B------:R-:W-:Y:S02]  /*01a0*/  IADD3 R11, R84, 0xa, RZ ;  /* 0x0000000a540b7810 */ /* 0x000fe40007ffe0ff */
[----:B------:R-:W-:Y:S02]  /*01b0*/  SHF.R.U32.HI R8, RZ, 0x1, R7 ;  /* 0x00000001ff087819 */ /* 0x000fe40000011607 */
[----:B------:R-:W-:-:S02]  /*01c0*/  SHF.R.U32.HI R10, RZ, 0x1, R9 ;  /* 0x00000001ff0a7819 */ /* 0x000fc40000011609 */
[----:B------:R-:W-:Y:S01]  /*01d0*/  LOP3.LUT P0, RZ, R4, 0x7f, RZ, 0xc0, !PT ;  /* 0x0000007f04ff7812 */ /* 0x000fe2000780c0ff */
[----:B------:R-:W-:Y:S01]  /*01e0*/  IMAD R4, R13, -0xf0, R0 ;  /* 0xffffff100d047824 */ /* 0x000fe200078e0200 */
[----:B------:R-:W-:Y:S01]  /*01f0*/  MOV R3, UR6 ;  /* 0x0000000600037c02 */ /* 0x000fe20008000f00 */
[----:B------:R-:W-:Y:S01]  /*0200*/  ULDC.64 UR6, c[0x0][0x240] ;  /* 0x0000900000067ab9 */ /* 0x000fe20000000a00 */
[----:B------:R-:W-:Y:S02]  /*0210*/  SHF.R.U32.HI R5, RZ, 0x2, R5 ;  /* 0x00000002ff057819 */ /* 0x000fe40000011605 */
[----:B------:R-:W-:Y:S01]  /*0220*/  LOP3.LUT R6, R6, 0x1, RZ, 0xc0, !PT ;  /* 0x0000000106067812 */ /* 0x000fe200078ec0ff */
[----:B------:R-:W-:Y:S01]  /*0230*/  IMAD R83, R4, 0x18, R3 ;  /* 0x0000001804537824 */ /* 0x000fe200078e0203 */
[----:B------:R-:W-:Y:S02]  /*0240*/  SHF.R.U32.HI R14, RZ, 0x2, R9 ;  /* 0x00000002ff0e7819 */ /* 0x000fe40000011609 */
[----:B------:R-:W-:-:S02]  /*0250*/  SHF.R.U32.HI R7, RZ, 0x2, R7 ;  /* 0x00000002ff077819 */ /* 0x000fc40000011607 */
[----:B------:R-:W-:Y:S02]  /*0260*/  SHF.R.U32.HI R12, RZ, 0x1, R11 ;  /* 0x00000001ff0c7819 */ /* 0x000fe4000001160b */
[----:B------:R-:W-:Y:S02]  /*0270*/  LOP3.LUT R8, R8, 0x1, RZ, 0xc0, !PT ;  /* 0x0000000108087812 */ /* 0x000fe400078ec0ff */
[----:B------:R-:W-:Y:S01]  /*0280*/  LOP3.LUT R9, R10, 0x1, RZ, 0xc0, !PT ;  /* 0x000000010a097812 */ /* 0x000fe200078ec0ff */
[----:B------:R-:W-:Y:S01]  /*0290*/  IMAD R10, R6, 0xf0, R5 ;  /* 0x000000f0060a7824 */ /* 0x000fe200078e0205 */
[----:B------:R-:W-:Y:S02]  /*02a0*/  SHF.R.U32.HI R16, RZ, 0x2, R11 ;  /* 0x00000002ff107819 */ /* 0x000fe4000001160b */
[----:B------:R-:W-:Y:S01]  /*02b0*/  IADD3 R5, R84, 0xc, RZ ;  /* 0x0000000c54057810 */ /* 0x000fe20007ffe0ff */
[----:B------:R-:W-:Y:S01]  /*02c0*/  IMAD R14, R9, 0xf0, R14 ;  /* 0x000000f0090e7824 */ /* 0x000fe200078e020e */
[----:B------:R-:W-:Y:S01]  /*02d0*/  LOP3.LUT R11, R12, 0x1, RZ, 0xc0, !PT ;  /* 0x000000010c0b7812 */ /* 0x000fe200078ec0ff */
[----:B------:R-:W-:Y:S01]  /*02e0*/  IMAD R12, R8, 0xf0, R7 ;  /* 0x000000f0080c7824 */ /* 0x000fe200078e0207 */
[C---:B------:R-:W-:Y:S01]  /*02f0*/  IADD3 R7, R84.reuse, 0xe, RZ ;  /* 0x0000000e54077810 */ /* 0x040fe20007ffe0ff */
[----:B------:R-:W-:Y:S01]  /*0300*/  VIADD R9, R84, 0x10 ;  /* 0x0000001054097836 */ /* 0x000fe20000000000 */
[----:B------:R-:W-:Y:S01]  /*0310*/  LEA R83, R13, R83, 0x3 ;  /* 0x000000530d537211 */ /* 0x000fe200078e18ff */
[----:B------:R-:W-:Y:S01]  /*0320*/  IMAD R16, R11, 0xf0, R16 ;  /* 0x000000f00b107824 */ /* 0x000fe200078e0210 */
[----:B------:R-:W-:Y:S01]  /*0330*/  SHF.R.U32.HI R6, RZ, 0x1, R5 ;  /* 0x00000001ff067819 */ /* 0x000fe20000011605 */
[----:B------:R-:W-:Y:S01]  /*0340*/  IMAD R81, R10, 0x18, R3 ;  /* 0x000000180a517824 */ /* 0x000fe200078e0203 */
[----:B------:R-:W-:-:S02]  /*0350*/  IADD3 R13, R84, 0x12, RZ ;  /* 0x00000012540d7810 */ /* 0x000fc40007ffe0ff */
[----:B------:R-:W-:Y:S02]  /*0360*/  IADD3 R15, R84, 0x14, RZ ;  /* 0x00000014540f7810 */ /* 0x000fe40007ffe0ff */
[----:B------:R-:W-:Y:S02]  /*0370*/  SHF.R.U32.HI R8, RZ, 0x1, R7 ;  /* 0x00000001ff087819 */ /* 0x000fe40000011607 */
[----:B------:R-:W-:Y:S02]  /*0380*/  SHF.R.U32.HI R5, RZ, 0x2, R5 ;  /* 0x00000002ff057819 */ /* 0x000fe40000011605 */
[--C-:B------:R-:W-:Y:S02]  /*0390*/  SHF.R.U32.HI R11, RZ, 0x1, R9.reuse ;  /* 0x00000001ff0b7819 */ /* 0x100fe40000011609 */
[----:B------:R-:W-:Y:S02]  /*03a0*/  SHF.R.U32.HI R22, RZ, 0x2, R9 ;  /* 0x00000002ff167819 */ /* 0x000fe40000011609 */
[----:B------:R-:W-:-:S02]  /*03b0*/  LOP3.LUT R6, R6, 0x1, RZ, 0xc0, !PT ;  /* 0x0000000106067812 */ /* 0x000fc400078ec0ff */
[--C-:B------:R-:W-:Y:S02]  /*03c0*/  SHF.R.U32.HI R9, RZ, 0x1, R13.reuse ;  /* 0x00000001ff097819 */ /* 0x100fe4000001160d */
[----:B------:R-:W-:Y:S01]  /*03d0*/  SHF.R.U32.HI R24, RZ, 0x2, R13 ;  /* 0x00000002ff187819 */ /* 0x000fe2000001160d */
[----:B------:R-:W-:Y:S01]  /*03e0*/  IMAD R18, R6, 0xf0, R5 ;  /* 0x000000f006127824 */ /* 0x000fe200078e0205 */
[----:B------:R-:W-:Y:S02]  /*03f0*/  SHF.R.U32.HI R7, RZ, 0x2, R7 ;  /* 0x00000002ff077819 */ /* 0x000fe40000011607 */
[----:B------:R-:W-:Y:S02]  /*0400*/  SHF.R.U32.HI R13, RZ, 0x1, R15 ;  /* 0x00000001ff0d7819 */ /* 0x000fe4000001160f */
[----:B------:R-:W-:Y:S02]  /*0410*/  LOP3.LUT R8, R8, 0x1, RZ, 0xc0, !PT ;  /* 0x0000000108087812 */ /* 0x000fe400078ec0ff */
[----:B------:R-:W-:-:S02]  /*0420*/  LOP3.LUT R9, R9, 0x1, RZ, 0xc0, !PT ;  /* 0x0000000109097812 */ /* 0x000fc400078ec0ff */
[----:B------:R-:W-:Y:S01]  /*0430*/  IADD3 R5, R84, 0x16, RZ ;  /* 0x0000001654057810 */ /* 0x000fe20007ffe0ff */
[----:B------:R-:W-:Y:S01]  /*0440*/  IMAD R20, R8, 0xf0, R7 ;  /* 0x000000f008147824 */ /* 0x000fe200078e0207 */
[----:B------:R-:W-:Y:S01]  /*0450*/  SHF.R.U32.HI R26, RZ, 0x2, R15 ;  /* 0x00000002ff1a7819 */ /* 0x000fe2000001160f */
[----:B------:R-:W-:Y:S01]  /*0460*/  IMAD R24, R9, 0xf0, R24 ;  /* 0x000000f009187824 */ /* 0x000fe200078e0218 */
[----:B------:R-:W-:Y:S01]  /*0470*/  LOP3.LUT R13, R13, 0x1, RZ, 0xc0, !PT ;  /* 0x000000010d0d7812 */ /* 0x000fe200078ec0ff */
[C---:B------:R-:W-:Y:S01]  /*0480*/  VIADD R9, R84.reuse, 0x1a ;  /* 0x0000001a54097836 */ /* 0x040fe20000000000 */
[----:B------:R-:W-:Y:S01]  /*0490*/  IADD3 R7, R84, 0x18, RZ ;  /* 0x0000001854077810 */ /* 0x000fe20007ffe0ff */
[--C-:B------:R-:W-:Y:S01]  /*04a0*/  IMAD R17, R20, 0x18, R3.reuse ;  /* 0x0000001814117824 */ /* 0x100fe200078e0203 */
[----:B------:R-:W-:Y:S01]  /*04b0*/  SHF.L.U32 R6, R4, 0x2, RZ ;  /* 0x0000000204067819 */ /* 0x000fe200000006ff */
[----:B------:R-:W-:Y:S01]  /*04c0*/  IMAD R26, R13, 0xf0, R26 ;  /* 0x000000f00d1a7824 */ /* 0x000fe200078e021a */
[----:B------:R-:W-:Y:S01]  /*04d0*/  LOP3.LUT R11, R11, 0x1, RZ, 0xc0, !PT ;  /* 0x000000010b0b7812 */ /* 0x000fe200078ec0ff */
[----:B------:R-:W-:Y:S01]  /*04e0*/  IMAD R21, R24, 0x18, R3 ;  /* 0x0000001818157824 */ /* 0x000fe200078e0203 */
[----:B------:R-:W-:Y:S01]  /*04f0*/  SHF.R.U32.HI R4, RZ, 0x1, R5 ;  /* 0x00000001ff047819 */ /* 0x000fe20000011605 */
[----:B------:R-:W-:Y:S01]  /*0500*/  IMAD R23, R26, 0x18, R3 ;  /* 0x000000181a177824 */ /* 0x000fe200078e0203 */
[----:B------:R-:W-:Y:S01]  /*0510*/  SHF.R.U32.HI R8, RZ, 0x2, R5 ;  /* 0x00000002ff087819 */ /* 0x000fe20000011605 */
[----:B------:R-:W-:Y:S01]  /*0520*/  IMAD R22, R11, 0xf0, R22 ;  /* 0x000000f00b167824 */ /* 0x000fe200078e0216 */
[----:B------:R-:W-:-:S02]  /*0530*/  IADD3 R13, R84, 0x1c, RZ ;  /* 0x0000001c540d7810 */ /* 0x000fc40007ffe0ff */
[----:B------:R-:W-:Y:S01]  /*0540*/  SHF.R.U32.HI R5, RZ, 0x1, R7 ;  /* 0x00000001ff057819 */ /* 0x000fe20000011607 */
[----:B------:R-:W-:Y:S01]  /*0550*/  IMAD R19, R22, 0x18, R3 ;  /* 0x0000001816137824 */ /* 0x000fe200078e0203 */
[----:B------:R-:W-:Y:S02]  /*0560*/  SHF.R.U32.HI R30, RZ, 0x2, R7 ;  /* 0x00000002ff1e7819 */ /* 0x000fe40000011607 */
[----:B------:R-:W-:Y:S02]  /*0570*/  LOP3.LUT R7, R4, 0x1, RZ, 0xc0, !PT ;  /* 0x0000000104077812 */ /* 0x000fe400078ec0ff */
[----:B------:R-:W-:Y:S02]  /*0580*/  SHF.R.U32.HI R11, RZ, 0x1, R9 ;  /* 0x00000001ff0b7819 */ /* 0x000fe40000011609 */
[----:B------:R-:W-:Y:S01]  /*0590*/  SHF.R.U32.HI R15, RZ, 0x1, R13 ;  /* 0x00000001ff0f7819 */ /* 0x000fe2000001160d */
[----:B------:R-:W-:Y:S01]  /*05a0*/  IMAD R28, R7, 0xf0, R8 ;  /* 0x000000f0071c7824 */ /* 0x000fe200078e0208 */
[----:B------:R-:W-:-:S02]  /*05b0*/  SHF.R.U32.HI R32, RZ, 0x2, R9 ;  /* 0x00000002ff207819 */ /* 0x000fc40000011609 */
[----:B------:R-:W-:Y:S01]  /*05c0*/  LOP3.LUT R9, R5, 0x1, RZ, 0xc0, !PT ;  /* 0x0000000105097812 */ /* 0x000fe200078ec0ff */
[C---:B------:R-:W-:Y:S01]  /*05d0*/  IMAD.WIDE.U32 R4, R6.reuse, -0x77777777, RZ ;  /* 0x8888888906047825 */ /* 0x040fe200078e00ff */
[----:B------:R-:W-:Y:S02]  /*05e0*/  LOP3.LUT R11, R11, 0x1, RZ, 0xc0, !PT ;  /* 0x000000010b0b7812 */ /* 0x000fe400078ec0ff */
[----:B------:R-:W-:Y:S01]  /*05f0*/  IADD3 R8, R6, 0x2, RZ ;  /* 0x0000000206087810 */ /* 0x000fe20007ffe0ff */
[----:B------:R-:W-:Y:S01]  /*0600*/  IMAD R30, R9, 0xf0, R30 ;  /* 0x000000f0091e7824 */ /* 0x000fe200078e021e */
[----:B------:R-:W-:Y:S01]  /*0610*/  SHF.R.U32.HI R34, RZ, 0x2, R13 ;  /* 0x00000002ff227819 */ /* 0x000fe2000001160d */
[----:B------:R-:W-:Y:S01]  /*0620*/  IMAD R32, R11, 0xf0, R32 ;  /* 0x000000f00b207824 */ /* 0x000fe200078e0220 */
[----:B------:R-:W-:Y:S01]  /*0630*/  LOP3.LUT R15, R15, 0x1, RZ, 0xc0, !PT ;  /* 0x000000010f0f7812 */ /* 0x000fe200078ec0ff */
[----:B------:R-:W-:Y:S01]  /*0640*/  IMAD.WIDE.U32 R8, R8, -0x77777777, RZ ;  /* 0x8888888908087825 */ /* 0x000fe200078e00ff */
[----:B------:R-:W-:Y:S01]  /*0650*/  MOV R7, UR8 ;  /* 0x0000000800077c02 */ /* 0x000fe20008000f00 */
[----:B------:R-:W-:Y:S01]  /*0660*/  HFMA2.MMA R6, -RZ, RZ, 0, 0 ;  /* 0x00000000ff067435 */ /* 0x000fe200000001ff */
[----:B------:R-:W-:Y:S01]  /*0670*/  SHF.R.U32.HI R31, RZ, 0x1, R5 ;  /* 0x00000001ff1f7819 */ /* 0x000fe20000011605 */
[----:B------:R-:W-:Y:S01]  /*0680*/  IMAD R34, R15, 0xf0, R34 ;  /* 0x000000f00f227824 */ /* 0x000fe200078e0222 */
[----:B------:R-:W-:Y:S01]  /*0690*/  LOP3.LUT R82, R82, 0x8, RZ, 0xc0, !PT ;  /* 0x0000000852527812 */ /* 0x000fe200078ec0ff */
[--C-:B------:R-:W-:Y:S01]  /*06a0*/  IMAD R13, R16, 0x18, R3.reuse ;  /* 0x00000018100d7824 */ /* 0x100fe200078e0203 */
[C---:B---3--:R-:W-:Y:S01]  /*06b0*/  LEA R86, P1, R7.reuse, R86, 0x2 ;  /* 0x0000005607567211 */ /* 0x048fe200078210ff */
[----:B------:R-:W-:Y:S01]  /*06c0*/  IMAD R15, R18, 0x18, R3 ;  /* 0x00000018120f7824 */ /* 0x000fe200078e0203 */
[----:B------:R-:W-:Y:S01]  /*06d0*/  SHF.R.U32.HI R10, RZ, 0x1, R9 ;  /* 0x00000001ff0a7819 */ /* 0x000fe20000011609 */
[----:B------:R-:W-:Y:S01]  /*06e0*/  IMAD.MOV.U32 R4, RZ, RZ, RZ ;  /* 0x000000ffff047224 */ /* 0x000fe200078e00ff */
[----:B------:R-:W-:Y:S01]  /*06f0*/  ISETP.EQ.U32.AND P2, PT, RZ, UR6, PT ;  /* 0x00000006ff007c0c */ /* 0x000fe2000bf42070 */
[--C-:B------:R-:W-:Y:S01]  /*0700*/  IMAD R5, R12, 0x18, R3.reuse ;  /* 0x000000180c057824 */ /* 0x100fe200078e0203 */
[----:B------:R-:W-:Y:S01]  /*0710*/  ISETP.GT.U32.OR P0, PT, R0, 0x1f, P0 ;  /* 0x0000001f0000780c */ /* 0x000fe20000704470 */
[--C-:B------:R-:W-:Y:S01]  /*0720*/  IMAD R11, R14, 0x18, R3.reuse ;  /* 0x000000180e0b7824 */ /* 0x100fe200078e0203 */
[----:B------:R-:W-:Y:S01]  /*0730*/  IADD3 R76, R82, R13, RZ ;  /* 0x0000000d524c7210 */ /* 0x000fe20007ffe0ff */
[--C-:B------:R-:W-:Y:S01]  /*0740*/  IMAD R25, R28, 0x18, R3.reuse ;  /* 0x000000181c197824 */ /* 0x100fe200078e0203 */
[----:B------:R-:W-:Y:S01]  /*0750*/  IADD3 R74, R82, R15, RZ ;  /* 0x0000000f524a7210 */ /* 0x000fe20007ffe0ff */
[--C-:B------:R-:W-:Y:S01]  /*0760*/  IMAD R27, R30, 0x18, R3.reuse ;  /* 0x000000181e1b7824 */ /* 0x100fe200078e0203 */
[----:B------:R-:W-:Y:S01]  /*0770*/  LEA.HI.X R87, R7, R87, R4, 0x2, P1 ;  /* 0x0000005707577211 */ /* 0x000fe200008f1404 */
[--C-:B------:R-:W-:Y:S01]  /*0780*/  IMAD R29, R32, 0x18, R3.reuse ;  /* 0x00000018201d7824 */ /* 0x100fe200078e0203 */
[----:B------:R-:W-:Y:S01]  /*0790*/  SHF.R.S32.HI R8, RZ, 0x1f, R0 ;  /* 0x0000001fff087819 */ /* 0x000fe20000011400 */
[----:B------:R-:W-:Y:S01]  /*07a0*/  IMAD R3, R34, 0x18, R3 ;  /* 0x0000001822037824 */ /* 0x000fe200078e0203 */
[----:B------:R-:W-:Y:S01]  /*07b0*/  LOP3.LUT R9, R31, 0x7ffffff8, RZ, 0xc0, !PT ;  /* 0x7ffffff81f097812 */ /* 0x000fe200078ec0ff */
[----:B------:R-:W-:Y:S01]  /*07c0*/  IMAD.IADD R78, R82, 0x1, R11 ;  /* 0x00000001524e7824 */ /* 0x000fe200078e020b */
[----:B------:R-:W-:Y:S01]  /*07d0*/  LOP3.LUT R10, R10, 0x7ffffff8, RZ, 0xc0, !PT ;  /* 0x7ffffff80a0a7812 */ /* 0x000fe200078ec0ff */
[C---:B------:R-:W-:Y:S01]  /*07e0*/  IMAD.IADD R24, R82.reuse, 0x1, R21 ;  /* 0x0000000152187824 */ /* 0x040fe200078e0215 */
[----:B------:R-:W-:Y:S01]  /*07f0*/  IADD3 R81, R81, R82, RZ ;  /* 0x0000005251517210 */ /* 0x000fe20007ffe0ff */
[C---:B------:R-:W-:Y:S01]  /*0800*/  IMAD.IADD R15, R82.reuse, 0x1, R3 ;  /* 0x00000001520f7824 */ /* 0x040fe200078e0203 */
[----:B------:R-:W-:-:S02]  /*0810*/  IADD3 R80, R82, R5, RZ ;  /* 0x0000000552507210 */ /* 0x000fc40007ffe0ff */
[C---:B------:R-:W-:Y:S02]  /*0820*/  IADD3 R72, R82.reuse, R17, RZ ;  /* 0x0000001152487210 */ /* 0x040fe40007ffe0ff */
[C---:B------:R-:W-:Y:S02]  /*0830*/  IADD3 R70, R82.reuse, R19, RZ ;  /* 0x0000001352467210 */ /* 0x040fe40007ffe0ff */
[C---:B------:R-:W-:Y:S02]  /*0840*/  IADD3 R11, R82.reuse, R23, RZ ;  /* 0x00000017520b7210 */ /* 0x040fe40007ffe0ff */
[C---:B------:R-:W-:Y:S02]  /*0850*/  IADD3 R12, R82.reuse, R25, RZ ;  /* 0x00000019520c7210 */ /* 0x040fe40007ffe0ff */
[C---:B------:R-:W-:Y:S02]  /*0860*/  IADD3 R13, R82.reuse, R27, RZ ;  /* 0x0000001b520d7210 */ /* 0x040fe40007ffe0ff */
[----:B------:R-:W-:-:S02]  /*0870*/  IADD3 R14, R82, R29, RZ ;  /* 0x0000001d520e7210 */ /* 0x000fc40007ffe0ff */
[----:B------:R-:W-:Y:S01]  /*0880*/  ISETP.EQ.OR.EX P0, PT, RZ, UR7, P0, P2 ;  /* 0x00000007ff007c0c */ /* 0x000fe20008702720 */
[----:B------:R-:W-:-:S12]  /*0890*/  ULDC.64 UR6, c[0x0][0x208] ;  /* 0x0000820000067ab9 */ /* 0x000fd80000000a00 */
.L_x_1422:
[----:B------:R-:W0:Y:S01]  /*08a0*/  S2UR UR14, SR_CTAID.X ;  /* 0x00000000000e79c3 */ /* 0x000e220000002500 */
[----:B-1----:R-:W-:Y:S01]  /*08b0*/  IMAD.WIDE.U32 R16, R0, -0x77777777, RZ ;  /* 0x8888888900107825 */ /* 0x002fe200078e00ff */
[----:B------:R-:W-:Y:S01]  /*08c0*/  MOV R27, RZ ;  /* 0x000000ff001b7202 */ /* 0x000fe20000000f00 */
[----:B------:R-:W-:Y:S01]  /*08d0*/  ULDC.64 UR10, c[0x0][0x218] ;  /* 0x00008600000a7ab9 */ /* 0x000fe20000000a00 */
[----:B------:R-:W-:Y:S01]  /*08e0*/  ULDC.64 UR12, c[0x0][0x228] ;  /* 0x00008a00000c7ab9 */ /* 0x000fe20000000a00 */
[----:B------:R-:W-:Y:S01]  /*08f0*/  IMAD R5, R4, 0xf0000, RZ ;  /* 0x000f000004057824 */ /* 0x000fe200078e02ff */
[----:B------:R-:W-:-:S05]  /*0900*/  SHF.R.U32.HI R17, RZ, 0x7, R17 ;  /* 0x00000007ff117819 */ /* 0x000fca0000011611 */
[----:B------:R-:W-:-:S05]  /*0910*/  IMAD R26, R17, -0xf0, R0 ;  /* 0xffffff10111a7824 */ /* 0x000fca00078e0200 */
[----:B------:R-:W-:-:S05]  /*0920*/  SHF.L.U32 R26, R26, 0x2, RZ ;  /* 0x000000021a1a7819 */ /* 0x000fca00000006ff */
[----:B------:R-:W-:Y:S01]  /*0930*/  IMAD.WIDE.U32 R22, R7, 0xf0000, R26 ;  /* 0x000f000007167825 */ /* 0x000fe200078e001a */
[----:B0-----:R-:W-:-:S03]  /*0940*/  USHF.L.U32 UR5, UR14, 0x3, URZ ;  /* 0x000000030e057899 */ /* 0x001fc6000800063f */
[----:B------:R-:W-:Y:S01]  /*0950*/  IMAD.IADD R23, R23, 0x1, R5 ;  /* 0x0000000117177824 */ /* 0x000fe200078e0205 */
[----:B------:R-:W-:-:S06]  /*0960*/  ULOP3.LUT UR5, UR5, 0x3f8, URZ, 0xc0, !UPT ;  /* 0x000003f805057892 */ /* 0x000fcc000f8ec03f */
[----:B------:R-:W-:-:S05]  /*0970*/  IADD3 R3, R17, UR5, RZ ;  /* 0x0000000511037c10 */ /* 0x000fca000fffe0ff */
[----:B------:R-:W-:-:S05]  /*0980*/  IMAD R3, R3, 0x3c0, RZ ;  /* 0x000003c003037824 */ /* 0x000fca00078e02ff */
[CC--:B------:R-:W-:Y:S02]  /*0990*/  IADD3 R16, P1, R3.reuse, R22.reuse, RZ ;  /* 0x0000001603107210 */ /* 0x0c0fe40007f3e0ff */
[----:B------:R-:W-:Y:S02]  /*09a0*/  IADD3 R17, R3, 0x780, RZ ;  /* 0x0000078003117810 */ /* 0x000fe40007ffe0ff */
[----:B------:R-:W-:Y:S02]  /*09b0*/  IADD3.X R19, RZ, R23, RZ, P1, !PT ;  /* 0x00000017ff137210 */ /* 0x000fe40000ffe4ff */
[C---:B------:R-:W-:Y:S02]  /*09c0*/  LEA R36, P1, R16.reuse, UR10, 0x1 ;  /* 0x0000000a10247c11 */ /* 0x040fe4000f8208ff */
[----:B------:R-:W-:Y:S02]  /*09d0*/  IADD3 R17, P2, R17, R22, RZ ;  /* 0x0000001611117210 */ /* 0x000fe40007f5e0ff */
[----:B------:R-:W-:-:S02]  /*09e0*/  LEA.HI.X R37, R16, UR11, R19, 0x1, P1 ;  /* 0x0000000b10257c11 */ /* 0x000fc400088f0c13 */
[----:B------:R-:W-:Y:S02]  /*09f0*/  IADD3.X R18, RZ, R23, RZ, P2, !PT ;  /* 0x00000017ff127210 */ /* 0x000fe400017fe4ff */
[----:B------:R-:W-:Y:S02]  /*0a00*/  LEA R34, P2, R17, UR10, 0x1 ;  /* 0x0000000a11227c11 */ /* 0x000fe4000f8408ff */
[----:B------:R-:W2:Y:S01]  /*0a10*/  LDG.E.64.CONSTANT R36, desc[UR6][R36.64] ;  /* 0x0000000624247981 */ /* 0x000ea2000c1e9b00 */
[----:B------:R-:W-:Y:S02]  /*0a20*/  IADD3 R5, R3, 0xf00, RZ ;  /* 0x00000f0003057810 */ /* 0x000fe40007ffe0ff */
[----:B------:R-:W-:Y:S02]  /*0a30*/  LEA.HI.X R35, R17, UR11, R18, 0x1, P2 ;  /* 0x0000000b11237c11 */ /* 0x000fe400090f0c12 */
[----:B------:R-:W-:Y:S01]  /*0a40*/  IADD3 R20, P1, R5, R22, RZ ;  /* 0x0000001605147210 */ /* 0x000fe20007f3e0ff */
[----:B------:R-:W-:-:S03]  /*0a50*/  VIADD R3, R3, 0x1680 ;  /* 0x0000168003037836 */ /* 0x000fc60000000000 */
[----:B------:R-:W3:Y:S01]  /*0a60*/  LDG.E.64.CONSTANT R34, desc[UR6][R34.64] ;  /* 0x0000000622227981 */ /* 0x000ee2000c1e9b00 */
[----:B------:R-:W-:Y:S02]  /*0a70*/  IADD3.X R21, RZ, R23, RZ, P1, !PT ;  /* 0x00000017ff157210 */ /* 0x000fe40000ffe4ff */
[----:B------:R-:W-:-:S04]  /*0a80*/  LEA R32, P1, R20, UR10, 0x1 ;  /* 0x0000000a14207c11 */ /* 0x000fc8000f8208ff */
[----:B------:R-:W-:Y:S02]  /*0a90*/  LEA.HI.X R33, R20, UR11, R21, 0x1, P1 ;  /* 0x0000000b14217c11 */ /* 0x000fe400088f0c15 */
[----:B------:R-:W-:-:S04]  /*0aa0*/  IADD3 R22, P1, R3, R22, RZ ;  /* 0x0000001603167210 */ /* 0x000fc80007f3e0ff */
[----:B------:R-:W-:Y:S01]  /*0ab0*/  IADD3.X R23, RZ, R23, RZ, P1, !PT ;  /* 0x00000017ff177210 */ /* 0x000fe20000ffe4ff */
[----:B------:R-:W4:Y:S01]  /*0ac0*/  LDG.E.64.CONSTANT R32, desc[UR6][R32.64] ;  /* 0x0000000620207981 */ /* 0x000f22000c1e9b00 */
[----:B------:R-:W-:-:S04]  /*0ad0*/  LEA R30, P1, R22, UR10, 0x1 ;  /* 0x0000000a161e7c11 */ /* 0x000fc8000f8208ff */
[----:B------:R-:W-:Y:S01]  /*0ae0*/  LEA.HI.X R31, R22, UR11, R23, 0x1, P1 ;  /* 0x0000000b161f7c11 */ /* 0x000fe200088f0c17 */
[----:B------:R-:W-:-:S05]  /*0af0*/  ULDC.64 UR10, c[0x0][0x220] ;  /* 0x00008800000a7ab9 */ /* 0x000fca0000000a00 */
[----:B------:R-:W4:Y:S01]  /*0b00*/  LDG.E.64.CONSTANT R30, desc[UR6][R30.64] ;  /* 0x000000061e1e7981 */ /* 0x000f22000c1e9b00 */
        /* <DEDUP_REMOVED lines=8> */
[C---:B------:R-:W-:Y:S02]  /*0b90*/  LOP3.LUT P1, RZ, R0.reuse, 0xffffffc1, RZ, 0xc0, !PT ;  /* 0xffffffc100ff7812 */ /* 0x040fe4000782c0ff */
[----:B------:R-:W-:-:S11]  /*0ba0*/  ISETP.GT.U32.AND P2, PT, R0, 0x3f, PT ;  /* 0x0000003f0000780c */ /* 0x000fd60003f44070 */
[----:B------:R-:W0:Y:S08]  /*0bb0*/  @!P1 LDC R63, c[0x0][0x10] ;  /* 0x00000400ff3f9b82 */ /* 0x000e300000000800 */
[----:B------:R-:W1:Y:S01]  /*0bc0*/  @!P1 LDC.64 R60, c[0x0][0x248] ;  /* 0x00009200ff3c9b82 */ /* 0x000e620000000a00 */
[----:B------:R-:W-:Y:S01]  /*0bd0*/  BSSY B0, `(.L_x_1414) ;  /* 0x000007b000007945 */ /* 0x000fe20003800000 */
[----:B--2---:R-:W-:-:S02]  /*0be0*/  PRMT R38, R36, 0x7632, R38 ;  /* 0x0000763224267816 */ /* 0x004fc40000000026 */
[----:B------:R-:W-:Y:S02]  /*0bf0*/  SHF.L.U32 R3, R36, 0x10, RZ ;  /* 0x0000001024037819 */ /* 0x000fe400000006ff */
[C---:B------:R-:W-:Y:S02]  /*0c00*/  PRMT R39, R37.reuse, 0x7632, R39 ;  /* 0x0000763225277816 */ /* 0x040fe40000000027 */
[----:B------:R-:W-:Y:S02]  /*0c10*/  SHF.L.U32 R5, R37, 0x10, RZ ;  /* 0x0000001025057819 */ /* 0x000fe400000006ff */
[----:B------:R-:W-:Y:S01]  /*0c20*/  SHF.L.U32 R42, R38, 0x10, RZ ;  /* 0x00000010262a7819 */ /* 0x000fe200000006ff */
[----:B------:R-:W-:Y:S01]  /*0c30*/  FADD.FTZ R38, RZ, R3 ;  /* 0x00000003ff267221 */ /* 0x000fe20000010000 */
[----:B------:R-:W-:Y:S01]  /*0c40*/  SHF.L.U32 R44, R39, 0x10, RZ ;  /* 0x00000010272c7819 */ /* 0x000fe200000006ff */
[----:B------:R-:W-:Y:S01]  /*0c50*/  FFMA.FTZ R39, R3, R3, RZ ;  /* 0x0000000303277223 */ /* 0x000fe200000100ff */
[----:B------:R-:W-:Y:S01]  /*0c60*/  FADD.FTZ R41, RZ, R5 ;  /* 0x00000005ff297221 */ /* 0x000fe20000010000 */
[----:B---3--:R-:W-:Y:S01]  /*0c70*/  PRMT R40, R34, 0x7632, R40 ;  /* 0x0000763222287816 */ /* 0x008fe20000000028 */
[----:B------:R-:W-:Y:S01]  /*0c80*/  FADD.FTZ R38, R38, R42 ;  /* 0x0000002a26267221 */ /* 0x000fe20000010000 */
[----:B------:R-:W-:-:S02]  /*0c90*/  IMAD.U32 R25, R34, 0x10000, RZ ;  /* 0x0001000022197824 */ /* 0x000fc400078e00ff */
[----:B------:R-:W-:Y:S01]  /*0ca0*/  FFMA.FTZ R42, R42, R42, R39 ;  /* 0x0000002a2a2a7223 */ /* 0x000fe20000010027 */
[----:B------:R-:W-:Y:S01]  /*0cb0*/  FFMA.FTZ R43, R5, R5, RZ ;  /* 0x00000005052b7223 */ /* 0x000fe200000100ff */
[----:B------:R-:W-:Y:S01]  /*0cc0*/  FADD.FTZ R46, R41, R44 ;  /* 0x0000002c292e7221 */ /* 0x000fe20000010000 */
[----:B------:R-:W-:Y:S01]  /*0cd0*/  SHF.L.U32 R41, R40, 0x10, RZ ;  /* 0x0000001028297819 */ /* 0x000fe200000006ff */
[----:B------:R-:W-:Y:S01]  /*0ce0*/  FADD.FTZ R39, R38, R25 ;  /* 0x0000001926277221 */ /* 0x000fe20000010000 */
[----:B------:R-:W-:Y:S01]  /*0cf0*/  FFMA.FTZ R42, R25, R25, R42 ;  /* 0x00000019192a7223 */ /* 0x000fe2000001002a */
[C---:B------:R-:W-:Y:S01]  /*0d00*/  SHF.L.U32 R71, R35.reuse, 0x10, RZ ;  /* 0x0000001023477819 */ /* 0x040fe200000006ff */
[----:B------:R-:W-:Y:S01]  /*0d10*/  FFMA.FTZ R44, R44, R44, R43 ;  /* 0x0000002c2c2c7223 */ /* 0x000fe2000001002b */
[----:B------:R-:W-:Y:S01]  /*0d20*/  PRMT R38, R35, 0x7632, R38 ;  /* 0x0000763223267816 */ /* 0x000fe20000000026 */
[----:B------:R-:W-:Y:S01]  /*0d30*/  FADD.FTZ R40, R39, R41 ;  /* 0x0000002927287221 */ /* 0x000fe20000010000 */
[----:B------:R-:W-:Y:S01]  /*0d40*/  FFMA.FTZ R42, R41, R41, R42 ;  /* 0x00000029292a7223 */ /* 0x000fe2000001002a */
[----:B------:R-:W-:Y:S01]  /*0d50*/  FADD.FTZ R46, R46, R71 ;  /* 0x000000472e2e7221 */ /* 0x000fe20000010000 */
[----:B------:R-:W-:Y:S01]  /*0d60*/  SHF.L.U32 R41, R38, 0x10, RZ ;  /* 0x0000001026297819 */ /* 0x000fe200000006ff */
[----:B------:R-:W-:Y:S01]  /*0d70*/  FFMA.FTZ R44, R71, R71, R44 ;  /* 0x00000047472c7223 */ /* 0x000fe2000001002c */
[----:B----4-:R-:W-:-:S02]  /*0d80*/  PRMT R39, R33, 0x7632, R39 ;  /* 0x0000763221277816 */ /* 0x010fc40000000027 */
[----:B------:R-:W-:Y:S01]  /*0d90*/  SHF.L.U32 R75, R33, 0x10, RZ ;  /* 0x00000010214b7819 */ /* 0x000fe200000006ff */
[----:B------:R-:W-:Y:S01]  /*0da0*/  FADD.FTZ R46, R46, R41 ;  /* 0x000000292e2e7221 */ /* 0x000fe20000010000 */
[C---:B------:R-:W-:Y:S01]  /*0db0*/  PRMT R38, R32.reuse, 0x7632, R38 ;  /* 0x0000763220267816 */ /* 0x040fe20000000026 */
[----:B------:R-:W-:Y:S01]  /*0dc0*/  FFMA.FTZ R44, R41, R41, R44 ;  /* 0x00000029292c7223 */ /* 0x000fe2000001002c */
[----:B------:R-:W-:Y:S01]  /*0dd0*/  IMAD.U32 R73, R32, 0x10000, RZ ;  /* 0x0001000020497824 */ /* 0x000fe200078e00ff */
[----:B------:R-:W-:Y:S01]  /*0de0*/  SHF.L.U32 R39, R39, 0x10, RZ ;  /* 0x0000001027277819 */ /* 0x000fe200000006ff */
[----:B------:R-:W-:Y:S01]  /*0df0*/  FADD.FTZ R46, R46, R75 ;  /* 0x0000004b2e2e7221 */ /* 0x000fe20000010000 */
[----:B------:R-:W-:Y:S01]  /*0e00*/  SHF.L.U32 R41, R38, 0x10, RZ ;  /* 0x0000001026297819 */ /* 0x000fe200000006ff */
[----:B------:R-:W-:Y:S01]  /*0e10*/  FFMA.FTZ R44, R75, R75, R44 ;  /* 0x0000004b4b2c7223 */ /* 0x000fe2000001002c */
[----:B------:R-:W-:Y:S01]  /*0e20*/  FADD.FTZ R40, R40, R73 ;  /* 0x0000004928287221 */ /* 0x000fe20000010000 */
[----:B------:R-:W-:Y:S01]  /*0e30*/  FFMA.FTZ R42, R73, R73, R42 ;  /* 0x00000049492a7223 */ /* 0x000fe2000001002a */
[----:B------:R-:W-:Y:S01]  /*0e40*/  FADD.FTZ R46, R46, R39 ;  /* 0x000000272e2e7221 */ /* 0x000fe20000010000 */
[----:B------:R-:W-:Y:S01]  /*0e50*/  FFMA.FTZ R48, R39, R39, R44 ;  /* 0x0000002727307223 */ /* 0x000fe2000001002c */
[----:B------:R-:W-:Y:S01]  /*0e60*/  PRMT R38, R30, 0x7632, R38 ;  /* 0x000076321e267816 */ /* 0x000fe20000000026 */
[----:B------:R-:W-:Y:S01]  /*0e70*/  FADD.FTZ R40, R40, R41 ;  /* 0x0000002928287221 */ /* 0x000fe20000010000 */
[----:B------:R-:W-:Y:S01]  /*0e80*/  IMAD.U32 R77, R30, 0x10000, RZ ;  /* 0x000100001e4d7824 */ /* 0x000fe200078e00ff */
[----:B------:R-:W-:Y:S01]  /*0e90*/  PRMT R39, R31, 0x7632, R39 ;  /* 0x000076321f277816 */ /* 0x000fe20000000027 */
[----:B------:R-:W-:Y:S01]  /*0ea0*/  FFMA.FTZ R42, R41, R41, R42 ;  /* 0x00000029292a7223 */ /* 0x000fe2000001002a */
[----:B------:R-:W-:-:S02]  /*0eb0*/  SHF.L.U32 R79, R31, 0x10, RZ ;  /* 0x000000101f4f7819 */ /* 0x000fc400000006ff */
[----:B------:R-:W-:Y:S01]  /*0ec0*/  SHF.L.U32 R44, R38, 0x10, RZ ;  /* 0x00000010262c7819 */ /* 0x000fe200000006ff */
[----:B------:R-:W-:Y:S01]  /*0ed0*/  FADD.FTZ R38, R40, R77 ;  /* 0x0000004d28267221 */ /* 0x000fe20000010000 */
[----:B------:R-:W-:Y:S01]  /*0ee0*/  SHF.L.U32 R50, R39, 0x10, RZ ;  /* 0x0000001027327819 */ /* 0x000fe200000006ff */
[----:B------:R-:W-:Y:S01]  /*0ef0*/  FFMA.FTZ R39, R77, R77, R42 ;  /* 0x0000004d4d277223 */ /* 0x000fe2000001002a */
[----:B------:R-:W-:Y:S01]  /*0f00*/  FFMA.FTZ R41, R79, R79, R48 ;  /* 0x0000004f4f297223 */ /* 0x000fe20000010030 */
[----:B------:R-:W-:Y:S01]  /*0f10*/  FADD.FTZ R40, R46, R79 ;  /* 0x0000004f2e287221 */ /* 0x000fe20000010000 */
[----:B------:R-:W-:Y:S01]  /*0f20*/  FADD.FTZ R38, R38, R44 ;  /* 0x0000002c26267221 */ /* 0x000fe20000010000 */
[----:B------:R-:W-:Y:S01]  /*0f30*/  FFMA.FTZ R39, R44, R44, R39 ;  /* 0x0000002c2c277223 */ /* 0x000fe20000010027 */
[----:B------:R-:W-:Y:S01]  /*0f40*/  FFMA.FTZ R41, R50, R50, R41 ;  /* 0x0000003232297223 */ /* 0x000fe20000010029 */
[----:B------:R-:W-:-:S03]  /*0f50*/  FADD.FTZ R40, R40, R50 ;  /* 0x0000003228287221 */ /* 0x000fc60000010000 */
[----:B------:R2:W-:Y:S04]  /*0f60*/  STS.64 [R83], R38 ;  /* 0x0000002653007388 */ /* 0x0005e80000000a00 */
[----:B------:R2:W-:Y:S01]  /*0f70*/  STS.64 [R83+0x1680], R40 ;  /* 0x0016802853007388 */ /* 0x0005e20000000a00 */
[----:B------:R-:W-:Y:S01]  /*0f80*/  CS2R R42, SRZ ;  /* 0x00000000002a7805 */ /* 0x000fe2000001ff00 */
[----:B------:R-:W-:Y:S06]  /*0f90*/  BAR.SYNC.DEFER_BLOCKING 0x0 ;  /* 0x0000000000007b1d */ /* 0x000fec0000010000 */
[----:B01----:R-:W-:Y:S05]  /*0fa0*/  @P2 BRA `(.L_x_1415) ;  /* 0x0000000000f42947 */ /* 0x003fea0003800000 */
[----:B------:R-:W0:Y:S01]  /*0fb0*/  S2R R43, SR_CgaCtaId ;  /* 0x00000000002b7919 */ /* 0x000e220000008800 */
[----:B--2---:R-:W-:Y:S02]  /*0fc0*/  IADD3 R40, R84, 0x2, RZ ;  /* 0x0000000254287810 */ /* 0x004fe40007ffe0ff */
[----:B------:R-:W-:Y:S01]  /*0fd0*/  SHF.R.U32.HI R38, RZ, 0x1, R84 ;  /* 0x00000001ff267819 */ /* 0x000fe20000011654 */
[----:B------:R-:W-:Y:S01]  /*0fe0*/  LDS.64 R44, [R78] ;  /* 0x000000004e2c7984 */ /* 0x000fe20000000a00 */
[----:B------:R-:W-:Y:S02]  /*0ff0*/  SHF.R.U32.HI R41, RZ, 0x1, R40 ;  /* 0x00000001ff297819 */ /* 0x000fe40000011628 */
[----:B------:R-:W-:Y:S01]  /*1000*/  SHF.R.U32.HI R39, RZ, 0x2, R84 ;  /* 0x00000002ff277819 */ /* 0x000fe20000011654 */
[----:B------:R-:W-:Y:S01]  /*1010*/  LDS.64 R46, [R76] ;  /* 0x000000004c2e7984 */ /* 0x000fe20000000a00 */
[----:B------:R-:W-:Y:S02]  /*1020*/  MOV R42, 0x400 ;  /* 0x00000400002a7802 */ /* 0x000fe40000000f00 */
[----:B------:R-:W-:Y:S01]  /*1030*/  LOP3.LUT R38, R38, 0x1, RZ, 0xc0, !PT ;  /* 0x0000000126267812 */ /* 0x000fe200078ec0ff */
[----:B------:R-:W-:Y:S01]  /*1040*/  LDS.64 R48, [R74] ;  /* 0x000000004a307984 */ /* 0x000fe20000000a00 */
[----:B------:R-:W-:-:S02]  /*1050*/  SHF.R.U32.HI R40, RZ, 0x2, R40 ;  /* 0x00000002ff287819 */ /* 0x000fc40000011628 */
[----:B------:R-:W-:Y:S01]  /*1060*/  LOP3.LUT R41, R41, 0x1, RZ, 0xc0, !PT ;  /* 0x0000000129297812 */ /* 0x000fe200078ec0ff */
[----:B------:R-:W-:Y:S01]  /*1070*/  IMAD R38, R38, 0xf0, R39 ;  /* 0x000000f026267824 */ /* 0x000fe200078e0227 */
[----:B------:R-:W-:Y:S03]  /*1080*/  LDS.64 R50, [R72] ;  /* 0x0000000048327984 */ /* 0x000fe60000000a00 */
[----:B------:R-:W-:Y:S01]  /*1090*/  IMAD R40, R41, 0xf0, R40 ;  /* 0x000000f029287824 */ /* 0x000fe200078e0228 */
[----:B------:R-:W-:Y:S04]  /*10a0*/  LDS.64 R52, [R70] ;  /* 0x0000000046347984 */ /* 0x000fe80000000a00 */
[----:B------:R-:W-:Y:S04]  /*10b0*/  LDS.64 R54, [R24] ;  /* 0x0000000018367984 */ /* 0x000fe80000000a00 */
[----:B------:R-:W-:Y:S01]  /*10c0*/  LDS.64 R56, [R11] ;  /* 0x000000000b387984 */ /* 0x000fe20000000a00 */
[----:B0-----:R-:W-:-:S05]  /*10d0*/  LEA R43, R43, R42, 0x18 ;  /* 0x0000002a2b2b7211 */ /* 0x001fca00078ec0ff */
[--C-:B------:R-:W-:Y:S02]  /*10e0*/  IMAD R39, R38, 0x18, R43.reuse ;  /* 0x0000001826277824 */ /* 0x100fe400078e022b */
[----:B------:R-:W-:Y:S02]  /*10f0*/  IMAD R41, R40, 0x18, R43 ;  /* 0x0000001828297824 */ /* 0x000fe400078e022b */
[C---:B------:R-:W-:Y:S01]  /*1100*/  IMAD.IADD R39, R82.reuse, 0x1, R39 ;  /* 0x0000000152277824 */ /* 0x040fe200078e0227 */
[----:B------:R-:W-:Y:S02]  /*1110*/  LDS.64 R42, [R80] ;  /* 0x00000000502a7984 */ /* 0x000fe40000000a00 */
[----:B------:R-:W-:Y:S02]  /*1120*/  IADD3 R58, R82, R41, RZ ;  /* 0x00000029523a7210 */ /* 0x000fe40007ffe0ff */
[----:B------:R-:W-:Y:S04]  /*1130*/  LDS.64 R40, [R81] ;  /* 0x0000000051287984 */ /* 0x000fe80000000a00 */
[----:B------:R-:W0:Y:S04]  /*1140*/  LDS.64 R38, [R39] ;  /* 0x0000000027267984 */ /* 0x000e280000000a00 */
[----:B------:R-:W1:Y:S01]  /*1150*/  LDS.64 R58, [R58] ;  /* 0x000000003a3a7984 */ /* 0x000e620000000a00 */
[----:B0-----:R-:W-:Y:S01]  /*1160*/  FADD.FTZ R65, RZ, R38 ;  /* 0x00000026ff417221 */ /* 0x001fe20000010000 */
[----:B------:R-:W-:-:S02]  /*1170*/  FADD.FTZ R62, RZ, R39 ;  /* 0x00000027ff3e7221 */ /* 0x000fc40000010000 */
[----:B------:R-:W0:Y:S01]  /*1180*/  LDS.64 R38, [R12] ;  /* 0x000000000c267984 */ /* 0x000e220000000a00 */
[----:B-1----:R-:W-:Y:S01]  /*1190*/  FADD.FTZ R65, R65, R58 ;  /* 0x0000003a41417221 */ /* 0x002fe20000010000 */
[----:B------:R-:W-:Y:S02]  /*11a0*/  FADD.FTZ R62, R62, R59 ;  /* 0x0000003b3e3e7221 */ /* 0x000fe40000010000 */
[----:B------:R-:W1:Y:S01]  /*11b0*/  LDS.64 R58, [R13] ;  /* 0x000000000d3a7984 */ /* 0x000e620000000a00 */
[----:B------:R-:W-:Y:S01]  /*11c0*/  FADD.FTZ R65, R65, R40 ;  /* 0x0000002841417221 */ /* 0x000fe20000010000 */
[----:B------:R-:W-:Y:S02]  /*11d0*/  FADD.FTZ R62, R62, R41 ;  /* 0x000000293e3e7221 */ /* 0x000fe40000010000 */
[----:B------:R-:W2:Y:S01]  /*11e0*/  LDS.64 R40, [R14] ;  /* 0x000000000e287984 */ /* 0x000ea20000000a00 */
[----:B------:R-:W-:Y:S01]  /*11f0*/  FADD.FTZ R65, R65, R42 ;  /* 0x0000002a41417221 */ /* 0x000fe20000010000 */
[----:B------:R-:W-:-:S02]  /*1200*/  FADD.FTZ R62, R62, R43 ;  /* 0x0000002b3e3e7221 */ /* 0x000fc40000010000 */
[----:B------:R-:W3:Y:S01]  /*1210*/  LDS.64 R42, [R15] ;  /* 0x000000000f2a7984 */ /* 0x000ee20000000a00 */
        /* <DEDUP_REMOVED lines=14> */
[----:B0-----:R-:W-:Y:S01]  /*1300*/  FADD.FTZ R65, R65, R38 ;  /* 0x0000002641417221 */ /* 0x001fe20000010000 */
[----:B------:R-:W-:-:S03]  /*1310*/  FADD.FTZ R62, R62, R39 ;  /* 0x000000273e3e7221 */ /* 0x000fc60000010000 */
[----:B-1----:R-:W-:Y:S01]  /*1320*/  FADD.FTZ R65, R65, R58 ;  /* 0x0000003a41417221 */ /* 0x002fe20000010000 */
[----:B------:R-:W-:-:S03]  /*1330*/  FADD.FTZ R62, R62, R59 ;  /* 0x0000003b3e3e7221 */ /* 0x000fc60000010000 */
[----:B--2---:R-:W-:Y:S01]  /*1340*/  FADD.FTZ R65, R65, R40 ;  /* 0x0000002841417221 */ /* 0x004fe20000010000 */
[----:B------:R-:W-:-:S03]  /*1350*/  FADD.FTZ R62, R62, R41 ;  /* 0x000000293e3e7221 */ /* 0x000fc60000010000 */
[----:B---3--:R-:W-:Y:S01]  /*1360*/  FADD.FTZ R42, R65, R42 ;  /* 0x0000002a412a7221 */ /* 0x008fe20000010000 */
[----:B------:R-:W-:-:S07]  /*1370*/  FADD.FTZ R43, R62, R43 ;  /* 0x0000002b3e2b7221 */ /* 0x000fce0000010000 */
.L_x_1415:
[----:B------:R-:W-:Y:S05]  /*1380*/  BSYNC B0 ;  /* 0x0000000000007941 */ /* 0x000fea0003800000 */
.L_x_1414:
[----:B--2---:R-:W0:Y:S01]  /*1390*/  SHFL.BFLY PT, R39, R42, 0x1, 0x1f ;  /* 0x0c201f002a277f89 */ /* 0x004e2200000e0000 */
[----:B------:R-:W-:Y:S01]  /*13a0*/  @!P1 IMAD R63, R63, R6, UR8 ;  /* 0x000000083f3f9e24 */ /* 0x000fe2000f8e0206 */
[C---:B------:R-:W-:Y:S02]  /*13b0*/  ISETP.NE.AND P3, PT, R0.reuse, RZ, PT ;  /* 0x000000ff0000720c */ /* 0x040fe40003f65270 */
[----:B------:R-:W-:Y:S01]  /*13c0*/  CS2R R68, SRZ ;  /* 0x0000000000447805 */ /* 0x000fe2000001ff00 */
[----:B------:R-:W1:Y:S01]  /*13d0*/  SHFL.BFLY PT, R40, R43, 0x1, 0x1f ;  /* 0x0c201f002b287f89 */ /* 0x000e6200000e0000 */
[----:B------:R-:W-:Y:S02]  /*13e0*/  ISETP.GT.U32.AND P2, PT, R0, 0xff, PT ;  /* 0x000000ff0000780c */ /* 0x000fe40003f44070 */
[----:B------:R-:W-:-:S04]  /*13f0*/  @!P1 LEA R63, R63, R2, 0xc ;  /* 0x000000023f3f9211 */ /* 0x000fc800078e60ff */
[----:B------:R-:W-:-:S05]  /*1400*/  @!P1 SHF.L.U32 R63, R63, 0x1, RZ ;  /* 0x000000013f3f9819 */ /* 0x000fca00000006ff */
[----:B------:R-:W-:-:S04]  /*1410*/  @!P1 IMAD.WIDE.U32 R60, R63, 0x4, R60 ;  /* 0x000000043f3c9825 */ /* 0x000fc800078e003c */
[----:B0-----:R-:W-:Y:S01]  /*1420*/  FADD.FTZ R38, R39, R42 ;  /* 0x0000002a27267221 */ /* 0x001fe20000010000 */
[----:B-1----:R-:W-:-:S05]  /*1430*/  FADD.FTZ R39, R40, R43 ;  /* 0x0000002b28277221 */ /* 0x002fca0000010000 */
[----:B------:R0:W-:Y:S01]  /*1440*/  @!P1 STG.E.64 desc[UR6][R60.64], R38 ;  /* 0x000000263c009986 */ /* 0x0001e2000c101b06 */
[----:B------:R-:W-:Y:S06]  /*1450*/  BAR.SYNC.DEFER_BLOCKING 0x0 ;  /* 0x0000000000007b1d */ /* 0x000fec0000010000 */
[----:B------:R-:W-:Y:S05]  /*1460*/  @P3 BRA `(.L_x_1416) ;  /* 0x0000000000603947 */ /* 0x000fea0003800000 */
[----:B0-----:R-:W0:Y:S01]  /*1470*/  S2R R39, SR_LANEID ;  /* 0x0000000000277919 */ /* 0x001e220000000000 */
[----:B------:R-:W-:Y:S01]  /*1480*/  VOTEU.ANY UR9, UPT, PT ;  /* 0x0000000000097886 */ /* 0x000fe200038e0100 */
[----:B------:R-:W-:Y:S01]  /*1490*/  UISETP.NE.AND UP0, UPT, UR14, URZ, UPT ;  /* 0x0000003f0e00728c */ /* 0x000fe2000bf05270 */
[----:B------:R-:W0:Y:S01]  /*14a0*/  FLO.U32 R40, UR9 ;  /* 0x0000000900287d00 */ /* 0x000e2200080e0000 */
[----:B------:R-:W-:Y:S02]  /*14b0*/  UMOV UR5, 0x7fffff81 ;  /* 0x7fffff8100057882 */ /* 0x000fe40000000000 */
[----:B------:R-:W-:-:S05]  /*14c0*/  USEL UR5, UR5, 0x1, !UP0 ;  /* 0x0000000105057887 */ /* 0x000fca000c000000 */
[----:B------:R-:W1:Y:S01]  /*14d0*/  POPC R38, UR9 ;  /* 0x0000000900267d09 */ /* 0x000e620008000000 */
[----:B0-----:R-:W-:Y:S01]  /*14e0*/  ISETP.EQ.U32.AND P1, PT, R40, R39, PT ;  /* 0x000000272800720c */ /* 0x001fe20003f22070 */
[----:B-1----:R-:W-:-:S12]  /*14f0*/  IMAD R39, R38, UR5, RZ ;  /* 0x0000000526277c24 */ /* 0x002fd8000f8e02ff */
[----:B------:R-:W-:Y:S06]  /*1500*/  @P1 MEMBAR.ALL.GPU ;  /* 0x0000000000001992 */ /* 0x000fec000000a000 */
[----:B------:R-:W-:-:S00]  /*1510*/  @P1 ERRBAR ;  /* 0x00000000000019ab */ /* 0x000fc00000000000 */
[----:B------:R-:W-:Y:S06]  /*1520*/  @P1 CGAERRBAR ;  /* 0x00000000000015ab */ /* 0x000fec0000000000 */
[----:B------:R-:W2:Y:S01]  /*1530*/  @P1 ATOM.E.ADD.STRONG.GPU PT, R39, desc[UR6][R86.64], R39 ;  /* 0x000000275627198a */ /* 0x000ea200081ee1c6 */
[----:B------:R-:W0:Y:S02]  /*1540*/  S2R R38, SR_LTMASK ;  /* 0x0000000000267919 */ /* 0x000e240000003900 */
[----:B0-----:R-:W-:-:S04]  /*1550*/  LOP3.LUT R38, R38, UR9, RZ, 0xc0, !PT ;  /* 0x0000000926267c12 */ /* 0x001fc8000f8ec0ff */
[----:B------:R-:W0:Y:S01]  /*1560*/  POPC R41, R38 ;  /* 0x0000002600297309 */ /* 0x000e220000000000 */
[----:B--2---:R-:W0:Y:S02]  /*1570*/  SHFL.IDX PT, R40, R39, R40, 0x1f ;  /* 0x00001f2827287589 */ /* 0x004e2400000e0000 */
[----:B0-----:R-:W-:-:S07]  /*1580*/  IMAD R41, R41, UR5, R40 ;  /* 0x0000000529297c24 */ /* 0x001fce000f8e0228 */
.L_x_1417:
[----:B------:R-:W2:Y:S04]  /*1590*/  LD.E.STRONG.GPU R38, desc[UR6][R86.64] ;  /* 0x0000000656267980 */ /* 0x000ea8000c10f900 */
[----:B--2---:R-:W-:Y:S01]  /*15a0*/  CCTL.IVALL ;  /* 0x00000000ff00798f */ /* 0x004fe20002000000 */
[----:B------:R-:W-:Y:S05]  /*15b0*/  YIELD ;  /* 0x0000000000007946 */ /* 0x000fea0003800000 */
[----:B------:R-:W-:-:S04]  /*15c0*/  LOP3.LUT R38, R38, R41, RZ, 0x3c, !PT ;  /* 0x0000002926267212 */ /* 0x000fc800078e3cff */
[----:B------:R-:W-:-:S13]  /*15d0*/  ISETP.GT.AND P1, PT, R38, -0x1, PT ;  /* 0xffffffff2600780c */ /* 0x000fda0003f24270 */
[----:B------:R-:W-:Y:S05]  /*15e0*/  @P1 BRA `(.L_x_1417) ;  /* 0xfffffffc00e81947 */ /* 0x000fea000383ffff */
.L_x_1416:
[----:B------:R-:W-:Y:S05]  /*15f0*/  WARPSYNC.ALL ;  /* 0x0000000000007948 */ /* 0x000fea0003800000 */
[----:B------:R-:W-:Y:S06]  /*1600*/  BAR.SYNC.DEFER_BLOCKING 0x0 ;  /* 0x0000000000007b1d */ /* 0x000fec0000010000 */
[----:B------:R-:W-:Y:S04]  /*1610*/  BSSY B0, `(.L_x_1418) ;  /* 0x000005a000007945 */ /* 0x000fe80003800000 */
[----:B------:R-:W-:Y:S05]  /*1620*/  @P2 BRA `(.L_x_1419) ;  /* 0x0000000400602947 */ /* 0x000fea0003800000 */
[----:B------:R-:W1:Y:S01]  /*1630*/  LDC R41, c[0x0][0x10] ;  /* 0x00000400ff297b82 */ /* 0x000e620000000800 */
[----:B0-----:R-:W-:-:S04]  /*1640*/  SHF.L.U32 R39, R0, 0x4, RZ ;  /* 0x0000000400277819 */ /* 0x001fc800000006ff */
[----:B------:R-:W-:-:S03]  /*1650*/  LOP3.LUT R39, R39, 0x7fffff80, RZ, 0xc0, !PT ;  /* 0x7fffff8027277812 */ /* 0x000fc600078ec0ff */
[----:B------:R-:W0:Y:S01]  /*1660*/  LDC.64 R68, c[0x0][0x248] ;  /* 0x00009200ff447b82 */ /* 0x000e220000000a00 */
[----:B-1----:R-:W-:Y:S01]  /*1670*/  IMAD R38, R41, R6, UR8 ;  /* 0x0000000829267e24 */ /* 0x002fe2000f8e0206 */
[----:B------:R-:W-:-:S03]  /*1680*/  LOP3.LUT R41, R0, 0x7, RZ, 0xc0, !PT ;  /* 0x0000000700297812 */ /* 0x000fc600078ec0ff */
[----:B------:R-:W-:-:S05]  /*1690*/  IMAD R38, R38, 0x1000, R39 ;  /* 0x0000100026267824 */ /* 0x000fca00078e0227 */
[----:B------:R-:W-:-:S04]  /*16a0*/  IADD3 R38, R38, R41, RZ ;  /* 0x0000002926267210 */ /* 0x000fc80007ffe0ff */
[----:B------:R-:W-:-:S04]  /*16b0*/  SHF.L.U32 R67, R38, 0x1, RZ ;  /* 0x0000000126437819 */ /* 0x000fc800000006ff */
[C---:B------:R-:W-:Y:S01]  /*16c0*/  IADD3 R41, R67.reuse, 0x10, RZ ;  /* 0x0000001043297810 */ /* 0x040fe20007ffe0ff */
[C---:B0-----:R-:W-:Y:S01]  /*16d0*/  IMAD.WIDE.U32 R38, R67.reuse, 0x4, R68 ;  /* 0x0000000443267825 */ /* 0x041fe200078e0044 */
[----:B------:R-:W-:-:S03]  /*16e0*/  IADD3 R43, R67, 0x20, RZ ;  /* 0x00000020432b7810 */ /* 0x000fc60007ffe0ff */
[--C-:B------:R-:W-:Y:S02]  /*16f0*/  IMAD.WIDE.U32 R40, R41, 0x4, R68.reuse ;  /* 0x0000000429287825 */ /* 0x100fe400078e0044 */
[----:B------:R-:W2:Y:S02]  /*1700*/  LDG.E.64 R38, desc[UR6][R38.64] ;  /* 0x0000000626267981 */ /* 0x000ea4000c1e1b00 */
[----:B------:R-:W-:Y:S02]  /*1710*/  VIADD R45, R67, 0x30 ;  /* 0x00000030432d7836 */ /* 0x000fe40000000000 */
[--C-:B------:R-:W-:Y:S01]  /*1720*/  IMAD.WIDE.U32 R42, R43, 0x4, R68.reuse ;  /* 0x000000042b2a7825 */ /* 0x100fe200078e0044 */
[----:B------:R-:W3:Y:S01]  /*1730*/  LDG.E.64 R40, desc[UR6][R40.64] ;  /* 0x0000000628287981 */ /* 0x000ee2000c1e1b00 */
[----:B------:R-:W-:Y:S02]  /*1740*/  IADD3 R47, R67, 0x40, RZ ;  /* 0x00000040432f7810 */ /* 0x000fe40007ffe0ff */
[--C-:B------:R-:W-:Y:S01]  /*1750*/  IMAD.WIDE.U32 R44, R45, 0x4, R68.reuse ;  /* 0x000000042d2c7825 */ /* 0x100fe200078e0044 */
[----:B------:R-:W-:Y:S01]  /*1760*/  IADD3 R49, R67, 0x50, RZ ;  /* 0x0000005043317810 */ /* 0x000fe20007ffe0ff */
[----:B------:R-:W4:Y:S02]  /*1770*/  LDG.E.64 R42, desc[UR6][R42.64] ;  /* 0x000000062a2a7981 */ /* 0x000f24000c1e1b00 */
        /* <DEDUP_REMOVED lines=9> */
[----:B------:R-:W-:-:S02]  /*1810*/  IMAD.WIDE.U32 R52, R53, 0x4, R68 ;  /* 0x0000000435347825 */ /* 0x000fc400078e0044 */
[----:B------:R-:W4:Y:S02]  /*1820*/  LDG.E.64 R50, desc[UR6][R50.64] ;  /* 0x0000000632327981 */ /* 0x000f24000c1e1b00 */
[----:B------:R-:W-:Y:S02]  /*1830*/  VIADD R57, R67, 0x90 ;  /* 0x0000009043397836 */ /* 0x000fe40000000000 */
[--C-:B------:R-:W-:Y:S01]  /*1840*/  IMAD.WIDE.U32 R54, R55, 0x4, R68.reuse ;  /* 0x0000000437367825 */ /* 0x100fe200078e0044 */
[----:B------:R-:W4:Y:S01]  /*1850*/  LDG.E.64 R52, desc[UR6][R52.64] ;  /* 0x0000000634347981 */ /* 0x000f22000c1e1b00 */
        /* <DEDUP_REMOVED lines=17> */
[----:B------:R-:W4:Y:S03]  /*1970*/  LDG.E.64 R64, desc[UR6][R64.64] ;  /* 0x0000000640407981 */ /* 0x000f26000c1e1b00 */
        /* <DEDUP_REMOVED lines=35> */
.L_x_1419:
[----:B------:R-:W-:Y:S05]  /*1bb0*/  BSYNC B0 ;  /* 0x0000000000007941 */ /* 0x000fea0003800000 */
.L_x_1418:
[----:B0-----:R-:W0:Y:S01]  /*1bc0*/  SHFL.BFLY PT, R39, R68, 0x4, 0x1f ;  /* 0x0c801f0044277f89 */ /* 0x001e2200000e0000 */
[----:B------:R-:W-:Y:S01]  /*1bd0*/  LOP3.LUT P1, RZ, R0, 0xffffff07, RZ, 0xc0, !PT ;  /* 0xffffff0700ff7812 */ /* 0x000fe2000782c0ff */
[----:B------:R-:W-:Y:S01]  /*1be0*/  BSSY B0, `(.L_x_1420) ;  /* 0x0000028000007945 */ /* 0x000fe20003800000 */
[----:B------:R-:W-:Y:S01]  /*1bf0*/  PRMT R47, R36, 0x7632, R47 ;  /* 0x00007632242f7816 */ /* 0x000fe2000000002f */
[----:B------:R-:W1:Y:S01]  /*1c00*/  SHFL.BFLY PT, R38, R69, 0x4, 0x1f ;  /* 0x0c801f0045267f89 */ /* 0x000e6200000e0000 */
[----:B------:R-:W-:Y:S02]  /*1c10*/  PRMT R45, R37, 0x7632, R45 ;  /* 0x00007632252d7816 */ /* 0x000fe4000000002d */
[----:B------:R-:W-:Y:S02]  /*1c20*/  PRMT R48, R34, 0x7632, R48 ;  /* 0x0000763222307816 */ /* 0x000fe40000000030 */
[----:B------:R-:W-:Y:S02]  /*1c30*/  PRMT R49, R32, 0x7632, R49 ;  /* 0x0000763220317816 */ /* 0x000fe40000000031 */
[----:B------:R-:W-:-:S02]  /*1c40*/  PRMT R50, R30, 0x7632, R50 ;  /* 0x000076321e327816 */ /* 0x000fc40000000032 */
[----:B-----5:R-:W-:Y:S02]  /*1c50*/  PRMT R51, R28, 0x7632, R51 ;  /* 0x000076321c337816 */ /* 0x020fe40000000033 */
[----:B------:R-:W-:Y:S01]  /*1c60*/  PRMT R46, R26, 0x7632, R46 ;  /* 0x000076321a2e7816 */ /* 0x000fe2000000002e */
[----:B0-----:R-:W-:Y:S01]  /*1c70*/  FADD.FTZ R39, R39, R68 ;  /* 0x0000004427277221 */ /* 0x001fe20000010000 */
[----:B-1----:R-:W-:-:S04]  /*1c80*/  FADD.FTZ R40, R38, R69 ;  /* 0x0000004526287221 */ /* 0x002fc80000010000 */
[----:B------:R-:W0:Y:S04]  /*1c90*/  SHFL.BFLY PT, R42, R39, 0x2, 0x1f ;  /* 0x0c401f00272a7f89 */ /* 0x000e2800000e0000 */
[----:B------:R-:W1:Y:S01]  /*1ca0*/  SHFL.BFLY PT, R41, R40, 0x2, 0x1f ;  /* 0x0c401f0028297f89 */ /* 0x000e6200000e0000 */
[----:B0-----:R-:W-:Y:S01]  /*1cb0*/  FADD.FTZ R42, R39, R42 ;  /* 0x0000002a272a7221 */ /* 0x001fe20000010000 */
[----:B-1----:R-:W-:-:S04]  /*1cc0*/  FADD.FTZ R41, R40, R41 ;  /* 0x0000002928297221 */ /* 0x002fc80000010000 */
[----:B------:R-:W0:Y:S01]  /*1cd0*/  SHFL.BFLY PT, R43, R42, 0x1, 0x1f ;  /* 0x0c201f002a2b7f89 */ /* 0x000e2200000e0000 */
[----:B------:R-:W-:-:S03]  /*1ce0*/  PRMT R40, R35, 0x7632, R40 ;  /* 0x0000763223287816 */ /* 0x000fc60000000028 */
[----:B------:R-:W1:Y:S01]  /*1cf0*/  SHFL.BFLY PT, R44, R41, 0x1, 0x1f ;  /* 0x0c201f00292c7f89 */ /* 0x000e6200000e0000 */
[----:B0-----:R-:W-:Y:S01]  /*1d00*/  FADD.FTZ R38, R42, R43 ;  /* 0x0000002b2a267221 */ /* 0x001fe20000010000 */
[----:B------:R-:W-:Y:S02]  /*1d10*/  @!P1 LOP3.LUT R43, R0, 0xfffffff8, RZ, 0xc0, !PT ;  /* 0xfffffff8002b9812 */ /* 0x000fe400078ec0ff */
[----:B------:R-:W-:Y:S01]  /*1d20*/  PRMT R42, R31, 0x7632, R42 ;  /* 0x000076321f2a7816 */ /* 0x000fe2000000002a */
[----:B------:R-:W-:Y:S01]  /*1d30*/  @!P1 FMUL.FTZ R38, R38, 3.2552085031056776643e-05 ;  /* 0x3808888926269820 */ /* 0x000fe20000410000 */
[----:B-1----:R-:W-:Y:S01]  /*1d40*/  FADD.FTZ R44, R41, R44 ;  /* 0x0000002c292c7221 */ /* 0x002fe20000010000 */
[----:B------:R-:W-:Y:S02]  /*1d50*/  PRMT R41, R29, 0x7632, R41 ;  /* 0x000076321d297816 */ /* 0x000fe40000000029 */
[----:B------:R-:W-:-:S04]  /*1d60*/  @!P1 FMUL.FTZ R39, R38, R38 ;  /* 0x0000002626279220 */ /* 0x000fc80000410000 */
[----:B------:R-:W-:Y:S01]  /*1d70*/  @!P1 FFMA.FTZ R39, R44, 3.2552085031056776643e-05, -R39 ;  /* 0x380888892c279823 */ /* 0x000fe20000010827 */
[----:B------:R-:W-:-:S04]  /*1d80*/  PRMT R44, R33, 0x7632, R44 ;  /* 0x00007632212c7816 */ /* 0x000fc8000000002c */
[----:B------:R-:W-:-:S05]  /*1d90*/  @!P1 FMNMX.FTZ R39, RZ, R39, !PT ;  /* 0x00000027ff279209 */ /* 0x000fca0007810000 */
[----:B------:R0:W-:Y:S02]  /*1da0*/  @!P1 STS.64 [R43+UR4], R38 ;  /* 0x000000262b009988 */ /* 0x0001e40008000a04 */
[----:B0-----:R-:W-:Y:S01]  /*1db0*/  PRMT R43, R27, 0x7632, R43 ;  /* 0x000076321b2b7816 */ /* 0x001fe2000000002b */
[----:B------:R-:W-:Y:S06]  /*1dc0*/  BAR.SYNC.DEFER_BLOCKING 0x0 ;  /* 0x0000000000007b1d */ /* 0x000fec0000010000 */
[----:B------:R-:W-:Y:S05]  /*1dd0*/  @P0 BRA `(.L_x_1421) ;  /* 0x0000000000200947 */ /* 0x000fea0003800000 */
[----:B------:R-:W-:Y:S01]  /*1de0*/  LEA R30, R0, UR4, 0x3 ;  /* 0x00000004001e7c11 */ /* 0x000fe2000f8e18ff */
[----:B------:R-:W-:Y:S01]  /*1df0*/  ULDC.64 UR10, c[0x0][0x240] ;  /* 0x00009000000a7ab9 */ /* 0x000fe20000000a00 */
[----:B------:R-:W-:-:S04]  /*1e00*/  LEA R33, P1, R7, R0, 0x5 ;  /* 0x0000000007217211 */ /* 0x000fc800078228ff */
[----:B------:R-:W0:Y:S01]  /*1e10*/  LDS.64 R30, [R30] ;  /* 0x000000001e1e7984 */ /* 0x000e220000000a00 */
[----:B------:R-:W-:Y:S02]  /*1e20*/  LEA.HI.X R34, R7, R8, R4, 0x5, P1 ;  /* 0x0000000807227211 */ /* 0x000fe400008f2c04 */
[----:B------:R-:W-:-:S04]  /*1e30*/  LEA R32, P1, R33, UR10, 0x3 ;  /* 0x0000000a21207c11 */ /* 0x000fc8000f8218ff */
[----:B------:R-:W-:-:S05]  /*1e40*/  LEA.HI.X R33, R33, UR11, R34, 0x3, P1 ;  /* 0x0000000b21217c11 */ /* 0x000fca00088f1c22 */
[----:B0-----:R0:W-:Y:S04]  /*1e50*/  STG.E.64 desc[UR6][R32.64], R30 ;  /* 0x0000001e20007986 */ /* 0x0011e8000c101b06 */
.L_x_1421:
[----:B------:R-:W-:Y:S05]  /*1e60*/  BSYNC B0 ;  /* 0x0000000000007941 */ /* 0x000fea0003800000 */
.L_x_1420:
[----:B------:R-:W1:Y:S01]  /*1e70*/  LDS.64 R34, [R9+UR4] ;  /* 0x0000000409227984 */ /* 0x000e620008000a00 */
[----:B------:R-:W-:Y:S01]  /*1e80*/  ULDC.64 UR10, c[0x0][0x210] ;  /* 0x00008400000a7ab9 */ /* 0x000fe20000000a00 */
[----:B------:R-:W-:Y:S01]  /*1e90*/  ULDC UR5, c[0x0][0x230] ;  /* 0x00008c0000057ab9 */ /* 0x000fe20000000800 */
[----:B0-----:R-:W-:Y:S01]  /*1ea0*/  LEA R32, P1, R16, UR10, 0x1 ;  /* 0x0000000a10207c11 */ /* 0x001fe2000f8208ff */
[----:B------:R-:W0:Y:S01]  /*1eb0*/  LDS.64 R30, [R10+UR4] ;  /* 0x000000040a1e7984 */ /* 0x000e220008000a00 */
[----:B------:R-:W-:Y:S02]  /*1ec0*/  LEA R36, P3, R22, UR10, 0x1 ;  /* 0x0000000a16247c11 */ /* 0x000fe4000f8608ff */
[----:B------:R-:W-:Y:S02]  /*1ed0*/  LEA.HI.X R33, R16, UR11, R19, 0x1, P1 ;  /* 0x0000000b10217c11 */ /* 0x000fe400088f0c13 */
[----:B------:R-:W-:Y:S02]  /*1ee0*/  LEA R38, P1, R17, UR10, 0x1 ;  /* 0x0000000a11267c11 */ /* 0x000fe4000f8208ff */
[----:B------:R-:W-:-:S02]  /*1ef0*/  LEA R16, P2, R20, UR10, 0x1 ;  /* 0x0000000a14107c11 */ /* 0x000fc4000f8408ff */
[----:B------:R-:W-:Y:S02]  /*1f00*/  LEA.HI.X R39, R17, UR11, R18, 0x1, P1 ;  /* 0x0000000b11277c11 */ /* 0x000fe400088f0c12 */
[----:B------:R-:W-:Y:S02]  /*1f10*/  LEA.HI.X R17, R20, UR11, R21, 0x1, P2 ;  /* 0x0000000b14117c11 */ /* 0x000fe400090f0c15 */
[----:B------:R-:W-:Y:S02]  /*1f20*/  SHF.L.U32 R47, R47, 0x10, RZ ;  /* 0x000000102f2f7819 */ /* 0x000fe400000006ff */
[----:B------:R-:W-:Y:S01]  /*1f30*/  LEA.HI.X R37, R22, UR11, R23, 0x1, P3 ;  /* 0x0000000b16257c11 */ /* 0x000fe200098f0c17 */
[----:B------:R-:W-:Y:S01]  /*1f40*/  ULDC.64 UR10, c[0x0][0x238] ;  /* 0x00008e00000a7ab9 */ /* 0x000fe20000000a00 */
[----:B------:R-:W-:Y:S02]  /*1f50*/  SHF.L.U32 R21, R49, 0x10, RZ ;  /* 0x0000001031157819 */ /* 0x000fe400000006ff */
[----:B------:R-:W-:-:S02]  /*1f60*/  SHF.L.U32 R23, R50, 0x10, RZ ;  /* 0x0000001032177819 */ /* 0x000fc400000006ff */
[----:B------:R-:W-:Y:S02]  /*1f70*/  SHF.L.U32 R28, R28, 0x10, RZ ;  /* 0x000000101c1c7819 */ /* 0x000fe400000006ff */
[----:B------:R-:W-:Y:S02]  /*1f80*/  SHF.L.U32 R19, R48, 0x10, RZ ;  /* 0x0000001030137819 */ /* 0x000fe400000006ff */
[----:B------:R-:W-:Y:S02]  /*1f90*/  SHF.L.U32 R45, R45, 0x10, RZ ;  /* 0x000000102d2d7819 */ /* 0x000fe400000006ff */
[----:B------:R-:W-:Y:S02]  /*1fa0*/  SHF.L.U32 R27, R27, 0x10, RZ ;  /* 0x000000101b1b7819 */ /* 0x000fe400000006ff */
[----:B------:R-:W-:Y:S02]  /*1fb0*/  SHF.L.U32 R43, R43, 0x10, RZ ;  /* 0x000000102b2b7819 */ /* 0x000fe400000006ff */
[----:B------:R-:W-:-:S02]  /*1fc0*/  IADD3 R7, P1, R7, 0x1, RZ ;  /* 0x0000000107077810 */ /* 0x000fc40007f3e0ff */
[----:B------:R-:W-:Y:S02]  /*1fd0*/  LOP3.LUT R6, R6, 0x1, RZ, 0x3c, !PT ;  /* 0x0000000106067812 */ /* 0x000fe400078e3cff */
[----:B------:R-:W-:Y:S01]  /*1fe0*/  IADD3.X R4, RZ, R4, RZ, P1, !PT ;  /* 0x00000004ff047210 */ /* 0x000fe20000ffe4ff */
[----:B-1----:R-:W-:Y:S01]  /*1ff0*/  FADD.FTZ R35, R35, UR5 ;  /* 0x0000000523237e21 */ /* 0x002fe20008010000 */
[--C-:B------:R-:W-:Y:S01]  /*2000*/  FADD.FTZ R3, R3, -R34.reuse ;  /* 0x8000002203037221 */ /* 0x100fe20000010000 */
[C---:B------:R-:W-:Y:S01]  /*2010*/  FADD.FTZ R47, -R34.reuse, R47 ;  /* 0x0000002f222f7221 */ /* 0x040fe20000010100 */
[----:B------:R-:W-:Y:S01]  /*2020*/  FADD.FTZ R53, -R34, R21 ;  /* 0x0000001522357221 */ /* 0x000fe20000010100 */
[----:B------:R1:W2:Y:S01]  /*2030*/  MUFU.RSQ R18, R35 ;  /* 0x0000002300127308 */ /* 0x0002a20000001400 */
[----:B------:R-:W-:Y:S01]  /*2040*/  IMAD.U32 R21, R26, 0x10000, RZ ;  /* 0x000100001a157824 */ /* 0x000fe200078e00ff */
[----:B------:R-:W-:Y:S01]  /*2050*/  SHF.L.U32 R26, R51, 0x10, RZ ;  /* 0x00000010331a7819 */ /* 0x000fe200000006ff */
[--C-:B------:R-:W-:Y:S01]  /*2060*/  FADD.FTZ R73, R73, -R34.reuse ;  /* 0x8000002249497221 */ /* 0x100fe20000010000 */
[--C-:B------:R-:W-:Y:S01]  /*2070*/  FADD.FTZ R25, R25, -R34.reuse ;  /* 0x8000002219197221 */ /* 0x100fe20000010000 */
[----:B------:R-:W-:Y:S01]  /*2080*/  FADD.FTZ R77, R77, -R34 ;  /* 0x800000224d4d7221 */ /* 0x000fe20000010000 */
[C---:B------:R-:W-:Y:S01]  /*2090*/  FADD.FTZ R49, -R34.reuse, R19 ;  /* 0x0000001322317221 */ /* 0x040fe20000010100 */
[----:B0-----:R-:W-:Y:S01]  /*20a0*/  FADD.FTZ R31, R31, UR5 ;  /* 0x000000051f1f7e21 */ /* 0x001fe20008010000 */
[--C-:B------:R-:W-:Y:S01]  /*20b0*/  FADD.FTZ R5, R5, -R30.reuse ;  /* 0x8000001e05057221 */ /* 0x100fe20000010000 */
[----:B-1----:R-:W-:Y:S01]  /*20c0*/  FADD.FTZ R35, -R34, R23 ;  /* 0x0000001722237221 */ /* 0x002fe20000010100 */
[----:B------:R-:W-:Y:S01]  /*20d0*/  SHF.L.U32 R23, R46, 0x10, RZ ;  /* 0x000000102e177819 */ /* 0x000fe200000006ff */
[----:B------:R-:W-:Y:S01]  /*20e0*/  FADD.FTZ R45, -R30, R45 ;  /* 0x0000002d1e2d7221 */ /* 0x000fe20000010100 */
[--C-:B------:R-:W-:Y:S01]  /*20f0*/  FADD.FTZ R71, R71, -R30.reuse ;  /* 0x8000001e47477221 */ /* 0x100fe20000010000 */
[--C-:B------:R-:W-:Y:S01]  /*2100*/  FADD.FTZ R75, R75, -R30.reuse ;  /* 0x8000001e4b4b7221 */ /* 0x100fe20000010000 */
[----:B------:R-:W-:Y:S01]  /*2110*/  FADD.FTZ R79, R79, -R30 ;  /* 0x8000001e4f4f7221 */ /* 0x000fe20000010000 */
[----:B------:R-:W-:Y:S01]  /*2120*/  ISETP.GE.U32.AND P1, PT, R7, UR10, PT ;  /* 0x0000000a07007c0c */ /* 0x000fe2000bf26070 */
[----:B--2---:R-:W-:Y:S01]  /*2130*/  FMUL.FTZ R3, R3, R18 ;  /* 0x0000001203037220 */ /* 0x004fe20000410000 */
[C---:B------:R-:W-:Y:S01]  /*2140*/  FMUL.FTZ R47, R18.reuse, R47 ;  /* 0x0000002f122f7220 */ /* 0x040fe20000410000 */
[C---:B------:R-:W-:Y:S01]  /*2150*/  FMUL.FTZ R20, R18.reuse, R73 ;  /* 0x0000004912147220 */ /* 0x040fe20000410000 */
[C---:B------:R-:W-:Y:S01]  /*2160*/  FMUL.FTZ R19, R18.reuse, R25 ;  /* 0x0000001912137220 */ /* 0x040fe20000410000 */
[----:B------:R-:W-:Y:S01]  /*2170*/  FFMA.FTZ R3, R3, R28, R21 ;  /* 0x0000001c03037223 */ /* 0x000fe20000010015 */
[----:B------:R-:W-:Y:S01]  /*2180*/  FFMA.FTZ R22, R47, R26, R23 ;  /* 0x0000001a2f167223 */ /* 0x000fe20000010017 */
[C---:B------:R-:W-:Y:S01]  /*2190*/  FMUL.FTZ R46, R18.reuse, R53 ;  /* 0x00000035122e7220 */ /* 0x040fe20000410000 */
[C---:B------:R-:W-:Y:S01]  /*21a0*/  FMUL.FTZ R34, R18.reuse, R77 ;  /* 0x0000004d12227220 */ /* 0x040fe20000410000 */
[C---:B------:R-:W-:Y:S01]  /*21b0*/  FMUL.FTZ R49, R18.reuse, R49 ;  /* 0x0000003112317220 */ /* 0x040fe20000410000 */
[----:B------:R-:W-:Y:S01]  /*21c0*/  FMUL.FTZ R48, R18, R35 ;  /* 0x0000002312307220 */ /* 0x000fe20000410000 */
[----:B------:R-:W-:Y:S01]  /*21d0*/  F2FP.BF16.F32.PACK_AB R22, R22, R3 ;  /* 0x000000031616723e */ /* 0x000fe200000010ff */
[C-C-:B------:R-:W-:Y:S01]  /*21e0*/  FFMA.FTZ R3, R28.reuse, R20, R21.reuse ;  /* 0x000000141c037223 */ /* 0x140fe20000010015 */
[C-C-:B------:R-:W-:Y:S01]  /*21f0*/  FFMA.FTZ R19, R28.reuse, R19, R21.reuse ;  /* 0x000000131c137223 */ /* 0x140fe20000010015 */
[----:B------:R-:W-:Y:S01]  /*2200*/  FFMA.FTZ R18, R28, R34, R21 ;  /* 0x000000221c127223 */ /* 0x000fe20000010015 */
[--C-:B------:R-:W-:Y:S01]  /*2210*/  FFMA.FTZ R20, R26, R46, R23.reuse ;  /* 0x0000002e1a147223 */ /* 0x100fe20000010017 */
[----:B------:R-:W-:Y:S01]  /*2220*/  PRMT R28, R22, 0x7610, R28 ;  /* 0x00007610161c7816 */ /* 0x000fe2000000001c */
[--C-:B------:R-:W-:Y:S01]  /*2230*/  FFMA.FTZ R34, R26, R49, R23.reuse ;  /* 0x000000311a227223 */ /* 0x100fe20000010017 */
[----:B------:R-:W-:Y:S01]  /*2240*/  PRMT R46, R22, 0x7632, R46 ;  /* 0x00007632162e7816 */ /* 0x000fe2000000002e */
[----:B------:R-:W-:Y:S01]  /*2250*/  FFMA.FTZ R21, R26, R48, R23 ;  /* 0x000000301a157223 */ /* 0x000fe20000010017 */
[----:B------:R-:W0:Y:S01]  /*2260*/  MUFU.RSQ R22, R31 ;  /* 0x0000001f00167308 */ /* 0x000e220000001400 */
[----:B------:R-:W-:Y:S01]  /*2270*/  SHF.L.U32 R23, R40, 0x10, RZ ;  /* 0x0000001028177819 */ /* 0x000fe200000006ff */
[----:B------:R1:W-:Y:S01]  /*2280*/  STG.E.U16 desc[UR6][R32.64], R28 ;  /* 0x0000001c20007986 */ /* 0x0003e2000c101506 */
[----:B------:R-:W-:Y:S01]  /*2290*/  SHF.L.U32 R25, R44, 0x10, RZ ;  /* 0x000000102c197819 */ /* 0x000fe200000006ff */
[----:B------:R-:W-:Y:S01]  /*22a0*/  IMAD.U32 R35, R42, 0x10000, RZ ;  /* 0x000100002a237824 */ /* 0x000fe200078e00ff */
[----:B------:R-:W-:Y:S01]  /*22b0*/  SHF.L.U32 R26, R29, 0x10, RZ ;  /* 0x000000101d1a7819 */ /* 0x000fe200000006ff */
[C---:B------:R-:W-:Y:S01]  /*22c0*/  FADD.FTZ R23, -R30.reuse, R23 ;  /* 0x000000171e177221 */ /* 0x040fe20000010100 */
[----:B------:R2:W-:Y:S01]  /*22d0*/  STG.E.U16 desc[UR6][R32.64+0x2], R46 ;  /* 0x0000022e20007986 */ /* 0x0005e2000c101506 */
[C---:B------:R-:W-:Y:S01]  /*22e0*/  FADD.FTZ R25, -R30.reuse, R25 ;  /* 0x000000191e197221 */ /* 0x040fe20000010100 */
[----:B------:R-:W-:Y:S01]  /*22f0*/  FADD.FTZ R35, -R30, R35 ;  /* 0x000000231e237221 */ /* 0x000fe20000010100 */
[----:B------:R-:W-:-:S02]  /*2300*/  F2FP.BF16.F32.PACK_AB R19, R34, R19 ;  /* 0x000000132213723e */ /* 0x000fc400000010ff */
[----:B------:R-:W-:Y:S02]  /*2310*/  F2FP.BF16.F32.PACK_AB R3, R20, R3 ;  /* 0x000000031403723e */ /* 0x000fe400000010ff */
[----:B-1----:R-:W-:Y:S02]  /*2320*/  SHF.L.U32 R28, R41, 0x10, RZ ;  /* 0x00000010291c7819 */ /* 0x002fe400000006ff */
[----:B------:R-:W-:Y:S01]  /*2330*/  F2FP.BF16.F32.PACK_AB R18, R21, R18 ;  /* 0x000000121512723e */ /* 0x000fe200000010ff */
[----:B0-----:R-:W-:Y:S01]  /*2340*/  FMUL.FTZ R5, R5, R22 ;  /* 0x0000001605057220 */ /* 0x001fe20000410000 */
        /* <DEDUP_REMOVED lines=8> */
[----:B--2---:R-:W-:Y:S01]  /*23d0*/  FMUL.FTZ R46, R22, R35 ;  /* 0x00000023162e7220 */ /* 0x004fe20000410000 */
[----:B------:R-:W-:Y:S01]  /*23e0*/  F2FP.BF16.F32.PACK_AB R5, R30, R5 ;  /* 0x000000051e05723e */ /* 0x000fe200000010ff */
[----:B------:R-:W-:Y:S01]  /*23f0*/  FFMA.FTZ R71, R26, R71, R27 ;  /* 0x000000471a477223 */ /* 0x000fe2000001001b */
[----:B------:R-:W-:Y:S01]  /*2400*/  FFMA.FTZ R22, R28, R23, R43 ;  /* 0x000000171c167223 */ /* 0x000fe2000001002b */
[----:B------:R-:W-:Y:S01]  /*2410*/  FFMA.FTZ R40, R26, R40, R27 ;  /* 0x000000281a287223 */ /* 0x000fe2000001001b */
[----:B------:R-:W-:Y:S01]  /*2420*/  FFMA.FTZ R23, R28, R42, R43 ;  /* 0x0000002a1c177223 */ /* 0x000fe2000001002b */
[----:B------:R-:W-:Y:S01]  /*2430*/  PRMT R25, R5, 0x7632, R25 ;  /* 0x0000763205197816 */ /* 0x000fe20000000019 */
[----:B------:R-:W-:Y:S01]  /*2440*/  FFMA.FTZ R44, R26, R44, R27 ;  /* 0x0000002c1a2c7223 */ /* 0x000fe2000001001b */
[----:B------:R-:W-:Y:S01]  /*2450*/  F2FP.BF16.F32.PACK_AB R71, R22, R71 ;  /* 0x000000471647723e */ /* 0x000fe200000010ff */
[----:B------:R-:W-:Y:S01]  /*2460*/  FFMA.FTZ R43, R28, R46, R43 ;  /* 0x0000002e1c2b7223 */ /* 0x000fe2000001002b */
[----:B------:R-:W-:Y:S01]  /*2470*/  F2FP.BF16.F32.PACK_AB R40, R23, R40 ;  /* 0x000000281728723e */ /* 0x000fe200000010ff */
[----:B------:R0:W-:Y:S01]  /*2480*/  STG.E.U16 desc[UR6][R32.64+0x4], R5 ;  /* 0x0000040520007986 */ /* 0x0001e2000c101506 */
[----:B------:R-:W-:-:S02]  /*2490*/  PRMT R22, R19, 0x7632, R22 ;  /* 0x0000763213167816 */ /* 0x000fc40000000016 */
[----:B------:R-:W-:Y:S01]  /*24a0*/  PRMT R20, R71, 0x7632, R20 ;  /* 0x0000763247147816 */ /* 0x000fe20000000014 */
[----:B------:R-:W-:Y:S01]  /*24b0*/  STG.E.U16 desc[UR6][R32.64+0x6], R25 ;  /* 0x0000061920007986 */ /* 0x000fe2000c101506 */
[----:B------:R-:W-:Y:S02]  /*24c0*/  F2FP.BF16.F32.PACK_AB R44, R43, R44 ;  /* 0x0000002c2b2c723e */ /* 0x000fe400000010ff */
[----:B------:R-:W-:Y:S01]  /*24d0*/  ISETP.GE.AND.EX P1, PT, R4, UR11, PT, P1 ;  /* 0x0000000b04007c0c */ /* 0x000fe2000bf26310 */
[----:B------:R1:W-:Y:S01]  /*24e0*/  STG.E.U16 desc[UR6][R38.64], R19 ;  /* 0x0000001326007986 */ /* 0x0003e2000c101506 */
[----:B0-----:R-:W-:-:S03]  /*24f0*/  PRMT R5, R3, 0x7632, R5 ;  /* 0x0000763203057816 */ /* 0x001fc60000000005 */
[----:B------:R-:W-:Y:S04]  /*2500*/  STG.E.U16 desc[UR6][R38.64+0x2], R22 ;  /* 0x0000021626007986 */ /* 0x000fe8000c101506 */
[----:B------:R-:W-:Y:S01]  /*2510*/  STG.E.U16 desc[UR6][R38.64+0x4], R71 ;  /* 0x0000044726007986 */ /* 0x000fe2000c101506 */
[----:B-1----:R-:W-:-:S03]  /*2520*/  PRMT R19, R40, 0x7632, R19 ;  /* 0x0000763228137816 */ /* 0x002fc60000000013 */
[----:B------:R0:W-:Y:S04]  /*2530*/  STG.E.U16 desc[UR6][R38.64+0x6], R20 ;  /* 0x0000061426007986 */ /* 0x0001e8000c101506 */
[----:B------:R-:W-:Y:S04]  /*2540*/  STG.E.U16 desc[UR6][R16.64], R3 ;  /* 0x0000000310007986 */ /* 0x000fe8000c101506 */
[----:B------:R-:W-:Y:S04]  /*2550*/  STG.E.U16 desc[UR6][R16.64+0x2], R5 ;  /* 0x0000020510007986 */ /* 0x000fe8000c101506 */
[----:B------:R-:W-:Y:S01]  /*2560*/  STG.E.U16 desc[UR6][R16.64+0x4], R40 ;  /* 0x0000042810007986 */ /* 0x000fe2000c101506 */
[----:B0-----:R-:W-:-:S03]  /*2570*/  PRMT R20, R44, 0x7632, R20 ;  /* 0x000076322c147816 */ /* 0x001fc60000000014 */
[----:B------:R0:W-:Y:S04]  /*2580*/  STG.E.U16 desc[UR6][R16.64+0x6], R19 ;  /* 0x0000061310007986 */ /* 0x0001e8000c101506 */
[----:B------:R1:W-:Y:S04]  /*2590*/  STG.E.U16 desc[UR6][R36.64], R18 ;  /* 0x0000001224007986 */ /* 0x0003e8000c101506 */
[----:B------:R1:W-:Y:S01]  /*25a0*/  STG.E.U16 desc[UR6][R36.64+0x4], R44 ;  /* 0x0000042c24007986 */ /* 0x0003e2000c101506 */
[----:B0-----:R-:W-:-:S03]  /*25b0*/  PRMT R17, R18, 0x7632, R17 ;  /* 0x0000763212117816 */ /* 0x001fc60000000011 */
[----:B------:R1:W-:Y:S04]  /*25c0*/  STG.E.U16 desc[UR6][R36.64+0x6], R20 ;  /* 0x0000061424007986 */ /* 0x0003e8000c101506 */
[----:B------:R1:W-:Y:S01]  /*25d0*/  STG.E.U16 desc[UR6][R36.64+0x2], R17 ;  /* 0x0000021124007986 */ /* 0x0003e2000c101506 */
[----:B------:R-:W-:Y:S05]  /*25e0*/  @!P1 BRA `(.L_x_1422) ;  /* 0xffffffe000ac9947 */ /* 0x000fea000383ffff */
[----:B------:R-:W-:Y:S05]  /*25f0*/  EXIT ;  /* 0x000000000000794d */ /* 0x000fea0003800000 */
.L_x_1423:
        /* <DEDUP_REMOVED lines=16> */
.L_x_3199:


//--------------------- .text._ZN13group_norm_v214gn_cuda_kernelI13__nv_bfloat16Li480ELi3ELi32ELi30ELi1024ELb0ELi8ELi960ELi960ELi4ELb1ELi2ELb0ELb0ENS_16CompileConditionILi900EEEEEvPT_PKS4_S7_S7_flPfS8_Pj --------------------------
	.section	.text._ZN13group_norm_v214gn_cuda_kernelI13__nv_bfloat16Li480ELi3ELi32ELi30ELi1024ELb0ELi8ELi960ELi960ELi4ELb1ELi2ELb0ELb0ENS_16CompileConditionILi900EEEEEvPT_PKS4_S7_S7_flPfS8_Pj,"ax",@progbits
	.align	128
        .global         _ZN13group_norm_v214gn_cuda_kernelI13__nv_bfloat16Li480ELi3ELi32ELi30ELi1024ELb0ELi8ELi960ELi960ELi4ELb1ELi2ELb0ELb0ENS_16CompileConditionILi900EEEEEvPT_PKS4_S7_S7_flPfS8_Pj
        .type           _ZN13group_norm_v214gn_cuda_kernelI13__nv_bfloat16Li480ELi3ELi32ELi30ELi1024ELb0ELi8ELi960ELi960ELi4ELb1ELi2ELb0ELb0ENS_16CompileConditionILi900EEEEEvPT_PKS4_S7_S7_flPfS8_Pj,@function
        .size           _ZN13group_norm_v214gn_cuda_kernelI13__nv_bfloat16Li480ELi3ELi32ELi30ELi1024ELb0ELi8ELi960ELi960ELi4ELb1ELi2ELb0ELb0ENS_16CompileConditionILi900EEEEEvPT_PKS4_S7_S7_flPfS8_Pj,(.L_x_3200 - _ZN13group_norm_v214gn_cuda_kernelI13__nv_bfloat16Li480ELi3ELi32ELi30ELi1024ELb0ELi8ELi960ELi960ELi4ELb1ELi2ELb0ELb0ENS_16CompileConditionILi900EEEEEvPT_PKS4_S7_S7_flPfS8_Pj)
        .other          _ZN13group_norm_v214gn_cuda_kernelI13__nv_bfloat16Li480ELi3ELi32ELi30ELi1024ELb0ELi8ELi960ELi960ELi4ELb1ELi2ELb0ELb0ENS_16CompileConditionILi900EEEEEvPT_PKS4_S7_S7_flPfS8_Pj,@"STO_CUDA_ENTRY STV_DEFAULT"
_ZN13group_norm_v214gn_cuda_kernelI13__nv_bfloat16Li480ELi3ELi32ELi30ELi1024ELb0ELi8ELi960ELi960ELi4ELb1ELi2ELb0ELb0ENS_16CompileConditionILi900EEEEEvPT_PKS4_S7_S7_flPfS8_Pj:
.text._ZN13group_norm_v214gn_cuda_kernelI13__nv_bfloat16Li480ELi3ELi32ELi30ELi1024ELb0ELi8ELi960ELi960ELi4ELb1ELi2ELb0ELb0ENS_16CompileConditionILi900EEEEEvPT_PKS4_S7_S7_flPfS8_Pj:
[----:B------:R-:W0:Y:S01]  /*0000*/  LDC R1, c[0x0][0x28] ;  /* 0x00000a00ff017b82 */ /* 0x000e220000000800 */
[----:B------:R-:W1:Y:S01]  /*0010*/  S2R R6, SR_CTAID.Y ;  /* 0x0000000000067919 */ /* 0x000e620000002600 */
[----:B------:R-:W-:Y:S01]  /*0020*/  ULDC.64 UR4, c[0x0][0x238] ;  /* 0x00008e0000047ab9 */ /* 0x000fe20000000a00 */
[----:B0-----:R-:W-:Y:S02]  /*0030*/  IADD3 R1, R1, -0x30, RZ ;  /* 0xffffffd001017810 */ /* 0x001fe40007ffe0ff */
[----:B-1----:R-:W-:-:S04]  /*0040*/  ISETP.GE.U32.AND P0, PT, R6, UR4, PT ;  /* 0x0000000406007c0c */ /* 0x002fc8000bf06070 */
[----:B------:R-:W-:-:S13]  /*0050*/  ISETP.GE.AND.EX P0, PT, RZ, UR5, PT, P0 ;  /* 0x00000005ff007c0c */ /* 0x000fda000bf06300 */
[----:B------:R-:W-:Y:S05]  /*0060*/  @P0 EXIT ;  /* 0x000000000000094d */ /* 0x000fea0003800000 */
[----:B------:R-:W0:Y:S01]  /*0070*/  S2R R0, SR_TID.X ;  /* 0x0000000000007919 */ /* 0x000e220000002100 */
[----:B------:R-:W1:Y:S01]  /*0080*/  S2UR UR5, SR_CgaCtaId ;  /* 0x00000000000579c3 */ /* 0x000e620000008800 */
[----:B------:R-:W-:Y:S02]  /*0090*/  UMOV UR4, 0x400 ;  /* 0x0000040000047882 */ /* 0x000fe40000000000 */
[----:B-1----:R-:W-:Y:S02]  /*00a0*/  ULEA UR6, UR5, UR4, 0x18 ;  /* 0x0000000405067291 */ /* 0x002fe4000f8ec03f */
[----:B------:R-:W-:-:S04]  /*00b0*/  UIADD3 UR4, UR4, 0x2d00, URZ ;  /* 0x00002d0004047890 */ /* 0x000fc8000fffe03f */
[----:B------:R-:W-:Y:S01]  /*00c0*/  ULEA UR5, UR5, UR4, 0x18 ;  /* 0x0000000405057291 */ /* 0x000fe2000f8ec03f */
[----:B0-----:R-:W-:Y:S02]  /*00d0*/  IMAD.WIDE.U32 R2, R0, -0x77777777, RZ ;  /* 0x8888888900027825 */ /* 0x001fe400078e00ff */
[----:B------:R-:W-:-:S03]  /*00e0*/  UMOV UR4, URZ ;  /* 0x0000003f00047c82 */ /* 0x000fc60008000000 */
[----:B------:R-:W-:Y:S02]  /*00f0*/  SHF.R.U32.HI R7, RZ, 0x7, R3 ;  /* 0x00000007ff077819 */ /* 0x000fe40000011603 */
[----:B------:R-:W-:Y:S01]  /*0100*/  MOV R3, UR6 ;  /* 0x0000000600037c02 */ /* 0x000fe20008000f00 */
[----:B------:R-:W-:Y:S02]  /*0110*/  ULDC.64 UR6, c[0x0][0x208] ;  /* 0x0000820000067ab9 */ /* 0x000fe40000000a00 */
[----:B------:R-:W-:-:S05]  /*0120*/  IMAD R0, R7, -0xf0, R0 ;  /* 0xffffff1007007824 */ /* 0x000fca00078e0200 */
[C---:B------:R-:W-:Y:S01]  /*0130*/  SHF.L.U32 R2, R0.reuse, 0x2, RZ ;  /* 0x0000000200027819 */ /* 0x040fe200000006ff */
[----:B------:R-:W-:-:S03]  /*0140*/  IMAD R0, R0, 0x18, R3 ;  /* 0x0000001800007824 */ /* 0x000fc600078e0203 */
[C---:B------:R-:W-:Y:S01]  /*0150*/  IADD3 R4, R2.reuse, 0x2, RZ ;  /* 0x0000000202047810 */ /* 0x040fe20007ffe0ff */
[----:B------:R-:W-:Y:S01]  /*0160*/  IMAD.WIDE.U32 R2, R2, -0x77777777, RZ ;  /* 0x8888888902027825 */ /* 0x000fe200078e00ff */
[----:B------:R-:W-:-:S03]  /*0170*/  HFMA2.MMA R2, -RZ, RZ, 0, 0 ;  /* 0x00000000ff027435 */ /* 0x000fc600000001ff */
[----:B------:R-:W-:Y:S01]  /*0180*/  IMAD.WIDE.U32 R4, R4, -0x77777777, RZ ;  /* 0x8888888904047825 */ /* 0x000fe200078e00ff */
[----:B------:R-:W-:-:S03]  /*0190*/  SHF.R.U32.HI R3, RZ, 0x1, R3 ;  /* 0x00000001ff037819 */ /* 0x000fc60000011603 */
[----:B------:R-:W-:Y:S01]  /*01a0*/  IMAD R0, R7, 0x8, R0 ;  /* 0x0000000807007824 */ /* 0x000fe200078e0200 */
[----:B------:R-:W-:Y:S02]  /*01b0*/  SHF.R.U32.HI R4, RZ, 0x1, R5 ;  /* 0x00000001ff047819 */ /* 0x000fe40000011605 */
[----:B------:R-:W-:Y:S02]  /*01c0*/  LOP3.LUT R5, R3, 0x7ffffff8, RZ, 0xc0, !PT ;  /* 0x7ffffff803057812 */ /* 0x000fe400078ec0ff */
[----:B------:R-:W-:Y:S01]  /*01d0*/  LOP3.LUT R3, R4, 0x7ffffff8, RZ, 0xc0, !PT ;  /* 0x7ffffff804037812 */ /* 0x000fe200078ec0ff */
[----:B------:R0:W-:Y:S04]  /*01e0*/  STL [R1+0x1c], R0 ;  /* 0x00001c0001007387 */ /* 0x0001e80000100800 */
[----:B------:R1:W-:Y:S04]  /*01f0*/  STL [R1+0x24], R5 ;  /* 0x0000240501007387 */ /* 0x0003e80000100800 */
[----:B------:R1:W-:Y:S01]  /*0200*/  STL [R1+0x20], R3 ;  /* 0x0000200301007387 */ /* 0x0003e20000100800 */
[----:B0-----:R-:W-:-:S07]  /*0210*/  MOV R0, R6 ;  /* 0x0000000600007202 */ /* 0x001fce0000000f00 */
.L_x_1434:
[----:B------:R-:W1:Y:S01]  /*0220*/  S2R R31, SR_TID.X ;  /* 0x00000000001f7919 */ /* 0x000e620000002100 */
[----:B------:R-:W-:Y:S01]  /*0230*/  MOV R9, RZ ;  /* 0x000000ff00097202 */ /* 0x000fe20000000f00 */
[----:B------:R-:W-:Y:S01]  /*0240*/  ULDC.64 UR8, c[0x0][0x218] ;  /* 0x0000860000087ab9 */ /* 0x000fe20000000a00 */
[----:B------:R-:W-:Y:S01]  /*0250*/  ULDC.64 UR10, c[0x0][0x228] ;  /* 0x00008a00000a7ab9 */ /* 0x000fe20000000a00 */
[----:B------:R-:W0:Y:S01]  /*0260*/  S2R R30, SR_CTAID.X ;  /* 0x00000000001e7919 */ /* 0x000e220000002500 */
[----:B-12---:R-:W-:Y:S01]  /*0270*/  IMAD.WIDE.U32 R4, R31, -0x77777777, RZ ;  /* 0x888888891f047825 */ /* 0x006fe200078e00ff */
[----:B0-----:R-:W-:-:S04]  /*0280*/  SHF.L.U32 R3, R30, 0x3, RZ ;  /* 0x000000031e037819 */ /* 0x001fc800000006ff */
[----:B------:R-:W-:Y:S01]  /*0290*/  SHF.R.U32.HI R4, RZ, 0x7, R5 ;  /* 0x00000007ff047819 */ /* 0x000fe20000011605 */
[----:B------:R-:W-:Y:S01]  /*02a0*/  IMAD R5, R2, 0xf0000, RZ ;  /* 0x000f000002057824 */ /* 0x000fe200078e02ff */
[----:B------:R-:W-:-:S03]  /*02b0*/  LOP3.LUT R3, R3, 0x3f8, RZ, 0xc0, !PT ;  /* 0x000003f803037812 */ /* 0x000fc600078ec0ff */
[----:B------:R-:W-:Y:S02]  /*02c0*/  IMAD R8, R4, -0xf0, R31 ;  /* 0xffffff1004087824 */ /* 0x000fe400078e021f */
[----:B------:R-:W-:-:S03]  /*02d0*/  IMAD.IADD R3, R3, 0x1, R4 ;  /* 0x0000000103037824 */ /* 0x000fc600078e0204 */
[----:B------:R-:W-:-:S05]  /*02e0*/  SHF.L.U32 R8, R8, 0x2, RZ ;  /* 0x0000000208087819 */ /* 0x000fca00000006ff */
[----:B------:R-:W-:-:S04]  /*02f0*/  IMAD.WIDE.U32 R6, R0, 0xf0000, R8 ;  /* 0x000f000000067825 */ /* 0x000fc800078e0008 */
[----:B------:R-:W-:Y:S01]  /*0300*/  IMAD R9, R3, 0x3c0, RZ ;  /* 0x000003c003097824 */ /* 0x000fe200078e02ff */
[----:B------:R-:W-:-:S04]  /*0310*/  IADD3 R7, R7, R5, RZ ;  /* 0x0000000507077210 */ /* 0x000fc80007ffe0ff */
[C---:B------:R-:W-:Y:S02]  /*0320*/  IADD3 R3, P0, R9.reuse, R6, RZ ;  /* 0x0000000609037210 */ /* 0x040fe40007f1e0ff */
[----:B------:R-:W-:Y:S02]  /*0330*/  IADD3 R5, R9, 0x780, RZ ;  /* 0x0000078009057810 */ /* 0x000fe40007ffe0ff */
[----:B------:R-:W-:Y:S02]  /*0340*/  IADD3.X R12, RZ, R7, RZ, P0, !PT ;  /* 0x00000007ff0c7210 */ /* 0x000fe400007fe4ff */
[----:B------:R-:W-:-:S03]  /*0350*/  LEA R10, P0, R3, UR8, 0x1 ;  /* 0x00000008030a7c11 */ /* 0x000fc6000f8008ff */
[----:B------:R0:W-:Y:S01]  /*0360*/  STL [R1+0xc], R12 ;  /* 0x00000c0c01007387 */ /* 0x0001e20000100800 */
[----:B------:R-:W-:Y:S02]  /*0370*/  LEA.HI.X R11, R3, UR9, R12, 0x1, P0 ;  /* 0x00000009030b7c11 */ /* 0x000fe400080f0c0c */
[----:B------:R-:W-:-:S04]  /*0380*/  IADD3 R4, P0, R5, R6, RZ ;  /* 0x0000000605047210 */ /* 0x000fc80007f1e0ff */
[----:B------:R-:W2:Y:S01]  /*0390*/  LDG.E.64.CONSTANT R10, desc[UR6][R10.64] ;  /* 0x000000060a0a7981 */ /* 0x000ea2000c1e9b00 */
[----:B------:R-:W-:Y:S01]  /*03a0*/  IMAD.X R14, RZ, RZ, R7, P0 ;  /* 0x000000ffff0e7224 */ /* 0x000fe200000e0607 */
[----:B------:R-:W-:Y:S02]  /*03b0*/  IADD3 R5, R9, 0xf00, RZ ;  /* 0x00000f0009057810 */ /* 0x000fe40007ffe0ff */
[C---:B0-----:R-:W-:Y:S02]  /*03c0*/  LEA R12, P0, R4.reuse, UR8, 0x1 ;  /* 0x00000008040c7c11 */ /* 0x041fe4000f8008ff */
[----:B------:R0:W-:Y:S02]  /*03d0*/  STL [R1+0x10], R14 ;  /* 0x0000100e01007387 */ /* 0x0001e40000100800 */
[----:B------:R-:W-:-:S06]  /*03e0*/  LEA.HI.X R13, R4, UR9, R14, 0x1, P0 ;  /* 0x00000009040d7c11 */ /* 0x000fcc00080f0c0e */
[----:B------:R-:W3:Y:S01]  /*03f0*/  LDG.E.64.CONSTANT R12, desc[UR6][R12.64] ;  /* 0x000000060c0c7981 */ /* 0x000ee2000c1e9b00 */
[----:B------:R-:W-:Y:S02]  /*0400*/  IADD3 R5, P0, R5, R6, RZ ;  /* 0x0000000605057210 */ /* 0x000fe40007f1e0ff */
[----:B------:R-:W-:Y:S02]  /*0410*/  IADD3 R9, R9, 0x1680, RZ ;  /* 0x0000168009097810 */ /* 0x000fe40007ffe0ff */
[----:B------:R-:W-:Y:S02]  /*0420*/  IADD3.X R16, RZ, R7, RZ, P0, !PT ;  /* 0x00000007ff107210 */ /* 0x000fe400007fe4ff */
[----:B0-----:R-:W-:-:S03]  /*0430*/  LEA R14, P0, R5, UR8, 0x1 ;  /* 0x00000008050e7c11 */ /* 0x001fc6000f8008ff */
[----:B------:R0:W-:Y:S01]  /*0440*/  STL [R1+0x14], R16 ;  /* 0x0000141001007387 */ /* 0x0001e20000100800 */
[----:B------:R-:W-:Y:S02]  /*0450*/  LEA.HI.X R15, R5, UR9, R16, 0x1, P0 ;  /* 0x00000009050f7c11 */ /* 0x000fe400080f0c10 */
[----:B------:R-:W-:-:S04]  /*0460*/  IADD3 R6, P0, R9, R6, RZ ;  /* 0x0000000609067210 */ /* 0x000fc80007f1e0ff */
[----:B------:R-:W4:Y:S01]  /*0470*/  LDG.E.64.CONSTANT R14, desc[UR6][R14.64] ;  /* 0x000000060e0e7981 */ /* 0x000f22000c1e9b00 */
[----:B------:R-:W-:Y:S02]  /*0480*/  IADD3.X R18, RZ, R7, RZ, P0, !PT ;  /* 0x00000007ff127210 */ /* 0x000fe400007fe4ff */
[----:B0-----:R-:W-:Y:S01]  /*0490*/  LEA R16, P0, R6, UR8, 0x1 ;  /* 0x0000000806107c11 */ /* 0x001fe2000f8008ff */
[----:B------:R-:W-:Y:S02]  /*04a0*/  IMAD.SHL.U32 R20, R8, 0x2, RZ ;  /* 0x0000000208147824 */ /* 0x000fe400078e00ff */
[----:B------:R0:W-:Y:S01]  /*04b0*/  STL [R1+0x18], R18 ;  /* 0x0000181201007387 */ /* 0x0001e20000100800 */
[----:B------:R-:W-:Y:S01]  /*04c0*/  LEA.HI.X R17, R6, UR9, R18, 0x1, P0 ;  /* 0x0000000906117c11 */ /* 0x000fe200080f0c12 */
[----:B------:R-:W-:-:S05]  /*04d0*/  ULDC.64 UR8, c[0x0][0x220] ;  /* 0x0000880000087ab9 */ /* 0x000fca0000000a00 */
[----:B------:R-:W4:Y:S01]  /*04e0*/  LDG.E.64.CONSTANT R16, desc[UR6][R16.64] ;  /* 0x0000000610107981 */ /* 0x000f22000c1e9b00 */
[----:B------:R-:W-:Y:S02]  /*04f0*/  SHF.R.U32.HI R8, RZ, 0x1f, R8 ;  /* 0x0000001fff087819 */ /* 0x000fe40000011608 */
[C---:B0-----:R-:W-:Y:S02]  /*0500*/  IADD3 R18, P0, R20.reuse, UR8, RZ ;  /* 0x0000000814127c10 */ /* 0x041fe4000ff1e0ff */
[----:B------:R-:W-:Y:S02]  /*0510*/  IADD3 R20, P1, R20, UR10, RZ ;  /* 0x0000000a14147c10 */ /* 0x000fe4000ff3e0ff */
[C---:B------:R-:W-:Y:S02]  /*0520*/  IADD3.X R19, R8.reuse, UR9, RZ, P0, !PT ;  /* 0x0000000908137c10 */ /* 0x040fe400087fe4ff */
[----:B------:R-:W-:-:S04]  /*0530*/  IADD3.X R21, R8, UR11, RZ, P1, !PT ;  /* 0x0000000b08157c10 */ /* 0x000fc80008ffe4ff */
[----:B------:R-:W5:Y:S04]  /*0540*/  LDG.E.64.CONSTANT R18, desc[UR6][R18.64] ;  /* 0x0000000612127981 */ /* 0x000f68000c1e9b00 */
[----:B------:R-:W5:Y:S01]  /*0550*/  LDG.E.64.CONSTANT R20, desc[UR6][R20.64] ;  /* 0x0000000614147981 */ /* 0x000f62000c1e9b00 */
[C---:B--2---:R-:W-:Y:S02]  /*0560*/  PRMT R7, R10.reuse, 0x7632, R7 ;  /* 0x000076320a077816 */ /* 0x044fe40000000007 */
[C---:B------:R-:W-:Y:S02]  /*0570*/  PRMT R9, R11.reuse, 0x7632, R9 ;  /* 0x000076320b097816 */ /* 0x040fe40000000009 */
[----:B------:R-:W-:Y:S02]  /*0580*/  SHF.L.U32 R32, R11, 0x10, RZ ;  /* 0x000000100b207819 */ /* 0x000fe400000006ff */
[----:B------:R-:W-:Y:S01]  /*0590*/  SHF.L.U32 R8, R7, 0x10, RZ ;  /* 0x0000001007087819 */ /* 0x000fe200000006ff */
[----:B------:R-:W-:Y:S01]  /*05a0*/  IMAD.U32 R9, R9, 0x10000, RZ ;  /* 0x0001000009097824 */ /* 0x000fe200078e00ff */
[----:B------:R-:W-:Y:S01]  /*05b0*/  SHF.L.U32 R33, R10, 0x10, RZ ;  /* 0x000000100a217819 */ /* 0x000fe200000006ff */
[----:B------:R-:W-:Y:S01]  /*05c0*/  FADD.FTZ R7, RZ, R32 ;  /* 0x00000020ff077221 */ /* 0x000fe20000010000 */
[----:B------:R-:W-:-:S03]  /*05d0*/  FFMA.FTZ R25, R32, R32, RZ ;  /* 0x0000002020197223 */ /* 0x000fc600000100ff */
[----:B------:R-:W-:Y:S01]  /*05e0*/  FADD.FTZ R7, R7, R9 ;  /* 0x0000000907077221 */ /* 0x000fe20000010000 */
[C---:B---3--:R-:W-:Y:S01]  /*05f0*/  SHF.L.U32 R27, R12.reuse, 0x10, RZ ;  /* 0x000000100c1b7819 */ /* 0x048fe200000006ff */
[----:B------:R-:W-:Y:S01]  /*0600*/  FFMA.FTZ R9, R9, R9, R25 ;  /* 0x0000000909097223 */ /* 0x000fe20000010019 */
[----:B------:R-:W-:Y:S01]  /*0610*/  SHF.L.U32 R26, R13, 0x10, RZ ;  /* 0x000000100d1a7819 */ /* 0x000fe200000006ff */
[----:B------:R-:W-:Y:S01]  /*0620*/  FADD.FTZ R22, RZ, R33 ;  /* 0x00000021ff167221 */ /* 0x000fe20000010000 */
[----:B------:R-:W-:Y:S01]  /*0630*/  FFMA.FTZ R23, R33, R33, RZ ;  /* 0x0000002121177223 */ /* 0x000fe200000100ff */
[----:B------:R-:W-:Y:S01]  /*0640*/  STL [R1+0x4], R27 ;  /* 0x0000041b01007387 */ /* 0x000fe20000100800 */
[----:B------:R-:W-:Y:S01]  /*0650*/  PRMT R24, R12, 0x7632, R24 ;  /* 0x000076320c187816 */ /* 0x000fe20000000018 */
[--C-:B------:R-:W-:Y:S01]  /*0660*/  FADD.FTZ R22, R22, R8.reuse ;  /* 0x0000000816167221 */ /* 0x100fe20000010000 */
[----:B------:R-:W-:Y:S01]  /*0670*/  FFMA.FTZ R23, R8, R8, R23 ;  /* 0x0000000808177223 */ /* 0x000fe20000010017 */
[----:B------:R0:W-:Y:S01]  /*0680*/  STL [R1+0x8], R26 ;  /* 0x0000081a01007387 */ /* 0x0001e20000100800 */
[----:B------:R-:W-:Y:S01]  /*0690*/  PRMT R8, R13, 0x7632, R8 ;  /* 0x000076320d087816 */ /* 0x000fe20000000008 */
[----:B------:R-:W-:Y:S01]  /*06a0*/  FADD.FTZ R22, R22, R27 ;  /* 0x0000001b16167221 */ /* 0x000fe20000010000 */
[----:B------:R-:W-:Y:S01]  /*06b0*/  SHF.L.U32 R24, R24, 0x10, RZ ;  /* 0x0000001018187819 */ /* 0x000fe200000006ff */
[----:B------:R-:W2:Y:S01]  /*06c0*/  LDL R25, [R1+0x1c] ;  /* 0x00001c0001197983 */ /* 0x000ea20000100800 */
[----:B------:R-:W-:Y:S01]  /*06d0*/  SHF.L.U32 R8, R8, 0x10, RZ ;  /* 0x0000001008087819 */ /* 0x000fe200000006ff */
[----:B------:R-:W-:Y:S01]  /*06e0*/  FFMA.FTZ R23, R27, R27, R23 ;  /* 0x0000001b1b177223 */ /* 0x000fe20000010017 */
[----:B------:R-:W-:Y:S01]  /*06f0*/  FADD.FTZ R7, R7, R26 ;  /* 0x0000001a07077221 */ /* 0x000fe20000010000 */
[----:B------:R-:W-:Y:S01]  /*0700*/  FFMA.FTZ R9, R26, R26, R9 ;  /* 0x0000001a1a097223 */ /* 0x000fe20000010009 */
[----:B------:R-:W-:Y:S01]  /*0710*/  FADD.FTZ R22, R22, R24 ;  /* 0x0000001816167221 */ /* 0x000fe20000010000 */
[--C-:B------:R-:W-:Y:S01]  /*0720*/  FFMA.FTZ R24, R24, R24, R23.reuse ;  /* 0x0000001818187223 */ /* 0x100fe20000010017 */
[----:B------:R-:W-:Y:S01]  /*0730*/  FADD.FTZ R7, R7, R8 ;  /* 0x0000000807077221 */ /* 0x000fe20000010000 */
[C---:B----4-:R-:W-:Y:S01]  /*0740*/  PRMT R23, R15.reuse, 0x7632, R23 ;  /* 0x000076320f177816 */ /* 0x050fe20000000017 */
[----:B------:R-:W-:Y:S01]  /*0750*/  FFMA.FTZ R8, R8, R8, R9 ;  /* 0x0000000808087223 */ /* 0x000fe20000010009 */
[----:B------:R-:W-:Y:S01]  /*0760*/  IMAD.U32 R36, R15, 0x10000, RZ ;  /* 0x000100000f247824 */ /* 0x000fe200078e00ff */
[----:B0-----:R-:W-:-:S02]  /*0770*/  SHF.L.U32 R26, R14, 0x10, RZ ;  /* 0x000000100e1a7819 */ /* 0x001fc400000006ff */
[----:B------:R-:W-:Y:S01]  /*0780*/  PRMT R9, R14, 0x7632, R9 ;  /* 0x000076320e097816 */ /* 0x000fe20000000009 */
[----:B------:R-:W-:Y:S01]  /*0790*/  FADD.FTZ R7, R7, R36 ;  /* 0x0000002407077221 */ /* 0x000fe20000010000 */
[----:B------:R-:W-:Y:S01]  /*07a0*/  SHF.L.U32 R23, R23, 0x10, RZ ;  /* 0x0000001017177819 */ /* 0x000fe200000006ff */
[----:B------:R-:W-:Y:S01]  /*07b0*/  FFMA.FTZ R8, R36, R36, R8 ;  /* 0x0000002424087223 */ /* 0x000fe20000010008 */
[----:B------:R-:W-:Y:S01]  /*07c0*/  SHF.L.U32 R9, R9, 0x10, RZ ;  /* 0x0000001009097819 */ /* 0x000fe200000006ff */
[----:B------:R-:W-:Y:S01]  /*07d0*/  FADD.FTZ R22, R22, R26 ;  /* 0x0000001a16167221 */ /* 0x000fe20000010000 */
[----:B------:R-:W-:Y:S01]  /*07e0*/  FFMA.FTZ R24, R26, R26, R24 ;  /* 0x0000001a1a187223 */ /* 0x000fe20000010018 */
[----:B------:R-:W-:Y:S01]  /*07f0*/  FADD.FTZ R7, R7, R23 ;  /* 0x0000001707077221 */ /* 0x000fe20000010000 */
[----:B------:R-:W-:Y:S01]  /*0800*/  FFMA.FTZ R23, R23, R23, R8 ;  /* 0x0000001717177223 */ /* 0x000fe20000010008 */
[----:B------:R-:W-:Y:S01]  /*0810*/  FADD.FTZ R22, R22, R9 ;  /* 0x0000000916167221 */ /* 0x000fe20000010000 */
[C---:B------:R-:W-:Y:S01]  /*0820*/  SHF.L.U32 R37, R16.reuse, 0x10, RZ ;  /* 0x0000001010257819 */ /* 0x040fe200000006ff */
[----:B------:R-:W-:Y:S01]  /*0830*/  FFMA.FTZ R9, R9, R9, R24 ;  /* 0x0000000909097223 */ /* 0x000fe20000010018 */
[----:B------:R-:W-:-:S03]  /*0840*/  PRMT R8, R16, 0x7632, R8 ;  /* 0x0000763210087816 */ /* 0x000fc60000000008 */
[----:B------:R-:W-:Y:S01]  /*0850*/  FFMA.FTZ R9, R37, R37, R9 ;  /* 0x0000002525097223 */ /* 0x000fe20000010009 */
[----:B------:R-:W-:Y:S01]  /*0860*/  SHF.L.U32 R8, R8, 0x10, RZ ;  /* 0x0000001008087819 */ /* 0x000fe200000006ff */
[----:B------:R-:W-:Y:S01]  /*0870*/  FADD.FTZ R22, R22, R37 ;  /* 0x0000002516167221 */ /* 0x000fe20000010000 */
[----:B------:R-:W-:Y:S03]  /*0880*/  STL [R1], R26 ;  /* 0x0000001a01007387 */ /* 0x000fe60000100800 */
[----:B------:R-:W-:Y:S01]  /*0890*/  FFMA.FTZ R9, R8, R8, R9 ;  /* 0x0000000808097223 */ /* 0x000fe20000010009 */
[----:B------:R-:W-:Y:S01]  /*08a0*/  FADD.FTZ R8, R22, R8 ;  /* 0x0000000816087221 */ /* 0x000fe20000010000 */
[C---:B------:R-:W-:Y:S01]  /*08b0*/  PRMT R22, R17.reuse, 0x7632, R22 ;  /* 0x0000763211167816 */ /* 0x040fe20000000016 */
[----:B------:R-:W-:Y:S01]  /*08c0*/  IMAD.U32 R34, R17, 0x10000, RZ ;  /* 0x0001000011227824 */ /* 0x000fe200078e00ff */
[----:B------:R-:W-:-:S02]  /*08d0*/  ISETP.GT.U32.AND P0, PT, R31, 0x3f, PT ;  /* 0x0000003f1f00780c */ /* 0x000fc40003f04070 */
[----:B------:R-:W-:Y:S01]  /*08e0*/  SHF.L.U32 R22, R22, 0x10, RZ ;  /* 0x0000001016167819 */ /* 0x000fe200000006ff */
[----:B------:R-:W-:Y:S01]  /*08f0*/  FFMA.FTZ R23, R34, R34, R23 ;  /* 0x0000002222177223 */ /* 0x000fe20000010017 */
[----:B------:R-:W-:-:S03]  /*0900*/  FADD.FTZ R7, R7, R34 ;  /* 0x0000002207077221 */ /* 0x000fc60000010000 */
[----:B------:R-:W-:Y:S01]  /*0910*/  FFMA.FTZ R23, R22, R22, R23 ;  /* 0x0000001616177223 */ /* 0x000fe20000010017 */
[----:B------:R-:W-:Y:S01]  /*0920*/  FADD.FTZ R22, R7, R22 ;  /* 0x0000001607167221 */ /* 0x000fe20000010000 */
[----:B------:R-:W-:Y:S01]  /*0930*/  BSSY B0, `(.L_x_1424) ;  /* 0x00000a3000007945 */ /* 0x000fe20003800000 */
[----:B--2---:R0:W-:Y:S04]  /*0940*/  STS.64 [R25], R8 ;  /* 0x0000000819007388 */ /* 0x0041e80000000a00 */
[----:B------:R1:W-:Y:S01]  /*0950*/  STS.64 [R25+0x1680], R22 ;  /* 0x0016801619007388 */ /* 0x0003e20000000a00 */
[----:B0-----:R-:W-:Y:S02]  /*0960*/  MOV R8, RZ ;  /* 0x000000ff00087202 */ /* 0x001fe40000000f00 */
[----:B------:R-:W-:Y:S01]  /*0970*/  MOV R9, RZ ;  /* 0x000000ff00097202 */ /* 0x000fe20000000f00 */
[----:B------:R-:W-:Y:S06]  /*0980*/  BAR.SYNC.DEFER_BLOCKING 0x0 ;  /* 0x0000000000007b1d */ /* 0x000fec0000010000 */
[----:B-1----:R-:W-:Y:S05]  /*0990*/  @P0 BRA `(.L_x_1425) ;  /* 0x0000000800700947 */ /* 0x002fea0003800000 */
[----:B------:R-:W0:Y:S01]  /*09a0*/  S2R R23, SR_CgaCtaId ;  /* 0x0000000000177919 */ /* 0x000e220000008800 */
[----:B------:R-:W-:Y:S01]  /*09b0*/  SHF.R.U32.HI R7, RZ, 0x1, R31 ;  /* 0x00000001ff077819 */ /* 0x000fe2000001161f */
[----:B------:R-:W-:Y:S01]  /*09c0*/  IMAD.SHL.U32 R25, R31, 0x8, RZ ;  /* 0x000000081f197824 */ /* 0x000fe200078e00ff */
[----:B------:R-:W-:-:S03]  /*09d0*/  MOV R24, 0x400 ;  /* 0x0000040000187802 */ /* 0x000fc60000000f00 */
[----:B------:R-:W-:Y:S01]  /*09e0*/  IMAD R7, R7, 0x1e, RZ ;  /* 0x0000001e07077824 */ /* 0x000fe200078e02ff */
[----:B------:R-:W-:-:S03]  /*09f0*/  LOP3.LUT R25, R25, 0x8, RZ, 0xc0, !PT ;  /* 0x0000000819197812 */ /* 0x000fc600078ec0ff */
[C---:B------:R-:W-:Y:S01]  /*0a00*/  VIADD R26, R7.reuse, 0x16 ;  /* 0x00000016071a7836 */ /* 0x040fe20000000000 */
[----:B------:R-:W-:Y:S02]  /*0a10*/  IADD3 R22, R7, 0x2, RZ ;  /* 0x0000000207167810 */ /* 0x000fe40007ffe0ff */
[----:B------:R-:W-:Y:S02]  /*0a20*/  SHF.R.U32.HI R8, RZ, 0x1, R7 ;  /* 0x00000001ff087819 */ /* 0x000fe40000011607 */
[--C-:B------:R-:W-:Y:S02]  /*0a30*/  SHF.R.U32.HI R9, RZ, 0x1, R22.reuse ;  /* 0x00000001ff097819 */ /* 0x100fe40000011616 */
[----:B------:R-:W-:Y:S02]  /*0a40*/  SHF.R.U32.HI R22, RZ, 0x2, R22 ;  /* 0x00000002ff167819 */ /* 0x000fe40000011616 */
[----:B------:R-:W-:Y:S02]  /*0a50*/  LOP3.LUT R9, R9, 0x1, RZ, 0xc0, !PT ;  /* 0x0000000109097812 */ /* 0x000fe400078ec0ff */
[----:B------:R-:W-:-:S02]  /*0a60*/  LOP3.LUT R8, R8, 0x1, RZ, 0xc0, !PT ;  /* 0x0000000108087812 */ /* 0x000fc400078ec0ff */
[----:B------:R-:W-:Y:S01]  /*0a70*/  IADD3 R27, R7, 0x18, RZ ;  /* 0x00000018071b7810 */ /* 0x000fe20007ffe0ff */
[----:B------:R-:W-:Y:S01]  /*0a80*/  IMAD R22, R9, 0xf0, R22 ;  /* 0x000000f009167824 */ /* 0x000fe200078e0216 */
[----:B------:R-:W-:Y:S02]  /*0a90*/  SHF.R.U32.HI R9, RZ, 0x2, R7 ;  /* 0x00000002ff097819 */ /* 0x000fe40000011607 */
[----:B------:R-:W-:-:S03]  /*0aa0*/  IADD3 R29, R7, 0x1c, RZ ;  /* 0x0000001c071d7810 */ /* 0x000fc60007ffe0ff */
[----:B------:R-:W-:Y:S01]  /*0ab0*/  IMAD R8, R8, 0xf0, R9 ;  /* 0x000000f008087824 */ /* 0x000fe200078e0209 */
[----:B0-----:R-:W-:-:S05]  /*0ac0*/  LEA R24, R23, R24, 0x18 ;  /* 0x0000001817187211 */ /* 0x001fca00078ec0ff */
[--C-:B------:R-:W-:Y:S02]  /*0ad0*/  IMAD R8, R8, 0x18, R24.reuse ;  /* 0x0000001808087824 */ /* 0x100fe400078e0218 */
[----:B------:R-:W-:-:S03]  /*0ae0*/  IMAD R22, R22, 0x18, R24 ;  /* 0x0000001816167824 */ /* 0x000fc600078e0218 */
[----:B------:R-:W-:Y:S02]  /*0af0*/  IADD3 R8, R8, R25, RZ ;  /* 0x0000001908087210 */ /* 0x000fe40007ffe0ff */
[----:B------:R-:W-:-:S04]  /*0b00*/  IADD3 R22, R25, R22, RZ ;  /* 0x0000001619167210 */ /* 0x000fc80007ffe0ff */
[----:B------:R-:W0:Y:S04]  /*0b10*/  LDS.64 R8, [R8] ;  /* 0x0000000008087984 */ /* 0x000e280000000a00 */
        /* <DEDUP_REMOVED lines=9> */
[----:B------:R-:W-:-:S04]  /*0bb0*/  IMAD R8, R8, 0xf0, R9 ;  /* 0x000000f008087824 */ /* 0x000fc800078e0209 */
[----:B------:R-:W-:-:S05]  /*0bc0*/  IMAD R8, R8, 0x18, R24 ;  /* 0x0000001808087824 */ /* 0x000fca00078e0218 */
        /* <DEDUP_REMOVED lines=29> */
[----:B------:R-:W-:-:S04]  /*0da0*/  IMAD R8, R8, 0x18, R24 ;  /* 0x0000001808087824 */ /* 0x000fc800078e0218 */
        /* <DEDUP_REMOVED lines=49> */
[--C-:B------:R-:W-:Y:S02]  /*10c0*/  SHF.R.U32.HI R9, RZ, 0x1, R26.reuse ;  /* 0x00000001ff097819 */ /* 0x100fe4000001161a */
[----:B------:R-:W-:Y:S01]  /*10d0*/  SHF.R.U32.HI R26, RZ, 0x2, R26 ;  /* 0x00000002ff1a7819 */ /* 0x000fe2000001161a */
[----:B------:R-:W-:Y:S01]  /*10e0*/  IMAD R8, R8, 0x18, R24 ;  /* 0x0000001808087824 */ /* 0x000fe200078e0218 */
[----:B------:R-:W-:-:S04]  /*10f0*/  LOP3.LUT R9, R9, 0x1, RZ, 0xc0, !PT ;  /* 0x0000000109097812 */ /* 0x000fc800078ec0ff */
[----:B------:R-:W-:Y:S01]  /*1100*/  IADD3 R8, R25, R8, RZ ;  /* 0x0000000819087210 */ /* 0x000fe20007ffe0ff */
[----:B------:R-:W-:Y:S01]  /*1110*/  IMAD R26, R9, 0xf0, R26 ;  /* 0x000000f0091a7824 */ /* 0x000fe200078e021a */
[--C-:B------:R-:W-:Y:S02]  /*1120*/  SHF.R.U32.HI R9, RZ, 0x1, R27.reuse ;  /* 0x00000001ff097819 */ /* 0x100fe4000001161b */
[----:B------:R-:W-:Y:S01]  /*1130*/  SHF.R.U32.HI R27, RZ, 0x2, R27 ;  /* 0x00000002ff1b7819 */ /* 0x000fe2000001161b */
[----:B------:R-:W-:Y:S01]  /*1140*/  IMAD R26, R26, 0x18, R24 ;  /* 0x000000181a1a7824 */ /* 0x000fe200078e0218 */
[----:B------:R-:W-:-:S03]  /*1150*/  LOP3.LUT R9, R9, 0x1, RZ, 0xc0, !PT ;  /* 0x0000000109097812 */ /* 0x000fc600078ec0ff */
[----:B------:R-:W-:Y:S02]  /*1160*/  IMAD.IADD R26, R25, 0x1, R26 ;  /* 0x00000001191a7824 */ /* 0x000fe400078e021a */
[----:B------:R-:W-:Y:S01]  /*1170*/  IMAD R27, R9, 0xf0, R27 ;  /* 0x000000f0091b7824 */ /* 0x000fe200078e021b */
[----:B------:R-:W-:-:S03]  /*1180*/  IADD3 R9, R7, 0x1a, RZ ;  /* 0x0000001a07097810 */ /* 0x000fc60007ffe0ff */
[----:B------:R-:W-:Y:S01]  /*1190*/  IMAD R27, R27, 0x18, R24 ;  /* 0x000000181b1b7824 */ /* 0x000fe200078e0218 */
        /* <DEDUP_REMOVED lines=9> */
[----:B------:R-:W-:-:S04]  /*1230*/  IMAD R9, R9, 0xf0, R29 ;  /* 0x000000f009097824 */ /* 0x000fc800078e021d */
[----:B------:R-:W-:Y:S01]  /*1240*/  IMAD R9, R9, 0x18, R24 ;  /* 0x0000001809097824 */ /* 0x000fe200078e0218 */
[----:B------:R-:W-:-:S04]  /*1250*/  IADD3 R24, R25, R27, RZ ;  /* 0x0000001b19187210 */ /* 0x000fc80007ffe0ff */
[----:B------:R-:W-:Y:S02]  /*1260*/  IADD3 R25, R25, R9, RZ ;  /* 0x0000000919197210 */ /* 0x000fe40007ffe0ff */
[----:B------:R-:W0:Y:S02]  /*1270*/  LDS.64 R8, [R8] ;  /* 0x0000000008087984 */ /* 0x000e240000000a00 */
[----:B0-----:R-:W-:Y:S01]  /*1280*/  FADD.FTZ R8, R22, R8 ;  /* 0x0000000816087221 */ /* 0x001fe20000010000 */
[----:B------:R-:W-:Y:S02]  /*1290*/  FADD.FTZ R27, R23, R9 ;  /* 0x00000009171b7221 */ /* 0x000fe40000010000 */
[----:B------:R-:W0:Y:S02]  /*12a0*/  LDS.64 R22, [R26] ;  /* 0x000000001a167984 */ /* 0x000e240000000a00 */
[----:B0-----:R-:W-:Y:S01]  /*12b0*/  FADD.FTZ R22, R8, R22 ;  /* 0x0000001608167221 */ /* 0x001fe20000010000 */
[----:B------:R-:W-:Y:S01]  /*12c0*/  FADD.FTZ R27, R27, R23 ;  /* 0x000000171b1b7221 */ /* 0x000fe20000010000 */
[----:B------:R-:W0:Y:S04]  /*12d0*/  LDS.64 R8, [R24] ;  /* 0x0000000018087984 */ /* 0x000e280000000a00 */
[----:B------:R-:W-:Y:S01]  /*12e0*/  LDS.64 R24, [R25] ;  /* 0x0000000019187984 */ /* 0x000fe20000000a00 */
[----:B0-----:R-:W-:Y:S01]  /*12f0*/  FADD.FTZ R8, R22, R8 ;  /* 0x0000000816087221 */ /* 0x001fe20000010000 */
[----:B------:R-:W-:-:S02]  /*1300*/  FADD.FTZ R9, R27, R9 ;  /* 0x000000091b097221 */ /* 0x000fc40000010000 */
[----:B------:R-:W0:Y:S02]  /*1310*/  LDS.64 R22, [R7] ;  /* 0x0000000007167984 */ /* 0x000e240000000a00 */
[----:B0-----:R-:W-:Y:S01]  /*1320*/  FADD.FTZ R8, R8, R22 ;  /* 0x0000001608087221 */ /* 0x001fe20000010000 */
[----:B------:R-:W-:-:S03]  /*1330*/  FADD.FTZ R9, R9, R23 ;  /* 0x0000001709097221 */ /* 0x000fc60000010000 */
[----:B------:R-:W-:Y:S01]  /*1340*/  FADD.FTZ R8, R8, R24 ;  /* 0x0000001808087221 */ /* 0x000fe20000010000 */
[----:B------:R-:W-:-:S07]  /*1350*/  FADD.FTZ R9, R9, R25 ;  /* 0x0000001909097221 */ /* 0x000fce0000010000 */
.L_x_1425:
[----:B------:R-:W-:Y:S05]  /*1360*/  BSYNC B0 ;  /* 0x0000000000007941 */ /* 0x000fea0003800000 */
.L_x_1424:
[----:B------:R-:W0:Y:S01]  /*1370*/  SHFL.BFLY PT, R22, R8, 0x1, 0x1f ;  /* 0x0c201f0008167f89 */ /* 0x000e2200000e0000 */
[C---:B------:R-:W-:Y:S01]  /*1380*/  LOP3.LUT P1, RZ, R31.reuse, 0xffffffc1, RZ, 0xc0, !PT ;  /* 0xffffffc11fff7812 */ /* 0x040fe2000782c0ff */
[----:B------:R-:W-:Y:S01]  /*1390*/  BSSY B0, `(.L_x_1426) ;  /* 0x0000012000007945 */ /* 0x000fe20003800000 */
[C---:B------:R-:W-:Y:S01]  /*13a0*/  ISETP.NE.AND P2, PT, R31.reuse, RZ, PT ;  /* 0x000000ff1f00720c */ /* 0x040fe20003f45270 */
[----:B------:R-:W1:Y:S01]  /*13b0*/  SHFL.BFLY PT, R7, R9, 0x1, 0x1f ;  /* 0x0c201f0009077f89 */ /* 0x000e6200000e0000 */
[----:B------:R-:W-:Y:S01]  /*13c0*/  ISETP.GT.U32.AND P0, PT, R31, 0xff, PT ;  /* 0x000000ff1f00780c */ /* 0x000fe20003f04070 */
[----:B------:R-:W2:Y:S01]  /*13d0*/  S2R R24, SR_CTAID.Y ;  /* 0x0000000000187919 */ /* 0x000ea20000002600 */
[----:B0-----:R-:W-:Y:S01]  /*13e0*/  FADD.FTZ R8, R22, R8 ;  /* 0x0000000816087221 */ /* 0x001fe20000010000 */
[----:B-1----:R-:W-:-:S06]  /*13f0*/  FADD.FTZ R9, R7, R9 ;  /* 0x0000000907097221 */ /* 0x002fcc0000010000 */
[----:B------:R-:W-:Y:S05]  /*1400*/  @P1 BRA `(.L_x_1427) ;  /* 0x0000000000281947 */ /* 0x000fea0003800000 */
[----:B------:R-:W2:Y:S01]  /*1410*/  LDC R22, c[0x0][0x10] ;  /* 0x00000400ff167b82 */ /* 0x000ea20000000800 */
[----:B------:R-:W-:-:S04]  /*1420*/  SHF.R.U32.HI R7, RZ, 0x1, R31 ;  /* 0x00000001ff077819 */ /* 0x000fc8000001161f */
[----:B------:R-:W-:-:S04]  /*1430*/  SHF.L.U32 R7, R7, 0x7, RZ ;  /* 0x0000000707077819 */ /* 0x000fc800000006ff */
[----:B------:R-:W-:Y:S01]  /*1440*/  LOP3.LUT R7, R7, 0xffffff80, R30, 0xe2, !PT ;  /* 0xffffff8007077812 */ /* 0x000fe200078ee21e */
[----:B--2---:R-:W-:-:S04]  /*1450*/  IMAD R22, R22, UR4, R24 ;  /* 0x0000000416167c24 */ /* 0x004fc8000f8e0218 */
[----:B------:R-:W-:Y:S02]  /*1460*/  IMAD R7, R22, 0x1000, R7 ;  /* 0x0000100016077824 */ /* 0x000fe400078e0207 */
[----:B------:R-:W0:Y:S03]  /*1470*/  LDC.64 R22, c[0x0][0x248] ;  /* 0x00009200ff167b82 */ /* 0x000e260000000a00 */
[----:B------:R-:W-:-:S05]  /*1480*/  SHF.L.U32 R7, R7, 0x1, RZ ;  /* 0x0000000107077819 */ /* 0x000fca00000006ff */
[----:B0-----:R-:W-:-:S05]  /*1490*/  IMAD.WIDE.U32 R22, R7, 0x4, R22 ;  /* 0x0000000407167825 */ /* 0x001fca00078e0016 */
[----:B------:R0:W-:Y:S02]  /*14a0*/  STG.E.64 desc[UR6][R22.64], R8 ;  /* 0x0000000816007986 */ /* 0x0001e4000c101b06 */
.L_x_1427:
[----:B------:R-:W-:Y:S05]  /*14b0*/  BSYNC B0 ;  /* 0x0000000000007941 */ /* 0x000fea0003800000 */
.L_x_1426:
[----:B------:R-:W-:Y:S06]  /*14c0*/  BAR.SYNC.DEFER_BLOCKING 0x0 ;  /* 0x0000000000007b1d */ /* 0x000fec0000010000 */
[----:B------:R-:W-:Y:S05]  /*14d0*/  @P2 BRA `(.L_x_1428) ;  /* 0x00000000003c2947 */ /* 0x000fea0003800000 */
[----:B0-----:R-:W2:Y:S01]  /*14e0*/  LDC.64 R8, c[0x0][0x250] ;  /* 0x00009400ff087b82 */ /* 0x001ea20000000a00 */
[----:B------:R-:W-:Y:S02]  /*14f0*/  ISETP.NE.AND P1, PT, R30, RZ, PT ;  /* 0x000000ff1e00720c */ /* 0x000fe40003f25270 */
[----:B------:R-:W-:-:S04]  /*1500*/  MOV R7, 0x7fffff81 ;  /* 0x7fffff8100077802 */ /* 0x000fc80000000f00 */
[----:B------:R-:W-:Y:S01]  /*1510*/  SEL R7, R7, 0x1, !P1 ;  /* 0x0000000107077807 */ /* 0x000fe20004800000 */
[----:B--2---:R-:W-:Y:S01]  /*1520*/  IMAD.WIDE.U32 R8, R24, 0x4, R8 ;  /* 0x0000000418087825 */ /* 0x004fe200078e0008 */
[----:B------:R-:W-:Y:S06]  /*1530*/  MEMBAR.ALL.GPU ;  /* 0x0000000000007992 */ /* 0x000fec000000a000 */
[----:B------:R-:W-:-:S00]  /*1540*/  ERRBAR ;  /* 0x00000000000079ab */ /* 0x000fc00000000000 */
[----:B------:R-:W-:Y:S06]  /*1550*/  CGAERRBAR ;  /* 0x00000000000075ab */ /* 0x000fec0000000000 */
[----:B------:R0:W5:Y:S02]  /*1560*/  ATOM.E.ADD.STRONG.GPU PT, R7, desc[UR6][R8.64], R7 ;  /* 0x000000070807798a */ /* 0x00016400081ee1c6 */
.L_x_1429:
[----:B------:R-:W2:Y:S04]  /*1570*/  LD.E.STRONG.GPU R22, desc[UR6][R8.64] ;  /* 0x0000000608167980 */ /* 0x000ea8000c10f900 */
[----:B--2---:R-:W-:Y:S01]  /*1580*/  CCTL.IVALL ;  /* 0x00000000ff00798f */ /* 0x004fe20002000000 */
[----:B------:R-:W-:Y:S05]  /*1590*/  YIELD ;  /* 0x0000000000007946 */ /* 0x000fea0003800000 */
[----:B-----5:R-:W-:-:S04]  /*15a0*/  LOP3.LUT R22, R22, R7, RZ, 0x3c, !PT ;  /* 0x0000000716167212 */ /* 0x020fc800078e3cff */
[----:B------:R-:W-:-:S13]  /*15b0*/  ISETP.GT.AND P1, PT, R22, -0x1, PT ;  /* 0xffffffff1600780c */ /* 0x000fda0003f24270 */
[----:B------:R-:W-:Y:S05]  /*15c0*/  @P1 BRA `(.L_x_1429) ;  /* 0xfffffffc00e81947 */ /* 0x000fea000383ffff */
.L_x_1428:
[----:B------:R-:W-:Y:S05]  /*15d0*/  WARPSYNC.ALL ;  /* 0x0000000000007948 */ /* 0x000fea0003800000 */
[----:B------:R-:W-:Y:S01]  /*15e0*/  BAR.SYNC.DEFER_BLOCKING 0x0 ;  /* 0x0000000000007b1d */ /* 0x000fe20000010000 */
[----:B0-----:R-:W-:-:S05]  /*15f0*/  CS2R R8, SRZ ;  /* 0x0000000000087805 */ /* 0x001fca000001ff00 */
[----:B------:R-:W-:Y:S04]  /*1600*/  BSSY B0, `(.L_x_1430) ;  /* 0x000005e000007945 */ /* 0x000fe80003800000 */
[----:B------:R-:W-:Y:S05]  /*1610*/  @P0 BRA `(.L_x_1431) ;  /* 0x0000000400700947 */ /* 0x000fea0003800000 */
[----:B------:R-:W0:Y:S01]  /*1620*/  S2R R22, SR_TID.X ;  /* 0x0000000000167919 */ /* 0x000e220000002100 */
[----:B------:R-:W1:Y:S01]  /*1630*/  LDC R7, c[0x0][0x10] ;  /* 0x00000400ff077b82 */ /* 0x000e620000000800 */
[----:B------:R-:W1:Y:S01]  /*1640*/  S2R R23, SR_CTAID.Y ;  /* 0x0000000000177919 */ /* 0x000e620000002600 */
[----:B------:R3:W-:Y:S06]  /*1650*/  STL.64 [R1+0x28], R2 ;  /* 0x0000280201007387 */ /* 0x0007ec0000100a00 */
[----:B---3--:R-:W3:Y:S01]  /*1660*/  LDC.64 R2, c[0x0][0x248] ;  /* 0x00009200ff027b82 */ /* 0x008ee20000000a00 */
[----:B0-----:R-:W-:-:S02]  /*1670*/  SHF.L.U32 R8, R22, 0x4, RZ ;  /* 0x0000000416087819 */ /* 0x001fc400000006ff */
[----:B------:R-:W-:Y:S01]  /*1680*/  LOP3.LUT R9, R22, 0x7, RZ, 0xc0, !PT ;  /* 0x0000000716097812 */ /* 0x000fe200078ec0ff */
[----:B-1----:R-:W-:Y:S01]  /*1690*/  IMAD R7, R7, UR4, R23 ;  /* 0x0000000407077c24 */ /* 0x002fe2000f8e0217 */
[----:B------:R-:W-:-:S04]  /*16a0*/  LOP3.LUT R8, R8, 0x7fffff80, RZ, 0xc0, !PT ;  /* 0x7fffff8008087812 */ /* 0x000fc800078ec0ff */
[----:B------:R-:W-:-:S05]  /*16b0*/  LEA R7, R7, R8, 0xc ;  /* 0x0000000807077211 */ /* 0x000fca00078e60ff */
[----:B------:R-:W-:-:S05]  /*16c0*/  IMAD.IADD R7, R7, 0x1, R9 ;  /* 0x0000000107077824 */ /* 0x000fca00078e0209 */
[----:B------:R-:W-:-:S04]  /*16d0*/  SHF.L.U32 R7, R7, 0x1, RZ ;  /* 0x0000000107077819 */ /* 0x000fc800000006ff */
[C---:B--2---:R-:W-:Y:S01]  /*16e0*/  IADD3 R24, R7.reuse, 0x10, RZ ;  /* 0x0000001007187810 */ /* 0x044fe20007ffe0ff */
[C---:B---3--:R-:W-:Y:S01]  /*16f0*/  IMAD.WIDE.U32 R8, R7.reuse, 0x4, R2 ;  /* 0x0000000407087825 */ /* 0x048fe200078e0002 */
[----:B------:R-:W-:-:S03]  /*1700*/  IADD3 R22, R7, 0x20, RZ ;  /* 0x0000002007167810 */ /* 0x000fc60007ffe0ff */
        /* <DEDUP_REMOVED lines=33> */
[----:B--2---:R-:W-:-:S04]  /*1920*/  FADD.FTZ R24, R24, R22 ;  /* 0x0000001618187221 */ /* 0x004fc80000010000 */
[----:B---3--:R-:W-:Y:S01]  /*1930*/  FADD.FTZ R8, R8, R24 ;  /* 0x0000001808087221 */ /* 0x008fe20000010000 */
[----:B------:R-:W-:Y:S02]  /*1940*/  VIADD R24, R7, 0x90 ;  /* 0x0000009007187836 */ /* 0x000fe40000000000 */
[----:B------:R-:W-:Y:S01]  /*1950*/  FADD.FTZ R30, R25, R23 ;  /* 0x00000017191e7221 */ /* 0x000fe20000010000 */
[----:B------:R-:W-:Y:S01]  /*1960*/  IADD3 R22, R7, 0xa0, RZ ;  /* 0x000000a007167810 */ /* 0x000fe20007ffe0ff */
        /* <DEDUP_REMOVED lines=9> */
[----:B------:R-:W-:Y:S01]  /*1a00*/  FADD.FTZ R9, R27, R9 ;  /* 0x000000091b097221 */ /* 0x000fe20000010000 */
[C---:B------:R-:W-:Y:S01]  /*1a10*/  IADD3 R30, R7.reuse, 0xe0, RZ ;  /* 0x000000e0071e7810 */ /* 0x040fe20007ffe0ff */
[----:B------:R-:W-:-:S04]  /*1a20*/  VIADD R28, R7, 0xf0 ;  /* 0x000000f0071c7836 */ /* 0x000fc80000000000 */
[----:B------:R-:W-:-:S04]  /*1a30*/  IMAD.WIDE.U32 R30, R30, 0x4, R2 ;  /* 0x000000041e1e7825 */ /* 0x000fc800078e0002 */
[----:B------:R-:W-:Y:S02]  /*1a40*/  IMAD.WIDE.U32 R28, R28, 0x4, R2 ;  /* 0x000000041c1c7825 */ /* 0x000fe400078e0002 */
[----:B------:R-:W4:Y:S04]  /*1a50*/  LDG.E.64 R30, desc[UR6][R30.64] ;  /* 0x000000061e1e7981 */ /* 0x000f28000c1e1b00 */
[----:B------:R-:W4:Y:S01]  /*1a60*/  LDG.E.64 R28, desc[UR6][R28.64] ;  /* 0x000000061c1c7981 */ /* 0x000f22000c1e1b00 */
[----:B--2---:R-:W-:Y:S01]  /*1a70*/  FADD.FTZ R35, R25, R9 ;  /* 0x0000000919237221 */ /* 0x004fe20000010000 */
[----:B------:R-:W-:Y:S01]  /*1a80*/  FADD.FTZ R8, R24, R8 ;  /* 0x0000000818087221 */ /* 0x000fe20000010000 */
[C---:B------:R-:W-:Y:S01]  /*1a90*/  IADD3 R9, R7.reuse, 0xc0, RZ ;  /* 0x000000c007097810 */ /* 0x040fe20007ffe0ff */
[----:B------:R-:W-:Y:S01]  /*1aa0*/  IMAD.WIDE.U32 R24, R26, 0x4, R2 ;  /* 0x000000041a187825 */ /* 0x000fe200078e0002 */
[----:B------:R-:W-:-:S03]  /*1ab0*/  IADD3 R26, R7, 0xd0, RZ ;  /* 0x000000d0071a7810 */ /* 0x000fc60007ffe0ff */
[----:B---3--:R-:W-:Y:S01]  /*1ac0*/  FADD.FTZ R22, R22, R8 ;  /* 0x0000000816167221 */ /* 0x008fe20000010000 */
[--C-:B------:R-:W-:Y:S01]  /*1ad0*/  IMAD.WIDE.U32 R8, R9, 0x4, R2.reuse ;  /* 0x0000000409087825 */ /* 0x100fe200078e0002 */
[----:B------:R-:W2:Y:S03]  /*1ae0*/  LDG.E.64 R24, desc[UR6][R24.64] ;  /* 0x0000000618187981 */ /* 0x000ea6000c1e1b00 */
[----:B------:R-:W-:Y:S02]  /*1af0*/  IMAD.WIDE.U32 R26, R26, 0x4, R2 ;  /* 0x000000041a1a7825 */ /* 0x000fe400078e0002 */
[----:B------:R-:W3:Y:S04]  /*1b00*/  LDG.E.64 R8, desc[UR6][R8.64] ;  /* 0x0000000608087981 */ /* 0x000ee8000c1e1b00 */
        /* <DEDUP_REMOVED lines=10> */
[----:B------:R-:W-:Y:S01]  /*1bb0*/  FADD.FTZ R9, R31, R9 ;  /* 0x000000091f097221 */ /* 0x000fe20000010000 */
[----:B------:R-:W-:-:S03]  /*1bc0*/  FADD.FTZ R8, R28, R8 ;  /* 0x000000081c087221 */ /* 0x000fc60000010000 */
[----:B0-----:R-:W-:-:S07]  /*1bd0*/  FADD.FTZ R9, R29, R9 ;  /* 0x000000091d097221 */ /* 0x001fce0000010000 */
.L_x_1431:
[----:B------:R-:W-:Y:S05]  /*1be0*/  BSYNC B0 ;  /* 0x0000000000007941 */ /* 0x000fea0003800000 */
.L_x_1430:
[----:B------:R-:W0:Y:S01]  /*1bf0*/  SHFL.BFLY PT, R22, R8, 0x4, 0x1f ;  /* 0x0c801f0008167f89 */ /* 0x000e2200000e0000 */
[----:B------:R-:W-:Y:S01]  /*1c00*/  ULDC.64 UR8, c[0x0][0x240] ;  /* 0x0000900000087ab9 */ /* 0x000fe20000000a00 */
[----:B------:R-:W-:Y:S01]  /*1c10*/  PRMT R16, R14, 0x7632, R16 ;  /* 0x000076320e107816 */ /* 0x000fe20000000010 */
[----:B------:R-:W-:Y:S01]  /*1c20*/  BSSY B0, `(.L_x_1432) ;  /* 0x000002e000007945 */ /* 0x000fe20003800000 */
[----:B------:R-:W1:Y:S01]  /*1c30*/  SHFL.BFLY PT, R7, R9, 0x4, 0x1f ;  /* 0x0c801f0009077f89 */ /* 0x000e6200000e0000 */
[----:B------:R-:W-:Y:S02]  /*1c40*/  ISETP.EQ.U32.AND P1, PT, RZ, UR8, PT ;  /* 0x00000008ff007c0c */ /* 0x000fe4000bf22070 */
[----:B------:R-:W-:Y:S01]  /*1c50*/  PRMT R17, R15, 0x7632, R17 ;  /* 0x000076320f117816 */ /* 0x000fe20000000011 */
[----:B------:R-:W3:Y:S01]  /*1c60*/  S2R R27, SR_TID.X ;  /* 0x00000000001b7919 */ /* 0x000ee20000002100 */
[----:B------:R-:W-:Y:S02]  /*1c70*/  PRMT R26, R10, 0x7632, R26 ;  /* 0x000076320a1a7816 */ /* 0x000fe4000000001a */
[----:B------:R-:W-:Y:S01]  /*1c80*/  PRMT R11, R11, 0x7632, R11 ;  /* 0x000076320b0b7816 */ /* 0x000fe2000000000b */
[----:B------:R-:W4:Y:S01]  /*1c90*/  S2R R28, SR_CTAID.X ;  /* 0x00000000001c7919 */ /* 0x000f220000002500 */
[----:B------:R-:W-:-:S02]  /*1ca0*/  PRMT R10, R13, 0x7632, R10 ;  /* 0x000076320d0a7816 */ /* 0x000fc4000000000a */
[----:B------:R-:W-:Y:S02]  /*1cb0*/  PRMT R23, R17, 0x7632, R23 ;  /* 0x0000763211177816 */ /* 0x000fe40000000017 */
[----:B-----5:R-:W-:Y:S02]  /*1cc0*/  PRMT R15, R18, 0x7632, R15 ;  /* 0x00007632120f7816 */ /* 0x020fe4000000000f */
[----:B--2---:R-:W-:Y:S02]  /*1cd0*/  PRMT R24, R19, 0x7632, R24 ;  /* 0x0000763213187816 */ /* 0x004fe40000000018 */
[----:B------:R-:W-:Y:S02]  /*1ce0*/  PRMT R14, R20, 0x7632, R14 ;  /* 0x00007632140e7816 */ /* 0x000fe4000000000e */
[----:B------:R-:W-:Y:S01]  /*1cf0*/  PRMT R25, R21, 0x7632, R25 ;  /* 0x0000763215197816 */ /* 0x000fe20000000019 */
[----:B0-----:R-:W-:Y:S01]  /*1d00*/  FADD.FTZ R8, R22, R8 ;  /* 0x0000000816087221 */ /* 0x001fe20000010000 */
[----:B-1----:R-:W-:-:S04]  /*1d10*/  FADD.FTZ R7, R7, R9 ;  /* 0x0000000907077221 */ /* 0x002fc80000010000 */
[----:B------:R-:W0:Y:S04]  /*1d20*/  SHFL.BFLY PT, R22, R8, 0x2, 0x1f ;  /* 0x0c401f0008167f89 */ /* 0x000e2800000e0000 */
[----:B------:R-:W1:Y:S01]  /*1d30*/  SHFL.BFLY PT, R9, R7, 0x2, 0x1f ;  /* 0x0c401f0007097f89 */ /* 0x000e6200000e0000 */
[----:B---3--:R-:W-:Y:S01]  /*1d40*/  LOP3.LUT P0, RZ, R27, 0xffffff07, RZ, 0xc0, !PT ;  /* 0xffffff071bff7812 */ /* 0x008fe2000780c0ff */
[----:B0-----:R-:W-:Y:S01]  /*1d50*/  FADD.FTZ R22, R8, R22 ;  /* 0x0000001608167221 */ /* 0x001fe20000010000 */
[----:B-1----:R-:W-:-:S04]  /*1d60*/  FADD.FTZ R9, R7, R9 ;  /* 0x0000000907097221 */ /* 0x002fc80000010000 */
[----:B------:R-:W0:Y:S04]  /*1d70*/  SHFL.BFLY PT, R8, R22, 0x1, 0x1f ;  /* 0x0c201f0016087f89 */ /* 0x000e2800000e0000 */
[----:B------:R-:W1:Y:S01]  /*1d80*/  SHFL.BFLY PT, R7, R9, 0x1, 0x1f ;  /* 0x0c201f0009077f89 */ /* 0x000e6200000e0000 */
[----:B0-----:R-:W-:Y:S01]  /*1d90*/  FADD.FTZ R8, R22, R8 ;  /* 0x0000000816087221 */ /* 0x001fe20000010000 */
[----:B------:R-:W-:-:S03]  /*1da0*/  PRMT R22, R16, 0x7632, R22 ;  /* 0x0000763210167816 */ /* 0x000fc60000000016 */
[----:B------:R-:W-:Y:S01]  /*1db0*/  @!P0 FMUL.FTZ R8, R8, 3.2552085031056776643e-05 ;  /* 0x3808888908088820 */ /* 0x000fe20000410000 */
[----:B-1----:R-:W-:-:S03]  /*1dc0*/  FADD.FTZ R7, R9, R7 ;  /* 0x0000000709077221 */ /* 0x002fc60000010000 */
[----:B------:R-:W-:-:S04]  /*1dd0*/  @!P0 FMUL.FTZ R9, R8, R8 ;  /* 0x0000000808098220 */ /* 0x000fc80000410000 */
[----:B------:R-:W-:Y:S01]  /*1de0*/  @!P0 FFMA.FTZ R9, R7, 3.2552085031056776643e-05, -R9 ;  /* 0x3808888907098823 */ /* 0x000fe20000010809 */
[----:B------:R-:W-:-:S04]  /*1df0*/  @!P0 LOP3.LUT R7, R27, 0xfffffff8, RZ, 0xc0, !PT ;  /* 0xfffffff81b078812 */ /* 0x000fc800078ec0ff */
[----:B------:R-:W-:-:S05]  /*1e00*/  @!P0 FMNMX.FTZ R9, RZ, R9, !PT ;  /* 0x00000009ff098209 */ /* 0x000fca0007810000 */
[----:B------:R0:W-:Y:S01]  /*1e10*/  @!P0 STS.64 [R7+UR5], R8 ;  /* 0x0000000807008988 */ /* 0x0001e20008000a05 */
[----:B------:R-:W-:Y:S01]  /*1e20*/  BAR.SYNC.DEFER_BLOCKING 0x0 ;  /* 0x0000000000007b1d */ /* 0x000fe20000010000 */
[----:B----4-:R-:W-:-:S04]  /*1e30*/  LOP3.LUT P0, RZ, R28, 0x7f, RZ, 0xc0, !PT ;  /* 0x0000007f1cff7812 */ /* 0x010fc8000780c0ff */
[----:B------:R-:W-:Y:S02]  /*1e40*/  ISETP.GT.U32.OR P0, PT, R27, 0x1f, P0 ;  /* 0x0000001f1b00780c */ /* 0x000fe40000704470 */
[----:B0-----:R-:W-:Y:S02]  /*1e50*/  PRMT R7, R12, 0x7632, R7 ;  /* 0x000076320c077816 */ /* 0x001fe40000000007 */
[----:B------:R-:W-:-:S13]  /*1e60*/  ISETP.EQ.OR.EX P0, PT, RZ, UR9, P0, P1 ;  /* 0x00000009ff007c0c */ /* 0x000fda0008702710 */
[----:B------:R-:W-:Y:S05]  /*1e70*/  @P0 BRA `(.L_x_1433) ;  /* 0x0000000000200947 */ /* 0x000fea0003800000 */
[----:B------:R-:W-:Y:S02]  /*1e80*/  SHF.R.S32.HI R12, RZ, 0x1f, R27 ;  /* 0x0000001fff0c7819 */ /* 0x000fe4000001141b */
[----:B------:R-:W-:-:S04]  /*1e90*/  LEA R9, P0, R0, R27, 0x5 ;  /* 0x0000001b00097211 */ /* 0x000fc800078028ff */
[----:B------:R-:W-:Y:S02]  /*1ea0*/  LEA.HI.X R12, R0, R12, R2, 0x5, P0 ;  /* 0x0000000c000c7211 */ /* 0x000fe400000f2c02 */
[----:B------:R-:W-:-:S04]  /*1eb0*/  LEA R8, P0, R9, UR8, 0x3 ;  /* 0x0000000809087c11 */ /* 0x000fc8000f8018ff */
[----:B------:R-:W-:Y:S02]  /*1ec0*/  LEA.HI.X R9, R9, UR9, R12, 0x3, P0 ;  /* 0x0000000909097c11 */ /* 0x000fe400080f1c0c */
[----:B------:R-:W-:-:S06]  /*1ed0*/  LEA R12, R27, UR5, 0x3 ;  /* 0x000000051b0c7c11 */ /* 0x000fcc000f8e18ff */
[----:B------:R-:W0:Y:S04]  /*1ee0*/  LDS.64 R12, [R12] ;  /* 0x000000000c0c7984 */ /* 0x000e280000000a00 */
[----:B0-----:R0:W-:Y:S02]  /*1ef0*/  STG.E.64 desc[UR6][R8.64], R12 ;  /* 0x0000000c08007986 */ /* 0x0011e4000c101b06 */
.L_x_1433:
[----:B------:R-:W-:Y:S05]  /*1f00*/  BSYNC B0 ;  /* 0x0000000000007941 */ /* 0x000fea0003800000 */
.L_x_1432:
[----:B0-----:R-:W2:Y:S01]  /*1f10*/  LDL.LU R13, [R1+0xc] ;  /* 0x00000c00010d7983 */ /* 0x001ea20000300800 */
[----:B------:R-:W-:Y:S01]  /*1f20*/  ULDC.64 UR10, c[0x0][0x210] ;  /* 0x00008400000a7ab9 */ /* 0x000fe20000000a00 */
[----:B------:R-:W-:Y:S02]  /*1f30*/  ULDC UR8, c[0x0][0x230] ;  /* 0x00008c0000087ab9 */ /* 0x000fe40000000800 */
[----:B------:R-:W3:Y:S04]  /*1f40*/  LDL R12, [R1+0x24] ;  /* 0x00002400010c7983 */ /* 0x000ee80000100800 */
[----:B------:R-:W4:Y:S01]  /*1f50*/  LDL R28, [R1+0x20] ;  /* 0x00002000011c7983 */ /* 0x000f220000100800 */
[----:B------:R-:W-:Y:S02]  /*1f60*/  LEA R8, P0, R3, UR10, 0x1 ;  /* 0x0000000a03087c11 */ /* 0x000fe4000f8008ff */
[----:B------:R-:W-:Y:S01]  /*1f70*/  SHF.L.U32 R26, R26, 0x10, RZ ;  /* 0x000000101a1a7819 */ /* 0x000fe200000006ff */
[----:B------:R-:W5:Y:S01]  /*1f80*/  LDL.LU R35, [R1+0x4] ;  /* 0x0000040001237983 */ /* 0x000f620000300800 */
[----:B------:R-:W-:-:S02]  /*1f90*/  SHF.L.U32 R18, R18, 0x10, RZ ;  /* 0x0000001012127819 */ /* 0x000fc400000006ff */
[----:B------:R-:W-:Y:S01]  /*1fa0*/  SHF.L.U32 R20, R20, 0x10, RZ ;  /* 0x0000001014147819 */ /* 0x000fe200000006ff */
[----:B------:R-:W5:Y:S01]  /*1fb0*/  LDL.LU R30, [R1] ;  /* 0x00000000011e7983 */ /* 0x000f620000300800 */
[----:B------:R-:W-:Y:S01]  /*1fc0*/  IMAD.U32 R11, R11, 0x10000, RZ ;  /* 0x000100000b0b7824 */ /* 0x000fe200078e00ff */
[----:B------:R-:W-:Y:S02]  /*1fd0*/  SHF.L.U32 R19, R19, 0x10, RZ ;  /* 0x0000001013137819 */ /* 0x000fe400000006ff */
[----:B------:R-:W-:Y:S02]  /*1fe0*/  SHF.L.U32 R21, R21, 0x10, RZ ;  /* 0x0000001015157819 */ /* 0x000fe400000006ff */
[----:B--2---:R-:W-:Y:S02]  /*1ff0*/  LEA.HI.X R9, R3, UR11, R13, 0x1, P0 ;  /* 0x0000000b03097c11 */ /* 0x004fe400080f0c0d */
[----:B---3--:R-:W0:Y:S02]  /*2000*/  LDS.64 R12, [R12+UR5] ;  /* 0x000000050c0c7984 */ /* 0x008e240008000a00 */
[----:B0-----:R-:W-:Y:S01]  /*2010*/  FADD.FTZ R3, R13, UR8 ;  /* 0x000000080d037e21 */ /* 0x001fe20008010000 */
[----:B------:R-:W-:Y:S01]  /*2020*/  FADD.FTZ R33, R33, -R12 ;  /* 0x8000000c21217221 */ /* 0x000fe20000010000 */
[----:B------:R-:W-:Y:S01]  /*2030*/  FADD.FTZ R27, -R12, R26 ;  /* 0x0000001a0c1b7221 */ /* 0x000fe20000010100 */
[----:B------:R-:W-:-:S02]  /*2040*/  SHF.L.U32 R13, R15, 0x10, RZ ;  /* 0x000000100f0d7819 */ /* 0x000fc400000006ff */
[----:B------:R-:W-:Y:S01]  /*2050*/  SHF.L.U32 R26, R14, 0x10, RZ ;  /* 0x000000100e1a7819 */ /* 0x000fe200000006ff */
[----:B------:R-:W0:Y:S02]  /*2060*/  MUFU.RSQ R3, R3 ;  /* 0x0000000300037308 */ /* 0x000e240000001400 */
[----:B0-----:R-:W-:Y:S01]  /*2070*/  FMUL.FTZ R33, R33, R3 ;  /* 0x0000000321217220 */ /* 0x001fe20000410000 */
[----:B------:R-:W-:-:S03]  /*2080*/  FMUL.FTZ R27, R3, R27 ;  /* 0x0000001b031b7220 */ /* 0x000fc60000410000 */
[----:B------:R-:W-:Y:S01]  /*2090*/  FFMA.FTZ R33, R33, R18, R20 ;  /* 0x0000001221217223 */ /* 0x000fe20000010014 */
[----:B------:R-:W-:-:S05]  /*20a0*/  FFMA.FTZ R27, R27, R13, R26 ;  /* 0x0000000d1b1b7223 */ /* 0x000fca000001001a */
[----:B------:R-:W-:Y:S02]  /*20b0*/  F2FP.BF16.F32.PACK_AB R27, R27, R33 ;  /* 0x000000211b1b723e */ /* 0x000fe400000010ff */
[----:B------:R-:W2:Y:S02]  /*20c0*/  LDL.LU R33, [R1+0x10] ;  /* 0x0000100001217983 */ /* 0x000ea40000300800 */
[----:B------:R-:W-:Y:S02]  /*20d0*/  PRMT R14, R27, 0x7632, R14 ;  /* 0x000076321b0e7816 */ /* 0x000fe4000000000e */
[----:B------:R0:W-:Y:S04]  /*20e0*/  STG.E.U16 desc[UR6][R8.64], R27 ;  /* 0x0000001b08007986 */ /* 0x0001e8000c101506 */
[----:B------:R-:W-:Y:S04]  /*20f0*/  STG.E.U16 desc[UR6][R8.64+0x2], R14 ;  /* 0x0000020e08007986 */ /* 0x000fe8000c101506 */
[----:B----4-:R-:W1:Y:S01]  /*2100*/  LDS.64 R14, [R28+UR5] ;  /* 0x000000051c0e7984 */ /* 0x010e620008000a00 */
[----:B0-----:R-:W-:-:S03]  /*2110*/  SHF.L.U32 R27, R25, 0x10, RZ ;  /* 0x00000010191b7819 */ /* 0x001fc600000006ff */
[----:B------:R-:W3:Y:S04]  /*2120*/  LDL.LU R31, [R1+0x14] ;  /* 0x00001400011f7983 */ /* 0x000ee80000300800 */
[----:B------:R-:W4:Y:S01]  /*2130*/  LDL.LU R29, [R1+0x18] ;  /* 0x00001800011d7983 */ /* 0x000f220000300800 */
[----:B-1----:R-:W-:Y:S01]  /*2140*/  FADD.FTZ R15, R15, UR8 ;  /* 0x000000080f0f7e21 */ /* 0x002fe20008010000 */
[--C-:B------:R-:W-:Y:S01]  /*2150*/  FADD.FTZ R32, R32, -R14.reuse ;  /* 0x8000000e20207221 */ /* 0x100fe20000010000 */
[----:B------:R-:W-:Y:S01]  /*2160*/  FADD.FTZ R28, -R14, R11 ;  /* 0x0000000b0e1c7221 */ /* 0x000fe20000010100 */
[----:B------:R-:W-:Y:S02]  /*2170*/  SHF.L.U32 R17, R17, 0x10, RZ ;  /* 0x0000001011117819 */ /* 0x000fe400000006ff */
[----:B------:R-:W-:Y:S01]  /*2180*/  SHF.L.U32 R23, R23, 0x10, RZ ;  /* 0x0000001017177819 */ /* 0x000fe200000006ff */
[----:B------:R-:W0:Y:S01]  /*2190*/  MUFU.RSQ R15, R15 ;  /* 0x0000000f000f7308 */ /* 0x000e220000001400 */
[----:B------:R-:W-:Y:S01]  /*21a0*/  SHF.L.U32 R11, R24, 0x10, RZ ;  /* 0x00000010180b7819 */ /* 0x000fe200000006ff */
[--C-:B------:R-:W-:Y:S01]  /*21b0*/  FADD.FTZ R36, R36, -R14.reuse ;  /* 0x8000000e24247221 */ /* 0x100fe20000010000 */
[----:B------:R-:W-:Y:S01]  /*21c0*/  FADD.FTZ R34, R34, -R14 ;  /* 0x8000000e22227221 */ /* 0x000fe20000010000 */
[----:B------:R-:W-:Y:S01]  /*21d0*/  ULDC.64 UR8, c[0x0][0x238] ;  /* 0x00008e0000087ab9 */ /* 0x000fe20000000a00 */
[----:B0-----:R-:W-:Y:S01]  /*21e0*/  FMUL.FTZ R32, R32, R15 ;  /* 0x0000000f20207220 */ /* 0x001fe20000410000 */
[----:B------:R-:W-:-:S03]  /*21f0*/  FMUL.FTZ R28, R15, R28 ;  /* 0x0000001c0f1c7220 */ /* 0x000fc60000410000 */
[----:B------:R-:W-:Y:S01]  /*2200*/  FFMA.FTZ R32, R32, R19, R21 ;  /* 0x0000001320207223 */ /* 0x000fe20000010015 */
[----:B------:R-:W-:-:S05]  /*2210*/  FFMA.FTZ R28, R28, R11, R27 ;  /* 0x0000000b1c1c7223 */ /* 0x000fca000001001b */
[----:B------:R-:W-:-:S04]  /*2220*/  F2FP.BF16.F32.PACK_AB R28, R28, R32 ;  /* 0x000000201c1c723e */ /* 0x000fc800000010ff */
[----:B------:R-:W-:Y:S01]  /*2230*/  PRMT R24, R28, 0x7632, R24 ;  /* 0x000076321c187816 */ /* 0x000fe20000000018 */
[----:B------:R-:W-:Y:S04]  /*2240*/  STG.E.U16 desc[UR6][R8.64+0x4], R28 ;  /* 0x0000041c08007986 */ /* 0x000fe8000c101506 */
[----:B------:R0:W-:Y:S02]  /*2250*/  STG.E.U16 desc[UR6][R8.64+0x6], R24 ;  /* 0x0000061808007986 */ /* 0x0001e4000c101506 */
[----:B0-----:R-:W-:Y:S01]  /*2260*/  SHF.L.U32 R9, R7, 0x10, RZ ;  /* 0x0000001007097819 */ /* 0x001fe200000006ff */
[----:B------:R-:W-:Y:S02]  /*2270*/  IMAD.U32 R7, R16, 0x10000, RZ ;  /* 0x0001000010077824 */ /* 0x000fe400078e00ff */
[----:B-----5:R-:W-:-:S02]  /*2280*/  FADD.FTZ R16, R30, -R12 ;  /* 0x8000000c1e107221 */ /* 0x020fc40000010000 */
[----:B------:R-:W5:Y:S01]  /*2290*/  LDL.LU R30, [R1+0x8] ;  /* 0x00000800011e7983 */ /* 0x000f620000300800 */
[----:B------:R-:W-:Y:S01]  /*22a0*/  SHF.L.U32 R8, R22, 0x10, RZ ;  /* 0x0000001016087819 */ /* 0x000fe200000006ff */
[--C-:B------:R-:W-:Y:S01]  /*22b0*/  FADD.FTZ R28, R35, -R12.reuse ;  /* 0x8000000c231c7221 */ /* 0x100fe20000010000 */
[C---:B------:R-:W-:Y:S01]  /*22c0*/  FADD.FTZ R9, -R12.reuse, R9 ;  /* 0x000000090c097221 */ /* 0x040fe20000010100 */
[C---:B------:R-:W-:Y:S01]  /*22d0*/  FADD.FTZ R7, -R12.reuse, R7 ;  /* 0x000000070c077221 */ /* 0x040fe20000010100 */
[----:B------:R-:W-:Y:S01]  /*22e0*/  FADD.FTZ R22, R37, -R12 ;  /* 0x8000000c25167221 */ /* 0x000fe20000010000 */
[----:B------:R-:W-:Y:S01]  /*22f0*/  FADD.FTZ R8, -R12, R8 ;  /* 0x000000080c087221 */ /* 0x000fe20000010100 */
[C---:B------:R-:W-:Y:S01]  /*2300*/  FMUL.FTZ R28, R3.reuse, R28 ;  /* 0x0000001c031c7220 */ /* 0x040fe20000410000 */
[C---:B------:R-:W-:Y:S01]  /*2310*/  FMUL.FTZ R12, R3.reuse, R9 ;  /* 0x00000009030c7220 */ /* 0x040fe20000410000 */
[C---:B------:R-:W-:Y:S01]  /*2320*/  FMUL.FTZ R16, R3.reuse, R16 ;  /* 0x0000001003107220 */ /* 0x040fe20000410000 */
[C---:B------:R-:W-:Y:S01]  /*2330*/  FMUL.FTZ R7, R3.reuse, R7 ;  /* 0x0000000703077220 */ /* 0x040fe20000410000 */
[C---:B------:R-:W-:Y:S01]  /*2340*/  FMUL.FTZ R22, R3.reuse, R22 ;  /* 0x0000001603167220 */ /* 0x040fe20000410000 */
[----:B------:R-:W-:Y:S01]  /*2350*/  FMUL.FTZ R3, R3, R8 ;  /* 0x0000000803037220 */ /* 0x000fe20000410000 */
[----:B------:R-:W-:-:S02]  /*2360*/  LEA R8, P0, R4, UR10, 0x1 ;  /* 0x0000000a04087c11 */ /* 0x000fc4000f8008ff */
[----:B------:R-:W-:Y:S01]  /*2370*/  LEA R24, P1, R6, UR10, 0x1 ;  /* 0x0000000a06187c11 */ /* 0x000fe2000f8208ff */
[C-C-:B------:R-:W-:Y:S01]  /*2380*/  FFMA.FTZ R28, R18.reuse, R28, R20.reuse ;  /* 0x0000001c121c7223 */ /* 0x140fe20000010014 */
[C-C-:B------:R-:W-:Y:S01]  /*2390*/  FFMA.FTZ R16, R18.reuse, R16, R20.reuse ;  /* 0x0000001012107223 */ /* 0x140fe20000010014 */
[----:B------:R-:W-:Y:S01]  /*23a0*/  FFMA.FTZ R22, R18, R22, R20 ;  /* 0x0000001612167223 */ /* 0x000fe20000010014 */
[----:B------:R-:W-:Y:S01]  /*23b0*/  FADD.FTZ R20, -R14, R17 ;  /* 0x000000110e147221 */ /* 0x000fe20000010100 */
[C-C-:B------:R-:W-:Y:S01]  /*23c0*/  FFMA.FTZ R7, R13.reuse, R7, R26.reuse ;  /* 0x000000070d077223 */ /* 0x140fe2000001001a */
[----:B------:R-:W-:Y:S01]  /*23d0*/  FFMA.FTZ R3, R13, R3, R26 ;  /* 0x000000030d037223 */ /* 0x000fe2000001001a */
[C---:B------:R-:W-:Y:S01]  /*23e0*/  FMUL.FTZ R36, R15.reuse, R36 ;  /* 0x000000240f247220 */ /* 0x040fe20000410000 */
[----:B------:R-:W-:Y:S02]  /*23f0*/  FMUL.FTZ R34, R15, R34 ;  /* 0x000000220f227220 */ /* 0x000fe40000410000 */
[----:B------:R-:W-:-:S02]  /*2400*/  F2FP.BF16.F32.PACK_AB R7, R7, R16 ;  /* 0x000000100707723e */ /* 0x000fc400000010ff */
[----:B------:R-:W-:Y:S01]  /*2410*/  F2FP.BF16.F32.PACK_AB R3, R3, R22 ;  /* 0x000000160303723e */ /* 0x000fe200000010ff */
[----:B------:R-:W-:Y:S01]  /*2420*/  ULOP3.LUT UR4, UR4, 0x1, URZ, 0x3c, !UPT ;  /* 0x0000000104047892 */ /* 0x000fe2000f8e3c3f */
[----:B--2---:R-:W-:Y:S02]  /*2430*/  LEA.HI.X R9, R4, UR11, R33, 0x1, P0 ;  /* 0x0000000b04097c11 */ /* 0x004fe400080f0c21 */
[----:B------:R-:W-:-:S04]  /*2440*/  LEA R4, P0, R5, UR10, 0x1 ;  /* 0x0000000a05047c11 */ /* 0x000fc8000f8008ff */
[----:B---3--:R-:W-:Y:S02]  /*2450*/  LEA.HI.X R5, R5, UR11, R31, 0x1, P0 ;  /* 0x0000000b05057c11 */ /* 0x008fe400080f0c1f */
[----:B------:R-:W-:Y:S02]  /*2460*/  SHF.L.U32 R31, R10, 0x10, RZ ;  /* 0x000000100a1f7819 */ /* 0x000fe400000006ff */
[----:B----4-:R-:W-:Y:S01]  /*2470*/  LEA.HI.X R25, R6, UR11, R29, 0x1, P1 ;  /* 0x0000000b06197c11 */ /* 0x010fe200088f0c1d */
[----:B------:R-:W-:Y:S02]  /*2480*/  FFMA.FTZ R29, R13, R12, R26 ;  /* 0x0000000c0d1d7223 */ /* 0x000fe4000001001a */
[----:B------:R-:W-:-:S04]  /*2490*/  FADD.FTZ R12, -R14, R31 ;  /* 0x0000001f0e0c7221 */ /* 0x000fc80000010100 */
[----:B------:R-:W-:-:S04]  /*24a0*/  FMUL.FTZ R18, R15, R12 ;  /* 0x0000000c0f127220 */ /* 0x000fc80000410000 */
[----:B------:R-:W-:Y:S01]  /*24b0*/  FFMA.FTZ R13, R11, R18, R27 ;  /* 0x000000120b0d7223 */ /* 0x000fe2000001001b */
[----:B------:R-:W-:-:S05]  /*24c0*/  F2FP.BF16.F32.PACK_AB R28, R29, R28 ;  /* 0x0000001c1d1c723e */ /* 0x000fca00000010ff */
[----:B------:R-:W-:Y:S01]  /*24d0*/  STG.E.U16 desc[UR6][R8.64], R28 ;  /* 0x0000001c08007986 */ /* 0x000fe2000c101506 */
[----:B------:R-:W-:-:S04]  /*24e0*/  IADD3 R0, P0, R0, 0x2, RZ ;  /* 0x0000000200007810 */ /* 0x000fc80007f1e0ff */
[----:B------:R-:W-:Y:S02]  /*24f0*/  IADD3.X R2, RZ, R2, RZ, P0, !PT ;  /* 0x00000002ff027210 */ /* 0x000fe400007fe4ff */
[----:B------:R-:W-:-:S04]  /*2500*/  ISETP.GE.U32.AND P0, PT, R0, UR8, PT ;  /* 0x0000000800007c0c */ /* 0x000fc8000bf06070 */
[----:B------:R-:W-:Y:S01]  /*2510*/  ISETP.GE.AND.EX P0, PT, R2, UR9, PT, P0 ;  /* 0x0000000902007c0c */ /* 0x000fe2000bf06300 */
[----:B-----5:R-:W-:-:S04]  /*2520*/  FADD.FTZ R6, R30, -R14 ;  /* 0x8000000e1e067221 */ /* 0x020fc80000010000 */
[C---:B------:R-:W-:Y:S01]  /*2530*/  FMUL.FTZ R10, R15.reuse, R6 ;  /* 0x000000060f0a7220 */ /* 0x040fe20000410000 */
[----:B------:R-:W-:Y:S01]  /*2540*/  FADD.FTZ R14, -R14, R23 ;  /* 0x000000170e0e7221 */ /* 0x000fe20000010100 */
[----:B------:R-:W-:Y:S02]  /*2550*/  FMUL.FTZ R6, R15, R20 ;  /* 0x000000140f067220 */ /* 0x000fe40000410000 */
[--C-:B------:R-:W-:Y:S01]  /*2560*/  FFMA.FTZ R12, R19, R10, R21.reuse ;  /* 0x0000000a130c7223 */ /* 0x100fe20000010015 */
[----:B------:R-:W-:Y:S01]  /*2570*/  FMUL.FTZ R14, R15, R14 ;  /* 0x0000000e0f0e7220 */ /* 0x000fe20000410000 */
[----:B------:R-:W-:-:S03]  /*2580*/  FFMA.FTZ R10, R19, R36, R21 ;  /* 0x00000024130a7223 */ /* 0x000fc60000010015 */
[----:B------:R-:W-:Y:S01]  /*2590*/  F2FP.BF16.F32.PACK_AB R12, R13, R12 ;  /* 0x0000000c0d0c723e */ /* 0x000fe200000010ff */
[C-C-:B------:R-:W-:Y:S01]  /*25a0*/  FFMA.FTZ R13, R11.reuse, R6, R27.reuse ;  /* 0x000000060b0d7223 */ /* 0x140fe2000001001b */
[----:B------:R-:W-:Y:S01]  /*25b0*/  FFMA.FTZ R14, R11, R14, R27 ;  /* 0x0000000e0b0e7223 */ /* 0x000fe2000001001b */
[----:B------:R-:W-:Y:S02]  /*25c0*/  PRMT R6, R28, 0x7632, R6 ;  /* 0x000076321c067816 */ /* 0x000fe40000000006 */
[----:B------:R-:W-:Y:S01]  /*25d0*/  PRMT R11, R12, 0x7632, R11 ;  /* 0x000076320c0b7816 */ /* 0x000fe2000000000b */
[----:B------:R-:W-:Y:S01]  /*25e0*/  FFMA.FTZ R19, R19, R34, R21 ;  /* 0x0000002213137223 */ /* 0x000fe20000010015 */
[----:B------:R-:W-:Y:S01]  /*25f0*/  F2FP.BF16.F32.PACK_AB R10, R13, R10 ;  /* 0x0000000a0d0a723e */ /* 0x000fe200000010ff */
[----:B------:R-:W-:Y:S03]  /*2600*/  STG.E.U16 desc[UR6][R8.64+0x2], R6 ;  /* 0x0000020608007986 */ /* 0x000fe6000c101506 */
[----:B------:R-:W-:Y:S01]  /*2610*/  PRMT R13, R10, 0x7632, R13 ;  /* 0x000076320a0d7816 */ /* 0x000fe2000000000d */
[----:B------:R-:W-:Y:S01]  /*2620*/  STG.E.U16 desc[UR6][R8.64+0x4], R12 ;  /* 0x0000040c08007986 */ /* 0x000fe2000c101506 */
[----:B------:R-:W-:-:S03]  /*2630*/  F2FP.BF16.F32.PACK_AB R19, R14, R19 ;  /* 0x000000130e13723e */ /* 0x000fc600000010ff */
[----:B------:R0:W-:Y:S04]  /*2640*/  STG.E.U16 desc[UR6][R8.64+0x6], R11 ;  /* 0x0000060b08007986 */ /* 0x0001e8000c101506 */
[----:B------:R-:W-:Y:S01]  /*2650*/  STG.E.U16 desc[UR6][R4.64], R7 ;  /* 0x0000000704007986 */ /* 0x000fe2000c101506 */
[----:B0-----:R-:W-:-:S03]  /*2660*/  PRMT R9, R7, 0x7632, R9 ;  /* 0x0000763207097816 */ /* 0x001fc60000000009 */
[----:B------:R-:W-:Y:S01]  /*2670*/  STG.E.U16 desc[UR6][R4.64+0x4], R10 ;  /* 0x0000040a04007986 */ /* 0x000fe2000c101506 */
[----:B------:R-:W-:-:S03]  /*2680*/  PRMT R12, R3, 0x7632, R12 ;  /* 0x00007632030c7816 */ /* 0x000fc6000000000c */
[----:B------:R-:W-:Y:S04]  /*2690*/  STG.E.U16 desc[UR6][R4.64+0x2], R9 ;  /* 0x0000020904007986 */ /* 0x000fe8000c101506 */
[----:B------:R0:W-:Y:S04]  /*26a0*/  STG.E.U16 desc[UR6][R4.64+0x6], R13 ;  /* 0x0000060d04007986 */ /* 0x0001e8000c101506 */
[----:B------:R2:W-:Y:S01]  /*26b0*/  STG.E.U16 desc[UR6][R24.64], R3 ;  /* 0x0000000318007986 */ /* 0x0005e2000c101506 */
[----:B0-----:R-:W-:-:S03]  /*26c0*/  PRMT R5, R19, 0x7632, R5 ;  /* 0x0000763213057816 */ /* 0x001fc60000000005 */
[----:B------:R2:W-:Y:S04]  /*26d0*/  STG.E.U16 desc[UR6][R24.64+0x2], R12 ;  /* 0x0000020c18007986 */ /* 0x0005e8000c101506 */
[----:B------:R2:W-:Y:S04]  /*26e0*/  STG.E.U16 desc[UR6][R24.64+0x4], R19 ;  /* 0x0000041318007986 */ /* 0x0005e8000c101506 */
[----:B------:R2:W-:Y:S01]  /*26f0*/  STG.E.U16 desc[UR6][R24.64+0x6], R5 ;  /* 0x0000060518007986 */ /* 0x0005e2000c101506 */
[----:B------:R-:W-:Y:S05]  /*2700*/  @!P0 BRA `(.L_x_1434) ;  /* 0xffffffd800c48947 */ /* 0x000fea000383ffff */
[----:B------:R-:W-:Y:S05]  /*2710*/  EXIT ;  /* 0x000000000000794d */ /* 0x000fea0003800000 */
.L_x_1435:
        /* <DEDUP_REMOVED lines=14> */
.L_x_3200:


//--------------------- .text._ZN13group_norm_v214gn_cuda_kernelI13__nv_bfloat16Li480ELi1ELi32ELi30ELi1024ELb0ELi16ELi960ELi960ELi4ELb1ELi2ELb0ELb0ENS_16CompileConditionILi900EEEEEvPT_PKS4_S7_S7_flPfS8_Pj --------------------------
	.section	.text._ZN13group_norm_v214gn_cuda_kernelI13__nv_bfloat16Li480ELi1ELi32ELi30ELi1024ELb0ELi16ELi960ELi960ELi4ELb1ELi2ELb0ELb0ENS_16CompileConditionILi900EEEEEvPT_PKS4_S7_S7_flPfS8_Pj,"ax",@progbits
	.align	128
        .global         _ZN13group_norm_v214gn_cuda_kernelI13__nv_bfloat16Li480ELi1ELi32ELi30ELi1024ELb0ELi16ELi960ELi960ELi4ELb1ELi2ELb0ELb0ENS_16CompileConditionILi900EEEEEvPT_PKS4_S7_S7_flPfS8_Pj
        .type           _ZN13group_norm_v214gn_cuda_kernelI13__nv_bfloat16Li480ELi1ELi32ELi30ELi1024ELb0ELi16ELi960ELi960ELi4ELb1ELi2ELb0ELb0ENS_16CompileConditionILi900EEEEEvPT_PKS4_S7_S7_flPfS8_Pj,@function
        .size           _ZN13group_norm_v214gn_cuda_kernelI13__nv_bfloat16Li480ELi1ELi32ELi30ELi1024ELb0ELi16ELi960ELi960ELi4ELb1ELi2ELb0ELb0ENS_16CompileConditionILi900EEEEEvPT_PKS4_S7_S7_flPfS8_Pj,(.L_x_3201 - _ZN13group_norm_v214gn_cuda_kernelI13__nv_bfloat16Li480ELi1ELi32ELi30ELi1024ELb0ELi16ELi960ELi960ELi4ELb1ELi2ELb0ELb0ENS_16CompileConditionILi900EEEEEvPT_PKS4_S7_S7_flPfS8_Pj)
        .other          _ZN13group_norm_v214gn_cuda_kernelI13__nv_bfloat16Li480ELi1ELi32ELi30ELi1024ELb0ELi16ELi960ELi960ELi4ELb1ELi2ELb0ELb0ENS_16CompileConditionILi900EEEEEvPT_PKS4_S7_S7_flPfS8_Pj,@"STO_CUDA_ENTRY STV_DEFAULT"
_ZN13group_norm_v214gn_cuda_kernelI13__nv_bfloat16Li480ELi1ELi32ELi30ELi1024ELb0ELi16ELi960ELi960ELi4ELb1ELi2ELb0ELb0ENS_16CompileConditionILi900EEEEEvPT_PKS4_S7_S7_flPfS8_Pj:
.text._ZN13group_norm_v214gn_cuda_kernelI13__nv_bfloat16Li480ELi1ELi32ELi30ELi1024ELb0ELi16ELi960ELi960ELi4ELb1ELi2ELb0ELb0ENS_16CompileConditionILi900EEEEEvPT_PKS4_S7_S7_flPfS8_Pj:
        /* <DEDUP_REMOVED lines=9> */
[----:B------:R-:W-:Y:S01]  /*0090*/  ULDC.64 UR10, c[0x0][0x240] ;  /* 0x00009000000a7ab9 */ /* 0x000fe20000000a00 */
[----:B------:R-:W2:Y:S01]  /*00a0*/  S2R R8, SR_CTAID.X ;  /* 0x0000000000087919 */ /* 0x000ea20000002500 */
[----:B------:R-:W-:Y:S01]  /*00b0*/  IMAD.MOV.U32 R90, RZ, RZ, 0x7fffffc1 ;  /* 0x7fffffc1ff5a7424 */ /* 0x000fe200078e00ff */
[----:B------:R-:W-:Y:S01]  /*00c0*/  ISETP.EQ.U32.AND P1, PT, RZ, UR10, PT ;  /* 0x0000000aff007c0c */ /* 0x000fe2000bf22070 */
[----:B-1----:R-:W-:Y:S02]  /*00d0*/  ULEA UR6, UR5, UR4, 0x18 ;  /* 0x0000000405067291 */ /* 0x002fe4000f8ec03f */
[----:B------:R-:W-:-:S04]  /*00e0*/  UIADD3 UR4, UR4, 0x2d00, URZ ;  /* 0x00002d0004047890 */ /* 0x000fc8000fffe03f */
[----:B------:R-:W-:Y:S01]  /*00f0*/  MOV R33, UR6 ;  /* 0x0000000600217c02 */ /* 0x000fe20008000f00 */
[----:B0-----:R-:W-:Y:S01]  /*0100*/  IMAD.WIDE.U32 R2, R0, -0x77777777, RZ ;  /* 0x8888888900027825 */ /* 0x001fe200078e00ff */
[--C-:B------:R-:W-:Y:S01]  /*0110*/  SHF.R.U32.HI R2, RZ, 0x1, R0.reuse ;  /* 0x00000001ff027819 */ /* 0x100fe20000011600 */
[----:B------:R-:W-:Y:S01]  /*0120*/  ULDC.64 UR6, c[0x0][0x250] ;  /* 0x0000940000067ab9 */ /* 0x000fe20000000a00 */
[----:B------:R-:W-:Y:S01]  /*0130*/  ULEA UR4, UR5, UR4, 0x18 ;  /* 0x0000000405047291 */ /* 0x000fe2000f8ec03f */
[----:B--2---:R-:W-:Y:S01]  /*0140*/  ISETP.NE.AND P2, PT, R8, RZ, PT ;  /* 0x000000ff0800720c */ /* 0x004fe20003f45270 */
[----:B------:R-:W-:Y:S01]  /*0150*/  IMAD.SHL.U32 R88, R0, 0x8, RZ ;  /* 0x0000000800587824 */ /* 0x000fe200078e00ff */
[----:B------:R-:W-:Y:S01]  /*0160*/  SHF.R.U32.HI R9, RZ, 0x7, R3 ;  /* 0x00000007ff097819 */ /* 0x000fe20000011603 */
[C---:B------:R-:W-:Y:S01]  /*0170*/  IMAD R3, R2.reuse, 0x1e, RZ ;  /* 0x0000001e02037824 */ /* 0x040fe200078e02ff */
[----:B------:R-:W-:Y:S01]  /*0180*/  SHF.L.U32 R11, R2, 0x6, RZ ;  /* 0x00000006020b7819 */ /* 0x000fe200000006ff */
[----:B------:R-:W-:Y:S01]  /*0190*/  ULEA UR6, UP0, UR8, UR6, 0x2 ;  /* 0x0000000608067291 */ /* 0x000fe2000f80103f */
[----:B------:R-:W-:Y:S01]  /*01a0*/  LOP3.LUT R92, R8, 0x3f, RZ, 0xc0, !PT ;  /* 0x0000003f085c7812 */ /* 0x000fe200078ec0ff */
[----:B------:R-:W-:Y:S01]  /*01b0*/  IMAD R2, R9, -0xf0, R0 ;  /* 0xffffff1009027824 */ /* 0x000fe200078e0200 */
[C---:B------:R-:W-:Y:S01]  /*01c0*/  IADD3 R6, R3.reuse, 0x2, RZ ;  /* 0x0000000203067810 */ /* 0x040fe20007ffe0ff */
[----:B------:R-:W-:Y:S01]  /*01d0*/  VIADD R13, R3, 0xa ;  /* 0x0000000a030d7836 */ /* 0x000fe20000000000 */
[----:B------:R-:W-:Y:S01]  /*01e0*/  SHF.R.U32.HI R4, RZ, 0x1, R3 ;  /* 0x00000001ff047819 */ /* 0x000fe20000011603 */
[----:B------:R-:W-:Y:S01]  /*01f0*/  IMAD R44, R2, 0x18, R33 ;  /* 0x00000018022c7824 */ /* 0x000fe200078e0221 */
[----:B------:R-:W-:Y:S01]  /*0200*/  SHF.R.U32.HI R5, RZ, 0x2, R3 ;  /* 0x00000002ff057819 */ /* 0x000fe20000011603 */
[----:B------:R-:W-:Y:S01]  /*0210*/  ULEA.HI.X UR7, UR8, UR7, URZ, 0x2, UP0 ;  /* 0x0000000708077291 */ /* 0x000fe200080f143f */
[----:B------:R-:W-:Y:S01]  /*0220*/  SHF.R.U32.HI R7, RZ, 0x1, R6 ;  /* 0x00000001ff077819 */ /* 0x000fe20000011606 */
[----:B------:R-:W-:Y:S01]  /*0230*/  IMAD R44, R9, 0x8, R44 ;  /* 0x00000008092c7824 */ /* 0x000fe200078e022c */
[----:B------:R-:W-:Y:S01]  /*0240*/  LOP3.LUT R4, R4, 0x1, RZ, 0xc0, !PT ;  /* 0x0000000104047812 */ /* 0x000fe200078ec0ff */
[----:B------:R-:W-:Y:S01]  /*0250*/  IMAD.U32 R108, RZ, RZ, UR6 ;  /* 0x00000006ff6c7e24 */ /* 0x000fe2000f8e00ff */
[----:B------:R-:W-:-:S02]  /*0260*/  LOP3.LUT P0, RZ, R8, 0x3f, RZ, 0xc0, !PT ;  /* 0x0000003f08ff7812 */ /* 0x000fc4000780c0ff */
[----:B------:R-:W-:Y:S01]  /*0270*/  SHF.R.U32.HI R6, RZ, 0x2, R6 ;  /* 0x00000002ff067819 */ /* 0x000fe20000011606 */
[----:B------:R-:W-:Y:S01]  /*0280*/  IMAD R5, R4, 0xf0, R5 ;  /* 0x000000f004057824 */ /* 0x000fe200078e0205 */
[----:B------:R-:W-:Y:S02]  /*0290*/  LOP3.LUT R7, R7, 0x1, RZ, 0xc0, !PT ;  /* 0x0000000107077812 */ /* 0x000fe400078ec0ff */
[----:B------:R-:W-:Y:S01]  /*02a0*/  IADD3 R8, R3, 0x6, RZ ;  /* 0x0000000603087810 */ /* 0x000fe20007ffe0ff */
[----:B------:R-:W-:Y:S01]  /*02b0*/  IMAD R5, R5, 0x18, R33 ;  /* 0x0000001805057824 */ /* 0x000fe200078e0221 */
[----:B------:R-:W-:Y:S01]  /*02c0*/  IADD3 R4, R3, 0x4, RZ ;  /* 0x0000000403047810 */ /* 0x000fe20007ffe0ff */
[----:B------:R-:W-:Y:S01]  /*02d0*/  IMAD R6, R7, 0xf0, R6 ;  /* 0x000000f007067824 */ /* 0x000fe200078e0206 */
[----:B------:R-:W-:Y:S02]  /*02e0*/  LOP3.LUT R92, R11, 0xffffffc0, R92, 0xe2, !PT ;  /* 0xffffffc00b5c7812 */ /* 0x000fe400078ee25c */
[----:B------:R-:W-:-:S02]  /*02f0*/  IADD3 R11, R3, 0x8, RZ ;  /* 0x00000008030b7810 */ /* 0x000fc40007ffe0ff */
[----:B------:R-:W-:Y:S02]  /*0300*/  SHF.R.U32.HI R9, RZ, 0x1, R8 ;  /* 0x00000001ff097819 */ /* 0x000fe40000011608 */
[----:B------:R-:W-:Y:S02]  /*0310*/  SHF.R.U32.HI R14, RZ, 0x1, R13 ;  /* 0x00000001ff0e7819 */ /* 0x000fe4000001160d */
[----:B------:R-:W-:Y:S02]  /*0320*/  SHF.R.U32.HI R7, RZ, 0x1, R4 ;  /* 0x00000001ff077819 */ /* 0x000fe40000011604 */
[----:B------:R-:W-:Y:S02]  /*0330*/  IADD3 R15, R3, 0xc, RZ ;  /* 0x0000000c030f7810 */ /* 0x000fe40007ffe0ff */
[----:B------:R-:W-:Y:S02]  /*0340*/  SHF.R.U32.HI R10, RZ, 0x2, R8 ;  /* 0x00000002ff0a7819 */ /* 0x000fe40000011608 */
[----:B------:R-:W-:-:S02]  /*0350*/  SHF.R.U32.HI R8, RZ, 0x1, R11 ;  /* 0x00000001ff087819 */ /* 0x000fc4000001160b */
[----:B------:R-:W-:Y:S02]  /*0360*/  SHF.R.U32.HI R13, RZ, 0x2, R13 ;  /* 0x00000002ff0d7819 */ /* 0x000fe4000001160d */
[----:B------:R-:W-:Y:S02]  /*0370*/  LOP3.LUT R9, R9, 0x1, RZ, 0xc0, !PT ;  /* 0x0000000109097812 */ /* 0x000fe400078ec0ff */
[----:B------:R-:W-:Y:S02]  /*0380*/  LOP3.LUT R14, R14, 0x1, RZ, 0xc0, !PT ;  /* 0x000000010e0e7812 */ /* 0x000fe400078ec0ff */
[----:B------:R-:W-:Y:S01]  /*0390*/  SHF.R.U32.HI R4, RZ, 0x2, R4 ;  /* 0x00000002ff047819 */ /* 0x000fe20000011604 */
[----:B------:R-:W-:Y:S01]  /*03a0*/  IMAD R10, R9, 0xf0, R10 ;  /* 0x000000f0090a7824 */ /* 0x000fe200078e020a */
[----:B------:R-:W-:Y:S01]  /*03b0*/  LOP3.LUT R7, R7, 0x1, RZ, 0xc0, !PT ;  /* 0x0000000107077812 */ /* 0x000fe200078ec0ff */
[----:B------:R-:W-:Y:S01]  /*03c0*/  IMAD R14, R14, 0xf0, R13 ;  /* 0x000000f00e0e7824 */ /* 0x000fe200078e020d */
[----:B------:R-:W-:Y:S01]  /*03d0*/  SHF.R.U32.HI R12, RZ, 0x2, R11 ;  /* 0x00000002ff0c7819 */ /* 0x000fe2000001160b */
[----:B------:R-:W-:Y:S01]  /*03e0*/  VIADD R13, R3, 0x12 ;  /* 0x00000012030d7836 */ /* 0x000fe20000000000 */
[----:B------:R-:W-:-:S02]  /*03f0*/  SHF.R.U32.HI R16, RZ, 0x1, R15 ;  /* 0x00000001ff107819 */ /* 0x000fc4000001160f */
[----:B------:R-:W-:Y:S01]  /*0400*/  LOP3.LUT R11, R8, 0x1, RZ, 0xc0, !PT ;  /* 0x00000001080b7812 */ /* 0x000fe200078ec0ff */
[----:B------:R-:W-:Y:S01]  /*0410*/  IMAD R8, R7, 0xf0, R4 ;  /* 0x000000f007087824 */ /* 0x000fe200078e0204 */
[----:B------:R-:W-:Y:S02]  /*0420*/  IADD3 R9, R3, 0x10, RZ ;  /* 0x0000001003097810 */ /* 0x000fe40007ffe0ff */
[----:B------:R-:W-:Y:S01]  /*0430*/  SHF.R.U32.HI R15, RZ, 0x2, R15 ;  /* 0x00000002ff0f7819 */ /* 0x000fe2000001160f */
[----:B------:R-:W-:Y:S01]  /*0440*/  IMAD R12, R11, 0xf0, R12 ;  /* 0x000000f00b0c7824 */ /* 0x000fe200078e020c */
[----:B------:R-:W-:Y:S02]  /*0450*/  LOP3.LUT R16, R16, 0x1, RZ, 0xc0, !PT ;  /* 0x0000000110107812 */ /* 0x000fe400078ec0ff */
[----:B------:R-:W-:Y:S02]  /*0460*/  IADD3 R4, R3, 0xe, RZ ;  /* 0x0000000e03047810 */ /* 0x000fe40007ffe0ff */
[----:B------:R-:W-:Y:S01]  /*0470*/  SHF.R.U32.HI R11, RZ, 0x1, R9 ;  /* 0x00000001ff0b7819 */ /* 0x000fe20000011609 */
[----:B------:R-:W-:Y:S01]  /*0480*/  IMAD R16, R16, 0xf0, R15 ;  /* 0x000000f010107824 */ /* 0x000fe200078e020f */
[----:B------:R-:W-:-:S02]  /*0490*/  SHF.R.U32.HI R20, RZ, 0x2, R9 ;  /* 0x00000002ff147819 */ /* 0x000fc40000011609 */
[--C-:B------:R-:W-:Y:S02]  /*04a0*/  SHF.R.U32.HI R9, RZ, 0x1, R13.reuse ;  /* 0x00000001ff097819 */ /* 0x100fe4000001160d */
[--C-:B------:R-:W-:Y:S02]  /*04b0*/  SHF.R.U32.HI R7, RZ, 0x1, R4.reuse ;  /* 0x00000001ff077819 */ /* 0x100fe40000011604 */
[----:B------:R-:W-:Y:S02]  /*04c0*/  IADD3 R15, R3, 0x14, RZ ;  /* 0x00000014030f7810 */ /* 0x000fe40007ffe0ff */
[----:B------:R-:W-:Y:S02]  /*04d0*/  SHF.R.U32.HI R22, RZ, 0x2, R13 ;  /* 0x00000002ff167819 */ /* 0x000fe4000001160d */
[----:B------:R-:W-:Y:S02]  /*04e0*/  LOP3.LUT R9, R9, 0x1, RZ, 0xc0, !PT ;  /* 0x0000000109097812 */ /* 0x000fe400078ec0ff */
[----:B------:R-:W-:-:S02]  /*04f0*/  SHF.R.U32.HI R4, RZ, 0x2, R4 ;  /* 0x00000002ff047819 */ /* 0x000fc40000011604 */
[----:B------:R-:W-:Y:S01]  /*0500*/  LOP3.LUT R7, R7, 0x1, RZ, 0xc0, !PT ;  /* 0x0000000107077812 */ /* 0x000fe200078ec0ff */
[----:B------:R-:W-:Y:S01]  /*0510*/  IMAD R22, R9, 0xf0, R22 ;  /* 0x000000f009167824 */ /* 0x000fe200078e0216 */
[--C-:B------:R-:W-:Y:S01]  /*0520*/  SHF.R.U32.HI R13, RZ, 0x1, R15.reuse ;  /* 0x00000001ff0d7819 */ /* 0x100fe2000001160f */
[----:B------:R-:W-:Y:S01]  /*0530*/  VIADD R9, R3, 0x1a ;  /* 0x0000001a03097836 */ /* 0x000fe20000000000 */
[----:B------:R-:W-:Y:S01]  /*0540*/  LOP3.LUT R11, R11, 0x1, RZ, 0xc0, !PT ;  /* 0x000000010b0b7812 */ /* 0x000fe200078ec0ff */
[----:B------:R-:W-:Y:S01]  /*0550*/  IMAD R18, R7, 0xf0, R4 ;  /* 0x000000f007127824 */ /* 0x000fe200078e0204 */
[----:B------:R-:W-:Y:S01]  /*0560*/  SHF.R.U32.HI R24, RZ, 0x2, R15 ;  /* 0x00000002ff187819 */ /* 0x000fe2000001160f */
[--C-:B------:R-:W-:Y:S01]  /*0570*/  IMAD R23, R22, 0x18, R33.reuse ;  /* 0x0000001816177824 */ /* 0x100fe200078e0221 */
[----:B------:R-:W-:Y:S01]  /*0580*/  LOP3.LUT R13, R13, 0x1, RZ, 0xc0, !PT ;  /* 0x000000010d0d7812 */ /* 0x000fe200078ec0ff */
[----:B------:R-:W-:Y:S01]  /*0590*/  IMAD R20, R11, 0xf0, R20 ;  /* 0x000000f00b147824 */ /* 0x000fe200078e0214 */
[C---:B------:R-:W-:Y:S01]  /*05a0*/  IADD3 R17, R3.reuse, 0x16, RZ ;  /* 0x0000001603117810 */ /* 0x040fe20007ffe0ff */
[--C-:B------:R-:W-:Y:S01]  /*05b0*/  IMAD R19, R18, 0x18, R33.reuse ;  /* 0x0000001812137824 */ /* 0x100fe200078e0221 */
[----:B------:R-:W-:Y:S01]  /*05c0*/  IADD3 R7, R3, 0x18, RZ ;  /* 0x0000001803077810 */ /* 0x000fe20007ffe0ff */
[----:B------:R-:W-:Y:S01]  /*05d0*/  IMAD R24, R13, 0xf0, R24 ;  /* 0x000000f00d187824 */ /* 0x000fe200078e0218 */
[----:B------:R-:W-:Y:S01]  /*05e0*/  IADD3 R11, R3, 0x1c, RZ ;  /* 0x0000001c030b7810 */ /* 0x000fe20007ffe0ff */
[--C-:B------:R-:W-:Y:S01]  /*05f0*/  IMAD R21, R20, 0x18, R33.reuse ;  /* 0x0000001814157824 */ /* 0x100fe200078e0221 */
[----:B------:R-:W-:Y:S01]  /*0600*/  SHF.L.U32 R4, R2, 0x2, RZ ;  /* 0x0000000202047819 */ /* 0x000fe200000006ff */
[----:B------:R-:W-:Y:S01]  /*0610*/  IMAD R25, R24, 0x18, R33 ;  /* 0x0000001818197824 */ /* 0x000fe200078e0221 */
[----:B------:R-:W-:-:S02]  /*0620*/  SHF.R.U32.HI R15, RZ, 0x1, R17 ;  /* 0x00000001ff0f7819 */ /* 0x000fc40000011611 */
[----:B------:R-:W-:Y:S02]  /*0630*/  SHF.R.U32.HI R2, RZ, 0x1, R7 ;  /* 0x00000001ff027819 */ /* 0x000fe40000011607 */
[----:B------:R-:W-:Y:S02]  /*0640*/  SHF.R.U32.HI R3, RZ, 0x1, R9 ;  /* 0x00000001ff037819 */ /* 0x000fe40000011609 */
[----:B------:R-:W-:Y:S02]  /*0650*/  SHF.R.U32.HI R13, RZ, 0x1, R11 ;  /* 0x00000001ff0d7819 */ /* 0x000fe4000001160b */
[----:B------:R-:W-:Y:S02]  /*0660*/  SHF.R.U32.HI R28, RZ, 0x2, R7 ;  /* 0x00000002ff1c7819 */ /* 0x000fe40000011607 */
[----:B------:R-:W-:Y:S02]  /*0670*/  SHF.R.U32.HI R30, RZ, 0x2, R9 ;  /* 0x00000002ff1e7819 */ /* 0x000fe40000011609 */
[----:B------:R-:W-:Y:S01]  /*0680*/  SHF.R.U32.HI R26, RZ, 0x2, R17 ;  /* 0x00000002ff1a7819 */ /* 0x000fe20000011611 */
[----:B------:R-:W-:Y:S01]  /*0690*/  IMAD R17, R16, 0x18, R33 ;  /* 0x0000001810117824 */ /* 0x000fe200078e0221 */
[----:B------:R-:W-:-:S02]  /*06a0*/  LOP3.LUT R15, R15, 0x1, RZ, 0xc0, !PT ;  /* 0x000000010f0f7812 */ /* 0x000fc400078ec0ff */
[----:B------:R-:W-:Y:S02]  /*06b0*/  LOP3.LUT R7, R2, 0x1, RZ, 0xc0, !PT ;  /* 0x0000000102077812 */ /* 0x000fe400078ec0ff */
[----:B------:R-:W-:Y:S01]  /*06c0*/  LOP3.LUT R9, R3, 0x1, RZ, 0xc0, !PT ;  /* 0x0000000103097812 */ /* 0x000fe200078ec0ff */
[C---:B------:R-:W-:Y:S01]  /*06d0*/  IMAD.WIDE.U32 R2, R4.reuse, -0x77777777, RZ ;  /* 0x8888888904027825 */ /* 0x040fe200078e00ff */
[----:B------:R-:W-:Y:S02]  /*06e0*/  SHF.R.U32.HI R32, RZ, 0x2, R11 ;  /* 0x00000002ff207819 */ /* 0x000fe4000001160b */
[----:B------:R-:W-:Y:S01]  /*06f0*/  LOP3.LUT R13, R13, 0x1, RZ, 0xc0, !PT ;  /* 0x000000010d0d7812 */ /* 0x000fe200078ec0ff */
[----:B------:R-:W-:Y:S01]  /*0700*/  IMAD R26, R15, 0xf0, R26 ;  /* 0x000000f00f1a7824 */ /* 0x000fe200078e021a */
[----:B------:R-:W-:Y:S01]  /*0710*/  IADD3 R2, R4, 0x2, RZ ;  /* 0x0000000204027810 */ /* 0x000fe20007ffe0ff */
[----:B------:R-:W-:Y:S01]  /*0720*/  IMAD R28, R7, 0xf0, R28 ;  /* 0x000000f0071c7824 */ /* 0x000fe200078e021c */
[----:B------:R-:W-:Y:S01]  /*0730*/  SHF.R.U32.HI R34, RZ, 0x1, R3 ;  /* 0x00000001ff227819 */ /* 0x000fe20000011603 */
[----:B------:R-:W-:Y:S01]  /*0740*/  IMAD R30, R9, 0xf0, R30 ;  /* 0x000000f0091e7824 */ /* 0x000fe200078e021e */
[----:B------:R-:W-:Y:S01]  /*0750*/  LOP3.LUT R16, R88, 0x8, RZ, 0xc0, !PT ;  /* 0x0000000858107812 */ /* 0x000fe200078ec0ff */
[----:B------:R-:W-:Y:S01]  /*0760*/  IMAD R32, R13, 0xf0, R32 ;  /* 0x000000f00d207824 */ /* 0x000fe200078e0220 */
[----:B------:R-:W-:Y:S01]  /*0770*/  ISETP.GT.U32.OR P0, PT, R0, 0x1f, P0 ;  /* 0x0000001f0000780c */ /* 0x000fe20000704470 */
[----:B------:R-:W-:Y:S01]  /*0780*/  IMAD.WIDE.U32 R2, R2, -0x77777777, RZ ;  /* 0x8888888902027825 */ /* 0x000fe200078e00ff */
[----:B------:R-:W-:-:S02]  /*0790*/  IADD3 R42, R5, R16, RZ ;  /* 0x00000010052a7210 */ /* 0x000fc40007ffe0ff */
[----:B------:R-:W-:Y:S01]  /*07a0*/  ISETP.EQ.OR.EX P0, PT, RZ, UR11, P0, P1 ;  /* 0x0000000bff007c0c */ /* 0x000fe20008702710 */
[----:B------:R-:W-:Y:S01]  /*07b0*/  IMAD R7, R6, 0x18, R33 ;  /* 0x0000001806077824 */ /* 0x000fe200078e0221 */
[----:B------:R-:W-:Y:S01]  /*07c0*/  SHF.R.U32.HI R3, RZ, 0x1, R3 ;  /* 0x00000001ff037819 */ /* 0x000fe20000011603 */
[--C-:B------:R-:W-:Y:S01]  /*07d0*/  IMAD R9, R8, 0x18, R33.reuse ;  /* 0x0000001808097824 */ /* 0x100fe200078e0221 */
[----:B------:R-:W-:Y:S01]  /*07e0*/  MOV R18, RZ ;  /* 0x000000ff00127202 */ /* 0x000fe20000000f00 */
[--C-:B------:R-:W-:Y:S01]  /*07f0*/  IMAD R11, R10, 0x18, R33.reuse ;  /* 0x000000180a0b7824 */ /* 0x100fe200078e0221 */
[----:B------:R-:W-:Y:S01]  /*0800*/  IADD3 R40, R16, R7, RZ ;  /* 0x0000000710287210 */ /* 0x000fe20007ffe0ff */
        /* <DEDUP_REMOVED lines=10> */
[----:B------:R-:W-:Y:S01]  /*08b0*/  IMAD R33, R32, 0x18, R33 ;  /* 0x0000001820217824 */ /* 0x000fe200078e0221 */
[C---:B------:R-:W-:Y:S01]  /*08c0*/  IADD3 R10, R16.reuse, R23, RZ ;  /* 0x00000017100a7210 */ /* 0x040fe20007ffe0ff */
[C---:B------:R-:W-:Y:S01]  /*08d0*/  IMAD.IADD R2, R16.reuse, 0x1, R11 ;  /* 0x0000000110027824 */ /* 0x040fe200078e020b */
[C---:B------:R-:W-:Y:S01]  /*08e0*/  IADD3 R11, R16.reuse, R25, RZ ;  /* 0x00000019100b7210 */ /* 0x040fe20007ffe0ff */
[C---:B------:R-:W-:Y:S01]  /*08f0*/  IMAD.IADD R8, R16.reuse, 0x1, R19 ;  /* 0x0000000110087824 */ /* 0x040fe200078e0213 */
[C---:B------:R-:W-:Y:S01]  /*0900*/  IADD3 R13, R16.reuse, R29, RZ ;  /* 0x0000001d100d7210 */ /* 0x040fe20007ffe0ff */
[C---:B------:R-:W-:Y:S01]  /*0910*/  IMAD.IADD R12, R16.reuse, 0x1, R27 ;  /* 0x00000001100c7824 */ /* 0x040fe200078e021b */
[----:B------:R-:W-:-:S02]  /*0920*/  IADD3 R14, R16, R31, RZ ;  /* 0x0000001f100e7210 */ /* 0x000fc40007ffe0ff */
[----:B------:R-:W-:Y:S01]  /*0930*/  IADD3 R15, R16, R33, RZ ;  /* 0x00000021100f7210 */ /* 0x000fe20007ffe0ff */
[----:B------:R-:W-:Y:S01]  /*0940*/  HFMA2.MMA R16, -RZ, RZ, 0, 0 ;  /* 0x00000000ff107435 */ /* 0x000fe200000001ff */
[----:B------:R-:W-:Y:S02]  /*0950*/  MOV R17, UR8 ;  /* 0x0000000800117c02 */ /* 0x000fe40008000f00 */
[----:B------:R-:W-:Y:S02]  /*0960*/  SHF.R.S32.HI R19, RZ, 0x1f, R0 ;  /* 0x0000001fff137819 */ /* 0x000fe40000011400 */
[----:B------:R-:W-:Y:S02]  /*0970*/  LOP3.LUT R88, R88, 0xffffffc0, RZ, 0xc0, !PT ;  /* 0xffffffc058587812 */ /* 0x000fe400078ec0ff */
[----:B------:R-:W-:Y:S02]  /*0980*/  SEL R90, R90, 0x1, !P2 ;  /* 0x000000015a5a7807 */ /* 0x000fe40005000000 */
[----:B------:R-:W-:-:S02]  /*0990*/  LOP3.LUT R20, R34, 0x7ffffff8, RZ, 0xc0, !PT ;  /* 0x7ffffff822147812 */ /* 0x000fc400078ec0ff */
[----:B------:R-:W-:Y:S02]  /*09a0*/  LOP3.LUT R21, R3, 0x7ffffff8, RZ, 0xc0, !PT ;  /* 0x7ffffff803157812 */ /* 0x000fe400078ec0ff */
[----:B------:R-:W-:Y:S01]  /*09b0*/  MOV R109, UR7 ;  /* 0x00000007006d7c02 */ /* 0x000fe20008000f00 */
[----:B------:R-:W-:-:S06]  /*09c0*/  ULDC.64 UR6, c[0x0][0x208] ;  /* 0x0000820000067ab9 */ /* 0x000fcc0000000a00 */
.L_x_1444:
[----:B------:R-:W0:Y:S01]  /*09d0*/  S2UR UR5, SR_CTAID.X ;  /* 0x00000000000579c3 */ /* 0x000e220000002500 */
[----:B-1----:R-:W-:Y:S01]  /*09e0*/  IMAD.WIDE.U32 R22, R0, -0x77777777, RZ ;  /* 0x8888888900167825 */ /* 0x002fe200078e00ff */
[----:B------:R-:W-:Y:S01]  /*09f0*/  ULDC.64 UR10, c[0x0][0x218] ;  /* 0x00008600000a7ab9 */ /* 0x000fe20000000a00 */
[----:B------:R-:W-:Y:S02]  /*0a00*/  ULDC.64 UR12, c[0x0][0x228] ;  /* 0x00008a00000c7ab9 */ /* 0x000fe40000000a00 */
[----:B------:R-:W-:Y:S01]  /*0a10*/  IMAD.MOV.U32 R47, RZ, RZ, RZ ;  /* 0x000000ffff2f7224 */ /* 0x000fe200078e00ff */
[----:B------:R-:W-:Y:S01]  /*0a20*/  SHF.R.U32.HI R23, RZ, 0x7, R23 ;  /* 0x00000007ff177819 */ /* 0x000fe20000011617 */
[----:B------:R-:W-:-:S04]  /*0a30*/  IMAD R5, R18, 0xf0000, RZ ;  /* 0x000f000012057824 */ /* 0x000fc800078e02ff */
[----:B------:R-:W-:-:S05]  /*0a40*/  IMAD R46, R23, -0xf0, R0 ;  /* 0xffffff10172e7824 */ /* 0x000fca00078e0200 */
[----:B------:R-:W-:-:S05]  /*0a50*/  SHF.L.U32 R46, R46, 0x2, RZ ;  /* 0x000000022e2e7819 */ /* 0x000fca00000006ff */
[----:B------:R-:W-:Y:S01]  /*0a60*/  IMAD.WIDE.U32 R36, R17, 0xf0000, R46 ;  /* 0x000f000011247825 */ /* 0x000fe200078e002e */
[----:B0-----:R-:W-:-:S04]  /*0a70*/  USHF.L.U32 UR5, UR5, 0x4, URZ ;  /* 0x0000000405057899 */ /* 0x001fc8000800063f */
[----:B------:R-:W-:Y:S01]  /*0a80*/  IADD3 R37, R37, R5, RZ ;  /* 0x0000000525257210 */ /* 0x000fe20007ffe0ff */
[----:B------:R-:W-:-:S06]  /*0a90*/  ULOP3.LUT UR5, UR5, 0x3f0, URZ, 0xc0, !UPT ;  /* 0x000003f005057892 */ /* 0x000fcc000f8ec03f */
[----:B------:R-:W-:-:S05]  /*0aa0*/  IADD3 R3, R23, UR5, RZ ;  /* 0x0000000517037c10 */ /* 0x000fca000fffe0ff */
[----:B------:R-:W-:-:S04]  /*0ab0*/  IMAD R3, R3, 0x3c0, RZ ;  /* 0x000003c003037824 */ /* 0x000fc800078e02ff */
[C---:B------:R-:W-:Y:S01]  /*0ac0*/  VIADD R25, R3.reuse, 0xf00 ;  /* 0x00000f0003197836 */ /* 0x040fe20000000000 */
[C---:B------:R-:W-:Y:S02]  /*0ad0*/  IADD3 R22, P1, R3.reuse, R36, RZ ;  /* 0x0000002403167210 */ /* 0x040fe40007f3e0ff */
[----:B------:R-:W-:Y:S02]  /*0ae0*/  IADD3 R5, R3, 0x780, RZ ;  /* 0x0000078003057810 */ /* 0x000fe40007ffe0ff */
[----:B------:R-:W-:Y:S02]  /*0af0*/  IADD3.X R23, RZ, R37, RZ, P1, !PT ;  /* 0x00000025ff177210 */ /* 0x000fe40000ffe4ff */
[----:B------:R-:W-:-:S04]  /*0b00*/  LEA R48, P1, R22, UR10, 0x1 ;  /* 0x0000000a16307c11 */ /* 0x000fc8000f8208ff */
[----:B------:R-:W-:Y:S02]  /*0b10*/  LEA.HI.X R49, R22, UR11, R23, 0x1, P1 ;  /* 0x0000000b16317c11 */ /* 0x000fe400088f0c17 */
[----:B------:R-:W-:-:S04]  /*0b20*/  IADD3 R24, P1, R5, R36, RZ ;  /* 0x0000002405187210 */ /* 0x000fc80007f3e0ff */
[----:B------:R-:W2:Y:S01]  /*0b30*/  LDG.E.64.CONSTANT R48, desc[UR6][R48.64] ;  /* 0x0000000630307981 */ /* 0x000ea2000c1e9b00 */
[-C--:B------:R-:W-:Y:S02]  /*0b40*/  IADD3.X R27, RZ, R37.reuse, RZ, P1, !PT ;  /* 0x00000025ff1b7210 */ /* 0x080fe40000ffe4ff */
[C---:B------:R-:W-:Y:S02]  /*0b50*/  LEA R50, P1, R24.reuse, UR10, 0x1 ;  /* 0x0000000a18327c11 */ /* 0x040fe4000f8208ff */
[----:B------:R-:W-:Y:S02]  /*0b60*/  IADD3 R25, P2, R25, R36, RZ ;  /* 0x0000002419197210 */ /* 0x000fe40007f5e0ff */
[----:B------:R-:W-:Y:S02]  /*0b70*/  LEA.HI.X R51, R24, UR11, R27, 0x1, P1 ;  /* 0x0000000b18337c11 */ /* 0x000fe400088f0c1b */
[----:B------:R-:W-:Y:S02]  /*0b80*/  IADD3.X R26, RZ, R37, RZ, P2, !PT ;  /* 0x00000025ff1a7210 */ /* 0x000fe400017fe4ff */
[----:B------:R-:W-:-:S02]  /*0b90*/  IADD3 R5, R3, 0x1680, RZ ;  /* 0x0000168003057810 */ /* 0x000fc40007ffe0ff */
[----:B------:R-:W-:Y:S01]  /*0ba0*/  LEA R52, P2, R25, UR10, 0x1 ;  /* 0x0000000a19347c11 */ /* 0x000fe2000f8408ff */
[----:B------:R-:W3:Y:S01]  /*0bb0*/  LDG.E.64.CONSTANT R50, desc[UR6][R50.64] ;  /* 0x0000000632327981 */ /* 0x000ee2000c1e9b00 */
[----:B------:R-:W-:Y:S02]  /*0bc0*/  IADD3 R28, P1, R5, R36, RZ ;  /* 0x00000024051c7210 */ /* 0x000fe40007f3e0ff */
[----:B------:R-:W-:-:S03]  /*0bd0*/  LEA.HI.X R53, R25, UR11, R26, 0x1, P2 ;  /* 0x0000000b19357c11 */ /* 0x000fc600090f0c1a */
[----:B------:R-:W-:Y:S01]  /*0be0*/  IMAD.X R29, RZ, RZ, R37, P1 ;  /* 0x000000ffff1d7224 */ /* 0x000fe200008e0625 */
[C---:B------:R-:W-:Y:S02]  /*0bf0*/  LEA R54, P1, R28.reuse, UR10, 0x1 ;  /* 0x0000000a1c367c11 */ /* 0x040fe4000f8208ff */
[----:B------:R-:W4:Y:S01]  /*0c00*/  LDG.E.64.CONSTANT R52, desc[UR6][R52.64] ;  /* 0x0000000634347981 */ /* 0x000f22000c1e9b00 */
[----:B------:R-:W-:Y:S02]  /*0c10*/  IADD3 R5, R3, 0x1e00, RZ ;  /* 0x00001e0003057810 */ /* 0x000fe40007ffe0ff */
[----:B------:R-:W-:Y:S02]  /*0c20*/  LEA.HI.X R55, R28, UR11, R29, 0x1, P1 ;  /* 0x0000000b1c377c11 */ /* 0x000fe400088f0c1d */
[----:B------:R-:W-:Y:S02]  /*0c30*/  IADD3 R30, P1, R5, R36, RZ ;  /* 0x00000024051e7210 */ /* 0x000fe40007f3e0ff */
[----:B------:R-:W-:-:S02]  /*0c40*/  IADD3 R31, R3, 0x2580, RZ ;  /* 0x00002580031f7810 */ /* 0x000fc40007ffe0ff */
[----:B------:R-:W4:Y:S01]  /*0c50*/  LDG.E.64.CONSTANT R54, desc[UR6][R54.64] ;  /* 0x0000000636367981 */ /* 0x000f22000c1e9b00 */
[----:B------:R-:W-:Y:S02]  /*0c60*/  IADD3.X R33, RZ, R37, RZ, P1, !PT ;  /* 0x00000025ff217210 */ /* 0x000fe40000ffe4ff */
[C---:B------:R-:W-:Y:S02]  /*0c70*/  LEA R56, P1, R30.reuse, UR10, 0x1 ;  /* 0x0000000a1e387c11 */ /* 0x040fe4000f8208ff */
[----:B------:R-:W-:Y:S02]  /*0c80*/  IADD3 R31, P2, R31, R36, RZ ;  /* 0x000000241f1f7210 */ /* 0x000fe40007f5e0ff */
[----:B------:R-:W-:Y:S02]  /*0c90*/  LEA.HI.X R57, R30, UR11, R33, 0x1, P1 ;  /* 0x0000000b1e397c11 */ /* 0x000fe400088f0c21 */
[----:B------:R-:W-:Y:S01]  /*0ca0*/  IADD3 R5, R3, 0x2d00, RZ ;  /* 0x00002d0003057810 */ /* 0x000fe20007ffe0ff */
[----:B------:R-:W-:Y:S01]  /*0cb0*/  IMAD.X R32, RZ, RZ, R37, P2 ;  /* 0x000000ffff207224 */ /* 0x000fe200010e0625 */
[----:B------:R-:W-:-:S02]  /*0cc0*/  LEA R58, P2, R31, UR10, 0x1 ;  /* 0x0000000a1f3a7c11 */ /* 0x000fc4000f8408ff */
[----:B------:R-:W4:Y:S01]  /*0cd0*/  LDG.E.64.CONSTANT R56, desc[UR6][R56.64] ;  /* 0x0000000638387981 */ /* 0x000f22000c1e9b00 */
[----:B------:R-:W-:Y:S02]  /*0ce0*/  IADD3 R34, P1, R5, R36, RZ ;  /* 0x0000002405227210 */ /* 0x000fe40007f3e0ff */
[----:B------:R-:W-:Y:S02]  /*0cf0*/  LEA.HI.X R59, R31, UR11, R32, 0x1, P2 ;  /* 0x0000000b1f3b7c11 */ /* 0x000fe400090f0c20 */
[----:B------:R-:W-:Y:S02]  /*0d00*/  IADD3.X R35, RZ, R37, RZ, P1, !PT ;  /* 0x00000025ff237210 */ /* 0x000fe40000ffe4ff */
[----:B------:R-:W-:Y:S02]  /*0d10*/  LEA R60, P1, R34, UR10, 0x1 ;  /* 0x0000000a223c7c11 */ /* 0x000fe4000f8208ff */
[----:B------:R-:W4:Y:S01]  /*0d20*/  LDG.E.64.CONSTANT R58, desc[UR6][R58.64] ;  /* 0x000000063a3a7981 */ /* 0x000f22000c1e9b00 */
[----:B------:R-:W-:-:S02]  /*0d30*/  IADD3 R3, R3, 0x3480, RZ ;  /* 0x0000348003037810 */ /* 0x000fc40007ffe0ff */
[----:B------:R-:W-:Y:S02]  /*0d40*/  LEA.HI.X R61, R34, UR11, R35, 0x1, P1 ;  /* 0x0000000b223d7c11 */ /* 0x000fe400088f0c23 */
[----:B------:R-:W-:-:S04]  /*0d50*/  IADD3 R36, P1, R3, R36, RZ ;  /* 0x0000002403247210 */ /* 0x000fc80007f3e0ff */
[----:B------:R-:W4:Y:S01]  /*0d60*/  LDG.E.64.CONSTANT R60, desc[UR6][R60.64] ;  /* 0x000000063c3c7981 */ /* 0x000f22000c1e9b00 */
[----:B------:R-:W-:Y:S01]  /*0d70*/  IMAD.X R37, RZ, RZ, R37, P1 ;  /* 0x000000ffff257224 */ /* 0x000fe200008e0625 */
        /* <DEDUP_REMOVED lines=18> */
[C---:B------:R-:W-:Y:S02]  /*0ea0*/  PRMT R41, R49.reuse, 0x7632, R41 ;  /* 0x0000763231297816 */ /* 0x040fe40000000029 */
[----:B------:R-:W-:Y:S02]  /*0eb0*/  SHF.L.U32 R5, R49, 0x10, RZ ;  /* 0x0000001031057819 */ /* 0x000fe400000006ff */
[----:B------:R-:W-:Y:S01]  /*0ec0*/  SHF.L.U32 R3, R48, 0x10, RZ ;  /* 0x0000001030037819 */ /* 0x000fe200000006ff */
[----:B------:R-:W-:Y:S01]  /*0ed0*/  IMAD.U32 R46, R39, 0x10000, RZ ;  /* 0x00010000272e7824 */ /* 0x000fe200078e00ff */
[----:B------:R-:W-:Y:S01]  /*0ee0*/  SHF.L.U32 R72, R41, 0x10, RZ ;  /* 0x0000001029487819 */ /* 0x000fe200000006ff */
[----:B------:R-:W-:Y:S01]  /*0ef0*/  FADD.FTZ R43, RZ, R5 ;  /* 0x00000005ff2b7221 */ /* 0x000fe20000010000 */
[----:B------:R-:W-:Y:S01]  /*0f00*/  FFMA.FTZ R45, R5, R5, RZ ;  /* 0x00000005052d7223 */ /* 0x000fe200000100ff */
[----:B------:R-:W-:Y:S01]  /*0f10*/  FADD.FTZ R39, RZ, R3 ;  /* 0x00000003ff277221 */ /* 0x000fe20000010000 */
[----:B------:R-:W-:Y:S01]  /*0f20*/  FFMA.FTZ R41, R3, R3, RZ ;  /* 0x0000000303297223 */ /* 0x000fe200000100ff */
[----:B------:R-:W-:Y:S01]  /*0f30*/  FADD.FTZ R74, R43, R72 ;  /* 0x000000482b4a7221 */ /* 0x000fe20000010000 */
[----:B------:R-:W-:Y:S01]  /*0f40*/  FFMA.FTZ R72, R72, R72, R45 ;  /* 0x0000004848487223 */ /* 0x000fe2000001002d */
[----:B------:R-:W-:Y:S01]  /*0f50*/  FADD.FTZ R68, R39, R46 ;  /* 0x0000002e27447221 */ /* 0x000fe20000010000 */
[----:B---3--:R-:W-:Y:S01]  /*0f60*/  SHF.L.U32 R39, R50, 0x10, RZ ;  /* 0x0000001032277819 */ /* 0x008fe200000006ff */
[----:B------:R-:W-:Y:S01]  /*0f70*/  FFMA.FTZ R70, R46, R46, R41 ;  /* 0x0000002e2e467223 */ /* 0x000fe20000010029 */
[----:B------:R-:W-:-:S02]  /*0f80*/  PRMT R45, R50, 0x7632, R45 ;  /* 0x00007632322d7816 */ /* 0x000fc4000000002d */
[C---:B------:R-:W-:Y:S02]  /*0f90*/  SHF.L.U32 R41, R51.reuse, 0x10, RZ ;  /* 0x0000001033297819 */ /* 0x040fe400000006ff */
[----:B------:R-:W-:Y:S01]  /*0fa0*/  PRMT R46, R51, 0x7632, R46 ;  /* 0x00007632332e7816 */ /* 0x000fe2000000002e */
[----:B------:R-:W-:Y:S01]  /*0fb0*/  FADD.FTZ R68, R68, R39 ;  /* 0x0000002744447221 */ /* 0x000fe20000010000 */
[----:B------:R-:W-:Y:S01]  /*0fc0*/  SHF.L.U32 R45, R45, 0x10, RZ ;  /* 0x000000102d2d7819 */ /* 0x000fe200000006ff */
[----:B------:R-:W-:Y:S01]  /*0fd0*/  FFMA.FTZ R70, R39, R39, R70 ;  /* 0x0000002727467223 */ /* 0x000fe20000010046 */
[----:B------:R-:W-:Y:S01]  /*0fe0*/  SHF.L.U32 R69, R46, 0x10, RZ ;  /* 0x000000102e457819 */ /* 0x000fe200000006ff */
[----:B------:R-:W-:Y:S01]  /*0ff0*/  FFMA.FTZ R72, R41, R41, R72 ;  /* 0x0000002929487223 */ /* 0x000fe20000010048 */
[C---:B----4-:R-:W-:Y:S01]  /*1000*/  PRMT R47, R52.reuse, 0x7632, R47 ;  /* 0x00007632342f7816 */ /* 0x050fe2000000002f */
[----:B------:R-:W-:Y:S02]  /*1010*/  IMAD.U32 R43, R52, 0x10000, RZ ;  /* 0x00010000342b7824 */ /* 0x000fe400078e00ff */
[----:B------:R-:W-:Y:S01]  /*1020*/  FADD.FTZ R74, R74, R41 ;  /* 0x000000294a4a7221 */ /* 0x000fe20000010000 */
[----:B------:R-:W-:Y:S01]  /*1030*/  FADD.FTZ R68, R68, R45 ;  /* 0x0000002d44447221 */ /* 0x000fe20000010000 */
[----:B------:R-:W-:Y:S01]  /*1040*/  FFMA.FTZ R70, R45, R45, R70 ;  /* 0x0000002d2d467223 */ /* 0x000fe20000010046 */
[----:B------:R-:W-:Y:S01]  /*1050*/  PRMT R46, R53, 0x7632, R46 ;  /* 0x00007632352e7816 */ /* 0x000fe2000000002e */
[----:B------:R-:W-:Y:S01]  /*1060*/  FFMA.FTZ R72, R69, R69, R72 ;  /* 0x0000004545487223 */ /* 0x000fe20000010048 */
[----:B------:R-:W-:Y:S01]  /*1070*/  IMAD.U32 R45, R53, 0x10000, RZ ;  /* 0x00010000352d7824 */ /* 0x000fe200078e00ff */
[----:B------:R-:W-:Y:S01]  /*1080*/  SHF.L.U32 R47, R47, 0x10, RZ ;  /* 0x000000102f2f7819 */ /* 0x000fe200000006ff */
[----:B------:R-:W-:Y:S01]  /*1090*/  FADD.FTZ R74, R74, R69 ;  /* 0x000000454a4a7221 */ /* 0x000fe20000010000 */
[----:B------:R-:W-:Y:S01]  /*10a0*/  FADD.FTZ R68, R68, R43 ;  /* 0x0000002b44447221 */ /* 0x000fe20000010000 */
[----:B------:R-:W-:Y:S01]  /*10b0*/  FFMA.FTZ R70, R43, R43, R70 ;  /* 0x0000002b2b467223 */ /* 0x000fe20000010046 */
[----:B------:R-:W-:Y:S01]  /*10c0*/  SHF.L.U32 R69, R46, 0x10, RZ ;  /* 0x000000102e457819 */ /* 0x000fe200000006ff */
[----:B------:R-:W-:Y:S01]  /*10d0*/  FFMA.FTZ R72, R45, R45, R72 ;  /* 0x0000002d2d487223 */ /* 0x000fe20000010048 */
[----:B------:R-:W-:Y:S01]  /*10e0*/  FADD.FTZ R68, R68, R47 ;  /* 0x0000002f44447221 */ /* 0x000fe20000010000 */
[----:B------:R-:W-:Y:S01]  /*10f0*/  FFMA.FTZ R70, R47, R47, R70 ;  /* 0x0000002f2f467223 */ /* 0x000fe20000010046 */
[----:B------:R-:W-:Y:S01]  /*1100*/  FADD.FTZ R74, R74, R45 ;  /* 0x0000002d4a4a7221 */ /* 0x000fe20000010000 */
[----:B------:R-:W-:Y:S01]  /*1110*/  PRMT R46, R54, 0x7632, R46 ;  /* 0x00007632362e7816 */ /* 0x000fe2000000002e */
[----:B------:R-:W-:Y:S01]  /*1120*/  FFMA.FTZ R72, R69, R69, R72 ;  /* 0x0000004545487223 */ /* 0x000fe20000010048 */
[----:B------:R-:W-:-:S02]  /*1130*/  PRMT R47, R55, 0x7632, R47 ;  /* 0x00007632372f7816 */ /* 0x000fc4000000002f */
[----:B------:R-:W-:Y:S01]  /*1140*/  SHF.L.U32 R91, R55, 0x10, RZ ;  /* 0x00000010375b7819 */ /* 0x000fe200000006ff */
[----:B------:R-:W-:Y:S01]  /*1150*/  FADD.FTZ R74, R74, R69 ;  /* 0x000000454a4a7221 */ /* 0x000fe20000010000 */
[----:B------:R-:W-:Y:S01]  /*1160*/  SHF.L.U32 R89, R54, 0x10, RZ ;  /* 0x0000001036597819 */ /* 0x000fe200000006ff */
[----:B------:R-:W-:Y:S01]  /*1170*/  IMAD.U32 R69, R46, 0x10000, RZ ;  /* 0x000100002e457824 */ /* 0x000fe200078e00ff */
[----:B------:R-:W-:Y:S01]  /*1180*/  SHF.L.U32 R47, R47, 0x10, RZ ;  /* 0x000000102f2f7819 */ /* 0x000fe200000006ff */
[----:B------:R-:W-:Y:S01]  /*1190*/  FFMA.FTZ R46, R91, R91, R72 ;  /* 0x0000005b5b2e7223 */ /* 0x000fe20000010048 */
[----:B------:R-:W-:Y:S01]  /*11a0*/  FADD.FTZ R74, R74, R91 ;  /* 0x0000005b4a4a7221 */ /* 0x000fe20000010000 */
[----:B------:R-:W-:Y:S01]  /*11b0*/  FADD.FTZ R68, R68, R89 ;  /* 0x0000005944447221 */ /* 0x000fe20000010000 */
[----:B------:R-:W-:Y:S01]  /*11c0*/  FFMA.FTZ R70, R89, R89, R70 ;  /* 0x0000005959467223 */ /* 0x000fe20000010046 */
[--C-:B------:R-:W-:Y:S01]  /*11d0*/  FFMA.FTZ R76, R47, R47, R46.reuse ;  /* 0x0000002f2f4c7223 */ /* 0x100fe2000001002e */
[----:B------:R-:W-:Y:S01]  /*11e0*/  SHF.L.U32 R93, R56, 0x10, RZ ;  /* 0x00000010385d7819 */ /* 0x000fe200000006ff */
[----:B------:R-:W-:Y:S01]  /*11f0*/  FADD.FTZ R72, R68, R69 ;  /* 0x0000004544487221 */ /* 0x000fe20000010000 */
[----:B------:R-:W-:Y:S01]  /*1200*/  PRMT R46, R56, 0x7632, R46 ;  /* 0x00007632382e7816 */ /* 0x000fe2000000002e */
[----:B------:R-:W-:Y:S01]  /*1210*/  FFMA.FTZ R70, R69, R69, R70 ;  /* 0x0000004545467223 */ /* 0x000fe20000010046 */
[----:B------:R-:W-:Y:S01]  /*1220*/  FADD.FTZ R74, R74, R47 ;  /* 0x0000002f4a4a7221 */ /* 0x000fe20000010000 */
[----:B------:R-:W-:-:S02]  /*1230*/  SHF.L.U32 R95, R57, 0x10, RZ ;  /* 0x00000010395f7819 */ /* 0x000fc400000006ff */
[----:B------:R-:W-:Y:S01]  /*1240*/  PRMT R47, R57, 0x7632, R47 ;  /* 0x00007632392f7816 */ /* 0x000fe2000000002f */
[----:B------:R-:W-:Y:S02]  /*1250*/  IMAD.U32 R69, R46, 0x10000, RZ ;  /* 0x000100002e457824 */ /* 0x000fe400078e00ff */
[----:B------:R-:W-:Y:S01]  /*1260*/  FADD.FTZ R72, R72, R93 ;  /* 0x0000005d48487221 */ /* 0x000fe20000010000 */
[----:B------:R-:W-:Y:S01]  /*1270*/  FFMA.FTZ R70, R93, R93, R70 ;  /* 0x0000005d5d467223 */ /* 0x000fe20000010046 */
[----:B------:R-:W-:Y:S01]  /*1280*/  SHF.L.U32 R47, R47, 0x10, RZ ;  /* 0x000000102f2f7819 */ /* 0x000fe200000006ff */
[----:B------:R-:W-:Y:S01]  /*1290*/  FADD.FTZ R74, R74, R95 ;  /* 0x0000005f4a4a7221 */ /* 0x000fe20000010000 */
[----:B------:R-:W-:Y:S01]  /*12a0*/  FFMA.FTZ R76, R95, R95, R76 ;  /* 0x0000005f5f4c7223 */ /* 0x000fe2000001004c */
[----:B------:R-:W-:Y:S01]  /*12b0*/  SHF.L.U32 R97, R58, 0x10, RZ ;  /* 0x000000103a617819 */ /* 0x000fe200000006ff */
[----:B------:R-:W-:Y:S01]  /*12c0*/  FADD.FTZ R72, R72, R69 ;  /* 0x0000004548487221 */ /* 0x000fe20000010000 */
[----:B------:R-:W-:Y:S01]  /*12d0*/  PRMT R68, R58, 0x7632, R68 ;  /* 0x000076323a447816 */ /* 0x000fe20000000044 */
[----:B------:R-:W-:Y:S01]  /*12e0*/  FFMA.FTZ R70, R69, R69, R70 ;  /* 0x0000004545467223 */ /* 0x000fe20000010046 */
[C---:B------:R-:W-:Y:S01]  /*12f0*/  SHF.L.U32 R99, R59.reuse, 0x10, RZ ;  /* 0x000000103b637819 */ /* 0x040fe200000006ff */
[----:B------:R-:W-:Y:S01]  /*1300*/  FADD.FTZ R74, R74, R47 ;  /* 0x0000002f4a4a7221 */ /* 0x000fe20000010000 */
[----:B------:R-:W-:Y:S01]  /*1310*/  PRMT R46, R59, 0x7632, R46 ;  /* 0x000076323b2e7816 */ /* 0x000fe2000000002e */
[----:B------:R-:W-:Y:S01]  /*1320*/  FFMA.FTZ R76, R47, R47, R76 ;  /* 0x0000002f2f4c7223 */ /* 0x000fe2000001004c */
[----:B------:R-:W-:Y:S01]  /*1330*/  SHF.L.U32 R47, R68, 0x10, RZ ;  /* 0x00000010442f7819 */ /* 0x000fe200000006ff */
[----:B------:R-:W-:Y:S01]  /*1340*/  FADD.FTZ R72, R72, R97 ;  /* 0x0000006148487221 */ /* 0x000fe20000010000 */
[----:B------:R-:W-:Y:S01]  /*1350*/  FFMA.FTZ R70, R97, R97, R70 ;  /* 0x0000006161467223 */ /* 0x000fe20000010046 */
[----:B------:R-:W-:-:S02]  /*1360*/  IMAD.U32 R69, R46, 0x10000, RZ ;  /* 0x000100002e457824 */ /* 0x000fc400078e00ff */
[----:B------:R-:W-:Y:S01]  /*1370*/  FADD.FTZ R74, R74, R99 ;  /* 0x000000634a4a7221 */ /* 0x000fe20000010000 */
[----:B------:R-:W-:Y:S01]  /*1380*/  FFMA.FTZ R76, R99, R99, R76 ;  /* 0x00000063634c7223 */ /* 0x000fe2000001004c */
[--C-:B------:R-:W-:Y:S01]  /*1390*/  FADD.FTZ R72, R72, R47.reuse ;  /* 0x0000002f48487221 */ /* 0x100fe20000010000 */
[----:B------:R-:W-:Y:S01]  /*13a0*/  FFMA.FTZ R70, R47, R47, R70 ;  /* 0x0000002f2f467223 */ /* 0x000fe20000010046 */
[C---:B------:R-:W-:Y:S01]  /*13b0*/  PRMT R47, R61.reuse, 0x7632, R47 ;  /* 0x000076323d2f7816 */ /* 0x040fe2000000002f */
[----:B------:R-:W-:Y:S01]  /*13c0*/  FADD.FTZ R74, R74, R69 ;  /* 0x000000454a4a7221 */ /* 0x000fe20000010000 */
[----:B------:R-:W-:Y:S01]  /*13d0*/  SHF.L.U32 R103, R61, 0x10, RZ ;  /* 0x000000103d677819 */ /* 0x000fe200000006ff */
[----:B------:R-:W-:Y:S01]  /*13e0*/  FFMA.FTZ R76, R69, R69, R76 ;  /* 0x00000045454c7223 */ /* 0x000fe2000001004c */
[C---:B------:R-:W-:Y:S02]  /*13f0*/  SHF.L.U32 R101, R60.reuse, 0x10, RZ ;  /* 0x000000103c657819 */ /* 0x040fe400000006ff */
        /* <DEDUP_REMOVED lines=9> */
[----:B------:R-:W-:Y:S01]  /*1490*/  SHF.L.U32 R105, R62, 0x10, RZ ;  /* 0x000000103e697819 */ /* 0x000fe200000006ff */
[----:B------:R-:W-:Y:S01]  /*14a0*/  FADD.FTZ R72, R72, R69 ;  /* 0x0000004548487221 */ /* 0x000fe20000010000 */
[----:B------:R-:W-:Y:S01]  /*14b0*/  PRMT R46, R62, 0x7632, R46 ;  /* 0x000076323e2e7816 */ /* 0x000fe2000000002e */
[----:B------:R-:W-:Y:S01]  /*14c0*/  FFMA.FTZ R70, R69, R69, R70 ;  /* 0x0000004545467223 */ /* 0x000fe20000010046 */
[C---:B------:R-:W-:Y:S01]  /*14d0*/  PRMT R47, R63.reuse, 0x7632, R47 ;  /* 0x000076323f2f7816 */ /* 0x040fe2000000002f */
[----:B------:R-:W-:Y:S01]  /*14e0*/  IMAD.U32 R107, R63, 0x10000, RZ ;  /* 0x000100003f6b7824 */ /* 0x000fe200078e00ff */
        /* <DEDUP_REMOVED lines=15> */
[----:B--2---:R-:W0:Y:S04]  /*15e0*/  LDS.64 R46, [R42] ;  /* 0x000000002a2e7984 */ /* 0x004e280000000a00 */
[----:B------:R-:W1:Y:S04]  /*15f0*/  LDS.64 R86, [R40] ;  /* 0x0000000028567984 */ /* 0x000e680000000a00 */
[----:B------:R-:W2:Y:S04]  /*1600*/  LDS.64 R68, [R38] ;  /* 0x0000000026447984 */ /* 0x000ea80000000a00 */
[----:B------:R-:W3:Y:S04]  /*1610*/  LDS.64 R70, [R2] ;  /* 0x0000000002467984 */ /* 0x000ee80000000a00 */
[----:B------:R-:W4:Y:S04]  /*1620*/  LDS.64 R72, [R4] ;  /* 0x0000000004487984 */ /* 0x000f280000000a00 */
[----:B------:R-:W4:Y:S04]  /*1630*/  LDS.64 R74, [R6] ;  /* 0x00000000064a7984 */ /* 0x000f280000000a00 */
[----:B------:R-:W4:Y:S04]  /*1640*/  LDS.64 R76, [R7] ;  /* 0x00000000074c7984 */ /* 0x000f280000000a00 */
[----:B------:R-:W4:Y:S04]  /*1650*/  LDS.64 R78, [R8] ;  /* 0x00000000084e7984 */ /* 0x000f280000000a00 */
[----:B------:R-:W4:Y:S04]  /*1660*/  LDS.64 R80, [R9] ;  /* 0x0000000009507984 */ /* 0x000f280000000a00 */
[----:B------:R-:W4:Y:S01]  /*1670*/  LDS.64 R82, [R10] ;  /* 0x000000000a527984 */ /* 0x000f220000000a00 */
[----:B0-----:R-:W-:-:S03]  /*1680*/  FADD.FTZ R115, RZ, R46 ;  /* 0x0000002eff737221 */ /* 0x001fc60000010000 */
[----:B------:R-:W0:Y:S01]  /*1690*/  LDS.64 R84, [R11] ;  /* 0x000000000b547984 */ /* 0x000e220000000a00 */
[----:B------:R-:W-:Y:S01]  /*16a0*/  FADD.FTZ R94, RZ, R47 ;  /* 0x0000002fff5e7221 */ /* 0x000fe20000010000 */
[----:B-1----:R-:W-:Y:S02]  /*16b0*/  FADD.FTZ R115, R115, R86 ;  /* 0x0000005673737221 */ /* 0x002fe40000010000 */
[----:B------:R-:W1:Y:S01]  /*16c0*/  LDS.64 R46, [R12] ;  /* 0x000000000c2e7984 */ /* 0x000e620000000a00 */
[----:B------:R-:W-:Y:S01]  /*16d0*/  FADD.FTZ R94, R94, R87 ;  /* 0x000000575e5e7221 */ /* 0x000fe20000010000 */
[----:B--2---:R-:W-:Y:S02]  /*16e0*/  FADD.FTZ R115, R115, R68 ;  /* 0x0000004473737221 */ /* 0x004fe40000010000 */
[----:B------:R-:W2:Y:S01]  /*16f0*/  LDS.64 R86, [R13] ;  /* 0x000000000d567984 */ /* 0x000ea20000000a00 */
[----:B------:R-:W-:Y:S01]  /*1700*/  FADD.FTZ R94, R94, R69 ;  /* 0x000000455e5e7221 */ /* 0x000fe20000010000 */
[----:B---3--:R-:W-:-:S02]  /*1710*/  FADD.FTZ R115, R115, R70 ;  /* 0x0000004673737221 */ /* 0x008fc40000010000 */
[----:B------:R-:W3:Y:S01]  /*1720*/  LDS.64 R68, [R14] ;  /* 0x000000000e447984 */ /* 0x000ee20000000a00 */
[----:B------:R-:W-:Y:S01]  /*1730*/  FADD.FTZ R94, R94, R71 ;  /* 0x000000475e5e7221 */ /* 0x000fe20000010000 */
[----:B----4-:R-:W-:Y:S02]  /*1740*/  FADD.FTZ R115, R115, R72 ;  /* 0x0000004873737221 */ /* 0x010fe40000010000 */
[----:B------:R-:W4:Y:S01]  /*1750*/  LDS.64 R70, [R15] ;  /* 0x000000000f467984 */ /* 0x000f220000000a00 */
        /* <DEDUP_REMOVED lines=11> */
[----:B0-----:R-:W-:-:S03]  /*1810*/  FADD.FTZ R115, R115, R84 ;  /* 0x0000005473737221 */ /* 0x001fc60000010000 */
[----:B------:R-:W-:Y:S01]  /*1820*/  FADD.FTZ R94, R94, R85 ;  /* 0x000000555e5e7221 */ /* 0x000fe20000010000 */
[----:B-1----:R-:W-:-:S03]  /*1830*/  FADD.FTZ R115, R115, R46 ;  /* 0x0000002e73737221 */ /* 0x002fc60000010000 */
[----:B------:R-:W-:Y:S01]  /*1840*/  FADD.FTZ R94, R94, R47 ;  /* 0x0000002f5e5e7221 */ /* 0x000fe20000010000 */
[----:B--2---:R-:W-:-:S03]  /*1850*/  FADD.FTZ R115, R115, R86 ;  /* 0x0000005673737221 */ /* 0x004fc60000010000 */
[----:B------:R-:W-:Y:S01]  /*1860*/  FADD.FTZ R94, R94, R87 ;  /* 0x000000575e5e7221 */ /* 0x000fe20000010000 */
[----:B---3--:R-:W-:-:S03]  /*1870*/  FADD.FTZ R115, R115, R68 ;  /* 0x0000004473737221 */ /* 0x008fc60000010000 */
[----:B------:R-:W-:Y:S01]  /*1880*/  FADD.FTZ R94, R94, R69 ;  /* 0x000000455e5e7221 */ /* 0x000fe20000010000 */
[----:B----4-:R-:W-:-:S03]  /*1890*/  FADD.FTZ R70, R115, R70 ;  /* 0x0000004673467221 */ /* 0x010fc60000010000 */
[----:B------:R-:W-:-:S07]  /*18a0*/  FADD.FTZ R71, R94, R71 ;  /* 0x000000475e477221 */ /* 0x000fce0000010000 */
.L_x_1437:
[----:B------:R-:W-:Y:S05]  /*18b0*/  BSYNC B0 ;  /* 0x0000000000007941 */ /* 0x000fea0003800000 */
.L_x_1436:
        /* <DEDUP_REMOVED lines=15> */
[----:B------:R-:W-:Y:S02]  /*19b0*/  VOTEU.ANY UR5, UPT, PT ;  /* 0x0000000000057886 */ /* 0x000fe400038e0100 */
[----:B------:R-:W0:Y:S01]  /*19c0*/  FLO.U32 R68, UR5 ;  /* 0x0000000500447d00 */ /* 0x000e2200080e0000 */
[----:B------:R-:W-:Y:S01]  /*19d0*/  UPOPC UR9, UR5 ;  /* 0x00000005000972bf */ /* 0x000fe20008000000 */
[----:B0-----:R-:W-:-:S05]  /*19e0*/  ISETP.EQ.U32.AND P2, PT, R68, R47, PT ;  /* 0x0000002f4400720c */ /* 0x001fca0003f42070 */
[----:B------:R-:W-:-:S08]  /*19f0*/  IMAD R47, R90, UR9, RZ ;  /* 0x000000095a2f7c24 */ /* 0x000fd0000f8e02ff */
        /* <DEDUP_REMOVED lines=8> */
[----:B0-----:R-:W-:-:S07]  /*1a80*/  IMAD R46, R90, R46, R69 ;  /* 0x0000002e5a2e7224 */ /* 0x001fce00078e0245 */
.L_x_1439:
[----:B------:R-:W2:Y:S04]  /*1a90*/  LD.E.STRONG.GPU R47, desc[UR6][R108.64] ;  /* 0x000000066c2f7980 */ /* 0x000ea8000c10f900 */
[----:B--2---:R-:W-:Y:S01]  /*1aa0*/  CCTL.IVALL ;  /* 0x00000000ff00798f */ /* 0x004fe20002000000 */
[----:B------:R-:W-:Y:S05]  /*1ab0*/  YIELD ;  /* 0x0000000000007946 */ /* 0x000fea0003800000 */
[----:B------:R-:W-:-:S04]  /*1ac0*/  LOP3.LUT R47, R47, R46, RZ, 0x3c, !PT ;  /* 0x0000002e2f2f7212 */ /* 0x000fc800078e3cff */
[----:B------:R-:W-:-:S13]  /*1ad0*/  ISETP.GT.AND P2, PT, R47, -0x1, PT ;  /* 0xffffffff2f00780c */ /* 0x000fda0003f44270 */
[----:B------:R-:W-:Y:S05]  /*1ae0*/  @P2 BRA `(.L_x_1439) ;  /* 0xfffffffc00e82947 */ /* 0x000fea000383ffff */
.L_x_1438:
[----:B------:R-:W-:Y:S05]  /*1af0*/  WARPSYNC.ALL ;  /* 0x0000000000007948 */ /* 0x000fea0003800000 */
[----:B------:R-:W-:Y:S06]  /*1b00*/  BAR.SYNC.DEFER_BLOCKING 0x0 ;  /* 0x0000000000007b1d */ /* 0x000fec0000010000 */
[----:B------:R-:W-:Y:S04]  /*1b10*/  BSSY B0, `(.L_x_1440) ;  /* 0x0000030000007945 */ /* 0x000fe80003800000 */
[----:B------:R-:W-:Y:S05]  /*1b20*/  @P1 BRA `(.L_x_1441) ;  /* 0x0000000000b81947 */ /* 0x000fea0003800000 */
[----:B0-----:R-:W0:Y:S01]  /*1b30*/  LDC R47, c[0x0][0x10] ;  /* 0x00000400ff2f7b82 */ /* 0x001e220000000800 */
[----:B------:R-:W-:-:S07]  /*1b40*/  LOP3.LUT R46, R0, 0x7, RZ, 0xc0, !PT ;  /* 0x00000007002e7812 */ /* 0x000fce00078ec0ff */
[----:B------:R-:W1:Y:S01]  /*1b50*/  LDC.64 R80, c[0x0][0x248] ;  /* 0x00009200ff507b82 */ /* 0x000e620000000a00 */
[----:B0-----:R-:W-:-:S04]  /*1b60*/  IMAD R47, R47, R16, UR8 ;  /* 0x000000082f2f7e24 */ /* 0x001fc8000f8e0210 */
[----:B------:R-:W-:-:S05]  /*1b70*/  IMAD R47, R47, 0x800, R88 ;  /* 0x000008002f2f7824 */ /* 0x000fca00078e0258 */
[----:B------:R-:W-:-:S04]  /*1b80*/  IADD3 R46, R47, R46, RZ ;  /* 0x0000002e2f2e7210 */ /* 0x000fc80007ffe0ff */
[----:B------:R-:W-:-:S04]  /*1b90*/  SHF.L.U32 R79, R46, 0x1, RZ ;  /* 0x000000012e4f7819 */ /* 0x000fc800000006ff */
[C---:B------:R-:W-:Y:S01]  /*1ba0*/  IADD3 R69, R79.reuse, 0x10, RZ ;  /* 0x000000104f457810 */ /* 0x040fe20007ffe0ff */
[C---:B-1----:R-:W-:Y:S01]  /*1bb0*/  IMAD.WIDE.U32 R46, R79.reuse, 0x4, R80 ;  /* 0x000000044f2e7825 */ /* 0x042fe200078e0050 */
        /* <DEDUP_REMOVED lines=37> */
.L_x_1441:
[----:B------:R-:W-:Y:S05]  /*1e10*/  BSYNC B0 ;  /* 0x0000000000007941 */ /* 0x000fea0003800000 */
.L_x_1440:
        /* <DEDUP_REMOVED lines=14> */
[----:B------:R-:W-:Y:S01]  /*1f00*/  PRMT R78, R60, 0x7632, R78 ;  /* 0x000076323c4e7816 */ /* 0x000fe2000000004e */
[----:B0-----:R-:W-:Y:S01]  /*1f10*/  FADD.FTZ R47, R47, R80 ;  /* 0x000000502f2f7221 */ /* 0x001fe20000010000 */
[----:B------:R-:W-:-:S02]  /*1f20*/  PRMT R61, R61, 0x7632, R61 ;  /* 0x000076323d3d7816 */ /* 0x000fc4000000003d */
[----:B------:R-:W-:Y:S01]  /*1f30*/  PRMT R79, R62, 0x7632, R79 ;  /* 0x000076323e4f7816 */ /* 0x000fe2000000004f */
[----:B-1----:R-:W-:Y:S01]  /*1f40*/  FADD.FTZ R68, R46, R81 ;  /* 0x000000512e447221 */ /* 0x002fe20000010000 */
[----:B------:R-:W0:Y:S01]  /*1f50*/  SHFL.BFLY PT, R70, R47, 0x2, 0x1f ;  /* 0x0c401f002f467f89 */ /* 0x000e2200000e0000 */
[----:B------:R-:W-:Y:S02]  /*1f60*/  PRMT R63, R63, 0x7632, R63 ;  /* 0x000076323f3f7816 */ /* 0x000fe4000000003f */
[----:B-----5:R-:W-:Y:S01]  /*1f70*/  PRMT R57, R65, 0x7632, R57 ;  /* 0x0000763241397816 */ /* 0x020fe20000000039 */
[----:B------:R-:W1:Y:S01]  /*1f80*/  SHFL.BFLY PT, R69, R68, 0x2, 0x1f ;  /* 0x0c401f0044457f89 */ /* 0x000e6200000e0000 */
[----:B0-----:R-:W-:Y:S01]  /*1f90*/  FADD.FTZ R70, R47, R70 ;  /* 0x000000462f467221 */ /* 0x001fe20000010000 */
[----:B-1----:R-:W-:-:S04]  /*1fa0*/  FADD.FTZ R69, R68, R69 ;  /* 0x0000004544457221 */ /* 0x002fc80000010000 */
[----:B------:R-:W0:Y:S01]  /*1fb0*/  SHFL.BFLY PT, R71, R70, 0x1, 0x1f ;  /* 0x0c201f0046477f89 */ /* 0x000e2200000e0000 */
[----:B------:R-:W-:-:S03]  /*1fc0*/  @!P1 LOP3.LUT R68, R0, 0xfffffff8, RZ, 0xc0, !PT ;  /* 0xfffffff800449812 */ /* 0x000fc600078ec0ff */
        /* <DEDUP_REMOVED lines=23> */
.L_x_1443:
[----:B------:R-:W-:Y:S05]  /*2140*/  BSYNC B0 ;  /* 0x0000000000007941 */ /* 0x000fea0003800000 */
.L_x_1442:
[----:B0-----:R-:W0:Y:S01]  /*2150*/  LDS.64 R46, [R20+UR4] ;  /* 0x00000004142e7984 */ /* 0x001e220008000a00 */
[----:B------:R-:W-:Y:S01]  /*2160*/  ULDC.64 UR10, c[0x0][0x210] ;  /* 0x00008400000a7ab9 */ /* 0x000fe20000000a00 */
[----:B------:R-:W-:Y:S01]  /*2170*/  ULDC UR5, c[0x0][0x230] ;  /* 0x00008c0000057ab9 */ /* 0x000fe20000000800 */
[C---:B------:R-:W-:Y:S01]  /*2180*/  LEA R52, P2, R24.reuse, UR10, 0x1 ;  /* 0x0000000a18347c11 */ /* 0x040fe2000f8408ff */
[----:B------:R-:W-:Y:S01]  /*2190*/  IMAD.U32 R81, R77, 0x10000, RZ ;  /* 0x000100004d517824 */ /* 0x000fe200078e00ff */
[C---:B------:R-:W-:Y:S02]  /*21a0*/  LEA R50, P3, R25.reuse, UR10, 0x1 ;  /* 0x0000000a19327c11 */ /* 0x040fe4000f8608ff */
[----:B------:R-:W-:Y:S02]  /*21b0*/  LEA.HI.X R53, R24, UR11, R27, 0x1, P2 ;  /* 0x0000000b18357c11 */ /* 0x000fe400090f0c1b */
[----:B------:R-:W-:Y:S02]  /*21c0*/  LEA.HI.X R51, R25, UR11, R26, 0x1, P3 ;  /* 0x0000000b19337c11 */ /* 0x000fe400098f0c1a */
[----:B------:R-:W-:-:S02]  /*21d0*/  LEA R54, P1, R22, UR10, 0x1 ;  /* 0x0000000a16367c11 */ /* 0x000fc4000f8208ff */
[----:B------:R-:W-:Y:S02]  /*21e0*/  LEA R48, P4, R28, UR10, 0x1 ;  /* 0x0000000a1c307c11 */ /* 0x000fe4000f8808ff */
[C---:B------:R-:W-:Y:S02]  /*21f0*/  LEA R26, P2, R31.reuse, UR10, 0x1 ;  /* 0x0000000a1f1a7c11 */ /* 0x040fe4000f8408ff */
[----:B------:R-:W-:Y:S02]  /*2200*/  LEA.HI.X R55, R22, UR11, R23, 0x1, P1 ;  /* 0x0000000b16377c11 */ /* 0x000fe400088f0c17 */
[----:B------:R-:W-:Y:S02]  /*2210*/  LEA.HI.X R49, R28, UR11, R29, 0x1, P4 ;  /* 0x0000000b1c317c11 */ /* 0x000fe4000a0f0c1d */
[----:B------:R-:W-:Y:S01]  /*2220*/  LEA.HI.X R27, R31, UR11, R32, 0x1, P2 ;  /* 0x0000000b1f1b7c11 */ /* 0x000fe200090f0c20 */
[----:B------:R-:W-:Y:S01]  /*2230*/  IMAD.U32 R31, R72, 0x10000, RZ ;  /* 0x00010000481f7824 */ /* 0x000fe200078e00ff */
[----:B------:R-:W-:Y:S01]  /*2240*/  LEA R28, P1, R30, UR10, 0x1 ;  /* 0x0000000a1e1c7c11 */ /* 0x000fe2000f8208ff */
[----:B------:R-:W-:Y:S01]  /*2250*/  IMAD.U32 R72, R71, 0x10000, RZ ;  /* 0x0001000047487824 */ /* 0x000fe200078e00ff */
[----:B------:R-:W-:-:S02]  /*2260*/  LEA R22, P4, R36, UR10, 0x1 ;  /* 0x0000000a24167c11 */ /* 0x000fc4000f8808ff */
[----:B------:R-:W-:Y:S02]  /*2270*/  LEA.HI.X R29, R30, UR11, R33, 0x1, P1 ;  /* 0x0000000b1e1d7c11 */ /* 0x000fe400088f0c21 */
[----:B------:R-:W-:Y:S02]  /*2280*/  LEA.HI.X R23, R36, UR11, R37, 0x1, P4 ;  /* 0x0000000b24177c11 */ /* 0x000fe4000a0f0c25 */
[----:B------:R-:W-:Y:S02]  /*2290*/  LEA R24, P3, R34, UR10, 0x1 ;  /* 0x0000000a22187c11 */ /* 0x000fe4000f8608ff */
[----:B------:R-:W-:Y:S02]  /*22a0*/  SHF.L.U32 R37, R76, 0x10, RZ ;  /* 0x000000104c257819 */ /* 0x000fe400000006ff */
[----:B------:R-:W-:Y:S01]  /*22b0*/  LEA.HI.X R25, R34, UR11, R35, 0x1, P3 ;  /* 0x0000000b22197c11 */ /* 0x000fe200098f0c23 */
[----:B------:R-:W-:Y:S01]  /*22c0*/  ULDC.64 UR10, c[0x0][0x238] ;  /* 0x00008e00000a7ab9 */ /* 0x000fe20000000a00 */
[----:B------:R-:W-:-:S02]  /*22d0*/  SHF.L.U32 R73, R73, 0x10, RZ ;  /* 0x0000001049497819 */ /* 0x000fc400000006ff */
[----:B------:R-:W-:Y:S01]  /*22e0*/  SHF.L.U32 R35, R74, 0x10, RZ ;  /* 0x000000104a237819 */ /* 0x000fe200000006ff */
[----:B0-----:R-:W-:Y:S01]  /*22f0*/  FADD.FTZ R33, -R46, R31 ;  /* 0x0000001f2e217221 */ /* 0x001fe20000010100 */
[----:B------:R-:W-:Y:S01]  /*2300*/  FADD.FTZ R47, R47, UR5 ;  /* 0x000000052f2f7e21 */ /* 0x000fe20008010000 */
[----:B------:R-:W0:Y:S01]  /*2310*/  LDS.64 R30, [R21+UR4] ;  /* 0x00000004151e7984 */ /* 0x000e220008000a00 */
[--C-:B------:R-:W-:Y:S01]  /*2320*/  FADD.FTZ R3, R3, -R46.reuse ;  /* 0x8000002e03037221 */ /* 0x100fe20000010000 */
[----:B------:R-:W-:Y:S01]  /*2330*/  SHF.L.U32 R75, R75, 0x10, RZ ;  /* 0x000000104b4b7819 */ /* 0x000fe200000006ff */
[----:B------:R-:W1:Y:S01]  /*2340*/  MUFU.RSQ R32, R47 ;  /* 0x0000002f00207308 */ /* 0x000e620000001400 */
[----:B------:R-:W-:Y:S01]  /*2350*/  SHF.L.U32 R83, R78, 0x10, RZ ;  /* 0x000000104e537819 */ /* 0x000fe200000006ff */
[----:B------:R-:W-:Y:S01]  /*2360*/  FADD.FTZ R77, -R46, R37 ;  /* 0x000000252e4d7221 */ /* 0x000fe20000010100 */
[----:B------:R-:W-:Y:S01]  /*2370*/  SHF.L.U32 R79, R79, 0x10, RZ ;  /* 0x000000104f4f7819 */ /* 0x000fe200000006ff */
[--C-:B------:R-:W-:Y:S01]  /*2380*/  FADD.FTZ R43, R43, -R46.reuse ;  /* 0x8000002e2b2b7221 */ /* 0x100fe20000010000 */
[----:B------:R-:W-:Y:S01]  /*2390*/  SHF.L.U32 R34, R64, 0x10, RZ ;  /* 0x0000001040227819 */ /* 0x000fe200000006ff */
[--C-:B------:R-:W-:Y:S01]  /*23a0*/  FADD.FTZ R39, R39, -R46.reuse ;  /* 0x8000002e27277221 */ /* 0x100fe20000010000 */
[----:B------:R-:W-:Y:S01]  /*23b0*/  SHF.L.U32 R37, R66, 0x10, RZ ;  /* 0x0000001042257819 */ /* 0x000fe200000006ff */
[----:B------:R-:W-:Y:S01]  /*23c0*/  FADD.FTZ R73, -R46, R73 ;  /* 0x000000492e497221 */ /* 0x000fe20000010100 */
[----:B------:R-:W-:Y:S01]  /*23d0*/  SHF.L.U32 R71, R70, 0x10, RZ ;  /* 0x0000001046477819 */ /* 0x000fe200000006ff */
[C---:B------:R-:W-:Y:S01]  /*23e0*/  FADD.FTZ R35, -R46.reuse, R35 ;  /* 0x000000232e237221 */ /* 0x040fe20000010100 */
[--C-:B------:R-:W-:Y:S01]  /*23f0*/  FADD.FTZ R89, R89, -R46.reuse ;  /* 0x8000002e59597221 */ /* 0x100fe20000010000 */
[C---:B------:R-:W-:Y:S01]  /*2400*/  FADD.FTZ R75, -R46.reuse, R75 ;  /* 0x0000004b2e4b7221 */ /* 0x040fe20000010100 */
[--C-:B------:R-:W-:Y:S01]  /*2410*/  FADD.FTZ R93, R93, -R46.reuse ;  /* 0x8000002e5d5d7221 */ /* 0x100fe20000010000 */
[--C-:B------:R-:W-:Y:S01]  /*2420*/  FADD.FTZ R97, R97, -R46.reuse ;  /* 0x8000002e61617221 */ /* 0x100fe20000010000 */
[----:B------:R-:W-:Y:S01]  /*2430*/  FADD.FTZ R81, -R46, R81 ;  /* 0x000000512e517221 */ /* 0x000fe20000010100 */
[--C-:B------:R-:W-:Y:S01]  /*2440*/  FADD.FTZ R101, R101, -R46.reuse ;  /* 0x8000002e65657221 */ /* 0x100fe20000010000 */
[----:B-1----:R-:W-:Y:S01]  /*2450*/  FMUL.FTZ R3, R3, R32 ;  /* 0x0000002003037220 */ /* 0x002fe20000410000 */
[----:B------:R-:W-:Y:S01]  /*2460*/  FMUL.FTZ R33, R32, R33 ;  /* 0x0000002120217220 */ /* 0x000fe20000410000 */
[C---:B------:R-:W-:Y:S01]  /*2470*/  FADD.FTZ R83, -R46.reuse, R83 ;  /* 0x000000532e537221 */ /* 0x040fe20000010100 */
[----:B------:R-:W-:Y:S01]  /*2480*/  FADD.FTZ R105, R105, -R46 ;  /* 0x8000002e69697221 */ /* 0x000fe20000010000 */
[----:B------:R-:W-:Y:S01]  /*2490*/  FADD.FTZ R79, -R46, R79 ;  /* 0x0000004f2e4f7221 */ /* 0x000fe20000010100 */
[C---:B------:R-:W-:Y:S01]  /*24a0*/  FMUL.FTZ R36, R32.reuse, R43 ;  /* 0x0000002b20247220 */ /* 0x040fe20000410000 */
[----:B------:R-:W-:Y:S01]  /*24b0*/  FFMA.FTZ R43, R3, R34, R37 ;  /* 0x00000022032b7223 */ /* 0x000fe20000010025 */
[----:B------:R-:W-:Y:S01]  /*24c0*/  FFMA.FTZ R46, R33, R72, R71 ;  /* 0x00000048212e7223 */ /* 0x000fe20000010047 */
        /* <DEDUP_REMOVED lines=9> */
[C---:B------:R-:W-:Y:S01]  /*2560*/  FMUL.FTZ R70, R32.reuse, R73 ;  /* 0x0000004920467220 */ /* 0x040fe20000410000 */
[C---:B------:R-:W-:Y:S01]  /*2570*/  FMUL.FTZ R78, R32.reuse, R77 ;  /* 0x0000004d204e7220 */ /* 0x040fe20000410000 */
[C---:B------:R-:W-:Y:S01]  /*2580*/  FMUL.FTZ R82, R32.reuse, R81 ;  /* 0x0000005120527220 */ /* 0x040fe20000410000 */
[C---:B------:R-:W-:Y:S01]  /*2590*/  FMUL.FTZ R86, R32.reuse, R83 ;  /* 0x0000005320567220 */ /* 0x040fe20000410000 */
[----:B------:R-:W-:Y:S01]  /*25a0*/  FMUL.FTZ R96, R32, R79 ;  /* 0x0000004f20607220 */ /* 0x000fe20000410000 */
[C-C-:B------:R-:W-:Y:S01]  /*25b0*/  FFMA.FTZ R35, R34.reuse, R66, R37.reuse ;  /* 0x0000004222237223 */ /* 0x140fe20000010025 */
[C-C-:B------:R-:W-:Y:S01]  /*25c0*/  FFMA.FTZ R39, R34.reuse, R39, R37.reuse ;  /* 0x0000002722277223 */ /* 0x140fe20000010025 */
[C-C-:B------:R-:W-:Y:S01]  /*25d0*/  FFMA.FTZ R36, R34.reuse, R36, R37.reuse ;  /* 0x0000002422247223 */ /* 0x140fe20000010025 */
[C-C-:B------:R-:W-:Y:S01]  /*25e0*/  FFMA.FTZ R33, R34.reuse, R76, R37.reuse ;  /* 0x0000004c22217223 */ /* 0x140fe20000010025 */
[C-C-:B------:R-:W-:Y:S01]  /*25f0*/  FFMA.FTZ R32, R34.reuse, R80, R37.reuse ;  /* 0x0000005022207223 */ /* 0x140fe20000010025 */
[----:B------:R-:W-:Y:S01]  /*2600*/  FFMA.FTZ R3, R34, R84, R37 ;  /* 0x0000005422037223 */ /* 0x000fe20000010025 */
[----:B------:R-:W-:Y:S01]  /*2610*/  FFMA.FTZ R66, R72, R74, R71 ;  /* 0x0000004a48427223 */ /* 0x000fe20000010047 */
[----:B0-----:R-:W-:Y:S01]  /*2620*/  FADD.FTZ R31, R31, UR5 ;  /* 0x000000051f1f7e21 */ /* 0x001fe20008010000 */
[----:B------:R-:W-:Y:S01]  /*2630*/  FFMA.FTZ R34, R34, R94, R37 ;  /* 0x0000005e22227223 */ /* 0x000fe20000010025 */
[C-C-:B------:R-:W-:Y:S01]  /*2640*/  FFMA.FTZ R47, R72.reuse, R64, R71.reuse ;  /* 0x00000040482f7223 */ /* 0x140fe20000010047 */
[C---:B------:R-:W-:Y:S01]  /*2650*/  PRMT R74, R43.reuse, 0x7610, R74 ;  /* 0x000076102b4a7816 */ /* 0x040fe2000000004a */
[C-C-:B------:R-:W-:Y:S01]  /*2660*/  FFMA.FTZ R70, R72.reuse, R70, R71.reuse ;  /* 0x0000004648467223 */ /* 0x140fe20000010047 */
[----:B------:R-:W-:Y:S01]  /*2670*/  PRMT R76, R43, 0x7632, R76 ;  /* 0x000076322b4c7816 */ /* 0x000fe2000000004c */
[C-C-:B------:R-:W-:Y:S01]  /*2680*/  FFMA.FTZ R64, R72.reuse, R78, R71.reuse ;  /* 0x0000004e48407223 */ /* 0x140fe20000010047 */
[C-C-:B------:R-:W-:Y:S01]  /*2690*/  FFMA.FTZ R37, R72.reuse, R82, R71.reuse ;  /* 0x0000005248257223 */ /* 0x140fe20000010047 */
[C-C-:B------:R-:W-:Y:S01]  /*26a0*/  FFMA.FTZ R46, R72.reuse, R86, R71.reuse ;  /* 0x00000056482e7223 */ /* 0x140fe20000010047 */
[----:B------:R-:W-:Y:S01]  /*26b0*/  FFMA.FTZ R43, R72, R96, R71 ;  /* 0x00000060482b7223 */ /* 0x000fe20000010047 */
[----:B------:R-:W-:Y:S01]  /*26c0*/  SHF.L.U32 R71, R56, 0x10, RZ ;  /* 0x0000001038477819 */ /* 0x000fe200000006ff */
[----:B------:R-:W-:Y:S01]  /*26d0*/  IMAD.U32 R75, R58, 0x10000, RZ ;  /* 0x000100003a4b7824 */ /* 0x000fe200078e00ff */
[----:B------:R-:W0:Y:S01]  /*26e0*/  MUFU.RSQ R56, R31 ;  /* 0x0000001f00387308 */ /* 0x000e220000001400 */
[----:B------:R-:W-:Y:S01]  /*26f0*/  SHF.L.U32 R69, R69, 0x10, RZ ;  /* 0x0000001045457819 */ /* 0x000fe200000006ff */
[--C-:B------:R-:W-:Y:S01]  /*2700*/  FADD.FTZ R5, R5, -R30.reuse ;  /* 0x8000001e05057221 */ /* 0x100fe20000010000 */
[----:B------:R-:W-:Y:S01]  /*2710*/  SHF.L.U32 R73, R60, 0x10, RZ ;  /* 0x000000103c497819 */ /* 0x000fe200000006ff */
[--C-:B------:R-:W-:Y:S01]  /*2720*/  FADD.FTZ R41, R41, -R30.reuse ;  /* 0x8000001e29297221 */ /* 0x100fe20000010000 */
[----:B------:R-:W-:Y:S01]  /*2730*/  SHF.L.U32 R77, R62, 0x10, RZ ;  /* 0x000000103e4d7819 */ /* 0x000fe200000006ff */
[C---:B------:R-:W-:Y:S01]  /*2740*/  FADD.FTZ R69, -R30.reuse, R69 ;  /* 0x000000451e457221 */ /* 0x040fe20000010100 */
[----:B------:R-:W-:Y:S01]  /*2750*/  SHF.L.U32 R59, R59, 0x10, RZ ;  /* 0x000000103b3b7819 */ /* 0x000fe200000006ff */
[C---:B------:R-:W-:Y:S01]  /*2760*/  FADD.FTZ R71, -R30.reuse, R71 ;  /* 0x000000471e477221 */ /* 0x040fe20000010100 */
[----:B------:R-:W-:Y:S01]  /*2770*/  SHF.L.U32 R61, R61, 0x10, RZ ;  /* 0x000000103d3d7819 */ /* 0x000fe200000006ff */
[--C-:B------:R-:W-:Y:S01]  /*2780*/  FADD.FTZ R45, R45, -R30.reuse ;  /* 0x8000001e2d2d7221 */ /* 0x100fe20000010000 */
[----:B------:R-:W-:Y:S01]  /*2790*/  SHF.L.U32 R63, R63, 0x10, RZ ;  /* 0x000000103f3f7819 */ /* 0x000fe200000006ff */
[C---:B------:R-:W-:Y:S01]  /*27a0*/  FADD.FTZ R73, -R30.reuse, R73 ;  /* 0x000000491e497221 */ /* 0x040fe20000010100 */
[--C-:B------:R-:W-:Y:S01]  /*27b0*/  FADD.FTZ R91, R91, -R30.reuse ;  /* 0x8000001e5b5b7221 */ /* 0x100fe20000010000 */
[C---:B------:R-:W-:Y:S01]  /*27c0*/  FADD.FTZ R75, -R30.reuse, R75 ;  /* 0x0000004b1e4b7221 */ /* 0x040fe20000010100 */
[--C-:B------:R-:W-:Y:S01]  /*27d0*/  FADD.FTZ R95, R95, -R30.reuse ;  /* 0x8000001e5f5f7221 */ /* 0x100fe20000010000 */
[C---:B------:R-:W-:Y:S01]  /*27e0*/  FADD.FTZ R77, -R30.reuse, R77 ;  /* 0x0000004d1e4d7221 */ /* 0x040fe20000010100 */
[--C-:B------:R-:W-:Y:S01]  /*27f0*/  FADD.FTZ R99, R99, -R30.reuse ;  /* 0x8000001e63637221 */ /* 0x100fe20000010000 */
[C---:B------:R-:W-:Y:S01]  /*2800*/  FADD.FTZ R59, -R30.reuse, R59 ;  /* 0x0000003b1e3b7221 */ /* 0x040fe20000010100 */
[--C-:B------:R-:W-:Y:S01]  /*2810*/  FADD.FTZ R103, R103, -R30.reuse ;  /* 0x8000001e67677221 */ /* 0x100fe20000010000 */
[C---:B------:R-:W-:Y:S01]  /*2820*/  FADD.FTZ R61, -R30.reuse, R61 ;  /* 0x0000003d1e3d7221 */ /* 0x040fe20000010100 */
[----:B------:R-:W-:Y:S01]  /*2830*/  FADD.FTZ R107, R107, -R30 ;  /* 0x8000001e6b6b7221 */ /* 0x000fe20000010000 */
[----:B------:R-:W-:Y:S01]  /*2840*/  FADD.FTZ R63, -R30, R63 ;  /* 0x0000003f1e3f7221 */ /* 0x000fe20000010100 */
[----:B------:R-:W-:Y:S01]  /*2850*/  SHF.L.U32 R67, R67, 0x10, RZ ;  /* 0x0000001043437819 */ /* 0x000fe200000006ff */
[----:B------:R-:W-:Y:S01]  /*2860*/  IMAD.U32 R30, R65, 0x10000, RZ ;  /* 0x00010000411e7824 */ /* 0x000fe200078e00ff */
[----:B------:R-:W-:Y:S01]  /*2870*/  SHF.L.U32 R58, R57, 0x10, RZ ;  /* 0x00000010393a7819 */ /* 0x000fe200000006ff */
[----:B0-----:R-:W-:Y:S01]  /*2880*/  FMUL.FTZ R5, R5, R56 ;  /* 0x0000003805057220 */ /* 0x001fe20000410000 */
[----:B------:R-:W-:Y:S01]  /*2890*/  SHF.L.U32 R31, R68, 0x10, RZ ;  /* 0x00000010441f7819 */ /* 0x000fe200000006ff */
[C---:B------:R-:W-:Y:S01]  /*28a0*/  FMUL.FTZ R69, R56.reuse, R69 ;  /* 0x0000004538457220 */ /* 0x040fe20000410000 */
[----:B------:R0:W-:Y:S01]  /*28b0*/  STG.E.U16 desc[UR6][R54.64], R74 ;  /* 0x0000004a36007986 */ /* 0x0001e2000c101506 */
[C---:B------:R-:W-:Y:S01]  /*28c0*/  FMUL.FTZ R41, R56.reuse, R41 ;  /* 0x0000002938297220 */ /* 0x040fe20000410000 */
[C---:B------:R-:W-:Y:S01]  /*28d0*/  FMUL.FTZ R71, R56.reuse, R71 ;  /* 0x0000004738477220 */ /* 0x040fe20000410000 */
[C---:B------:R-:W-:Y:S01]  /*28e0*/  FMUL.FTZ R60, R56.reuse, R45 ;  /* 0x0000002d383c7220 */ /* 0x040fe20000410000 */
        /* <DEDUP_REMOVED lines=8> */
[C---:B0-----:R-:W-:Y:S01]  /*2970*/  FMUL.FTZ R74, R56.reuse, R95 ;  /* 0x0000005f384a7220 */ /* 0x041fe20000410000 */
[C---:B------:R-:W-:Y:S01]  /*2980*/  FMUL.FTZ R86, R56.reuse, R107 ;  /* 0x0000006b38567220 */ /* 0x040fe20000410000 */
[C---:B------:R-:W-:Y:S01]  /*2990*/  FMUL.FTZ R94, R56.reuse, R63 ;  /* 0x0000003f385e7220 */ /* 0x040fe20000410000 */
[----:B------:R-:W-:Y:S01]  /*29a0*/  FFMA.FTZ R5, R5, R30, R67 ;  /* 0x0000001e05057223 */ /* 0x000fe20000010043 */
[----:B-1----:R-:W-:Y:S01]  /*29b0*/  FMUL.FTZ R76, R56, R77 ;  /* 0x0000004d384c7220 */ /* 0x002fe20000410000 */
[----:B------:R-:W-:Y:S01]  /*29c0*/  FFMA.FTZ R56, R69, R58, R31 ;  /* 0x0000003a45387223 */ /* 0x000fe2000001001f */
[C-C-:B------:R-:W-:Y:S01]  /*29d0*/  FFMA.FTZ R41, R30.reuse, R41, R67.reuse ;  /* 0x000000291e297223 */ /* 0x140fe20000010043 */
[C-C-:B------:R-:W-:Y:S01]  /*29e0*/  FFMA.FTZ R60, R30.reuse, R60, R67.reuse ;  /* 0x0000003c1e3c7223 */ /* 0x140fe20000010043 */
[C-C-:B------:R-:W-:Y:S01]  /*29f0*/  FFMA.FTZ R68, R30.reuse, R68, R67.reuse ;  /* 0x000000441e447223 */ /* 0x140fe20000010043 */
[C-C-:B------:R-:W-:Y:S01]  /*2a00*/  FFMA.FTZ R74, R30.reuse, R74, R67.reuse ;  /* 0x0000004a1e4a7223 */ /* 0x140fe20000010043 */
[C-C-:B------:R-:W-:Y:S01]  /*2a10*/  FFMA.FTZ R78, R30.reuse, R78, R67.reuse ;  /* 0x0000004e1e4e7223 */ /* 0x140fe20000010043 */
[C-C-:B------:R-:W-:Y:S01]  /*2a20*/  FFMA.FTZ R82, R30.reuse, R82, R67.reuse ;  /* 0x000000521e527223 */ /* 0x140fe20000010043 */
[----:B------:R-:W-:Y:S01]  /*2a30*/  FFMA.FTZ R86, R30, R86, R67 ;  /* 0x000000561e567223 */ /* 0x000fe20000010043 */
[----:B------:R-:W-:Y:S01]  /*2a40*/  F2FP.BF16.F32.PACK_AB R5, R56, R5 ;  /* 0x000000053805723e */ /* 0x000fe200000010ff */
[C-C-:B------:R-:W-:Y:S01]  /*2a50*/  FFMA.FTZ R30, R58.reuse, R71, R31.reuse ;  /* 0x000000473a1e7223 */ /* 0x140fe2000001001f */
[--C-:B------:R-:W-:Y:S01]  /*2a60*/  FFMA.FTZ R45, R58, R62, R31.reuse ;  /* 0x0000003e3a2d7223 */ /* 0x100fe2000001001f */
[----:B------:R-:W-:Y:S01]  /*2a70*/  F2FP.BF16.F32.PACK_AB R39, R70, R39 ;  /* 0x000000274627723e */ /* 0x000fe200000010ff */
[C-C-:B------:R-:W-:Y:S01]  /*2a80*/  FFMA.FTZ R57, R58.reuse, R72, R31.reuse ;  /* 0x000000483a397223 */ /* 0x140fe2000001001f */
[----:B------:R-:W-:Y:S01]  /*2a90*/  PRMT R56, R5, 0x7632, R56 ;  /* 0x0000763205387816 */ /* 0x000fe20000000038 */
[--C-:B------:R-:W-:Y:S01]  /*2aa0*/  FFMA.FTZ R59, R58, R76, R31.reuse ;  /* 0x0000004c3a3b7223 */ /* 0x100fe2000001001f */
[----:B------:R-:W-:Y:S01]  /*2ab0*/  F2FP.BF16.F32.PACK_AB R41, R30, R41 ;  /* 0x000000291e29723e */ /* 0x000fe200000010ff */
[----:B------:R0:W-:Y:S01]  /*2ac0*/  STG.E.U16 desc[UR6][R54.64+0x4], R5 ;  /* 0x0000040536007986 */ /* 0x0001e2000c101506 */
[----:B------:R-:W-:Y:S01]  /*2ad0*/  F2FP.BF16.F32.PACK_AB R36, R47, R36 ;  /* 0x000000242f24723e */ /* 0x000fe200000010ff */
[C-C-:B------:R-:W-:Y:S01]  /*2ae0*/  FFMA.FTZ R61, R58.reuse, R80, R31.reuse ;  /* 0x000000503a3d7223 */ /* 0x140fe2000001001f */
[----:B------:R-:W-:Y:S01]  /*2af0*/  F2FP.BF16.F32.PACK_AB R60, R45, R60 ;  /* 0x0000003c2d3c723e */ /* 0x000fe200000010ff */
[----:B------:R-:W-:Y:S01]  /*2b00*/  STG.E.U16 desc[UR6][R54.64+0x6], R56 ;  /* 0x0000063836007986 */ /* 0x000fe2000c101506 */
[----:B------:R-:W-:Y:S01]  /*2b10*/  PRMT R30, R39, 0x7632, R30 ;  /* 0x00007632271e7816 */ /* 0x000fe2000000001e */
[----:B------:R-:W-:Y:S01]  /*2b20*/  FFMA.FTZ R63, R58, R84, R31 ;  /* 0x000000543a3f7223 */ /* 0x000fe2000001001f */
[----:B------:R-:W-:Y:S01]  /*2b30*/  PRMT R47, R41, 0x7632, R47 ;  /* 0x00007632292f7816 */ /* 0x000fe2000000002f */
[----:B------:R1:W-:Y:S01]  /*2b40*/  STG.E.U16 desc[UR6][R52.64], R39 ;  /* 0x0000002734007986 */ /* 0x0003e2000c101506 */
[----:B------:R-:W-:Y:S01]  /*2b50*/  F2FP.BF16.F32.PACK_AB R35, R66, R35 ;  /* 0x000000234223723e */ /* 0x000fe200000010ff */
[----:B------:R-:W-:Y:S01]  /*2b60*/  FFMA.FTZ R31, R58, R94, R31 ;  /* 0x0000005e3a1f7223 */ /* 0x000fe2000001001f */
[----:B------:R-:W-:Y:S01]  /*2b70*/  F2FP.BF16.F32.PACK_AB R68, R57, R68 ;  /* 0x000000443944723e */ /* 0x000fe200000010ff */
[----:B------:R2:W-:Y:S01]  /*2b80*/  STG.E.U16 desc[UR6][R52.64+0x2], R30 ;  /* 0x0000021e34007986 */ /* 0x0005e2000c101506 */
[----:B0-----:R-:W-:-:S02]  /*2b90*/  PRMT R5, R36, 0x7632, R5 ;  /* 0x0000763224057816 */ /* 0x001fc40000000005 */
[----:B------:R-:W-:Y:S01]  /*2ba0*/  F2FP.BF16.F32.PACK_AB R33, R64, R33 ;  /* 0x000000214021723e */ /* 0x000fe200000010ff */
[----:B------:R-:W-:Y:S01]  /*2bb0*/  STG.E.U16 desc[UR6][R52.64+0x4], R41 ;  /* 0x0000042934007986 */ /* 0x000fe2000c101506 */
[----:B------:R-:W-:Y:S02]  /*2bc0*/  F2FP.BF16.F32.PACK_AB R74, R59, R74 ;  /* 0x0000004a3b4a723e */ /* 0x000fe400000010ff */
[----:B------:R-:W-:Y:S01]  /*2bd0*/  F2FP.BF16.F32.PACK_AB R32, R37, R32 ;  /* 0x000000202520723e */ /* 0x000fe200000010ff */
[----:B------:R-:W-:Y:S01]  /*2be0*/  STG.E.U16 desc[UR6][R52.64+0x6], R47 ;  /* 0x0000062f34007986 */ /* 0x000fe2000c101506 */
[----:B-1----:R-:W-:Y:S02]  /*2bf0*/  PRMT R39, R60, 0x7632, R39 ;  /* 0x000076323c277816 */ /* 0x002fe40000000027 */
[----:B------:R-:W-:Y:S01]  /*2c00*/  F2FP.BF16.F32.PACK_AB R78, R61, R78 ;  /* 0x0000004e3d4e723e */ /* 0x000fe200000010ff */
[----:B------:R0:W-:Y:S01]  /*2c10*/  STG.E.U16 desc[UR6][R50.64], R36 ;  /* 0x0000002432007986 */ /* 0x0001e2000c101506 */
[----:B--2---:R-:W-:-:S02]  /*2c20*/  PRMT R30, R35, 0x7632, R30 ;  /* 0x00007632231e7816 */ /* 0x004fc4000000001e */
[----:B------:R-:W-:Y:S01]  /*2c30*/  F2FP.BF16.F32.PACK_AB R3, R46, R3 ;  /* 0x000000032e03723e */ /* 0x000fe200000010ff */
[----:B------:R1:W-:Y:S01]  /*2c40*/  STG.E.U16 desc[UR6][R50.64+0x2], R5 ;  /* 0x0000020532007986 */ /* 0x0003e2000c101506 */
[----:B------:R-:W-:Y:S02]  /*2c50*/  F2FP.BF16.F32.PACK_AB R82, R63, R82 ;  /* 0x000000523f52723e */ /* 0x000fe400000010ff */
[----:B------:R-:W-:Y:S01]  /*2c60*/  F2FP.BF16.F32.PACK_AB R34, R43, R34 ;  /* 0x000000222b22723e */ /* 0x000fe200000010ff */
[----:B------:R-:W-:Y:S01]  /*2c70*/  STG.E.U16 desc[UR6][R50.64+0x4], R60 ;  /* 0x0000043c32007986 */ /* 0x000fe2000c101506 */
[----:B------:R-:W-:Y:S02]  /*2c80*/  F2FP.BF16.F32.PACK_AB R86, R31, R86 ;  /* 0x000000561f56723e */ /* 0x000fe400000010ff */
[----:B------:R-:W-:Y:S01]  /*2c90*/  IADD3 R17, P1, R17, 0x2, RZ ;  /* 0x0000000211117810 */ /* 0x000fe20007f3e0ff */
[----:B------:R-:W-:Y:S01]  /*2ca0*/  STG.E.U16 desc[UR6][R50.64+0x6], R39 ;  /* 0x0000062732007986 */ /* 0x000fe2000c101506 */
[----:B0-----:R-:W-:-:S02]  /*2cb0*/  PRMT R36, R68, 0x7632, R36 ;  /* 0x0000763244247816 */ /* 0x001fc40000000024 */
[----:B------:R-:W-:Y:S01]  /*2cc0*/  IADD3.X R18, RZ, R18, RZ, P1, !PT ;  /* 0x00000012ff127210 */ /* 0x000fe20000ffe4ff */
[----:B------:R0:W-:Y:S01]  /*2cd0*/  STG.E.U16 desc[UR6][R48.64], R35 ;  /* 0x0000002330007986 */ /* 0x0001e2000c101506 */
[----:B-1----:R-:W-:Y:S02]  /*2ce0*/  PRMT R5, R33, 0x7632, R5 ;  /* 0x0000763221057816 */ /* 0x002fe40000000005 */
[----:B------:R-:W-:Y:S01]  /*2cf0*/  ISETP.GE.U32.AND P1, PT, R17, UR10, PT ;  /* 0x0000000a11007c0c */ /* 0x000fe2000bf26070 */
[----:B------:R1:W-:Y:S01]  /*2d00*/  STG.E.U16 desc[UR6][R48.64+0x2], R30 ;  /* 0x0000021e30007986 */ /* 0x0003e2000c101506 */
[----:B------:R-:W-:Y:S02]  /*2d10*/  LOP3.LUT R16, R16, 0x1, RZ, 0x3c, !PT ;  /* 0x0000000110107812 */ /* 0x000fe400078e3cff */
[----:B------:R-:W-:Y:S01]  /*2d20*/  ISETP.GE.AND.EX P1, PT, R18, UR11, PT, P1 ;  /* 0x0000000b12007c0c */ /* 0x000fe2000bf26310 */
[----:B------:R-:W-:Y:S01]  /*2d30*/  STG.E.U16 desc[UR6][R48.64+0x4], R68 ;  /* 0x0000044430007986 */ /* 0x000fe2000c101506 */
[----:B0-----:R-:W-:-:S03]  /*2d40*/  PRMT R35, R74, 0x7632, R35 ;  /* 0x000076324a237816 */ /* 0x001fc60000000023 */
[----:B------:R-:W-:Y:S01]  /*2d50*/  STG.E.U16 desc[UR6][R48.64+0x6], R36 ;  /* 0x0000062430007986 */ /* 0x000fe2000c101506 */
[----:B-1----:R-:W-:-:S03]  /*2d60*/  PRMT R30, R78, 0x7632, R30 ;  /* 0x000076324e1e7816 */ /* 0x002fc6000000001e */
[----:B------:R-:W-:Y:S04]  /*2d70*/  STG.E.U16 desc[UR6][R28.64], R33 ;  /* 0x000000211c007986 */ /* 0x000fe8000c101506 */
[----:B------:R0:W-:Y:S04]  /*2d80*/  STG.E.U16 desc[UR6][R28.64+0x2], R5 ;  /* 0x000002051c007986 */ /* 0x0001e8000c101506 */
[----:B------:R-:W-:Y:S04]  /*2d90*/  STG.E.U16 desc[UR6][R28.64+0x4], R74 ;  /* 0x0000044a1c007986 */ /* 0x000fe8000c101506 */
[----:B------:R1:W-:Y:S04]  /*2da0*/  STG.E.U16 desc[UR6][R28.64+0x6], R35 ;  /* 0x000006231c007986 */ /* 0x0003e8000c101506 */
[----:B------:R-:W-:Y:S01]  /*2db0*/  STG.E.U16 desc[UR6][R26.64], R32 ;  /* 0x000000201a007986 */ /* 0x000fe2000c101506 */
[----:B0-----:R-:W-:-:S03]  /*2dc0*/  PRMT R5, R3, 0x7632, R5 ;  /* 0x0000763203057816 */ /* 0x001fc60000000005 */
[----:B------:R-:W-:Y:S01]  /*2dd0*/  STG.E.U16 desc[UR6][R26.64+0x4], R78 ;  /* 0x0000044e1a007986 */ /* 0x000fe2000c101506 */
[----:B-1----:R-:W-:-:S03]  /*2de0*/  PRMT R29, R32, 0x7632, R29 ;  /* 0x00007632201d7816 */ /* 0x002fc6000000001d */
[----:B------:R-:W-:Y:S04]  /*2df0*/  STG.E.U16 desc[UR6][R26.64+0x6], R30 ;  /* 0x0000061e1a007986 */ /* 0x000fe8000c101506 */
        /* <DEDUP_REMOVED lines=14> */
.L_x_1445:
        /* <DEDUP_REMOVED lines=10> */
.L_x_3201:


//--------------------- .text._ZN13group_norm_v214gn_cuda_kernelI13__nv_bfloat16Li480ELi3ELi32ELi30ELi1024ELb0ELi16ELi960ELi960ELi4ELb1ELi5ELb0ELb0ENS_16CompileConditionILi900EEEEEvPT_PKS4_S7_S7_flPfS8_Pj --------------------------
	.section	.text._ZN13group_norm_v214gn_cuda_kernelI13__nv_bfloat16Li480ELi3ELi32ELi30ELi1024ELb0ELi16ELi960ELi960ELi4ELb1ELi5ELb0ELb0ENS_16CompileConditionILi900EEEEEvPT_PKS4_S7_S7_flPfS8_Pj,"ax",@progbits
	.align	128
        .global         _ZN13group_norm_v214gn_cuda_kernelI13__nv_bfloat16Li480ELi3ELi32ELi30ELi1024ELb0ELi16ELi960ELi960ELi4ELb1ELi5ELb0ELb0ENS_16CompileConditionILi900EEEEEvPT_PKS4_S7_S7_flPfS8_Pj
        .type           _ZN13group_norm_v214gn_cuda_kernelI13__nv_bfloat16Li480ELi3ELi32ELi30ELi1024ELb0ELi16ELi960ELi960ELi4ELb1ELi5ELb0ELb0ENS_16CompileConditionILi900EEEEEvPT_PKS4_S7_S7_flPfS8_Pj,@function
        .size           _ZN13group_norm_v214gn_cuda_kernelI13__nv_bfloat16Li480ELi3ELi32ELi30ELi1024ELb0ELi16ELi960ELi960ELi4ELb1ELi5ELb0ELb0ENS_16CompileConditionILi900EEEEEvPT_PKS4_S7_S7_flPfS8_Pj,(.L_x_3202 - _ZN13group_norm_v214gn_cuda_kernelI13__nv_bfloat16Li480ELi3ELi32ELi30ELi1024ELb0ELi16ELi960ELi960ELi4ELb1ELi5ELb0ELb0ENS_16CompileConditionILi900EEEEEvPT_PKS4_S7_S7_flPfS8_Pj)
        .other          _ZN13group_norm_v214gn_cuda_kernelI13__nv_bfloat16Li480ELi3ELi32ELi30ELi1024ELb0ELi16ELi960ELi960ELi4ELb1ELi5ELb0ELb0ENS_16CompileConditionILi900EEEEEvPT_PKS4_S7_S7_flPfS8_Pj,@"STO_CUDA_ENTRY STV_DEFAULT"
_ZN13group_norm_v214gn_cuda_kernelI13__nv_bfloat16Li480ELi3ELi32ELi30ELi1024ELb0ELi16ELi960ELi960ELi4ELb1ELi5ELb0ELb0ENS_16CompileConditionILi900EEEEEvPT_PKS4_S7_S7_flPfS8_Pj:
.text._ZN13group_norm_v214gn_cuda_kernelI13__nv_bfloat16Li480ELi3ELi32ELi30ELi1024ELb0ELi16ELi960ELi960ELi4ELb1ELi5ELb0ELb0ENS_16CompileConditionILi900EEEEEvPT_PKS4_S7_S7_flPfS8_Pj:
        /* <DEDUP_REMOVED lines=20> */
[----:B------:R-:W-:-:S04]  /*0140*/  IMAD R0, R0, 0x18, R3 ;  /* 0x0000001800007824 */ /* 0x000fc800078e0203 */
[C---:B------:R-:W-:Y:S01]  /*0150*/  VIADD R4, R2.reuse, 0x2 ;  /* 0x0000000202047836 */ /* 0x040fe20000000000 */
[----:B------:R-:W-:Y:S01]  /*0160*/  LEA R0, R7, R0, 0x3 ;  /* 0x0000000007007211 */ /* 0x000fe200078e18ff */
[----:B------:R-:W-:-:S04]  /*0170*/  IMAD.WIDE.U32 R2, R2, -0x77777777, RZ ;  /* 0x8888888902027825 */ /* 0x000fc800078e00ff */
[----:B------:R-:W-:Y:S01]  /*0180*/  IMAD.WIDE.U32 R4, R4, -0x77777777, RZ ;  /* 0x8888888904047825 */ /* 0x000fe200078e00ff */
[----:B------:R-:W-:Y:S01]  /*0190*/  SHF.R.U32.HI R2, RZ, 0x1, R3 ;  /* 0x00000001ff027819 */ /* 0x000fe20000011603 */
[----:B------:R0:W-:Y:S03]  /*01a0*/  STL [R1+0x80], R0 ;  /* 0x0000800001007387 */ /* 0x0001e60000100800 */
[----:B------:R-:W-:Y:S01]  /*01b0*/  SHF.R.U32.HI R4, RZ, 0x1, R5 ;  /* 0x00000001ff047819 */ /* 0x000fe20000011605 */
[----:B------:R1:W-:Y:S01]  /*01c0*/  STL [R1+0x40], RZ ;  /* 0x000040ff01007387 */ /* 0x0003e20000100800 */
[----:B------:R-:W-:Y:S02]  /*01d0*/  LOP3.LUT R3, R2, 0x7ffffff8, RZ, 0xc0, !PT ;  /* 0x7ffffff802037812 */ /* 0x000fe400078ec0ff */
[----:B------:R-:W-:-:S03]  /*01e0*/  LOP3.LUT R2, R4, 0x7ffffff8, RZ, 0xc0, !PT ;  /* 0x7ffffff804027812 */ /* 0x000fc600078ec0ff */
[----:B------:R1:W-:Y:S01]  /*01f0*/  STL [R1+0x88], R3 ;  /* 0x0000880301007387 */ /* 0x0003e20000100800 */
[----:B0-----:R-:W-:-:S03]  /*0200*/  MOV R0, R6 ;  /* 0x0000000600007202 */ /* 0x001fc60000000f00 */
[----:B------:R1:W-:Y:S04]  /*0210*/  STL [R1+0x84], R2 ;  /* 0x0000840201007387 */ /* 0x0003e80000100800 */
.L_x_1456:
[----:B------:R-:W2:Y:S01]  /*0220*/  LDL R4, [R1+0x40] ;  /* 0x0000400001047983 */ /* 0x000ea20000100800 */
[----:B------:R-:W-:Y:S01]  /*0230*/  HFMA2.MMA R21, -RZ, RZ, 0, 0 ;  /* 0x00000000ff157435 */ /* 0x000fe200000001ff */
[----:B------:R-:W-:Y:S01]  /*0240*/  ULDC.64 UR8, c[0x0][0x218] ;  /* 0x0000860000087ab9 */ /* 0x000fe20000000a00 */
[----:B------:R-:W-:Y:S01]  /*0250*/  ULDC.64 UR10, c[0x0][0x228] ;  /* 0x00008a00000a7ab9 */ /* 0x000fe20000000a00 */
[----:B------:R-:W1:Y:S01]  /*0260*/  S2R R31, SR_TID.X ;  /* 0x00000000001f7919 */ /* 0x000e620000002100 */
[----:B------:R-:W0:Y:S01]  /*0270*/  S2R R5, SR_CTAID.X ;  /* 0x0000000000057919 */ /* 0x000e220000002500 */
[----:B-1----:R-:W-:Y:S01]  /*0280*/  IMAD.WIDE.U32 R2, R31, -0x77777777, RZ ;  /* 0x888888891f027825 */ /* 0x002fe200078e00ff */
[----:B------:R-:W-:Y:S01]  /*0290*/  STL [R1+0x8c], R31 ;  /* 0x00008c1f01007387 */ /* 0x000fe20000100800 */
[----:B0-----:R-:W-:-:S03]  /*02a0*/  SHF.L.U32 R2, R5, 0x4, RZ ;  /* 0x0000000405027819 */ /* 0x001fc600000006ff */
[----:B------:R-:W-:Y:S02]  /*02b0*/  SHF.R.U32.HI R3, RZ, 0x7, R3 ;  /* 0x00000007ff037819 */ /* 0x000fe40000011603 */
[----:B------:R-:W-:-:S03]  /*02c0*/  LOP3.LUT R2, R2, 0x3f0, RZ, 0xc0, !PT ;  /* 0x000003f002027812 */ /* 0x000fc600078ec0ff */
[----:B------:R-:W-:Y:S01]  /*02d0*/  IMAD R20, R3, -0xf0, R31 ;  /* 0xffffff1003147824 */ /* 0x000fe200078e021f */
[----:B------:R-:W-:-:S03]  /*02e0*/  IADD3 R2, R2, R3, RZ ;  /* 0x0000000302027210 */ /* 0x000fc60007ffe0ff */
[----:B------:R-:W-:Y:S02]  /*02f0*/  IMAD.SHL.U32 R20, R20, 0x4, RZ ;  /* 0x0000000414147824 */ /* 0x000fe400078e00ff */
[----:B------:R-:W-:Y:S02]  /*0300*/  IMAD R15, R2, 0x3c0, RZ ;  /* 0x000003c0020f7824 */ /* 0x000fe400078e02ff */
[----:B------:R-:W-:-:S03]  /*0310*/  IMAD.WIDE.U32 R18, R0, 0xf0000, R20 ;  /* 0x000f000000127825 */ /* 0x000fc600078e0014 */
[C---:B------:R-:W-:Y:S02]  /*0320*/  IADD3 R7, R15.reuse, 0xf00, RZ ;  /* 0x00000f000f077810 */ /* 0x040fe40007ffe0ff */
[C---:B------:R-:W-:Y:S01]  /*0330*/  IADD3 R2, P0, R15.reuse, R18, RZ ;  /* 0x000000120f027210 */ /* 0x040fe20007f1e0ff */
[C---:B------:R-:W-:Y:S01]  /*0340*/  VIADD R35, R15.reuse, 0x1680 ;  /* 0x000016800f237836 */ /* 0x040fe20000000000 */
[C---:B------:R-:W-:Y:S02]  /*0350*/  IADD3 R13, R15.reuse, 0x1e00, RZ ;  /* 0x00001e000f0d7810 */ /* 0x040fe40007ffe0ff */
[C---:B------:R-:W-:Y:S02]  /*0360*/  IADD3 R37, R15.reuse, 0x2580, RZ ;  /* 0x000025800f257810 */ /* 0x040fe40007ffe0ff */
[----:B------:R-:W-:Y:S01]  /*0370*/  IADD3 R21, R15, 0x3480, RZ ;  /* 0x000034800f157810 */ /* 0x000fe20007ffe0ff */
[----:B--2---:R-:W-:-:S05]  /*0380*/  IMAD R3, R4, 0xf0000, RZ ;  /* 0x000f000004037824 */ /* 0x004fca00078e02ff */
[----:B------:R-:W-:Y:S01]  /*0390*/  IADD3 R19, R19, R3, RZ ;  /* 0x0000000313137210 */ /* 0x000fe20007ffe0ff */
[----:B------:R-:W-:-:S03]  /*03a0*/  VIADD R3, R15, 0x780 ;  /* 0x000007800f037836 */ /* 0x000fc60000000000 */
[-C--:B------:R-:W-:Y:S02]  /*03b0*/  IADD3.X R6, RZ, R19.reuse, RZ, P0, !PT ;  /* 0x00000013ff067210 */ /* 0x080fe400007fe4ff */
[C---:B------:R-:W-:Y:S02]  /*03c0*/  LEA R4, P0, R2.reuse, UR8, 0x1 ;  /* 0x0000000802047c11 */ /* 0x040fe4000f8008ff */
[-C--:B------:R-:W-:Y:S01]  /*03d0*/  IADD3 R3, P1, R3, R18.reuse, RZ ;  /* 0x0000001203037210 */ /* 0x080fe20007f3e0ff */
[----:B------:R0:W-:Y:S01]  /*03e0*/  STL [R1+0x60], R6 ;  /* 0x0000600601007387 */ /* 0x0001e20000100800 */
[----:B------:R-:W-:Y:S02]  /*03f0*/  LEA.HI.X R5, R2, UR9, R6, 0x1, P0 ;  /* 0x0000000902057c11 */ /* 0x000fe400080f0c06 */
[----:B------:R-:W-:Y:S02]  /*0400*/  IADD3.X R8, RZ, R19, RZ, P1, !PT ;  /* 0x00000013ff087210 */ /* 0x000fe40000ffe4ff */
[----:B------:R-:W-:-:S02]  /*0410*/  IADD3 R34, P1, R7, R18, RZ ;  /* 0x0000001207227210 */ /* 0x000fc40007f3e0ff */
[----:B------:R-:W2:Y:S01]  /*0420*/  LDG.E.64.CONSTANT R4, desc[UR6][R4.64] ;  /* 0x0000000604047981 */ /* 0x000ea2000c1e9b00 */
[----:B0-----:R-:W-:-:S03]  /*0430*/  LEA R6, P0, R3, UR8, 0x1 ;  /* 0x0000000803067c11 */ /* 0x001fc6000f8008ff */
[----:B------:R0:W-:Y:S01]  /*0440*/  STL [R1+0x64], R8 ;  /* 0x0000640801007387 */ /* 0x0001e20000100800 */
[----:B------:R-:W-:Y:S02]  /*0450*/  IADD3.X R10, RZ, R19, RZ, P1, !PT ;  /* 0x00000013ff0a7210 */ /* 0x000fe40000ffe4ff */
[----:B------:R-:W-:Y:S02]  /*0460*/  LEA.HI.X R7, R3, UR9, R8, 0x1, P0 ;  /* 0x0000000903077c11 */ /* 0x000fe400080f0c08 */
[----:B------:R-:W-:Y:S01]  /*0470*/  IADD3 R35, P1, R35, R18, RZ ;  /* 0x0000001223237210 */ /* 0x000fe20007f3e0ff */
[----:B------:R1:W-:Y:S01]  /*0480*/  STL [R1+0x68], R10 ;  /* 0x0000680a01007387 */ /* 0x0003e20000100800 */
[----:B0-----:R-:W-:-:S03]  /*0490*/  LEA R8, P0, R34, UR8, 0x1 ;  /* 0x0000000822087c11 */ /* 0x001fc6000f8008ff */
[----:B------:R-:W3:Y:S01]  /*04a0*/  LDG.E.64.CONSTANT R6, desc[UR6][R6.64] ;  /* 0x0000000606067981 */ /* 0x000ee2000c1e9b00 */
[----:B------:R-:W-:Y:S02]  /*04b0*/  IADD3.X R12, RZ, R19, RZ, P1, !PT ;  /* 0x00000013ff0c7210 */ /* 0x000fe40000ffe4ff */
[----:B------:R-:W-:Y:S02]  /*04c0*/  LEA.HI.X R9, R34, UR9, R10, 0x1, P0 ;  /* 0x0000000922097c11 */ /* 0x000fe400080f0c0a */
[----:B-1----:R-:W-:-:S04]  /*04d0*/  LEA R10, P0, R35, UR8, 0x1 ;  /* 0x00000008230a7c11 */ /* 0x002fc8000f8008ff */
[----:B------:R-:W-:Y:S01]  /*04e0*/  LEA.HI.X R11, R35, UR9, R12, 0x1, P0 ;  /* 0x00000009230b7c11 */ /* 0x000fe200080f0c0c */
[----:B------:R0:W-:Y:S01]  /*04f0*/  STL [R1+0x70], R12 ;  /* 0x0000700c01007387 */ /* 0x0001e20000100800 */
[----:B------:R-:W-:-:S03]  /*0500*/  IADD3 R36, P0, R13, R18, RZ ;  /* 0x000000120d247210 */ /* 0x000fc60007f1e0ff */
[----:B------:R-:W4:Y:S02]  /*0510*/  LDG.E.64.CONSTANT R8, desc[UR6][R8.64] ;  /* 0x0000000608087981 */ /* 0x000f24000c1e9b00 */
[----:B------:R-:W-:Y:S02]  /*0520*/  IMAD.X R14, RZ, RZ, R19, P0 ;  /* 0x000000ffff0e7224 */ /* 0x000fe400000e0613 */
[----:B------:R-:W4:Y:S01]  /*0530*/  LDG.E.64.CONSTANT R10, desc[UR6][R10.64] ;  /* 0x000000060a0a7981 */ /* 0x000f22000c1e9b00 */
[----:B0-----:R-:W-:-:S03]  /*0540*/  LEA R12, P0, R36, UR8, 0x1 ;  /* 0x00000008240c7c11 */ /* 0x001fc6000f8008ff */
[----:B------:R0:W-:Y:S01]  /*0550*/  STL [R1+0x74], R14 ;  /* 0x0000740e01007387 */ /* 0x0001e20000100800 */
[----:B------:R-:W-:Y:S02]  /*0560*/  LEA.HI.X R13, R36, UR9, R14, 0x1, P0 ;  /* 0x00000009240d7c11 */ /* 0x000fe400080f0c0e */
[-C--:B------:R-:W-:Y:S02]  /*0570*/  IADD3 R37, P0, R37, R18.reuse, RZ ;  /* 0x0000001225257210 */ /* 0x080fe40007f1e0ff */
[----:B0-----:R-:W-:Y:S02]  /*0580*/  IADD3 R14, R15, 0x2d00, RZ ;  /* 0x00002d000f0e7810 */ /* 0x001fe40007ffe0ff */
[----:B------:R-:W4:Y:S02]  /*0590*/  LDG.E.64.CONSTANT R12, desc[UR6][R12.64] ;  /* 0x000000060c0c7981 */ /* 0x000f24000c1e9b00 */
[----:B------:R-:W-:Y:S02]  /*05a0*/  IADD3 R22, P1, R14, R18, RZ ;  /* 0x000000120e167210 */ /* 0x000fe40007f3e0ff */
[----:B------:R-:W-:-:S02]  /*05b0*/  IADD3.X R24, RZ, R19, RZ, P0, !PT ;  /* 0x00000013ff187210 */ /* 0x000fc400007fe4ff */
[C---:B------:R-:W-:Y:S01]  /*05c0*/  LEA R14, P0, R37.reuse, UR8, 0x1 ;  /* 0x00000008250e7c11 */ /* 0x040fe2000f8008ff */
[----:B------:R-:W-:Y:S01]  /*05d0*/  IMAD.X R23, RZ, RZ, R19, P1 ;  /* 0x000000ffff177224 */ /* 0x000fe200008e0613 */
[C---:B------:R-:W-:Y:S02]  /*05e0*/  LEA R16, P1, R22.reuse, UR8, 0x1 ;  /* 0x0000000816107c11 */ /* 0x040fe4000f8208ff */
[----:B------:R-:W-:Y:S02]  /*05f0*/  LEA.HI.X R15, R37, UR9, R24, 0x1, P0 ;  /* 0x00000009250f7c11 */ /* 0x000fe400080f0c18 */
[----:B------:R-:W-:-:S04]  /*0600*/  LEA.HI.X R17, R22, UR9, R23, 0x1, P1 ;  /* 0x0000000916117c11 */ /* 0x000fc800088f0c17 */
[----:B------:R-:W4:Y:S04]  /*0610*/  LDG.E.64.CONSTANT R14, desc[UR6][R14.64] ;  /* 0x000000060e0e7981 */ /* 0x000f28000c1e9b00 */
[----:B------:R-:W4:Y:S04]  /*0620*/  LDG.E.64.CONSTANT R16, desc[UR6][R16.64] ;  /* 0x0000000610107981 */ /* 0x000f28000c1e9b00 */
[----:B------:R0:W-:Y:S04]  /*0630*/  STL [R1+0x8], R22 ;  /* 0x0000081601007387 */ /* 0x0001e80000100800 */
[----:B------:R-:W-:Y:S01]  /*0640*/  STL [R1+0x78], R24 ;  /* 0x0000781801007387 */ /* 0x000fe20000100800 */
[----:B0-----:R-:W-:-:S03]  /*0650*/  IADD3 R22, P0, R21, R18, RZ ;  /* 0x0000001215167210 */ /* 0x001fc60007f1e0ff */
[----:B------:R0:W-:Y:S02]  /*0660*/  STL [R1+0x7c], R23 ;  /* 0x00007c1701007387 */ /* 0x0001e40000100800 */
[----:B0-----:R-:W-:Y:S02]  /*0670*/  IADD3.X R23, RZ, R19, RZ, P0, !PT ;  /* 0x00000013ff177210 */ /* 0x001fe400007fe4ff */
[----:B------:R-:W-:-:S04]  /*0680*/  LEA R18, P0, R22, UR8, 0x1 ;  /* 0x0000000816127c11 */ /* 0x000fc8000f8008ff */
[----:B------:R-:W-:Y:S01]  /*0690*/  LEA.HI.X R19, R22, UR9, R23, 0x1, P0 ;  /* 0x0000000916137c11 */ /* 0x000fe200080f0c17 */
[----:B------:R0:W-:Y:S01]  /*06a0*/  STL [R1+0x10], R22 ;  /* 0x0000101601007387 */ /* 0x0001e20000100800 */
[----:B------:R-:W-:-:S04]  /*06b0*/  ULDC.64 UR8, c[0x0][0x220] ;  /* 0x0000880000087ab9 */ /* 0x000fc80000000a00 */
[----:B------:R-:W4:Y:S04]  /*06c0*/  LDG.E.64.CONSTANT R18, desc[UR6][R18.64] ;  /* 0x0000000612127981 */ /* 0x000f28000c1e9b00 */
[----:B------:R1:W-:Y:S01]  /*06d0*/  STL [R1+0x6c], R23 ;  /* 0x00006c1701007387 */ /* 0x0003e20000100800 */
[----:B0-----:R-:W-:Y:S02]  /*06e0*/  SHF.L.U32 R22, R20, 0x1, RZ ;  /* 0x0000000114167819 */ /* 0x001fe400000006ff */
[----:B-1----:R-:W-:Y:S02]  /*06f0*/  SHF.R.U32.HI R23, RZ, 0x1f, R20 ;  /* 0x0000001fff177819 */ /* 0x002fe40000011614 */
[C---:B------:R-:W-:Y:S02]  /*0700*/  IADD3 R20, P0, R22.reuse, UR8, RZ ;  /* 0x0000000816147c10 */ /* 0x040fe4000ff1e0ff */
[----:B------:R-:W-:-:S02]  /*0710*/  IADD3 R22, P1, R22, UR10, RZ ;  /* 0x0000000a16167c10 */ /* 0x000fc4000ff3e0ff */
[C---:B------:R-:W-:Y:S02]  /*0720*/  IADD3.X R21, R23.reuse, UR9, RZ, P0, !PT ;  /* 0x0000000917157c10 */ /* 0x040fe400087fe4ff */
[----:B------:R-:W-:-:S04]  /*0730*/  IADD3.X R23, R23, UR11, RZ, P1, !PT ;  /* 0x0000000b17177c10 */ /* 0x000fc80008ffe4ff */
[----:B------:R-:W5:Y:S04]  /*0740*/  LDG.E.64.CONSTANT R20, desc[UR6][R20.64] ;  /* 0x0000000614147981 */ /* 0x000f68000c1e9b00 */
[----:B------:R-:W5:Y:S01]  /*0750*/  LDG.E.64.CONSTANT R22, desc[UR6][R22.64] ;  /* 0x0000000616167981 */ /* 0x000f62000c1e9b00 */
[C---:B--2---:R-:W-:Y:S01]  /*0760*/  PRMT R26, R4.reuse, 0x7632, R26 ;  /* 0x00007632041a7816 */ /* 0x044fe2000000001a */
[----:B------:R-:W-:-:S03]  /*0770*/  IMAD.U32 R24, R4, 0x10000, RZ ;  /* 0x0001000004187824 */ /* 0x000fc600078e00ff */
[----:B------:R-:W-:Y:S01]  /*0780*/  SHF.L.U32 R26, R26, 0x10, RZ ;  /* 0x000000101a1a7819 */ /* 0x000fe200000006ff */
[----:B------:R-:W-:Y:S01]  /*0790*/  FADD.FTZ R29, RZ, R24 ;  /* 0x00000018ff1d7221 */ /* 0x000fe20000010000 */
[----:B------:R0:W-:Y:S03]  /*07a0*/  STL [R1+0xc], R24 ;  /* 0x00000c1801007387 */ /* 0x0001e60000100800 */
[----:B------:R-:W-:Y:S01]  /*07b0*/  FADD.FTZ R29, R29, R26 ;  /* 0x0000001a1d1d7221 */ /* 0x000fe20000010000 */
[----:B0-----:R-:W-:Y:S01]  /*07c0*/  FFMA.FTZ R24, R24, R24, RZ ;  /* 0x0000001818187223 */ /* 0x001fe200000100ff */
[C---:B---3--:R-:W-:Y:S02]  /*07d0*/  SHF.L.U32 R27, R6.reuse, 0x10, RZ ;  /* 0x00000010061b7819 */ /* 0x048fe400000006ff */
[----:B------:R-:W-:Y:S01]  /*07e0*/  PRMT R25, R6, 0x7632, R25 ;  /* 0x0000763206197816 */ /* 0x000fe20000000019 */
[----:B------:R-:W-:-:S02]  /*07f0*/  FFMA.FTZ R26, R26, R26, R24 ;  /* 0x0000001a1a1a7223 */ /* 0x000fc40000010018 */
[----:B------:R-:W-:Y:S01]  /*0800*/  FADD.FTZ R29, R29, R27 ;  /* 0x0000001b1d1d7221 */ /* 0x000fe20000010000 */
[----:B------:R-:W-:Y:S01]  /*0810*/  SHF.L.U32 R25, R25, 0x10, RZ ;  /* 0x0000001019197819 */ /* 0x000fe200000006ff */
[----:B------:R-:W-:Y:S01]  /*0820*/  FFMA.FTZ R26, R27, R27, R26 ;  /* 0x0000001b1b1a7223 */ /* 0x000fe2000001001a */
[----:B------:R0:W-:Y:S03]  /*0830*/  STL [R1+0x30], R27 ;  /* 0x0000301b01007387 */ /* 0x0001e60000100800 */
[----:B------:R-:W-:Y:S01]  /*0840*/  FADD.FTZ R29, R29, R25 ;  /* 0x000000191d1d7221 */ /* 0x000fe20000010000 */
[C---:B----4-:R-:W-:Y:S01]  /*0850*/  PRMT R24, R8.reuse, 0x7632, R24 ;  /* 0x0000763208187816 */ /* 0x050fe20000000018 */
[----:B------:R-:W-:Y:S01]  /*0860*/  FFMA.FTZ R25, R25, R25, R26 ;  /* 0x0000001919197223 */ /* 0x000fe2000001001a */
[----:B0-----:R-:W-:Y:S02]  /*0870*/  IMAD.U32 R27, R8, 0x10000, RZ ;  /* 0x00010000081b7824 */ /* 0x001fe400078e00ff */
[----:B------:R-:W-:-:S02]  /*0880*/  SHF.L.U32 R24, R24, 0x10, RZ ;  /* 0x0000001018187819 */ /* 0x000fc400000006ff */
[----:B------:R-:W-:Y:S01]  /*0890*/  FADD.FTZ R29, R29, R27 ;  /* 0x0000001b1d1d7221 */ /* 0x000fe20000010000 */
[----:B------:R-:W-:Y:S01]  /*08a0*/  FFMA.FTZ R25, R27, R27, R25 ;  /* 0x0000001b1b197223 */ /* 0x000fe20000010019 */
[----:B------:R0:W-:Y:S01]  /*08b0*/  STL [R1+0x34], R27 ;  /* 0x0000341b01007387 */ /* 0x0001e20000100800 */
[----:B------:R-:W-:Y:S01]  /*08c0*/  PRMT R26, R10, 0x7632, R26 ;  /* 0x000076320a1a7816 */ /* 0x000fe2000000001a */
[----:B------:R-:W-:Y:S01]  /*08d0*/  FADD.FTZ R29, R29, R24 ;  /* 0x000000181d1d7221 */ /* 0x000fe20000010000 */
[----:B------:R-:W-:Y:S02]  /*08e0*/  FFMA.FTZ R24, R24, R24, R25 ;  /* 0x0000001818187223 */ /* 0x000fe40000010019 */
[----:B------:R-:W-:Y:S02]  /*08f0*/  SHF.L.U32 R26, R26, 0x10, RZ ;  /* 0x000000101a1a7819 */ /* 0x000fe400000006ff */
[----:B0-----:R-:W-:Y:S02]  /*0900*/  SHF.L.U32 R27, R10, 0x10, RZ ;  /* 0x000000100a1b7819 */ /* 0x001fe400000006ff */
[----:B------:R-:W-:-:S03]  /*0910*/  PRMT R30, R5, 0x7632, R30 ;  /* 0x00007632051e7816 */ /* 0x000fc6000000001e */
[----:B------:R0:W-:Y:S01]  /*0920*/  STL [R1+0x3c], R27 ;  /* 0x00003c1b01007387 */ /* 0x0001e20000100800 */
[----:B------:R-:W-:Y:S01]  /*0930*/  FADD.FTZ R29, R29, R27 ;  /* 0x0000001b1d1d7221 */ /* 0x000fe20000010000 */
[----:B------:R-:W-:Y:S01]  /*0940*/  FFMA.FTZ R24, R27, R27, R24 ;  /* 0x0000001b1b187223 */ /* 0x000fe20000010018 */
[----:B------:R-:W-:Y:S02]  /*0950*/  SHF.L.U32 R31, R12, 0x10, RZ ;  /* 0x000000100c1f7819 */ /* 0x000fe400000006ff */
[----:B------:R-:W-:Y:S01]  /*0960*/  FADD.FTZ R29, R29, R26 ;  /* 0x0000001a1d1d7221 */ /* 0x000fe20000010000 */
[----:B------:R-:W-:Y:S01]  /*0970*/  FFMA.FTZ R26, R26, R26, R24 ;  /* 0x0000001a1a1a7223 */ /* 0x000fe20000010018 */
[----:B0-----:R-:W-:Y:S01]  /*0980*/  IMAD.U32 R27, R5, 0x10000, RZ ;  /* 0x00010000051b7824 */ /* 0x001fe200078e00ff */
[----:B------:R-:W-:Y:S01]  /*0990*/  SHF.L.U32 R30, R30, 0x10, RZ ;  /* 0x000000101e1e7819 */ /* 0x000fe200000006ff */
[----:B------:R-:W-:Y:S02]  /*09a0*/  IMAD.U32 R32, R7, 0x10000, RZ ;  /* 0x0001000007207824 */ /* 0x000fe400078e00ff */
[----:B------:R-:W-:Y:S01]  /*09b0*/  FADD.FTZ R24, RZ, R27 ;  /* 0x0000001bff187221 */ /* 0x000fe20000010000 */
[----:B------:R0:W-:Y:S01]  /*09c0*/  STL [R1+0x20], R27 ;  /* 0x0000201b01007387 */ /* 0x0001e20000100800 */
[----:B------:R-:W-:Y:S01]  /*09d0*/  FADD.FTZ R29, R29, R31 ;  /* 0x0000001f1d1d7221 */ /* 0x000fe20000010000 */
[----:B------:R-:W-:Y:S01]  /*09e0*/  FFMA.FTZ R26, R31, R31, R26 ;  /* 0x0000001f1f1a7223 */ /* 0x000fe2000001001a */
[----:B------:R-:W-:Y:S01]  /*09f0*/  SHF.L.U32 R33, R14, 0x10, RZ ;  /* 0x000000100e217819 */ /* 0x000fe200000006ff */
[----:B------:R1:W-:Y:S01]  /*0a00*/  STL [R1+0x38], R31 ;  /* 0x0000381f01007387 */ /* 0x0003e20000100800 */
[----:B------:R-:W-:Y:S01]  /*0a10*/  FADD.FTZ R24, R24, R30 ;  /* 0x0000001e18187221 */ /* 0x000fe20000010000 */
[----:B0-----:R-:W-:-:S02]  /*0a20*/  FFMA.FTZ R27, R27, R27, RZ ;  /* 0x0000001b1b1b7223 */ /* 0x001fc400000100ff */
[----:B------:R0:W-:Y:S01]  /*0a30*/  STL [R1+0x5c], R32 ;  /* 0x00005c2001007387 */ /* 0x0001e20000100800 */
[----:B-1----:R-:W-:Y:S01]  /*0a40*/  SHF.L.U32 R31, R16, 0x10, RZ ;  /* 0x00000010101f7819 */ /* 0x002fe200000006ff */
[----:B------:R-:W-:Y:S02]  /*0a50*/  FFMA.FTZ R30, R30, R30, R27 ;  /* 0x0000001e1e1e7223 */ /* 0x000fe4000001001b */
[----:B------:R-:W-:Y:S01]  /*0a60*/  STL [R1+0x28], R33 ;  /* 0x0000282101007387 */ /* 0x000fe20000100800 */
[----:B------:R-:W-:Y:S01]  /*0a70*/  FADD.FTZ R24, R24, R32 ;  /* 0x0000002018187221 */ /* 0x000fe20000010000 */
[----:B------:R-:W-:Y:S02]  /*0a80*/  FFMA.FTZ R30, R32, R32, R30 ;  /* 0x00000020201e7223 */ /* 0x000fe4000001001e */
[----:B------:R1:W-:Y:S01]  /*0a90*/  STL [R1+0x2c], R31 ;  /* 0x00002c1f01007387 */ /* 0x0003e20000100800 */
[----:B------:R-:W-:-:S03]  /*0aa0*/  PRMT R25, R12, 0x7632, R25 ;  /* 0x000076320c197816 */ /* 0x000fc60000000019 */
[----:B0-----:R-:W2:Y:S01]  /*0ab0*/  LDL R32, [R1+0x80] ;  /* 0x0000800001207983 */ /* 0x001ea20000100800 */
[----:B------:R-:W-:Y:S02]  /*0ac0*/  SHF.L.U32 R25, R25, 0x10, RZ ;  /* 0x0000001019197819 */ /* 0x000fe400000006ff */
[----:B------:R-:W-:-:S03]  /*0ad0*/  PRMT R28, R14, 0x7632, R28 ;  /* 0x000076320e1c7816 */ /* 0x000fc6000000001c */
[----:B------:R-:W-:Y:S01]  /*0ae0*/  FADD.FTZ R29, R29, R25 ;  /* 0x000000191d1d7221 */ /* 0x000fe20000010000 */
[--C-:B------:R-:W-:Y:S01]  /*0af0*/  FFMA.FTZ R25, R25, R25, R26.reuse ;  /* 0x0000001919197223 */ /* 0x100fe2000001001a */
[----:B------:R-:W-:Y:S02]  /*0b00*/  IMAD.U32 R28, R28, 0x10000, RZ ;  /* 0x000100001c1c7824 */ /* 0x000fe400078e00ff */
[----:B------:R-:W-:Y:S01]  /*0b10*/  FADD.FTZ R29, R29, R33 ;  /* 0x000000211d1d7221 */ /* 0x000fe20000010000 */
[----:B------:R-:W-:Y:S01]  /*0b20*/  FFMA.FTZ R25, R33, R33, R25 ;  /* 0x0000002121197223 */ /* 0x000fe20000010019 */
[----:B------:R-:W-:Y:S02]  /*0b30*/  PRMT R26, R16, 0x7632, R26 ;  /* 0x00007632101a7816 */ /* 0x000fe4000000001a */
[----:B------:R-:W-:Y:S01]  /*0b40*/  FADD.FTZ R29, R29, R28 ;  /* 0x0000001c1d1d7221 */ /* 0x000fe20000010000 */
[----:B------:R-:W-:Y:S01]  /*0b50*/  FFMA.FTZ R25, R28, R28, R25 ;  /* 0x0000001c1c197223 */ /* 0x000fe20000010019 */
[----:B------:R-:W-:-:S02]  /*0b60*/  SHF.L.U32 R26, R26, 0x10, RZ ;  /* 0x000000101a1a7819 */ /* 0x000fc400000006ff */
[----:B------:R-:W-:Y:S01]  /*0b70*/  FADD.FTZ R29, R29, R31 ;  /* 0x0000001f1d1d7221 */ /* 0x000fe20000010000 */
[----:B------:R-:W-:Y:S01]  /*0b80*/  FFMA.FTZ R25, R31, R31, R25 ;  /* 0x0000001f1f197223 */ /* 0x000fe20000010019 */
[----:B-1----:R-:W-:Y:S02]  /*0b90*/  SHF.L.U32 R31, R18, 0x10, RZ ;  /* 0x00000010121f7819 */ /* 0x002fe400000006ff */
[----:B------:R-:W-:Y:S01]  /*0ba0*/  FADD.FTZ R29, R29, R26 ;  /* 0x0000001a1d1d7221 */ /* 0x000fe20000010000 */
[----:B------:R-:W-:Y:S02]  /*0bb0*/  FFMA.FTZ R25, R26, R26, R25 ;  /* 0x0000001a1a197223 */ /* 0x000fe40000010019 */
[----:B------:R0:W-:Y:S01]  /*0bc0*/  STL [R1+0x24], R31 ;  /* 0x0000241f01007387 */ /* 0x0001e20000100800 */
[----:B------:R-:W-:Y:S01]  /*0bd0*/  FADD.FTZ R29, R29, R31 ;  /* 0x0000001f1d1d7221 */ /* 0x000fe20000010000 */
[----:B------:R-:W-:Y:S02]  /*0be0*/  FFMA.FTZ R25, R31, R31, R25 ;  /* 0x0000001f1f197223 */ /* 0x000fe40000010019 */
[----:B0-----:R-:W3:Y:S01]  /*0bf0*/  LDL.LU R31, [R1+0x8c] ;  /* 0x00008c00011f7983 */ /* 0x001ee20000300800 */
[----:B------:R-:W-:-:S04]  /*0c00*/  PRMT R27, R7, 0x7632, R27 ;  /* 0x00007632071b7816 */ /* 0x000fc8000000001b */
[----:B------:R-:W-:-:S05]  /*0c10*/  SHF.L.U32 R27, R27, 0x10, RZ ;  /* 0x000000101b1b7819 */ /* 0x000fca00000006ff */
[----:B------:R-:W-:Y:S01]  /*0c20*/  FADD.FTZ R28, R24, R27 ;  /* 0x0000001b181c7221 */ /* 0x000fe20000010000 */
[----:B------:R-:W-:Y:S01]  /*0c30*/  PRMT R24, R18, 0x7632, R24 ;  /* 0x0000763212187816 */ /* 0x000fe20000000018 */
[----:B------:R-:W-:Y:S01]  /*0c40*/  FFMA.FTZ R30, R27, R27, R30 ;  /* 0x0000001b1b1e7223 */ /* 0x000fe2000001001e */
[C---:B------:R-:W-:Y:S02]  /*0c50*/  SHF.L.U32 R33, R9.reuse, 0x10, RZ ;  /* 0x0000001009217819 */ /* 0x040fe400000006ff */
[----:B------:R-:W-:Y:S01]  /*0c60*/  PRMT R26, R9, 0x7632, R26 ;  /* 0x00007632091a7816 */ /* 0x000fe2000000001a */
[----:B------:R-:W-:Y:S02]  /*0c70*/  IMAD.U32 R24, R24, 0x10000, RZ ;  /* 0x0001000018187824 */ /* 0x000fe400078e00ff */
[----:B------:R-:W-:Y:S01]  /*0c80*/  FADD.FTZ R28, R28, R33 ;  /* 0x000000211c1c7221 */ /* 0x000fe20000010000 */
[----:B------:R-:W-:Y:S01]  /*0c90*/  SHF.L.U32 R26, R26, 0x10, RZ ;  /* 0x000000101a1a7819 */ /* 0x000fe200000006ff */
[----:B------:R-:W-:Y:S01]  /*0ca0*/  FFMA.FTZ R30, R33, R33, R30 ;  /* 0x00000021211e7223 */ /* 0x000fe2000001001e */
[----:B------:R-:W-:Y:S01]  /*0cb0*/  FFMA.FTZ R25, R24, R24, R25 ;  /* 0x0000001818197223 */ /* 0x000fe20000010019 */
[----:B------:R-:W-:Y:S01]  /*0cc0*/  FADD.FTZ R24, R29, R24 ;  /* 0x000000181d187221 */ /* 0x000fe20000010000 */
[C---:B------:R-:W-:Y:S01]  /*0cd0*/  SHF.L.U32 R29, R11.reuse, 0x10, RZ ;  /* 0x000000100b1d7819 */ /* 0x040fe200000006ff */
[----:B------:R-:W-:Y:S01]  /*0ce0*/  FADD.FTZ R28, R28, R26 ;  /* 0x0000001a1c1c7221 */ /* 0x000fe20000010000 */
[----:B------:R-:W-:Y:S01]  /*0cf0*/  PRMT R27, R11, 0x7632, R27 ;  /* 0x000076320b1b7816 */ /* 0x000fe2000000001b */
[----:B------:R-:W-:-:S02]  /*0d00*/  FFMA.FTZ R30, R26, R26, R30 ;  /* 0x0000001a1a1e7223 */ /* 0x000fc4000001001e */
[----:B------:R-:W-:Y:S01]  /*0d10*/  FADD.FTZ R28, R28, R29 ;  /* 0x0000001d1c1c7221 */ /* 0x000fe20000010000 */
[----:B------:R-:W-:Y:S01]  /*0d20*/  SHF.L.U32 R27, R27, 0x10, RZ ;  /* 0x000000101b1b7819 */ /* 0x000fe200000006ff */
[----:B------:R-:W-:Y:S01]  /*0d30*/  FFMA.FTZ R30, R29, R29, R30 ;  /* 0x0000001d1d1e7223 */ /* 0x000fe2000001001e */
[----:B------:R-:W-:-:S03]  /*0d40*/  IMAD.U32 R26, R13, 0x10000, RZ ;  /* 0x000100000d1a7824 */ /* 0x000fc600078e00ff */
[----:B------:R-:W-:Y:S01]  /*0d50*/  FADD.FTZ R28, R28, R27 ;  /* 0x0000001b1c1c7221 */ /* 0x000fe20000010000 */
[----:B------:R-:W-:Y:S01]  /*0d60*/  FFMA.FTZ R30, R27, R27, R30 ;  /* 0x0000001b1b1e7223 */ /* 0x000fe2000001001e */
[----:B------:R-:W-:Y:S02]  /*0d70*/  STL [R1+0x58], R33 ;  /* 0x0000582101007387 */ /* 0x000fe40000100800 */
[----:B------:R-:W-:Y:S01]  /*0d80*/  FADD.FTZ R28, R28, R26 ;  /* 0x0000001a1c1c7221 */ /* 0x000fe20000010000 */
[----:B------:R-:W-:Y:S01]  /*0d90*/  FFMA.FTZ R30, R26, R26, R30 ;  /* 0x0000001a1a1e7223 */ /* 0x000fe2000001001e */
[----:B------:R-:W-:Y:S04]  /*0da0*/  STL [R1+0x54], R29 ;  /* 0x0000541d01007387 */ /* 0x000fe80000100800 */
[----:B------:R0:W-:Y:S02]  /*0db0*/  STL [R1+0x50], R26 ;  /* 0x0000501a01007387 */ /* 0x0001e40000100800 */
[----:B0-----:R-:W-:-:S05]  /*0dc0*/  SHF.L.U32 R26, R15, 0x10, RZ ;  /* 0x000000100f1a7819 */ /* 0x001fca00000006ff */
[----:B------:R-:W-:Y:S01]  /*0dd0*/  STL [R1+0x4c], R26 ;  /* 0x00004c1a01007387 */ /* 0x000fe20000100800 */
[----:B------:R-:W-:Y:S03]  /*0de0*/  BSSY B0, `(.L_x_1446) ;  /* 0x00000bd000007945 */ /* 0x000fe60003800000 */
[----:B--2---:R0:W-:Y:S02]  /*0df0*/  STS.64 [R32], R24 ;  /* 0x0000001820007388 */ /* 0x0041e40000000a00 */
[----:B0-----:R-:W-:-:S04]  /*0e00*/  PRMT R24, R13, 0x7632, R24 ;  /* 0x000076320d187816 */ /* 0x001fc80000000018 */
[----:B------:R-:W-:Y:S02]  /*0e10*/  SHF.L.U32 R24, R24, 0x10, RZ ;  /* 0x0000001018187819 */ /* 0x000fe400000006ff */
[----:B------:R-:W-:-:S03]  /*0e20*/  PRMT R25, R15, 0x7632, R25 ;  /* 0x000076320f197816 */ /* 0x000fc60000000019 */
[----:B------:R-:W-:Y:S01]  /*0e30*/  FADD.FTZ R28, R28, R24 ;  /* 0x000000181c1c7221 */ /* 0x000fe20000010000 */
[----:B------:R-:W-:Y:S01]  /*0e40*/  FFMA.FTZ R30, R24, R24, R30 ;  /* 0x00000018181e7223 */ /* 0x000fe2000001001e */
[----:B------:R-:W-:Y:S02]  /*0e50*/  SHF.L.U32 R25, R25, 0x10, RZ ;  /* 0x0000001019197819 */ /* 0x000fe400000006ff */
[----:B------:R-:W-:Y:S01]  /*0e60*/  FADD.FTZ R28, R28, R26 ;  /* 0x0000001a1c1c7221 */ /* 0x000fe20000010000 */
[----:B------:R-:W-:Y:S01]  /*0e70*/  FFMA.FTZ R30, R26, R26, R30 ;  /* 0x0000001a1a1e7223 */ /* 0x000fe2000001001e */
[C---:B------:R-:W-:Y:S01]  /*0e80*/  IMAD.U32 R26, R17.reuse, 0x10000, RZ ;  /* 0x00010000111a7824 */ /* 0x040fe200078e00ff */
[----:B------:R-:W-:Y:S01]  /*0e90*/  PRMT R24, R17, 0x7632, R24 ;  /* 0x0000763211187816 */ /* 0x000fe20000000018 */
[----:B------:R-:W-:Y:S01]  /*0ea0*/  FADD.FTZ R28, R28, R25 ;  /* 0x000000191c1c7221 */ /* 0x000fe20000010000 */
[----:B------:R-:W-:Y:S02]  /*0eb0*/  FFMA.FTZ R30, R25, R25, R30 ;  /* 0x00000019191e7223 */ /* 0x000fe4000001001e */
[----:B------:R0:W-:Y:S01]  /*0ec0*/  STL [R1+0x48], R26 ;  /* 0x0000481a01007387 */ /* 0x0001e20000100800 */
[----:B------:R-:W-:Y:S01]  /*0ed0*/  FADD.FTZ R28, R28, R26 ;  /* 0x0000001a1c1c7221 */ /* 0x000fe20000010000 */
[----:B------:R-:W-:Y:S01]  /*0ee0*/  FFMA.FTZ R30, R26, R26, R30 ;  /* 0x0000001a1a1e7223 */ /* 0x000fe2000001001e */
[----:B------:R-:W-:-:S02]  /*0ef0*/  SHF.L.U32 R24, R24, 0x10, RZ ;  /* 0x0000001018187819 */ /* 0x000fc400000006ff */
[----:B0-----:R-:W-:-:S03]  /*0f00*/  SHF.L.U32 R26, R19, 0x10, RZ ;  /* 0x00000010131a7819 */ /* 0x001fc600000006ff */
[----:B------:R-:W-:Y:S01]  /*0f10*/  FADD.FTZ R28, R28, R24 ;  /* 0x000000181c1c7221 */ /* 0x000fe20000010000 */
[----:B------:R-:W-:Y:S01]  /*0f20*/  FFMA.FTZ R25, R24, R24, R30 ;  /* 0x0000001818197223 */ /* 0x000fe2000001001e */
[----:B------:R-:W-:Y:S01]  /*0f30*/  PRMT R24, R19, 0x7632, R24 ;  /* 0x0000763213187816 */ /* 0x000fe20000000018 */
[----:B------:R-:W-:Y:S01]  /*0f40*/  STL [R1+0x44], R26 ;  /* 0x0000441a01007387 */ /* 0x000fe20000100800 */
[----:B---3--:R-:W-:Y:S01]  /*0f50*/  ISETP.GT.U32.AND P0, PT, R31, 0x3f, PT ;  /* 0x0000003f1f00780c */ /* 0x008fe20003f04070 */
[----:B------:R-:W-:Y:S01]  /*0f60*/  FFMA.FTZ R25, R26, R26, R25 ;  /* 0x0000001a1a197223 */ /* 0x000fe20000010019 */
[----:B------:R-:W-:Y:S01]  /*0f70*/  SHF.L.U32 R24, R24, 0x10, RZ ;  /* 0x0000001018187819 */ /* 0x000fe200000006ff */
[----:B------:R-:W-:-:S04]  /*0f80*/  FADD.FTZ R28, R28, R26 ;  /* 0x0000001a1c1c7221 */ /* 0x000fc80000010000 */
[----:B------:R-:W-:Y:S01]  /*0f90*/  FFMA.FTZ R25, R24, R24, R25 ;  /* 0x0000001818197223 */ /* 0x000fe20000010019 */
[----:B------:R-:W-:-:S05]  /*0fa0*/  FADD.FTZ R24, R28, R24 ;  /* 0x000000181c187221 */ /* 0x000fca0000010000 */
[----:B------:R0:W-:Y:S02]  /*0fb0*/  STS.64 [R32+0x1680], R24 ;  /* 0x0016801820007388 */ /* 0x0001e40000000a00 */
[----:B0-----:R-:W-:Y:S01]  /*0fc0*/  CS2R R24, SRZ ;  /* 0x0000000000187805 */ /* 0x001fe2000001ff00 */
[----:B------:R-:W-:Y:S06]  /*0fd0*/  BAR.SYNC.DEFER_BLOCKING 0x0 ;  /* 0x0000000000007b1d */ /* 0x000fec0000010000 */
[----:B------:R-:W-:Y:S05]  /*0fe0*/  @P0 BRA `(.L_x_1447) ;  /* 0x0000000800700947 */ /* 0x000fea0003800000 */
[----:B------:R-:W-:Y:S01]  /*0ff0*/  SHF.R.U32.HI R28, RZ, 0x1, R31 ;  /* 0x00000001ff1c7819 */ /* 0x000fe2000001161f */
[----:B------:R-:W0:Y:S01]  /*1000*/  S2R R27, SR_CgaCtaId ;  /* 0x00000000001b7919 */ /* 0x000e220000008800 */
[----:B------:R-:W-:Y:S02]  /*1010*/  MOV R29, 0x400 ;  /* 0x00000400001d7802 */ /* 0x000fe40000000f00 */
[----:B------:R-:W-:Y:S01]  /*1020*/  SHF.L.U32 R33, R31, 0x3, RZ ;  /* 0x000000031f217819 */ /* 0x000fe200000006ff */
[----:B------:R-:W-:-:S03]  /*1030*/  IMAD R28, R28, 0x1e, RZ ;  /* 0x0000001e1c1c7824 */ /* 0x000fc600078e02ff */
[----:B------:R-:W-:Y:S01]  /*1040*/  LOP3.LUT R33, R33, 0x8, RZ, 0xc0, !PT ;  /* 0x0000000821217812 */ /* 0x000fe200078ec0ff */
[C---:B------:R-:W-:Y:S01]  /*1050*/  VIADD R25, R28.reuse, 0x2 ;  /* 0x000000021c197836 */ /* 0x040fe20000000000 */
[----:B------:R-:W-:Y:S02]  /*1060*/  SHF.R.U32.HI R26, RZ, 0x2, R28 ;  /* 0x00000002ff1a7819 */ /* 0x000fe4000001161c */
[----:B------:R-:W-:Y:S02]  /*1070*/  IADD3 R31, R28, 0x16, RZ ;  /* 0x000000161c1f7810 */ /* 0x000fe40007ffe0ff */
[--C-:B------:R-:W-:Y:S02]  /*1080*/  SHF.R.U32.HI R24, RZ, 0x1, R25.reuse ;  /* 0x00000001ff187819 */ /* 0x100fe40000011619 */
[----:B------:R-:W-:Y:S02]  /*1090*/  SHF.R.U32.HI R25, RZ, 0x2, R25 ;  /* 0x00000002ff197819 */ /* 0x000fe40000011619 */
[----:B------:R-:W-:-:S02]  /*10a0*/  LOP3.LUT R24, R24, 0x1, RZ, 0xc0, !PT ;  /* 0x0000000118187812 */ /* 0x000fc400078ec0ff */
[----:B------:R-:W-:-:S03]  /*10b0*/  IADD3 R30, R28, 0x18, RZ ;  /* 0x000000181c1e7810 */ /* 0x000fc60007ffe0ff */
[----:B------:R-:W-:Y:S01]  /*10c0*/  IMAD R24, R24, 0xf0, R25 ;  /* 0x000000f018187824 */ /* 0x000fe200078e0219 */
[----:B------:R-:W-:-:S04]  /*10d0*/  SHF.R.U32.HI R25, RZ, 0x1, R28 ;  /* 0x00000001ff197819 */ /* 0x000fc8000001161c */
[----:B------:R-:W-:Y:S02]  /*10e0*/  LOP3.LUT R25, R25, 0x1, RZ, 0xc0, !PT ;  /* 0x0000000119197812 */ /* 0x000fe400078ec0ff */
[----:B0-----:R-:W-:-:S03]  /*10f0*/  LEA R29, R27, R29, 0x18 ;  /* 0x0000001d1b1d7211 */ /* 0x001fc600078ec0ff */
[----:B------:R-:W-:-:S04]  /*1100*/  IMAD R25, R25, 0xf0, R26 ;  /* 0x000000f019197824 */ /* 0x000fc800078e021a */
        /* <DEDUP_REMOVED lines=98> */
[----:B------:R-:W-:-:S03]  /*1730*/  LOP3.LUT R25, R25, 0x1, RZ, 0xc0, !PT ;  /* 0x0000000119197812 */ /* 0x000fc600078ec0ff */
[----:B------:R-:W-:Y:S02]  /*1740*/  IMAD.IADD R24, R33, 0x1, R24 ;  /* 0x0000000121187824 */ /* 0x000fe400078e0218 */
[----:B------:R-:W-:Y:S01]  /*1750*/  IMAD R31, R25, 0xf0, R31 ;  /* 0x000000f0191f7824 */ /* 0x000fe200078e021f */
[--C-:B------:R-:W-:Y:S02]  /*1760*/  SHF.R.U32.HI R25, RZ, 0x1, R30.reuse ;  /* 0x00000001ff197819 */ /* 0x100fe4000001161e */
[----:B------:R-:W-:Y:S01]  /*1770*/  SHF.R.U32.HI R30, RZ, 0x2, R30 ;  /* 0x00000002ff1e7819 */ /* 0x000fe2000001161e */
[----:B------:R-:W-:Y:S01]  /*1780*/  IMAD R31, R31, 0x18, R29 ;  /* 0x000000181f1f7824 */ /* 0x000fe200078e021d */
[----:B------:R-:W-:-:S04]  /*1790*/  LOP3.LUT R25, R25, 0x1, RZ, 0xc0, !PT ;  /* 0x0000000119197812 */ /* 0x000fc800078ec0ff */
[----:B------:R-:W-:Y:S01]  /*17a0*/  IADD3 R31, R33, R31, RZ ;  /* 0x0000001f211f7210 */ /* 0x000fe20007ffe0ff */
[----:B------:R-:W-:Y:S01]  /*17b0*/  IMAD R30, R25, 0xf0, R30 ;  /* 0x000000f0191e7824 */ /* 0x000fe200078e021e */
[C---:B------:R-:W-:Y:S02]  /*17c0*/  IADD3 R25, R28.reuse, 0x1a, RZ ;  /* 0x0000001a1c197810 */ /* 0x040fe40007ffe0ff */
[----:B------:R-:W-:Y:S01]  /*17d0*/  IADD3 R28, R28, 0x1c, RZ ;  /* 0x0000001c1c1c7810 */ /* 0x000fe20007ffe0ff */
[----:B------:R-:W-:Y:S01]  /*17e0*/  IMAD R30, R30, 0x18, R29 ;  /* 0x000000181e1e7824 */ /* 0x000fe200078e021d */
[--C-:B------:R-:W-:Y:S02]  /*17f0*/  SHF.R.U32.HI R32, RZ, 0x1, R25.reuse ;  /* 0x00000001ff207819 */ /* 0x100fe40000011619 */
[----:B------:R-:W-:Y:S02]  /*1800*/  SHF.R.U32.HI R25, RZ, 0x2, R25 ;  /* 0x00000002ff197819 */ /* 0x000fe40000011619 */
[----:B------:R-:W-:-:S02]  /*1810*/  LOP3.LUT R32, R32, 0x1, RZ, 0xc0, !PT ;  /* 0x0000000120207812 */ /* 0x000fc400078ec0ff */
[----:B------:R-:W-:-:S03]  /*1820*/  IADD3 R30, R33, R30, RZ ;  /* 0x0000001e211e7210 */ /* 0x000fc60007ffe0ff */
[----:B------:R-:W-:Y:S01]  /*1830*/  IMAD R25, R32, 0xf0, R25 ;  /* 0x000000f020197824 */ /* 0x000fe200078e0219 */
[--C-:B------:R-:W-:Y:S02]  /*1840*/  SHF.R.U32.HI R32, RZ, 0x1, R28.reuse ;  /* 0x00000001ff207819 */ /* 0x100fe4000001161c */
[----:B------:R-:W-:Y:S01]  /*1850*/  SHF.R.U32.HI R28, RZ, 0x2, R28 ;  /* 0x00000002ff1c7819 */ /* 0x000fe2000001161c */
[----:B------:R-:W-:Y:S01]  /*1860*/  IMAD R25, R25, 0x18, R29 ;  /* 0x0000001819197824 */ /* 0x000fe200078e021d */
[----:B------:R-:W-:-:S05]  /*1870*/  LOP3.LUT R32, R32, 0x1, RZ, 0xc0, !PT ;  /* 0x0000000120207812 */ /* 0x000fca00078ec0ff */
[----:B------:R-:W-:-:S04]  /*1880*/  IMAD R28, R32, 0xf0, R28 ;  /* 0x000000f0201c7824 */ /* 0x000fc800078e021c */
[----:B------:R-:W-:Y:S01]  /*1890*/  IMAD R28, R28, 0x18, R29 ;  /* 0x000000181c1c7824 */ /* 0x000fe200078e021d */
[C---:B------:R-:W-:Y:S02]  /*18a0*/  IADD3 R29, R33.reuse, R25, RZ ;  /* 0x00000019211d7210 */ /* 0x040fe40007ffe0ff */
[----:B------:R-:W0:Y:S02]  /*18b0*/  LDS.64 R24, [R24] ;  /* 0x0000000018187984 */ /* 0x000e240000000a00 */
[----:B------:R-:W-:Y:S01]  /*18c0*/  IADD3 R28, R33, R28, RZ ;  /* 0x0000001c211c7210 */ /* 0x000fe20007ffe0ff */
[----:B0-----:R-:W-:Y:S01]  /*18d0*/  FADD.FTZ R24, R26, R24 ;  /* 0x000000181a187221 */ /* 0x001fe20000010000 */
[----:B------:R-:W-:Y:S02]  /*18e0*/  FADD.FTZ R32, R27, R25 ;  /* 0x000000191b207221 */ /* 0x000fe40000010000 */
[----:B------:R-:W0:Y:S02]  /*18f0*/  LDS.64 R26, [R31] ;  /* 0x000000001f1a7984 */ /* 0x000e240000000a00 */
[----:B0-----:R-:W-:Y:S01]  /*1900*/  FADD.FTZ R26, R24, R26 ;  /* 0x0000001a181a7221 */ /* 0x001fe20000010000 */
[----:B------:R-:W-:Y:S01]  /*1910*/  FADD.FTZ R32, R32, R27 ;  /* 0x0000001b20207221 */ /* 0x000fe20000010000 */
[----:B------:R-:W0:Y:S02]  /*1920*/  LDS.64 R24, [R30] ;  /* 0x000000001e187984 */ /* 0x000e240000000a00 */
[----:B0-----:R-:W-:Y:S01]  /*1930*/  FADD.FTZ R24, R26, R24 ;  /* 0x000000181a187221 */ /* 0x001fe20000010000 */
[----:B------:R-:W-:Y:S01]  /*1940*/  FADD.FTZ R25, R32, R25 ;  /* 0x0000001920197221 */ /* 0x000fe20000010000 */
[----:B------:R-:W0:Y:S04]  /*1950*/  LDS.64 R26, [R29] ;  /* 0x000000001d1a7984 */ /* 0x000e280000000a00 */
[----:B------:R-:W1:Y:S01]  /*1960*/  LDS.64 R28, [R28] ;  /* 0x000000001c1c7984 */ /* 0x000e620000000a00 */
[----:B0-----:R-:W-:Y:S01]  /*1970*/  FADD.FTZ R24, R24, R26 ;  /* 0x0000001a18187221 */ /* 0x001fe20000010000 */
[----:B------:R-:W-:-:S03]  /*1980*/  FADD.FTZ R25, R25, R27 ;  /* 0x0000001b19197221 */ /* 0x000fc60000010000 */
[----:B-1----:R-:W-:Y:S01]  /*1990*/  FADD.FTZ R24, R24, R28 ;  /* 0x0000001c18187221 */ /* 0x002fe20000010000 */
[----:B------:R-:W-:-:S07]  /*19a0*/  FADD.FTZ R25, R25, R29 ;  /* 0x0000001d19197221 */ /* 0x000fce0000010000 */
.L_x_1447:
[----:B------:R-:W-:Y:S05]  /*19b0*/  BSYNC B0 ;  /* 0x0000000000007941 */ /* 0x000fea0003800000 */
.L_x_1446:
[----:B------:R-:W0:Y:S01]  /*19c0*/  S2R R28, SR_TID.X ;  /* 0x00000000001c7919 */ /* 0x000e220000002100 */
[----:B------:R-:W-:Y:S01]  /*19d0*/  BSSY B0, `(.L_x_1448) ;  /* 0x0000015000007945 */ /* 0x000fe20003800000 */
[----:B------:R-:W1:Y:S04]  /*19e0*/  SHFL.BFLY PT, R27, R24, 0x1, 0x1f ;  /* 0x0c201f00181b7f89 */ /* 0x000e6800000e0000 */
[----:B------:R-:W2:Y:S01]  /*19f0*/  SHFL.BFLY PT, R26, R25, 0x1, 0x1f ;  /* 0x0c201f00191a7f89 */ /* 0x000ea200000e0000 */
[----:B------:R-:W3:Y:S01]  /*1a00*/  S2R R30, SR_CTAID.Y ;  /* 0x00000000001e7919 */ /* 0x000ee20000002600 */
[----:B------:R-:W4:Y:S01]  /*1a10*/  S2R R31, SR_CTAID.X ;  /* 0x00000000001f7919 */ /* 0x000f220000002500 */
[----:B-1----:R-:W-:Y:S01]  /*1a20*/  FADD.FTZ R24, R27, R24 ;  /* 0x000000181b187221 */ /* 0x002fe20000010000 */
[----:B0-----:R-:W-:Y:S01]  /*1a30*/  LOP3.LUT P1, RZ, R28, 0xffffffc1, RZ, 0xc0, !PT ;  /* 0xffffffc11cff7812 */ /* 0x001fe2000782c0ff */
[----:B--2---:R-:W-:Y:S01]  /*1a40*/  FADD.FTZ R25, R26, R25 ;  /* 0x000000191a197221 */ /* 0x004fe20000010000 */
[----:B------:R-:W-:-:S02]  /*1a50*/  ISETP.NE.AND P2, PT, R28, RZ, PT ;  /* 0x000000ff1c00720c */ /* 0x000fc40003f45270 */
[----:B------:R-:W-:-:S09]  /*1a60*/  ISETP.GT.U32.AND P0, PT, R28, 0xff, PT ;  /* 0x000000ff1c00780c */ /* 0x000fd20003f04070 */
[----:B---34-:R-:W-:Y:S05]  /*1a70*/  @P1 BRA `(.L_x_1449) ;  /* 0x0000000000281947 */ /* 0x018fea0003800000 */
[----:B------:R-:W0:Y:S01]  /*1a80*/  LDC R26, c[0x0][0x10] ;  /* 0x00000400ff1a7b82 */ /* 0x000e220000000800 */
[----:B------:R-:W-:-:S05]  /*1a90*/  SHF.R.U32.HI R27, RZ, 0x1, R28 ;  /* 0x00000001ff1b7819 */ /* 0x000fca000001161c */
[----:B------:R-:W-:Y:S02]  /*1aa0*/  IMAD.SHL.U32 R27, R27, 0x40, RZ ;  /* 0x000000401b1b7824 */ /* 0x000fe400078e00ff */
[----:B------:R-:W1:Y:S03]  /*1ab0*/  LDC.64 R28, c[0x0][0x248] ;  /* 0x00009200ff1c7b82 */ /* 0x000e660000000a00 */
[----:B------:R-:W-:Y:S01]  /*1ac0*/  LOP3.LUT R27, R27, 0xffffffc0, R31, 0xe2, !PT ;  /* 0xffffffc01b1b7812 */ /* 0x000fe200078ee21f */
[----:B0-----:R-:W-:-:S05]  /*1ad0*/  IMAD R26, R26, UR4, R30 ;  /* 0x000000041a1a7c24 */ /* 0x001fca000f8e021e */
[----:B------:R-:W-:-:S04]  /*1ae0*/  LEA R26, R26, R27, 0xb ;  /* 0x0000001b1a1a7211 */ /* 0x000fc800078e58ff */
[----:B------:R-:W-:-:S05]  /*1af0*/  SHF.L.U32 R26, R26, 0x1, RZ ;  /* 0x000000011a1a7819 */ /* 0x000fca00000006ff */
[----:B-1----:R-:W-:-:S05]  /*1b00*/  IMAD.WIDE.U32 R26, R26, 0x4, R28 ;  /* 0x000000041a1a7825 */ /* 0x002fca00078e001c */
[----:B------:R0:W-:Y:S02]  /*1b10*/  STG.E.64 desc[UR6][R26.64], R24 ;  /* 0x000000181a007986 */ /* 0x0001e4000c101b06 */
.L_x_1449:
[----:B------:R-:W-:Y:S05]  /*1b20*/  BSYNC B0 ;  /* 0x0000000000007941 */ /* 0x000fea0003800000 */
.L_x_1448:
[----:B------:R-:W-:Y:S06]  /*1b30*/  BAR.SYNC.DEFER_BLOCKING 0x0 ;  /* 0x0000000000007b1d */ /* 0x000fec0000010000 */
        /* <DEDUP_REMOVED lines=10> */
.L_x_1451:
[----:B------:R-:W2:Y:S04]  /*1be0*/  LD.E.STRONG.GPU R27, desc[UR6][R24.64] ;  /* 0x00000006181b7980 */ /* 0x000ea8000c10f900 */
[----:B--2---:R-:W-:Y:S01]  /*1bf0*/  CCTL.IVALL ;  /* 0x00000000ff00798f */ /* 0x004fe20002000000 */
[----:B------:R-:W-:Y:S05]  /*1c00*/  YIELD ;  /* 0x0000000000007946 */ /* 0x000fea0003800000 */
[----:B-----5:R-:W-:-:S04]  /*1c10*/  LOP3.LUT R27, R27, R26, RZ, 0x3c, !PT ;  /* 0x0000001a1b1b7212 */ /* 0x020fc800078e3cff */
[----:B------:R-:W-:-:S13]  /*1c20*/  ISETP.GT.AND P1, PT, R27, -0x1, PT ;  /* 0xffffffff1b00780c */ /* 0x000fda0003f24270 */
[----:B------:R-:W-:Y:S05]  /*1c30*/  @P1 BRA `(.L_x_1451) ;  /* 0xfffffffc00e81947 */ /* 0x000fea000383ffff */
.L_x_1450:
        /* <DEDUP_REMOVED lines=8> */
[----:B------:R2:W-:Y:S04]  /*1cc0*/  STL.64 [R1+0x98], R2 ;  /* 0x0000980201007387 */ /* 0x0005e80000100a00 */
[----:B------:R3:W-:Y:S02]  /*1cd0*/  STL [R1+0x8c], R0 ;  /* 0x00008c0001007387 */ /* 0x0007e40000100800 */
[----:B--2---:R-:W2:Y:S01]  /*1ce0*/  LDC.64 R2, c[0x0][0x248] ;  /* 0x00009200ff027b82 */ /* 0x004ea20000000a00 */
[----:B0-----:R-:W-:-:S02]  /*1cf0*/  SHF.L.U32 R25, R27, 0x3, RZ ;  /* 0x000000031b197819 */ /* 0x001fc400000006ff */
[----:B------:R-:W-:Y:S02]  /*1d00*/  LOP3.LUT R26, R27, 0x7, RZ, 0xc0, !PT ;  /* 0x000000071b1a7812 */ /* 0x000fe400078ec0ff */
[----:B------:R-:W-:Y:S01]  /*1d10*/  LOP3.LUT R25, R25, 0x7fffffc0, RZ, 0xc0, !PT ;  /* 0x7fffffc019197812 */ /* 0x000fe200078ec0ff */
[----:B-1----:R-:W-:-:S04]  /*1d20*/  IMAD R24, R24, UR4, R28 ;  /* 0x0000000418187c24 */ /* 0x002fc8000f8e021c */
[----:B------:R-:W-:-:S05]  /*1d30*/  IMAD R24, R24, 0x800, R25 ;  /* 0x0000080018187824 */ /* 0x000fca00078e0219 */
[----:B------:R-:W-:-:S04]  /*1d40*/  IADD3 R24, R24, R26, RZ ;  /* 0x0000001a18187210 */ /* 0x000fc80007ffe0ff */
[----:B------:R-:W-:-:S04]  /*1d50*/  SHF.L.U32 R32, R24, 0x1, RZ ;  /* 0x0000000118207819 */ /* 0x000fc800000006ff */
[C---:B------:R-:W-:Y:S01]  /*1d60*/  IADD3 R28, R32.reuse, 0x10, RZ ;  /* 0x00000010201c7810 */ /* 0x040fe20007ffe0ff */
[C---:B--2---:R-:W-:Y:S01]  /*1d70*/  IMAD.WIDE.U32 R26, R32.reuse, 0x4, R2 ;  /* 0x00000004201a7825 */ /* 0x044fe200078e0002 */
[----:B------:R-:W-:-:S03]  /*1d80*/  IADD3 R30, R32, 0x20, RZ ;  /* 0x00000020201e7810 */ /* 0x000fc60007ffe0ff */
[--C-:B------:R-:W-:Y:S02]  /*1d90*/  IMAD.WIDE.U32 R28, R28, 0x4, R2.reuse ;  /* 0x000000041c1c7825 */ /* 0x100fe400078e0002 */
[----:B------:R-:W2:Y:S02]  /*1da0*/  LDG.E.64 R26, desc[UR6][R26.64] ;  /* 0x000000061a1a7981 */ /* 0x000ea4000c1e1b00 */
[--C-:B------:R-:W-:Y:S02]  /*1db0*/  IMAD.WIDE.U32 R30, R30, 0x4, R2.reuse ;  /* 0x000000041e1e7825 */ /* 0x100fe400078e0002 */
[----:B------:R-:W4:Y:S02]  /*1dc0*/  LDG.E.64 R28, desc[UR6][R28.64] ;  /* 0x000000061c1c7981 */ /* 0x000f24000c1e1b00 */
[----:B------:R-:W-:Y:S02]  /*1dd0*/  VIADD R24, R32, 0x30 ;  /* 0x0000003020187836 */ /* 0x000fe40000000000 */
[----:B------:R-:W3:Y:S02]  /*1de0*/  LDG.E.64 R30, desc[UR6][R30.64] ;  /* 0x000000061e1e7981 */ /* 0x000ee4000c1e1b00 */
[----:B------:R-:W-:-:S06]  /*1df0*/  IMAD.WIDE.U32 R24, R24, 0x4, R2 ;  /* 0x0000000418187825 */ /* 0x000fcc00078e0002 */
[----:B------:R-:W3:Y:S01]  /*1e00*/  LDG.E.64 R24, desc[UR6][R24.64] ;  /* 0x0000000618187981 */ /* 0x000ee2000c1e1b00 */
[----:B--2---:R-:W-:Y:S01]  /*1e10*/  FADD.FTZ R26, RZ, R26 ;  /* 0x0000001aff1a7221 */ /* 0x004fe20000010000 */
[----:B------:R-:W-:-:S03]  /*1e20*/  FADD.FTZ R27, RZ, R27 ;  /* 0x0000001bff1b7221 */ /* 0x000fc60000010000 */
[----:B----4-:R-:W-:Y:S01]  /*1e30*/  FADD.FTZ R26, R28, R26 ;  /* 0x0000001a1c1a7221 */ /* 0x010fe20000010000 */
[----:B------:R-:W-:Y:S01]  /*1e40*/  FADD.FTZ R27, R29, R27 ;  /* 0x0000001b1d1b7221 */ /* 0x000fe20000010000 */
[----:B------:R-:W-:Y:S02]  /*1e50*/  IADD3 R28, R32, 0x50, RZ ;  /* 0x00000050201c7810 */ /* 0x000fe40007ffe0ff */
[----:B---3--:R-:W-:Y:S01]  /*1e60*/  FADD.FTZ R26, R30, R26 ;  /* 0x0000001a1e1a7221 */ /* 0x008fe20000010000 */
[----:B------:R-:W-:Y:S01]  /*1e70*/  FADD.FTZ R0, R31, R27 ;  /* 0x0000001b1f007221 */ /* 0x000fe20000010000 */
[----:B------:R-:W-:Y:S01]  /*1e80*/  IADD3 R30, R32, 0x60, RZ ;  /* 0x00000060201e7810 */ /* 0x000fe20007ffe0ff */
[----:B------:R-:W-:-:S04]  /*1e90*/  IMAD.WIDE.U32 R28, R28, 0x4, R2 ;  /* 0x000000041c1c7825 */ /* 0x000fc800078e0002 */
[----:B------:R-:W-:Y:S01]  /*1ea0*/  FADD.FTZ R24, R24, R26 ;  /* 0x0000001a18187221 */ /* 0x000fe20000010000 */
[----:B------:R-:W-:Y:S01]  /*1eb0*/  IADD3 R26, R32, 0x40, RZ ;  /* 0x00000040201a7810 */ /* 0x000fe20007ffe0ff */
[--C-:B------:R-:W-:Y:S01]  /*1ec0*/  IMAD.WIDE.U32 R30, R30, 0x4, R2.reuse ;  /* 0x000000041e1e7825 */ /* 0x100fe200078e0002 */
[----:B------:R-:W2:Y:S03]  /*1ed0*/  LDG.E.64 R28, desc[UR6][R28.64] ;  /* 0x000000061c1c7981 */ /* 0x000ea6000c1e1b00 */
[--C-:B------:R-:W-:Y:S01]  /*1ee0*/  IMAD.WIDE.U32 R26, R26, 0x4, R2.reuse ;  /* 0x000000041a1a7825 */ /* 0x100fe200078e0002 */
[----:B------:R-:W-:Y:S01]  /*1ef0*/  IADD3 R32, R32, 0x70, RZ ;  /* 0x0000007020207810 */ /* 0x000fe20007ffe0ff */
[----:B------:R-:W3:Y:S04]  /*1f00*/  LDG.E.64 R30, desc[UR6][R30.64] ;  /* 0x000000061e1e7981 */ /* 0x000ee8000c1e1b00 */
[----:B------:R-:W4:Y:S01]  /*1f10*/  LDG.E.64 R26, desc[UR6][R26.64] ;  /* 0x000000061a1a7981 */ /* 0x000f22000c1e1b00 */
[----:B------:R-:W-:-:S04]  /*1f20*/  IMAD.WIDE.U32 R32, R32, 0x4, R2 ;  /* 0x0000000420207825 */ /* 0x000fc800078e0002 */
[----:B------:R-:W-:Y:S01]  /*1f30*/  FADD.FTZ R25, R25, R0 ;  /* 0x0000000019197221 */ /* 0x000fe20000010000 */
[----:B------:R0:W5:Y:S04]  /*1f40*/  LDL.LU.64 R2, [R1+0x98] ;  /* 0x0000980001027983 */ /* 0x0001680000300a00 */
[----:B------:R-:W3:Y:S04]  /*1f50*/  LDG.E.64 R32, desc[UR6][R32.64] ;  /* 0x0000000620207981 */ /* 0x000ee8000c1e1b00 */
[----:B------:R0:W5:Y:S01]  /*1f60*/  LDL.LU R0, [R1+0x8c] ;  /* 0x00008c0001007983 */ /* 0x0001620000300800 */
[----:B----4-:R-:W-:Y:S01]  /*1f70*/  FADD.FTZ R24, R26, R24 ;  /* 0x000000181a187221 */ /* 0x010fe20000010000 */
[----:B------:R-:W-:-:S03]  /*1f80*/  FADD.FTZ R25, R27, R25 ;  /* 0x000000191b197221 */ /* 0x000fc60000010000 */
[----:B--2---:R-:W-:Y:S01]  /*1f90*/  FADD.FTZ R24, R28, R24 ;  /* 0x000000181c187221 */ /* 0x004fe20000010000 */
[----:B------:R-:W-:-:S03]  /*1fa0*/  FADD.FTZ R25, R29, R25 ;  /* 0x000000191d197221 */ /* 0x000fc60000010000 */
[----:B---3--:R-:W-:Y:S01]  /*1fb0*/  FADD.FTZ R24, R30, R24 ;  /* 0x000000181e187221 */ /* 0x008fe20000010000 */
[----:B------:R-:W-:-:S03]  /*1fc0*/  FADD.FTZ R25, R31, R25 ;  /* 0x000000191f197221 */ /* 0x000fc60000010000 */
[----:B------:R-:W-:Y:S01]  /*1fd0*/  FADD.FTZ R24, R32, R24 ;  /* 0x0000001820187221 */ /* 0x000fe20000010000 */
[----:B0-----:R-:W-:-:S07]  /*1fe0*/  FADD.FTZ R25, R33, R25 ;  /* 0x0000001921197221 */ /* 0x001fce0000010000 */
.L_x_1453:
[----:B------:R-:W-:Y:S05]  /*1ff0*/  BSYNC B0 ;  /* 0x0000000000007941 */ /* 0x000fea0003800000 */
.L_x_1452:
[----:B------:R-:W0:Y:S01]  /*2000*/  SHFL.BFLY PT, R27, R24, 0x4, 0x1f ;  /* 0x0c801f00181b7f89 */ /* 0x000e2200000e0000 */
[----:B------:R-:W-:Y:S01]  /*2010*/  PRMT R12, R6, 0x7632, R12 ;  /* 0x00007632060c7816 */ /* 0x000fe2000000000c */
[----:B------:R-:W-:Y:S01]  /*2020*/  ULDC.64 UR8, c[0x0][0x240] ;  /* 0x0000900000087ab9 */ /* 0x000fe20000000a00 */
[----:B------:R-:W-:Y:S01]  /*2030*/  PRMT R16, R10, 0x7632, R16 ;  /* 0x000076320a107816 */ /* 0x000fe20000000010 */
[----:B------:R-:W1:Y:S01]  /*2040*/  SHFL.BFLY PT, R26, R25, 0x4, 0x1f ;  /* 0x0c801f00191a7f89 */ /* 0x000e6200000e0000 */
[----:B------:R-:W-:Y:S01]  /*2050*/  PRMT R17, R12, 0x7632, R17 ;  /* 0x000076320c117816 */ /* 0x000fe20000000011 */
[----:B------:R-:W-:Y:S01]  /*2060*/  BSSY B0, `(.L_x_1454) ;  /* 0x0000039000007945 */ /* 0x000fe20003800000 */
[----:B------:R-:W-:Y:S01]  /*2070*/  PRMT R32, R7, 0x7632, R32 ;  /* 0x0000763207207816 */ /* 0x000fe20000000020 */
[----:B------:R-:W2:Y:S01]  /*2080*/  S2R R30, SR_TID.X ;  /* 0x00000000001e7919 */ /* 0x000ea20000002100 */
[----:B------:R-:W-:Y:S02]  /*2090*/  PRMT R19, R16, 0x7632, R19 ;  /* 0x0000763210137816 */ /* 0x000fe40000000013 */
[----:B------:R-:W-:Y:S01]  /*20a0*/  PRMT R7, R9, 0x7632, R7 ;  /* 0x0000763209077816 */ /* 0x000fe20000000007 */
[----:B------:R-:W3:Y:S01]  /*20b0*/  S2R R31, SR_CTAID.X ;  /* 0x00000000001f7919 */ /* 0x000ee20000002500 */
[----:B------:R-:W-:-:S02]  /*20c0*/  PRMT R6, R11, 0x7632, R6 ;  /* 0x000076320b067816 */ /* 0x000fc40000000006 */
[----:B------:R-:W-:Y:S01]  /*20d0*/  PRMT R29, R4, 0x7632, R29 ;  /* 0x00007632041d7816 */ /* 0x000fe2000000001d */
[----:B------:R-:W-:Y:S01]  /*20e0*/  STL.S16 [R1+0x14], R32 ;  /* 0x0000142001007387 */ /* 0x000fe20000100600 */
[----:B------:R-:W-:Y:S02]  /*20f0*/  PRMT R4, R19, 0x7632, R4 ;  /* 0x0000763213047816 */ /* 0x000fe40000000004 */
[----:B------:R-:W-:Y:S01]  /*2100*/  ISETP.EQ.U32.AND P1, PT, RZ, UR8, PT ;  /* 0x00000008ff007c0c */ /* 0x000fe2000bf22070 */
[----:B------:R-:W-:Y:S01]  /*2110*/  STL.S16 [R1+0x4], R7 ;  /* 0x0000040701007387 */ /* 0x000fe20000100600 */
[----:B------:R-:W-:Y:S02]  /*2120*/  PRMT R13, R8, 0x7632, R13 ;  /* 0x00007632080d7816 */ /* 0x000fe4000000000d */
[----:B------:R-:W-:Y:S01]  /*2130*/  PRMT R18, R14, 0x7632, R18 ;  /* 0x000076320e127816 */ /* 0x000fe20000000012 */
[----:B0-----:R-:W-:Y:S01]  /*2140*/  FADD.FTZ R24, R27, R24 ;  /* 0x000000181b187221 */ /* 0x001fe20000010000 */
[----:B------:R-:W-:Y:S01]  /*2150*/  STL.S16 [R1], R6 ;  /* 0x0000000601007387 */ /* 0x000fe20000100600 */
[----:B------:R-:W-:Y:S01]  /*2160*/  PRMT R33, R13, 0x7632, R33 ;  /* 0x000076320d217816 */ /* 0x000fe20000000021 */
[----:B-1----:R-:W-:-:S02]  /*2170*/  FADD.FTZ R26, R26, R25 ;  /* 0x000000191a1a7221 */ /* 0x002fc40000010000 */
[----:B------:R-:W0:Y:S01]  /*2180*/  SHFL.BFLY PT, R27, R24, 0x2, 0x1f ;  /* 0x0c401f00181b7f89 */ /* 0x000e2200000e0000 */
[----:B------:R-:W-:Y:S02]  /*2190*/  PRMT R15, R15, 0x7632, R15 ;  /* 0x000076320f0f7816 */ /* 0x000fe4000000000f */
[----:B-----5:R-:W-:Y:S01]  /*21a0*/  PRMT R28, R20, 0x7632, R28 ;  /* 0x00007632141c7816 */ /* 0x020fe2000000001c */
[----:B------:R-:W1:Y:S01]  /*21b0*/  SHFL.BFLY PT, R25, R26, 0x2, 0x1f ;  /* 0x0c401f001a197f89 */ /* 0x000e6200000e0000 */
[----:B------:R-:W-:Y:S02]  /*21c0*/  PRMT R14, R22, 0x7632, R14 ;  /* 0x00007632160e7816 */ /* 0x000fe4000000000e */
[----:B--2---:R-:W-:Y:S01]  /*21d0*/  LOP3.LUT P0, RZ, R30, 0xffffff07, RZ, 0xc0, !PT ;  /* 0xffffff071eff7812 */ /* 0x004fe2000780c0ff */
[----:B0-----:R-:W-:Y:S01]  /*21e0*/  FADD.FTZ R24, R24, R27 ;  /* 0x0000001b18187221 */ /* 0x001fe20000010000 */
[----:B-1----:R-:W-:-:S04]  /*21f0*/  FADD.FTZ R25, R26, R25 ;  /* 0x000000191a197221 */ /* 0x002fc80000010000 */
[----:B------:R-:W0:Y:S04]  /*2200*/  SHFL.BFLY PT, R27, R24, 0x1, 0x1f ;  /* 0x0c201f00181b7f89 */ /* 0x000e2800000e0000 */
[----:B------:R-:W1:Y:S01]  /*2210*/  SHFL.BFLY PT, R26, R25, 0x1, 0x1f ;  /* 0x0c201f00191a7f89 */ /* 0x000e6200000e0000 */
[--C-:B0-----:R-:W-:Y:S01]  /*2220*/  FADD.FTZ R24, R24, R27.reuse ;  /* 0x0000001b18187221 */ /* 0x101fe20000010000 */
[----:B------:R-:W-:Y:S02]  /*2230*/  PRMT R27, R5, 0x7632, R27 ;  /* 0x00007632051b7816 */ /* 0x000fe4000000001b */
[----:B------:R-:W-:Y:S01]  /*2240*/  PRMT R5, R17, 0x7632, R5 ;  /* 0x0000763211057816 */ /* 0x000fe20000000005 */
[----:B------:R-:W-:Y:S01]  /*2250*/  @!P0 FMUL.FTZ R24, R24, 3.2552085031056776643e-05 ;  /* 0x3808888918188820 */ /* 0x000fe20000410000 */
[----:B-1----:R-:W-:-:S03]  /*2260*/  FADD.FTZ R26, R25, R26 ;  /* 0x0000001a191a7221 */ /* 0x002fc60000010000 */
[----:B------:R-:W-:Y:S01]  /*2270*/  @!P0 FMUL.FTZ R25, R24, R24 ;  /* 0x0000001818198220 */ /* 0x000fe20000410000 */
[----:B------:R-:W-:Y:S03]  /*2280*/  STL.S16 [R1+0x18], R5 ;  /* 0x0000180501007387 */ /* 0x000fe60000100600 */
[----:B------:R-:W-:Y:S01]  /*2290*/  @!P0 FFMA.FTZ R25, R26, 3.2552085031056776643e-05, -R25 ;  /* 0x380888891a198823 */ /* 0x000fe20000010819 */
[----:B------:R-:W-:Y:S01]  /*22a0*/  @!P0 LOP3.LUT R26, R30, 0xfffffff8, RZ, 0xc0, !PT ;  /* 0xfffffff81e1a8812 */ /* 0x000fe200078ec0ff */
[----:B------:R-:W-:Y:S03]  /*22b0*/  STL.S16 [R1+0x1c], R4 ;  /* 0x00001c0401007387 */ /* 0x000fe60000100600 */
[----:B------:R-:W-:-:S05]  /*22c0*/  @!P0 FMNMX.FTZ R25, RZ, R25, !PT ;  /* 0x00000019ff198209 */ /* 0x000fca0007810000 */
[----:B------:R0:W-:Y:S01]  /*22d0*/  @!P0 STS.64 [R26+UR5], R24 ;  /* 0x000000181a008988 */ /* 0x0001e20008000a05 */
[----:B------:R-:W-:Y:S01]  /*22e0*/  BAR.SYNC.DEFER_BLOCKING 0x0 ;  /* 0x0000000000007b1d */ /* 0x000fe20000010000 */
[----:B---3--:R-:W-:-:S04]  /*22f0*/  LOP3.LUT P0, RZ, R31, 0x3f, RZ, 0xc0, !PT ;  /* 0x0000003f1fff7812 */ /* 0x008fc8000780c0ff */
[----:B------:R-:W-:Y:S02]  /*2300*/  ISETP.GT.U32.OR P0, PT, R30, 0x1f, P0 ;  /* 0x0000001f1e00780c */ /* 0x000fe40000704470 */
[----:B0-----:R-:W-:Y:S02]  /*2310*/  PRMT R24, R18, 0x7632, R24 ;  /* 0x0000763212187816 */ /* 0x001fe40000000018 */
[----:B------:R-:W-:Y:S02]  /*2320*/  ISETP.EQ.OR.EX P0, PT, RZ, UR9, P0, P1 ;  /* 0x00000009ff007c0c */ /* 0x000fe40008702710 */
[----:B------:R-:W-:Y:S02]  /*2330*/  PRMT R26, R21, 0x7632, R26 ;  /* 0x00007632151a7816 */ /* 0x000fe4000000001a */
[----:B------:R-:W-:-:S09]  /*2340*/  PRMT R25, R23, 0x7632, R25 ;  /* 0x0000763217197816 */ /* 0x000fd20000000019 */
[----:B------:R-:W-:Y:S05]  /*2350*/  @P0 BRA `(.L_x_1455) ;  /* 0x0000000000240947 */ /* 0x000fea0003800000 */
[----:B------:R-:W2:Y:S01]  /*2360*/  LDL R4, [R1+0x40] ;  /* 0x0000400001047983 */ /* 0x000ea20000100800 */
[----:B------:R-:W-:Y:S02]  /*2370*/  SHF.R.S32.HI R6, RZ, 0x1f, R30 ;  /* 0x0000001fff067819 */ /* 0x000fe4000001141e */
[----:B------:R-:W-:-:S04]  /*2380*/  LEA R5, P0, R0, R30, 0x5 ;  /* 0x0000001e00057211 */ /* 0x000fc800078028ff */
[----:B--2---:R-:W-:Y:S02]  /*2390*/  LEA.HI.X R6, R0, R6, R4, 0x5, P0 ;  /* 0x0000000600067211 */ /* 0x004fe400000f2c04 */
[----:B------:R-:W-:-:S04]  /*23a0*/  LEA R4, P0, R5, UR8, 0x3 ;  /* 0x0000000805047c11 */ /* 0x000fc8000f8018ff */
[----:B------:R-:W-:Y:S02]  /*23b0*/  LEA.HI.X R5, R5, UR9, R6, 0x3, P0 ;  /* 0x0000000905057c11 */ /* 0x000fe400080f1c06 */
[----:B------:R-:W-:-:S06]  /*23c0*/  LEA R6, R30, UR5, 0x3 ;  /* 0x000000051e067c11 */ /* 0x000fcc000f8e18ff */
[----:B------:R-:W0:Y:S04]  /*23d0*/  LDS.64 R6, [R6] ;  /* 0x0000000006067984 */ /* 0x000e280000000a00 */
[----:B0-----:R0:W-:Y:S02]  /*23e0*/  STG.E.64 desc[UR6][R4.64], R6 ;  /* 0x0000000604007986 */ /* 0x0011e4000c101b06 */
.L_x_1455:
[----:B------:R-:W-:Y:S05]  /*23f0*/  BSYNC B0 ;  /* 0x0000000000007941 */ /* 0x000fea0003800000 */
.L_x_1454:
[----:B------:R-:W2:Y:S01]  /*2400*/  LDL.LU R10, [R1+0x60] ;  /* 0x00006000010a7983 */ /* 0x000ea20000300800 */
[----:B------:R-:W-:Y:S01]  /*2410*/  ULDC.64 UR10, c[0x0][0x210] ;  /* 0x00008400000a7ab9 */ /* 0x000fe20000000a00 */
[----:B------:R-:W-:Y:S02]  /*2420*/  ULDC UR8, c[0x0][0x230] ;  /* 0x00008c0000087ab9 */ /* 0x000fe40000000800 */
[----:B0-----:R-:W3:Y:S04]  /*2430*/  LDL R7, [R1+0x88] ;  /* 0x0000880001077983 */ /* 0x001ee80000100800 */
[----:B------:R-:W4:Y:S04]  /*2440*/  LDL.LU R5, [R1+0xc] ;  /* 0x00000c0001057983 */ /* 0x000f280000300800 */
[----:B------:R-:W5:Y:S04]  /*2450*/  LDL R4, [R1+0x84] ;  /* 0x0000840001047983 */ /* 0x000f680000100800 */
[----:B------:R-:W5:Y:S01]  /*2460*/  LDL.LU R6, [R1+0x20] ;  /* 0x0000200001067983 */ /* 0x000f620000300800 */
[----:B------:R-:W-:Y:S01]  /*2470*/  LEA R8, P0, R2, UR10, 0x1 ;  /* 0x0000000a02087c11 */ /* 0x000fe2000f8008ff */
[----:B------:R-:W-:Y:S01]  /*2480*/  IMAD.U32 R29, R29, 0x10000, RZ ;  /* 0x000100001d1d7824 */ /* 0x000fe200078e00ff */
[----:B------:R-:W-:Y:S01]  /*2490*/  SHF.L.U32 R20, R20, 0x10, RZ ;  /* 0x0000001014147819 */ /* 0x000fe200000006ff */
[----:B------:R-:W-:Y:S01]  /*24a0*/  STL [R1+0x8c], R0 ;  /* 0x00008c0001007387 */ /* 0x000fe20000100800 */
[----:B------:R-:W-:-:S02]  /*24b0*/  SHF.L.U32 R22, R22, 0x10, RZ ;  /* 0x0000001016167819 */ /* 0x000fc400000006ff */
[----:B------:R-:W-:Y:S01]  /*24c0*/  SHF.L.U32 R14, R14, 0x10, RZ ;  /* 0x000000100e0e7819 */ /* 0x000fe200000006ff */
[----:B------:R-:W5:Y:S01]  /*24d0*/  LDL.LU R32, [R1+0x3c] ;  /* 0x00003c0001207983 */ /* 0x000f620000300800 */
[----:B------:R-:W-:Y:S02]  /*24e0*/  SHF.L.U32 R21, R21, 0x10, RZ ;  /* 0x0000001015157819 */ /* 0x000fe400000006ff */
[----:B------:R-:W-:Y:S02]  /*24f0*/  SHF.L.U32 R23, R23, 0x10, RZ ;  /* 0x0000001017177819 */ /* 0x000fe400000006ff */
[----:B--2---:R-:W-:Y:S02]  /*2500*/  LEA.HI.X R9, R2, UR11, R10, 0x1, P0 ;  /* 0x0000000b02097c11 */ /* 0x004fe400080f0c0a */
[----:B---3--:R0:W1:Y:S02]  /*2510*/  LDS.64 R10, [R7+UR5] ;  /* 0x00000005070a7984 */ /* 0x0080640008000a00 */
[----:B0-----:R-:W-:Y:S01]  /*2520*/  SHF.L.U32 R7, R28, 0x10, RZ ;  /* 0x000000101c077819 */ /* 0x001fe200000006ff */
[----:B-1----:R-:W-:Y:S01]  /*2530*/  FADD.FTZ R11, R11, UR8 ;  /* 0x000000080b0b7e21 */ /* 0x002fe20008010000 */
[----:B----4-:R-:W-:Y:S01]  /*2540*/  FADD.FTZ R2, R5, -R10 ;  /* 0x8000000a05027221 */ /* 0x010fe20000010000 */
[----:B------:R-:W-:Y:S01]  /*2550*/  FADD.FTZ R29, -R10, R29 ;  /* 0x0000001d0a1d7221 */ /* 0x000fe20000010100 */
[----:B-----5:R-:W0:Y:S03]  /*2560*/  LDS.64 R4, [R4+UR5] ;  /* 0x0000000504047984 */ /* 0x020e260008000a00 */
[----:B------:R-:W1:Y:S02]  /*2570*/  MUFU.RSQ R11, R11 ;  /* 0x0000000b000b7308 */ /* 0x000e640000001400 */
[----:B-1----:R-:W-:Y:S01]  /*2580*/  FMUL.FTZ R2, R2, R11 ;  /* 0x0000000b02027220 */ /* 0x002fe20000410000 */
[----:B------:R-:W-:-:S03]  /*2590*/  FMUL.FTZ R29, R11, R29 ;  /* 0x0000001d0b1d7220 */ /* 0x000fc60000410000 */
[----:B------:R-:W-:Y:S01]  /*25a0*/  FFMA.FTZ R2, R2, R20, R22 ;  /* 0x0000001402027223 */ /* 0x000fe20000010016 */
[----:B------:R-:W-:-:S05]  /*25b0*/  FFMA.FTZ R29, R29, R7, R14 ;  /* 0x000000071d1d7223 */ /* 0x000fca000001000e */
[----:B------:R-:W-:Y:S02]  /*25c0*/  F2FP.BF16.F32.PACK_AB R2, R29, R2 ;  /* 0x000000021d02723e */ /* 0x000fe400000010ff */
[----:B------:R-:W2:Y:S04]  /*25d0*/  LDL.LU R29, [R1+0x38] ;  /* 0x00003800011d7983 */ /* 0x000ea80000300800 */
[----:B------:R1:W-:Y:S04]  /*25e0*/  STG.E.U16 desc[UR6][R8.64], R2 ;  /* 0x0000000208007986 */ /* 0x0003e8000c101506 */
[----:B------:R-:W3:Y:S04]  /*25f0*/  LDL.LU R31, [R1+0x28] ;  /* 0x00002800011f7983 */ /* 0x000ee80000300800 */
[----:B------:R-:W4:Y:S01]  /*2600*/  LDL.LU R30, [R1+0x2c] ;  /* 0x00002c00011e7983 */ /* 0x000f220000300800 */
[----:B-1----:R-:W-:-:S03]  /*2610*/  PRMT R2, R2, 0x7632, R2 ;  /* 0x0000763202027816 */ /* 0x002fc60000000002 */
[----:B------:R-:W5:Y:S04]  /*2620*/  LDL.LU R0, [R1+0x24] ;  /* 0x0000240001007983 */ /* 0x000f680000300800 */
[----:B------:R0:W-:Y:S02]  /*2630*/  STG.E.U16 desc[UR6][R8.64+0x2], R2 ;  /* 0x0000020208007986 */ /* 0x0001e4000c101506 */
[----:B0-----:R-:W-:Y:S01]  /*2640*/  FADD.FTZ R2, R5, UR8 ;  /* 0x0000000805027e21 */ /* 0x001fe20008010000 */
[----:B------:R-:W-:Y:S02]  /*2650*/  IMAD.U32 R5, R27, 0x10000, RZ ;  /* 0x000100001b057824 */ /* 0x000fe400078e00ff */
[----:B------:R-:W-:Y:S01]  /*2660*/  FADD.FTZ R27, R6, -R4 ;  /* 0x80000004061b7221 */ /* 0x000fe20000010000 */
[----:B------:R-:W-:Y:S01]  /*2670*/  SHF.L.U32 R24, R24, 0x10, RZ ;  /* 0x0000001018187819 */ /* 0x000fe200000006ff */
[----:B------:R-:W-:Y:S01]  /*2680*/  IMAD.U32 R12, R12, 0x10000, RZ ;  /* 0x000100000c0c7824 */ /* 0x000fe200078e00ff */
[----:B------:R-:W-:Y:S01]  /*2690*/  SHF.L.U32 R13, R13, 0x10, RZ ;  /* 0x000000100d0d7819 */ /* 0x000fe200000006ff */
[----:B------:R-:W0:Y:S01]  /*26a0*/  MUFU.RSQ R2, R2 ;  /* 0x0000000200027308 */ /* 0x000e220000001400 */
[----:B------:R-:W-:Y:S01]  /*26b0*/  FADD.FTZ R28, -R4, R5 ;  /* 0x00000005041c7221 */ /* 0x000fe20000010100 */
[----:B------:R-:W-:Y:S01]  /*26c0*/  SHF.L.U32 R6, R26, 0x10, RZ ;  /* 0x000000101a067819 */ /* 0x000fe200000006ff */
[----:B------:R-:W-:Y:S01]  /*26d0*/  IMAD.U32 R19, R19, 0x10000, RZ ;  /* 0x0001000013137824 */ /* 0x000fe200078e00ff */
[----:B------:R-:W-:Y:S01]  /*26e0*/  SHF.L.U32 R5, R25, 0x10, RZ ;  /* 0x0000001019057819 */ /* 0x000fe200000006ff */
[----:B------:R-:W3:Y:S01]  /*26f0*/  LDL.LU R26, [R1+0x34] ;  /* 0x00003400011a7983 */ /* 0x000ee20000300800 */
[----:B------:R-:W-:Y:S01]  /*2700*/  SHF.L.U32 R16, R16, 0x10, RZ ;  /* 0x0000001010107819 */ /* 0x000fe200000006ff */
[----:B------:R-:W-:Y:S01]  /*2710*/  ULDC.64 UR8, c[0x0][0x238] ;  /* 0x00008e0000087ab9 */ /* 0x000fe20000000a00 */
[----:B0-----:R-:W-:Y:S01]  /*2720*/  FMUL.FTZ R27, R27, R2 ;  /* 0x000000021b1b7220 */ /* 0x001fe20000410000 */
[----:B------:R-:W-:-:S03]  /*2730*/  FMUL.FTZ R28, R2, R28 ;  /* 0x0000001c021c7220 */ /* 0x000fc60000410000 */
[----:B------:R-:W-:Y:S01]  /*2740*/  FFMA.FTZ R27, R27, R21, R23 ;  /* 0x000000151b1b7223 */ /* 0x000fe20000010017 */
[----:B------:R-:W-:-:S05]  /*2750*/  FFMA.FTZ R28, R28, R6, R5 ;  /* 0x000000061c1c7223 */ /* 0x000fca0000010005 */
[----:B------:R-:W-:Y:S02]  /*2760*/  F2FP.BF16.F32.PACK_AB R27, R28, R27 ;  /* 0x0000001b1c1b723e */ /* 0x000fe400000010ff */
[----:B------:R-:W3:Y:S02]  /*2770*/  LDL.LU R28, [R1+0x30] ;  /* 0x00003000011c7983 */ /* 0x000ee40000300800 */
[----:B------:R-:W-:Y:S02]  /*2780*/  PRMT R25, R27, 0x7632, R25 ;  /* 0x000076321b197816 */ /* 0x000fe40000000019 */
[----:B------:R-:W-:Y:S04]  /*2790*/  STG.E.U16 desc[UR6][R8.64+0x4], R27 ;  /* 0x0000041b08007986 */ /* 0x000fe8000c101506 */
[----:B------:R0:W-:Y:S02]  /*27a0*/  STG.E.U16 desc[UR6][R8.64+0x6], R25 ;  /* 0x0000061908007986 */ /* 0x0001e4000c101506 */
[----:B0-----:R-:W-:-:S04]  /*27b0*/  FADD.FTZ R25, R32, -R10 ;  /* 0x8000000a20197221 */ /* 0x001fc80000010000 */
[----:B------:R-:W-:Y:S01]  /*27c0*/  FMUL.FTZ R25, R11, R25 ;  /* 0x000000190b197220 */ /* 0x000fe20000410000 */
[----:B--2---:R-:W-:-:S04]  /*27d0*/  FADD.FTZ R29, R29, -R10 ;  /* 0x8000000a1d1d7221 */ /* 0x004fc80000010000 */
[C---:B------:R-:W-:Y:S01]  /*27e0*/  FMUL.FTZ R29, R11.reuse, R29 ;  /* 0x0000001d0b1d7220 */ /* 0x040fe20000410000 */
[--C-:B----4-:R-:W-:Y:S01]  /*27f0*/  FADD.FTZ R9, R30, -R10.reuse ;  /* 0x8000000a1e097221 */ /* 0x110fe20000010000 */
[----:B-----5:R-:W-:Y:S01]  /*2800*/  FADD.FTZ R8, R0, -R10 ;  /* 0x8000000a00087221 */ /* 0x020fe20000010000 */
[----:B------:R-:W-:Y:S02]  /*2810*/  FFMA.FTZ R0, R20, R25, R22 ;  /* 0x0000001914007223 */ /* 0x000fe40000010016 */
[C---:B------:R-:W-:Y:S01]  /*2820*/  FMUL.FTZ R9, R11.reuse, R9 ;  /* 0x000000090b097220 */ /* 0x040fe20000410000 */
[----:B------:R-:W-:Y:S01]  /*2830*/  FMUL.FTZ R8, R11, R8 ;  /* 0x000000080b087220 */ /* 0x000fe20000410000 */
[----:B---3--:R-:W-:-:S04]  /*2840*/  FADD.FTZ R26, R26, -R10 ;  /* 0x8000000a1a1a7221 */ /* 0x008fc80000010000 */
[----:B------:R-:W-:Y:S01]  /*2850*/  FMUL.FTZ R26, R11, R26 ;  /* 0x0000001a0b1a7220 */ /* 0x000fe20000410000 */
[--C-:B------:R-:W-:Y:S01]  /*2860*/  FADD.FTZ R27, R28, -R10.reuse ;  /* 0x8000000a1c1b7221 */ /* 0x100fe20000010000 */
[----:B------:R-:W-:-:S03]  /*2870*/  FADD.FTZ R28, R31, -R10 ;  /* 0x8000000a1f1c7221 */ /* 0x000fc60000010000 */
[C---:B------:R-:W-:Y:S01]  /*2880*/  FMUL.FTZ R27, R11.reuse, R27 ;  /* 0x0000001b0b1b7220 */ /* 0x040fe20000410000 */
[----:B------:R-:W-:-:S03]  /*2890*/  FMUL.FTZ R28, R11, R28 ;  /* 0x0000001c0b1c7220 */ /* 0x000fc60000410000 */
[C-C-:B------:R-:W-:Y:S01]  /*28a0*/  FFMA.FTZ R30, R20.reuse, R27, R22.reuse ;  /* 0x0000001b141e7223 */ /* 0x140fe20000010016 */
[C-C-:B------:R-:W-:Y:S01]  /*28b0*/  FFMA.FTZ R27, R20.reuse, R26, R22.reuse ;  /* 0x0000001a141b7223 */ /* 0x140fe20000010016 */
[C-C-:B------:R-:W-:Y:S01]  /*28c0*/  FFMA.FTZ R26, R20.reuse, R29, R22.reuse ;  /* 0x0000001d141a7223 */ /* 0x140fe20000010016 */
[C-C-:B------:R-:W-:Y:S02]  /*28d0*/  FFMA.FTZ R25, R20.reuse, R28, R22.reuse ;  /* 0x0000001c14197223 */ /* 0x140fe40000010016 */
[----:B------:R-:W-:Y:S04]  /*28e0*/  STL [R1+0x28], R30 ;  /* 0x0000281e01007387 */ /* 0x000fe80000100800 */
[----:B------:R0:W-:Y:S04]  /*28f0*/  STL [R1+0x38], R27 ;  /* 0x0000381b01007387 */ /* 0x0001e80000100800 */
[----:B------:R1:W-:Y:S04]  /*2900*/  STL [R1+0x3c], R0 ;  /* 0x00003c0001007387 */ /* 0x0003e80000100800 */
[----:B------:R2:W-:Y:S04]  /*2910*/  STL [R1+0x34], R26 ;  /* 0x0000341a01007387 */ /* 0x0005e80000100800 */
[----:B0-----:R-:W3:Y:S01]  /*2920*/  LDL.LU R27, [R1+0x68] ;  /* 0x00006800011b7983 */ /* 0x001ee20000300800 */
[----:B-1----:R-:W-:-:S03]  /*2930*/  FFMA.FTZ R0, R20, R9, R22 ;  /* 0x0000000914007223 */ /* 0x002fc60000010016 */
[----:B------:R0:W-:Y:S04]  /*2940*/  STL [R1+0x30], R25 ;  /* 0x0000301901007387 */ /* 0x0001e80000100800 */
[----:B--2---:R-:W2:Y:S04]  /*2950*/  LDL.LU R26, [R1+0x70] ;  /* 0x00007000011a7983 */ /* 0x004ea80000300800 */
[----:B------:R1:W-:Y:S04]  /*2960*/  STL [R1+0x2c], R0 ;  /* 0x00002c0001007387 */ /* 0x0003e80000100800 */
[----:B0-----:R-:W4:Y:S01]  /*2970*/  LDL.LU R25, [R1+0x74] ;  /* 0x0000740001197983 */ /* 0x001f220000300800 */
[----:B-1----:R-:W-:-:S05]  /*2980*/  FFMA.FTZ R0, R20, R8, R22 ;  /* 0x0000000814007223 */ /* 0x002fca0000010016 */
[----:B------:R0:W-:Y:S04]  /*2990*/  STL [R1+0x90], R0 ;  /* 0x0000900001007387 */ /* 0x0001e80000100800 */
[----:B0-----:R-:W5:Y:S01]  /*29a0*/  LDL.LU R0, [R1+0x64] ;  /* 0x0000640001007983 */ /* 0x001f620000300800 */
[----:B------:R-:W-:Y:S01]  /*29b0*/  LEA R8, P0, R3, UR10, 0x1 ;  /* 0x0000000a03087c11 */ /* 0x000fe2000f8008ff */
[----:B------:R-:W-:Y:S02]  /*29c0*/  FADD.FTZ R22, -R10, R24 ;  /* 0x000000180a167221 */ /* 0x000fe40000010100 */
[----:B------:R-:W4:Y:S01]  /*29d0*/  LDL.LU R24, [R1+0x78] ;  /* 0x0000780001187983 */ /* 0x000f220000300800 */
[----:B------:R-:W-:Y:S02]  /*29e0*/  SHF.L.U32 R17, R17, 0x10, RZ ;  /* 0x0000001011117819 */ /* 0x000fe400000006ff */
[----:B------:R-:W-:Y:S01]  /*29f0*/  SHF.L.U32 R18, R18, 0x10, RZ ;  /* 0x0000001012127819 */ /* 0x000fe200000006ff */
[C---:B------:R-:W-:Y:S01]  /*2a00*/  FADD.FTZ R12, -R10.reuse, R12 ;  /* 0x0000000c0a0c7221 */ /* 0x040fe20000010100 */
[C---:B------:R-:W-:Y:S01]  /*2a10*/  FADD.FTZ R13, -R10.reuse, R13 ;  /* 0x0000000d0a0d7221 */ /* 0x040fe20000010100 */
[C---:B------:R-:W-:Y:S01]  /*2a20*/  FADD.FTZ R16, -R10.reuse, R16 ;  /* 0x000000100a107221 */ /* 0x040fe20000010100 */
[C---:B------:R-:W-:Y:S01]  /*2a30*/  FADD.FTZ R17, -R10.reuse, R17 ;  /* 0x000000110a117221 */ /* 0x040fe20000010100 */
[C---:B------:R-:W-:Y:S01]  /*2a40*/  FADD.FTZ R18, -R10.reuse, R18 ;  /* 0x000000120a127221 */ /* 0x040fe20000010100 */
[----:B------:R-:W-:Y:S01]  /*2a50*/  FADD.FTZ R19, -R10, R19 ;  /* 0x000000130a137221 */ /* 0x000fe20000010100 */
[----:B------:R-:W-:Y:S01]  /*2a60*/  FMUL.FTZ R28, R11, R12 ;  /* 0x0000000c0b1c7220 */ /* 0x000fe20000410000 */
[----:B-----5:R-:W-:-:S02]  /*2a70*/  LEA.HI.X R9, R3, UR11, R0, 0x1, P0 ;  /* 0x0000000b03097c11 */ /* 0x020fc400080f0c00 */
[----:B------:R-:W5:Y:S04]  /*2a80*/  LDL.LU R0, [R1+0x10] ;  /* 0x0000100001007983 */ /* 0x000f680000300800 */
[----:B------:R0:W-:Y:S04]  /*2a90*/  STL [R1+0xa8], R8 ;  /* 0x0000a80801007387 */ /* 0x0001e80000100800 */
[----:B0-----:R-:W5:Y:S04]  /*2aa0*/  LDL.LU R8, [R1+0x8] ;  /* 0x0000080001087983 */ /* 0x001f680000300800 */
[----:B------:R0:W-:Y:S04]  /*2ab0*/  STL [R1+0xa4], R9 ;  /* 0x0000a40901007387 */ /* 0x0001e80000100800 */
[----:B0-----:R-:W5:Y:S04]  /*2ac0*/  LDL.LU R9, [R1+0x7c] ;  /* 0x00007c0001097983 */ /* 0x001f680000300800 */
[----:B------:R-:W5:Y:S01]  /*2ad0*/  LDL.LU R3, [R1+0x6c] ;  /* 0x00006c0001037983 */ /* 0x000f620000300800 */
[C---:B------:R-:W-:Y:S01]  /*2ae0*/  LEA R10, P0, R34.reuse, UR10, 0x1 ;  /* 0x0000000a220a7c11 */ /* 0x040fe2000f8008ff */
[C---:B------:R-:W-:Y:S01]  /*2af0*/  FMUL.FTZ R29, R11.reuse, R13 ;  /* 0x0000000d0b1d7220 */ /* 0x040fe20000410000 */
[C---:B------:R-:W-:Y:S01]  /*2b00*/  FMUL.FTZ R30, R11.reuse, R16 ;  /* 0x000000100b1e7220 */ /* 0x040fe20000410000 */
[C---:B------:R-:W-:Y:S01]  /*2b10*/  FMUL.FTZ R31, R11.reuse, R17 ;  /* 0x000000110b1f7220 */ /* 0x040fe20000410000 */
[C---:B------:R-:W-:Y:S01]  /*2b20*/  FMUL.FTZ R32, R11.reuse, R18 ;  /* 0x000000120b207220 */ /* 0x040fe20000410000 */
[C---:B------:R-:W-:Y:S01]  /*2b30*/  FMUL.FTZ R20, R11.reuse, R19 ;  /* 0x000000130b147220 */ /* 0x040fe20000410000 */
[----:B------:R-:W-:Y:S01]  /*2b40*/  FMUL.FTZ R22, R11, R22 ;  /* 0x000000160b167220 */ /* 0x000fe20000410000 */
[----:B---3--:R-:W-:-:S02]  /*2b50*/  LEA.HI.X R11, R34, UR11, R27, 0x1, P0 ;  /* 0x0000000b220b7c11 */ /* 0x008fc400080f0c1b */
[C---:B------:R-:W-:Y:S01]  /*2b60*/  LEA R12, P0, R35.reuse, UR10, 0x1 ;  /* 0x0000000a230c7c11 */ /* 0x040fe2000f8008ff */
[----:B------:R-:W3:Y:S03]  /*2b70*/  LDL.LU R34, [R1] ;  /* 0x0000000001227983 */ /* 0x000ee60000300800 */
[----:B--2---:R-:W-:Y:S02]  /*2b80*/  LEA.HI.X R13, R35, UR11, R26, 0x1, P0 ;  /* 0x0000000b230d7c11 */ /* 0x004fe400080f0c1a */
[C---:B------:R-:W-:Y:S01]  /*2b90*/  LEA R16, P0, R36.reuse, UR10, 0x1 ;  /* 0x0000000a24107c11 */ /* 0x040fe2000f8008ff */
[----:B------:R0:W-:Y:S03]  /*2ba0*/  STL [R1+0xa0], R11 ;  /* 0x0000a00b01007387 */ /* 0x0001e60000100800 */
[----:B----4-:R-:W-:Y:S01]  /*2bb0*/  LEA.HI.X R17, R36, UR11, R25, 0x1, P0 ;  /* 0x0000000b24117c11 */ /* 0x010fe200080f0c19 */
[----:B------:R-:W2:Y:S01]  /*2bc0*/  LDL.LU R35, [R1+0x4] ;  /* 0x0000040001237983 */ /* 0x000ea20000300800 */
[----:B------:R-:W-:-:S03]  /*2bd0*/  LEA R18, P0, R37, UR10, 0x1 ;  /* 0x0000000a25127c11 */ /* 0x000fc6000f8008ff */
[----:B------:R-:W4:Y:S01]  /*2be0*/  LDL.LU R36, [R1+0x18] ;  /* 0x0000180001247983 */ /* 0x000f220000300800 */
[----:B------:R-:W-:-:S03]  /*2bf0*/  LEA.HI.X R19, R37, UR11, R24, 0x1, P0 ;  /* 0x0000000b25137c11 */ /* 0x000fc600080f0c18 */
[----:B------:R1:W-:Y:S04]  /*2c00*/  STL [R1+0x9c], R17 ;  /* 0x00009c1101007387 */ /* 0x0003e80000100800 */
[----:B------:R-:W4:Y:S01]  /*2c10*/  LDL.LU R37, [R1+0x14] ;  /* 0x0000140001257983 */ /* 0x000f220000300800 */
[----:B0-----:R-:W-:-:S03]  /*2c20*/  FFMA.FTZ R11, R7, R29, R14 ;  /* 0x0000001d070b7223 */ /* 0x001fc6000001000e */
[----:B------:R0:W-:Y:S01]  /*2c30*/  STL [R1+0x98], R19 ;  /* 0x0000981301007387 */ /* 0x0001e20000100800 */
[C-C-:B-1----:R-:W-:Y:S01]  /*2c40*/  FFMA.FTZ R17, R7.reuse, R30, R14.reuse ;  /* 0x0000001e07117223 */ /* 0x142fe2000001000e */
[----:B0-----:R-:W-:Y:S01]  /*2c50*/  FFMA.FTZ R19, R7, R31, R14 ;  /* 0x0000001f07137223 */ /* 0x001fe2000001000e */
[----:B-----5:R-:W-:Y:S02]  /*2c60*/  LEA R24, P1, R0, UR10, 0x1 ;  /* 0x0000000a00187c11 */ /* 0x020fe4000f8208ff */
[----:B------:R-:W-:-:S04]  /*2c70*/  LEA R26, P0, R8, UR10, 0x1 ;  /* 0x0000000a081a7c11 */ /* 0x000fc8000f8008ff */
[----:B------:R-:W-:Y:S01]  /*2c80*/  LEA.HI.X R27, R8, UR11, R9, 0x1, P0 ;  /* 0x0000000b081b7c11 */ /* 0x000fe200080f0c09 */
[C-C-:B------:R-:W-:Y:S01]  /*2c90*/  FFMA.FTZ R8, R7.reuse, R28, R14.reuse ;  /* 0x0000001c07087223 */ /* 0x140fe2000001000e */
[----:B------:R-:W5:Y:S01]  /*2ca0*/  LDL.LU R9, [R1+0x50] ;  /* 0x0000500001097983 */ /* 0x000f620000300800 */
[----:B------:R-:W-:Y:S01]  /*2cb0*/  LEA.HI.X R25, R0, UR11, R3, 0x1, P1 ;  /* 0x0000000b00197c11 */ /* 0x000fe200088f0c03 */
[C-C-:B------:R-:W-:Y:S02]  /*2cc0*/  FFMA.FTZ R0, R7.reuse, R32, R14.reuse ;  /* 0x0000002007007223 */ /* 0x140fe4000001000e */
[----:B------:R-:W5:Y:S01]  /*2cd0*/  LDL.LU R29, [R1+0x54] ;  /* 0x00005400011d7983 */ /* 0x000f620000300800 */
[C-C-:B------:R-:W-:Y:S01]  /*2ce0*/  FFMA.FTZ R3, R7.reuse, R20, R14.reuse ;  /* 0x0000001407037223 */ /* 0x140fe2000001000e */
[----:B------:R-:W-:Y:S02]  /*2cf0*/  FFMA.FTZ R7, R7, R22, R14 ;  /* 0x0000001607077223 */ /* 0x000fe4000001000e */
[----:B------:R-:W5:Y:S04]  /*2d00*/  LDL.LU R31, [R1+0x58] ;  /* 0x00005800011f7983 */ /* 0x000f680000300800 */
[----:B------:R-:W5:Y:S04]  /*2d10*/  LDL.LU R14, [R1+0x1c] ;  /* 0x00001c00010e7983 */ /* 0x000f680000300800 */
[----:B------:R-:W5:Y:S01]  /*2d20*/  LDL.LU R22, [R1+0x5c] ;  /* 0x00005c0001167983 */ /* 0x000f620000300800 */
[----:B------:R-:W-:Y:S01]  /*2d30*/  IMAD.U32 R32, R33, 0x10000, RZ ;  /* 0x0001000021207824 */ /* 0x000fe200078e00ff */
[----:B--2---:R-:W-:-:S02]  /*2d40*/  SHF.L.U32 R28, R35, 0x10, RZ ;  /* 0x00000010231c7819 */ /* 0x004fc400000006ff */
[----:B------:R-:W2:Y:S01]  /*2d50*/  LDL.LU R35, [R1+0x48] ;  /* 0x0000480001237983 */ /* 0x000ea20000300800 */
[----:B---3--:R-:W-:Y:S02]  /*2d60*/  SHF.L.U32 R30, R34, 0x10, RZ ;  /* 0x00000010221e7819 */ /* 0x008fe400000006ff */
[----:B----4-:R-:W-:Y:S02]  /*2d70*/  SHF.L.U32 R20, R37, 0x10, RZ ;  /* 0x0000001025147819 */ /* 0x010fe400000006ff */
[----:B------:R-:W3:Y:S04]  /*2d80*/  LDL.LU R37, [R1+0x44] ;  /* 0x0000440001257983 */ /* 0x000ee80000300800 */
[----:B------:R-:W4:Y:S01]  /*2d90*/  LDL.LU R33, [R1+0x4c] ;  /* 0x00004c0001217983 */ /* 0x000f220000300800 */
[----:B------:R-:W-:Y:S01]  /*2da0*/  SHF.L.U32 R34, R15, 0x10, RZ ;  /* 0x000000100f227819 */ /* 0x000fe200000006ff */
[--C-:B-----5:R-:W-:Y:S01]  /*2db0*/  FADD.FTZ R15, R22, -R4.reuse ;  /* 0x80000004160f7221 */ /* 0x120fe20000010000 */
[--C-:B------:R-:W-:Y:S01]  /*2dc0*/  FADD.FTZ R22, R31, -R4.reuse ;  /* 0x800000041f167221 */ /* 0x100fe20000010000 */
[----:B------:R-:W-:-:S02]  /*2dd0*/  FADD.FTZ R31, R9, -R4 ;  /* 0x80000004091f7221 */ /* 0x000fc40000010000 */
[----:B------:R-:W5:Y:S01]  /*2de0*/  LDL.LU R9, [R1+0x28] ;  /* 0x0000280001097983 */ /* 0x000f620000300800 */
[----:B------:R-:W-:Y:S01]  /*2df0*/  SHF.L.U32 R36, R36, 0x10, RZ ;  /* 0x0000001024247819 */ /* 0x000fe200000006ff */
[--C-:B------:R-:W-:Y:S01]  /*2e00*/  FADD.FTZ R29, R29, -R4.reuse ;  /* 0x800000041d1d7221 */ /* 0x100fe20000010000 */
[----:B------:R-:W-:Y:S01]  /*2e10*/  SHF.L.U32 R14, R14, 0x10, RZ ;  /* 0x000000100e0e7819 */ /* 0x000fe200000006ff */
[----:B--2---:R-:W-:Y:S01]  /*2e20*/  FADD.FTZ R35, R35, -R4 ;  /* 0x8000000423237221 */ /* 0x004fe20000010000 */
[C---:B------:R-:W-:Y:S01]  /*2e30*/  FMUL.FTZ R15, R2.reuse, R15 ;  /* 0x0000000f020f7220 */ /* 0x040fe20000410000 */
[C---:B------:R-:W-:Y:S01]  /*2e40*/  FMUL.FTZ R22, R2.reuse, R22 ;  /* 0x0000001602167220 */ /* 0x040fe20000410000 */
[C---:B------:R-:W-:Y:S01]  /*2e50*/  FMUL.FTZ R29, R2.reuse, R29 ;  /* 0x0000001d021d7220 */ /* 0x040fe20000410000 */
[C---:B------:R-:W-:Y:S01]  /*2e60*/  FMUL.FTZ R31, R2.reuse, R31 ;  /* 0x0000001f021f7220 */ /* 0x040fe20000410000 */
[----:B------:R-:W-:Y:S01]  /*2e70*/  FMUL.FTZ R35, R2, R35 ;  /* 0x0000002302237220 */ /* 0x000fe20000410000 */
[C---:B------:R-:W-:Y:S01]  /*2e80*/  FADD.FTZ R20, -R4.reuse, R20 ;  /* 0x0000001404147221 */ /* 0x040fe20000010100 */
[----:B------:R-:W-:Y:S01]  /*2e90*/  FADD.FTZ R28, -R4, R28 ;  /* 0x0000001c041c7221 */ /* 0x000fe20000010100 */
[--C-:B---3--:R-:W-:Y:S01]  /*2ea0*/  FADD.FTZ R37, R37, -R4.reuse ;  /* 0x8000000425257221 */ /* 0x108fe20000010000 */
[----:B----4-:R-:W-:-:S03]  /*2eb0*/  FADD.FTZ R33, R33, -R4 ;  /* 0x8000000421217221 */ /* 0x010fc60000010000 */
[----:B------:R-:W-:Y:S01]  /*2ec0*/  FMUL.FTZ R37, R2, R37 ;  /* 0x0000002502257220 */ /* 0x000fe20000410000 */
[C---:B------:R-:W-:Y:S01]  /*2ed0*/  FADD.FTZ R30, -R4.reuse, R30 ;  /* 0x0000001e041e7221 */ /* 0x040fe20000010100 */
[----:B------:R-:W-:Y:S01]  /*2ee0*/  FADD.FTZ R32, -R4, R32 ;  /* 0x0000002004207221 */ /* 0x000fe20000010100 */
[----:B------:R-:W-:Y:S01]  /*2ef0*/  FMUL.FTZ R33, R2, R33 ;  /* 0x0000002102217220 */ /* 0x000fe20000410000 */
[C---:B------:R-:W-:Y:S01]  /*2f00*/  FADD.FTZ R34, -R4.reuse, R34 ;  /* 0x0000002204227221 */ /* 0x040fe20000010100 */
[C---:B------:R-:W-:Y:S01]  /*2f10*/  FADD.FTZ R36, -R4.reuse, R36 ;  /* 0x0000002404247221 */ /* 0x040fe20000010100 */
[----:B------:R-:W-:Y:S01]  /*2f20*/  FADD.FTZ R14, -R4, R14 ;  /* 0x0000000e040e7221 */ /* 0x000fe20000010100 */
[C-C-:B------:R-:W-:Y:S01]  /*2f30*/  FFMA.FTZ R15, R21.reuse, R15, R23.reuse ;  /* 0x0000000f150f7223 */ /* 0x140fe20000010017 */
[C-C-:B------:R-:W-:Y:S01]  /*2f40*/  FFMA.FTZ R22, R21.reuse, R22, R23.reuse ;  /* 0x0000001615167223 */ /* 0x140fe20000010017 */
[C-C-:B------:R-:W-:Y:S01]  /*2f50*/  FFMA.FTZ R29, R21.reuse, R29, R23.reuse ;  /* 0x0000001d151d7223 */ /* 0x140fe20000010017 */
[C-C-:B------:R-:W-:Y:S01]  /*2f60*/  FFMA.FTZ R31, R21.reuse, R31, R23.reuse ;  /* 0x0000001f151f7223 */ /* 0x140fe20000010017 */
[C-C-:B------:R-:W-:Y:S01]  /*2f70*/  FFMA.FTZ R33, R21.reuse, R33, R23.reuse ;  /* 0x0000002115217223 */ /* 0x140fe20000010017 */
[C-C-:B------:R-:W-:Y:S01]  /*2f80*/  FFMA.FTZ R35, R21.reuse, R35, R23.reuse ;  /* 0x0000002315237223 */ /* 0x140fe20000010017 */
[----:B------:R-:W-:Y:S01]  /*2f90*/  FFMA.FTZ R37, R21, R37, R23 ;  /* 0x0000002515257223 */ /* 0x000fe20000010017 */
[C---:B------:R-:W-:Y:S01]  /*2fa0*/  FMUL.FTZ R20, R2.reuse, R20 ;  /* 0x0000001402147220 */ /* 0x040fe20000410000 */
[C---:B------:R-:W-:Y:S01]  /*2fb0*/  FMUL.FTZ R28, R2.reuse, R28 ;  /* 0x0000001c021c7220 */ /* 0x040fe20000410000 */
[C---:B------:R-:W-:Y:S01]  /*2fc0*/  FMUL.FTZ R30, R2.reuse, R30 ;  /* 0x0000001e021e7220 */ /* 0x040fe20000410000 */
[C---:B------:R-:W-:Y:S01]  /*2fd0*/  FMUL.FTZ R32, R2.reuse, R32 ;  /* 0x0000002002207220 */ /* 0x040fe20000410000 */
[C---:B------:R-:W-:Y:S01]  /*2fe0*/  FMUL.FTZ R34, R2.reuse, R34 ;  /* 0x0000002202227220 */ /* 0x040fe20000410000 */
[C---:B------:R-:W-:Y:S01]  /*2ff0*/  FMUL.FTZ R36, R2.reuse, R36 ;  /* 0x0000002402247220 */ /* 0x040fe20000410000 */
[----:B------:R-:W-:Y:S01]  /*3000*/  FMUL.FTZ R14, R2, R14 ;  /* 0x0000000e020e7220 */ /* 0x000fe20000410000 */
[----:B------:R-:W2:Y:S04]  /*3010*/  LDL.LU R23, [R1+0x38] ;  /* 0x0000380001177983 */ /* 0x000ea80000300800 */
[----:B------:R-:W3:Y:S01]  /*3020*/  LDL.LU R21, [R1+0x3c] ;  /* 0x00003c0001157983 */ /* 0x000ee20000300800 */
[----:B-----5:R-:W-:-:S03]  /*3030*/  F2FP.BF16.F32.PACK_AB R2, R8, R9 ;  /* 0x000000090802723e */ /* 0x020fc600000010ff */
[----:B------:R-:W4:Y:S04]  /*3040*/  LDL.LU R8, [R1+0xa8] ;  /* 0x0000a80001087983 */ /* 0x000f280000300800 */
[----:B------:R-:W4:Y:S01]  /*3050*/  LDL.LU R9, [R1+0xa4] ;  /* 0x0000a40001097983 */ /* 0x000f220000300800 */
[----:B------:R-:W-:Y:S01]  /*3060*/  FFMA.FTZ R20, R6, R20, R5 ;  /* 0x0000001406147223 */ /* 0x000fe20000010005 */
[----:B------:R-:W-:-:S04]  /*3070*/  PRMT R4, R2, 0x7632, R4 ;  /* 0x0000763202047816 */ /* 0x000fc80000000004 */
[----:B------:R-:W-:Y:S02]  /*3080*/  F2FP.BF16.F32.PACK_AB R15, R20, R15 ;  /* 0x0000000f140f723e */ /* 0x000fe400000010ff */
[----:B------:R-:W5:Y:S04]  /*3090*/  LDL.LU R20, [R1+0x34] ;  /* 0x0000340001147983 */ /* 0x000f680000300800 */
[----:B----4-:R2:W-:Y:S02]  /*30a0*/  STG.E.U16 desc[UR6][R8.64], R2 ;  /* 0x0000000208007986 */ /* 0x0105e4000c101506 */
[----:B--2---:R-:W-:Y:S02]  /*30b0*/  F2FP.BF16.F32.PACK_AB R2, R11, R23 ;  /* 0x000000170b02723e */ /* 0x004fe400000010ff */
[----:B------:R-:W2:Y:S04]  /*30c0*/  LDL.LU R11, [R1+0xa0] ;  /* 0x0000a000010b7983 */ /* 0x000ea80000300800 */
[----:B------:R-:W4:Y:S01]  /*30d0*/  LDL.LU R23, [R1+0x30] ;  /* 0x0000300001177983 */ /* 0x000f220000300800 */
[C-C-:B------:R-:W-:Y:S01]  /*30e0*/  FFMA.FTZ R28, R6.reuse, R28, R5.reuse ;  /* 0x0000001c061c7223 */ /* 0x140fe20000010005 */
[C-C-:B------:R-:W-:Y:S01]  /*30f0*/  FFMA.FTZ R30, R6.reuse, R30, R5.reuse ;  /* 0x0000001e061e7223 */ /* 0x140fe20000010005 */
[C-C-:B------:R-:W-:Y:S01]  /*3100*/  FFMA.FTZ R32, R6.reuse, R32, R5.reuse ;  /* 0x0000002006207223 */ /* 0x140fe20000010005 */
[C-C-:B------:R-:W-:Y:S01]  /*3110*/  FFMA.FTZ R34, R6.reuse, R34, R5.reuse ;  /* 0x0000002206227223 */ /* 0x140fe20000010005 */
[C-C-:B------:R-:W-:Y:S01]  /*3120*/  FFMA.FTZ R36, R6.reuse, R36, R5.reuse ;  /* 0x0000002406247223 */ /* 0x140fe20000010005 */
[--C-:B------:R-:W-:Y:S01]  /*3130*/  FFMA.FTZ R14, R6, R14, R5.reuse ;  /* 0x0000000e060e7223 */ /* 0x100fe20000010005 */
[----:B------:R-:W-:-:S02]  /*3140*/  PRMT R5, R15, 0x7632, R5 ;  /* 0x000076320f057816 */ /* 0x000fc40000000005 */
[----:B------:R-:W-:Y:S01]  /*3150*/  F2FP.BF16.F32.PACK_AB R22, R28, R22 ;  /* 0x000000161c16723e */ /* 0x000fe200000010ff */
[----:B------:R0:W-:Y:S04]  /*3160*/  STG.E.U16 desc[UR6][R8.64+0x2], R4 ;  /* 0x0000020408007986 */ /* 0x0001e8000c101506 */
[----:B------:R-:W-:Y:S04]  /*3170*/  STG.E.U16 desc[UR6][R8.64+0x4], R15 ;  /* 0x0000040f08007986 */ /* 0x000fe8000c101506 */
[----:B------:R1:W-:Y:S01]  /*3180*/  STG.E.U16 desc[UR6][R8.64+0x6], R5 ;  /* 0x0000060508007986 */ /* 0x0003e2000c101506 */
[----:B0-----:R-:W-:-:S02]  /*3190*/  PRMT R4, R2, 0x7632, R4 ;  /* 0x0000763202047816 */ /* 0x001fc40000000004 */
[----:B-1----:R-:W-:Y:S02]  /*31a0*/  PRMT R5, R22, 0x7632, R5 ;  /* 0x0000763216057816 */ /* 0x002fe40000000005 */
[----:B-----5:R-:W-:Y:S01]  /*31b0*/  F2FP.BF16.F32.PACK_AB R8, R19, R20 ;  /* 0x000000141308723e */ /* 0x020fe200000010ff */
[----:B--2---:R3:W-:Y:S04]  /*31c0*/  STG.E.U16 desc[UR6][R10.64], R2 ;  /* 0x000000020a007986 */ /* 0x0047e8000c101506 */
[----:B------:R-:W-:Y:S04]  /*31d0*/  STG.E.U16 desc[UR6][R10.64+0x2], R4 ;  /* 0x000002040a007986 */ /* 0x000fe8000c101506 */
[----:B------:R-:W-:Y:S01]  /*31e0*/  STG.E.U16 desc[UR6][R10.64+0x4], R22 ;  /* 0x000004160a007986 */ /* 0x000fe2000c101506 */
[----:B---3--:R-:W-:-:S03]  /*31f0*/  F2FP.BF16.F32.PACK_AB R2, R17, R21 ;  /* 0x000000151102723e */ /* 0x008fc600000010ff */
[----:B------:R-:W-:Y:S01]  /*3200*/  STG.E.U16 desc[UR6][R10.64+0x6], R5 ;  /* 0x000006050a007986 */ /* 0x000fe2000c101506 */
[----:B------:R-:W-:-:S03]  /*3210*/  PRMT R6, R2, 0x7632, R6 ;  /* 0x0000763202067816 */ /* 0x000fc60000000006 */
[----:B------:R-:W2:Y:S04]  /*3220*/  LDL.LU R17, [R1+0x9c] ;  /* 0x00009c0001117983 */ /* 0x000ea80000300800 */
[----:B------:R-:W3:Y:S04]  /*3230*/  LDL.LU R21, [R1+0x2c] ;  /* 0x00002c0001157983 */ /* 0x000ee80000300800 */
[----:B------:R4:W-:Y:S04]  /*3240*/  STG.E.U16 desc[UR6][R12.64], R2 ;  /* 0x000000020c007986 */ /* 0x0009e8000c101506 */
[----:B------:R-:W5:Y:S01]  /*3250*/  LDL.LU R19, [R1+0x98] ;  /* 0x0000980001137983 */ /* 0x000f620000300800 */
[----:B----4-:R-:W-:-:S03]  /*3260*/  F2FP.BF16.F32.PACK_AB R2, R0, R23 ;  /* 0x000000170002723e */ /* 0x010fc600000010ff */
[----:B------:R-:W4:Y:S04]  /*3270*/  LDL.LU R0, [R1+0x90] ;  /* 0x0000900001007983 */ /* 0x000f280000300800 */
[----:B------:R-:W5:Y:S01]  /*3280*/  LDL.LU R23, [R1+0x40] ;  /* 0x0000400001177983 */ /* 0x000f620000300800 */
[----:B------:R-:W-:Y:S02]  /*3290*/  F2FP.BF16.F32.PACK_AB R29, R30, R29 ;  /* 0x0000001d1e1d723e */ /* 0x000fe400000010ff */
[----:B------:R-:W-:Y:S02]  /*32a0*/  F2FP.BF16.F32.PACK_AB R31, R32, R31 ;  /* 0x0000001f201f723e */ /* 0x000fe400000010ff */
[----:B----4-:R-:W-:Y:S02]  /*32b0*/  F2FP.BF16.F32.PACK_AB R7, R7, R0 ;  /* 0x000000000707723e */ /* 0x010fe400000010ff */
[----:B------:R-:W4:Y:S01]  /*32c0*/  LDL.LU R0, [R1+0x8c] ;  /* 0x00008c0001007983 */ /* 0x000f220000300800 */
[----:B------:R-:W-:-:S02]  /*32d0*/  PRMT R9, R29, 0x7632, R9 ;  /* 0x000076321d097816 */ /* 0x000fc40000000009 */
[----:B------:R-:W-:Y:S02]  /*32e0*/  PRMT R4, R8, 0x7632, R4 ;  /* 0x0000763208047816 */ /* 0x000fe40000000004 */
[----:B------:R-:W-:Y:S02]  /*32f0*/  PRMT R5, R31, 0x7632, R5 ;  /* 0x000076321f057816 */ /* 0x000fe40000000005 */
[----:B------:R-:W-:Y:S01]  /*3300*/  F2FP.BF16.F32.PACK_AB R33, R34, R33 ;  /* 0x000000212221723e */ /* 0x000fe200000010ff */
[----:B------:R0:W-:Y:S01]  /*3310*/  STG.E.U16 desc[UR6][R12.64+0x2], R6 ;  /* 0x000002060c007986 */ /* 0x0001e2000c101506 */
[----:B---3--:R-:W-:Y:S02]  /*3320*/  F2FP.BF16.F32.PACK_AB R3, R3, R21 ;  /* 0x000000150303723e */ /* 0x008fe400000010ff */
[----:B------:R-:W-:Y:S01]  /*3330*/  F2FP.BF16.F32.PACK_AB R35, R36, R35 ;  /* 0x000000232423723e */ /* 0x000fe200000010ff */
[----:B------:R-:W-:Y:S01]  /*3340*/  STG.E.U16 desc[UR6][R12.64+0x4], R29 ;  /* 0x0000041d0c007986 */ /* 0x000fe2000c101506 */
[----:B------:R-:W-:-:S03]  /*3350*/  F2FP.BF16.F32.PACK_AB R14, R14, R37 ;  /* 0x000000250e0e723e */ /* 0x000fc600000010ff */
[----:B------:R1:W-:Y:S04]  /*3360*/  STG.E.U16 desc[UR6][R12.64+0x6], R9 ;  /* 0x000006090c007986 */ /* 0x0003e8000c101506 */
[----:B--2---:R-:W-:Y:S01]  /*3370*/  STG.E.U16 desc[UR6][R16.64], R8 ;  /* 0x0000000810007986 */ /* 0x004fe2000c101506 */
[----:B0-----:R-:W-:-:S03]  /*3380*/  PRMT R6, R33, 0x7632, R6 ;  /* 0x0000763221067816 */ /* 0x001fc60000000006 */
[----:B------:R0:W-:Y:S04]  /*3390*/  STG.E.U16 desc[UR6][R16.64+0x2], R4 ;  /* 0x0000020410007986 */ /* 0x0001e8000c101506 */
[----:B------:R-:W-:Y:S01]  /*33a0*/  STG.E.U16 desc[UR6][R16.64+0x4], R31 ;  /* 0x0000041f10007986 */ /* 0x000fe2000c101506 */
[----:B-1----:R-:W-:-:S03]  /*33b0*/  PRMT R9, R2, 0x7632, R9 ;  /* 0x0000763202097816 */ /* 0x002fc60000000009 */
[----:B------:R-:W-:Y:S01]  /*33c0*/  STG.E.U16 desc[UR6][R16.64+0x6], R5 ;  /* 0x0000060510007986 */ /* 0x000fe2000c101506 */
[----:B------:R-:W-:-:S03]  /*33d0*/  PRMT R13, R3, 0x7632, R13 ;  /* 0x00007632030d7816 */ /* 0x000fc6000000000d */
[----:B-----5:R1:W-:Y:S01]  /*33e0*/  STG.E.U16 desc[UR6][R18.64], R2 ;  /* 0x0000000212007986 */ /* 0x0203e2000c101506 */
[----:B------:R-:W-:Y:S02]  /*33f0*/  PRMT R12, R7, 0x7632, R12 ;  /* 0x00007632070c7816 */ /* 0x000fe4000000000c */
[----:B0-----:R-:W-:Y:S01]  /*3400*/  PRMT R4, R14, 0x7632, R4 ;  /* 0x000076320e047816 */ /* 0x001fe20000000004 */
[----:B------:R0:W-:Y:S04]  /*3410*/  STG.E.U16 desc[UR6][R18.64+0x2], R9 ;  /* 0x0000020912007986 */ /* 0x0001e8000c101506 */
[----:B------:R0:W-:Y:S01]  /*3420*/  STG.E.U16 desc[UR6][R18.64+0x4], R33 ;  /* 0x0000042112007986 */ /* 0x0001e2000c101506 */
[----:B-1----:R-:W-:-:S03]  /*3430*/  PRMT R2, R35, 0x7632, R2 ;  /* 0x0000763223027816 */ /* 0x002fc60000000002 */
[----:B------:R0:W-:Y:S04]  /*3440*/  STG.E.U16 desc[UR6][R18.64+0x6], R6 ;  /* 0x0000060612007986 */ /* 0x0001e8000c101506 */
        /* <DEDUP_REMOVED lines=8> */
[----:B------:R-:W-:Y:S01]  /*34d0*/  ULOP3.LUT UR4, UR4, 0x1, URZ, 0x3c, !UPT ;  /* 0x0000000104047892 */ /* 0x000fe2000f8e3c3f */
[----:B----4-:R-:W-:-:S04]  /*34e0*/  IADD3 R0, P0, R0, 0x5, RZ ;  /* 0x0000000500007810 */ /* 0x010fc80007f1e0ff */
[----:B------:R-:W-:Y:S02]  /*34f0*/  IADD3.X R23, RZ, R23, RZ, P0, !PT ;  /* 0x00000017ff177210 */ /* 0x000fe400007fe4ff */
[----:B------:R-:W-:-:S03]  /*3500*/  ISETP.GE.U32.AND P0, PT, R0, UR8, PT ;  /* 0x0000000800007c0c */ /* 0x000fc6000bf06070 */
[----:B------:R0:W-:Y:S01]  /*3510*/  STL [R1+0x40], R23 ;  /* 0x0000401701007387 */ /* 0x0001e20000100800 */
[----:B------:R-:W-:-:S13]  /*3520*/  ISETP.GE.AND.EX P0, PT, R23, UR9, PT, P0 ;  /* 0x0000000917007c0c */ /* 0x000fda000bf06300 */
[----:B0-----:R-:W-:Y:S05]  /*3530*/  @!P0 BRA `(.L_x_1456) ;  /* 0xffffffcc00388947 */ /* 0x001fea000383ffff */
[----:B------:R-:W-:Y:S05]  /*3540*/  EXIT ;  /* 0x000000000000794d */ /* 0x000fea0003800000 */
.L_x_1457:
        /* <DEDUP_REMOVED lines=11> */
.L_x_3202:


//--------------------- .text._ZN13group_norm_v214gn_cuda_kernelI13__nv_bfloat16Li480ELi1ELi32ELi30ELi1024ELb0ELi32ELi960ELi960ELi4ELb1ELi4ELb0ELb0ENS_16CompileConditionILi900EEEEEvPT_PKS4_S7_S7_flPfS8_Pj --------------------------
	.section	.text._ZN13group_norm_v214gn_cuda_kernelI13__nv_bfloat16Li480ELi1ELi32ELi30ELi1024ELb0ELi32ELi960ELi960ELi4ELb1ELi4ELb0ELb0ENS_16CompileConditionILi900EEEEEvPT_PKS4_S7_S7_flPfS8_Pj,"ax",@progbits
	.align	128
        .global         _ZN13group_norm_v214gn_cuda_kernelI13__nv_bfloat16Li480ELi1ELi32ELi30ELi1024ELb0ELi32ELi960ELi960ELi4ELb1ELi4ELb0ELb0ENS_16CompileConditionILi900EEEEEvPT_PKS4_S7_S7_flPfS8_Pj
        .type           _ZN13group_norm_v214gn_cuda_kernelI13__nv_bfloat16Li480ELi1ELi32ELi30ELi1024ELb0ELi32ELi960ELi960ELi4ELb1ELi4ELb0ELb0ENS_16CompileConditionILi900EEEEEvPT_PKS4_S7_S7_flPfS8_Pj,@function
        .size           _ZN13group_norm_v214gn_cuda_kernelI13__nv_bfloat16Li480ELi1ELi32ELi30ELi1024ELb0ELi32ELi960ELi960ELi4ELb1ELi4ELb0ELb0ENS_16CompileConditionILi900EEEEEvPT_PKS4_S7_S7_flPfS8_Pj,(.L_x_3203 - _ZN13group_norm_v214gn_cuda_kernelI13__nv_bfloat16Li480ELi1ELi32ELi30ELi1024ELb0ELi32ELi960ELi960ELi4ELb1ELi4ELb0ELb0ENS_16CompileConditionILi900EEEEEvPT_PKS4_S7_S7_flPfS8_Pj)
        .other          _ZN13group_norm_v214gn_cuda_kernelI13__nv_bfloat16Li480ELi1ELi32ELi30ELi1024ELb0ELi32ELi960ELi960ELi4ELb1ELi4ELb0ELb0ENS_16CompileConditionILi900EEEEEvPT_PKS4_S7_S7_flPfS8_Pj,@"STO_CUDA_ENTRY STV_DEFAULT"
_ZN13group_norm_v214gn_cuda_kernelI13__nv_bfloat16Li480ELi1ELi32ELi30ELi1024ELb0ELi32ELi960ELi960ELi4ELb1ELi4ELb0ELb0ENS_16CompileConditionILi900EEEEEvPT_PKS4_S7_S7_flPfS8_Pj:
.text._ZN13group_norm_v214gn_cuda_kernelI13__nv_bfloat16Li480ELi1ELi32ELi30ELi1024ELb0ELi32ELi960ELi960ELi4ELb1ELi4ELb0ELb0ENS_16CompileConditionILi900EEEEEvPT_PKS4_S7_S7_flPfS8_Pj:
[----:B------:R-:W0:Y:S08]  /*0000*/  LDC R1, c[0x0][0x28] ;  /* 0x00000a00ff017b82 */ /* 0x000e300000000800 */
[----:B------:R-:W1:Y:S01]  /*0010*/  S2UR UR10, SR_CTAID.Y ;  /* 0x00000000000a79c3 */ /* 0x000e620000002600 */
[----:B0-----:R-:W-:-:S07]  /*0020*/  IADD3 R1, R1, -0x10, RZ ;  /* 0xfffffff001017810 */ /* 0x001fce0007ffe0ff */
[----:B------:R-:W1:Y:S02]  /*0030*/  LDC.64 R2, c[0x0][0x238] ;  /* 0x00008e00ff027b82 */ /* 0x000e640000000a00 */
[----:B-1----:R-:W-:-:S04]  /*0040*/  ISETP.LE.U32.AND P0, PT, R2, UR10, PT ;  /* 0x0000000a02007c0c */ /* 0x002fc8000bf03070 */
[----:B------:R-:W-:-:S13]  /*0050*/  ISETP.GE.AND.EX P0, PT, RZ, R3, PT, P0 ;  /* 0x00000003ff00720c */ /* 0x000fda0003f06300 */
[----:B------:R-:W-:Y:S05]  /*0060*/  @P0 EXIT ;  /* 0x000000000000094d */ /* 0x000fea0003800000 */
[----:B------:R-:W0:Y:S01]  /*0070*/  S2R R24, SR_TID.X ;  /* 0x0000000000187919 */ /* 0x000e220000002100 */
[----:B------:R-:W1:Y:S01]  /*0080*/  S2UR UR8, SR_CgaCtaId ;  /* 0x00000000000879c3 */ /* 0x000e620000008800 */
[----:B------:R-:W-:Y:S01]  /*0090*/  UMOV UR4, 0x400 ;  /* 0x0000040000047882 */ /* 0x000fe20000000000 */
[----:B------:R-:W-:Y:S01]  /*00a0*/  ULDC.64 UR12, c[0x0][0x240] ;  /* 0x00009000000c7ab9 */ /* 0x000fe20000000a00 */
[----:B------:R-:W2:Y:S01]  /*00b0*/  S2R R6, SR_CTAID.X ;  /* 0x0000000000067919 */ /* 0x000ea20000002500 */
[----:B------:R-:W-:Y:S01]  /*00c0*/  UMOV UR11, UR10 ;  /* 0x0000000a000b7c82 */ /* 0x000fe20008000000 */
[----:B------:R-:W-:Y:S01]  /*00d0*/  ULDC.64 UR6, c[0x0][0x250] ;  /* 0x0000940000067ab9 */ /* 0x000fe20000000a00 */
[----:B------:R-:W-:Y:S01]  /*00e0*/  ISETP.EQ.U32.AND P1, PT, RZ, UR12, PT ;  /* 0x0000000cff007c0c */ /* 0x000fe2000bf22070 */
[----:B------:R-:W-:Y:S02]  /*00f0*/  ULEA UR6, UP0, UR11, UR6, 0x2 ;  /* 0x000000060b067291 */ /* 0x000fe4000f80103f */
[----:B-1----:R-:W-:-:S02]  /*0100*/  ULEA UR5, UR8, UR4, 0x18 ;  /* 0x0000000408057291 */ /* 0x002fc4000f8ec03f */
[----:B------:R-:W-:-:S04]  /*0110*/  UIADD3 UR4, UR4, 0x2d00, URZ ;  /* 0x00002d0004047890 */ /* 0x000fc8000fffe03f */
[----:B------:R-:W-:Y:S01]  /*0120*/  MOV R22, UR5 ;  /* 0x0000000500167c02 */ /* 0x000fe20008000f00 */
[----:B0-----:R-:W-:Y:S01]  /*0130*/  IMAD.WIDE.U32 R2, R24, -0x77777777, RZ ;  /* 0x8888888918027825 */ /* 0x001fe200078e00ff */
[--C-:B------:R-:W-:Y:S01]  /*0140*/  SHF.R.U32.HI R4, RZ, 0x1, R24.reuse ;  /* 0x00000001ff047819 */ /* 0x100fe20000011618 */
[----:B------:R-:W-:Y:S01]  /*0150*/  UMOV UR5, URZ ;  /* 0x0000003f00057c82 */ /* 0x000fe20008000000 */
[----:B------:R-:W-:Y:S01]  /*0160*/  ULEA UR8, UR8, UR4, 0x18 ;  /* 0x0000000408087291 */ /* 0x000fe2000f8ec03f */
[----:B--2---:R-:W-:Y:S01]  /*0170*/  LOP3.LUT R0, R6, 0x1f, RZ, 0xc0, !PT ;  /* 0x0000001f06007812 */ /* 0x004fe200078ec0ff */
[----:B------:R-:W-:Y:S01]  /*0180*/  ULEA.HI.X UR7, UR11, UR7, UR5, 0x2, UP0 ;  /* 0x000000070b077291 */ /* 0x000fe200080f1405 */
[----:B------:R-:W-:Y:S01]  /*0190*/  SHF.R.U32.HI R7, RZ, 0x7, R3 ;  /* 0x00000007ff077819 */ /* 0x000fe20000011603 */
[C---:B------:R-:W-:Y:S01]  /*01a0*/  IMAD R3, R4.reuse, 0x1e, RZ ;  /* 0x0000001e04037824 */ /* 0x040fe200078e02ff */
[----:B------:R-:W-:Y:S01]  /*01b0*/  SHF.L.U32 R9, R4, 0x5, RZ ;  /* 0x0000000504097819 */ /* 0x000fe200000006ff */
[----:B------:R-:W-:Y:S01]  /*01c0*/  UMOV UR4, URZ ;  /* 0x0000003f00047c82 */ /* 0x000fe20008000000 */
[----:B------:R-:W-:Y:S01]  /*01d0*/  LOP3.LUT P0, RZ, R6, 0x1f, RZ, 0xc0, !PT ;  /* 0x0000001f06ff7812 */ /* 0x000fe2000780c0ff */
[----:B------:R-:W-:Y:S01]  /*01e0*/  IMAD R2, R7, -0xf0, R24 ;  /* 0xffffff1007027824 */ /* 0x000fe200078e0218 */
[--C-:B------:R-:W-:Y:S01]  /*01f0*/  SHF.R.U32.HI R5, RZ, 0x1, R3.reuse ;  /* 0x00000001ff057819 */ /* 0x100fe20000011603 */
[----:B------:R-:W-:Y:S01]  /*0200*/  VIADD R10, R3, 0x8 ;  /* 0x00000008030a7836 */ /* 0x000fe20000000000 */
[----:B------:R-:W-:Y:S01]  /*0210*/  SHF.R.U32.HI R4, RZ, 0x2, R3 ;  /* 0x00000002ff047819 */ /* 0x000fe20000011603 */
[----:B------:R-:W-:Y:S01]  /*0220*/  IMAD R112, R2, 0x18, R22 ;  /* 0x0000001802707824 */ /* 0x000fe200078e0216 */
[----:B------:R-:W-:-:S02]  /*0230*/  LOP3.LUT R5, R5, 0x1, RZ, 0xc0, !PT ;  /* 0x0000000105057812 */ /* 0x000fc400078ec0ff */
[----:B------:R-:W-:Y:S01]  /*0240*/  LOP3.LUT R0, R9, 0xffffffe0, R0, 0xe2, !PT ;  /* 0xffffffe009007812 */ /* 0x000fe200078ee200 */
[----:B------:R-:W-:Y:S01]  /*0250*/  IMAD R112, R7, 0x8, R112 ;  /* 0x0000000807707824 */ /* 0x000fe200078e0270 */
[----:B------:R-:W-:Y:S01]  /*0260*/  IADD3 R0, R3, 0x2, RZ ;  /* 0x0000000203007810 */ /* 0x000fe20007ffe0ff */
[----:B------:R-:W-:Y:S01]  /*0270*/  IMAD R4, R5, 0xf0, R4 ;  /* 0x000000f005047824 */ /* 0x000fe200078e0204 */
[C---:B------:R-:W-:Y:S02]  /*0280*/  IADD3 R8, R3.reuse, 0x6, RZ ;  /* 0x0000000603087810 */ /* 0x040fe40007ffe0ff */
[----:B------:R-:W-:Y:S01]  /*0290*/  IADD3 R6, R3, 0x4, RZ ;  /* 0x0000000403067810 */ /* 0x000fe20007ffe0ff */
[----:B------:R-:W-:Y:S01]  /*02a0*/  IMAD R4, R4, 0x18, R22 ;  /* 0x0000001804047824 */ /* 0x000fe200078e0216 */
[----:B------:R-:W-:Y:S02]  /*02b0*/  SHF.R.U32.HI R5, RZ, 0x1, R0 ;  /* 0x00000001ff057819 */ /* 0x000fe40000011600 */
[----:B------:R-:W-:-:S02]  /*02c0*/  SHF.R.U32.HI R9, RZ, 0x1, R8 ;  /* 0x00000001ff097819 */ /* 0x000fc40000011608 */
[----:B------:R-:W-:Y:S02]  /*02d0*/  SHF.R.U32.HI R11, RZ, 0x1, R10 ;  /* 0x00000001ff0b7819 */ /* 0x000fe4000001160a */
[----:B------:R-:W-:Y:S02]  /*02e0*/  IADD3 R12, R3, 0xa, RZ ;  /* 0x0000000a030c7810 */ /* 0x000fe40007ffe0ff */
[----:B------:R-:W-:Y:S02]  /*02f0*/  SHF.R.U32.HI R0, RZ, 0x2, R0 ;  /* 0x00000002ff007819 */ /* 0x000fe40000011600 */
[----:B------:R-:W-:Y:S02]  /*0300*/  SHF.R.U32.HI R7, RZ, 0x1, R6 ;  /* 0x00000001ff077819 */ /* 0x000fe40000011606 */
[----:B------:R-:W-:Y:S02]  /*0310*/  LOP3.LUT R5, R5, 0x1, RZ, 0xc0, !PT ;  /* 0x0000000105057812 */ /* 0x000fe400078ec0ff */
[----:B------:R-:W-:-:S02]  /*0320*/  SHF.R.U32.HI R8, RZ, 0x2, R8 ;  /* 0x00000002ff087819 */ /* 0x000fc40000011608 */
[----:B------:R-:W-:Y:S01]  /*0330*/  SHF.R.U32.HI R10, RZ, 0x2, R10 ;  /* 0x00000002ff0a7819 */ /* 0x000fe2000001160a */
[----:B------:R-:W-:Y:S01]  /*0340*/  IMAD R5, R5, 0xf0, R0 ;  /* 0x000000f005057824 */ /* 0x000fe200078e0200 */
[----:B------:R-:W-:Y:S02]  /*0350*/  LOP3.LUT R9, R9, 0x1, RZ, 0xc0, !PT ;  /* 0x0000000109097812 */ /* 0x000fe400078ec0ff */
[----:B------:R-:W-:Y:S02]  /*0360*/  LOP3.LUT R11, R11, 0x1, RZ, 0xc0, !PT ;  /* 0x000000010b0b7812 */ /* 0x000fe400078ec0ff */
[----:B------:R-:W-:Y:S01]  /*0370*/  SHF.R.U32.HI R13, RZ, 0x1, R12 ;  /* 0x00000001ff0d7819 */ /* 0x000fe2000001160c */
[----:B------:R-:W-:Y:S01]  /*0380*/  IMAD R9, R9, 0xf0, R8 ;  /* 0x000000f009097824 */ /* 0x000fe200078e0208 */
[----:B------:R-:W-:Y:S01]  /*0390*/  SHF.R.U32.HI R6, RZ, 0x2, R6 ;  /* 0x00000002ff067819 */ /* 0x000fe20000011606 */
[----:B------:R-:W-:Y:S01]  /*03a0*/  IMAD R11, R11, 0xf0, R10 ;  /* 0x000000f00b0b7824 */ /* 0x000fe200078e020a */
[----:B------:R-:W-:Y:S01]  /*03b0*/  LOP3.LUT R7, R7, 0x1, RZ, 0xc0, !PT ;  /* 0x0000000107077812 */ /* 0x000fe200078ec0ff */
[----:B------:R-:W-:Y:S01]  /*03c0*/  VIADD R10, R3, 0x10 ;  /* 0x00000010030a7836 */ /* 0x000fe20000000000 */
[----:B------:R-:W-:-:S02]  /*03d0*/  SHF.R.U32.HI R12, RZ, 0x2, R12 ;  /* 0x00000002ff0c7819 */ /* 0x000fc4000001160c */
[----:B------:R-:W-:Y:S01]  /*03e0*/  LOP3.LUT R13, R13, 0x1, RZ, 0xc0, !PT ;  /* 0x000000010d0d7812 */ /* 0x000fe200078ec0ff */
[----:B------:R-:W-:Y:S01]  /*03f0*/  IMAD R7, R7, 0xf0, R6 ;  /* 0x000000f007077824 */ /* 0x000fe200078e0206 */
[C---:B------:R-:W-:Y:S02]  /*0400*/  IADD3 R0, R3.reuse, 0xc, RZ ;  /* 0x0000000c03007810 */ /* 0x040fe40007ffe0ff */
[----:B------:R-:W-:Y:S01]  /*0410*/  IADD3 R8, R3, 0xe, RZ ;  /* 0x0000000e03087810 */ /* 0x000fe20007ffe0ff */
[----:B------:R-:W-:Y:S01]  /*0420*/  IMAD R13, R13, 0xf0, R12 ;  /* 0x000000f00d0d7824 */ /* 0x000fe200078e020c */
[--C-:B------:R-:W-:Y:S02]  /*0430*/  SHF.R.U32.HI R6, RZ, 0x1, R0.reuse ;  /* 0x00000001ff067819 */ /* 0x100fe40000011600 */
[----:B------:R-:W-:Y:S01]  /*0440*/  SHF.R.U32.HI R15, RZ, 0x2, R0 ;  /* 0x00000002ff0f7819 */ /* 0x000fe20000011600 */
[----:B------:R-:W-:Y:S01]  /*0450*/  IMAD R124, R13, 0x18, R22 ;  /* 0x000000180d7c7824 */ /* 0x000fe200078e0216 */
[----:B------:R-:W-:-:S02]  /*0460*/  SHF.R.U32.HI R0, RZ, 0x1, R8 ;  /* 0x00000001ff007819 */ /* 0x000fc40000011608 */
[----:B------:R-:W-:Y:S02]  /*0470*/  SHF.R.U32.HI R17, RZ, 0x2, R8 ;  /* 0x00000002ff117819 */ /* 0x000fe40000011608 */
[----:B------:R-:W-:Y:S02]  /*0480*/  IADD3 R12, R3, 0x12, RZ ;  /* 0x00000012030c7810 */ /* 0x000fe40007ffe0ff */
[--C-:B------:R-:W-:Y:S02]  /*0490*/  SHF.R.U32.HI R8, RZ, 0x1, R10.reuse ;  /* 0x00000001ff087819 */ /* 0x100fe4000001160a */
[----:B------:R-:W-:Y:S02]  /*04a0*/  SHF.R.U32.HI R19, RZ, 0x2, R10 ;  /* 0x00000002ff137819 */ /* 0x000fe4000001160a */
[----:B------:R-:W-:Y:S02]  /*04b0*/  SHF.R.U32.HI R10, RZ, 0x1, R12 ;  /* 0x00000001ff0a7819 */ /* 0x000fe4000001160c */
[----:B------:R-:W-:-:S02]  /*04c0*/  LOP3.LUT R8, R8, 0x1, RZ, 0xc0, !PT ;  /* 0x0000000108087812 */ /* 0x000fc400078ec0ff */
[----:B------:R-:W-:Y:S02]  /*04d0*/  LOP3.LUT R6, R6, 0x1, RZ, 0xc0, !PT ;  /* 0x0000000106067812 */ /* 0x000fe400078ec0ff */
[C---:B------:R-:W-:Y:S01]  /*04e0*/  IADD3 R14, R3.reuse, 0x14, RZ ;  /* 0x00000014030e7810 */ /* 0x040fe20007ffe0ff */
[----:B------:R-:W-:Y:S01]  /*04f0*/  IMAD R19, R8, 0xf0, R19 ;  /* 0x000000f008137824 */ /* 0x000fe200078e0213 */
[----:B------:R-:W-:Y:S01]  /*0500*/  SHF.R.U32.HI R21, RZ, 0x2, R12 ;  /* 0x00000002ff157819 */ /* 0x000fe2000001160c */
[----:B------:R-:W-:Y:S01]  /*0510*/  IMAD R15, R6, 0xf0, R15 ;  /* 0x000000f0060f7824 */ /* 0x000fe200078e020f */
[----:B------:R-:W-:Y:S01]  /*0520*/  LOP3.LUT R0, R0, 0x1, RZ, 0xc0, !PT ;  /* 0x0000000100007812 */ /* 0x000fe200078ec0ff */
[----:B------:R-:W-:Y:S01]  /*0530*/  VIADD R8, R3, 0x18 ;  /* 0x0000001803087836 */ /* 0x000fe20000000000 */
[----:B------:R-:W-:Y:S01]  /*0540*/  LOP3.LUT R10, R10, 0x1, RZ, 0xc0, !PT ;  /* 0x000000010a0a7812 */ /* 0x000fe200078ec0ff */
[----:B------:R-:W-:Y:S01]  /*0550*/  IMAD R16, R19, 0x18, R22 ;  /* 0x0000001813107824 */ /* 0x000fe200078e0216 */
[--C-:B------:R-:W-:Y:S01]  /*0560*/  SHF.R.U32.HI R12, RZ, 0x1, R14.reuse ;  /* 0x00000001ff0c7819 */ /* 0x100fe2000001160e */
[----:B------:R-:W-:Y:S01]  /*0570*/  IMAD R17, R0, 0xf0, R17 ;  /* 0x000000f000117824 */ /* 0x000fe200078e0211 */
[----:B------:R-:W-:Y:S01]  /*0580*/  IADD3 R6, R3, 0x16, RZ ;  /* 0x0000001603067810 */ /* 0x000fe20007ffe0ff */
[----:B------:R-:W-:Y:S01]  /*0590*/  IMAD R21, R10, 0xf0, R21 ;  /* 0x000000f00a157824 */ /* 0x000fe200078e0215 */
[----:B------:R-:W-:Y:S01]  /*05a0*/  SHF.R.U32.HI R23, RZ, 0x2, R14 ;  /* 0x00000002ff177819 */ /* 0x000fe2000001160e */
[--C-:B------:R-:W-:Y:S01]  /*05b0*/  IMAD R122, R17, 0x18, R22.reuse ;  /* 0x00000018117a7824 */ /* 0x100fe200078e0216 */
[----:B------:R-:W-:Y:S01]  /*05c0*/  IADD3 R10, R3, 0x1a, RZ ;  /* 0x0000001a030a7810 */ /* 0x000fe20007ffe0ff */
[----:B------:R-:W-:Y:S01]  /*05d0*/  IMAD R120, R21, 0x18, R22 ;  /* 0x0000001815787824 */ /* 0x000fe200078e0216 */
[----:B------:R-:W-:-:S02]  /*05e0*/  IADD3 R14, R3, 0x1c, RZ ;  /* 0x0000001c030e7810 */ /* 0x000fc40007ffe0ff */
[----:B------:R-:W-:Y:S02]  /*05f0*/  SHF.L.U32 R0, R2, 0x2, RZ ;  /* 0x0000000202007819 */ /* 0x000fe400000006ff */
[----:B------:R-:W-:Y:S02]  /*0600*/  LOP3.LUT R12, R12, 0x1, RZ, 0xc0, !PT ;  /* 0x000000010c0c7812 */ /* 0x000fe400078ec0ff */
[----:B------:R-:W-:Y:S02]  /*0610*/  SHF.R.U32.HI R2, RZ, 0x1, R6 ;  /* 0x00000001ff027819 */ /* 0x000fe40000011606 */
[----:B------:R-:W-:Y:S01]  /*0620*/  SHF.R.U32.HI R3, RZ, 0x1, R8 ;  /* 0x00000001ff037819 */ /* 0x000fe20000011608 */
[----:B------:R-:W-:Y:S01]  /*0630*/  IMAD R23, R12, 0xf0, R23 ;  /* 0x000000f00c177824 */ /* 0x000fe200078e0217 */
[----:B------:R-:W-:Y:S02]  /*0640*/  SHF.R.U32.HI R25, RZ, 0x2, R6 ;  /* 0x00000002ff197819 */ /* 0x000fe40000011606 */
[----:B------:R-:W-:Y:S01]  /*0650*/  SHF.R.U32.HI R27, RZ, 0x2, R8 ;  /* 0x00000002ff1b7819 */ /* 0x000fe20000011608 */
[----:B------:R-:W-:Y:S01]  /*0660*/  IMAD R18, R23, 0x18, R22 ;  /* 0x0000001817127824 */ /* 0x000fe200078e0216 */
[----:B------:R-:W-:-:S02]  /*0670*/  LOP3.LUT R6, R2, 0x1, RZ, 0xc0, !PT ;  /* 0x0000000102067812 */ /* 0x000fc400078ec0ff */
[----:B------:R-:W-:Y:S01]  /*0680*/  LOP3.LUT R8, R3, 0x1, RZ, 0xc0, !PT ;  /* 0x0000000103087812 */ /* 0x000fe200078ec0ff */
[C---:B------:R-:W-:Y:S01]  /*0690*/  IMAD.WIDE.U32 R2, R0.reuse, -0x77777777, RZ ;  /* 0x8888888900027825 */ /* 0x040fe200078e00ff */
[--C-:B------:R-:W-:Y:S02]  /*06a0*/  SHF.R.U32.HI R12, RZ, 0x1, R10.reuse ;  /* 0x00000001ff0c7819 */ /* 0x100fe4000001160a */
[----:B------:R-:W-:Y:S01]  /*06b0*/  SHF.R.U32.HI R29, RZ, 0x2, R10 ;  /* 0x00000002ff1d7819 */ /* 0x000fe2000001160a */
[----:B------:R-:W-:Y:S01]  /*06c0*/  VIADD R2, R0, 0x2 ;  /* 0x0000000200027836 */ /* 0x000fe20000000000 */
[----:B------:R-:W-:Y:S01]  /*06d0*/  SHF.R.U32.HI R10, RZ, 0x1, R14 ;  /* 0x00000001ff0a7819 */ /* 0x000fe2000001160e */
[----:B------:R-:W-:Y:S01]  /*06e0*/  IMAD R25, R6, 0xf0, R25 ;  /* 0x000000f006197824 */ /* 0x000fe200078e0219 */
[----:B------:R-:W-:Y:S01]  /*06f0*/  SHF.L.U32 R0, R24, 0x3, RZ ;  /* 0x0000000318007819 */ /* 0x000fe200000006ff */
[----:B------:R-:W-:Y:S01]  /*0700*/  IMAD R6, R5, 0x18, R22 ;  /* 0x0000001805067824 */ /* 0x000fe200078e0216 */
[----:B------:R-:W-:Y:S01]  /*0710*/  SHF.R.U32.HI R31, RZ, 0x2, R14 ;  /* 0x00000002ff1f7819 */ /* 0x000fe2000001160e */
[----:B------:R-:W-:Y:S01]  /*0720*/  IMAD R27, R8, 0xf0, R27 ;  /* 0x000000f0081b7824 */ /* 0x000fe200078e021b */
[----:B------:R-:W-:Y:S01]  /*0730*/  LOP3.LUT R10, R10, 0x1, RZ, 0xc0, !PT ;  /* 0x000000010a0a7812 */ /* 0x000fe200078ec0ff */
[--C-:B------:R-:W-:Y:S01]  /*0740*/  IMAD R8, R7, 0x18, R22.reuse ;  /* 0x0000001807087824 */ /* 0x100fe200078e0216 */
[----:B------:R-:W-:Y:S01]  /*0750*/  LOP3.LUT R115, R0, 0x8, RZ, 0xc0, !PT ;  /* 0x0000000800737812 */ /* 0x000fe200078ec0ff */
[----:B------:R-:W-:Y:S01]  /*0760*/  IMAD R14, R15, 0x18, R22 ;  /* 0x000000180f0e7824 */ /* 0x000fe200078e0216 */
[----:B------:R-:W-:Y:S01]  /*0770*/  SHF.R.U32.HI R114, RZ, 0x1, R3 ;  /* 0x00000001ff727819 */ /* 0x000fe20000011603 */
[----:B------:R-:W-:Y:S01]  /*0780*/  IMAD.WIDE.U32 R2, R2, -0x77777777, RZ ;  /* 0x8888888902027825 */ /* 0x000fe200078e00ff */
[----:B------:R-:W-:-:S02]  /*0790*/  IADD3 R0, R4, R115, RZ ;  /* 0x0000007304007210 */ /* 0x000fc40007ffe0ff */
[----:B------:R-:W-:Y:S01]  /*07a0*/  IADD3 R4, R115, R6, RZ ;  /* 0x0000000673047210 */ /* 0x000fe20007ffe0ff */
[----:B------:R-:W-:Y:S01]  /*07b0*/  IMAD R31, R10, 0xf0, R31 ;  /* 0x000000f00a1f7824 */ /* 0x000fe200078e021f */
[----:B------:R-:W-:Y:S01]  /*07c0*/  SHF.R.U32.HI R2, RZ, 0x1, R3 ;  /* 0x00000001ff027819 */ /* 0x000fe20000011603 */
[----:B------:R-:W-:Y:S01]  /*07d0*/  IMAD R10, R9, 0x18, R22 ;  /* 0x00000018090a7824 */ /* 0x000fe200078e0216 */
[----:B------:R0:W-:Y:S01]  /*07e0*/  STL [R1+0xc], R0 ;  /* 0x00000c0001007387 */ /* 0x0001e20000100800 */
[----:B------:R-:W-:Y:S01]  /*07f0*/  IMAD.IADD R3, R115, 0x1, R8 ;  /* 0x0000000173037824 */ /* 0x000fe200078e0208 */
[----:B------:R-:W-:Y:S01]  /*0800*/  LOP3.LUT R12, R12, 0x1, RZ, 0xc0, !PT ;  /* 0x000000010c0c7812 */ /* 0x000fe200078ec0ff */
[--C-:B------:R-:W-:Y:S01]  /*0810*/  IMAD R118, R25, 0x18, R22.reuse ;  /* 0x0000001819767824 */ /* 0x100fe200078e0216 */
[----:B------:R1:W-:Y:S01]  /*0820*/  STL [R1+0x8], R4 ;  /* 0x0000080401007387 */ /* 0x0003e20000100800 */
[--C-:B------:R-:W-:Y:S01]  /*0830*/  IMAD R20, R27, 0x18, R22.reuse ;  /* 0x000000181b147824 */ /* 0x100fe200078e0216 */
[----:B------:R-:W-:Y:S01]  /*0840*/  ISETP.GT.U32.OR P0, PT, R24, 0x1f, P0 ;  /* 0x0000001f1800780c */ /* 0x000fe20000704470 */
[----:B------:R-:W-:Y:S01]  /*0850*/  IMAD R29, R12, 0xf0, R29 ;  /* 0x000000f00c1d7824 */ /* 0x000fe200078e021d */
[----:B------:R1:W-:Y:S01]  /*0860*/  STL [R1+0x4], R3 ;  /* 0x0000040301007387 */ /* 0x0003e20000100800 */
[--C-:B------:R-:W-:Y:S01]  /*0870*/  IMAD R12, R11, 0x18, R22.reuse ;  /* 0x000000180b0c7824 */ /* 0x100fe200078e0216 */
[----:B0-----:R-:W-:Y:S01]  /*0880*/  IADD3 R0, R115, R10, RZ ;  /* 0x0000000a73007210 */ /* 0x001fe20007ffe0ff */
[--C-:B------:R-:W-:Y:S01]  /*0890*/  IMAD R116, R29, 0x18, R22.reuse ;  /* 0x000000181d747824 */ /* 0x100fe200078e0216 */
[----:B------:R-:W-:Y:S01]  /*08a0*/  IADD3 R124, R115, R124, RZ ;  /* 0x0000007c737c7210 */ /* 0x000fe20007ffe0ff */
[----:B------:R-:W-:Y:S01]  /*08b0*/  IMAD R22, R31, 0x18, R22 ;  /* 0x000000181f167824 */ /* 0x000fe200078e0216 */
[C---:B------:R-:W-:Y:S01]  /*08c0*/  IADD3 R125, R115.reuse, R12, RZ ;  /* 0x0000000c737d7210 */ /* 0x040fe20007ffe0ff */
[----:B------:R1:W-:Y:S01]  /*08d0*/  STL [R1], R0 ;  /* 0x0000000001007387 */ /* 0x0003e20000100800 */
[C---:B------:R-:W-:Y:S01]  /*08e0*/  IMAD.IADD R123, R115.reuse, 0x1, R14 ;  /* 0x00000001737b7824 */ /* 0x040fe200078e020e */
[C---:B------:R-:W-:Y:S01]  /*08f0*/  IADD3 R122, R115.reuse, R122, RZ ;  /* 0x0000007a737a7210 */ /* 0x040fe20007ffe0ff */
[C---:B------:R-:W-:Y:S01]  /*0900*/  IMAD.IADD R118, R115.reuse, 0x1, R118 ;  /* 0x0000000173767824 */ /* 0x040fe200078e0276 */
[----:B------:R-:W-:-:S02]  /*0910*/  IADD3 R121, R115, R16, RZ ;  /* 0x0000001073797210 */ /* 0x000fc40007ffe0ff */
[C---:B------:R-:W-:Y:S02]  /*0920*/  IADD3 R120, R115.reuse, R120, RZ ;  /* 0x0000007873787210 */ /* 0x040fe40007ffe0ff */
[C---:B------:R-:W-:Y:S02]  /*0930*/  IADD3 R119, R115.reuse, R18, RZ ;  /* 0x0000001273777210 */ /* 0x040fe40007ffe0ff */
[C---:B------:R-:W-:Y:S02]  /*0940*/  IADD3 R117, R115.reuse, R20, RZ ;  /* 0x0000001473757210 */ /* 0x040fe40007ffe0ff */
[C---:B------:R-:W-:Y:S02]  /*0950*/  IADD3 R116, R115.reuse, R116, RZ ;  /* 0x0000007473747210 */ /* 0x040fe40007ffe0ff */
[----:B------:R-:W-:Y:S02]  /*0960*/  IADD3 R115, R115, R22, RZ ;  /* 0x0000001673737210 */ /* 0x000fe40007ffe0ff */
[----:B------:R-:W-:-:S02]  /*0970*/  LOP3.LUT R114, R114, 0x7ffffff8, RZ, 0xc0, !PT ;  /* 0x7ffffff872727812 */ /* 0x000fc400078ec0ff */
[----:B------:R-:W-:Y:S02]  /*0980*/  LOP3.LUT R113, R2, 0x7ffffff8, RZ, 0xc0, !PT ;  /* 0x7ffffff802717812 */ /* 0x000fe400078ec0ff */
[----:B------:R-:W-:Y:S01]  /*0990*/  ISETP.EQ.OR.EX P0, PT, RZ, UR13, P0, P1 ;  /* 0x0000000dff007c0c */ /* 0x000fe20008702710 */
[----:B-1----:R-:W-:-:S12]  /*09a0*/  ULDC.64 UR12, c[0x0][0x208] ;  /* 0x00008200000c7ab9 */ /* 0x002fd80000000a00 */
.L_x_1466:
[----:B------:R-:W0:Y:S01]  /*09b0*/  S2R R109, SR_TID.X ;  /* 0x00000000006d7919 */ /* 0x000e220000002100 */
[----:B------:R-:W1:Y:S01]  /*09c0*/  S2UR UR18, SR_CTAID.X ;  /* 0x00000000001279c3 */ /* 0x000e620000002500 */
[----:B------:R-:W-:Y:S01]  /*09d0*/  MOV R19, UR11 ;  /* 0x0000000b00137c02 */ /* 0x000fe20008000f00 */
[----:B------:R-:W-:Y:S01]  /*09e0*/  ULDC.64 UR14, c[0x0][0x218] ;  /* 0x00008600000e7ab9 */ /* 0x000fe20000000a00 */
[----:B------:R-:W-:Y:S01]  /*09f0*/  ULDC.64 UR16, c[0x0][0x228] ;  /* 0x00008a0000107ab9 */ /* 0x000fe20000000a00 */
[----:B-1----:R-:W-:-:S04]  /*0a00*/  USHF.L.U32 UR9, UR18, 0x5, URZ ;  /* 0x0000000512097899 */ /* 0x002fc8000800063f */
[----:B------:R-:W-:Y:S01]  /*0a10*/  ULOP3.LUT UR9, UR9, 0x3e0, URZ, 0xc0, !UPT ;  /* 0x000003e009097892 */ /* 0x000fe2000f8ec03f */
[----:B0-2---:R-:W-:-:S05]  /*0a20*/  IMAD.WIDE.U32 R2, R109, -0x77777777, RZ ;  /* 0x888888896d027825 */ /* 0x005fca00078e00ff */
[----:B------:R-:W-:-:S04]  /*0a30*/  SHF.R.U32.HI R2, RZ, 0x7, R3 ;  /* 0x00000007ff027819 */ /* 0x000fc80000011603 */
[C---:B------:R-:W-:Y:S01]  /*0a40*/  IADD3 R21, R2.reuse, UR9, RZ ;  /* 0x0000000902157c10 */ /* 0x040fe2000fffe0ff */
[----:B------:R-:W-:Y:S01]  /*0a50*/  IMAD R3, R2, -0xf0, R109 ;  /* 0xffffff1002037824 */ /* 0x000fe200078e026d */
[----:B------:R-:W-:-:S03]  /*0a60*/  UIMAD UR9, UR5, 0xf0000, URZ ;  /* 0x000f0000050978a4 */ /* 0x000fc6000f8e023f */
[----:B------:R-:W-:Y:S01]  /*0a70*/  IMAD.SHL.U32 R2, R3, 0x4, RZ ;  /* 0x0000000403027824 */ /* 0x000fe200078e00ff */
[----:B------:R-:W-:Y:S01]  /*0a80*/  HFMA2.MMA R3, -RZ, RZ, 0, 0 ;  /* 0x00000000ff037435 */ /* 0x000fe200000001ff */
[----:B------:R-:W-:-:S05]  /*0a90*/  IMAD R21, R21, 0x3c0, RZ ;  /* 0x000003c015157824 */ /* 0x000fca00078e02ff */
[----:B------:R-:W-:Y:S02]  /*0aa0*/  IADD3 R5, R21, 0x780, RZ ;  /* 0x0000078015057810 */ /* 0x000fe40007ffe0ff */
[----:B------:R-:W-:-:S05]  /*0ab0*/  IMAD.WIDE.U32 R18, R19, 0xf0000, R2 ;  /* 0x000f000013127825 */ /* 0x000fca00078e0002 */
[----:B------:R-:W-:Y:S02]  /*0ac0*/  IADD3 R108, R19, UR9, RZ ;  /* 0x00000009136c7c10 */ /* 0x000fe4000fffe0ff */
[-C--:B------:R-:W-:Y:S02]  /*0ad0*/  IADD3 R3, P2, R21, R18.reuse, RZ ;  /* 0x0000001215037210 */ /* 0x080fe40007f5e0ff */
[----:B------:R-:W-:-:S03]  /*0ae0*/  IADD3 R4, P1, R5, R18, RZ ;  /* 0x0000001205047210 */ /* 0x000fc60007f3e0ff */
[----:B------:R-:W-:Y:S01]  /*0af0*/  IMAD.X R93, RZ, RZ, R108, P2 ;  /* 0x000000ffff5d7224 */ /* 0x000fe200010e066c */
[C---:B------:R-:W-:Y:S02]  /*0b00*/  LEA R76, P2, R3.reuse, UR14, 0x1 ;  /* 0x0000000e034c7c11 */ /* 0x040fe4000f8408ff */
[----:B------:R-:W-:Y:S02]  /*0b10*/  IADD3.X R94, RZ, R108, RZ, P1, !PT ;  /* 0x0000006cff5e7210 */ /* 0x000fe40000ffe4ff */
[----:B------:R-:W-:Y:S02]  /*0b20*/  LEA.HI.X R77, R3, UR15, R93, 0x1, P2 ;  /* 0x0000000f034d7c11 */ /* 0x000fe400090f0c5d */
[----:B------:R-:W-:-:S04]  /*0b30*/  LEA R74, P1, R4, UR14, 0x1 ;  /* 0x0000000e044a7c11 */ /* 0x000fc8000f8208ff */
[----:B------:R-:W2:Y:S01]  /*0b40*/  LDG.E.64.CONSTANT R76, desc[UR12][R76.64] ;  /* 0x0000000c4c4c7981 */ /* 0x000ea2000c1e9b00 */
[----:B------:R-:W-:Y:S02]  /*0b50*/  LEA.HI.X R75, R4, UR15, R94, 0x1, P1 ;  /* 0x0000000f044b7c11 */ /* 0x000fe400088f0c5e */
[----:B------:R-:W-:-:S04]  /*0b60*/  IADD3 R5, R21, 0xf00, RZ ;  /* 0x00000f0015057810 */ /* 0x000fc80007ffe0ff */
[----:B------:R-:W-:Y:S01]  /*0b70*/  IADD3 R5, P1, R5, R18, RZ ;  /* 0x0000001205057210 */ /* 0x000fe20007f3e0ff */
[----:B------:R-:W3:Y:S03]  /*0b80*/  LDG.E.64.CONSTANT R74, desc[UR12][R74.64] ;  /* 0x0000000c4a4a7981 */ /* 0x000ee6000c1e9b00 */
[----:B------:R-:W-:Y:S02]  /*0b90*/  IADD3.X R95, RZ, R108, RZ, P1, !PT ;  /* 0x0000006cff5f7210 */ /* 0x000fe40000ffe4ff */
[----:B------:R-:W-:Y:S02]  /*0ba0*/  LEA R72, P1, R5, UR14, 0x1 ;  /* 0x0000000e05487c11 */ /* 0x000fe4000f8208ff */
[----:B------:R-:W-:Y:S02]  /*0bb0*/  IADD3 R7, R21, 0x1680, RZ ;  /* 0x0000168015077810 */ /* 0x000fe40007ffe0ff */
[----:B------:R-:W-:-:S02]  /*0bc0*/  LEA.HI.X R73, R5, UR15, R95, 0x1, P1 ;  /* 0x0000000f05497c11 */ /* 0x000fc400088f0c5f */
[----:B------:R-:W-:Y:S01]  /*0bd0*/  IADD3 R6, P2, R7, R18, RZ ;  /* 0x0000001207067210 */ /* 0x000fe20007f5e0ff */
[----:B------:R-:W-:-:S03]  /*0be0*/  VIADD R9, R21, 0x1e00 ;  /* 0x00001e0015097836 */ /* 0x000fc60000000000 */
[----:B------:R-:W4:Y:S01]  /*0bf0*/  LDG.E.64.CONSTANT R72, desc[UR12][R72.64] ;  /* 0x0000000c48487981 */ /* 0x000f22000c1e9b00 */
[----:B------:R-:W-:Y:S02]  /*0c00*/  IADD3.X R96, RZ, R108, RZ, P2, !PT ;  /* 0x0000006cff607210 */ /* 0x000fe400017fe4ff */
[C---:B------:R-:W-:Y:S02]  /*0c10*/  LEA R70, P2, R6.reuse, UR14, 0x1 ;  /* 0x0000000e06467c11 */ /* 0x040fe4000f8408ff */
[----:B------:R-:W-:Y:S02]  /*0c20*/  IADD3 R7, P1, R9, R18, RZ ;  /* 0x0000001209077210 */ /* 0x000fe40007f3e0ff */
[----:B------:R-:W-:Y:S02]  /*0c30*/  LEA.HI.X R71, R6, UR15, R96, 0x1, P2 ;  /* 0x0000000f06477c11 */ /* 0x000fe400090f0c60 */
[----:B------:R-:W-:Y:S02]  /*0c40*/  IADD3.X R97, RZ, R108, RZ, P1, !PT ;  /* 0x0000006cff617210 */ /* 0x000fe40000ffe4ff */
[----:B------:R-:W-:-:S02]  /*0c50*/  LEA R68, P1, R7, UR14, 0x1 ;  /* 0x0000000e07447c11 */ /* 0x000fc4000f8208ff */
[----:B------:R-:W4:Y:S01]  /*0c60*/  LDG.E.64.CONSTANT R70, desc[UR12][R70.64] ;  /* 0x0000000c46467981 */ /* 0x000f22000c1e9b00 */
[----:B------:R-:W-:Y:S02]  /*0c70*/  IADD3 R9, R21, 0x2580, RZ ;  /* 0x0000258015097810 */ /* 0x000fe40007ffe0ff */
[----:B------:R-:W-:Y:S02]  /*0c80*/  LEA.HI.X R69, R7, UR15, R97, 0x1, P1 ;  /* 0x0000000f07457c11 */ /* 0x000fe400088f0c61 */
[----:B------:R-:W-:-:S04]  /*0c90*/  IADD3 R8, P1, R9, R18, RZ ;  /* 0x0000001209087210 */ /* 0x000fc80007f3e0ff */
[----:B------:R-:W4:Y:S01]  /*0ca0*/  LDG.E.64.CONSTANT R68, desc[UR12][R68.64] ;  /* 0x0000000c44447981 */ /* 0x000f22000c1e9b00 */
[----:B------:R-:W-:Y:S01]  /*0cb0*/  IADD3.X R98, RZ, R108, RZ, P1, !PT ;  /* 0x0000006cff627210 */ /* 0x000fe20000ffe4ff */
[C---:B------:R-:W-:Y:S01]  /*0cc0*/  VIADD R9, R21.reuse, 0x2d00 ;  /* 0x00002d0015097836 */ /* 0x040fe20000000000 */
[C---:B------:R-:W-:Y:S02]  /*0cd0*/  LEA R66, P1, R8.reuse, UR14, 0x1 ;  /* 0x0000000e08427c11 */ /* 0x040fe4000f8208ff */
[----:B------:R-:W-:Y:S02]  /*0ce0*/  IADD3 R11, R21, 0x3480, RZ ;  /* 0x00003480150b7810 */ /* 0x000fe40007ffe0ff */
[----:B------:R-:W-:Y:S02]  /*0cf0*/  LEA.HI.X R67, R8, UR15, R98, 0x1, P1 ;  /* 0x0000000f08437c11 */ /* 0x000fe400088f0c62 */
[-C--:B------:R-:W-:Y:S02]  /*0d00*/  IADD3 R9, P2, R9, R18.reuse, RZ ;  /* 0x0000001209097210 */ /* 0x080fe40007f5e0ff */
[----:B------:R-:W-:-:S02]  /*0d10*/  IADD3 R10, P1, R11, R18, RZ ;  /* 0x000000120b0a7210 */ /* 0x000fc40007f3e0ff */
[-C--:B------:R-:W-:Y:S01]  /*0d20*/  IADD3.X R99, RZ, R108.reuse, RZ, P2, !PT ;  /* 0x0000006cff637210 */ /* 0x080fe200017fe4ff */
[----:B------:R-:W4:Y:S01]  /*0d30*/  LDG.E.64.CONSTANT R66, desc[UR12][R66.64] ;  /* 0x0000000c42427981 */ /* 0x000f22000c1e9b00 */
[C---:B------:R-:W-:Y:S02]  /*0d40*/  LEA R64, P2, R9.reuse, UR14, 0x1 ;  /* 0x0000000e09407c11 */ /* 0x040fe4000f8408ff */
[----:B------:R-:W-:Y:S02]  /*0d50*/  IADD3.X R100, RZ, R108, RZ, P1, !PT ;  /* 0x0000006cff647210 */ /* 0x000fe40000ffe4ff */
[----:B------:R-:W-:Y:S02]  /*0d60*/  LEA.HI.X R65, R9, UR15, R99, 0x1, P2 ;  /* 0x0000000f09417c11 */ /* 0x000fe400090f0c63 */
[----:B------:R-:W-:Y:S02]  /*0d70*/  LEA R62, P1, R10, UR14, 0x1 ;  /* 0x0000000e0a3e7c11 */ /* 0x000fe4000f8208ff */
[----:B------:R-:W-:-:S02]  /*0d80*/  IADD3 R11, R21, 0x3c00, RZ ;  /* 0x00003c00150b7810 */ /* 0x000fc40007ffe0ff */
[----:B------:R-:W-:Y:S01]  /*0d90*/  LEA.HI.X R63, R10, UR15, R100, 0x1, P1 ;  /* 0x0000000f0a3f7c11 */ /* 0x000fe200088f0c64 */
[----:B------:R-:W4:Y:S01]  /*0da0*/  LDG.E.64.CONSTANT R64, desc[UR12][R64.64] ;  /* 0x0000000c40407981 */ /* 0x000f22000c1e9b00 */
[----:B------:R-:W-:-:S04]  /*0db0*/  IADD3 R11, P1, R11, R18, RZ ;  /* 0x000000120b0b7210 */ /* 0x000fc80007f3e0ff */
[----:B------:R-:W4:Y:S01]  /*0dc0*/  LDG.E.64.CONSTANT R62, desc[UR12][R62.64] ;  /* 0x0000000c3e3e7981 */ /* 0x000f22000c1e9b00 */
[----:B------:R-:W-:Y:S01]  /*0dd0*/  IMAD.X R101, RZ, RZ, R108, P1 ;  /* 0x000000ffff657224 */ /* 0x000fe200008e066c */
[----:B------:R-:W-:Y:S02]  /*0de0*/  LEA R60, P1, R11, UR14, 0x1 ;  /* 0x0000000e0b3c7c11 */ /* 0x000fe4000f8208ff */
[----:B------:R-:W-:Y:S02]  /*0df0*/  IADD3 R13, R21, 0x4380, RZ ;  /* 0x00004380150d7810 */ /* 0x000fe40007ffe0ff */
[----:B------:R-:W-:Y:S02]  /*0e00*/  LEA.HI.X R61, R11, UR15, R101, 0x1, P1 ;  /* 0x0000000f0b3d7c11 */ /* 0x000fe400088f0c65 */
[----:B------:R-:W-:Y:S02]  /*0e10*/  IADD3 R12, P2, R13, R18, RZ ;  /* 0x000000120d0c7210 */ /* 0x000fe40007f5e0ff */
[----:B------:R-:W-:-:S02]  /*0e20*/  IADD3 R15, R21, 0x4b00, RZ ;  /* 0x00004b00150f7810 */ /* 0x000fc40007ffe0ff */
[----:B------:R-:W-:Y:S01]  /*0e30*/  IADD3.X R102, RZ, R108, RZ, P2, !PT ;  /* 0x0000006cff667210 */ /* 0x000fe200017fe4ff */
[----:B------:R-:W4:Y:S01]  /*0e40*/  LDG.E.64.CONSTANT R60, desc[UR12][R60.64] ;  /* 0x0000000c3c3c7981 */ /* 0x000f22000c1e9b00 */
[C---:B------:R-:W-:Y:S02]  /*0e50*/  LEA R58, P2, R12.reuse, UR14, 0x1 ;  /* 0x0000000e0c3a7c11 */ /* 0x040fe4000f8408ff */
[----:B------:R-:W-:Y:S02]  /*0e60*/  IADD3 R13, P1, R15, R18, RZ ;  /* 0x000000120f0d7210 */ /* 0x000fe40007f3e0ff */
[----:B------:R-:W-:Y:S02]  /*0e70*/  LEA.HI.X R59, R12, UR15, R102, 0x1, P2 ;  /* 0x0000000f0c3b7c11 */ /* 0x000fe400090f0c66 */
[----:B------:R-:W-:Y:S02]  /*0e80*/  IADD3.X R103, RZ, R108, RZ, P1, !PT ;  /* 0x0000006cff677210 */ /* 0x000fe40000ffe4ff */
[----:B------:R-:W-:Y:S01]  /*0e90*/  LEA R56, P1, R13, UR14, 0x1 ;  /* 0x0000000e0d387c11 */ /* 0x000fe2000f8208ff */
[----:B------:R-:W-:Y:S01]  /*0ea0*/  VIADD R15, R21, 0x5280 ;  /* 0x00005280150f7836 */ /* 0x000fe20000000000 */
[----:B------:R-:W4:Y:S02]  /*0eb0*/  LDG.E.64.CONSTANT R58, desc[UR12][R58.64] ;  /* 0x0000000c3a3a7981 */ /* 0x000f24000c1e9b00 */
[----:B------:R-:W-:-:S02]  /*0ec0*/  LEA.HI.X R57, R13, UR15, R103, 0x1, P1 ;  /* 0x0000000f0d397c11 */ /* 0x000fc400088f0c67 */
[----:B------:R-:W-:-:S04]  /*0ed0*/  IADD3 R14, P1, R15, R18, RZ ;  /* 0x000000120f0e7210 */ /* 0x000fc80007f3e0ff */
[----:B------:R-:W4:Y:S01]  /*0ee0*/  LDG.E.64.CONSTANT R56, desc[UR12][R56.64] ;  /* 0x0000000c38387981 */ /* 0x000f22000c1e9b00 */
[----:B------:R-:W-:Y:S02]  /*0ef0*/  IADD3.X R104, RZ, R108, RZ, P1, !PT ;  /* 0x0000006cff687210 */ /* 0x000fe40000ffe4ff */
[C---:B------:R-:W-:Y:S02]  /*0f00*/  LEA R54, P1, R14.reuse, UR14, 0x1 ;  /* 0x0000000e0e367c11 */ /* 0x040fe4000f8208ff */
[----:B------:R-:W-:Y:S02]  /*0f10*/  IADD3 R15, R21, 0x5a00, RZ ;  /* 0x00005a00150f7810 */ /* 0x000fe40007ffe0ff */
[----:B------:R-:W-:Y:S02]  /*0f20*/  LEA.HI.X R55, R14, UR15, R104, 0x1, P1 ;  /* 0x0000000f0e377c11 */ /* 0x000fe400088f0c68 */
[----:B------:R-:W-:Y:S02]  /*0f30*/  IADD3 R15, P1, R15, R18, RZ ;  /* 0x000000120f0f7210 */ /* 0x000fe40007f3e0ff */
[----:B------:R-:W-:-:S02]  /*0f40*/  IADD3 R17, R21, 0x6180, RZ ;  /* 0x0000618015117810 */ /* 0x000fc40007ffe0ff */
[----:B------:R-:W4:Y:S01]  /*0f50*/  LDG.E.64.CONSTANT R54, desc[UR12][R54.64] ;  /* 0x0000000c36367981 */ /* 0x000f22000c1e9b00 */
[----:B------:R-:W-:Y:S02]  /*0f60*/  IADD3.X R105, RZ, R108, RZ, P1, !PT ;  /* 0x0000006cff697210 */ /* 0x000fe40000ffe4ff */
[----:B------:R-:W-:-:S04]  /*0f70*/  LEA R52, P1, R15, UR14, 0x1 ;  /* 0x0000000e0f347c11 */ /* 0x000fc8000f8208ff */
[----:B------:R-:W-:Y:S02]  /*0f80*/  LEA.HI.X R53, R15, UR15, R105, 0x1, P1 ;  /* 0x0000000f0f357c11 */ /* 0x000fe400088f0c69 */
[----:B------:R-:W-:-:S04]  /*0f90*/  IADD3 R16, P1, R17, R18, RZ ;  /* 0x0000001211107210 */ /* 0x000fc80007f3e0ff */
[----:B------:R-:W4:Y:S01]  /*0fa0*/  LDG.E.64.CONSTANT R52, desc[UR12][R52.64] ;  /* 0x0000000c34347981 */ /* 0x000f22000c1e9b00 */
[----:B------:R-:W-:Y:S01]  /*0fb0*/  IMAD.X R106, RZ, RZ, R108, P1 ;  /* 0x000000ffff6a7224 */ /* 0x000fe200008e066c */
[----:B------:R-:W-:-:S04]  /*0fc0*/  LEA R50, P1, R16, UR14, 0x1 ;  /* 0x0000000e10327c11 */ /* 0x000fc8000f8208ff */
[----:B------:R-:W-:Y:S02]  /*0fd0*/  LEA.HI.X R51, R16, UR15, R106, 0x1, P1 ;  /* 0x0000000f10337c11 */ /* 0x000fe400088f0c6a */
[----:B------:R-:W-:-:S04]  /*0fe0*/  IADD3 R17, R21, 0x6900, RZ ;  /* 0x0000690015117810 */ /* 0x000fc80007ffe0ff */
[----:B------:R-:W4:Y:S01]  /*0ff0*/  LDG.E.64.CONSTANT R50, desc[UR12][R50.64] ;  /* 0x0000000c32327981 */ /* 0x000f22000c1e9b00 */
[----:B------:R-:W-:-:S04]  /*1000*/  IADD3 R17, P1, R17, R18, RZ ;  /* 0x0000001211117210 */ /* 0x000fc80007f3e0ff */
[----:B------:R-:W-:Y:S02]  /*1010*/  IADD3.X R107, RZ, R108, RZ, P1, !PT ;  /* 0x0000006cff6b7210 */ /* 0x000fe40000ffe4ff */
[----:B------:R-:W-:-:S04]  /*1020*/  LEA R48, P1, R17, UR14, 0x1 ;  /* 0x0000000e11307c11 */ /* 0x000fc8000f8208ff */
[----:B------:R-:W-:Y:S02]  /*1030*/  LEA.HI.X R49, R17, UR15, R107, 0x1, P1 ;  /* 0x0000000f11317c11 */ /* 0x000fe400088f0c6b */
[----:B------:R-:W-:-:S04]  /*1040*/  IADD3 R21, R21, 0x7080, RZ ;  /* 0x0000708015157810 */ /* 0x000fc80007ffe0ff */
[----:B------:R-:W4:Y:S01]  /*1050*/  LDG.E.64.CONSTANT R48, desc[UR12][R48.64] ;  /* 0x0000000c30307981 */ /* 0x000f22000c1e9b00 */
[----:B------:R-:W-:-:S04]  /*1060*/  IADD3 R18, P1, R21, R18, RZ ;  /* 0x0000001215127210 */ /* 0x000fc80007f3e0ff */
[----:B------:R-:W-:Y:S02]  /*1070*/  IADD3.X R108, RZ, R108, RZ, P1, !PT ;  /* 0x0000006cff6c7210 */ /* 0x000fe40000ffe4ff */
[----:B------:R-:W-:-:S04]  /*1080*/  LEA R46, P1, R18, UR14, 0x1 ;  /* 0x0000000e122e7c11 */ /* 0x000fc8000f8208ff */
[----:B------:R-:W-:Y:S01]  /*1090*/  LEA.HI.X R47, R18, UR15, R108, 0x1, P1 ;  /* 0x0000000f122f7c11 */ /* 0x000fe200088f0c6c */
[----:B------:R-:W-:Y:S01]  /*10a0*/  IMAD.SHL.U32 R42, R2, 0x2, RZ ;  /* 0x00000002022a7824 */ /* 0x000fe200078e00ff */
[----:B------:R-:W-:-:S04]  /*10b0*/  ULDC.64 UR14, c[0x0][0x220] ;  /* 0x00008800000e7ab9 */ /* 0x000fc80000000a00 */
[----:B------:R-:W4:Y:S01]  /*10c0*/  LDG.E.64.CONSTANT R46, desc[UR12][R46.64] ;  /* 0x0000000c2e2e7981 */ /* 0x000f22000c1e9b00 */
[C---:B------:R-:W-:Y:S02]  /*10d0*/  IADD3 R44, P1, R42.reuse, UR14, RZ ;  /* 0x0000000e2a2c7c10 */ /* 0x040fe4000ff3e0ff */
[----:B------:R-:W-:Y:S02]  /*10e0*/  SHF.R.U32.HI R2, RZ, 0x1f, R2 ;  /* 0x0000001fff027819 */ /* 0x000fe40000011602 */
[----:B------:R-:W-:Y:S02]  /*10f0*/  IADD3 R42, P2, R42, UR16, RZ ;  /* 0x000000102a2a7c10 */ /* 0x000fe4000ff5e0ff */
[C---:B------:R-:W-:Y:S02]  /*1100*/  IADD3.X R45, R2.reuse, UR15, RZ, P1, !PT ;  /* 0x0000000f022d7c10 */ /* 0x040fe40008ffe4ff */
[----:B------:R-:W-:-:S04]  /*1110*/  IADD3.X R43, R2, UR17, RZ, P2, !PT ;  /* 0x00000011022b7c10 */ /* 0x000fc800097fe4ff */
[----:B------:R-:W5:Y:S04]  /*1120*/  LDG.E.64.CONSTANT R44, desc[UR12][R44.64] ;  /* 0x0000000c2c2c7981 */ /* 0x000f68000c1e9b00 */
[----:B------:R-:W5:Y:S01]  /*1130*/  LDG.E.64.CONSTANT R42, desc[UR12][R42.64] ;  /* 0x0000000c2a2a7981 */ /* 0x000f62000c1e9b00 */
[C---:B--2---:R-:W-:Y:S02]  /*1140*/  PRMT R19, R76.reuse, 0x7632, R19 ;  /* 0x000076324c137816 */ /* 0x044fe40000000013 */
[----:B------:R-:W-:Y:S02]  /*1150*/  SHF.L.U32 R0, R76, 0x10, RZ ;  /* 0x000000104c007819 */ /* 0x000fe400000006ff */
[C---:B------:R-:W-:Y:S02]  /*1160*/  PRMT R20, R77.reuse, 0x7632, R20 ;  /* 0x000076324d147816 */ /* 0x040fe40000000014 */
[----:B------:R-:W-:-:S02]  /*1170*/  SHF.L.U32 R2, R77, 0x10, RZ ;  /* 0x000000104d027819 */ /* 0x000fc400000006ff */
[----:B------:R-:W-:Y:S01]  /*1180*/  SHF.L.U32 R23, R19, 0x10, RZ ;  /* 0x0000001013177819 */ /* 0x000fe200000006ff */
[----:B------:R-:W-:Y:S02]  /*1190*/  IMAD.U32 R25, R20, 0x10000, RZ ;  /* 0x0001000014197824 */ /* 0x000fe400078e00ff */
[----:B------:R-:W-:Y:S01]  /*11a0*/  FADD.FTZ R19, RZ, R0 ;  /* 0x00000000ff137221 */ /* 0x000fe20000010000 */
[----:B------:R-:W-:Y:S01]  /*11b0*/  FFMA.FTZ R20, R0, R0, RZ ;  /* 0x0000000000147223 */ /* 0x000fe200000100ff */
[----:B------:R-:W-:Y:S01]  /*11c0*/  FADD.FTZ R22, RZ, R2 ;  /* 0x00000002ff167221 */ /* 0x000fe20000010000 */
[C---:B---3--:R-:W-:Y:S01]  /*11d0*/  SHF.L.U32 R92, R74.reuse, 0x10, RZ ;  /* 0x000000104a5c7819 */ /* 0x048fe200000006ff */
[----:B------:R-:W-:Y:S01]  /*11e0*/  FADD.FTZ R19, R19, R23 ;  /* 0x0000001713137221 */ /* 0x000fe20000010000 */
[----:B------:R-:W-:Y:S01]  /*11f0*/  PRMT R21, R74, 0x7632, R21 ;  /* 0x000076324a157816 */ /* 0x000fe20000000015 */
[----:B------:R-:W-:Y:S01]  /*1200*/  FFMA.FTZ R23, R23, R23, R20 ;  /* 0x0000001717177223 */ /* 0x000fe20000010014 */
[----:B------:R-:W-:-:S02]  /*1210*/  FADD.FTZ R28, R22, R25 ;  /* 0x00000019161c7221 */ /* 0x000fc40000010000 */
[----:B------:R-:W-:Y:S01]  /*1220*/  SHF.L.U32 R22, R21, 0x10, RZ ;  /* 0x0000001015167819 */ /* 0x000fe200000006ff */
[----:B------:R-:W-:Y:S01]  /*1230*/  FADD.FTZ R21, R19, R92 ;  /* 0x0000005c13157221 */ /* 0x000fe20000010000 */
[----:B------:R-:W-:Y:S01]  /*1240*/  FFMA.FTZ R23, R92, R92, R23 ;  /* 0x0000005c5c177223 */ /* 0x000fe20000010017 */
[----:B------:R-:W-:Y:S01]  /*1250*/  FFMA.FTZ R24, R2, R2, RZ ;  /* 0x0000000202187223 */ /* 0x000fe200000100ff */
[C---:B------:R-:W-:Y:S02]  /*1260*/  SHF.L.U32 R19, R75.reuse, 0x10, RZ ;  /* 0x000000104b137819 */ /* 0x040fe400000006ff */
[----:B------:R-:W-:Y:S01]  /*1270*/  PRMT R20, R75, 0x7632, R20 ;  /* 0x000076324b147816 */ /* 0x000fe20000000014 */
[----:B------:R-:W-:Y:S01]  /*1280*/  FFMA.FTZ R26, R22, R22, R23 ;  /* 0x00000016161a7223 */ /* 0x000fe20000010017 */
[----:B------:R-:W-:Y:S01]  /*1290*/  FFMA.FTZ R30, R25, R25, R24 ;  /* 0x00000019191e7223 */ /* 0x000fe20000010018 */
[----:B------:R-:W-:Y:S01]  /*12a0*/  FADD.FTZ R28, R28, R19 ;  /* 0x000000131c1c7221 */ /* 0x000fe20000010000 */
[----:B------:R-:W-:Y:S01]  /*12b0*/  SHF.L.U32 R23, R20, 0x10, RZ ;  /* 0x0000001014177819 */ /* 0x000fe200000006ff */
[----:B------:R-:W-:Y:S01]  /*12c0*/  FADD.FTZ R24, R21, R22 ;  /* 0x0000001615187221 */ /* 0x000fe20000010000 */
[C---:B----4-:R-:W-:Y:S01]  /*12d0*/  SHF.L.U32 R91, R72.reuse, 0x10, RZ ;  /* 0x00000010485b7819 */ /* 0x050fe200000006ff */
[----:B------:R-:W-:Y:S01]  /*12e0*/  FFMA.FTZ R30, R19, R19, R30 ;  /* 0x00000013131e7223 */ /* 0x000fe2000001001e */
[----:B------:R-:W-:Y:S01]  /*12f0*/  PRMT R21, R72, 0x7632, R21 ;  /* 0x0000763248157816 */ /* 0x000fe20000000015 */
[----:B------:R-:W-:Y:S01]  /*1300*/  FADD.FTZ R25, R28, R23 ;  /* 0x000000171c197221 */ /* 0x000fe20000010000 */
[C---:B------:R-:W-:Y:S01]  /*1310*/  PRMT R22, R73.reuse, 0x7632, R22 ;  /* 0x0000763249167816 */ /* 0x040fe20000000016 */
[----:B------:R-:W-:Y:S01]  /*1320*/  IMAD.U32 R20, R73, 0x10000, RZ ;  /* 0x0001000049147824 */ /* 0x000fe200078e00ff */
[----:B------:R-:W-:Y:S01]  /*1330*/  SHF.L.U32 R21, R21, 0x10, RZ ;  /* 0x0000001015157819 */ /* 0x000fe200000006ff */
[----:B------:R-:W-:Y:S01]  /*1340*/  FFMA.FTZ R23, R23, R23, R30 ;  /* 0x0000001717177223 */ /* 0x000fe2000001001e */
[----:B------:R-:W-:Y:S01]  /*1350*/  SHF.L.U32 R28, R22, 0x10, RZ ;  /* 0x00000010161c7819 */ /* 0x000fe200000006ff */
[----:B------:R-:W-:Y:S01]  /*1360*/  FFMA.FTZ R26, R91, R91, R26 ;  /* 0x0000005b5b1a7223 */ /* 0x000fe2000001001a */
[----:B------:R-:W-:Y:S01]  /*1370*/  FADD.FTZ R22, R25, R20 ;  /* 0x0000001419167221 */ /* 0x000fe20000010000 */
[----:B------:R-:W-:Y:S01]  /*1380*/  FADD.FTZ R24, R24, R91 ;  /* 0x0000005b18187221 */ /* 0x000fe20000010000 */
[----:B------:R-:W-:Y:S01]  /*1390*/  FFMA.FTZ R23, R20, R20, R23 ;  /* 0x0000001414177223 */ /* 0x000fe20000010017 */
[----:B------:R-:W-:Y:S01]  /*13a0*/  FFMA.FTZ R27, R21, R21, R26 ;  /* 0x00000015151b7223 */ /* 0x000fe2000001001a */
[----:B------:R-:W-:Y:S01]  /*13b0*/  FADD.FTZ R26, R22, R28 ;  /* 0x0000001c161a7221 */ /* 0x000fe20000010000 */
[----:B------:R-:W-:Y:S01]  /*13c0*/  SHF.L.U32 R90, R70, 0x10, RZ ;  /* 0x00000010465a7819 */ /* 0x000fe200000006ff */
[----:B------:R-:W-:Y:S01]  /*13d0*/  FADD.FTZ R25, R24, R21 ;  /* 0x0000001518197221 */ /* 0x000fe20000010000 */
[----:B------:R-:W-:Y:S01]  /*13e0*/  PRMT R22, R70, 0x7632, R22 ;  /* 0x0000763246167816 */ /* 0x000fe20000000016 */
[----:B------:R-:W-:Y:S01]  /*13f0*/  FFMA.FTZ R28, R28, R28, R23 ;  /* 0x0000001c1c1c7223 */ /* 0x000fe20000010017 */
[----:B------:R-:W-:-:S02]  /*1400*/  SHF.L.U32 R21, R71, 0x10, RZ ;  /* 0x0000001047157819 */ /* 0x000fc400000006ff */
[----:B------:R-:W-:Y:S01]  /*1410*/  PRMT R23, R71, 0x7632, R23 ;  /* 0x0000763247177816 */ /* 0x000fe20000000017 */
[----:B------:R-:W-:Y:S01]  /*1420*/  FADD.FTZ R25, R25, R90 ;  /* 0x0000005a19197221 */ /* 0x000fe20000010000 */
[----:B------:R-:W-:Y:S01]  /*1430*/  SHF.L.U32 R22, R22, 0x10, RZ ;  /* 0x0000001016167819 */ /* 0x000fe200000006ff */
[----:B------:R-:W-:Y:S01]  /*1440*/  FFMA.FTZ R27, R90, R90, R27 ;  /* 0x0000005a5a1b7223 */ /* 0x000fe2000001001b */
[----:B------:R-:W-:Y:S01]  /*1450*/  SHF.L.U32 R29, R23, 0x10, RZ ;  /* 0x00000010171d7819 */ /* 0x000fe200000006ff */
[----:B------:R-:W-:Y:S01]  /*1460*/  FADD.FTZ R23, R26, R21 ;  /* 0x000000151a177221 */ /* 0x000fe20000010000 */
[C---:B------:R-:W-:Y:S01]  /*1470*/  PRMT R24, R68.reuse, 0x7632, R24 ;  /* 0x0000763244187816 */ /* 0x040fe20000000018 */
[----:B------:R-:W-:Y:S01]  /*1480*/  FADD.FTZ R26, R25, R22 ;  /* 0x00000016191a7221 */ /* 0x000fe20000010000 */
[----:B------:R-:W-:Y:S02]  /*1490*/  IMAD.U32 R89, R68, 0x10000, RZ ;  /* 0x0001000044597824 */ /* 0x000fe400078e00ff */
[----:B------:R-:W-:Y:S01]  /*14a0*/  FFMA.FTZ R22, R22, R22, R27 ;  /* 0x0000001616167223 */ /* 0x000fe2000001001b */
[----:B------:R-:W-:Y:S01]  /*14b0*/  FFMA.FTZ R28, R21, R21, R28 ;  /* 0x00000015151c7223 */ /* 0x000fe2000001001c */
[----:B------:R-:W-:Y:S01]  /*14c0*/  SHF.L.U32 R25, R24, 0x10, RZ ;  /* 0x0000001018197819 */ /* 0x000fe200000006ff */
[----:B------:R-:W-:Y:S01]  /*14d0*/  FADD.FTZ R31, R23, R29 ;  /* 0x0000001d171f7221 */ /* 0x000fe20000010000 */
[----:B------:R-:W-:Y:S01]  /*14e0*/  FADD.FTZ R26, R26, R89 ;  /* 0x000000591a1a7221 */ /* 0x000fe20000010000 */
[----:B------:R-:W-:Y:S01]  /*14f0*/  FFMA.FTZ R24, R89, R89, R22 ;  /* 0x0000005959187223 */ /* 0x000fe20000010016 */
[----:B------:R-:W-:-:S02]  /*1500*/  SHF.L.U32 R22, R69, 0x10, RZ ;  /* 0x0000001045167819 */ /* 0x000fc400000006ff */
[----:B------:R-:W-:Y:S01]  /*1510*/  PRMT R23, R69, 0x7632, R23 ;  /* 0x0000763245177816 */ /* 0x000fe20000000017 */
[----:B------:R-:W-:Y:S01]  /*1520*/  FFMA.FTZ R33, R29, R29, R28 ;  /* 0x0000001d1d217223 */ /* 0x000fe2000001001c */
[----:B------:R-:W-:Y:S01]  /*1530*/  FADD.FTZ R27, R26, R25 ;  /* 0x000000191a1b7221 */ /* 0x000fe20000010000 */
[----:B------:R-:W-:Y:S01]  /*1540*/  FADD.FTZ R31, R31, R22 ;  /* 0x000000161f1f7221 */ /* 0x000fe20000010000 */
[----:B------:R-:W-:Y:S01]  /*1550*/  SHF.L.U32 R26, R23, 0x10, RZ ;  /* 0x00000010171a7819 */ /* 0x000fe200000006ff */
[----:B------:R-:W-:Y:S01]  /*1560*/  FFMA.FTZ R33, R22, R22, R33 ;  /* 0x0000001616217223 */ /* 0x000fe20000010021 */
[--C-:B------:R-:W-:Y:S01]  /*1570*/  FFMA.FTZ R29, R25, R25, R24.reuse ;  /* 0x00000019191d7223 */ /* 0x100fe20000010018 */
[C---:B------:R-:W-:Y:S01]  /*1580*/  PRMT R24, R66.reuse, 0x7632, R24 ;  /* 0x0000763242187816 */ /* 0x040fe20000000018 */
[----:B------:R-:W-:Y:S01]  /*1590*/  IMAD.U32 R88, R66, 0x10000, RZ ;  /* 0x0001000042587824 */ /* 0x000fe200078e00ff */
[----:B------:R-:W-:Y:S01]  /*15a0*/  PRMT R25, R67, 0x7632, R25 ;  /* 0x0000763243197816 */ /* 0x000fe20000000019 */
[----:B------:R-:W-:Y:S01]  /*15b0*/  FADD.FTZ R28, R31, R26 ;  /* 0x0000001a1f1c7221 */ /* 0x000fe20000010000 */
[----:B------:R-:W-:Y:S01]  /*15c0*/  SHF.L.U32 R23, R67, 0x10, RZ ;  /* 0x0000001043177819 */ /* 0x000fe200000006ff */
[----:B------:R-:W-:Y:S01]  /*15d0*/  FFMA.FTZ R26, R26, R26, R33 ;  /* 0x0000001a1a1a7223 */ /* 0x000fe20000010021 */
[----:B------:R-:W-:Y:S01]  /*15e0*/  SHF.L.U32 R24, R24, 0x10, RZ ;  /* 0x0000001018187819 */ /* 0x000fe200000006ff */
[----:B------:R-:W-:Y:S01]  /*15f0*/  FADD.FTZ R27, R27, R88 ;  /* 0x000000581b1b7221 */ /* 0x000fe20000010000 */
[----:B------:R-:W-:Y:S01]  /*1600*/  SHF.L.U32 R25, R25, 0x10, RZ ;  /* 0x0000001019197819 */ /* 0x000fe200000006ff */
[----:B------:R-:W-:Y:S01]  /*1610*/  FADD.FTZ R28, R28, R23 ;  /* 0x000000171c1c7221 */ /* 0x000fe20000010000 */
[----:B------:R-:W-:Y:S01]  /*1620*/  FFMA.FTZ R26, R23, R23, R26 ;  /* 0x00000017171a7223 */ /* 0x000fe2000001001a */
[----:B------:R-:W-:Y:S01]  /*1630*/  FFMA.FTZ R29, R88, R88, R29 ;  /* 0x00000058581d7223 */ /* 0x000fe2000001001d */
[----:B------:R-:W-:Y:S01]  /*1640*/  FADD.FTZ R31, R27, R24 ;  /* 0x000000181b1f7221 */ /* 0x000fe20000010000 */
[----:B------:R-:W-:Y:S01]  /*1650*/  FADD.FTZ R32, R28, R25 ;  /* 0x000000191c207221 */ /* 0x000fe20000010000 */
[----:B------:R-:W-:Y:S01]  /*1660*/  FFMA.FTZ R34, R25, R25, R26 ;  /* 0x0000001919227223 */ /* 0x000fe2000001001a */
[----:B------:R-:W-:-:S02]  /*1670*/  PRMT R27, R64, 0x7632, R27 ;  /* 0x00007632401b7816 */ /* 0x000fc4000000001b */
[C---:B------:R-:W-:Y:S02]  /*1680*/  SHF.L.U32 R25, R65.reuse, 0x10, RZ ;  /* 0x0000001041197819 */ /* 0x040fe400000006ff */
[----:B------:R-:W-:Y:S01]  /*1690*/  PRMT R28, R65, 0x7632, R28 ;  /* 0x00007632411c7816 */ /* 0x000fe2000000001c */
[----:B------:R-:W-:Y:S01]  /*16a0*/  FFMA.FTZ R33, R24, R24, R29 ;  /* 0x0000001818217223 */ /* 0x000fe2000001001d */
[----:B------:R-:W-:Y:S01]  /*16b0*/  IMAD.U32 R24, R64, 0x10000, RZ ;  /* 0x0001000040187824 */ /* 0x000fe200078e00ff */
[----:B------:R-:W-:Y:S01]  /*16c0*/  SHF.L.U32 R30, R27, 0x10, RZ ;  /* 0x000000101b1e7819 */ /* 0x000fe200000006ff */
[----:B------:R-:W-:Y:S01]  /*16d0*/  FADD.FTZ R32, R32, R25 ;  /* 0x0000001920207221 */ /* 0x000fe20000010000 */
[----:B------:R-:W-:Y:S01]  /*16e0*/  PRMT R29, R62, 0x7632, R29 ;  /* 0x000076323e1d7816 */ /* 0x000fe2000000001d */
[----:B------:R-:W-:Y:S01]  /*16f0*/  FFMA.FTZ R34, R25, R25, R34 ;  /* 0x0000001919227223 */ /* 0x000fe20000010022 */
[----:B------:R-:W-:Y:S01]  /*1700*/  SHF.L.U32 R27, R28, 0x10, RZ ;  /* 0x000000101c1b7819 */ /* 0x000fe200000006ff */
[----:B------:R-:W-:Y:S01]  /*1710*/  FADD.FTZ R31, R31, R24 ;  /* 0x000000181f1f7221 */ /* 0x000fe20000010000 */
[----:B------:R-:W-:Y:S01]  /*1720*/  FFMA.FTZ R33, R24, R24, R33 ;  /* 0x0000001818217223 */ /* 0x000fe20000010021 */
[----:B------:R-:W-:Y:S01]  /*1730*/  IMAD.U32 R28, R29, 0x10000, RZ ;  /* 0x000100001d1c7824 */ /* 0x000fe200078e00ff */
[----:B------:R-:W-:Y:S01]  /*1740*/  SHF.L.U32 R26, R62, 0x10, RZ ;  /* 0x000000103e1a7819 */ /* 0x000fe200000006ff */
[----:B------:R-:W-:Y:S01]  /*1750*/  FADD.FTZ R32, R32, R27 ;  /* 0x0000001b20207221 */ /* 0x000fe20000010000 */
[----:B------:R-:W-:Y:S01]  /*1760*/  FFMA.FTZ R34, R27, R27, R34 ;  /* 0x0000001b1b227223 */ /* 0x000fe20000010022 */
[----:B------:R-:W-:Y:S01]  /*1770*/  SHF.L.U32 R27, R63, 0x10, RZ ;  /* 0x000000103f1b7819 */ /* 0x000fe200000006ff */
[----:B------:R-:W-:Y:S01]  /*1780*/  FADD.FTZ R31, R31, R30 ;  /* 0x0000001e1f1f7221 */ /* 0x000fe20000010000 */
[----:B------:R-:W-:Y:S01]  /*1790*/  PRMT R29, R63, 0x7632, R29 ;  /* 0x000076323f1d7816 */ /* 0x000fe2000000001d */
[----:B------:R-:W-:-:S02]  /*17a0*/  FFMA.FTZ R33, R30, R30, R33 ;  /* 0x0000001e1e217223 */ /* 0x000fc40000010021 */
[----:B------:R-:W-:Y:S01]  /*17b0*/  FADD.FTZ R31, R31, R26 ;  /* 0x0000001a1f1f7221 */ /* 0x000fe20000010000 */
[----:B------:R-:W-:Y:S01]  /*17c0*/  SHF.L.U32 R29, R29, 0x10, RZ ;  /* 0x000000101d1d7819 */ /* 0x000fe200000006ff */
[----:B------:R-:W-:Y:S01]  /*17d0*/  FFMA.FTZ R33, R26, R26, R33 ;  /* 0x0000001a1a217223 */ /* 0x000fe20000010021 */
[----:B------:R-:W-:Y:S01]  /*17e0*/  FADD.FTZ R32, R32, R27 ;  /* 0x0000001b20207221 */ /* 0x000fe20000010000 */
[----:B------:R-:W-:Y:S01]  /*17f0*/  FFMA.FTZ R34, R27, R27, R34 ;  /* 0x0000001b1b227223 */ /* 0x000fe20000010022 */
[----:B------:R-:W-:Y:S01]  /*1800*/  FADD.FTZ R35, R31, R28 ;  /* 0x0000001c1f237221 */ /* 0x000fe20000010000 */
[----:B------:R-:W-:Y:S01]  /*1810*/  FFMA.FTZ R33, R28, R28, R33 ;  /* 0x0000001c1c217223 */ /* 0x000fe20000010021 */
[----:B------:R-:W-:Y:S01]  /*1820*/  FADD.FTZ R32, R32, R29 ;  /* 0x0000001d20207221 */ /* 0x000fe20000010000 */
[----:B------:R-:W-:Y:S01]  /*1830*/  FFMA.FTZ R34, R29, R29, R34 ;  /* 0x0000001d1d227223 */ /* 0x000fe20000010022 */
[C---:B------:R-:W-:Y:S02]  /*1840*/  SHF.L.U32 R28, R60.reuse, 0x10, RZ ;  /* 0x000000103c1c7819 */ /* 0x040fe400000006ff */
[----:B------:R-:W-:-:S02]  /*1850*/  PRMT R30, R60, 0x7632, R30 ;  /* 0x000076323c1e7816 */ /* 0x000fc4000000001e */
[C---:B------:R-:W-:Y:S02]  /*1860*/  PRMT R31, R61.reuse, 0x7632, R31 ;  /* 0x000076323d1f7816 */ /* 0x040fe4000000001f */
[----:B------:R-:W-:Y:S01]  /*1870*/  SHF.L.U32 R29, R61, 0x10, RZ ;  /* 0x000000103d1d7819 */ /* 0x000fe200000006ff */
[----:B------:R-:W-:Y:S01]  /*1880*/  IMAD.U32 R30, R30, 0x10000, RZ ;  /* 0x000100001e1e7824 */ /* 0x000fe200078e00ff */
[----:B------:R-:W-:Y:S01]  /*1890*/  SHF.L.U32 R31, R31, 0x10, RZ ;  /* 0x000000101f1f7819 */ /* 0x000fe200000006ff */
[----:B------:R-:W-:Y:S01]  /*18a0*/  FADD.FTZ R35, R35, R28 ;  /* 0x0000001c23237221 */ /* 0x000fe20000010000 */
[----:B------:R-:W-:Y:S01]  /*18b0*/  FFMA.FTZ R33, R28, R28, R33 ;  /* 0x0000001c1c217223 */ /* 0x000fe20000010021 */
[----:B------:R-:W-:Y:S01]  /*18c0*/  FADD.FTZ R32, R32, R29 ;  /* 0x0000001d20207221 */ /* 0x000fe20000010000 */
[----:B------:R-:W-:Y:S01]  /*18d0*/  FFMA.FTZ R34, R29, R29, R34 ;  /* 0x0000001d1d227223 */ /* 0x000fe20000010022 */
[----:B------:R-:W-:Y:S01]  /*18e0*/  FADD.FTZ R37, R35, R30 ;  /* 0x0000001e23257221 */ /* 0x000fe20000010000 */
[----:B------:R-:W-:Y:S01]  /*18f0*/  FFMA.FTZ R39, R30, R30, R33 ;  /* 0x0000001e1e277223 */ /* 0x000fe20000010021 */
[----:B------:R-:W-:Y:S01]  /*1900*/  FADD.FTZ R36, R32, R31 ;  /* 0x0000001f20247221 */ /* 0x000fe20000010000 */
[----:B------:R-:W-:Y:S01]  /*1910*/  FFMA.FTZ R38, R31, R31, R34 ;  /* 0x0000001f1f267223 */ /* 0x000fe20000010022 */
[----:B------:R-:W-:-:S02]  /*1920*/  SHF.L.U32 R30, R58, 0x10, RZ ;  /* 0x000000103a1e7819 */ /* 0x000fc400000006ff */
[----:B------:R-:W-:Y:S02]  /*1930*/  PRMT R34, R58, 0x7632, R34 ;  /* 0x000076323a227816 */ /* 0x000fe40000000022 */
[C---:B------:R-:W-:Y:S02]  /*1940*/  SHF.L.U32 R31, R59.reuse, 0x10, RZ ;  /* 0x000000103b1f7819 */ /* 0x040fe400000006ff */
[----:B------:R-:W-:Y:S01]  /*1950*/  PRMT R35, R59, 0x7632, R35 ;  /* 0x000076323b237816 */ /* 0x000fe20000000023 */
[----:B------:R-:W-:Y:S02]  /*1960*/  IMAD.U32 R34, R34, 0x10000, RZ ;  /* 0x0001000022227824 */ /* 0x000fe400078e00ff */
[----:B------:R-:W-:Y:S01]  /*1970*/  FADD.FTZ R37, R37, R30 ;  /* 0x0000001e25257221 */ /* 0x000fe20000010000 */
[----:B------:R-:W-:Y:S01]  /*1980*/  FFMA.FTZ R39, R30, R30, R39 ;  /* 0x0000001e1e277223 */ /* 0x000fe20000010027 */
[----:B------:R-:W-:Y:S01]  /*1990*/  SHF.L.U32 R35, R35, 0x10, RZ ;  /* 0x0000001023237819 */ /* 0x000fe200000006ff */
[----:B------:R-:W-:Y:S01]  /*19a0*/  FADD.FTZ R36, R36, R31 ;  /* 0x0000001f24247221 */ /* 0x000fe20000010000 */
[----:B------:R-:W-:Y:S01]  /*19b0*/  FFMA.FTZ R38, R31, R31, R38 ;  /* 0x0000001f1f267223 */ /* 0x000fe20000010026 */
[----:B------:R-:W-:Y:S01]  /*19c0*/  PRMT R33, R56, 0x7632, R33 ;  /* 0x0000763238217816 */ /* 0x000fe20000000021 */
[----:B------:R-:W-:Y:S01]  /*19d0*/  FADD.FTZ R37, R37, R34 ;  /* 0x0000002225257221 */ /* 0x000fe20000010000 */
[----:B------:R-:W-:Y:S01]  /*19e0*/  FFMA.FTZ R39, R34, R34, R39 ;  /* 0x0000002222277223 */ /* 0x000fe20000010027 */
[----:B------:R-:W-:Y:S01]  /*19f0*/  FADD.FTZ R36, R36, R35 ;  /* 0x0000002324247221 */ /* 0x000fe20000010000 */
[----:B------:R-:W-:Y:S01]  /*1a00*/  FFMA.FTZ R38, R35, R35, R38 ;  /* 0x0000002323267223 */ /* 0x000fe20000010026 */
[----:B------:R-:W-:-:S02]  /*1a10*/  SHF.L.U32 R32, R56, 0x10, RZ ;  /* 0x0000001038207819 */ /* 0x000fc400000006ff */
[----:B------:R-:W-:Y:S02]  /*1a20*/  SHF.L.U32 R34, R33, 0x10, RZ ;  /* 0x0000001021227819 */ /* 0x000fe400000006ff */
[C---:B------:R-:W-:Y:S02]  /*1a30*/  PRMT R35, R57.reuse, 0x7632, R35 ;  /* 0x0000763239237816 */ /* 0x040fe40000000023 */
[----:B------:R-:W-:Y:S01]  /*1a40*/  SHF.L.U32 R33, R57, 0x10, RZ ;  /* 0x0000001039217819 */ /* 0x000fe200000006ff */
[----:B------:R-:W-:Y:S01]  /*1a50*/  FADD.FTZ R37, R37, R32 ;  /* 0x0000002025257221 */ /* 0x000fe20000010000 */
[----:B------:R-:W-:Y:S01]  /*1a60*/  FFMA.FTZ R39, R32, R32, R39 ;  /* 0x0000002020277223 */ /* 0x000fe20000010027 */
[----:B------:R-:W-:Y:S02]  /*1a70*/  IMAD.U32 R41, R35, 0x10000, RZ ;  /* 0x0001000023297824 */ /* 0x000fe400078e00ff */
[----:B------:R-:W-:Y:S01]  /*1a80*/  FADD.FTZ R35, R36, R33 ;  /* 0x0000002124237221 */ /* 0x000fe20000010000 */
[----:B------:R-:W-:Y:S01]  /*1a90*/  FFMA.FTZ R40, R33, R33, R38 ;  /* 0x0000002121287223 */ /* 0x000fe20000010026 */
[----:B------:R-:W-:Y:S01]  /*1aa0*/  FADD.FTZ R37, R37, R34 ;  /* 0x0000002225257221 */ /* 0x000fe20000010000 */
[----:B------:R-:W-:Y:S01]  /*1ab0*/  FFMA.FTZ R39, R34, R34, R39 ;  /* 0x0000002222277223 */ /* 0x000fe20000010027 */
[C---:B------:R-:W-:Y:S01]  /*1ac0*/  SHF.L.U32 R34, R54.reuse, 0x10, RZ ;  /* 0x0000001036227819 */ /* 0x040fe200000006ff */
[----:B------:R-:W-:Y:S01]  /*1ad0*/  FADD.FTZ R78, R35, R41 ;  /* 0x00000029234e7221 */ /* 0x000fe20000010000 */
[----:B------:R-:W-:Y:S01]  /*1ae0*/  PRMT R36, R54, 0x7632, R36 ;  /* 0x0000763236247816 */ /* 0x000fe20000000024 */
[----:B------:R-:W-:Y:S01]  /*1af0*/  FFMA.FTZ R80, R41, R41, R40 ;  /* 0x0000002929507223 */ /* 0x000fe20000010028 */
[----:B------:R-:W-:-:S02]  /*1b00*/  PRMT R38, R55, 0x7632, R38 ;  /* 0x0000763237267816 */ /* 0x000fc40000000026 */
[----:B------:R-:W-:Y:S01]  /*1b10*/  SHF.L.U32 R35, R55, 0x10, RZ ;  /* 0x0000001037237819 */ /* 0x000fe200000006ff */
        /* <DEDUP_REMOVED lines=9> */
[----:B------:R-:W-:Y:S01]  /*1bb0*/  FFMA.FTZ R80, R36, R36, R81 ;  /* 0x0000002424507223 */ /* 0x000fe20000010051 */
[----:B------:R-:W-:-:S02]  /*1bc0*/  SHF.L.U32 R36, R52, 0x10, RZ ;  /* 0x0000001034247819 */ /* 0x000fc400000006ff */
[----:B------:R-:W-:Y:S01]  /*1bd0*/  PRMT R78, R52, 0x7632, R78 ;  /* 0x00007632344e7816 */ /* 0x000fe2000000004e */
[C---:B------:R-:W-:Y:S01]  /*1be0*/  IMAD.U32 R37, R53.reuse, 0x10000, RZ ;  /* 0x0001000035257824 */ /* 0x040fe200078e00ff */
        /* <DEDUP_REMOVED lines=12> */
[----:B------:R-:W-:-:S03]  /*1cb0*/  PRMT R79, R50, 0x7632, R79 ;  /* 0x00007632324f7816 */ /* 0x000fc6000000004f */
[----:B------:R-:W-:Y:S01]  /*1cc0*/  FADD.FTZ R39, R39, R38 ;  /* 0x0000002627277221 */ /* 0x000fe20000010000 */
[----:B------:R-:W-:Y:S01]  /*1cd0*/  SHF.L.U32 R80, R79, 0x10, RZ ;  /* 0x000000104f507819 */ /* 0x000fe200000006ff */
[----:B------:R-:W-:-:S04]  /*1ce0*/  FFMA.FTZ R79, R38, R38, R41 ;  /* 0x00000026264f7223 */ /* 0x000fc80000010029 */
[--C-:B------:R-:W-:Y:S01]  /*1cf0*/  FADD.FTZ R41, R39, R80.reuse ;  /* 0x0000005027297221 */ /* 0x100fe20000010000 */
[----:B------:R-:W-:Y:S01]  /*1d00*/  FFMA.FTZ R79, R80, R80, R79 ;  /* 0x00000050504f7223 */ /* 0x000fe2000001004f */
[C---:B------:R-:W-:Y:S01]  /*1d10*/  PRMT R80, R51.reuse, 0x7632, R80 ;  /* 0x0000763233507816 */ /* 0x040fe20000000050 */
[----:B------:R-:W-:-:S03]  /*1d20*/  IMAD.U32 R39, R51, 0x10000, RZ ;  /* 0x0001000033277824 */ /* 0x000fc600078e00ff */
[----:B------:R-:W-:Y:S01]  /*1d30*/  SHF.L.U32 R81, R80, 0x10, RZ ;  /* 0x0000001050517819 */ /* 0x000fe200000006ff */
[----:B------:R-:W-:Y:S01]  /*1d40*/  FADD.FTZ R40, R40, R39 ;  /* 0x0000002728287221 */ /* 0x000fe20000010000 */
[----:B------:R-:W-:-:S03]  /*1d50*/  FFMA.FTZ R80, R39, R39, R78 ;  /* 0x0000002727507223 */ /* 0x000fc6000001004e */
[--C-:B------:R-:W-:Y:S01]  /*1d60*/  FADD.FTZ R78, R40, R81.reuse ;  /* 0x00000051284e7221 */ /* 0x100fe20000010000 */
[----:B------:R-:W-:Y:S01]  /*1d70*/  FFMA.FTZ R80, R81, R81, R80 ;  /* 0x0000005151507223 */ /* 0x000fe20000010050 */
[C---:B------:R-:W-:Y:S02]  /*1d80*/  SHF.L.U32 R40, R48.reuse, 0x10, RZ ;  /* 0x0000001030287819 */ /* 0x040fe400000006ff */
[----:B------:R-:W-:-:S03]  /*1d90*/  PRMT R81, R48, 0x7632, R81 ;  /* 0x0000763230517816 */ /* 0x000fc60000000051 */
[----:B------:R-:W-:Y:S01]  /*1da0*/  FADD.FTZ R82, R41, R40 ;  /* 0x0000002829527221 */ /* 0x000fe20000010000 */
[----:B------:R-:W-:Y:S01]  /*1db0*/  SHF.L.U32 R81, R81, 0x10, RZ ;  /* 0x0000001051517819 */ /* 0x000fe200000006ff */
[----:B------:R-:W-:Y:S01]  /*1dc0*/  FFMA.FTZ R84, R40, R40, R79 ;  /* 0x0000002828547223 */ /* 0x000fe2000001004f */
[----:B------:R-:W-:-:S03]  /*1dd0*/  SHF.L.U32 R41, R49, 0x10, RZ ;  /* 0x0000001031297819 */ /* 0x000fc600000006ff */
[--C-:B------:R-:W-:Y:S01]  /*1de0*/  FADD.FTZ R83, R82, R81.reuse ;  /* 0x0000005152537221 */ /* 0x100fe20000010000 */
[----:B------:R-:W-:Y:S01]  /*1df0*/  FFMA.FTZ R79, R81, R81, R84 ;  /* 0x00000051514f7223 */ /* 0x000fe20000010054 */
[----:B------:R-:W-:Y:S01]  /*1e00*/  PRMT R81, R49, 0x7632, R81 ;  /* 0x0000763231517816 */ /* 0x000fe20000000051 */
[----:B------:R-:W-:Y:S01]  /*1e10*/  FADD.FTZ R78, R78, R41 ;  /* 0x000000294e4e7221 */ /* 0x000fe20000010000 */
[----:B------:R-:W-:-:S03]  /*1e20*/  FFMA.FTZ R80, R41, R41, R80 ;  /* 0x0000002929507223 */ /* 0x000fc60000010050 */
[----:B------:R-:W-:Y:S01]  /*1e30*/  IMAD.U32 R81, R81, 0x10000, RZ ;  /* 0x0001000051517824 */ /* 0x000fe200078e00ff */
[----:B------:R-:W-:-:S03]  /*1e40*/  SHF.L.U32 R86, R46, 0x10, RZ ;  /* 0x000000102e567819 */ /* 0x000fc600000006ff */
[----:B------:R-:W-:Y:S01]  /*1e50*/  FADD.FTZ R82, R78, R81 ;  /* 0x000000514e527221 */ /* 0x000fe20000010000 */
[----:B------:R-:W-:Y:S01]  /*1e60*/  FFMA.FTZ R81, R81, R81, R80 ;  /* 0x0000005151517223 */ /* 0x000fe20000010050 */
[----:B------:R-:W-:Y:S02]  /*1e70*/  PRMT R78, R46, 0x7632, R78 ;  /* 0x000076322e4e7816 */ /* 0x000fe4000000004e */
[C---:B------:R-:W-:Y:S02]  /*1e80*/  SHF.L.U32 R87, R47.reuse, 0x10, RZ ;  /* 0x000000102f577819 */ /* 0x040fe400000006ff */
[----:B------:R-:W-:Y:S01]  /*1e90*/  PRMT R80, R47, 0x7632, R80 ;  /* 0x000076322f507816 */ /* 0x000fe20000000050 */
[----:B------:R-:W-:Y:S01]  /*1ea0*/  FFMA.FTZ R79, R86, R86, R79 ;  /* 0x00000056564f7223 */ /* 0x000fe2000001004f */
[----:B------:R-:W-:Y:S01]  /*1eb0*/  SHF.L.U32 R78, R78, 0x10, RZ ;  /* 0x000000104e4e7819 */ /* 0x000fe200000006ff */
[----:B------:R-:W-:Y:S01]  /*1ec0*/  FFMA.FTZ R81, R87, R87, R81 ;  /* 0x0000005757517223 */ /* 0x000fe20000010051 */
[----:B------:R-:W-:-:S02]  /*1ed0*/  SHF.L.U32 R80, R80, 0x10, RZ ;  /* 0x0000001050507819 */ /* 0x000fc400000006ff */
[----:B------:R-:W-:Y:S01]  /*1ee0*/  ISETP.GT.U32.AND P2, PT, R109, 0x3f, PT ;  /* 0x0000003f6d00780c */ /* 0x000fe20003f44070 */
[----:B------:R-:W-:Y:S01]  /*1ef0*/  FADD.FTZ R83, R83, R86 ;  /* 0x0000005653537221 */ /* 0x000fe20000010000 */
[----:B------:R-:W-:Y:S01]  /*1f00*/  FADD.FTZ R82, R82, R87 ;  /* 0x0000005752527221 */ /* 0x000fe20000010000 */
[----:B------:R-:W-:Y:S01]  /*1f10*/  FFMA.FTZ R79, R78, R78, R79 ;  /* 0x0000004e4e4f7223 */ /* 0x000fe2000001004f */
[----:B------:R-:W-:Y:S01]  /*1f20*/  FFMA.FTZ R81, R80, R80, R81 ;  /* 0x0000005050517223 */ /* 0x000fe20000010051 */
[----:B------:R-:W-:Y:S01]  /*1f30*/  FADD.FTZ R78, R83, R78 ;  /* 0x0000004e534e7221 */ /* 0x000fe20000010000 */
[----:B------:R-:W-:Y:S01]  /*1f40*/  FADD.FTZ R80, R82, R80 ;  /* 0x0000005052507221 */ /* 0x000fe20000010000 */
[----:B------:R-:W-:Y:S03]  /*1f50*/  BSSY B0, `(.L_x_1458) ;  /* 0x0000038000007945 */ /* 0x000fe60003800000 */
[----:B------:R-:W-:Y:S04]  /*1f60*/  STS.64 [R112], R78 ;  /* 0x0000004e70007388 */ /* 0x000fe80000000a00 */
[----:B------:R0:W-:Y:S01]  /*1f70*/  STS.64 [R112+0x1680], R80 ;  /* 0x0016805070007388 */ /* 0x0001e20000000a00 */
[----:B------:R-:W-:Y:S01]  /*1f80*/  BAR.SYNC.DEFER_BLOCKING 0x0 ;  /* 0x0000000000007b1d */ /* 0x000fe20000010000 */
[----:B------:R-:W-:-:S02]  /*1f90*/  LOP3.LUT P1, RZ, R109, 0xffffffc1, RZ, 0xc0, !PT ;  /* 0xffffffc16dff7812 */ /* 0x000fc4000782c0ff */
[----:B0-----:R-:W-:-:S03]  /*1fa0*/  CS2R R80, SRZ ;  /* 0x0000000000507805 */ /* 0x001fc6000001ff00 */
[----:B------:R-:W-:Y:S08]  /*1fb0*/  @P2 BRA `(.L_x_1459) ;  /* 0x0000000000c42947 */ /* 0x000ff00003800000 */
[----:B------:R-:W2:Y:S04]  /*1fc0*/  LDL R84, [R1+0xc] ;  /* 0x00000c0001547983 */ /* 0x000ea80000100800 */
[----:B------:R-:W3:Y:S04]  /*1fd0*/  LDL R111, [R1+0x8] ;  /* 0x00000800016f7983 */ /* 0x000ee80000100800 */
[----:B------:R-:W4:Y:S04]  /*1fe0*/  LDL R110, [R1+0x4] ;  /* 0x00000400016e7983 */ /* 0x000f280000100800 */
[----:B------:R-:W4:Y:S04]  /*1ff0*/  LDL R85, [R1] ;  /* 0x0000000001557983 */ /* 0x000f280000100800 */
[----:B--2---:R-:W0:Y:S04]  /*2000*/  LDS.64 R78, [R84] ;  /* 0x00000000544e7984 */ /* 0x004e280000000a00 */
[----:B---3--:R-:W1:Y:S01]  /*2010*/  LDS.64 R80, [R111] ;  /* 0x000000006f507984 */ /* 0x008e620000000a00 */
[----:B0-----:R-:W-:Y:S01]  /*2020*/  FADD.FTZ R78, RZ, R78 ;  /* 0x0000004eff4e7221 */ /* 0x001fe20000010000 */
[----:B------:R-:W-:-:S03]  /*2030*/  FADD.FTZ R79, RZ, R79 ;  /* 0x0000004fff4f7221 */ /* 0x000fc60000010000 */
[----:B-1----:R-:W-:Y:S01]  /*2040*/  FADD.FTZ R80, R78, R80 ;  /* 0x000000504e507221 */ /* 0x002fe20000010000 */
[----:B------:R-:W-:Y:S02]  /*2050*/  FADD.FTZ R81, R79, R81 ;  /* 0x000000514f517221 */ /* 0x000fe40000010000 */
[----:B----4-:R-:W0:Y:S02]  /*2060*/  LDS.64 R78, [R110] ;  /* 0x000000006e4e7984 */ /* 0x010e240000000a00 */
[----:B0-----:R-:W-:Y:S01]  /*2070*/  FADD.FTZ R80, R80, R78 ;  /* 0x0000004e50507221 */ /* 0x001fe20000010000 */
[----:B------:R-:W-:Y:S02]  /*2080*/  FADD.FTZ R81, R81, R79 ;  /* 0x0000004f51517221 */ /* 0x000fe40000010000 */
[----:B------:R-:W0:Y:S02]  /*2090*/  LDS.64 R78, [R85] ;  /* 0x00000000554e7984 */ /* 0x000e240000000a00 */
        /* <DEDUP_REMOVED lines=34> */
[----:B------:R-:W-:-:S07]  /*22c0*/  FADD.FTZ R81, R81, R79 ;  /* 0x0000004f51517221 */ /* 0x000fce0000010000 */
.L_x_1459:
[----:B------:R-:W-:Y:S05]  /*22d0*/  BSYNC B0 ;  /* 0x0000000000007941 */ /* 0x000fea0003800000 */
.L_x_1458:
[----:B------:R-:W0:Y:S01]  /*22e0*/  S2R R82, SR_TID.X ;  /* 0x0000000000527919 */ /* 0x000e220000002100 */
[----:B------:R-:W1:Y:S01]  /*22f0*/  @!P1 LDC R78, c[0x0][0x10] ;  /* 0x00000400ff4e9b82 */ /* 0x000e620000000800 */
[----:B------:R-:W-:Y:S01]  /*2300*/  ISETP.NE.AND P2, PT, R109, RZ, PT ;  /* 0x000000ff6d00720c */ /* 0x000fe20003f45270 */
[----:B------:R-:W2:Y:S01]  /*2310*/  S2R R111, SR_CTAID.X ;  /* 0x00000000006f7919 */ /* 0x000ea20000002500 */
[----:B------:R-:W1:Y:S05]  /*2320*/  S2R R79, SR_CTAID.Y ;  /* 0x00000000004f7919 */ /* 0x000e6a0000002600 */
[----:B------:R-:W3:Y:S01]  /*2330*/  @!P1 LDC.64 R84, c[0x0][0x248] ;  /* 0x00009200ff549b82 */ /* 0x000ee20000000a00 */
[----:B------:R-:W4:Y:S01]  /*2340*/  SHFL.BFLY PT, R83, R80, 0x1, 0x1f ;  /* 0x0c201f0050537f89 */ /* 0x000f2200000e0000 */
[----:B0-----:R-:W-:-:S03]  /*2350*/  SHF.R.U32.HI R110, RZ, 0x1, R82 ;  /* 0x00000001ff6e7819 */ /* 0x001fc60000011652 */
[----:B------:R-:W0:Y:S01]  /*2360*/  SHFL.BFLY PT, R82, R81, 0x1, 0x1f ;  /* 0x0c201f0051527f89 */ /* 0x000e2200000e0000 */
[----:B--2---:R-:W-:Y:S01]  /*2370*/  LOP3.LUT R111, R111, 0x1f, RZ, 0xc0, !PT ;  /* 0x0000001f6f6f7812 */ /* 0x004fe200078ec0ff */
[----:B------:R-:W-:Y:S02]  /*2380*/  IMAD.SHL.U32 R110, R110, 0x20, RZ ;  /* 0x000000206e6e7824 */ /* 0x000fe400078e00ff */
[----:B----4-:R-:W-:Y:S01]  /*2390*/  FADD.FTZ R80, R83, R80 ;  /* 0x0000005053507221 */ /* 0x010fe20000010000 */
[----:B-1----:R-:W-:Y:S02]  /*23a0*/  @!P1 IMAD R78, R78, UR4, R79 ;  /* 0x000000044e4e9c24 */ /* 0x002fe4000f8e024f */
[----:B------:R-:W-:-:S04]  /*23b0*/  LOP3.LUT R110, R110, 0xffffffe0, R111, 0xe2, !PT ;  /* 0xffffffe06e6e7812 */ /* 0x000fc800078ee26f */
[----:B------:R-:W-:-:S04]  /*23c0*/  @!P1 LEA R78, R78, R110, 0xa ;  /* 0x0000006e4e4e9211 */ /* 0x000fc800078e50ff */
[----:B------:R-:W-:-:S05]  /*23d0*/  @!P1 SHF.L.U32 R78, R78, 0x1, RZ ;  /* 0x000000014e4e9819 */ /* 0x000fca00000006ff */
[----:B---3--:R-:W-:-:S04]  /*23e0*/  @!P1 IMAD.WIDE.U32 R78, R78, 0x4, R84 ;  /* 0x000000044e4e9825 */ /* 0x008fc800078e0054 */
[----:B0-----:R-:W-:-:S05]  /*23f0*/  FADD.FTZ R81, R82, R81 ;  /* 0x0000005152517221 */ /* 0x001fca0000010000 */
[----:B------:R0:W-:Y:S01]  /*2400*/  @!P1 STG.E.64 desc[UR12][R78.64], R80 ;  /* 0x000000504e009986 */ /* 0x0001e2000c101b0c */
[----:B------:R-:W-:Y:S01]  /*2410*/  BAR.SYNC.DEFER_BLOCKING 0x0 ;  /* 0x0000000000007b1d */ /* 0x000fe20000010000 */
[----:B------:R-:W-:-:S05]  /*2420*/  ISETP.GT.U32.AND P1, PT, R109, 0xff, PT ;  /* 0x000000ff6d00780c */ /* 0x000fca0003f24070 */
[----:B------:R-:W-:Y:S08]  /*2430*/  @P2 BRA `(.L_x_1460) ;  /* 0x0000000000702947 */ /* 0x000ff00003800000 */
[----:B0-----:R-:W0:Y:S01]  /*2440*/  S2R R78, SR_LANEID ;  /* 0x00000000004e7919 */ /* 0x001e220000000000 */
[----:B------:R-:W-:Y:S01]  /*2450*/  VOTEU.ANY UR14, UPT, PT ;  /* 0x00000000000e7886 */ /* 0x000fe200038e0100 */
[----:B------:R-:W-:Y:S01]  /*2460*/  UISETP.NE.AND UP0, UPT, UR18, URZ, UPT ;  /* 0x0000003f1200728c */ /* 0x000fe2000bf05270 */
[----:B------:R-:W0:Y:S01]  /*2470*/  FLO.U32 R81, UR14 ;  /* 0x0000000e00517d00 */ /* 0x000e2200080e0000 */
[----:B------:R-:W-:Y:S01]  /*2480*/  UMOV UR9, 0x7fffffe1 ;  /* 0x7fffffe100097882 */ /* 0x000fe20000000000 */
[----:B------:R-:W-:Y:S01]  /*2490*/  MOV R79, UR7 ;  /* 0x00000007004f7c02 */ /* 0x000fe20008000f00 */
[----:B------:R-:W-:Y:S01]  /*24a0*/  USEL UR9, UR9, 0x1, !UP0 ;  /* 0x0000000109097887 */ /* 0x000fe2000c000000 */
[----:B0-----:R-:W-:-:S04]  /*24b0*/  ISETP.EQ.U32.AND P2, PT, R81, R78, PT ;  /* 0x0000004e5100720c */ /* 0x001fc80003f42070 */
[----:B------:R-:W0:Y:S02]  /*24c0*/  POPC R78, UR14 ;  /* 0x0000000e004e7d09 */ /* 0x000e240008000000 */
[----:B0-----:R-:W-:Y:S01]  /*24d0*/  IMAD R83, R78, UR9, RZ ;  /* 0x000000094e537c24 */ /* 0x001fe2000f8e02ff */
[----:B------:R-:W-:-:S06]  /*24e0*/  MOV R78, UR6 ;  /* 0x00000006004e7c02 */ /* 0x000fcc0008000f00 */
        /* <DEDUP_REMOVED lines=9> */
.L_x_1461:
[----:B------:R-:W-:Y:S01]  /*2580*/  MOV R79, UR7 ;  /* 0x00000007004f7c02 */ /* 0x000fe20008000f00 */
[----:B------:R-:W-:-:S05]  /*2590*/  IMAD.U32 R78, RZ, RZ, UR6 ;  /* 0x00000006ff4e7e24 */ /* 0x000fca000f8e00ff */
[----:B------:R-:W2:Y:S04]  /*25a0*/  LD.E.STRONG.GPU R79, desc[UR12][R78.64] ;  /* 0x0000000c4e4f7980 */ /* 0x000ea8000c10f900 */
[----:B--2---:R-:W-:Y:S01]  /*25b0*/  CCTL.IVALL ;  /* 0x00000000ff00798f */ /* 0x004fe20002000000 */
[----:B------:R-:W-:Y:S05]  /*25c0*/  YIELD ;  /* 0x0000000000007946 */ /* 0x000fea0003800000 */
[----:B------:R-:W-:-:S04]  /*25d0*/  LOP3.LUT R81, R79, R80, RZ, 0x3c, !PT ;  /* 0x000000504f517212 */ /* 0x000fc800078e3cff */
[----:B------:R-:W-:-:S13]  /*25e0*/  ISETP.GT.AND P2, PT, R81, -0x1, PT ;  /* 0xffffffff5100780c */ /* 0x000fda0003f44270 */
[----:B------:R-:W-:Y:S05]  /*25f0*/  @P2 BRA `(.L_x_1461) ;  /* 0xfffffffc00e02947 */ /* 0x000fea000383ffff */
.L_x_1460:
[----:B------:R-:W-:Y:S05]  /*2600*/  WARPSYNC.ALL ;  /* 0x0000000000007948 */ /* 0x000fea0003800000 */
[----:B------:R-:W-:Y:S01]  /*2610*/  BAR.SYNC.DEFER_BLOCKING 0x0 ;  /* 0x0000000000007b1d */ /* 0x000fe20000010000 */
[----:B0-----:R-:W-:Y:S01]  /*2620*/  HFMA2.MMA R80, -RZ, RZ, 0, 0 ;  /* 0x00000000ff507435 */ /* 0x001fe200000001ff */
[----:B------:R-:W-:-:S04]  /*2630*/  MOV R78, RZ ;  /* 0x000000ff004e7202 */ /* 0x000fc80000000f00 */
[----:B------:R-:W-:Y:S04]  /*2640*/  BSSY B0, `(.L_x_1462) ;  /* 0x0000020000007945 */ /* 0x000fe80003800000 */
[----:B------:R-:W-:Y:S05]  /*2650*/  @P1 BRA `(.L_x_1463) ;  /* 0x0000000000781947 */ /* 0x000fea0003800000 */
[----:B------:R-:W0:Y:S01]  /*2660*/  S2R R81, SR_TID.X ;  /* 0x0000000000517919 */ /* 0x000e220000002100 */
[----:B------:R-:W-:Y:S01]  /*2670*/  ULDC UR9, c[0x0][0x10] ;  /* 0x0000040000097ab9 */ /* 0x000fe20000000800 */
[----:B------:R-:W1:Y:S01]  /*2680*/  LDC.64 R110, c[0x0][0x248] ;  /* 0x00009200ff6e7b82 */ /* 0x000e620000000a00 */
[----:B------:R-:W-:-:S06]  /*2690*/  UIMAD UR9, UR9, UR4, UR10 ;  /* 0x00000004090972a4 */ /* 0x000fcc000f8e020a */
[----:B------:R-:W-:Y:S01]  /*26a0*/  IMAD.U32 R79, RZ, RZ, UR9 ;  /* 0x00000009ff4f7e24 */ /* 0x000fe2000f8e00ff */
[----:B0-----:R-:W-:-:S04]  /*26b0*/  SHF.L.U32 R78, R81, 0x2, RZ ;  /* 0x00000002514e7819 */ /* 0x001fc800000006ff */
[----:B------:R-:W-:-:S04]  /*26c0*/  LOP3.LUT R78, R78, 0x7fffffe0, RZ, 0xc0, !PT ;  /* 0x7fffffe04e4e7812 */ /* 0x000fc800078ec0ff */
[----:B------:R-:W-:Y:S02]  /*26d0*/  LEA R78, R79, R78, 0xa ;  /* 0x0000004e4f4e7211 */ /* 0x000fe400078e50ff */
[----:B------:R-:W-:-:S04]  /*26e0*/  LOP3.LUT R79, R81, 0x7, RZ, 0xc0, !PT ;  /* 0x00000007514f7812 */ /* 0x000fc800078ec0ff */
        /* <DEDUP_REMOVED lines=8> */
[----:B------:R-:W3:Y:S01]  /*2770*/  LDG.E.64 R80, desc[UR12][R80.64] ;  /* 0x0000000c50507981 */ /* 0x000ee2000c1e1b00 */
        /* <DEDUP_REMOVED lines=11> */
[----:B------:R-:W-:-:S07]  /*2830*/  FADD.FTZ R78, R85, R78 ;  /* 0x0000004e554e7221 */ /* 0x000fce0000010000 */
.L_x_1463:
[----:B------:R-:W-:Y:S05]  /*2840*/  BSYNC B0 ;  /* 0x0000000000007941 */ /* 0x000fea0003800000 */
.L_x_1462:
[----:B------:R-:W0:Y:S01]  /*2850*/  SHFL.BFLY PT, R79, R80, 0x4, 0x1f ;  /* 0x0c801f00504f7f89 */ /* 0x000e2200000e0000 */
[----:B------:R-:W-:Y:S01]  /*2860*/  PRMT R109, R77, 0x7632, R109 ;  /* 0x000076324d6d7816 */ /* 0x000fe2000000006d */
[----:B------:R-:W-:Y:S01]  /*2870*/  BSSY B0, `(.L_x_1464) ;  /* 0x0000046000007945 */ /* 0x000fe20003800000 */
[----:B------:R-:W-:Y:S01]  /*2880*/  PRMT R77, R62, 0x7632, R77 ;  /* 0x000076323e4d7816 */ /* 0x000fe2000000004d */
[----:B------:R-:W1:Y:S01]  /*2890*/  SHFL.BFLY PT, R81, R78, 0x4, 0x1f ;  /* 0x0c801f004e517f89 */ /* 0x000e6200000e0000 */
[----:B------:R-:W-:Y:S02]  /*28a0*/  PRMT R62, R54, 0x7632, R62 ;  /* 0x00007632363e7816 */ /* 0x000fe4000000003e */
[----:B------:R-:W-:Y:S01]  /*28b0*/  PRMT R74, R74, 0x7632, R74 ;  /* 0x000076324a4a7816 */ /* 0x000fe2000000004a */
[----:B------:R-:W2:Y:S01]  /*28c0*/  S2R R111, SR_TID.X ;  /* 0x00000000006f7919 */ /* 0x000ea20000002100 */
[----:B------:R-:W-:Y:S02]  /*28d0*/  PRMT R75, R75, 0x7632, R75 ;  /* 0x000076324b4b7816 */ /* 0x000fe4000000004b */
[----:B------:R-:W-:-:S02]  /*28e0*/  PRMT R72, R72, 0x7632, R72 ;  /* 0x0000763248487816 */ /* 0x000fc40000000048 */
[----:B------:R-:W-:Y:S02]  /*28f0*/  PRMT R70, R70, 0x7632, R70 ;  /* 0x0000763246467816 */ /* 0x000fe40000000046 */
[----:B------:R-:W-:Y:S02]  /*2900*/  PRMT R71, R71, 0x7632, R71 ;  /* 0x0000763247477816 */ /* 0x000fe40000000047 */
[----:B------:R-:W-:Y:S02]  /*2910*/  PRMT R69, R69, 0x7632, R69 ;  /* 0x0000763245457816 */ /* 0x000fe40000000045 */
[----:B------:R-:W-:Y:S02]  /*2920*/  PRMT R66, R66, 0x7632, R66 ;  /* 0x0000763242427816 */ /* 0x000fe40000000042 */
[----:B------:R-:W-:Y:S01]  /*2930*/  PRMT R54, R46, 0x7632, R54 ;  /* 0x000076322e367816 */ /* 0x000fe20000000036 */
[----:B0-----:R-:W-:Y:S01]  /*2940*/  FADD.FTZ R79, R79, R80 ;  /* 0x000000504f4f7221 */ /* 0x001fe20000010000 */
[----:B-1----:R-:W-:-:S04]  /*2950*/  FADD.FTZ R82, R81, R78 ;  /* 0x0000004e51527221 */ /* 0x002fc80000010000 */
[----:B------:R-:W0:Y:S04]  /*2960*/  SHFL.BFLY PT, R84, R79, 0x2, 0x1f ;  /* 0x0c401f004f547f89 */ /* 0x000e2800000e0000 */
[----:B------:R-:W1:Y:S01]  /*2970*/  SHFL.BFLY PT, R83, R82, 0x2, 0x1f ;  /* 0x0c401f0052537f89 */ /* 0x000e6200000e0000 */
[----:B--2---:R-:W-:Y:S01]  /*2980*/  LOP3.LUT P1, RZ, R111, 0xffffff07, RZ, 0xc0, !PT ;  /* 0xffffff076fff7812 */ /* 0x004fe2000782c0ff */
[----:B0-----:R-:W-:Y:S01]  /*2990*/  FADD.FTZ R81, R79, R84 ;  /* 0x000000544f517221 */ /* 0x001fe20000010000 */
[----:B-1----:R-:W-:-:S04]  /*29a0*/  FADD.FTZ R83, R82, R83 ;  /* 0x0000005352537221 */ /* 0x002fc80000010000 */
[----:B------:R-:W0:Y:S07]  /*29b0*/  SHFL.BFLY PT, R110, R81, 0x1, 0x1f ;  /* 0x0c201f00516e7f89 */ /* 0x000e2e00000e0000 */
[----:B------:R-:W-:Y:S01]  /*29c0*/  @!P1 LOP3.LUT R82, R111, 0xfffffff8, RZ, 0xc0, !PT ;  /* 0xfffffff86f529812 */ /* 0x000fe200078ec0ff */
[----:B------:R-:W1:Y:S01]  /*29d0*/  SHFL.BFLY PT, R84, R83, 0x1, 0x1f ;  /* 0x0c201f0053547f89 */ /* 0x000e6200000e0000 */
[----:B0-----:R-:W-:Y:S01]  /*29e0*/  FADD.FTZ R110, R81, R110 ;  /* 0x0000006e516e7221 */ /* 0x001fe20000010000 */
[----:B------:R-:W-:-:S02]  /*29f0*/  PRMT R81, R68, 0x7632, R81 ;  /* 0x0000763244517816 */ /* 0x000fc40000000051 */
[----:B------:R-:W-:Y:S01]  /*2a00*/  PRMT R68, R63, 0x7632, R68 ;  /* 0x000076323f447816 */ /* 0x000fe20000000044 */
[----:B------:R-:W-:Y:S01]  /*2a10*/  @!P1 FMUL.FTZ R78, R110, 3.2552085031056776643e-05 ;  /* 0x380888896e4e9820 */ /* 0x000fe20000410000 */
[----:B-1----:R-:W-:Y:S01]  /*2a20*/  FADD.FTZ R85, R83, R84 ;  /* 0x0000005453557221 */ /* 0x002fe20000010000 */
[----:B------:R-:W-:Y:S02]  /*2a30*/  PRMT R63, R59, 0x7632, R63 ;  /* 0x000076323b3f7816 */ /* 0x000fe4000000003f */
[----:B------:R-:W-:Y:S01]  /*2a40*/  @!P1 FMUL.FTZ R80, R78, R78 ;  /* 0x0000004e4e509220 */ /* 0x000fe20000410000 */
[----:B------:R-:W-:Y:S02]  /*2a50*/  PRMT R59, R55, 0x7632, R59 ;  /* 0x00007632373b7816 */ /* 0x000fe4000000003b */
[----:B------:R-:W-:Y:S01]  /*2a60*/  PRMT R55, R51, 0x7632, R55 ;  /* 0x0000763233377816 */ /* 0x000fe20000000037 */
[----:B------:R-:W-:Y:S01]  /*2a70*/  @!P1 FFMA.FTZ R79, R85, 3.2552085031056776643e-05, -R80 ;  /* 0x38088889554f9823 */ /* 0x000fe20000010850 */
[----:B------:R-:W-:-:S02]  /*2a80*/  PRMT R85, R76, 0x7632, R85 ;  /* 0x000076324c557816 */ /* 0x000fc40000000055 */
[----:B------:R-:W-:Y:S02]  /*2a90*/  PRMT R76, R65, 0x7632, R76 ;  /* 0x00007632414c7816 */ /* 0x000fe4000000004c */
[----:B------:R-:W-:Y:S02]  /*2aa0*/  @!P1 FMNMX.FTZ R79, RZ, R79, !PT ;  /* 0x0000004fff4f9209 */ /* 0x000fe40007810000 */
[----:B------:R-:W-:Y:S02]  /*2ab0*/  PRMT R80, R73, 0x7632, R80 ;  /* 0x0000763249507816 */ /* 0x000fe40000000050 */
[----:B------:R-:W-:Y:S01]  /*2ac0*/  PRMT R65, R61, 0x7632, R65 ;  /* 0x000076323d417816 */ /* 0x000fe20000000041 */
[----:B------:R0:W-:Y:S01]  /*2ad0*/  @!P1 STS.64 [R82+UR8], R78 ;  /* 0x0000004e52009988 */ /* 0x0001e20008000a08 */
[----:B------:R-:W-:Y:S02]  /*2ae0*/  PRMT R73, R60, 0x7632, R73 ;  /* 0x000076323c497816 */ /* 0x000fe40000000049 */
[----:B------:R-:W-:-:S02]  /*2af0*/  PRMT R61, R57, 0x7632, R61 ;  /* 0x00007632393d7816 */ /* 0x000fc4000000003d */
[----:B------:R-:W-:Y:S02]  /*2b00*/  PRMT R60, R52, 0x7632, R60 ;  /* 0x00007632343c7816 */ /* 0x000fe4000000003c */
[----:B------:R-:W-:Y:S02]  /*2b10*/  PRMT R57, R53, 0x7632, R57 ;  /* 0x0000763235397816 */ /* 0x000fe40000000039 */
[----:B------:R-:W-:Y:S02]  /*2b20*/  PRMT R53, R49, 0x7632, R53 ;  /* 0x0000763231357816 */ /* 0x000fe40000000035 */
[----:B------:R-:W-:Y:S02]  /*2b30*/  PRMT R52, R47, 0x7632, R52 ;  /* 0x000076322f347816 */ /* 0x000fe40000000034 */
[----:B0-----:R-:W-:Y:S02]  /*2b40*/  PRMT R78, R67, 0x7632, R78 ;  /* 0x00007632434e7816 */ /* 0x001fe4000000004e */
[----:B------:R-:W-:-:S02]  /*2b50*/  PRMT R79, R64, 0x7632, R79 ;  /* 0x00007632404f7816 */ /* 0x000fc4000000004f */
[----:B------:R-:W-:Y:S02]  /*2b60*/  PRMT R67, R58, 0x7632, R67 ;  /* 0x000076323a437816 */ /* 0x000fe40000000043 */
[----:B------:R-:W-:Y:S02]  /*2b70*/  PRMT R64, R56, 0x7632, R64 ;  /* 0x0000763238407816 */ /* 0x000fe40000000040 */
[----:B------:R-:W-:Y:S02]  /*2b80*/  PRMT R58, R50, 0x7632, R58 ;  /* 0x00007632323a7816 */ /* 0x000fe4000000003a */
[----:B------:R-:W-:Y:S02]  /*2b90*/  PRMT R56, R48, 0x7632, R56 ;  /* 0x0000763230387816 */ /* 0x000fe40000000038 */
[----:B-----5:R-:W-:Y:S02]  /*2ba0*/  PRMT R51, R44, 0x7632, R51 ;  /* 0x000076322c337816 */ /* 0x020fe40000000033 */
[----:B------:R-:W-:-:S02]  /*2bb0*/  PRMT R83, R45, 0x7632, R83 ;  /* 0x000076322d537816 */ /* 0x000fc40000000053 */
[----:B------:R-:W-:Y:S02]  /*2bc0*/  PRMT R50, R42, 0x7632, R50 ;  /* 0x000076322a327816 */ /* 0x000fe40000000032 */
[----:B------:R-:W-:Y:S01]  /*2bd0*/  PRMT R82, R43, 0x7632, R82 ;  /* 0x000076322b527816 */ /* 0x000fe20000000052 */
[----:B------:R-:W-:Y:S06]  /*2be0*/  BAR.SYNC.DEFER_BLOCKING 0x0 ;  /* 0x0000000000007b1d */ /* 0x000fec0000010000 */
[----:B------:R-:W-:Y:S05]  /*2bf0*/  @P0 BRA `(.L_x_1465) ;  /* 0x0000000000340947 */ /* 0x000fea0003800000 */
[----:B------:R-:W0:Y:S01]  /*2c00*/  S2R R110, SR_TID.X ;  /* 0x00000000006e7919 */ /* 0x000e220000002100 */
[----:B------:R-:W-:Y:S01]  /*2c10*/  MOV R47, UR11 ;  /* 0x0000000b002f7c02 */ /* 0x000fe20008000f00 */
[----:B------:R-:W-:Y:S01]  /*2c20*/  ULDC.64 UR14, c[0x0][0x240] ;  /* 0x00009000000e7ab9 */ /* 0x000fe20000000a00 */
[----:B------:R-:W-:Y:S02]  /*2c30*/  MOV R48, UR11 ;  /* 0x0000000b00307c02 */ /* 0x000fe40008000f00 */
[----:B------:R-:W-:Y:S02]  /*2c40*/  LEA R47, P1, R47, R111, 0x5 ;  /* 0x0000006f2f2f7211 */ /* 0x000fe400078228ff */
[----:B------:R-:W-:Y:S02]  /*2c50*/  MOV R46, UR5 ;  /* 0x00000005002e7c02 */ /* 0x000fe40008000f00 */
[----:B0-----:R-:W-:-:S04]  /*2c60*/  SHF.R.S32.HI R110, RZ, 0x1f, R110 ;  /* 0x0000001fff6e7819 */ /* 0x001fc8000001146e */
[----:B------:R-:W-:Y:S02]  /*2c70*/  LEA.HI.X R48, R48, R110, R46, 0x5, P1 ;  /* 0x0000006e30307211 */ /* 0x000fe400008f2c2e */
[----:B------:R-:W-:-:S04]  /*2c80*/  LEA R46, P1, R47, UR14, 0x3 ;  /* 0x0000000e2f2e7c11 */ /* 0x000fc8000f8218ff */
[----:B------:R-:W-:Y:S02]  /*2c90*/  LEA.HI.X R47, R47, UR15, R48, 0x3, P1 ;  /* 0x0000000f2f2f7c11 */ /* 0x000fe400088f1c30 */
[----:B------:R-:W-:-:S06]  /*2ca0*/  LEA R48, R111, UR8, 0x3 ;  /* 0x000000086f307c11 */ /* 0x000fcc000f8e18ff */
[----:B------:R-:W0:Y:S04]  /*2cb0*/  LDS.64 R48, [R48] ;  /* 0x0000000030307984 */ /* 0x000e280000000a00 */
[----:B0-----:R0:W-:Y:S02]  /*2cc0*/  STG.E.64 desc[UR12][R46.64], R48 ;  /* 0x000000302e007986 */ /* 0x0011e4000c101b0c */
.L_x_1465:
[----:B------:R-:W-:Y:S05]  /*2cd0*/  BSYNC B0 ;  /* 0x0000000000007941 */ /* 0x000fea0003800000 */
.L_x_1464:
[----:B0-----:R-:W0:Y:S01]  /*2ce0*/  LDS.64 R48, [R114+UR8] ;  /* 0x0000000872307984 */ /* 0x001e220008000a00 */
[----:B------:R-:W-:Y:S01]  /*2cf0*/  ULDC.64 UR14, c[0x0][0x210] ;  /* 0x00008400000e7ab9 */ /* 0x000fe20000000a00 */
[----:B------:R-:W-:Y:S01]  /*2d00*/  ULDC UR9, c[0x0][0x230] ;  /* 0x00008c0000097ab9 */ /* 0x000fe20000000800 */
[----:B------:R-:W-:Y:S01]  /*2d10*/  LEA R46, P1, R3, UR14, 0x1 ;  /* 0x0000000e032e7c11 */ /* 0x000fe2000f8208ff */
[----:B------:R-:W-:Y:S01]  /*2d20*/  IMAD.U32 R109, R109, 0x10000, RZ ;  /* 0x000100006d6d7824 */ /* 0x000fe200078e00ff */
[----:B------:R-:W-:Y:S01]  /*2d30*/  SHF.L.U32 R45, R45, 0x10, RZ ;  /* 0x000000102d2d7819 */ /* 0x000fe200000006ff */
[----:B------:R-:W-:Y:S01]  /*2d40*/  IMAD.U32 R74, R74, 0x10000, RZ ;  /* 0x000100004a4a7824 */ /* 0x000fe200078e00ff */
[----:B------:R-:W-:Y:S01]  /*2d50*/  LEA.HI.X R47, R3, UR15, R93, 0x1, P1 ;  /* 0x0000000f032f7c11 */ /* 0x000fe200088f0c5d */
[----:B------:R-:W-:Y:S01]  /*2d60*/  IMAD.U32 R3, R85, 0x10000, RZ ;  /* 0x0001000055037824 */ /* 0x000fe200078e00ff */
[----:B------:R-:W-:Y:S01]  /*2d70*/  SHF.L.U32 R85, R44, 0x10, RZ ;  /* 0x000000102c557819 */ /* 0x000fe200000006ff */
[----:B------:R-:W-:Y:S01]  /*2d80*/  IMAD.U32 R79, R79, 0x10000, RZ ;  /* 0x000100004f4f7824 */ /* 0x000fe200078e00ff */
[----:B------:R-:W-:Y:S01]  /*2d90*/  SHF.L.U32 R93, R42, 0x10, RZ ;  /* 0x000000102a5d7819 */ /* 0x000fe200000006ff */
[----:B------:R-:W-:Y:S01]  /*2da0*/  IMAD.U32 R62, R62, 0x10000, RZ ;  /* 0x000100003e3e7824 */ /* 0x000fe200078e00ff */
[----:B------:R-:W-:Y:S01]  /*2db0*/  SHF.L.U32 R43, R43, 0x10, RZ ;  /* 0x000000102b2b7819 */ /* 0x000fe200000006ff */
[----:B------:R-:W-:Y:S01]  /*2dc0*/  UIADD3 UR11, UP0, UR11, 0x4, URZ ;  /* 0x000000040b0b7890 */ /* 0x000fe2000ff1e03f */
[----:B------:R-:W-:Y:S01]  /*2dd0*/  SHF.L.U32 R70, R70, 0x10, RZ ;  /* 0x0000001046467819 */ /* 0x000fe200000006ff */
[----:B------:R-:W-:Y:S01]  /*2de0*/  ULOP3.LUT UR4, UR4, 0x1, URZ, 0x3c, !UPT ;  /* 0x0000000104047892 */ /* 0x000fe2000f8e3c3f */
[----:B------:R-:W-:Y:S01]  /*2df0*/  SHF.L.U32 R72, R72, 0x10, RZ ;  /* 0x0000001048487819 */ /* 0x000fe200000006ff */
[----:B------:R-:W-:Y:S01]  /*2e00*/  UIADD3.X UR5, URZ, UR5, URZ, UP0, !UPT ;  /* 0x000000053f057290 */ /* 0x000fe200087fe43f */
        /* <DEDUP_REMOVED lines=9> */
[----:B------:R-:W-:Y:S02]  /*2ea0*/  SHF.L.U32 R54, R54, 0x10, RZ ;  /* 0x0000001036367819 */ /* 0x000fe400000006ff */
[----:B------:R-:W-:Y:S01]  /*2eb0*/  SHF.L.U32 R53, R53, 0x10, RZ ;  /* 0x0000001035357819 */ /* 0x000fe200000006ff */
[----:B0-----:R-:W-:Y:S01]  /*2ec0*/  FADD.FTZ R49, R49, UR9 ;  /* 0x0000000931317e21 */ /* 0x001fe20008010000 */
[--C-:B------:R-:W-:Y:S01]  /*2ed0*/  FADD.FTZ R42, R0, -R48.reuse ;  /* 0x80000030002a7221 */ /* 0x100fe20000010000 */
[----:B------:R-:W-:Y:S01]  /*2ee0*/  FADD.FTZ R44, -R48, R3 ;  /* 0x00000003302c7221 */ /* 0x000fe20000010100 */
[----:B------:R-:W-:Y:S01]  /*2ef0*/  SHF.L.U32 R3, R51, 0x10, RZ ;  /* 0x0000001033037819 */ /* 0x000fe200000006ff */
[----:B------:R-:W0:Y:S01]  /*2f00*/  MUFU.RSQ R84, R49 ;  /* 0x0000003100547308 */ /* 0x000e220000001400 */
[----:B------:R-:W-:Y:S01]  /*2f10*/  SHF.L.U32 R0, R50, 0x10, RZ ;  /* 0x0000001032007819 */ /* 0x000fe200000006ff */
[--C-:B------:R-:W-:Y:S01]  /*2f20*/  FADD.FTZ R91, R91, -R48.reuse ;  /* 0x800000305b5b7221 */ /* 0x100fe20000010000 */
[----:B------:R-:W1:Y:S01]  /*2f30*/  LDS.64 R50, [R113+UR8] ;  /* 0x0000000871327984 */ /* 0x000e620008000a00 */
[--C-:B------:R-:W-:Y:S01]  /*2f40*/  FADD.FTZ R26, R26, -R48.reuse ;  /* 0x800000301a1a7221 */ /* 0x100fe20000010000 */
        /* <DEDUP_REMOVED lines=12> */
[----:B0-----:R-:W-:Y:S01]  /*3010*/  FMUL.FTZ R42, R42, R84 ;  /* 0x000000542a2a7220 */ /* 0x001fe20000410000 */
[----:B------:R-:W-:Y:S01]  /*3020*/  FMUL.FTZ R44, R84, R44 ;  /* 0x0000002c542c7220 */ /* 0x000fe20000410000 */
[----:B------:R-:W-:Y:S01]  /*3030*/  FADD.FTZ R86, R86, -R48 ;  /* 0x8000003056567221 */ /* 0x000fe20000010000 */
[----:B------:R-:W-:Y:S01]  /*3040*/  FMUL.FTZ R26, R84, R26 ;  /* 0x0000001a541a7220 */ /* 0x000fe20000410000 */
[----:B------:R-:W-:Y:S01]  /*3050*/  FFMA.FTZ R42, R42, R85, R93 ;  /* 0x000000552a2a7223 */ /* 0x000fe2000001005d */
[----:B------:R-:W-:Y:S01]  /*3060*/  FFMA.FTZ R44, R44, R3, R0 ;  /* 0x000000032c2c7223 */ /* 0x000fe20000010000 */
[----:B------:R-:W-:Y:S01]  /*3070*/  FADD.FTZ R74, -R48, R74 ;  /* 0x0000004a304a7221 */ /* 0x000fe20000010100 */
[C---:B------:R-:W-:Y:S01]  /*3080*/  FMUL.FTZ R24, R84.reuse, R24 ;  /* 0x0000001854187220 */ /* 0x040fe20000410000 */
[C---:B------:R-:W-:Y:S01]  /*3090*/  FMUL.FTZ R28, R84.reuse, R28 ;  /* 0x0000001c541c7220 */ /* 0x040fe20000410000 */
[----:B------:R-:W-:Y:S01]  /*30a0*/  FMUL.FTZ R30, R84, R30 ;  /* 0x0000001e541e7220 */ /* 0x000fe20000410000 */
[----:B------:R-:W-:Y:S01]  /*30b0*/  F2FP.BF16.F32.PACK_AB R42, R44, R42 ;  /* 0x0000002a2c2a723e */ /* 0x000fe200000010ff */
[----:B------:R-:W-:Y:S01]  /*30c0*/  FMUL.FTZ R32, R84, R32 ;  /* 0x0000002054207220 */ /* 0x000fe20000410000 */
[----:B------:R-:W-:Y:S01]  /*30d0*/  SHF.L.U32 R44, R83, 0x10, RZ ;  /* 0x00000010532c7819 */ /* 0x000fe200000006ff */
[----:B------:R-:W-:Y:S01]  /*30e0*/  FADD.FTZ R70, -R48, R70 ;  /* 0x0000004630467221 */ /* 0x000fe20000010100 */
[C---:B------:R-:W-:Y:S01]  /*30f0*/  FMUL.FTZ R83, R84.reuse, R92 ;  /* 0x0000005c54537220 */ /* 0x040fe20000410000 */
[----:B------:R0:W-:Y:S01]  /*3100*/  STG.E.U16 desc[UR12][R46.64], R42 ;  /* 0x0000002a2e007986 */ /* 0x0001e2000c10150c */
[----:B------:R-:W-:Y:S01]  /*3110*/  FMUL.FTZ R86, R84, R86 ;  /* 0x0000005654567220 */ /* 0x000fe20000410000 */
        /* <DEDUP_REMOVED lines=9> */
[----:B-1----:R-:W-:Y:S01]  /*31b0*/  FADD.FTZ R49, R2, -R50 ;  /* 0x8000003202317221 */ /* 0x002fe20000010000 */
[----:B0-----:R-:W-:Y:S01]  /*31c0*/  PRMT R42, R42, 0x7632, R42 ;  /* 0x000076322a2a7816 */ /* 0x001fe2000000002a */
[----:B------:R-:W-:Y:S01]  /*31d0*/  FADD.FTZ R109, -R50, R109 ;  /* 0x0000006d326d7221 */ /* 0x000fe20000010100 */
[----:B------:R-:W-:Y:S01]  /*31e0*/  SHF.L.U32 R2, R82, 0x10, RZ ;  /* 0x0000001052027819 */ /* 0x000fe200000006ff */
[C---:B------:R-:W-:Y:S01]  /*31f0*/  FMUL.FTZ R82, R84.reuse, R91 ;  /* 0x0000005b54527220 */ /* 0x040fe20000410000 */
[----:B------:R-:W-:Y:S01]  /*3200*/  FMUL.FTZ R91, R84, R40 ;  /* 0x00000028545b7220 */ /* 0x000fe20000410000 */
[----:B------:R0:W-:Y:S01]  /*3210*/  STG.E.U16 desc[UR12][R46.64+0x2], R42 ;  /* 0x0000022a2e007986 */ /* 0x0001e2000c10150c */
[C---:B------:R-:W-:Y:S01]  /*3220*/  FADD.FTZ R60, -R48.reuse, R60 ;  /* 0x0000003c303c7221 */ /* 0x040fe20000010100 */
[C---:B------:R-:W-:Y:S01]  /*3230*/  FADD.FTZ R58, -R48.reuse, R58 ;  /* 0x0000003a303a7221 */ /* 0x040fe20000010100 */
[C---:B------:R-:W-:Y:S01]  /*3240*/  FADD.FTZ R56, -R48.reuse, R56 ;  /* 0x0000003830387221 */ /* 0x040fe20000010100 */
[----:B------:R-:W-:Y:S01]  /*3250*/  FADD.FTZ R54, -R48, R54 ;  /* 0x0000003630367221 */ /* 0x000fe20000010100 */
[C-C-:B------:R-:W-:Y:S01]  /*3260*/  FFMA.FTZ R40, R85.reuse, R26, R93.reuse ;  /* 0x0000001a55287223 */ /* 0x140fe2000001005d */
[C---:B------:R-:W-:Y:S01]  /*3270*/  FMUL.FTZ R48, R84.reuse, R74 ;  /* 0x0000004a54307220 */ /* 0x040fe20000410000 */
[C-C-:B------:R-:W-:Y:S01]  /*3280*/  FFMA.FTZ R26, R85.reuse, R91, R93.reuse ;  /* 0x0000005b551a7223 */ /* 0x140fe2000001005d */
[C---:B------:R-:W-:Y:S01]  /*3290*/  FMUL.FTZ R74, R84.reuse, R70 ;  /* 0x00000046544a7220 */ /* 0x040fe20000410000 */
[C-C-:B------:R-:W-:Y:S01]  /*32a0*/  FFMA.FTZ R83, R85.reuse, R83, R93.reuse ;  /* 0x0000005355537223 */ /* 0x140fe2000001005d */
[--C-:B------:R-:W-:Y:S01]  /*32b0*/  FFMA.FTZ R82, R85, R82, R93.reuse ;  /* 0x0000005255527223 */ /* 0x100fe2000001005d */
[C---:B------:R-:W-:Y:S01]  /*32c0*/  FMUL.FTZ R72, R84.reuse, R72 ;  /* 0x0000004854487220 */ /* 0x040fe20000410000 */
[----:B0-----:R-:W-:Y:S01]  /*32d0*/  FADD.FTZ R42, R51, UR9 ;  /* 0x00000009332a7e21 */ /* 0x001fe20008010000 */
[C---:B------:R-:W-:Y:S01]  /*32e0*/  FMUL.FTZ R51, R84.reuse, R90 ;  /* 0x0000005a54337220 */ /* 0x040fe20000410000 */
[C---:B------:R-:W-:Y:S01]  /*32f0*/  FMUL.FTZ R90, R84.reuse, R38 ;  /* 0x00000026545a7220 */ /* 0x040fe20000410000 */
[C-C-:B------:R-:W-:Y:S01]  /*3300*/  FFMA.FTZ R38, R85.reuse, R28, R93.reuse ;  /* 0x0000001c55267223 */ /* 0x140fe2000001005d */
[C---:B------:R-:W-:Y:S01]  /*3310*/  FMUL.FTZ R92, R84.reuse, R81 ;  /* 0x00000051545c7220 */ /* 0x040fe20000410000 */
[C-C-:B------:R-:W-:Y:S01]  /*3320*/  FFMA.FTZ R51, R85.reuse, R51, R93.reuse ;  /* 0x0000003355337223 */ /* 0x140fe2000001005d */
[----:B------:R-:W0:Y:S01]  /*3330*/  MUFU.RSQ R42, R42 ;  /* 0x0000002a002a7308 */ /* 0x000e220000001400 */
[----:B------:R-:W-:Y:S01]  /*3340*/  FFMA.FTZ R28, R85, R90, R93 ;  /* 0x0000005a551c7223 */ /* 0x000fe2000001005d */
[C---:B------:R-:W-:Y:S01]  /*3350*/  FMUL.FTZ R91, R84.reuse, R66 ;  /* 0x00000042545b7220 */ /* 0x040fe20000410000 */
        /* <DEDUP_REMOVED lines=10> */
[C-C-:B------:R-:W-:Y:S01]  /*3400*/  FFMA.FTZ R70, R3.reuse, R70, R0.reuse ;  /* 0x0000004603467223 */ /* 0x140fe20000010000 */
[C-C-:B------:R-:W-:Y:S01]  /*3410*/  FFMA.FTZ R66, R3.reuse, R66, R0.reuse ;  /* 0x0000004203427223 */ /* 0x140fe20000010000 */
[----:B------:R-:W-:Y:S01]  /*3420*/  FFMA.FTZ R56, R3, R81, R0 ;  /* 0x0000005103387223 */ /* 0x000fe20000010000 */
[----:B------:R-:W-:Y:S01]  /*3430*/  SHF.L.U32 R81, R65, 0x10, RZ ;  /* 0x0000001041517819 */ /* 0x000fe200000006ff */
[----:B0-----:R-:W-:Y:S01]  /*3440*/  FMUL.FTZ R49, R49, R42 ;  /* 0x0000002a31317220 */ /* 0x001fe20000410000 */
[----:B------:R-:W-:Y:S01]  /*3450*/  FMUL.FTZ R109, R42, R109 ;  /* 0x0000006d2a6d7220 */ /* 0x000fe20000410000 */
[----:B------:R-:W-:Y:S01]  /*3460*/  FADD.FTZ R65, R22, -R50 ;  /* 0x8000003216417221 */ /* 0x000fe20000010000 */
[----:B------:R-:W-:Y:S01]  /*3470*/  SHF.L.U32 R52, R52, 0x10, RZ ;  /* 0x0000001034347819 */ /* 0x000fe200000006ff */
[----:B------:R-:W-:Y:S01]  /*3480*/  FFMA.FTZ R49, R49, R45, R43 ;  /* 0x0000002d31317223 */ /* 0x000fe2000001002b */
[----:B------:R-:W-:Y:S01]  /*3490*/  FFMA.FTZ R109, R109, R44, R2 ;  /* 0x0000002c6d6d7223 */ /* 0x000fe20000010002 */
[--C-:B------:R-:W-:Y:S01]  /*34a0*/  FADD.FTZ R91, R33, -R50.reuse ;  /* 0x80000032215b7221 */ /* 0x100fe20000010000 */
[--C-:B------:R-:W-:Y:S01]  /*34b0*/  FADD.FTZ R92, R35, -R50.reuse ;  /* 0x80000032235c7221 */ /* 0x100fe20000010000 */
[--C-:B------:R-:W-:Y:S01]  /*34c0*/  FADD.FTZ R110, R41, -R50.reuse ;  /* 0x80000032296e7221 */ /* 0x100fe20000010000 */
[--C-:B------:R-:W-:Y:S01]  /*34d0*/  FADD.FTZ R19, R19, -R50.reuse ;  /* 0x8000003213137221 */ /* 0x100fe20000010000 */
[----:B------:R-:W-:Y:S01]  /*34e0*/  F2FP.BF16.F32.PACK_AB R49, R109, R49 ;  /* 0x000000316d31723e */ /* 0x000fe200000010ff */
[--C-:B------:R-:W-:Y:S01]  /*34f0*/  FADD.FTZ R109, R39, -R50.reuse ;  /* 0x80000032276d7221 */ /* 0x100fe20000010000 */
[----:B------:R-:W-:Y:S01]  /*3500*/  FADD.FTZ R41, -R50, R53 ;  /* 0x0000003532297221 */ /* 0x000fe20000010100 */
[----:B------:R-:W-:Y:S01]  /*3510*/  FADD.FTZ R111, R87, -R50 ;  /* 0x80000032576f7221 */ /* 0x000fe20000010000 */
[----:B------:R-:W-:Y:S01]  /*3520*/  F2FP.BF16.F32.PACK_AB R48, R48, R83 ;  /* 0x000000533030723e */ /* 0x000fe200000010ff */
[----:B------:R0:W-:Y:S01]  /*3530*/  STG.E.U16 desc[UR12][R46.64+0x4], R49 ;  /* 0x000004312e007986 */ /* 0x0001e2000c10150c */
[C---:B------:R-:W-:Y:S01]  /*3540*/  FMUL.FTZ R41, R42.reuse, R41 ;  /* 0x000000292a297220 */ /* 0x040fe20000410000 */
[----:B------:R-:W-:Y:S01]  /*3550*/  F2FP.BF16.F32.PACK_AB R77, R77, R82 ;  /* 0x000000524d4d723e */ /* 0x000fe200000010ff */
[----:B------:R-:W-:Y:S01]  /*3560*/  FMUL.FTZ R92, R42, R92 ;  /* 0x0000005c2a5c7220 */ /* 0x000fe20000410000 */
[----:B------:R-:W-:Y:S01]  /*3570*/  F2FP.BF16.F32.PACK_AB R51, R74, R51 ;  /* 0x000000334a33723e */ /* 0x000fe200000010ff */
[----:B------:R-:W-:Y:S01]  /*3580*/  FFMA.FTZ R41, R44, R41, R2 ;  /* 0x000000292c297223 */ /* 0x000fe20000010002 */
[C---:B------:R-:W-:Y:S01]  /*3590*/  FMUL.FTZ R110, R42.reuse, R110 ;  /* 0x0000006e2a6e7220 */ /* 0x040fe20000410000 */
[----:B------:R-:W-:Y:S01]  /*35a0*/  FMUL.FTZ R111, R42, R111 ;  /* 0x0000006f2a6f7220 */ /* 0x000fe20000410000 */
[----:B------:R-:W-:Y:S01]  /*35b0*/  F2FP.BF16.F32.PACK_AB R38, R66, R38 ;  /* 0x000000264226723e */ /* 0x000fe200000010ff */
[C-C-:B------:R-:W-:Y:S01]  /*35c0*/  FFMA.FTZ R92, R45.reuse, R92, R43.reuse ;  /* 0x0000005c2d5c7223 */ /* 0x140fe2000001002b */
[C-C-:B------:R-:W-:Y:S01]  /*35d0*/  FFMA.FTZ R110, R45.reuse, R110, R43.reuse ;  /* 0x0000006e2d6e7223 */ /* 0x140fe2000001002b */
[----:B------:R-:W-:Y:S01]  /*35e0*/  FFMA.FTZ R111, R45, R111, R43 ;  /* 0x0000006f2d6f7223 */ /* 0x000fe2000001002b */
[----:B0-----:R-:W-:-:S02]  /*35f0*/  PRMT R49, R49, 0x7632, R49 ;  /* 0x0000763231317816 */ /* 0x001fc40000000031 */
[----:B------:R-:W-:Y:S02]  /*3600*/  F2FP.BF16.F32.PACK_AB R28, R56, R28 ;  /* 0x0000001c381c723e */ /* 0x000fe400000010ff */
[----:B------:R-:W-:Y:S01]  /*3610*/  F2FP.BF16.F32.PACK_AB R41, R41, R110 ;  /* 0x0000006e2929723e */ /* 0x000fe200000010ff */
[----:B------:R0:W-:Y:S02]  /*3620*/  STG.E.U16 desc[UR12][R46.64+0x6], R49 ;  /* 0x000006312e007986 */ /* 0x0001e4000c10150c */
[C---:B0-----:R-:W-:Y:S01]  /*3630*/  FMUL.FTZ R49, R84.reuse, R89 ;  /* 0x0000005954317220 */ /* 0x041fe20000410000 */
[C---:B------:R-:W-:Y:S01]  /*3640*/  FMUL.FTZ R47, R84.reuse, R88 ;  /* 0x00000058542f7220 */ /* 0x040fe20000410000 */
[C---:B------:R-:W-:Y:S01]  /*3650*/  FMUL.FTZ R88, R84.reuse, R34 ;  /* 0x0000002254587220 */ /* 0x040fe20000410000 */
[C---:B------:R-:W-:Y:S01]  /*3660*/  FMUL.FTZ R89, R84.reuse, R36 ;  /* 0x0000002454597220 */ /* 0x040fe20000410000 */
        /* <DEDUP_REMOVED lines=21> */
[----:B------:R-:W-:Y:S01]  /*37c0*/  IMAD.U32 R3, R75, 0x10000, RZ ;  /* 0x000100004b037824 */ /* 0x000fe200078e00ff */
[----:B------:R-:W-:Y:S01]  /*37d0*/  SHF.L.U32 R68, R55, 0x10, RZ ;  /* 0x0000001037447819 */ /* 0x000fe200000006ff */
[--C-:B------:R-:W-:Y:S01]  /*37e0*/  FADD.FTZ R55, R20, -R50.reuse ;  /* 0x8000003214377221 */ /* 0x100fe20000010000 */
[----:B------:R-:W-:Y:S01]  /*37f0*/  SHF.L.U32 R86, R71, 0x10, RZ ;  /* 0x0000001047567819 */ /* 0x000fe200000006ff */
[----:B------:R-:W-:Y:S01]  /*3800*/  IMAD.U32 R85, R76, 0x10000, RZ ;  /* 0x000100004c557824 */ /* 0x000fe200078e00ff */
[----:B------:R-:W-:Y:S01]  /*3810*/  LEA R20, P1, R4, UR14, 0x1 ;  /* 0x0000000e04147c11 */ /* 0x000fe2000f8208ff */
[----:B------:R-:W-:Y:S01]  /*3820*/  FADD.FTZ R76, R25, -R50 ;  /* 0x80000032194c7221 */ /* 0x000fe20000010000 */
[----:B------:R-:W-:Y:S01]  /*3830*/  SHF.L.U32 R71, R78, 0x10, RZ ;  /* 0x000000104e477819 */ /* 0x000fe200000006ff */
[----:B------:R-:W-:-:S02]  /*3840*/  IMAD.U32 R78, R59, 0x10000, RZ ;  /* 0x000100003b4e7824 */ /* 0x000fc400078e00ff */
[----:B------:R-:W-:Y:S01]  /*3850*/  FADD.FTZ R59, R21, -R50 ;  /* 0x80000032153b7221 */ /* 0x000fe20000010000 */
[----:B------:R-:W-:Y:S01]  /*3860*/  LEA.HI.X R21, R4, UR15, R94, 0x1, P1 ;  /* 0x0000000f04157c11 */ /* 0x000fe200088f0c5e */
[--C-:B------:R-:W-:Y:S01]  /*3870*/  FADD.FTZ R89, R29, -R50.reuse ;  /* 0x800000321d597221 */ /* 0x100fe20000010000 */
[----:B------:R-:W-:Y:S01]  /*3880*/  LEA R4, P1, R5, UR14, 0x1 ;  /* 0x0000000e05047c11 */ /* 0x000fe2000f8208ff */
[--C-:B------:R-:W-:Y:S01]  /*3890*/  FADD.FTZ R90, R31, -R50.reuse ;  /* 0x800000321f5a7221 */ /* 0x100fe20000010000 */
[----:B------:R-:W-:Y:S01]  /*38a0*/  SHF.L.U32 R75, R69, 0x10, RZ ;  /* 0x00000010454b7819 */ /* 0x000fe200000006ff */
[--C-:B------:R-:W-:Y:S01]  /*38b0*/  FADD.FTZ R93, R37, -R50.reuse ;  /* 0x80000032255d7221 */ /* 0x100fe20000010000 */
[----:B------:R-:W-:Y:S01]  /*38c0*/  LEA.HI.X R5, R5, UR15, R95, 0x1, P1 ;  /* 0x0000000f05057c11 */ /* 0x000fe200088f0c5f */
[----:B------:R-:W-:Y:S01]  /*38d0*/  FADD.FTZ R3, -R50, R3 ;  /* 0x0000000332037221 */ /* 0x000fe20000010100 */
[----:B------:R-:W-:Y:S01]  /*38e0*/  SHF.L.U32 R88, R80, 0x10, RZ ;  /* 0x0000001050587819 */ /* 0x000fe200000006ff */
[----:B------:R-:W-:Y:S01]  /*38f0*/  FADD.FTZ R71, -R50, R71 ;  /* 0x0000004732477221 */ /* 0x000fe20000010100 */
[----:B------:R-:W-:Y:S01]  /*3900*/  LEA R22, P1, R6, UR14, 0x1 ;  /* 0x0000000e06167c11 */ /* 0x000fe2000f8208ff */
[C---:B------:R-:W-:Y:S01]  /*3910*/  FADD.FTZ R25, -R50.reuse, R85 ;  /* 0x0000005532197221 */ /* 0x040fe20000010100 */
[----:B------:R-:W-:Y:S01]  /*3920*/  SHF.L.U32 R80, R63, 0x10, RZ ;  /* 0x000000103f507819 */ /* 0x000fe200000006ff */
[C---:B------:R-:W-:Y:S01]  /*3930*/  FADD.FTZ R63, -R50.reuse, R75 ;  /* 0x0000004b323f7221 */ /* 0x040fe20000010100 */
[----:B------:R-:W-:Y:S01]  /*3940*/  SHF.L.U32 R79, R61, 0x10, RZ ;  /* 0x000000103d4f7819 */ /* 0x000fe200000006ff */
[----:B------:R-:W-:Y:S01]  /*3950*/  FADD.FTZ R75, R23, -R50 ;  /* 0x80000032174b7221 */ /* 0x000fe20000010000 */
[----:B------:R-:W-:Y:S01]  /*3960*/  SHF.L.U32 R69, R57, 0x10, RZ ;  /* 0x0000001039457819 */ /* 0x000fe200000006ff */
[----:B------:R-:W-:Y:S01]  /*3970*/  FADD.FTZ R57, -R50, R88 ;  /* 0x0000005832397221 */ /* 0x000fe20000010100 */
[----:B------:R-:W-:Y:S01]  /*3980*/  LEA.HI.X R23, R6, UR15, R96, 0x1, P1 ;  /* 0x0000000f06177c11 */ /* 0x000fe200088f0c60 */
[----:B------:R-:W-:Y:S01]  /*3990*/  FADD.FTZ R88, R27, -R50 ;  /* 0x800000321b587221 */ /* 0x000fe20000010000 */
[C---:B------:R-:W-:Y:S01]  /*39a0*/  LEA R6, P1, R7.reuse, UR14, 0x1 ;  /* 0x0000000e07067c11 */ /* 0x040fe2000f8208ff */
        /* <DEDUP_REMOVED lines=9> */
[----:B------:R-:W-:Y:S01]  /*3a40*/  LEA.HI.X R7, R7, UR15, R97, 0x1, P1 ;  /* 0x0000000f07077c11 */ /* 0x000fe200088f0c61 */
[----:B------:R-:W-:Y:S01]  /*3a50*/  FMUL.FTZ R3, R42, R3 ;  /* 0x000000032a037220 */ /* 0x000fe20000410000 */
[----:B------:R-:W-:Y:S01]  /*3a60*/  LEA R52, P1, R8, UR14, 0x1 ;  /* 0x0000000e08347c11 */ /* 0x000fe2000f8208ff */
[----:B------:R-:W-:Y:S01]  /*3a70*/  FMUL.FTZ R94, R42, R55 ;  /* 0x000000372a5e7220 */ /* 0x000fe20000410000 */
[----:B------:R-:W-:Y:S01]  /*3a80*/  LEA R86, P2, R18, UR14, 0x1 ;  /* 0x0000000e12567c11 */ /* 0x000fe2000f8408ff */
[----:B------:R-:W-:Y:S01]  /*3a90*/  FFMA.FTZ R3, R44, R3, R2 ;  /* 0x000000032c037223 */ /* 0x000fe20000010002 */
[----:B------:R-:W-:Y:S01]  /*3aa0*/  LEA.HI.X R53, R8, UR15, R98, 0x1, P1 ;  /* 0x0000000f08357c11 */ /* 0x000fe200088f0c62 */
[C---:B------:R-:W-:Y:S01]  /*3ab0*/  FMUL.FTZ R57, R42.reuse, R57 ;  /* 0x000000392a397220 */ /* 0x040fe20000410000 */
[C---:B------:R-:W-:Y:S01]  /*3ac0*/  LEA R8, P1, R9.reuse, UR14, 0x1 ;  /* 0x0000000e09087c11 */ /* 0x040fe2000f8208ff */
[----:B------:R-:W-:Y:S01]  /*3ad0*/  FMUL.FTZ R61, R42, R61 ;  /* 0x0000003d2a3d7220 */ /* 0x000fe20000410000 */
[----:B------:R-:W-:Y:S01]  /*3ae0*/  LEA.HI.X R87, R18, UR15, R108, 0x1, P2 ;  /* 0x0000000f12577c11 */ /* 0x000fe200090f0c6c */
[C---:B------:R-:W-:Y:S01]  /*3af0*/  FMUL.FTZ R18, R42.reuse, R19 ;  /* 0x000000132a127220 */ /* 0x040fe20000410000 */
[----:B------:R-:W-:Y:S01]  /*3b00*/  LEA.HI.X R9, R9, UR15, R99, 0x1, P1 ;  /* 0x0000000f09097c11 */ /* 0x000fe200088f0c63 */
[----:B------:R-:W-:Y:S01]  /*3b10*/  FMUL.FTZ R63, R42, R63 ;  /* 0x0000003f2a3f7220 */ /* 0x000fe20000410000 */
[----:B------:R-:W-:Y:S01]  /*3b20*/  LEA R68, P1, R10, UR14, 0x1 ;  /* 0x0000000e0a447c11 */ /* 0x000fe2000f8208ff */
[----:B------:R-:W-:Y:S01]  /*3b30*/  FFMA.FTZ R18, R45, R18, R43 ;  /* 0x000000122d127223 */ /* 0x000fe2000001002b */
[C---:B------:R-:W-:Y:S01]  /*3b40*/  FMUL.FTZ R71, R42.reuse, R71 ;  /* 0x000000472a477220 */ /* 0x040fe20000410000 */
[----:B------:R-:W-:Y:S01]  /*3b50*/  FMUL.FTZ R25, R42, R25 ;  /* 0x000000192a197220 */ /* 0x000fe20000410000 */
[----:B------:R-:W-:Y:S01]  /*3b60*/  LEA.HI.X R69, R10, UR15, R100, 0x1, P1 ;  /* 0x0000000f0a457c11 */ /* 0x000fe200088f0c64 */
[C---:B------:R-:W-:Y:S01]  /*3b70*/  FMUL.FTZ R27, R42.reuse, R27 ;  /* 0x0000001b2a1b7220 */ /* 0x040fe20000410000 */
[C---:B------:R-:W-:Y:S01]  /*3b80*/  LEA R10, P1, R11.reuse, UR14, 0x1 ;  /* 0x0000000e0b0a7c11 */ /* 0x040fe2000f8208ff */
[C---:B------:R-:W-:Y:S01]  /*3b90*/  FMUL.FTZ R29, R42.reuse, R29 ;  /* 0x0000001d2a1d7220 */ /* 0x040fe20000410000 */
[C---:B------:R-:W-:Y:S01]  /*3ba0*/  FMUL.FTZ R31, R42.reuse, R31 ;  /* 0x0000001f2a1f7220 */ /* 0x040fe20000410000 */
[C---:B------:R-:W-:Y:S01]  /*3bb0*/  FMUL.FTZ R33, R42.reuse, R33 ;  /* 0x000000212a217220 */ /* 0x040fe20000410000 */
[----:B------:R-:W-:Y:S01]  /*3bc0*/  LEA.HI.X R11, R11, UR15, R101, 0x1, P1 ;  /* 0x0000000f0b0b7c11 */ /* 0x000fe200088f0c65 */
[----:B------:R-:W-:Y:S01]  /*3bd0*/  FMUL.FTZ R35, R42, R35 ;  /* 0x000000232a237220 */ /* 0x000fe20000410000 */
[----:B------:R-:W-:Y:S01]  /*3be0*/  LEA R78, P1, R12, UR14, 0x1 ;  /* 0x0000000e0c4e7c11 */ /* 0x000fe2000f8208ff */
[C---:B------:R-:W-:Y:S01]  /*3bf0*/  FMUL.FTZ R37, R42.reuse, R37 ;  /* 0x000000252a257220 */ /* 0x040fe20000410000 */
[C---:B------:R-:W-:Y:S01]  /*3c00*/  FMUL.FTZ R39, R42.reuse, R39 ;  /* 0x000000272a277220 */ /* 0x040fe20000410000 */
[----:B------:R-:W-:Y:S01]  /*3c10*/  FMUL.FTZ R19, R42, R50 ;  /* 0x000000322a137220 */ /* 0x000fe20000410000 */
[----:B------:R-:W-:Y:S01]  /*3c20*/  LEA.HI.X R79, R12, UR15, R102, 0x1, P1 ;  /* 0x0000000f0c4f7c11 */ /* 0x000fe200088f0c66 */
[----:B------:R-:W-:Y:S01]  /*3c30*/  FFMA.FTZ R94, R45, R94, R43 ;  /* 0x0000005e2d5e7223 */ /* 0x000fe2000001002b */
[----:B------:R-:W-:Y:S01]  /*3c40*/  LEA R12, P1, R13, UR14, 0x1 ;  /* 0x0000000e0d0c7c11 */ /* 0x000fe2000f8208ff */
[C-C-:B------:R-:W-:Y:S01]  /*3c50*/  FFMA.FTZ R57, R44.reuse, R57, R2.reuse ;  /* 0x000000392c397223 */ /* 0x140fe20000010002 */
[----:B------:R-:W-:Y:S01]  /*3c60*/  F2FP.BF16.F32.PACK_AB R3, R3, R18 ;  /* 0x000000120303723e */ /* 0x000fe200000010ff */
[C-C-:B------:R-:W-:Y:S01]  /*3c70*/  FFMA.FTZ R61, R44.reuse, R61, R2.reuse ;  /* 0x0000003d2c3d7223 */ /* 0x140fe20000010002 */
[----:B------:R-:W-:Y:S01]  /*3c80*/  LEA.HI.X R13, R13, UR15, R103, 0x1, P1 ;  /* 0x0000000f0d0d7c11 */ /* 0x000fe200088f0c67 */
[--C-:B------:R-:W-:Y:S01]  /*3c90*/  FFMA.FTZ R63, R44, R63, R2.reuse ;  /* 0x0000003f2c3f7223 */ /* 0x100fe20000010002 */
[----:B------:R-:W-:Y:S01]  /*3ca0*/  LEA R80, P1, R14, UR14, 0x1 ;  /* 0x0000000e0e507c11 */ /* 0x000fe2000f8208ff */
[C-C-:B------:R-:W-:Y:S01]  /*3cb0*/  FFMA.FTZ R71, R44.reuse, R71, R2.reuse ;  /* 0x000000472c477223 */ /* 0x140fe20000010002 */
[C-C-:B------:R-:W-:Y:S01]  /*3cc0*/  FFMA.FTZ R25, R44.reuse, R25, R2.reuse ;  /* 0x000000192c197223 */ /* 0x140fe20000010002 */
[----:B------:R-:W-:Y:S01]  /*3cd0*/  FFMA.FTZ R27, R44, R27, R2 ;  /* 0x0000001b2c1b7223 */ /* 0x000fe20000010002 */
[----:B------:R-:W-:Y:S01]  /*3ce0*/  LEA.HI.X R81, R14, UR15, R104, 0x1, P1 ;  /* 0x0000000f0e517c11 */ /* 0x000fe200088f0c68 */
[C-C-:B------:R-:W-:Y:S01]  /*3cf0*/  FFMA.FTZ R29, R44.reuse, R29, R2.reuse ;  /* 0x0000001d2c1d7223 */ /* 0x140fe20000010002 */
[C---:B------:R-:W-:Y:S01]  /*3d00*/  LEA R14, P1, R15.reuse, UR14, 0x1 ;  /* 0x0000000e0f0e7c11 */ /* 0x040fe2000f8208ff */
[C-C-:B------:R-:W-:Y:S01]  /*3d10*/  FFMA.FTZ R31, R44.reuse, R31, R2.reuse ;  /* 0x0000001f2c1f7223 */ /* 0x140fe20000010002 */
[C-C-:B------:R-:W-:Y:S01]  /*3d20*/  FFMA.FTZ R33, R44.reuse, R33, R2.reuse ;  /* 0x000000212c217223 */ /* 0x140fe20000010002 */
[C-C-:B------:R-:W-:Y:S01]  /*3d30*/  FFMA.FTZ R35, R44.reuse, R35, R2.reuse ;  /* 0x000000232c237223 */ /* 0x140fe20000010002 */
[C-C-:B------:R-:W-:Y:S01]  /*3d40*/  FFMA.FTZ R37, R44.reuse, R37, R2.reuse ;  /* 0x000000252c257223 */ /* 0x140fe20000010002 */
[--C-:B------:R-:W-:Y:S01]  /*3d50*/  FFMA.FTZ R39, R44, R39, R2.reuse ;  /* 0x000000272c277223 */ /* 0x100fe20000010002 */
[----:B------:R-:W-:Y:S01]  /*3d60*/  LEA.HI.X R15, R15, UR15, R105, 0x1, P1 ;  /* 0x0000000f0f0f7c11 */ /* 0x000fe200088f0c69 */
[----:B------:R-:W-:Y:S01]  /*3d70*/  FMUL.FTZ R96, R42, R59 ;  /* 0x0000003b2a607220 */ /* 0x000fe20000410000 */
[----:B------:R-:W-:Y:S01]  /*3d80*/  FFMA.FTZ R2, R44, R19, R2 ;  /* 0x000000132c027223 */ /* 0x000fe20000010002 */
[----:B------:R-:W-:Y:S01]  /*3d90*/  LEA R84, P1, R16, UR14, 0x1 ;  /* 0x0000000e10547c11 */ /* 0x000fe2000f8208ff */
[----:B------:R-:W-:Y:S01]  /*3da0*/  FMUL.FTZ R98, R42, R65 ;  /* 0x000000412a627220 */ /* 0x000fe20000410000 */
[----:B------:R-:W-:Y:S01]  /*3db0*/  PRMT R18, R48, 0x7632, R18 ;  /* 0x0000763230127816 */ /* 0x000fe20000000012 */
[----:B------:R-:W-:Y:S01]  /*3dc0*/  FFMA.FTZ R96, R45, R96, R43 ;  /* 0x000000602d607223 */ /* 0x000fe2000001002b */
[----:B------:R-:W-:Y:S01]  /*3dd0*/  PRMT R19, R3, 0x7632, R19 ;  /* 0x0000763203137816 */ /* 0x000fe20000000013 */
[--C-:B------:R-:W-:Y:S01]  /*3de0*/  FFMA.FTZ R98, R45, R98, R43.reuse ;  /* 0x000000622d627223 */ /* 0x100fe2000001002b */
[----:B------:R-:W-:Y:S01]  /*3df0*/  F2FP.BF16.F32.PACK_AB R57, R57, R94 ;  /* 0x0000005e3939723e */ /* 0x000fe200000010ff */
[----:B------:R-:W-:Y:S01]  /*3e00*/  FMUL.FTZ R100, R42, R75 ;  /* 0x0000004b2a647220 */ /* 0x000fe20000410000 */
[----:B------:R-:W-:Y:S01]  /*3e10*/  LEA.HI.X R85, R16, UR15, R106, 0x1, P1 ;  /* 0x0000000f10557c11 */ /* 0x000fe200088f0c6a */
[C---:B------:R-:W-:Y:S01]  /*3e20*/  FMUL.FTZ R76, R42.reuse, R76 ;  /* 0x0000004c2a4c7220 */ /* 0x040fe20000410000 */
[C---:B------:R-:W-:Y:S01]  /*3e30*/  FMUL.FTZ R88, R42.reuse, R88 ;  /* 0x000000582a587220 */ /* 0x040fe20000410000 */
[C---:B------:R-:W-:Y:S01]  /*3e40*/  FMUL.FTZ R102, R42.reuse, R89 ;  /* 0x000000592a667220 */ /* 0x040fe20000410000 */
[C---:B------:R-:W-:Y:S01]  /*3e50*/  FMUL.FTZ R90, R42.reuse, R90 ;  /* 0x0000005a2a5a7220 */ /* 0x040fe20000410000 */
[C---:B------:R-:W-:Y:S01]  /*3e60*/  FMUL.FTZ R104, R42.reuse, R91 ;  /* 0x0000005b2a687220 */ /* 0x040fe20000410000 */
[C---:B------:R-:W-:Y:S01]  /*3e70*/  FMUL.FTZ R106, R42.reuse, R93 ;  /* 0x0000005d2a6a7220 */ /* 0x040fe20000410000 */
[----:B------:R-:W-:Y:S01]  /*3e80*/  FMUL.FTZ R108, R42, R109 ;  /* 0x0000006d2a6c7220 */ /* 0x000fe20000410000 */
[----:B------:R-:W-:Y:S01]  /*3e90*/  STG.E.U16 desc[UR12][R20.64], R48 ;  /* 0x0000003014007986 */ /* 0x000fe2000c10150c */
[----:B------:R-:W-:Y:S01]  /*3ea0*/  PRMT R42, R57, 0x7632, R42 ;  /* 0x00007632392a7816 */ /* 0x000fe2000000002a */
[--C-:B------:R-:W-:Y:S01]  /*3eb0*/  FFMA.FTZ R100, R45, R100, R43.reuse ;  /* 0x000000642d647223 */ /* 0x100fe2000001002b */
[----:B------:R-:W-:Y:S01]  /*3ec0*/  F2FP.BF16.F32.PACK_AB R61, R61, R96 ;  /* 0x000000603d3d723e */ /* 0x000fe200000010ff */
[----:B------:R0:W-:Y:S01]  /*3ed0*/  STG.E.U16 desc[UR12][R20.64+0x2], R18 ;  /* 0x0000021214007986 */ /* 0x0001e2000c10150c */
[----:B------:R-:W-:Y:S01]  /*3ee0*/  F2FP.BF16.F32.PACK_AB R49, R73, R49 ;  /* 0x000000314931723e */ /* 0x000fe200000010ff */
        /* <DEDUP_REMOVED lines=10> */
[----:B------:R-:W-:Y:S01]  /*3f90*/  STG.E.U16 desc[UR12][R4.64], R77 ;  /* 0x0000004d04007986 */ /* 0x000fe2000c10150c */
[----:B0-----:R-:W-:Y:S01]  /*3fa0*/  PRMT R18, R63, 0x7632, R18 ;  /* 0x000076323f127816 */ /* 0x001fe20000000012 */
[----:B------:R-:W-:Y:S01]  /*3fb0*/  FFMA.FTZ R90, R45, R90, R43 ;  /* 0x0000005a2d5a7223 */ /* 0x000fe2000001002b */
[----:B------:R-:W-:Y:S01]  /*3fc0*/  F2FP.BF16.F32.PACK_AB R40, R67, R40 ;  /* 0x000000284328723e */ /* 0x000fe200000010ff */
[----:B------:R-:W-:Y:S01]  /*3fd0*/  STG.E.U16 desc[UR12][R4.64+0x4], R57 ;  /* 0x0000043904007986 */ /* 0x000fe2000c10150c */
[----:B-1----:R-:W-:Y:S01]  /*3fe0*/  PRMT R3, R51, 0x7632, R3 ;  /* 0x0000763233037816 */ /* 0x002fe20000000003 */
[----:B------:R-:W-:Y:S01]  /*3ff0*/  FFMA.FTZ R104, R45, R104, R43 ;  /* 0x000000682d687223 */ /* 0x000fe2000001002b */
[----:B------:R-:W-:Y:S01]  /*4000*/  F2FP.BF16.F32.PACK_AB R27, R27, R88 ;  /* 0x000000581b1b723e */ /* 0x000fe200000010ff */
[----:B------:R-:W-:Y:S01]  /*4010*/  STG.E.U16 desc[UR12][R4.64+0x6], R42 ;  /* 0x0000062a04007986 */ /* 0x000fe2000c10150c */
[----:B--2---:R-:W-:Y:S01]  /*4020*/  PRMT R21, R77, 0x7632, R21 ;  /* 0x000076324d157816 */ /* 0x004fe20000000015 */
[--C-:B------:R-:W-:Y:S01]  /*4030*/  FFMA.FTZ R106, R45, R106, R43.reuse ;  /* 0x0000006a2d6a7223 */ /* 0x100fe2000001002b */
[----:B------:R-:W-:Y:S01]  /*4040*/  F2FP.BF16.F32.PACK_AB R29, R29, R102 ;  /* 0x000000661d1d723e */ /* 0x000fe200000010ff */
[----:B------:R-:W-:Y:S01]  /*4050*/  FFMA.FTZ R108, R45, R108, R43 ;  /* 0x0000006c2d6c7223 */ /* 0x000fe2000001002b */
[----:B------:R-:W-:Y:S01]  /*4060*/  F2FP.BF16.F32.PACK_AB R36, R64, R36 ;  /* 0x000000244024723e */ /* 0x000fe200000010ff */
[----:B------:R0:W-:Y:S01]  /*4070*/  STG.E.U16 desc[UR12][R4.64+0x2], R21 ;  /* 0x0000021504007986 */ /* 0x0001e2000c10150c */
[----:B------:R-:W-:-:S02]  /*4080*/  F2FP.BF16.F32.PACK_AB R31, R31, R90 ;  /* 0x0000005a1f1f723e */ /* 0x000fc400000010ff */
[----:B------:R-:W-:Y:S01]  /*4090*/  F2FP.BF16.F32.PACK_AB R34, R62, R34 ;  /* 0x000000223e22723e */ /* 0x000fe200000010ff */
[----:B------:R1:W-:Y:S01]  /*40a0*/  STG.E.U16 desc[UR12][R22.64+0x2], R3 ;  /* 0x0000020316007986 */ /* 0x0003e2000c10150c */
[----:B------:R-:W-:Y:S02]  /*40b0*/  F2FP.BF16.F32.PACK_AB R33, R33, R104 ;  /* 0x000000682121723e */ /* 0x000fe400000010ff */
[----:B------:R-:W-:Y:S01]  /*40c0*/  F2FP.BF16.F32.PACK_AB R35, R35, R92 ;  /* 0x0000005c2323723e */ /* 0x000fe200000010ff */
[----:B------:R-:W-:Y:S01]  /*40d0*/  STG.E.U16 desc[UR12][R22.64], R51 ;  /* 0x0000003316007986 */ /* 0x000fe2000c10150c */
[----:B------:R-:W-:Y:S02]  /*40e0*/  F2FP.BF16.F32.PACK_AB R32, R60, R32 ;  /* 0x000000203c20723e */ /* 0x000fe400000010ff */
[----:B------:R-:W-:Y:S01]  /*40f0*/  F2FP.BF16.F32.PACK_AB R30, R58, R30 ;  /* 0x0000001e3a1e723e */ /* 0x000fe200000010ff */
[----:B------:R-:W-:Y:S01]  /*4100*/  STG.E.U16 desc[UR12][R22.64+0x4], R61 ;  /* 0x0000043d16007986 */ /* 0x000fe2000c10150c */
[----:B0-----:R-:W-:-:S02]  /*4110*/  PRMT R5, R61, 0x7632, R5 ;  /* 0x000076323d057816 */ /* 0x001fc40000000005 */
[----:B------:R-:W-:Y:S02]  /*4120*/  PRMT R4, R49, 0x7632, R4 ;  /* 0x0000763231047816 */ /* 0x000fe40000000004 */
[----:B-1----:R-:W-:Y:S01]  /*4130*/  PRMT R3, R47, 0x7632, R3 ;  /* 0x000076322f037816 */ /* 0x002fe20000000003 */
[----:B------:R0:W-:Y:S01]  /*4140*/  STG.E.U16 desc[UR12][R22.64+0x6], R5 ;  /* 0x0000060516007986 */ /* 0x0001e2000c10150c */
[----:B------:R-:W-:Y:S02]  /*4150*/  F2FP.BF16.F32.PACK_AB R37, R37, R106 ;  /* 0x0000006a2525723e */ /* 0x000fe400000010ff */
[----:B------:R-:W-:Y:S01]  /*4160*/  F2FP.BF16.F32.PACK_AB R39, R39, R108 ;  /* 0x0000006c2727723e */ /* 0x000fe200000010ff */
[----:B------:R-:W-:Y:S01]  /*4170*/  STG.E.U16 desc[UR12][R6.64], R49 ;  /* 0x0000003106007986 */ /* 0x000fe2000c10150c */
[----:B------:R-:W-:Y:S02]  /*4180*/  LEA R16, P1, R17, UR14, 0x1 ;  /* 0x0000000e11107c11 */ /* 0x000fe4000f8208ff */
[----:B------:R-:W-:Y:S01]  /*4190*/  F2FP.BF16.F32.PACK_AB R26, R54, R26 ;  /* 0x0000001a361a723e */ /* 0x000fe200000010ff */
[----:B------:R1:W-:Y:S01]  /*41a0*/  STG.E.U16 desc[UR12][R6.64+0x2], R4 ;  /* 0x0000020406007986 */ /* 0x0003e2000c10150c */
[----:B------:R-:W-:-:S02]  /*41b0*/  F2FP.BF16.F32.PACK_AB R0, R0, R24 ;  /* 0x000000180000723e */ /* 0x000fc400000010ff */
[----:B------:R-:W-:Y:S01]  /*41c0*/  F2FP.BF16.F32.PACK_AB R2, R2, R111 ;  /* 0x0000006f0202723e */ /* 0x000fe200000010ff */
[----:B------:R-:W-:Y:S01]  /*41d0*/  STG.E.U16 desc[UR12][R6.64+0x4], R63 ;  /* 0x0000043f06007986 */ /* 0x000fe2000c10150c */
[----:B0-----:R-:W-:Y:S02]  /*41e0*/  PRMT R5, R71, 0x7632, R5 ;  /* 0x0000763247057816 */ /* 0x001fe40000000005 */
[----:B------:R-:W-:Y:S01]  /*41f0*/  LEA.HI.X R17, R17, UR15, R107, 0x1, P1 ;  /* 0x0000000f11117c11 */ /* 0x000fe200088f0c6b */
[----:B------:R0:W-:Y:S01]  /*4200*/  STG.E.U16 desc[UR12][R6.64+0x6], R18 ;  /* 0x0000061206007986 */ /* 0x0001e2000c10150c */
[----:B------:R-:W-:Y:S01]  /*4210*/  PRMT R42, R28, 0x7632, R42 ;  /* 0x000076321c2a7816 */ /* 0x000fe2000000002a */
[----:B------:R-:W-:Y:S01]  /*4220*/  ULDC.64 UR14, c[0x0][0x238] ;  /* 0x00008e00000e7ab9 */ /* 0x000fe20000000a00 */
[----:B------:R-:W-:Y:S01]  /*4230*/  PRMT R43, R0, 0x7632, R43 ;  /* 0x00007632002b7816 */ /* 0x000fe2000000002b */
[----:B------:R2:W-:Y:S01]  /*4240*/  STG.E.U16 desc[UR12][R52.64+0x2], R3 ;  /* 0x0000020334007986 */ /* 0x0005e2000c10150c */
[----:B-1----:R-:W-:Y:S01]  /*4250*/  PRMT R4, R46, 0x7632, R4 ;  /* 0x000076322e047816 */ /* 0x002fe20000000004 */
[----:B------:R-:W-:-:S02]  /*4260*/  UISETP.GE.U32.AND UP0, UPT, UR11, UR14, UPT ;  /* 0x0000000e0b00728c */ /* 0x000fc4000bf06070 */
[----:B------:R-:W-:Y:S02]  /*4270*/  STG.E.U16 desc[UR12][R52.64], R47 ;  /* 0x0000002f34007986 */ /* 0x000fe4000c10150c */
[----:B------:R-:W-:Y:S01]  /*4280*/  UISETP.GE.AND.EX UP0, UPT, UR5, UR15, UPT, UP0 ;  /* 0x0000000f0500728c */ /* 0x000fe2000bf06300 */
[----:B0-----:R-:W-:Y:S01]  /*4290*/  PRMT R6, R25, 0x7632, R6 ;  /* 0x0000763219067816 */ /* 0x001fe20000000006 */
[----:B------:R-:W-:Y:S01]  /*42a0*/  STG.E.U16 desc[UR12][R52.64+0x4], R71 ;  /* 0x0000044734007986 */ /* 0x000fe2000c10150c */
[----:B------:R-:W-:Y:S02]  /*42b0*/  PRMT R7, R30, 0x7632, R7 ;  /* 0x000076321e077816 */ /* 0x000fe40000000007 */
[----:B--2---:R-:W-:Y:S01]  /*42c0*/  PRMT R3, R40, 0x7632, R3 ;  /* 0x0000763228037816 */ /* 0x004fe20000000003 */
[----:B------:R0:W-:Y:S01]  /*42d0*/  STG.E.U16 desc[UR12][R52.64+0x6], R5 ;  /* 0x0000060534007986 */ /* 0x0001e2000c10150c */
[----:B------:R-:W-:-:S03]  /*42e0*/  PLOP3.LUT P1, PT, PT, PT, UP0, 0x80, 0x0 ;  /* 0x000000000000781c */ /* 0x000fc60003f2f008 */
[----:B------:R-:W-:Y:S04]  /*42f0*/  STG.E.U16 desc[UR12][R8.64], R46 ;  /* 0x0000002e08007986 */ /* 0x000fe8000c10150c */
[----:B------:R1:W-:Y:S04]  /*4300*/  STG.E.U16 desc[UR12][R8.64+0x2], R4 ;  /* 0x0000020408007986 */ /* 0x0003e8000c10150c */
[----:B------:R-:W-:Y:S01]  /*4310*/  STG.E.U16 desc[UR12][R8.64+0x4], R25 ;  /* 0x0000041908007986 */ /* 0x000fe2000c10150c */
[----:B0-----:R-:W-:-:S03]  /*4320*/  PRMT R5, R27, 0x7632, R5 ;  /* 0x000076321b057816 */ /* 0x001fc60000000005 */
[----:B------:R0:W-:Y:S04]  /*4330*/  STG.E.U16 desc[UR12][R8.64+0x6], R6 ;  /* 0x0000060608007986 */ /* 0x0001e8000c10150c */
[----:B------:R2:W-:Y:S01]  /*4340*/  STG.E.U16 desc[UR12][R68.64+0x2], R3 ;  /* 0x0000020344007986 */ /* 0x0005e2000c10150c */
[----:B-1----:R-:W-:-:S03]  /*4350*/  PRMT R4, R38, 0x7632, R4 ;  /* 0x0000763226047816 */ /* 0x002fc60000000004 */
[----:B------:R1:W-:Y:S01]  /*4360*/  STG.E.U16 desc[UR12][R68.64], R40 ;  /* 0x0000002844007986 */ /* 0x0003e2000c10150c */
[----:B0-----:R-:W-:-:S03]  /*4370*/  PRMT R6, R29, 0x7632, R6 ;  /* 0x000076321d067816 */ /* 0x001fc60000000006 */
[----:B------:R-:W-:Y:S01]  /*4380*/  STG.E.U16 desc[UR12][R68.64+0x4], R27 ;  /* 0x0000041b44007986 */ /* 0x000fe2000c10150c */
[----:B------:R-:W-:Y:S02]  /*4390*/  PRMT R8, R26, 0x7632, R8 ;  /* 0x000076321a087816 */ /* 0x000fe40000000008 */
[----:B--2---:R-:W-:Y:S01]  /*43a0*/  PRMT R3, R36, 0x7632, R3 ;  /* 0x0000763224037816 */ /* 0x004fe20000000003 */
[----:B------:R0:W-:Y:S01]  /*43b0*/  STG.E.U16 desc[UR12][R68.64+0x6], R5 ;  /* 0x0000060544007986 */ /* 0x0001e2000c10150c */
[----:B-1----:R-:W-:-:S03]  /*43c0*/  PRMT R40, R32, 0x7632, R40 ;  /* 0x0000763220287816 */ /* 0x002fc60000000028 */
[----:B------:R-:W-:Y:S04]  /*43d0*/  STG.E.U16 desc[UR12][R10.64], R38 ;  /* 0x000000260a007986 */ /* 0x000fe8000c10150c */
[----:B------:R1:W-:Y:S04]  /*43e0*/  STG.E.U16 desc[UR12][R10.64+0x2], R4 ;  /* 0x000002040a007986 */ /* 0x0003e8000c10150c */
[----:B------:R-:W-:Y:S01]  /*43f0*/  STG.E.U16 desc[UR12][R10.64+0x4], R29 ;  /* 0x0000041d0a007986 */ /* 0x000fe2000c10150c */
[----:B0-----:R-:W-:-:S03]  /*4400*/  PRMT R5, R31, 0x7632, R5 ;  /* 0x000076321f057816 */ /* 0x001fc60000000005 */
[----:B------:R0:W-:Y:S04]  /*4410*/  STG.E.U16 desc[UR12][R10.64+0x6], R6 ;  /* 0x000006060a007986 */ /* 0x0001e8000c10150c */
[----:B------:R2:W-:Y:S01]  /*4420*/  STG.E.U16 desc[UR12][R78.64+0x2], R3 ;  /* 0x000002034e007986 */ /* 0x0005e2000c10150c */
[----:B-1----:R-:W-:-:S03]  /*4430*/  PRMT R4, R33, 0x7632, R4 ;  /* 0x0000763221047816 */ /* 0x002fc60000000004 */
[----:B------:R-:W-:Y:S01]  /*4440*/  STG.E.U16 desc[UR12][R78.64], R36 ;  /* 0x000000244e007986 */ /* 0x000fe2000c10150c */
[----:B0-----:R-:W-:-:S03]  /*4450*/  PRMT R6, R34, 0x7632, R6 ;  /* 0x0000763222067816 */ /* 0x001fc60000000006 */
[----:B------:R-:W-:Y:S01]  /*4460*/  STG.E.U16 desc[UR12][R78.64+0x4], R31 ;  /* 0x0000041f4e007986 */ /* 0x000fe2000c10150c */
[----:B--2---:R-:W-:-:S03]  /*4470*/  PRMT R3, R35, 0x7632, R3 ;  /* 0x0000763223037816 */ /* 0x004fc60000000003 */
[----:B------:R-:W-:Y:S04]  /*4480*/  STG.E.U16 desc[UR12][R78.64+0x6], R5 ;  /* 0x000006054e007986 */ /* 0x000fe8000c10150c */
[----:B------:R-:W-:Y:S04]  /*4490*/  STG.E.U16 desc[UR12][R12.64], R34 ;  /* 0x000000220c007986 */ /* 0x000fe8000c10150c */
[----:B------:R-:W-:Y:S04]  /*44a0*/  STG.E.U16 desc[UR12][R12.64+0x2], R6 ;  /* 0x000002060c007986 */ /* 0x000fe8000c10150c */
[----:B------:R-:W-:Y:S04]  /*44b0*/  STG.E.U16 desc[UR12][R12.64+0x4], R33 ;  /* 0x000004210c007986 */ /* 0x000fe8000c10150c */
[----:B------:R0:W-:Y:S04]  /*44c0*/  STG.E.U16 desc[UR12][R12.64+0x6], R4 ;  /* 0x000006040c007986 */ /* 0x0001e8000c10150c */
[----:B------:R1:W-:Y:S04]  /*44d0*/  STG.E.U16 desc[UR12][R80.64+0x6], R3 ;  /* 0x0000060350007986 */ /* 0x0003e8000c10150c */
[----:B------:R-:W-:Y:S01]  /*44e0*/  STG.E.U16 desc[UR12][R80.64], R32 ;  /* 0x0000002050007986 */ /* 0x000fe2000c10150c */
[----:B0-----:R-:W-:-:S03]  /*44f0*/  PRMT R4, R37, 0x7632, R4 ;  /* 0x0000763225047816 */ /* 0x001fc60000000004 */
[----:B------:R-:W-:Y:S01]  /*4500*/  STG.E.U16 desc[UR12][R80.64+0x2], R40 ;  /* 0x0000022850007986 */ /* 0x000fe2000c10150c */
[----:B-1----:R-:W-:-:S03]  /*4510*/  PRMT R3, R39, 0x7632, R3 ;  /* 0x0000763227037816 */ /* 0x002fc60000000003 */
[----:B------:R-:W-:Y:S04]  /*4520*/  STG.E.U16 desc[UR12][R80.64+0x4], R35 ;  /* 0x0000042350007986 */ /* 0x000fe8000c10150c */
[----:B------:R-:W-:Y:S04]  /*4530*/  STG.E.U16 desc[UR12][R14.64], R30 ;  /* 0x0000001e0e007986 */ /* 0x000fe8000c10150c */
[----:B------:R-:W-:Y:S04]  /*4540*/  STG.E.U16 desc[UR12][R14.64+0x2], R7 ;  /* 0x000002070e007986 */ /* 0x000fe8000c10150c */
[----:B------:R-:W-:Y:S04]  /*4550*/  STG.E.U16 desc[UR12][R14.64+0x4], R37 ;  /* 0x000004250e007986 */ /* 0x000fe8000c10150c */
[----:B------:R0:W-:Y:S04]  /*4560*/  STG.E.U16 desc[UR12][R14.64+0x6], R4 ;  /* 0x000006040e007986 */ /* 0x0001e8000c10150c */
[----:B------:R1:W-:Y:S04]  /*4570*/  STG.E.U16 desc[UR12][R84.64+0x6], R3 ;  /* 0x0000060354007986 */ /* 0x0003e8000c10150c */
[----:B------:R2:W-:Y:S01]  /*4580*/  STG.E.U16 desc[UR12][R84.64], R28 ;  /* 0x0000001c54007986 */ /* 0x0005e2000c10150c */
[----:B0-----:R-:W-:-:S03]  /*4590*/  PRMT R4, R41, 0x7632, R4 ;  /* 0x0000763229047816 */ /* 0x001fc60000000004 */
        /* <DEDUP_REMOVED lines=12> */
[----:B------:R-:W-:Y:S05]  /*4660*/  EXIT ;  /* 0x000000000000794d */ /* 0x000fea0003800000 */
.L_x_1467:
        /* <DEDUP_REMOVED lines=9> */
.L_x_3203:


//--------------------- .text._ZN13group_norm_v214gn_cuda_kernelI13__nv_bfloat16Li480ELi1ELi32ELi30ELi1024ELb0ELi64ELi960ELi960ELi4ELb1ELi9ELb0ELb0ENS_16CompileConditionILi900EEEEEvPT_PKS4_S7_S7_flPfS8_Pj --------------------------
	.section	.text._ZN13group_norm_v214gn_cuda_kernelI13__nv_bfloat16Li480ELi1ELi32ELi30ELi1024ELb0ELi64ELi960ELi960ELi4ELb1ELi9ELb0ELb0ENS_16CompileConditionILi900EEEEEvPT_PKS4_S7_S7_flPfS8_Pj,"ax",@progbits
	.align	128
        .global         _ZN13group_norm_v214gn_cuda_kernelI13__nv_bfloat16Li480ELi1ELi32ELi30ELi1024ELb0ELi64ELi960ELi960ELi4ELb1ELi9ELb0ELb0ENS_16CompileConditionILi900EEEEEvPT_PKS4_S7_S7_flPfS8_Pj
        .type           _ZN13group_norm_v214gn_cuda_kernelI13__nv_bfloat16Li480ELi1ELi32ELi30ELi1024ELb0ELi64ELi960ELi960ELi4ELb1ELi9ELb0ELb0ENS_16CompileConditionILi900EEEEEvPT_PKS4_S7_S7_flPfS8_Pj,@function
        .size           _ZN13group_norm_v214gn_cuda_kernelI13__nv_bfloat16Li480ELi1ELi32ELi30ELi1024ELb0ELi64ELi960ELi960ELi4ELb1ELi9ELb0ELb0ENS_16CompileConditionILi900EEEEEvPT_PKS4_S7_S7_flPfS8_Pj,(.L_x_3204 - _ZN13group_norm_v214gn_cuda_kernelI13__nv_bfloat16Li480ELi1ELi32ELi30ELi1024ELb0ELi64ELi960ELi960ELi4ELb1ELi9ELb0ELb0ENS_16CompileConditionILi900EEEEEvPT_PKS4_S7_S7_flPfS8_Pj)
        .other          _ZN13group_norm_v214gn_cuda_kernelI13__nv_bfloat16Li480ELi1ELi32ELi30ELi1024ELb0ELi64ELi960ELi960ELi4ELb1ELi9ELb0ELb0ENS_16CompileConditionILi900EEEEEvPT_PKS4_S7_S7_flPfS8_Pj,@"STO_CUDA_ENTRY STV_DEFAULT"
_ZN13group_norm_v214gn_cuda_kernelI13__nv_bfloat16Li480ELi1ELi32ELi30ELi1024ELb0ELi64ELi960ELi960ELi4ELb1ELi9ELb0ELb0ENS_16CompileConditionILi900EEEEEvPT_PKS4_S7_S7_flPfS8_Pj:
.text._ZN13group_norm_v214gn_cuda_kernelI13__nv_bfloat16Li480ELi1ELi32ELi30ELi1024ELb0ELi64ELi960ELi960ELi4ELb1ELi9ELb0ELb0ENS_16CompileConditionILi900EEEEEvPT_PKS4_S7_S7_flPfS8_Pj:
        /* <DEDUP_REMOVED lines=14> */
[----:B------:R-:W-:Y:S01]  /*00e0*/  MOV R33, UR6 ;  /* 0x0000000600217c02 */ /* 0x000fe20008000f00 */
[----:B0-----:R-:W-:Y:S01]  /*00f0*/  IMAD.WIDE.U32 R2, R34, -0x77777777, RZ ;  /* 0x8888888922027825 */ /* 0x001fe200078e00ff */
[----:B------:R-:W-:Y:S01]  /*0100*/  SHF.R.U32.HI R4, RZ, 0x1, R34 ;  /* 0x00000001ff047819 */ /* 0x000fe20000011622 */
[----:B------:R-:W-:Y:S01]  /*0110*/  ULDC.64 UR6, c[0x0][0x240] ;  /* 0x0000900000067ab9 */ /* 0x000fe20000000a00 */
[----:B------:R-:W-:Y:S01]  /*0120*/  ULEA UR4, UR5, UR4, 0x18 ;  /* 0x0000000405047291 */ /* 0x000fe2000f8ec03f */
[----:B--2---:R-:W-:Y:S02]  /*0130*/  LOP3.LUT R0, R8, 0xf, RZ, 0xc0, !PT ;  /* 0x0000000f08007812 */ /* 0x004fe400078ec0ff */
[C---:B------:R-:W-:Y:S01]  /*0140*/  IMAD R5, R4.reuse, 0x1e, RZ ;  /* 0x0000001e04057824 */ /* 0x040fe200078e02ff */
[----:B------:R-:W-:Y:S02]  /*0150*/  SHF.L.U32 R11, R4, 0x4, RZ ;  /* 0x00000004040b7819 */ /* 0x000fe400000006ff */
[----:B------:R-:W-:-:S02]  /*0160*/  LOP3.LUT P0, RZ, R8, 0xf, RZ, 0xc0, !PT ;  /* 0x0000000f08ff7812 */ /* 0x000fc4000780c0ff */
[----:B------:R-:W-:Y:S02]  /*0170*/  IADD3 R6, R5, 0x2, RZ ;  /* 0x0000000205067810 */ /* 0x000fe40007ffe0ff */
[--C-:B------:R-:W-:Y:S02]  /*0180*/  SHF.R.U32.HI R2, RZ, 0x1, R5.reuse ;  /* 0x00000001ff027819 */ /* 0x100fe40000011605 */
[----:B------:R-:W-:Y:S02]  /*0190*/  LOP3.LUT R0, R11, 0xfffffff0, R0, 0xe2, !PT ;  /* 0xfffffff00b007812 */ /* 0x000fe400078ee200 */
[----:B------:R-:W-:Y:S02]  /*01a0*/  SHF.R.U32.HI R4, RZ, 0x1, R6 ;  /* 0x00000001ff047819 */ /* 0x000fe40000011606 */
[----:B------:R-:W-:Y:S01]  /*01b0*/  SHF.R.U32.HI R7, RZ, 0x2, R5 ;  /* 0x00000002ff077819 */ /* 0x000fe20000011605 */
[----:B------:R0:W-:Y:S01]  /*01c0*/  STL [R1+0x274], R0 ;  /* 0x0002740001007387 */ /* 0x0001e20000100800 */
[----:B------:R-:W-:-:S02]  /*01d0*/  LOP3.LUT R2, R2, 0x1, RZ, 0xc0, !PT ;  /* 0x0000000102027812 */ /* 0x000fc400078ec0ff */
[----:B------:R-:W-:Y:S01]  /*01e0*/  SHF.R.U32.HI R9, RZ, 0x2, R6 ;  /* 0x00000002ff097819 */ /* 0x000fe20000011606 */
[C---:B------:R-:W-:Y:S01]  /*01f0*/  VIADD R6, R5.reuse, 0x6 ;  /* 0x0000000605067836 */ /* 0x040fe20000000000 */
[----:B------:R-:W-:Y:S01]  /*0200*/  LOP3.LUT R4, R4, 0x1, RZ, 0xc0, !PT ;  /* 0x0000000104047812 */ /* 0x000fe200078ec0ff */
[----:B------:R-:W-:Y:S01]  /*0210*/  IMAD R7, R2, 0xf0, R7 ;  /* 0x000000f002077824 */ /* 0x000fe200078e0207 */
[----:B------:R-:W-:Y:S02]  /*0220*/  SHF.R.U32.HI R17, RZ, 0x7, R3 ;  /* 0x00000007ff117819 */ /* 0x000fe40000011603 */
[C---:B------:R-:W-:Y:S01]  /*0230*/  IADD3 R8, R5.reuse, 0x8, RZ ;  /* 0x0000000805087810 */ /* 0x040fe20007ffe0ff */
[----:B------:R-:W-:Y:S01]  /*0240*/  IMAD R4, R4, 0xf0, R9 ;  /* 0x000000f004047824 */ /* 0x000fe200078e0209 */
[----:B0-----:R-:W-:Y:S01]  /*0250*/  IADD3 R0, R5, 0x4, RZ ;  /* 0x0000000405007810 */ /* 0x001fe20007ffe0ff */
[----:B------:R-:W-:Y:S01]  /*0260*/  IMAD R7, R7, 0x18, R33 ;  /* 0x0000001807077824 */ /* 0x000fe200078e0221 */
[----:B------:R-:W-:-:S02]  /*0270*/  IADD3 R10, R5, 0xa, RZ ;  /* 0x0000000a050a7810 */ /* 0x000fc40007ffe0ff */
[--C-:B------:R-:W-:Y:S02]  /*0280*/  SHF.R.U32.HI R2, RZ, 0x1, R0.reuse ;  /* 0x00000001ff027819 */ /* 0x100fe40000011600 */
[----:B------:R-:W-:Y:S02]  /*0290*/  SHF.R.U32.HI R3, RZ, 0x2, R0 ;  /* 0x00000002ff037819 */ /* 0x000fe40000011600 */
[--C-:B------:R-:W-:Y:S02]  /*02a0*/  SHF.R.U32.HI R0, RZ, 0x1, R6.reuse ;  /* 0x00000001ff007819 */ /* 0x100fe40000011606 */
[----:B------:R-:W-:Y:S02]  /*02b0*/  SHF.R.U32.HI R9, RZ, 0x2, R6 ;  /* 0x00000002ff097819 */ /* 0x000fe40000011606 */
[----:B------:R-:W-:Y:S02]  /*02c0*/  IADD3 R12, R5, 0xc, RZ ;  /* 0x0000000c050c7810 */ /* 0x000fe40007ffe0ff */
[----:B------:R-:W-:-:S02]  /*02d0*/  SHF.R.U32.HI R6, RZ, 0x1, R8 ;  /* 0x00000001ff067819 */ /* 0x000fc40000011608 */
[----:B------:R-:W-:Y:S02]  /*02e0*/  SHF.R.U32.HI R11, RZ, 0x2, R8 ;  /* 0x00000002ff0b7819 */ /* 0x000fe40000011608 */
[----:B------:R-:W-:Y:S02]  /*02f0*/  SHF.R.U32.HI R8, RZ, 0x1, R10 ;  /* 0x00000001ff087819 */ /* 0x000fe4000001160a */
[----:B------:R-:W-:Y:S02]  /*0300*/  LOP3.LUT R0, R0, 0x1, RZ, 0xc0, !PT ;  /* 0x0000000100007812 */ /* 0x000fe400078ec0ff */
[--C-:B------:R-:W-:Y:S02]  /*0310*/  SHF.R.U32.HI R14, RZ, 0x1, R12.reuse ;  /* 0x00000001ff0e7819 */ /* 0x100fe4000001160c */
[----:B------:R-:W-:Y:S02]  /*0320*/  SHF.R.U32.HI R15, RZ, 0x2, R12 ;  /* 0x00000002ff0f7819 */ /* 0x000fe4000001160c */
[----:B------:R-:W-:-:S02]  /*0330*/  LOP3.LUT R2, R2, 0x1, RZ, 0xc0, !PT ;  /* 0x0000000102027812 */ /* 0x000fc400078ec0ff */
[----:B------:R-:W-:Y:S01]  /*0340*/  LOP3.LUT R12, R8, 0x1, RZ, 0xc0, !PT ;  /* 0x00000001080c7812 */ /* 0x000fe200078ec0ff */
[----:B------:R-:W-:Y:S01]  /*0350*/  IMAD R8, R0, 0xf0, R9 ;  /* 0x000000f000087824 */ /* 0x000fe200078e0209 */
[----:B------:R-:W-:Y:S01]  /*0360*/  SHF.R.U32.HI R13, RZ, 0x2, R10 ;  /* 0x00000002ff0d7819 */ /* 0x000fe2000001160a */
[C---:B------:R-:W-:Y:S01]  /*0370*/  VIADD R9, R5.reuse, 0x10 ;  /* 0x0000001005097836 */ /* 0x040fe20000000000 */
[----:B------:R-:W-:Y:S01]  /*0380*/  LOP3.LUT R10, R6, 0x1, RZ, 0xc0, !PT ;  /* 0x00000001060a7812 */ /* 0x000fe200078ec0ff */
[----:B------:R-:W-:Y:S01]  /*0390*/  IMAD R6, R2, 0xf0, R3 ;  /* 0x000000f002067824 */ /* 0x000fe200078e0203 */
[----:B------:R-:W-:Y:S01]  /*03a0*/  IADD3 R0, R5, 0xe, RZ ;  /* 0x0000000e05007810 */ /* 0x000fe20007ffe0ff */
[----:B------:R-:W-:Y:S01]  /*03b0*/  IMAD R12, R12, 0xf0, R13 ;  /* 0x000000f00c0c7824 */ /* 0x000fe200078e020d */
[----:B------:R-:W-:Y:S01]  /*03c0*/  LOP3.LUT R14, R14, 0x1, RZ, 0xc0, !PT ;  /* 0x000000010e0e7812 */ /* 0x000fe200078ec0ff */
[----:B------:R-:W-:Y:S01]  /*03d0*/  IMAD R10, R10, 0xf0, R11 ;  /* 0x000000f00a0a7824 */ /* 0x000fe200078e020b */
[----:B------:R-:W-:-:S02]  /*03e0*/  SHF.R.U32.HI R2, RZ, 0x1, R0 ;  /* 0x00000001ff027819 */ /* 0x000fc40000011600 */
[C---:B------:R-:W-:Y:S01]  /*03f0*/  IADD3 R11, R5.reuse, 0x12, RZ ;  /* 0x00000012050b7810 */ /* 0x040fe20007ffe0ff */
[----:B------:R-:W-:Y:S01]  /*0400*/  IMAD R14, R14, 0xf0, R15 ;  /* 0x000000f00e0e7824 */ /* 0x000fe200078e020f */
[C---:B------:R-:W-:Y:S02]  /*0410*/  IADD3 R15, R5.reuse, 0x14, RZ ;  /* 0x00000014050f7810 */ /* 0x040fe40007ffe0ff */
[----:B------:R-:W-:Y:S02]  /*0420*/  SHF.R.U32.HI R3, RZ, 0x2, R0 ;  /* 0x00000002ff037819 */ /* 0x000fe40000011600 */
[----:B------:R-:W-:Y:S02]  /*0430*/  IADD3 R16, R5, 0x16, RZ ;  /* 0x0000001605107810 */ /* 0x000fe40007ffe0ff */
[----:B------:R-:W-:Y:S02]  /*0440*/  SHF.R.U32.HI R0, RZ, 0x1, R9 ;  /* 0x00000001ff007819 */ /* 0x000fe40000011609 */
[----:B------:R-:W-:-:S02]  /*0450*/  LOP3.LUT R2, R2, 0x1, RZ, 0xc0, !PT ;  /* 0x0000000102027812 */ /* 0x000fc400078ec0ff */
[--C-:B------:R-:W-:Y:S02]  /*0460*/  SHF.R.U32.HI R13, RZ, 0x1, R11.reuse ;  /* 0x00000001ff0d7819 */ /* 0x100fe4000001160b */
[----:B------:R-:W-:Y:S02]  /*0470*/  SHF.R.U32.HI R20, RZ, 0x2, R11 ;  /* 0x00000002ff147819 */ /* 0x000fe4000001160b */
[--C-:B------:R-:W-:Y:S02]  /*0480*/  SHF.R.U32.HI R11, RZ, 0x1, R15.reuse ;  /* 0x00000001ff0b7819 */ /* 0x100fe4000001160f */
[----:B------:R-:W-:Y:S02]  /*0490*/  SHF.R.U32.HI R22, RZ, 0x2, R15 ;  /* 0x00000002ff167819 */ /* 0x000fe4000001160f */
[----:B------:R-:W-:Y:S02]  /*04a0*/  SHF.R.U32.HI R9, RZ, 0x2, R9 ;  /* 0x00000002ff097819 */ /* 0x000fe40000011609 */
[----:B------:R-:W-:-:S02]  /*04b0*/  SHF.R.U32.HI R15, RZ, 0x1, R16 ;  /* 0x00000001ff0f7819 */ /* 0x000fc40000011610 */
[----:B------:R-:W-:Y:S01]  /*04c0*/  SHF.R.U32.HI R24, RZ, 0x2, R16 ;  /* 0x00000002ff187819 */ /* 0x000fe20000011610 */
[----:B------:R-:W-:Y:S01]  /*04d0*/  IMAD R16, R2, 0xf0, R3 ;  /* 0x000000f002107824 */ /* 0x000fe200078e0203 */
[----:B------:R-:W-:Y:S02]  /*04e0*/  LOP3.LUT R0, R0, 0x1, RZ, 0xc0, !PT ;  /* 0x0000000100007812 */ /* 0x000fe400078ec0ff */
[----:B------:R-:W-:Y:S01]  /*04f0*/  IADD3 R2, R5, 0x18, RZ ;  /* 0x0000001805027810 */ /* 0x000fe20007ffe0ff */
[----:B------:R-:W-:Y:S01]  /*0500*/  IMAD R19, R16, 0x18, R33 ;  /* 0x0000001810137824 */ /* 0x000fe200078e0221 */
[----:B------:R-:W-:Y:S01]  /*0510*/  LOP3.LUT R11, R11, 0x1, RZ, 0xc0, !PT ;  /* 0x000000010b0b7812 */ /* 0x000fe200078ec0ff */
[----:B------:R-:W-:Y:S01]  /*0520*/  IMAD R18, R0, 0xf0, R9 ;  /* 0x000000f000127824 */ /* 0x000fe200078e0209 */
[----:B------:R-:W-:Y:S01]  /*0530*/  SHF.R.U32.HI R3, RZ, 0x1, R2 ;  /* 0x00000001ff037819 */ /* 0x000fe20000011602 */
[----:B------:R-:W-:Y:S01]  /*0540*/  IMAD R0, R17, -0xf0, R34 ;  /* 0xffffff1011007824 */ /* 0x000fe200078e0222 */
[----:B------:R-:W-:Y:S01]  /*0550*/  SHF.R.U32.HI R2, RZ, 0x2, R2 ;  /* 0x00000002ff027819 */ /* 0x000fe20000011602 */
[----:B------:R-:W-:Y:S01]  /*0560*/  VIADD R9, R5, 0x1a ;  /* 0x0000001a05097836 */ /* 0x000fe20000000000 */
[----:B------:R-:W-:Y:S01]  /*0570*/  LOP3.LUT R3, R3, 0x1, RZ, 0xc0, !PT ;  /* 0x0000000103037812 */ /* 0x000fe200078ec0ff */
[----:B------:R-:W-:Y:S01]  /*0580*/  IMAD R22, R11, 0xf0, R22 ;  /* 0x000000f00b167824 */ /* 0x000fe200078e0216 */
[----:B------:R-:W-:Y:S01]  /*0590*/  IADD3 R11, R5, 0x1c, RZ ;  /* 0x0000001c050b7810 */ /* 0x000fe20007ffe0ff */
[----:B------:R-:W-:Y:S01]  /*05a0*/  IMAD R17, R14, 0x18, R33 ;  /* 0x000000180e117824 */ /* 0x000fe200078e0221 */
[----:B------:R-:W-:Y:S01]  /*05b0*/  SHF.L.U32 R0, R0, 0x2, RZ ;  /* 0x0000000200007819 */ /* 0x000fe200000006ff */
[----:B------:R-:W-:Y:S01]  /*05c0*/  IMAD R26, R3, 0xf0, R2 ;  /* 0x000000f0031a7824 */ /* 0x000fe200078e0202 */
[----:B------:R-:W-:Y:S01]  /*05d0*/  SHF.R.U32.HI R5, RZ, 0x1, R9 ;  /* 0x00000001ff057819 */ /* 0x000fe20000011609 */
[----:B------:R-:W-:Y:S01]  /*05e0*/  IMAD R21, R18, 0x18, R33 ;  /* 0x0000001812157824 */ /* 0x000fe200078e0221 */
[----:B------:R-:W-:Y:S01]  /*05f0*/  SHF.R.U32.HI R28, RZ, 0x2, R9 ;  /* 0x00000002ff1c7819 */ /* 0x000fe20000011609 */
[----:B------:R-:W-:Y:S01]  /*0600*/  IMAD.WIDE.U32 R2, R0, -0x77777777, RZ ;  /* 0x8888888900027825 */ /* 0x000fe200078e00ff */
[----:B------:R-:W-:-:S02]  /*0610*/  SHF.R.U32.HI R9, RZ, 0x1, R11 ;  /* 0x00000001ff097819 */ /* 0x000fc4000001160b */
[----:B------:R-:W-:Y:S01]  /*0620*/  LOP3.LUT R5, R5, 0x1, RZ, 0xc0, !PT ;  /* 0x0000000105057812 */ /* 0x000fe200078ec0ff */
[--C-:B------:R-:W-:Y:S01]  /*0630*/  IMAD R25, R22, 0x18, R33.reuse ;  /* 0x0000001816197824 */ /* 0x100fe200078e0221 */
[----:B------:R-:W-:Y:S01]  /*0640*/  IADD3 R2, R0, 0x2, RZ ;  /* 0x0000000200027810 */ /* 0x000fe20007ffe0ff */
[----:B------:R-:W-:Y:S01]  /*0650*/  IMAD R29, R26, 0x18, R33 ;  /* 0x000000181a1d7824 */ /* 0x000fe200078e0221 */
[----:B------:R-:W-:Y:S01]  /*0660*/  SHF.L.U32 R0, R34, 0x3, RZ ;  /* 0x0000000322007819 */ /* 0x000fe200000006ff */
[----:B------:R-:W-:Y:S01]  /*0670*/  IMAD R28, R5, 0xf0, R28 ;  /* 0x000000f0051c7824 */ /* 0x000fe200078e021c */
[----:B------:R-:W-:Y:S01]  /*0680*/  SHF.R.U32.HI R30, RZ, 0x2, R11 ;  /* 0x00000002ff1e7819 */ /* 0x000fe2000001160b */
[--C-:B------:R-:W-:Y:S01]  /*0690*/  IMAD R5, R4, 0x18, R33.reuse ;  /* 0x0000001804057824 */ /* 0x100fe200078e0221 */
[----:B------:R-:W-:Y:S01]  /*06a0*/  LOP3.LUT R9, R9, 0x1, RZ, 0xc0, !PT ;  /* 0x0000000109097812 */ /* 0x000fe200078ec0ff */
[--C-:B------:R-:W-:Y:S01]  /*06b0*/  IMAD R11, R8, 0x18, R33.reuse ;  /* 0x00000018080b7824 */ /* 0x100fe200078e0221 */
[----:B------:R-:W-:Y:S01]  /*06c0*/  LOP3.LUT R13, R13, 0x1, RZ, 0xc0, !PT ;  /* 0x000000010d0d7812 */ /* 0x000fe200078ec0ff */
[--C-:B------:R-:W-:Y:S01]  /*06d0*/  IMAD R31, R28, 0x18, R33.reuse ;  /* 0x000000181c1f7824 */ /* 0x100fe200078e0221 */
[----:B------:R-:W-:Y:S01]  /*06e0*/  LOP3.LUT R0, R0, 0x8, RZ, 0xc0, !PT ;  /* 0x0000000800007812 */ /* 0x000fe200078ec0ff */
[----:B------:R-:W-:Y:S01]  /*06f0*/  IMAD R30, R9, 0xf0, R30 ;  /* 0x000000f0091e7824 */ /* 0x000fe200078e021e */
[----:B------:R-:W-:Y:S01]  /*0700*/  LOP3.LUT R15, R15, 0x1, RZ, 0xc0, !PT ;  /* 0x000000010f0f7812 */ /* 0x000fe200078ec0ff */
[--C-:B------:R-:W-:Y:S01]  /*0710*/  IMAD R9, R6, 0x18, R33.reuse ;  /* 0x0000001806097824 */ /* 0x100fe200078e0221 */
[----:B------:R-:W-:Y:S01]  /*0720*/  IADD3 R6, R7, R0, RZ ;  /* 0x0000000007067210 */ /* 0x000fe20007ffe0ff */
[----:B------:R-:W-:Y:S01]  /*0730*/  IMAD R20, R13, 0xf0, R20 ;  /* 0x000000f00d147824 */ /* 0x000fe200078e0214 */
[----:B------:R-:W-:Y:S01]  /*0740*/  IADD3 R5, R0, R5, RZ ;  /* 0x0000000500057210 */ /* 0x000fe20007ffe0ff */
[----:B------:R-:W-:Y:S01]  /*0750*/  IMAD R13, R10, 0x18, R33 ;  /* 0x000000180a0d7824 */ /* 0x000fe200078e0221 */
[----:B------:R-:W-:Y:S01]  /*0760*/  SHF.R.U32.HI R32, RZ, 0x1, R3 ;  /* 0x00000001ff207819 */ /* 0x000fe20000011603 */
[----:B------:R-:W-:Y:S01]  /*0770*/  IMAD R24, R15, 0xf0, R24 ;  /* 0x000000f00f187824 */ /* 0x000fe200078e0218 */
[----:B------:R0:W-:Y:S01]  /*0780*/  STL [R1+0x270], R6 ;  /* 0x0002700601007387 */ /* 0x0001e20000100800 */
[----:B------:R-:W-:Y:S01]  /*0790*/  IMAD.IADD R7, R0, 0x1, R9 ;  /* 0x0000000100077824 */ /* 0x000fe200078e0209 */
[----:B------:R-:W-:Y:S01]  /*07a0*/  HFMA2.MMA R4, -RZ, RZ, 0, 0 ;  /* 0x00000000ff047435 */ /* 0x000fe200000001ff */
[--C-:B------:R-:W-:Y:S01]  /*07b0*/  IMAD R15, R12, 0x18, R33.reuse ;  /* 0x000000180c0f7824 */ /* 0x100fe200078e0221 */
[----:B------:R1:W-:Y:S01]  /*07c0*/  STL [R1+0x26c], R5 ;  /* 0x00026c0501007387 */ /* 0x0003e20000100800 */
[--C-:B------:R-:W-:Y:S01]  /*07d0*/  IMAD R23, R20, 0x18, R33.reuse ;  /* 0x0000001814177824 */ /* 0x100fe200078e0221 */
[----:B------:R-:W-:Y:S01]  /*07e0*/  ISETP.EQ.U32.AND P1, PT, RZ, UR6, PT ;  /* 0x00000006ff007c0c */ /* 0x000fe2000bf22070 */
[--C-:B------:R-:W-:Y:S01]  /*07f0*/  IMAD R27, R24, 0x18, R33.reuse ;  /* 0x00000018181b7824 */ /* 0x100fe200078e0221 */
[----:B------:R2:W-:Y:S01]  /*0800*/  STL [R1+0x268], R7 ;  /* 0x0002680701007387 */ /* 0x0005e20000100800 */
[----:B------:R-:W-:Y:S01]  /*0810*/  IMAD R33, R30, 0x18, R33 ;  /* 0x000000181e217824 */ /* 0x000fe200078e0221 */
[----:B0-----:R-:W-:Y:S01]  /*0820*/  IADD3 R6, R0, R11, RZ ;  /* 0x0000000b00067210 */ /* 0x001fe20007ffe0ff */
[----:B------:R-:W-:Y:S01]  /*0830*/  IMAD.WIDE.U32 R2, R2, -0x77777777, RZ ;  /* 0x8888888902027825 */ /* 0x000fe200078e00ff */
[----:B------:R-:W-:-:S02]  /*0840*/  ISETP.GT.U32.OR P0, PT, R34, 0x1f, P0 ;  /* 0x0000001f2200780c */ /* 0x000fc40000704470 */
[C---:B-1----:R-:W-:Y:S01]  /*0850*/  IADD3 R5, R0.reuse, R13, RZ ;  /* 0x0000000d00057210 */ /* 0x042fe20007ffe0ff */
[----:B------:R0:W-:Y:S01]  /*0860*/  STL [R1+0x264], R6 ;  /* 0x0002640601007387 */ /* 0x0001e20000100800 */
[----:B------:R-:W-:Y:S01]  /*0870*/  SHF.R.U32.HI R2, RZ, 0x1, R3 ;  /* 0x00000001ff027819 */ /* 0x000fe20000011603 */
[----:B------:R-:W-:Y:S01]  /*0880*/  IMAD.U32 R3, RZ, RZ, UR8 ;  /* 0x00000008ff037e24 */ /* 0x000fe2000f8e00ff */
[C---:B--2---:R-:W-:Y:S01]  /*0890*/  IADD3 R7, R0.reuse, R15, RZ ;  /* 0x0000000f00077210 */ /* 0x044fe20007ffe0ff */
[----:B------:R1:W-:Y:S01]  /*08a0*/  STL [R1+0x260], R5 ;  /* 0x0002600501007387 */ /* 0x0003e20000100800 */
[----:B------:R-:W-:Y:S01]  /*08b0*/  ISETP.EQ.OR.EX P0, PT, RZ, UR7, P0, P1 ;  /* 0x00000007ff007c0c */ /* 0x000fe20008702710 */
[----:B------:R-:W-:Y:S01]  /*08c0*/  ULDC.64 UR6, c[0x0][0x208] ;  /* 0x0000820000067ab9 */ /* 0x000fe20000000a00 */
[----:B---3--:R-:W-:Y:S01]  /*08d0*/  LEA R90, P2, R3, R90, 0x2 ;  /* 0x0000005a035a7211 */ /* 0x008fe200078410ff */
[----:B------:R2:W-:Y:S01]  /*08e0*/  STL [R1+0x25c], R7 ;  /* 0x00025c0701007387 */ /* 0x0005e20000100800 */
[----:B0-----:R-:W-:-:S02]  /*08f0*/  IADD3 R6, R0, R17, RZ ;  /* 0x0000001100067210 */ /* 0x001fc40007ffe0ff */
[----:B------:R-:W-:Y:S01]  /*0900*/  LEA.HI.X R91, R3, R91, R4, 0x2, P2 ;  /* 0x0000005b035b7211 */ /* 0x000fe200010f1404 */
[C---:B-1----:R-:W-:Y:S02]  /*0910*/  IMAD.IADD R5, R0.reuse, 0x1, R19 ;  /* 0x0000000100057824 */ /* 0x042fe400078e0213 */
[----:B------:R0:W-:Y:S01]  /*0920*/  STL [R1+0x258], R6 ;  /* 0x0002580601007387 */ /* 0x0001e20000100800 */
[----:B--2---:R-:W-:-:S03]  /*0930*/  IADD3 R7, R0, R21, RZ ;  /* 0x0000001500077210 */ /* 0x004fc60007ffe0ff */
[----:B------:R1:W-:Y:S04]  /*0940*/  STL [R1+0x254], R5 ;  /* 0x0002540501007387 */ /* 0x0003e80000100800 */
[----:B------:R2:W-:Y:S01]  /*0950*/  STL [R1+0x250], R7 ;  /* 0x0002500701007387 */ /* 0x0005e20000100800 */
[C---:B0-----:R-:W-:Y:S02]  /*0960*/  IADD3 R6, R0.reuse, R23, RZ ;  /* 0x0000001700067210 */ /* 0x041fe40007ffe0ff */
[----:B-1----:R-:W-:-:S03]  /*0970*/  IADD3 R5, R0, R25, RZ ;  /* 0x0000001900057210 */ /* 0x002fc60007ffe0ff */
[----:B------:R0:W-:Y:S01]  /*0980*/  STL [R1+0x24c], R6 ;  /* 0x00024c0601007387 */ /* 0x0001e20000100800 */
[----:B--2---:R-:W-:-:S03]  /*0990*/  IADD3 R7, R0, R27, RZ ;  /* 0x0000001b00077210 */ /* 0x004fc60007ffe0ff */
[----:B------:R1:W-:Y:S04]  /*09a0*/  STL [R1+0x248], R5 ;  /* 0x0002480501007387 */ /* 0x0003e80000100800 */
[----:B------:R-:W-:Y:S01]  /*09b0*/  STL [R1+0x244], R7 ;  /* 0x0002440701007387 */ /* 0x000fe20000100800 */
[C---:B0-----:R-:W-:Y:S01]  /*09c0*/  IMAD.IADD R6, R0.reuse, 0x1, R29 ;  /* 0x0000000100067824 */ /* 0x041fe200078e021d */
[----:B-1----:R-:W-:-:S04]  /*09d0*/  IADD3 R5, R0, R31, RZ ;  /* 0x0000001f00057210 */ /* 0x002fc80007ffe0ff */
[----:B------:R-:W-:Y:S01]  /*09e0*/  STL [R1+0x240], R6 ;  /* 0x0002400601007387 */ /* 0x000fe20000100800 */
[----:B------:R-:W-:-:S03]  /*09f0*/  IADD3 R0, R0, R33, RZ ;  /* 0x0000002100007210 */ /* 0x000fc60007ffe0ff */
[----:B------:R0:W-:Y:S04]  /*0a00*/  STL [R1+0x23c], R5 ;  /* 0x00023c0501007387 */ /* 0x0001e80000100800 */
[----:B------:R1:W-:Y:S04]  /*0a10*/  STL [R1+0x238], R0 ;  /* 0x0002380001007387 */ /* 0x0003e80000100800 */
[----:B------:R2:W-:Y:S01]  /*0a20*/  STL [R1+0xf4], RZ ;  /* 0x0000f4ff01007387 */ /* 0x0005e20000100800 */
[----:B0-----:R-:W-:Y:S02]  /*0a30*/  LOP3.LUT R5, R32, 0x7ffffff8, RZ, 0xc0, !PT ;  /* 0x7ffffff820057812 */ /* 0x001fe400078ec0ff */
[----:B-1----:R-:W-:-:S03]  /*0a40*/  LOP3.LUT R0, R2, 0x7ffffff8, RZ, 0xc0, !PT ;  /* 0x7ffffff802007812 */ /* 0x002fc600078ec0ff */
[----:B------:R2:W-:Y:S04]  /*0a50*/  STL [R1+0x234], R5 ;  /* 0x0002340501007387 */ /* 0x0005e80000100800 */
[----:B------:R2:W-:Y:S02]  /*0a60*/  STL [R1+0x230], R0 ;  /* 0x0002300001007387 */ /* 0x0005e40000100800 */
.L_x_1474:
[----:B------:R-:W0:Y:S01]  /*0a70*/  S2R R2, SR_TID.X ;  /* 0x0000000000027919 */ /* 0x000e220000002100 */
[----:B------:R-:W1:Y:S01]  /*0a80*/  S2UR UR14, SR_CTAID.X ;  /* 0x00000000000e79c3 */ /* 0x000e620000002500 */
[----:B------:R-:W-:Y:S01]  /*0a90*/  IMAD.MOV.U32 R93, RZ, RZ, RZ ;  /* 0x000000ffff5d7224 */ /* 0x000fe200078e00ff */
[----:B------:R-:W-:Y:S01]  /*0aa0*/  ULDC.64 UR10, c[0x0][0x218] ;  /* 0x00008600000a7ab9 */ /* 0x000fe20000000a00 */
[----:B--2---:R-:W-:Y:S01]  /*0ab0*/  IMAD R5, R4, 0xf0000, RZ ;  /* 0x000f000004057824 */ /* 0x004fe200078e02ff */
[----:B------:R-:W2:Y:S01]  /*0ac0*/  S2R R23, SR_CgaCtaId ;  /* 0x0000000000177919 */ /* 0x000ea20000008800 */
[----:B------:R-:W-:Y:S01]  /*0ad0*/  ULDC.64 UR12, c[0x0][0x228] ;  /* 0x00008a00000c7ab9 */ /* 0x000fe20000000a00 */
[----:B-1----:R-:W-:-:S04]  /*0ae0*/  USHF.L.U32 UR5, UR14, 0x6, URZ ;  /* 0x000000060e057899 */ /* 0x002fc8000800063f */
[----:B------:R-:W-:Y:S01]  /*0af0*/  ULOP3.LUT UR5, UR5, 0x3c0, URZ, 0xc0, !UPT ;  /* 0x000003c005057892 */ /* 0x000fe2000f8ec03f */
[----:B0-----:R-:W-:-:S05]  /*0b00*/  IMAD.WIDE.U32 R6, R2, -0x77777777, RZ ;  /* 0x8888888902067825 */ /* 0x001fca00078e00ff */
[----:B------:R-:W-:-:S04]  /*0b10*/  SHF.R.U32.HI R6, RZ, 0x7, R7 ;  /* 0x00000007ff067819 */ /* 0x000fc80000011607 */
[C---:B------:R-:W-:Y:S01]  /*0b20*/  IADD3 R21, R6.reuse, UR5, RZ ;  /* 0x0000000506157c10 */ /* 0x040fe2000fffe0ff */
[----:B------:R-:W-:-:S04]  /*0b30*/  IMAD R92, R6, -0xf0, R2 ;  /* 0xffffff10065c7824 */ /* 0x000fc800078e0202 */
[----:B------:R-:W-:Y:S01]  /*0b40*/  IMAD R21, R21, 0x3c0, RZ ;  /* 0x000003c015157824 */ /* 0x000fe200078e02ff */
[----:B------:R-:W-:-:S05]  /*0b50*/  SHF.L.U32 R92, R92, 0x2, RZ ;  /* 0x000000025c5c7819 */ /* 0x000fca00000006ff */
[----:B------:R-:W-:-:S05]  /*0b60*/  IMAD.WIDE.U32 R28, R3, 0xf0000, R92 ;  /* 0x000f0000031c7825 */ /* 0x000fca00078e005c */
[----:B------:R-:W-:Y:S02]  /*0b70*/  IADD3 R26, R29, R5, RZ ;  /* 0x000000051d1a7210 */ /* 0x000fe40007ffe0ff */
[C---:B------:R-:W-:Y:S02]  /*0b80*/  IADD3 R5, P1, R21.reuse, R28, RZ ;  /* 0x0000001c15057210 */ /* 0x040fe40007f3e0ff */
[----:B------:R-:W-:Y:S02]  /*0b90*/  IADD3 R7, R21, 0x780, RZ ;  /* 0x0000078015077810 */ /* 0x000fe40007ffe0ff */
[----:B------:R-:W-:Y:S02]  /*0ba0*/  IADD3.X R0, RZ, R26, RZ, P1, !PT ;  /* 0x0000001aff007210 */ /* 0x000fe40000ffe4ff */
[----:B------:R-:W-:-:S03]  /*0bb0*/  LEA R88, P1, R5, UR10, 0x1 ;  /* 0x0000000a05587c11 */ /* 0x000fc6000f8208ff */
[----:B------:R0:W-:Y:S01]  /*0bc0*/  STL [R1+0xd0], R0 ;  /* 0x0000d00001007387 */ /* 0x0001e20000100800 */
[----:B------:R-:W-:Y:S02]  /*0bd0*/  LEA.HI.X R89, R5, UR11, R0, 0x1, P1 ;  /* 0x0000000b05597c11 */ /* 0x000fe400088f0c00 */
[----:B------:R-:W-:Y:S01]  /*0be0*/  IADD3 R6, P1, R7, R28, RZ ;  /* 0x0000001c07067210 */ /* 0x000fe20007f3e0ff */
[----:B------:R-:W-:-:S03]  /*0bf0*/  VIADD R7, R21, 0xf00 ;  /* 0x00000f0015077836 */ /* 0x000fc60000000000 */
[----:B------:R-:W3:Y:S01]  /*0c00*/  LDG.E.64.CONSTANT R88, desc[UR6][R88.64] ;  /* 0x0000000658587981 */ /* 0x000ee2000c1e9b00 */
[----:B0-----:R-:W-:Y:S02]  /*0c10*/  IADD3.X R0, RZ, R26, RZ, P1, !PT ;  /* 0x0000001aff007210 */ /* 0x001fe40000ffe4ff */
[----:B------:R-:W-:-:S03]  /*0c20*/  LEA R86, P1, R6, UR10, 0x1 ;  /* 0x0000000a06567c11 */ /* 0x000fc6000f8208ff */
[----:B------:R0:W-:Y:S01]  /*0c30*/  STL [R1+0x164], R0 ;  /* 0x0001640001007387 */ /* 0x0001e20000100800 */
[----:B------:R-:W-:Y:S02]  /*0c40*/  LEA.HI.X R87, R6, UR11, R0, 0x1, P1 ;  /* 0x0000000b06577c11 */ /* 0x000fe400088f0c00 */
[----:B------:R-:W-:-:S04]  /*0c50*/  IADD3 R7, P1, R7, R28, RZ ;  /* 0x0000001c07077210 */ /* 0x000fc80007f3e0ff */
[----:B------:R-:W4:Y:S01]  /*0c60*/  LDG.E.64.CONSTANT R86, desc[UR6][R86.64] ;  /* 0x0000000656567981 */ /* 0x000f22000c1e9b00 */
[----:B------:R-:W-:Y:S02]  /*0c70*/  IADD3 R9, R21, 0x1680, RZ ;  /* 0x0000168015097810 */ /* 0x000fe40007ffe0ff */
[----:B0-----:R-:W-:Y:S02]  /*0c80*/  IADD3.X R0, RZ, R26, RZ, P1, !PT ;  /* 0x0000001aff007210 */ /* 0x001fe40000ffe4ff */
[----:B------:R-:W-:-:S03]  /*0c90*/  LEA R84, P1, R7, UR10, 0x1 ;  /* 0x0000000a07547c11 */ /* 0x000fc6000f8208ff */
[----:B------:R0:W-:Y:S01]  /*0ca0*/  STL [R1+0x180], R0 ;  /* 0x0001800001007387 */ /* 0x0001e20000100800 */
[----:B------:R-:W-:Y:S02]  /*0cb0*/  LEA.HI.X R85, R7, UR11, R0, 0x1, P1 ;  /* 0x0000000b07557c11 */ /* 0x000fe400088f0c00 */
[----:B------:R-:W-:Y:S02]  /*0cc0*/  IADD3 R8, P1, R9, R28, RZ ;  /* 0x0000001c09087210 */ /* 0x000fe40007f3e0ff */
[----:B------:R-:W-:Y:S02]  /*0cd0*/  IADD3 R9, R21, 0x1e00, RZ ;  /* 0x00001e0015097810 */ /* 0x000fe40007ffe0ff */
[----:B-----5:R-:W5:Y:S01]  /*0ce0*/  LDG.E.64.CONSTANT R84, desc[UR6][R84.64] ;  /* 0x0000000654547981 */ /* 0x020f62000c1e9b00 */
[----:B0-----:R-:W-:Y:S02]  /*0cf0*/  IADD3.X R0, RZ, R26, RZ, P1, !PT ;  /* 0x0000001aff007210 */ /* 0x001fe40000ffe4ff */
[----:B------:R-:W-:-:S03]  /*0d00*/  LEA R82, P1, R8, UR10, 0x1 ;  /* 0x0000000a08527c11 */ /* 0x000fc6000f8208ff */
[----:B------:R0:W-:Y:S01]  /*0d10*/  STL [R1+0x188], R0 ;  /* 0x0001880001007387 */ /* 0x0001e20000100800 */
[----:B------:R-:W-:Y:S02]  /*0d20*/  LEA.HI.X R83, R8, UR11, R0, 0x1, P1 ;  /* 0x0000000b08537c11 */ /* 0x000fe400088f0c00 */
[----:B------:R-:W-:-:S04]  /*0d30*/  IADD3 R9, P1, R9, R28, RZ ;  /* 0x0000001c09097210 */ /* 0x000fc80007f3e0ff */
[----:B------:R-:W5:Y:S01]  /*0d40*/  LDG.E.64.CONSTANT R82, desc[UR6][R82.64] ;  /* 0x0000000652527981 */ /* 0x000f62000c1e9b00 */
[----:B------:R-:W-:Y:S01]  /*0d50*/  IADD3 R11, R21, 0x2580, RZ ;  /* 0x00002580150b7810 */ /* 0x000fe20007ffe0ff */
[----:B0-----:R-:W-:Y:S01]  /*0d60*/  IMAD.X R0, RZ, RZ, R26, P1 ;  /* 0x000000ffff007224 */ /* 0x001fe200008e061a */
[----:B------:R-:W-:-:S04]  /*0d70*/  LEA R80, P1, R9, UR10, 0x1 ;  /* 0x0000000a09507c11 */ /* 0x000fc8000f8208ff */
[----:B------:R-:W-:Y:S01]  /*0d80*/  LEA.HI.X R81, R9, UR11, R0, 0x1, P1 ;  /* 0x0000000b09517c11 */ /* 0x000fe200088f0c00 */
[----:B------:R0:W-:Y:S01]  /*0d90*/  STL [R1+0x194], R0 ;  /* 0x0001940001007387 */ /* 0x0001e20000100800 */
[----:B------:R-:W-:-:S04]  /*0da0*/  IADD3 R10, P1, R11, R28, RZ ;  /* 0x0000001c0b0a7210 */ /* 0x000fc80007f3e0ff */
[----:B------:R-:W5:Y:S01]  /*0db0*/  LDG.E.64.CONSTANT R80, desc[UR6][R80.64] ;  /* 0x0000000650507981 */ /* 0x000f62000c1e9b00 */
[----:B------:R-:W-:Y:S02]  /*0dc0*/  IADD3 R11, R21, 0x2d00, RZ ;  /* 0x00002d00150b7810 */ /* 0x000fe40007ffe0ff */
[----:B0-----:R-:W-:Y:S02]  /*0dd0*/  IADD3.X R0, RZ, R26, RZ, P1, !PT ;  /* 0x0000001aff007210 */ /* 0x001fe40000ffe4ff */
[----:B------:R-:W-:-:S03]  /*0de0*/  LEA R78, P1, R10, UR10, 0x1 ;  /* 0x0000000a0a4e7c11 */ /* 0x000fc6000f8208ff */
[----:B------:R0:W-:Y:S01]  /*0df0*/  STL [R1+0x19c], R0 ;  /* 0x00019c0001007387 */ /* 0x0001e20000100800 */
[----:B------:R-:W-:Y:S02]  /*0e00*/  LEA.HI.X R79, R10, UR11, R0, 0x1, P1 ;  /* 0x0000000b0a4f7c11 */ /* 0x000fe400088f0c00 */
[----:B------:R-:W-:Y:S01]  /*0e10*/  IADD3 R11, P1, R11, R28, RZ ;  /* 0x0000001c0b0b7210 */ /* 0x000fe20007f3e0ff */
[----:B------:R-:W-:-:S03]  /*0e20*/  VIADD R13, R21, 0x3480 ;  /* 0x00003480150d7836 */ /* 0x000fc60000000000 */
[----:B------:R-:W5:Y:S01]  /*0e30*/  LDG.E.64.CONSTANT R78, desc[UR6][R78.64] ;  /* 0x000000064e4e7981 */ /* 0x000f62000c1e9b00 */
[----:B0-----:R-:W-:Y:S02]  /*0e40*/  IADD3.X R0, RZ, R26, RZ, P1, !PT ;  /* 0x0000001aff007210 */ /* 0x001fe40000ffe4ff */
[----:B------:R-:W-:-:S03]  /*0e50*/  LEA R76, P1, R11, UR10, 0x1 ;  /* 0x0000000a0b4c7c11 */ /* 0x000fc6000f8208ff */
[----:B------:R0:W-:Y:S01]  /*0e60*/  STL [R1+0x1ac], R0 ;  /* 0x0001ac0001007387 */ /* 0x0001e20000100800 */
[----:B------:R-:W-:Y:S02]  /*0e70*/  LEA.HI.X R77, R11, UR11, R0, 0x1, P1 ;  /* 0x0000000b0b4d7c11 */ /* 0x000fe400088f0c00 */
[----:B------:R-:W-:-:S04]  /*0e80*/  IADD3 R12, P1, R13, R28, RZ ;  /* 0x0000001c0d0c7210 */ /* 0x000fc80007f3e0ff */
[----:B------:R-:W5:Y:S01]  /*0e90*/  LDG.E.64.CONSTANT R76, desc[UR6][R76.64] ;  /* 0x000000064c4c7981 */ /* 0x000f62000c1e9b00 */
[----:B------:R-:W-:Y:S02]  /*0ea0*/  IADD3 R13, R21, 0x3c00, RZ ;  /* 0x00003c00150d7810 */ /* 0x000fe40007ffe0ff */
        /* <DEDUP_REMOVED lines=13> */
[----:B0-----:R-:W-:Y:S01]  /*0f80*/  IMAD.X R0, RZ, RZ, R26, P1 ;  /* 0x000000ffff007224 */ /* 0x001fe200008e061a */
[C---:B------:R-:W-:Y:S02]  /*0f90*/  LEA R70, P1, R14.reuse, UR10, 0x1 ;  /* 0x0000000a0e467c11 */ /* 0x040fe4000f8208ff */
[----:B------:R-:W-:Y:S02]  /*0fa0*/  IADD3 R15, R21, 0x4b00, RZ ;  /* 0x00004b00150f7810 */ /* 0x000fe40007ffe0ff */
        /* <DEDUP_REMOVED lines=11> */
[----:B------:R-:W-:Y:S01]  /*1060*/  VIADD R17, R21, 0x5a00 ;  /* 0x00005a0015117836 */ /* 0x000fe20000000000 */
[----:B0-----:R-:W-:Y:S02]  /*1070*/  IADD3.X R0, RZ, R26, RZ, P1, !PT ;  /* 0x0000001aff007210 */ /* 0x001fe40000ffe4ff */
[----:B------:R-:W-:Y:S01]  /*1080*/  LEA R66, P1, R16, UR10, 0x1 ;  /* 0x0000000a10427c11 */ /* 0x000fe2000f8208ff */
[----:B------:R-:W-:Y:S02]  /*1090*/  IMAD.WIDE.U32 R18, R2, -0x77777777, RZ ;  /* 0x8888888902127825 */ /* 0x000fe400078e00ff */
[----:B------:R0:W-:Y:S01]  /*10a0*/  STL [R1+0x1d4], R0 ;  /* 0x0001d40001007387 */ /* 0x0001e20000100800 */
[----:B------:R-:W-:-:S06]  /*10b0*/  LEA.HI.X R67, R16, UR11, R0, 0x1, P1 ;  /* 0x0000000b10437c11 */ /* 0x000fcc00088f0c00 */
[----:B------:R-:W5:Y:S01]  /*10c0*/  LDG.E.64.CONSTANT R66, desc[UR6][R66.64] ;  /* 0x0000000642427981 */ /* 0x000f62000c1e9b00 */
[----:B------:R-:W-:Y:S02]  /*10d0*/  IADD3 R17, P1, R17, R28, RZ ;  /* 0x0000001c11117210 */ /* 0x000fe40007f3e0ff */
[----:B------:R-:W-:Y:S02]  /*10e0*/  SHF.R.U32.HI R93, RZ, 0x7, R19 ;  /* 0x00000007ff5d7819 */ /* 0x000fe40000011613 */
[----:B------:R-:W-:Y:S02]  /*10f0*/  IADD3.X R20, RZ, R26, RZ, P1, !PT ;  /* 0x0000001aff147210 */ /* 0x000fe40000ffe4ff */
[----:B------:R-:W-:Y:S02]  /*1100*/  LEA R64, P1, R17, UR10, 0x1 ;  /* 0x0000000a11407c11 */ /* 0x000fe4000f8208ff */
[----:B------:R-:W-:Y:S01]  /*1110*/  IADD3 R19, R21, 0x6180, RZ ;  /* 0x0000618015137810 */ /* 0x000fe20007ffe0ff */
[----:B------:R1:W-:Y:S01]  /*1120*/  STL [R1+0x1e0], R20 ;  /* 0x0001e01401007387 */ /* 0x0003e20000100800 */
[----:B0-----:R-:W-:-:S02]  /*1130*/  MOV R0, 0x400 ;  /* 0x0000040000007802 */ /* 0x001fc40000000f00 */
[----:B------:R-:W-:Y:S02]  /*1140*/  LEA.HI.X R65, R17, UR11, R20, 0x1, P1 ;  /* 0x0000000b11417c11 */ /* 0x000fe400088f0c14 */
[----:B------:R-:W-:Y:S02]  /*1150*/  IADD3 R18, P1, R19, R28, RZ ;  /* 0x0000001c13127210 */ /* 0x000fe40007f3e0ff */
[----:B--2---:R-:W-:Y:S01]  /*1160*/  LEA R23, R23, R0, 0x18 ;  /* 0x0000000017177211 */ /* 0x004fe200078ec0ff */
[----:B------:R-:W-:Y:S01]  /*1170*/  IMAD R0, R93, -0xf0, R2 ;  /* 0xffffff105d007824 */ /* 0x000fe200078e0202 */
[----:B------:R-:W-:Y:S01]  /*1180*/  IADD3.X R2, RZ, R26, RZ, P1, !PT ;  /* 0x0000001aff027210 */ /* 0x000fe20000ffe4ff */
[----:B------:R-:W2:Y:S01]  /*1190*/  LDG.E.64.CONSTANT R64, desc[UR6][R64.64] ;  /* 0x0000000640407981 */ /* 0x000ea2000c1e9b00 */
[----:B------:R-:W-:Y:S01]  /*11a0*/  LEA R62, P1, R18, UR10, 0x1 ;  /* 0x0000000a123e7c11 */ /* 0x000fe2000f8208ff */
[----:B------:R-:W-:Y:S01]  /*11b0*/  IMAD R0, R0, 0x18, R23 ;  /* 0x0000001800007824 */ /* 0x000fe200078e0217 */
[C---:B------:R-:W-:Y:S01]  /*11c0*/  IADD3 R19, R21.reuse, 0x6900, RZ ;  /* 0x0000690015137810 */ /* 0x040fe20007ffe0ff */
[----:B------:R-:W-:Y:S01]  /*11d0*/  VIADD R23, R21, 0x7080 ;  /* 0x0000708015177836 */ /* 0x000fe20000000000 */
[----:B------:R-:W-:Y:S01]  /*11e0*/  LEA.HI.X R63, R18, UR11, R2, 0x1, P1 ;  /* 0x0000000b123f7c11 */ /* 0x000fe200088f0c02 */
[----:B------:R0:W-:Y:S01]  /*11f0*/  STL [R1+0x1f4], R2 ;  /* 0x0001f40201007387 */ /* 0x0001e20000100800 */
[----:B------:R-:W-:-:S02]  /*1200*/  IADD3 R19, P1, R19, R28, RZ ;  /* 0x0000001c13137210 */ /* 0x000fc40007f3e0ff */
[----:B-1----:R-:W-:Y:S02]  /*1210*/  IADD3 R20, P2, R23, R28, RZ ;  /* 0x0000001c17147210 */ /* 0x002fe40007f5e0ff */
[----:B------:R-:W2:Y:S01]  /*1220*/  LDG.E.64.CONSTANT R62, desc[UR6][R62.64] ;  /* 0x000000063e3e7981 */ /* 0x000ea2000c1e9b00 */
[----:B------:R-:W-:Y:S02]  /*1230*/  LEA R93, R93, R0, 0x3 ;  /* 0x000000005d5d7211 */ /* 0x000fe400078e18ff */
[----:B------:R-:W-:Y:S02]  /*1240*/  IADD3 R25, R21, 0x7800, RZ ;  /* 0x0000780015197810 */ /* 0x000fe40007ffe0ff */
[-C--:B0-----:R-:W-:Y:S02]  /*1250*/  IADD3.X R2, RZ, R26.reuse, RZ, P1, !PT ;  /* 0x0000001aff027210 */ /* 0x081fe40000ffe4ff */
[----:B------:R-:W-:Y:S02]  /*1260*/  LEA R60, P1, R19, UR10, 0x1 ;  /* 0x0000000a133c7c11 */ /* 0x000fe4000f8208ff */
[----:B------:R-:W-:-:S02]  /*1270*/  IADD3.X R0, RZ, R26, RZ, P2, !PT ;  /* 0x0000001aff007210 */ /* 0x000fc400017fe4ff */
[----:B------:R-:W-:Y:S02]  /*1280*/  LEA.HI.X R61, R19, UR11, R2, 0x1, P1 ;  /* 0x0000000b133d7c11 */ /* 0x000fe400088f0c02 */
[C---:B------:R-:W-:Y:S01]  /*1290*/  LEA R58, P2, R20.reuse, UR10, 0x1 ;  /* 0x0000000a143a7c11 */ /* 0x040fe2000f8408ff */
[----:B------:R0:W-:Y:S01]  /*12a0*/  STL [R1+0x1f8], R2 ;  /* 0x0001f80201007387 */ /* 0x0001e20000100800 */
[C---:B------:R-:W-:Y:S01]  /*12b0*/  IADD3 R43, R21.reuse, 0x7f80, RZ ;  /* 0x00007f80152b7810 */ /* 0x040fe20007ffe0ff */
[C---:B------:R-:W-:Y:S01]  /*12c0*/  VIADD R51, R21.reuse, 0x9d80 ;  /* 0x00009d8015337836 */ /* 0x040fe20000000000 */
[----:B------:R-:W-:Y:S01]  /*12d0*/  LEA.HI.X R59, R20, UR11, R0, 0x1, P2 ;  /* 0x0000000b143b7c11 */ /* 0x000fe200090f0c00 */
[----:B------:R1:W-:Y:S01]  /*12e0*/  STL [R1+0x1fc], R0 ;  /* 0x0001fc0001007387 */ /* 0x0003e20000100800 */
[C---:B------:R-:W-:Y:S01]  /*12f0*/  IADD3 R45, R21.reuse, 0x8700, RZ ;  /* 0x00008700152d7810 */ /* 0x040fe20007ffe0ff */
[C---:B------:R-:W-:Y:S01]  /*1300*/  VIADD R35, R21.reuse, 0xbb80 ;  /* 0x0000bb8015237836 */ /* 0x040fe20000000000 */
[C---:B------:R-:W-:Y:S01]  /*1310*/  IADD3 R47, R21.reuse, 0x8e80, RZ ;  /* 0x00008e80152f7810 */ /* 0x040fe20007ffe0ff */
[----:B------:R-:W2:Y:S01]  /*1320*/  LDG.E.64.CONSTANT R60, desc[UR6][R60.64] ;  /* 0x000000063c3c7981 */ /* 0x000ea2000c1e9b00 */
[C---:B------:R-:W-:Y:S01]  /*1330*/  IADD3 R49, R21.reuse, 0x9600, RZ ;  /* 0x0000960015317810 */ /* 0x040fe20007ffe0ff */
[C---:B0-----:R-:W-:Y:S01]  /*1340*/  VIADD R2, R21.reuse, 0xe880 ;  /* 0x0000e88015027836 */ /* 0x041fe20000000000 */
[C---:B------:R-:W-:Y:S01]  /*1350*/  IADD3 R41, R21.reuse, 0xa500, RZ ;  /* 0x0000a50015297810 */ /* 0x040fe20007ffe0ff */
[----:B------:R-:W2:Y:S01]  /*1360*/  LDG.E.64.CONSTANT R58, desc[UR6][R58.64] ;  /* 0x000000063a3a7981 */ /* 0x000ea2000c1e9b00 */
[----:B------:R-:W-:-:S02]  /*1370*/  IADD3 R39, R21, 0xac80, RZ ;  /* 0x0000ac8015277810 */ /* 0x000fc40007ffe0ff */
[C---:B------:R-:W-:Y:S02]  /*1380*/  IADD3 R37, R21.reuse, 0xb400, RZ ;  /* 0x0000b40015257810 */ /* 0x040fe40007ffe0ff */
[C---:B------:R-:W-:Y:S02]  /*1390*/  IADD3 R31, R21.reuse, 0xc300, RZ ;  /* 0x0000c300151f7810 */ /* 0x040fe40007ffe0ff */
[C---:B------:R-:W-:Y:S02]  /*13a0*/  IADD3 R33, R21.reuse, 0xca80, RZ ;  /* 0x0000ca8015217810 */ /* 0x040fe40007ffe0ff */
[C---:B------:R-:W-:Y:S02]  /*13b0*/  IADD3 R27, R21.reuse, 0xd200, RZ ;  /* 0x0000d200151b7810 */ /* 0x040fe40007ffe0ff */
[C---:B------:R-:W-:Y:S02]  /*13c0*/  IADD3 R29, R21.reuse, 0xd980, RZ ;  /* 0x0000d980151d7810 */ /* 0x040fe40007ffe0ff */
[----:B-1----:R-:W-:-:S02]  /*13d0*/  IADD3 R0, R21, 0xe100, RZ ;  /* 0x0000e10015007810 */ /* 0x002fc40007ffe0ff */
[-C--:B------:R-:W-:Y:S02]  /*13e0*/  IADD3 R21, P3, R25, R28.reuse, RZ ;  /* 0x0000001c19157210 */ /* 0x080fe40007f7e0ff */
[----:B------:R-:W-:Y:S02]  /*13f0*/  IADD3 R22, P1, R43, R28, RZ ;  /* 0x0000001c2b167210 */ /* 0x000fe40007f3e0ff */
[-C--:B------:R-:W-:Y:S02]  /*1400*/  IADD3.X R30, RZ, R26.reuse, RZ, P3, !PT ;  /* 0x0000001aff1e7210 */ /* 0x080fe40001ffe4ff */
[C---:B------:R-:W-:Y:S02]  /*1410*/  LEA R56, P3, R21.reuse, UR10, 0x1 ;  /* 0x0000000a15387c11 */ /* 0x040fe4000f8608ff */
[----:B------:R-:W-:Y:S02]  /*1420*/  IADD3.X R48, RZ, R26, RZ, P1, !PT ;  /* 0x0000001aff307210 */ /* 0x000fe40000ffe4ff */
[----:B------:R-:W-:-:S02]  /*1430*/  LEA.HI.X R57, R21, UR11, R30, 0x1, P3 ;  /* 0x0000000b15397c11 */ /* 0x000fc400098f0c1e */
[----:B------:R-:W-:-:S04]  /*1440*/  IADD3 R41, P1, R41, R28, RZ ;  /* 0x0000001c29297210 */ /* 0x000fc80007f3e0ff */
[----:B------:R-:W2:Y:S01]  /*1450*/  LDG.E.64.CONSTANT R56, desc[UR6][R56.64] ;  /* 0x0000000638387981 */ /* 0x000ea2000c1e9b00 */
[----:B------:R-:W-:Y:S02]  /*1460*/  IADD3.X R42, RZ, R26, RZ, P1, !PT ;  /* 0x0000001aff2a7210 */ /* 0x000fe40000ffe4ff */
[C---:B------:R-:W-:Y:S02]  /*1470*/  LEA R54, P1, R22.reuse, UR10, 0x1 ;  /* 0x0000000a16367c11 */ /* 0x040fe4000f8208ff */
[-C--:B------:R-:W-:Y:S02]  /*1480*/  IADD3 R36, P3, R37, R28.reuse, RZ ;  /* 0x0000001c25247210 */ /* 0x080fe40007f7e0ff */
[----:B------:R-:W-:Y:S02]  /*1490*/  LEA.HI.X R55, R22, UR11, R48, 0x1, P1 ;  /* 0x0000000b16377c11 */ /* 0x000fe400088f0c30 */
[-C--:B------:R-:W-:Y:S02]  /*14a0*/  IADD3 R23, P2, R45, R28.reuse, RZ ;  /* 0x0000001c2d177210 */ /* 0x080fe40007f5e0ff */
[----:B------:R-:W-:-:S02]  /*14b0*/  IADD3 R25, P5, R49, R28, RZ ;  /* 0x0000001c31197210 */ /* 0x000fc40007fbe0ff */
[-C--:B------:R-:W-:Y:S01]  /*14c0*/  IADD3.X R38, RZ, R26.reuse, RZ, P3, !PT ;  /* 0x0000001aff267210 */ /* 0x080fe20001ffe4ff */
[----:B------:R-:W2:Y:S01]  /*14d0*/  LDG.E.64.CONSTANT R54, desc[UR6][R54.64] ;  /* 0x0000000636367981 */ /* 0x000ea2000c1e9b00 */
[----:B------:R-:W-:Y:S02]  /*14e0*/  IADD3.X R46, RZ, R26, RZ, P2, !PT ;  /* 0x0000001aff2e7210 */ /* 0x000fe400017fe4ff */
[----:B------:R-:W-:Y:S02]  /*14f0*/  LEA R52, P3, R23, UR10, 0x1 ;  /* 0x0000000a17347c11 */ /* 0x000fe4000f8608ff */
[----:B------:R-:W-:Y:S02]  /*1500*/  IADD3 R24, P4, R47, R28, RZ ;  /* 0x0000001c2f187210 */ /* 0x000fe40007f9e0ff */
[----:B------:R-:W-:Y:S02]  /*1510*/  IADD3.X R45, RZ, R26, RZ, P5, !PT ;  /* 0x0000001aff2d7210 */ /* 0x000fe40002ffe4ff */
[----:B------:R-:W-:Y:S01]  /*1520*/  IADD3 R34, P5, R31, R28, RZ ;  /* 0x0000001c1f227210 */ /* 0x000fe20007fbe0ff */
[----:B------:R0:W-:Y:S01]  /*1530*/  STL [R1+0x200], R30 ;  /* 0x0002001e01007387 */ /* 0x0001e20000100800 */
[----:B------:R-:W-:-:S02]  /*1540*/  LEA.HI.X R53, R23, UR11, R46, 0x1, P3 ;  /* 0x0000000b17357c11 */ /* 0x000fc400098f0c2e */
[----:B------:R-:W-:-:S04]  /*1550*/  IADD3 R44, P6, R51, R28, RZ ;  /* 0x0000001c332c7210 */ /* 0x000fc80007fde0ff */
[----:B------:R-:W2:Y:S01]  /*1560*/  LDG.E.64.CONSTANT R52, desc[UR6][R52.64] ;  /* 0x0000000634347981 */ /* 0x000ea2000c1e9b00 */
[----:B0-----:R-:W-:Y:S02]  /*1570*/  IADD3.X R30, RZ, R26, RZ, P4, !PT ;  /* 0x0000001aff1e7210 */ /* 0x001fe400027fe4ff */
[----:B------:R-:W-:Y:S01]  /*1580*/  IADD3 R95, P4, R35, R28, RZ ;  /* 0x0000001c235f7210 */ /* 0x000fe20007f9e0ff */
[----:B------:R-:W-:Y:S01]  /*1590*/  IMAD.X R35, RZ, RZ, R26, P5 ;  /* 0x000000ffff237224 */ /* 0x000fe200028e061a */
[----:B------:R-:W-:-:S04]  /*15a0*/  LEA R50, P5, R24, UR10, 0x1 ;  /* 0x0000000a18327c11 */ /* 0x000fc8000f8a08ff */
[----:B------:R-:W-:Y:S01]  /*15b0*/  LEA.HI.X R51, R24, UR11, R30, 0x1, P5 ;  /* 0x0000000b18337c11 */ /* 0x000fe2000a8f0c1e */
[----:B------:R-:W-:Y:S04]  /*15c0*/  STL [R1+0x48], R44 ;  /* 0x0000482c01007387 */ /* 0x000fe80000100800 */
[----:B------:R0:W-:Y:S04]  /*15d0*/  STL [R1+0x208], R48 ;  /* 0x0002083001007387 */ /* 0x0001e80000100800 */
[----:B------:R-:W2:Y:S01]  /*15e0*/  LDG.E.64.CONSTANT R50, desc[UR6][R50.64] ;  /* 0x0000000632327981 */ /* 0x000ea2000c1e9b00 */
[----:B0-----:R-:W-:-:S03]  /*15f0*/  LEA R48, P5, R25, UR10, 0x1 ;  /* 0x0000000a19307c11 */ /* 0x001fc6000f8a08ff */
[----:B------:R-:W-:Y:S01]  /*1600*/  STL [R1+0x4c], R41 ;  /* 0x00004c2901007387 */ /* 0x000fe20000100800 */
[----:B------:R-:W-:-:S03]  /*1610*/  LEA.HI.X R49, R25, UR11, R45, 0x1, P5 ;  /* 0x0000000b19317c11 */ /* 0x000fc6000a8f0c2d */
[----:B------:R0:W-:Y:S01]  /*1620*/  STL [R1+0x20c], R46 ;  /* 0x00020c2e01007387 */ /* 0x0001e20000100800 */
[----:B------:R-:W-:Y:S01]  /*1630*/  IADD3 R39, P2, R39, R28, RZ ;  /* 0x0000001c27277210 */ /* 0x000fe20007f5e0ff */
[----:B------:R-:W-:Y:S02]  /*1640*/  IMAD.X R43, RZ, RZ, R26, P6 ;  /* 0x000000ffff2b7224 */ /* 0x000fe400030e061a */
[----:B------:R-:W2:Y:S01]  /*1650*/  LDG.E.64.CONSTANT R48, desc[UR6][R48.64] ;  /* 0x0000000630307981 */ /* 0x000ea2000c1e9b00 */
[----:B0-----:R-:W-:-:S03]  /*1660*/  LEA R46, P5, R44, UR10, 0x1 ;  /* 0x0000000a2c2e7c11 */ /* 0x001fc6000f8a08ff */
[----:B------:R-:W-:Y:S01]  /*1670*/  STL [R1+0x54], R39 ;  /* 0x0000542701007387 */ /* 0x000fe20000100800 */
[-C--:B------:R-:W-:Y:S02]  /*1680*/  IADD3 R99, P3, R0, R28.reuse, RZ ;  /* 0x0000001c00637210 */ /* 0x080fe40007f7e0ff */
[----:B------:R-:W-:Y:S01]  /*1690*/  LEA.HI.X R47, R44, UR11, R43, 0x1, P5 ;  /* 0x0000000b2c2f7c11 */ /* 0x000fe2000a8f0c2b */
[----:B------:R-:W-:Y:S01]  /*16a0*/  STL [R1+0x5c], R36 ;  /* 0x00005c2401007387 */ /* 0x000fe20000100800 */
[C---:B---3--:R-:W-:Y:S02]  /*16b0*/  PRMT R32, R88.reuse, 0x7632, R32 ;  /* 0x0000763258207816 */ /* 0x048fe40000000020 */
[----:B------:R-:W-:Y:S01]  /*16c0*/  SHF.L.U32 R0, R88, 0x10, RZ ;  /* 0x0000001058007819 */ /* 0x000fe200000006ff */
[----:B------:R0:W-:Y:S01]  /*16d0*/  STL [R1+0x210], R30 ;  /* 0x0002101e01007387 */ /* 0x0001e20000100800 */
[----:B------:R-:W-:Y:S02]  /*16e0*/  IADD3 R102, P6, R33, R28, RZ ;  /* 0x0000001c21667210 */ /* 0x000fe40007fde0ff */
[-C--:B------:R-:W-:Y:S01]  /*16f0*/  IADD3.X R40, RZ, R26.reuse, RZ, P2, !PT ;  /* 0x0000001aff287210 */ /* 0x080fe200017fe4ff */
[----:B------:R-:W-:Y:S01]  /*1700*/  STL [R1+0x64], R95 ;  /* 0x0000645f01007387 */ /* 0x000fe20000100800 */
[----:B------:R-:W-:-:S02]  /*1710*/  IADD3.X R37, RZ, R26, RZ, P4, !PT ;  /* 0x0000001aff257210 */ /* 0x000fc400027fe4ff */
[-C--:B------:R-:W-:Y:S01]  /*1720*/  IADD3 R101, P4, R2, R28.reuse, RZ ;  /* 0x0000001c02657210 */ /* 0x080fe20007f9e0ff */
[----:B------:R1:W-:Y:S01]  /*1730*/  STL [R1+0x214], R45 ;  /* 0x0002142d01007387 */ /* 0x0003e20000100800 */
[-C--:B------:R-:W-:Y:S02]  /*1740*/  IADD3 R104, P2, R27, R28.reuse, RZ ;  /* 0x0000001c1b687210 */ /* 0x080fe40007f5e0ff */
[----:B------:R-:W-:Y:S01]  /*1750*/  IADD3 R103, P1, R29, R28, RZ ;  /* 0x0000001c1d677210 */ /* 0x000fe20007f3e0ff */
[----:B------:R-:W-:Y:S01]  /*1760*/  STL [R1+0x218], R43 ;  /* 0x0002182b01007387 */ /* 0x000fe20000100800 */
[----:B------:R-:W-:Y:S01]  /*1770*/  SHF.L.U32 R32, R32, 0x10, RZ ;  /* 0x0000001020207819 */ /* 0x000fe200000006ff */
[----:B------:R-:W-:Y:S01]  /*1780*/  FADD.FTZ R29, RZ, R0 ;  /* 0x00000000ff1d7221 */ /* 0x000fe20000010000 */
[C---:B------:R-:W-:Y:S01]  /*1790*/  PRMT R31, R89.reuse, 0x7632, R31 ;  /* 0x00007632591f7816 */ /* 0x040fe2000000001f */
[----:B------:R-:W-:Y:S01]  /*17a0*/  STL [R1+0x6c], R34 ;  /* 0x00006c2201007387 */ /* 0x000fe20000100800 */
[----:B------:R-:W-:-:S03]  /*17b0*/  SHF.L.U32 R2, R89, 0x10, RZ ;  /* 0x0000001059027819 */ /* 0x000fc600000006ff */
[----:B------:R-:W3:Y:S01]  /*17c0*/  LDG.E.64.CONSTANT R46, desc[UR6][R46.64] ;  /* 0x000000062e2e7981 */ /* 0x000ee2000c1e9b00 */
[----:B------:R-:W-:-:S03]  /*17d0*/  FFMA.FTZ R27, R0, R0, RZ ;  /* 0x00000000001b7223 */ /* 0x000fc600000100ff */
[----:B------:R1:W-:Y:S01]  /*17e0*/  STL [R1+0x21c], R42 ;  /* 0x00021c2a01007387 */ /* 0x0003e20000100800 */
[----:B------:R-:W-:-:S03]  /*17f0*/  SHF.L.U32 R31, R31, 0x10, RZ ;  /* 0x000000101f1f7819 */ /* 0x000fc600000006ff */
[----:B------:R-:W-:Y:S01]  /*1800*/  STL [R1+0x74], R102 ;  /* 0x0000746601007387 */ /* 0x000fe20000100800 */
[----:B------:R-:W-:Y:S01]  /*1810*/  LEA R44, P5, R41, UR10, 0x1 ;  /* 0x0000000a292c7c11 */ /* 0x000fe2000f8a08ff */
[----:B------:R-:W-:Y:S02]  /*1820*/  FADD.FTZ R28, R29, R32 ;  /* 0x000000201d1c7221 */ /* 0x000fe40000010000 */
[----:B------:R-:W-:Y:S01]  /*1830*/  STL [R1+0x220], R40 ;  /* 0x0002202801007387 */ /* 0x000fe20000100800 */
[----:B0-----:R-:W-:Y:S01]  /*1840*/  FADD.FTZ R30, RZ, R2 ;  /* 0x00000002ff1e7221 */ /* 0x001fe20000010000 */
[----:B------:R-:W-:Y:S02]  /*1850*/  FFMA.FTZ R29, R2, R2, RZ ;  /* 0x00000002021d7223 */ /* 0x000fe400000100ff */
[----:B------:R-:W-:Y:S01]  /*1860*/  STL [R1+0x224], R38 ;  /* 0x0002242601007387 */ /* 0x000fe20000100800 */
[----:B----4-:R-:W-:Y:S01]  /*1870*/  SHF.L.U32 R33, R86, 0x10, RZ ;  /* 0x0000001056217819 */ /* 0x010fe200000006ff */
[----:B------:R-:W-:-:S02]  /*1880*/  FFMA.FTZ R32, R32, R32, R27 ;  /* 0x0000002020207223 */ /* 0x000fc4000001001b */
[----:B------:R-:W-:Y:S01]  /*1890*/  STL [R1+0x7c], R104 ;  /* 0x00007c6801007387 */ /* 0x000fe20000100800 */
[----:B-1----:R-:W-:-:S03]  /*18a0*/  LEA.HI.X R45, R41, UR11, R42, 0x1, P5 ;  /* 0x0000000b292d7c11 */ /* 0x002fc6000a8f0c2a */
[----:B------:R-:W-:Y:S01]  /*18b0*/  STL [R1+0x84], R103 ;  /* 0x0000846701007387 */ /* 0x000fe20000100800 */
[----:B------:R-:W-:Y:S01]  /*18c0*/  PRMT R27, R86, 0x7632, R27 ;  /* 0x00007632561b7816 */ /* 0x000fe2000000001b */
[----:B------:R-:W-:Y:S02]  /*18d0*/  FADD.FTZ R30, R30, R31 ;  /* 0x0000001f1e1e7221 */ /* 0x000fe40000010000 */
[----:B------:R-:W-:Y:S01]  /*18e0*/  STL [R1+0x22c], R37 ;  /* 0x00022c2501007387 */ /* 0x000fe20000100800 */
[----:B------:R-:W-:-:S03]  /*18f0*/  FFMA.FTZ R31, R31, R31, R29 ;  /* 0x0000001f1f1f7223 */ /* 0x000fc6000001001d */
[----:B------:R-:W-:Y:S01]  /*1900*/  STL [R1+0x90], R99 ;  /* 0x0000906301007387 */ /* 0x000fe20000100800 */
[----:B------:R-:W-:Y:S01]  /*1910*/  FADD.FTZ R28, R28, R33 ;  /* 0x000000211c1c7221 */ /* 0x000fe20000010000 */
[----:B------:R-:W-:Y:S02]  /*1920*/  FFMA.FTZ R32, R33, R33, R32 ;  /* 0x0000002121207223 */ /* 0x000fe40000010020 */
[----:B------:R-:W-:Y:S01]  /*1930*/  STL [R1+0x228], R35 ;  /* 0x0002282301007387 */ /* 0x000fe20000100800 */
[----:B------:R-:W-:-:S03]  /*1940*/  PRMT R29, R87, 0x7632, R29 ;  /* 0x00007632571d7816 */ /* 0x000fc6000000001d */
[----:B------:R-:W-:Y:S01]  /*1950*/  STL [R1+0x94], R101 ;  /* 0x0000946501007387 */ /* 0x000fe20000100800 */
[----:B------:R-:W-:-:S03]  /*1960*/  SHF.L.U32 R27, R27, 0x10, RZ ;  /* 0x000000101b1b7819 */ /* 0x000fc600000006ff */
[----:B------:R0:W-:Y:S01]  /*1970*/  STL [R1+0x44], R33 ;  /* 0x0000442101007387 */ /* 0x0001e20000100800 */
[----:B------:R-:W-:Y:S02]  /*1980*/  SHF.L.U32 R29, R29, 0x10, RZ ;  /* 0x000000101d1d7819 */ /* 0x000fe400000006ff */
[----:B------:R-:W-:Y:S01]  /*1990*/  LEA R42, P5, R39, UR10, 0x1 ;  /* 0x0000000a272a7c11 */ /* 0x000fe2000f8a08ff */
[----:B------:R-:W4:Y:S01]  /*19a0*/  LDG.E.64.CONSTANT R44, desc[UR6][R44.64] ;  /* 0x000000062c2c7981 */ /* 0x000f22000c1e9b00 */
[----:B0-----:R-:W-:Y:S02]  /*19b0*/  IMAD.U32 R33, R87, 0x10000, RZ ;  /* 0x0001000057217824 */ /* 0x001fe400078e00ff */
[----:B------:R-:W-:Y:S02]  /*19c0*/  FADD.FTZ R28, R28, R27 ;  /* 0x0000001b1c1c7221 */ /* 0x000fe40000010000 */
[----:B------:R-:W-:Y:S01]  /*19d0*/  FADD.FTZ R30, R30, R33 ;  /* 0x000000211e1e7221 */ /* 0x000fe20000010000 */
[----:B------:R-:W-:Y:S01]  /*19e0*/  FFMA.FTZ R31, R33, R33, R31 ;  /* 0x00000021211f7223 */ /* 0x000fe2000001001f */
[----:B------:R-:W-:Y:S01]  /*19f0*/  FFMA.FTZ R27, R27, R27, R32 ;  /* 0x0000001b1b1b7223 */ /* 0x000fe20000010020 */
[----:B------:R0:W-:Y:S01]  /*1a00*/  STL [R1+0xcc], R33 ;  /* 0x0000cc2101007387 */ /* 0x0001e20000100800 */
[----:B------:R-:W-:Y:S01]  /*1a10*/  LEA.HI.X R43, R39, UR11, R40, 0x1, P5 ;  /* 0x0000000b272b7c11 */ /* 0x000fe2000a8f0c28 */
[----:B------:R-:W-:Y:S01]  /*1a20*/  FADD.FTZ R30, R30, R29 ;  /* 0x0000001d1e1e7221 */ /* 0x000fe20000010000 */
[----:B-----5:R-:W-:Y:S01]  /*1a30*/  PRMT R32, R84, 0x7632, R32 ;  /* 0x0000763254207816 */ /* 0x020fe20000000020 */
[----:B------:R-:W-:Y:S01]  /*1a40*/  FFMA.FTZ R29, R29, R29, R31 ;  /* 0x0000001d1d1d7223 */ /* 0x000fe2000001001f */
[----:B------:R-:W-:-:S02]  /*1a50*/  SHF.L.U32 R41, R85, 0x10, RZ ;  /* 0x0000001055297819 */ /* 0x000fc400000006ff */
[----:B------:R-:W-:Y:S01]  /*1a60*/  PRMT R31, R85, 0x7632, R31 ;  /* 0x00007632551f7816 */ /* 0x000fe2000000001f */
[----:B------:R-:W5:Y:S01]  /*1a70*/  LDG.E.64.CONSTANT R42, desc[UR6][R42.64] ;  /* 0x000000062a2a7981 */ /* 0x000f62000c1e9b00 */
[----:B0-----:R-:W-:Y:S02]  /*1a80*/  SHF.L.U32 R33, R84, 0x10, RZ ;  /* 0x0000001054217819 */ /* 0x001fe400000006ff */
[----:B------:R-:W-:Y:S02]  /*1a90*/  LEA R40, P5, R36, UR10, 0x1 ;  /* 0x0000000a24287c11 */ /* 0x000fe4000f8a08ff */
[----:B------:R-:W-:Y:S01]  /*1aa0*/  SHF.L.U32 R32, R32, 0x10, RZ ;  /* 0x0000001020207819 */ /* 0x000fe200000006ff */
[----:B------:R0:W-:Y:S01]  /*1ab0*/  STL [R1+0x40], R33 ;  /* 0x0000402101007387 */ /* 0x0001e20000100800 */
[----:B------:R-:W-:Y:S01]  /*1ac0*/  FADD.FTZ R28, R28, R33 ;  /* 0x000000211c1c7221 */ /* 0x000fe20000010000 */
[----:B------:R-:W-:Y:S01]  /*1ad0*/  FFMA.FTZ R27, R33, R33, R27 ;  /* 0x00000021211b7223 */ /* 0x000fe2000001001b */
[----:B------:R-:W-:Y:S01]  /*1ae0*/  SHF.L.U32 R31, R31, 0x10, RZ ;  /* 0x000000101f1f7819 */ /* 0x000fe200000006ff */
[----:B------:R1:W-:Y:S01]  /*1af0*/  STL [R1+0xc8], R41 ;  /* 0x0000c82901007387 */ /* 0x0003e20000100800 */
[----:B------:R-:W-:Y:S01]  /*1b00*/  FFMA.FTZ R29, R41, R41, R29 ;  /* 0x00000029291d7223 */ /* 0x000fe2000001001d */
[----:B0-----:R-:W-:Y:S01]  /*1b10*/  FADD.FTZ R33, R30, R41 ;  /* 0x000000291e217221 */ /* 0x001fe20000010000 */
[----:B------:R-:W-:Y:S01]  /*1b20*/  FADD.FTZ R30, R28, R32 ;  /* 0x000000201c1e7221 */ /* 0x000fe20000010000 */
[----:B-1----:R-:W-:Y:S01]  /*1b30*/  LEA.HI.X R41, R36, UR11, R38, 0x1, P5 ;  /* 0x0000000b24297c11 */ /* 0x002fe2000a8f0c26 */
[----:B------:R-:W-:Y:S01]  /*1b40*/  FFMA.FTZ R32, R32, R32, R27 ;  /* 0x0000002020207223 */ /* 0x000fe2000001001b */
[C---:B------:R-:W-:Y:S01]  /*1b50*/  PRMT R28, R82.reuse, 0x7632, R28 ;  /* 0x00007632521c7816 */ /* 0x040fe2000000001c */
[----:B------:R-:W-:Y:S01]  /*1b60*/  FADD.FTZ R27, R33, R31 ;  /* 0x0000001f211b7221 */ /* 0x000fe20000010000 */
[----:B------:R-:W-:-:S02]  /*1b70*/  IMAD.U32 R39, R82, 0x10000, RZ ;  /* 0x0001000052277824 */ /* 0x000fc400078e00ff */
[--C-:B------:R-:W-:Y:S01]  /*1b80*/  FFMA.FTZ R31, R31, R31, R29.reuse ;  /* 0x0000001f1f1f7223 */ /* 0x100fe2000001001d */
[C---:B------:R-:W-:Y:S01]  /*1b90*/  PRMT R29, R83.reuse, 0x7632, R29 ;  /* 0x00007632531d7816 */ /* 0x040fe2000000001d */
[----:B------:R-:W5:Y:S01]  /*1ba0*/  LDG.E.64.CONSTANT R40, desc[UR6][R40.64] ;  /* 0x0000000628287981 */ /* 0x000f62000c1e9b00 */
[----:B------:R-:W-:Y:S01]  /*1bb0*/  SHF.L.U32 R33, R83, 0x10, RZ ;  /* 0x0000001053217819 */ /* 0x000fe200000006ff */
[----:B------:R-:W-:Y:S01]  /*1bc0*/  FADD.FTZ R30, R30, R39 ;  /* 0x000000271e1e7221 */ /* 0x000fe20000010000 */
[----:B------:R-:W-:Y:S02]  /*1bd0*/  SHF.L.U32 R28, R28, 0x10, RZ ;  /* 0x000000101c1c7819 */ /* 0x000fe400000006ff */
[----:B------:R-:W-:Y:S01]  /*1be0*/  LEA R38, P5, R95, UR10, 0x1 ;  /* 0x0000000a5f267c11 */ /* 0x000fe2000f8a08ff */
[----:B------:R-:W-:Y:S01]  /*1bf0*/  FFMA.FTZ R32, R39, R39, R32 ;  /* 0x0000002727207223 */ /* 0x000fe20000010020 */
[----:B------:R0:W-:Y:S01]  /*1c00*/  STL [R1+0x3c], R39 ;  /* 0x00003c2701007387 */ /* 0x0001e20000100800 */
[----:B------:R-:W-:Y:S01]  /*1c10*/  SHF.L.U32 R29, R29, 0x10, RZ ;  /* 0x000000101d1d7819 */ /* 0x000fe200000006ff */
[----:B------:R-:W-:Y:S01]  /*1c20*/  FADD.FTZ R27, R27, R33 ;  /* 0x000000211b1b7221 */ /* 0x000fe20000010000 */
[----:B------:R-:W-:Y:S01]  /*1c30*/  FFMA.FTZ R31, R33, R33, R31 ;  /* 0x00000021211f7223 */ /* 0x000fe2000001001f */
[----:B------:R-:W-:Y:S01]  /*1c40*/  FADD.FTZ R30, R30, R28 ;  /* 0x0000001c1e1e7221 */ /* 0x000fe20000010000 */
[----:B------:R-:W-:Y:S01]  /*1c50*/  SHF.L.U32 R36, R80, 0x10, RZ ;  /* 0x0000001050247819 */ /* 0x000fe200000006ff */
[----:B------:R-:W-:Y:S01]  /*1c60*/  FFMA.FTZ R28, R28, R28, R32 ;  /* 0x0000001c1c1c7223 */ /* 0x000fe20000010020 */
[----:B0-----:R-:W-:Y:S01]  /*1c70*/  LEA.HI.X R39, R95, UR11, R37, 0x1, P5 ;  /* 0x0000000b5f277c11 */ /* 0x001fe2000a8f0c25 */
[----:B------:R-:W-:Y:S01]  /*1c80*/  FADD.FTZ R27, R27, R29 ;  /* 0x0000001d1b1b7221 */ /* 0x000fe20000010000 */
[----:B------:R0:W-:Y:S01]  /*1c90*/  STL [R1+0xc4], R33 ;  /* 0x0000c42101007387 */ /* 0x0001e20000100800 */
[--C-:B------:R-:W-:Y:S01]  /*1ca0*/  FFMA.FTZ R29, R29, R29, R31.reuse ;  /* 0x0000001d1d1d7223 */ /* 0x100fe2000001001f */
[----:B------:R-:W-:Y:S01]  /*1cb0*/  PRMT R31, R81, 0x7632, R31 ;  /* 0x00007632511f7816 */ /* 0x000fe2000000001f */
[----:B------:R-:W-:Y:S01]  /*1cc0*/  FADD.FTZ R30, R30, R36 ;  /* 0x000000241e1e7221 */ /* 0x000fe20000010000 */
[----:B------:R1:W-:Y:S01]  /*1cd0*/  STL [R1+0x38], R36 ;  /* 0x0000382401007387 */ /* 0x0003e20000100800 */
[----:B------:R-:W-:Y:S01]  /*1ce0*/  FFMA.FTZ R28, R36, R36, R28 ;  /* 0x00000024241c7223 */ /* 0x000fe2000001001c */
[----:B------:R-:W-:-:S02]  /*1cf0*/  PRMT R32, R80, 0x7632, R32 ;  /* 0x0000763250207816 */ /* 0x000fc40000000020 */
[----:B------:R-:W5:Y:S01]  /*1d00*/  LDG.E.64.CONSTANT R38, desc[UR6][R38.64] ;  /* 0x0000000626267981 */ /* 0x000f62000c1e9b00 */
[----:B0-----:R-:W-:Y:S02]  /*1d10*/  SHF.L.U32 R33, R81, 0x10, RZ ;  /* 0x0000001051217819 */ /* 0x001fe400000006ff */
[----:B-1----:R-:W-:-:S03]  /*1d20*/  LEA R36, P5, R34, UR10, 0x1 ;  /* 0x0000000a22247c11 */ /* 0x002fc6000f8a08ff */
[----:B------:R-:W-:Y:S01]  /*1d30*/  FADD.FTZ R27, R27, R33 ;  /* 0x000000211b1b7221 */ /* 0x000fe20000010000 */
[----:B------:R-:W-:Y:S01]  /*1d40*/  SHF.L.U32 R31, R31, 0x10, RZ ;  /* 0x000000101f1f7819 */ /* 0x000fe200000006ff */
[----:B------:R-:W-:Y:S01]  /*1d50*/  FFMA.FTZ R29, R33, R33, R29 ;  /* 0x00000021211d7223 */ /* 0x000fe2000001001d */
[----:B------:R-:W-:Y:S01]  /*1d60*/  LEA.HI.X R37, R34, UR11, R35, 0x1, P5 ;  /* 0x0000000b22257c11 */ /* 0x000fe2000a8f0c23 */
[----:B------:R-:W-:Y:S02]  /*1d70*/  IMAD.U32 R32, R32, 0x10000, RZ ;  /* 0x0001000020207824 */ /* 0x000fe400078e00ff */
[----:B------:R-:W-:Y:S01]  /*1d80*/  FADD.FTZ R97, R27, R31 ;  /* 0x0000001f1b617221 */ /* 0x000fe20000010000 */
[----:B------:R-:W-:Y:S01]  /*1d90*/  FFMA.FTZ R27, R31, R31, R29 ;  /* 0x0000001f1f1b7223 */ /* 0x000fe2000001001d */
[----:B------:R-:W-:Y:S01]  /*1da0*/  FADD.FTZ R95, R30, R32 ;  /* 0x000000201e5f7221 */ /* 0x000fe20000010000 */
[----:B------:R-:W-:Y:S01]  /*1db0*/  IMAD.X R31, RZ, RZ, R26, P6 ;  /* 0x000000ffff1f7224 */ /* 0x000fe200030e061a */
[----:B------:R-:W5:Y:S01]  /*1dc0*/  LDG.E.64.CONSTANT R36, desc[UR6][R36.64] ;  /* 0x0000000624247981 */ /* 0x000f62000c1e9b00 */
[----:B------:R-:W-:-:S02]  /*1dd0*/  SHF.L.U32 R105, R78, 0x10, RZ ;  /* 0x000000104e697819 */ /* 0x000fc400000006ff */
[----:B------:R-:W-:Y:S02]  /*1de0*/  PRMT R30, R78, 0x7632, R30 ;  /* 0x000076324e1e7816 */ /* 0x000fe4000000001e */
[----:B------:R-:W-:Y:S01]  /*1df0*/  LEA R34, P5, R102, UR10, 0x1 ;  /* 0x0000000a66227c11 */ /* 0x000fe2000f8a08ff */
[----:B------:R-:W-:Y:S01]  /*1e00*/  FFMA.FTZ R28, R32, R32, R28 ;  /* 0x00000020201c7223 */ /* 0x000fe2000001001c */
[----:B------:R0:W-:Y:S01]  /*1e10*/  STL [R1+0xc0], R33 ;  /* 0x0000c02101007387 */ /* 0x0001e20000100800 */
[----:B------:R-:W-:Y:S01]  /*1e20*/  SHF.L.U32 R30, R30, 0x10, RZ ;  /* 0x000000101e1e7819 */ /* 0x000fe200000006ff */
[----:B------:R-:W-:Y:S01]  /*1e30*/  FADD.FTZ R95, R95, R105 ;  /* 0x000000695f5f7221 */ /* 0x000fe20000010000 */
[----:B------:R-:W-:Y:S01]  /*1e40*/  LEA.HI.X R35, R102, UR11, R31, 0x1, P5 ;  /* 0x0000000b66237c11 */ /* 0x000fe2000a8f0c1f */
[----:B------:R-:W-:Y:S01]  /*1e50*/  FFMA.FTZ R28, R105, R105, R28 ;  /* 0x00000069691c7223 */ /* 0x000fe2000001001c */
[C---:B------:R-:W-:Y:S01]  /*1e60*/  PRMT R29, R79.reuse, 0x7632, R29 ;  /* 0x000076324f1d7816 */ /* 0x040fe2000000001d */
[----:B------:R-:W-:Y:S01]  /*1e70*/  STL [R1+0x2c], R105 ;  /* 0x00002c6901007387 */ /* 0x000fe20000100800 */
[----:B0-----:R-:W-:Y:S01]  /*1e80*/  SHF.L.U32 R33, R79, 0x10, RZ ;  /* 0x000000104f217819 */ /* 0x001fe200000006ff */
[----:B------:R-:W-:Y:S01]  /*1e90*/  FADD.FTZ R95, R95, R30 ;  /* 0x0000001e5f5f7221 */ /* 0x000fe20000010000 */
[--C-:B------:R-:W-:Y:S01]  /*1ea0*/  FFMA.FTZ R30, R30, R30, R28.reuse ;  /* 0x0000001e1e1e7223 */ /* 0x100fe2000001001c */
[----:B------:R-:W5:Y:S01]  /*1eb0*/  LDG.E.64.CONSTANT R34, desc[UR6][R34.64] ;  /* 0x0000000622227981 */ /* 0x000f62000c1e9b00 */
[----:B------:R-:W-:Y:S01]  /*1ec0*/  SHF.L.U32 R29, R29, 0x10, RZ ;  /* 0x000000101d1d7819 */ /* 0x000fe200000006ff */
[----:B------:R-:W-:Y:S01]  /*1ed0*/  FADD.FTZ R97, R97, R33 ;  /* 0x0000002161617221 */ /* 0x000fe20000010000 */
[----:B------:R-:W-:Y:S01]  /*1ee0*/  FFMA.FTZ R27, R33, R33, R27 ;  /* 0x00000021211b7223 */ /* 0x000fe2000001001b */
[----:B------:R0:W-:Y:S01]  /*1ef0*/  STL [R1+0xbc], R33 ;  /* 0x0000bc2101007387 */ /* 0x0001e20000100800 */
[----:B------:R-:W-:Y:S01]  /*1f00*/  PRMT R28, R76, 0x7632, R28 ;  /* 0x000076324c1c7816 */ /* 0x000fe2000000001c */
[----:B------:R-:W-:Y:S01]  /*1f10*/  FADD.FTZ R97, R97, R29 ;  /* 0x0000001d61617221 */ /* 0x000fe20000010000 */
[----:B------:R-:W-:-:S02]  /*1f20*/  SHF.L.U32 R32, R77, 0x10, RZ ;  /* 0x000000104d207819 */ /* 0x000fc400000006ff */
[----:B------:R-:W-:Y:S02]  /*1f30*/  SHF.L.U32 R28, R28, 0x10, RZ ;  /* 0x000000101c1c7819 */ /* 0x000fe400000006ff */
[----:B0-----:R-:W-:Y:S01]  /*1f40*/  SHF.L.U32 R33, R76, 0x10, RZ ;  /* 0x000000104c217819 */ /* 0x001fe200000006ff */
[--C-:B------:R-:W-:Y:S01]  /*1f50*/  FFMA.FTZ R29, R29, R29, R27.reuse ;  /* 0x0000001d1d1d7223 */ /* 0x100fe2000001001b */
[----:B------:R-:W-:-:S03]  /*1f60*/  PRMT R27, R77, 0x7632, R27 ;  /* 0x000076324d1b7816 */ /* 0x000fc6000000001b */
[----:B------:R-:W-:Y:S01]  /*1f70*/  FADD.FTZ R95, R95, R33 ;  /* 0x000000215f5f7221 */ /* 0x000fe20000010000 */
[----:B------:R-:W-:Y:S01]  /*1f80*/  FFMA.FTZ R30, R33, R33, R30 ;  /* 0x00000021211e7223 */ /* 0x000fe2000001001e */
[----:B------:R0:W-:Y:S01]  /*1f90*/  STL [R1+0x1d8], R31 ;  /* 0x0001d81f01007387 */ /* 0x0001e20000100800 */
[----:B------:R-:W-:Y:S01]  /*1fa0*/  FADD.FTZ R97, R97, R32 ;  /* 0x0000002061617221 */ /* 0x000fe20000010000 */
[----:B------:R-:W-:Y:S01]  /*1fb0*/  FADD.FTZ R95, R95, R28 ;  /* 0x0000001c5f5f7221 */ /* 0x000fe20000010000 */
[----:B------:R-:W-:Y:S01]  /*1fc0*/  FFMA.FTZ R29, R32, R32, R29 ;  /* 0x00000020201d7223 */ /* 0x000fe2000001001d */
[----:B------:R-:W-:Y:S01]  /*1fd0*/  STL [R1+0x28], R33 ;  /* 0x0000282101007387 */ /* 0x000fe20000100800 */
[--C-:B------:R-:W-:Y:S01]  /*1fe0*/  FFMA.FTZ R28, R28, R28, R30.reuse ;  /* 0x0000001c1c1c7223 */ /* 0x100fe2000001001e */
[----:B------:R-:W-:Y:S02]  /*1ff0*/  SHF.L.U32 R27, R27, 0x10, RZ ;  /* 0x000000101b1b7819 */ /* 0x000fe400000006ff */
[----:B------:R1:W-:Y:S01]  /*2000*/  STL [R1+0xb8], R32 ;  /* 0x0000b82001007387 */ /* 0x0003e20000100800 */
[----:B------:R-:W-:-:S02]  /*2010*/  PRMT R30, R74, 0x7632, R30 ;  /* 0x000076324a1e7816 */ /* 0x000fc4000000001e */
[----:B0-----:R-:W-:Y:S01]  /*2020*/  IADD3.X R31, RZ, R26, RZ, P2, !PT ;  /* 0x0000001aff1f7210 */ /* 0x001fe200017fe4ff */
[----:B------:R-:W-:Y:S01]  /*2030*/  IMAD.U32 R102, R74, 0x10000, RZ ;  /* 0x000100004a667824 */ /* 0x000fe200078e00ff */
[----:B------:R-:W-:Y:S02]  /*2040*/  SHF.L.U32 R30, R30, 0x10, RZ ;  /* 0x000000101e1e7819 */ /* 0x000fe400000006ff */
[C---:B-1----:R-:W-:Y:S01]  /*2050*/  LEA R32, P2, R104.reuse, UR10, 0x1 ;  /* 0x0000000a68207c11 */ /* 0x042fe2000f8408ff */
[----:B------:R-:W-:Y:S01]  /*2060*/  FADD.FTZ R97, R97, R27 ;  /* 0x0000001b61617221 */ /* 0x000fe20000010000 */
[----:B------:R-:W-:Y:S02]  /*2070*/  FADD.FTZ R95, R95, R102 ;  /* 0x000000665f5f7221 */ /* 0x000fe40000010000 */
[----:B------:R-:W-:Y:S01]  /*2080*/  LEA.HI.X R33, R104, UR11, R31, 0x1, P2 ;  /* 0x0000000b68217c11 */ /* 0x000fe200090f0c1f */
[--C-:B------:R-:W-:Y:S01]  /*2090*/  FFMA.FTZ R27, R27, R27, R29.reuse ;  /* 0x0000001b1b1b7223 */ /* 0x100fe2000001001d */
[----:B------:R0:W-:Y:S01]  /*20a0*/  STL [R1+0x1c4], R31 ;  /* 0x0001c41f01007387 */ /* 0x0001e20000100800 */
[----:B------:R-:W-:Y:S01]  /*20b0*/  FFMA.FTZ R28, R102, R102, R28 ;  /* 0x00000066661c7223 */ /* 0x000fe2000001001c */
[----:B------:R-:W-:Y:S01]  /*20c0*/  PRMT R29, R75, 0x7632, R29 ;  /* 0x000076324b1d7816 */ /* 0x000fe2000000001d */
[----:B------:R-:W-:Y:S01]  /*20d0*/  FADD.FTZ R95, R95, R30 ;  /* 0x0000001e5f5f7221 */ /* 0x000fe20000010000 */
[----:B------:R1:W-:Y:S01]  /*20e0*/  STL [R1+0x24], R102 ;  /* 0x0000246601007387 */ /* 0x0003e20000100800 */
[----:B------:R-:W-:Y:S01]  /*20f0*/  FFMA.FTZ R30, R30, R30, R28 ;  /* 0x0000001e1e1e7223 */ /* 0x000fe2000001001c */
[----:B------:R-:W-:-:S02]  /*2100*/  SHF.L.U32 R29, R29, 0x10, RZ ;  /* 0x000000101d1d7819 */ /* 0x000fc400000006ff */
[----:B------:R-:W5:Y:S01]  /*2110*/  LDG.E.64.CONSTANT R32, desc[UR6][R32.64] ;  /* 0x0000000620207981 */ /* 0x000f62000c1e9b00 */
[----:B0-----:R-:W-:Y:S02]  /*2120*/  SHF.L.U32 R31, R75, 0x10, RZ ;  /* 0x000000104b1f7819 */ /* 0x001fe400000006ff */
[C---:B------:R-:W-:Y:S02]  /*2130*/  PRMT R28, R72.reuse, 0x7632, R28 ;  /* 0x00007632481c7816 */ /* 0x040fe4000000001c */
[----:B-1----:R-:W-:Y:S01]  /*2140*/  SHF.L.U32 R102, R72, 0x10, RZ ;  /* 0x0000001048667819 */ /* 0x002fe200000006ff */
[----:B------:R-:W-:Y:S01]  /*2150*/  FADD.FTZ R97, R97, R31 ;  /* 0x0000001f61617221 */ /* 0x000fe20000010000 */
[----:B------:R-:W-:Y:S01]  /*2160*/  FFMA.FTZ R27, R31, R31, R27 ;  /* 0x0000001f1f1b7223 */ /* 0x000fe2000001001b */
[----:B------:R-:W-:Y:S01]  /*2170*/  IMAD.U32 R28, R28, 0x10000, RZ ;  /* 0x000100001c1c7824 */ /* 0x000fe200078e00ff */
[----:B------:R0:W-:Y:S01]  /*2180*/  STL [R1+0xb4], R31 ;  /* 0x0000b41f01007387 */ /* 0x0001e20000100800 */
[----:B------:R-:W-:Y:S01]  /*2190*/  FADD.FTZ R97, R97, R29 ;  /* 0x0000001d61617221 */ /* 0x000fe20000010000 */
[----:B------:R-:W-:Y:S01]  /*21a0*/  FADD.FTZ R95, R95, R102 ;  /* 0x000000665f5f7221 */ /* 0x000fe20000010000 */
[--C-:B------:R-:W-:Y:S01]  /*21b0*/  FFMA.FTZ R29, R29, R29, R27.reuse ;  /* 0x0000001d1d1d7223 */ /* 0x100fe2000001001b */
[----:B------:R-:W-:Y:S01]  /*21c0*/  FFMA.FTZ R30, R102, R102, R30 ;  /* 0x00000066661e7223 */ /* 0x000fe2000001001e */
[----:B------:R-:W-:Y:S01]  /*21d0*/  PRMT R27, R73, 0x7632, R27 ;  /* 0x00007632491b7816 */ /* 0x000fe2000000001b */
[----:B------:R-:W-:Y:S01]  /*21e0*/  FADD.FTZ R95, R95, R28 ;  /* 0x0000001c5f5f7221 */ /* 0x000fe20000010000 */
[----:B------:R-:W-:-:S02]  /*21f0*/  IADD3.X R104, RZ, R26, RZ, P1, !PT ;  /* 0x0000001aff687210 */ /* 0x000fc40000ffe4ff */
[----:B0-----:R-:W-:Y:S01]  /*2200*/  SHF.L.U32 R31, R73, 0x10, RZ ;  /* 0x00000010491f7819 */ /* 0x001fe200000006ff */
[----:B------:R-:W-:Y:S01]  /*2210*/  FFMA.FTZ R28, R28, R28, R30 ;  /* 0x0000001c1c1c7223 */ /* 0x000fe2000001001e */
[----:B------:R-:W-:Y:S02]  /*2220*/  SHF.L.U32 R27, R27, 0x10, RZ ;  /* 0x000000101b1b7819 */ /* 0x000fe400000006ff */
[----:B------:R-:W-:Y:S01]  /*2230*/  LEA R30, P1, R103, UR10, 0x1 ;  /* 0x0000000a671e7c11 */ /* 0x000fe2000f8208ff */
[----:B------:R-:W-:Y:S01]  /*2240*/  FADD.FTZ R97, R97, R31 ;  /* 0x0000001f61617221 */ /* 0x000fe20000010000 */
[----:B------:R0:W-:Y:S01]  /*2250*/  STL [R1+0x20], R102 ;  /* 0x0000206601007387 */ /* 0x0001e20000100800 */
[----:B------:R-:W-:Y:S01]  /*2260*/  FFMA.FTZ R29, R31, R31, R29 ;  /* 0x0000001f1f1d7223 */ /* 0x000fe2000001001d */
[----:B------:R-:W-:Y:S02]  /*2270*/  PRMT R96, R71, 0x7632, R96 ;  /* 0x0000763247607816 */ /* 0x000fe40000000060 */
[----:B------:R1:W-:Y:S01]  /*2280*/  STL [R1+0xb0], R31 ;  /* 0x0000b01f01007387 */ /* 0x0003e20000100800 */
[----:B------:R-:W-:Y:S01]  /*2290*/  FADD.FTZ R97, R97, R27 ;  /* 0x0000001b61617221 */ /* 0x000fe20000010000 */
[----:B------:R-:W-:Y:S01]  /*22a0*/  FFMA.FTZ R27, R27, R27, R29 ;  /* 0x0000001b1b1b7223 */ /* 0x000fe2000001001d */
[----:B------:R-:W-:-:S02]  /*22b0*/  SHF.L.U32 R105, R70, 0x10, RZ ;  /* 0x0000001046697819 */ /* 0x000fc400000006ff */
[----:B0-----:R-:W-:Y:S02]  /*22c0*/  SHF.L.U32 R102, R71, 0x10, RZ ;  /* 0x0000001047667819 */ /* 0x001fe400000006ff */
[----:B-1----:R-:W-:Y:S02]  /*22d0*/  LEA.HI.X R31, R103, UR11, R104, 0x1, P1 ;  /* 0x0000000b671f7c11 */ /* 0x002fe400088f0c68 */
[----:B------:R-:W-:Y:S01]  /*22e0*/  PRMT R29, R70, 0x7632, R29 ;  /* 0x00007632461d7816 */ /* 0x000fe2000000001d */
[----:B------:R-:W-:Y:S02]  /*22f0*/  IMAD.U32 R96, R96, 0x10000, RZ ;  /* 0x0001000060607824 */ /* 0x000fe400078e00ff */
[----:B------:R-:W-:Y:S01]  /*2300*/  FADD.FTZ R97, R97, R102 ;  /* 0x0000006661617221 */ /* 0x000fe20000010000 */
[----:B------:R-:W-:Y:S01]  /*2310*/  FFMA.FTZ R27, R102, R102, R27 ;  /* 0x00000066661b7223 */ /* 0x000fe2000001001b */
[----:B------:R-:W5:Y:S01]  /*2320*/  LDG.E.64.CONSTANT R30, desc[UR6][R30.64] ;  /* 0x000000061e1e7981 */ /* 0x000f62000c1e9b00 */
[----:B------:R-:W-:Y:S01]  /*2330*/  SHF.L.U32 R29, R29, 0x10, RZ ;  /* 0x000000101d1d7819 */ /* 0x000fe200000006ff */
[----:B------:R-:W-:Y:S01]  /*2340*/  FADD.FTZ R95, R95, R105 ;  /* 0x000000695f5f7221 */ /* 0x000fe20000010000 */
[----:B------:R-:W-:Y:S01]  /*2350*/  FFMA.FTZ R28, R105, R105, R28 ;  /* 0x00000069691c7223 */ /* 0x000fe2000001001c */
[----:B------:R-:W-:Y:S01]  /*2360*/  STL [R1+0x1c], R105 ;  /* 0x00001c6901007387 */ /* 0x000fe20000100800 */
[----:B------:R-:W-:Y:S01]  /*2370*/  FADD.FTZ R97, R97, R96 ;  /* 0x0000006061617221 */ /* 0x000fe20000010000 */
[--C-:B------:R-:W-:Y:S01]  /*2380*/  FFMA.FTZ R96, R96, R96, R27.reuse ;  /* 0x0000006060607223 */ /* 0x100fe2000001001b */
[C---:B------:R-:W-:Y:S01]  /*2390*/  PRMT R27, R68.reuse, 0x7632, R27 ;  /* 0x00007632441b7816 */ /* 0x040fe2000000001b */
[----:B------:R0:W-:Y:S01]  /*23a0*/  STL [R1+0x198], R104 ;  /* 0x0001986801007387 */ /* 0x0001e20000100800 */
[----:B------:R-:W-:Y:S01]  /*23b0*/  FADD.FTZ R95, R95, R29 ;  /* 0x0000001d5f5f7221 */ /* 0x000fe20000010000 */
[----:B------:R-:W-:Y:S01]  /*23c0*/  FFMA.FTZ R29, R29, R29, R28 ;  /* 0x0000001d1d1d7223 */ /* 0x000fe2000001001c */
[----:B------:R-:W-:Y:S01]  /*23d0*/  SHF.L.U32 R27, R27, 0x10, RZ ;  /* 0x000000101b1b7819 */ /* 0x000fe200000006ff */
[----:B------:R1:W-:Y:S01]  /*23e0*/  STL [R1+0xac], R102 ;  /* 0x0000ac6601007387 */ /* 0x0003e20000100800 */
[----:B0-----:R-:W-:-:S02]  /*23f0*/  SHF.L.U32 R104, R68, 0x10, RZ ;  /* 0x0000001044687819 */ /* 0x001fc400000006ff */
[----:B------:R-:W-:-:S03]  /*2400*/  LEA R28, P1, R99, UR10, 0x1 ;  /* 0x0000000a631c7c11 */ /* 0x000fc6000f8208ff */
[----:B------:R-:W-:Y:S01]  /*2410*/  FADD.FTZ R95, R95, R104 ;  /* 0x000000685f5f7221 */ /* 0x000fe20000010000 */
[----:B------:R-:W-:Y:S01]  /*2420*/  FFMA.FTZ R29, R104, R104, R29 ;  /* 0x00000068681d7223 */ /* 0x000fe2000001001d */
[----:B-1----:R-:W-:Y:S02]  /*2430*/  IADD3.X R102, RZ, R26, RZ, P3, !PT ;  /* 0x0000001aff667210 */ /* 0x002fe40001ffe4ff */
[----:B------:R-:W-:Y:S01]  /*2440*/  FADD.FTZ R95, R95, R27 ;  /* 0x0000001b5f5f7221 */ /* 0x000fe20000010000 */
[----:B------:R-:W-:Y:S01]  /*2450*/  FFMA.FTZ R27, R27, R27, R29 ;  /* 0x0000001b1b1b7223 */ /* 0x000fe2000001001d */
[----:B------:R-:W-:Y:S02]  /*2460*/  LEA.HI.X R29, R99, UR11, R102, 0x1, P1 ;  /* 0x0000000b631d7c11 */ /* 0x000fe400088f0c66 */
[C---:B------:R-:W-:Y:S02]  /*2470*/  PRMT R94, R69.reuse, 0x7632, R94 ;  /* 0x00007632455e7816 */ /* 0x040fe4000000005e */
[----:B------:R-:W-:-:S02]  /*2480*/  SHF.L.U32 R103, R69, 0x10, RZ ;  /* 0x0000001045677819 */ /* 0x000fc400000006ff */
[----:B------:R-:W5:Y:S01]  /*2490*/  LDG.E.64.CONSTANT R28, desc[UR6][R28.64] ;  /* 0x000000061c1c7981 */ /* 0x000f62000c1e9b00 */
[C---:B------:R-:W-:Y:S02]  /*24a0*/  SHF.L.U32 R99, R66.reuse, 0x10, RZ ;  /* 0x0000001042637819 */ /* 0x040fe400000006ff */
[----:B------:R-:W-:Y:S01]  /*24b0*/  PRMT R98, R66, 0x7632, R98 ;  /* 0x0000763242627816 */ /* 0x000fe20000000062 */
[----:B------:R-:W-:Y:S01]  /*24c0*/  FADD.FTZ R97, R97, R103 ;  /* 0x0000006761617221 */ /* 0x000fe20000010000 */
[----:B------:R-:W-:Y:S01]  /*24d0*/  SHF.L.U32 R94, R94, 0x10, RZ ;  /* 0x000000105e5e7819 */ /* 0x000fe200000006ff */
[----:B------:R-:W-:Y:S01]  /*24e0*/  FFMA.FTZ R96, R103, R103, R96 ;  /* 0x0000006767607223 */ /* 0x000fe20000010060 */
[----:B------:R-:W-:Y:S01]  /*24f0*/  SHF.L.U32 R98, R98, 0x10, RZ ;  /* 0x0000001062627819 */ /* 0x000fe200000006ff */
[----:B------:R0:W-:Y:S01]  /*2500*/  STL [R1+0x17c], R102 ;  /* 0x00017c6601007387 */ /* 0x0001e20000100800 */
[----:B------:R-:W-:Y:S01]  /*2510*/  FADD.FTZ R95, R95, R99 ;  /* 0x000000635f5f7221 */ /* 0x000fe20000010000 */
[----:B------:R-:W-:Y:S01]  /*2520*/  FFMA.FTZ R27, R99, R99, R27 ;  /* 0x00000063631b7223 */ /* 0x000fe2000001001b */
[----:B------:R-:W-:Y:S01]  /*2530*/  FADD.FTZ R97, R97, R94 ;  /* 0x0000005e61617221 */ /* 0x000fe20000010000 */
[----:B------:R-:W-:Y:S01]  /*2540*/  FFMA.FTZ R94, R94, R94, R96 ;  /* 0x0000005e5e5e7223 */ /* 0x000fe20000010060 */
[----:B------:R-:W-:Y:S01]  /*2550*/  FADD.FTZ R96, R95, R98 ;  /* 0x000000625f607221 */ /* 0x000fe20000010000 */
[----:B------:R-:W-:Y:S01]  /*2560*/  FFMA.FTZ R95, R98, R98, R27 ;  /* 0x00000062625f7223 */ /* 0x000fe2000001001b */
[----:B0-----:R-:W-:Y:S01]  /*2570*/  IMAD.X R102, RZ, RZ, R26, P4 ;  /* 0x000000ffff667224 */ /* 0x001fe200020e061a */
[----:B------:R-:W-:-:S04]  /*2580*/  LEA R26, P1, R101, UR10, 0x1 ;  /* 0x0000000a651a7c11 */ /* 0x000fc8000f8208ff */
[----:B------:R-:W-:Y:S01]  /*2590*/  LEA.HI.X R27, R101, UR11, R102, 0x1, P1 ;  /* 0x0000000b651b7c11 */ /* 0x000fe200088f0c66 */
[----:B------:R-:W-:Y:S01]  /*25a0*/  STL [R1+0x14], R104 ;  /* 0x0000146801007387 */ /* 0x000fe20000100800 */
[----:B------:R-:W-:Y:S01]  /*25b0*/  PRMT R100, R67, 0x7632, R100 ;  /* 0x0000763243647816 */ /* 0x000fe20000000064 */
[----:B------:R-:W-:-:S03]  /*25c0*/  ULDC.64 UR10, c[0x0][0x220] ;  /* 0x00008800000a7ab9 */ /* 0x000fc60000000a00 */
[----:B------:R-:W5:Y:S04]  /*25d0*/  LDG.E.64.CONSTANT R26, desc[UR6][R26.64] ;  /* 0x000000061a1a7981 */ /* 0x000f68000c1e9b00 */
[----:B------:R-:W-:Y:S04]  /*25e0*/  STL [R1+0xa8], R103 ;  /* 0x0000a86701007387 */ /* 0x000fe80000100800 */
[----:B------:R-:W-:Y:S04]  /*25f0*/  STL [R1+0x168], R102 ;  /* 0x0001686601007387 */ /* 0x000fe80000100800 */
[----:B------:R0:W-:Y:S01]  /*2600*/  STL [R1+0x10], R99 ;  /* 0x0000106301007387 */ /* 0x0001e20000100800 */
[----:B--2---:R-:W-:-:S02]  /*2610*/  SHF.L.U32 R101, R64, 0x10, RZ ;  /* 0x0000001040657819 */ /* 0x004fc400000006ff */
[----:B------:R-:W-:Y:S02]  /*2620*/  PRMT R98, R64, 0x7632, R98 ;  /* 0x0000763240627816 */ /* 0x000fe40000000062 */
[----:B------:R-:W-:Y:S02]  /*2630*/  SHF.L.U32 R100, R100, 0x10, RZ ;  /* 0x0000001064647819 */ /* 0x000fe400000006ff */
[----:B0-----:R-:W-:Y:S01]  /*2640*/  SHF.L.U32 R99, R67, 0x10, RZ ;  /* 0x0000001043637819 */ /* 0x001fe200000006ff */
[----:B------:R-:W-:Y:S02]  /*2650*/  IMAD.U32 R98, R98, 0x10000, RZ ;  /* 0x0001000062627824 */ /* 0x000fe400078e00ff */
[----:B------:R-:W-:Y:S02]  /*2660*/  FADD.FTZ R96, R96, R101 ;  /* 0x0000006560607221 */ /* 0x000fe40000010000 */
[----:B------:R0:W-:Y:S01]  /*2670*/  STL [R1+0xa4], R99 ;  /* 0x0000a46301007387 */ /* 0x0001e20000100800 */
[----:B------:R-:W-:Y:S01]  /*2680*/  FADD.FTZ R97, R97, R99 ;  /* 0x0000006361617221 */ /* 0x000fe20000010000 */
[----:B------:R-:W-:-:S02]  /*2690*/  FFMA.FTZ R95, R101, R101, R95 ;  /* 0x00000065655f7223 */ /* 0x000fc4000001005f */
[----:B------:R1:W-:Y:S01]  /*26a0*/  STL [R1+0x4], R101 ;  /* 0x0000046501007387 */ /* 0x0003e20000100800 */
[----:B------:R-:W-:Y:S01]  /*26b0*/  SHF.L.U32 R102, R62, 0x10, RZ ;  /* 0x000000103e667819 */ /* 0x000fe200000006ff */
[----:B0-----:R-:W-:Y:S01]  /*26c0*/  FFMA.FTZ R99, R99, R99, R94 ;  /* 0x0000006363637223 */ /* 0x001fe2000001005e */
[----:B------:R-:W-:Y:S01]  /*26d0*/  FADD.FTZ R94, R97, R100 ;  /* 0x00000064615e7221 */ /* 0x000fe20000010000 */
[C---:B------:R-:W-:Y:S02]  /*26e0*/  PRMT R97, R65.reuse, 0x7632, R97 ;  /* 0x0000763241617816 */ /* 0x040fe40000000061 */
[--C-:B------:R-:W-:Y:S01]  /*26f0*/  FFMA.FTZ R100, R100, R100, R99.reuse ;  /* 0x0000006464647223 */ /* 0x100fe20000010063 */
[----:B-1----:R-:W-:Y:S01]  /*2700*/  SHF.L.U32 R101, R65, 0x10, RZ ;  /* 0x0000001041657819 */ /* 0x002fe200000006ff */
[----:B------:R-:W-:Y:S01]  /*2710*/  FADD.FTZ R96, R96, R98 ;  /* 0x0000006260607221 */ /* 0x000fe20000010000 */
[----:B------:R-:W-:Y:S01]  /*2720*/  PRMT R99, R62, 0x7632, R99 ;  /* 0x000076323e637816 */ /* 0x000fe20000000063 */
[----:B------:R-:W-:Y:S01]  /*2730*/  FFMA.FTZ R98, R98, R98, R95 ;  /* 0x0000006262627223 */ /* 0x000fe2000001005f */
[----:B------:R-:W-:Y:S01]  /*2740*/  SHF.L.U32 R97, R97, 0x10, RZ ;  /* 0x0000001061617819 */ /* 0x000fe200000006ff */
[----:B------:R-:W-:Y:S01]  /*2750*/  FADD.FTZ R94, R94, R101 ;  /* 0x000000655e5e7221 */ /* 0x000fe20000010000 */
[----:B------:R-:W-:Y:S01]  /*2760*/  SHF.L.U32 R99, R99, 0x10, RZ ;  /* 0x0000001063637819 */ /* 0x000fe200000006ff */
[----:B------:R-:W-:Y:S01]  /*2770*/  FFMA.FTZ R100, R101, R101, R100 ;  /* 0x0000006565647223 */ /* 0x000fe20000010064 */
[----:B------:R-:W-:Y:S01]  /*2780*/  FADD.FTZ R96, R96, R102 ;  /* 0x0000006660607221 */ /* 0x000fe20000010000 */
[----:B------:R0:W-:Y:S01]  /*2790*/  STL [R1+0xa0], R101 ;  /* 0x0000a06501007387 */ /* 0x0001e20000100800 */
[----:B------:R-:W-:Y:S01]  /*27a0*/  FFMA.FTZ R98, R102, R102, R98 ;  /* 0x0000006666627223 */ /* 0x000fe20000010062 */
[----:B------:R-:W-:Y:S01]  /*27b0*/  PRMT R95, R63, 0x7632, R95 ;  /* 0x000076323f5f7816 */ /* 0x000fe2000000005f */
[----:B------:R-:W-:Y:S01]  /*27c0*/  FADD.FTZ R94, R94, R97 ;  /* 0x000000615e5e7221 */ /* 0x000fe20000010000 */
[----:B------:R-:W-:Y:S01]  /*27d0*/  FFMA.FTZ R97, R97, R97, R100 ;  /* 0x0000006161617223 */ /* 0x000fe20000010064 */
[----:B------:R-:W-:Y:S01]  /*27e0*/  FADD.FTZ R96, R96, R99 ;  /* 0x0000006360607221 */ /* 0x000fe20000010000 */
[----:B------:R-:W-:Y:S01]  /*27f0*/  FFMA.FTZ R99, R99, R99, R98 ;  /* 0x0000006363637223 */ /* 0x000fe20000010062 */
[----:B0-----:R-:W-:Y:S01]  /*2800*/  SHF.L.U32 R101, R63, 0x10, RZ ;  /* 0x000000103f657819 */ /* 0x001fe200000006ff */
[----:B------:R-:W-:Y:S01]  /*2810*/  IMAD.U32 R95, R95, 0x10000, RZ ;  /* 0x000100005f5f7824 */ /* 0x000fe200078e00ff */
[----:B------:R-:W-:-:S02]  /*2820*/  SHF.L.U32 R125, R60, 0x10, RZ ;  /* 0x000000103c7d7819 */ /* 0x000fc400000006ff */
[----:B------:R-:W-:Y:S01]  /*2830*/  PRMT R98, R60, 0x7632, R98 ;  /* 0x000076323c627816 */ /* 0x000fe20000000062 */
[----:B------:R-:W-:Y:S01]  /*2840*/  FADD.FTZ R94, R94, R101 ;  /* 0x000000655e5e7221 */ /* 0x000fe20000010000 */
[----:B------:R-:W-:Y:S01]  /*2850*/  STL [R1], R102 ;  /* 0x0000006601007387 */ /* 0x000fe20000100800 */
[----:B------:R-:W-:Y:S01]  /*2860*/  FFMA.FTZ R97, R101, R101, R97 ;  /* 0x0000006565617223 */ /* 0x000fe20000010061 */
[----:B------:R-:W-:Y:S02]  /*2870*/  PRMT R100, R61, 0x7632, R100 ;  /* 0x000076323d647816 */ /* 0x000fe40000000064 */
[----:B------:R0:W-:Y:S01]  /*2880*/  STL [R1+0x9c], R101 ;  /* 0x00009c6501007387 */ /* 0x0001e20000100800 */
[----:B------:R-:W-:Y:S01]  /*2890*/  SHF.L.U32 R98, R98, 0x10, RZ ;  /* 0x0000001062627819 */ /* 0x000fe200000006ff */
[----:B------:R-:W-:Y:S01]  /*28a0*/  FADD.FTZ R94, R94, R95 ;  /* 0x0000005f5e5e7221 */ /* 0x000fe20000010000 */
[----:B------:R-:W-:Y:S01]  /*28b0*/  FADD.FTZ R96, R96, R125 ;  /* 0x0000007d60607221 */ /* 0x000fe20000010000 */
[----:B------:R-:W-:Y:S01]  /*28c0*/  FFMA.FTZ R95, R95, R95, R97 ;  /* 0x0000005f5f5f7223 */ /* 0x000fe20000010061 */
[----:B------:R-:W-:Y:S01]  /*28d0*/  FFMA.FTZ R99, R125, R125, R99 ;  /* 0x0000007d7d637223 */ /* 0x000fe20000010063 */
[----:B------:R-:W-:-:S02]  /*28e0*/  SHF.L.U32 R124, R58, 0x10, RZ ;  /* 0x000000103a7c7819 */ /* 0x000fc400000006ff */
[----:B0-----:R-:W-:Y:S01]  /*28f0*/  SHF.L.U32 R101, R61, 0x10, RZ ;  /* 0x000000103d657819 */ /* 0x001fe200000006ff */
[----:B------:R-:W-:Y:S01]  /*2900*/  FADD.FTZ R96, R96, R98 ;  /* 0x0000006260607221 */ /* 0x000fe20000010000 */
[----:B------:R-:W-:Y:S02]  /*2910*/  PRMT R97, R58, 0x7632, R97 ;  /* 0x000076323a617816 */ /* 0x000fe40000000061 */
[----:B------:R-:W-:Y:S01]  /*2920*/  SHF.L.U32 R100, R100, 0x10, RZ ;  /* 0x0000001064647819 */ /* 0x000fe200000006ff */
[----:B------:R-:W-:Y:S01]  /*2930*/  FADD.FTZ R94, R94, R101 ;  /* 0x000000655e5e7221 */ /* 0x000fe20000010000 */
[----:B------:R-:W-:Y:S01]  /*2940*/  FFMA.FTZ R95, R101, R101, R95 ;  /* 0x00000065655f7223 */ /* 0x000fe2000001005f */
[----:B------:R-:W-:Y:S01]  /*2950*/  FFMA.FTZ R98, R98, R98, R99 ;  /* 0x0000006262627223 */ /* 0x000fe20000010063 */
[----:B------:R-:W-:Y:S02]  /*2960*/  IMAD.U32 R97, R97, 0x10000, RZ ;  /* 0x0001000061617824 */ /* 0x000fe400078e00ff */
[----:B------:R-:W-:Y:S01]  /*2970*/  FADD.FTZ R94, R94, R100 ;  /* 0x000000645e5e7221 */ /* 0x000fe20000010000 */
[----:B------:R-:W-:Y:S01]  /*2980*/  FADD.FTZ R96, R96, R124 ;  /* 0x0000007c60607221 */ /* 0x000fe20000010000 */
[----:B------:R0:W-:Y:S01]  /*2990*/  STL [R1+0x98], R101 ;  /* 0x0000986501007387 */ /* 0x0001e20000100800 */
[--C-:B------:R-:W-:Y:S01]  /*29a0*/  FFMA.FTZ R100, R100, R100, R95.reuse ;  /* 0x0000006464647223 */ /* 0x100fe2000001005f */
[----:B------:R-:W-:Y:S01]  /*29b0*/  FFMA.FTZ R98, R124, R124, R98 ;  /* 0x0000007c7c627223 */ /* 0x000fe20000010062 */
[----:B------:R-:W-:Y:S01]  /*29c0*/  PRMT R95, R59, 0x7632, R95 ;  /* 0x000076323b5f7816 */ /* 0x000fe2000000005f */
[----:B------:R-:W-:Y:S01]  /*29d0*/  FADD.FTZ R96, R96, R97 ;  /* 0x0000006160607221 */ /* 0x000fe20000010000 */
[----:B------:R-:W-:-:S02]  /*29e0*/  SHF.L.U32 R123, R56, 0x10, RZ ;  /* 0x00000010387b7819 */ /* 0x000fc400000006ff */
[----:B------:R-:W-:Y:S02]  /*29f0*/  PRMT R99, R56, 0x7632, R99 ;  /* 0x0000763238637816 */ /* 0x000fe40000000063 */
[----:B0-----:R-:W-:Y:S01]  /*2a00*/  SHF.L.U32 R101, R59, 0x10, RZ ;  /* 0x000000103b657819 */ /* 0x001fe200000006ff */
[----:B------:R-:W-:Y:S01]  /*2a10*/  FFMA.FTZ R97, R97, R97, R98 ;  /* 0x0000006161617223 */ /* 0x000fe20000010062 */
[----:B------:R-:W-:Y:S01]  /*2a20*/  SHF.L.U32 R95, R95, 0x10, RZ ;  /* 0x000000105f5f7819 */ /* 0x000fe200000006ff */
[----:B------:R-:W-:Y:S01]  /*2a30*/  FADD.FTZ R96, R96, R123 ;  /* 0x0000007b60607221 */ /* 0x000fe20000010000 */
[----:B------:R-:W-:Y:S01]  /*2a40*/  SHF.L.U32 R99, R99, 0x10, RZ ;  /* 0x0000001063637819 */ /* 0x000fe200000006ff */
[----:B------:R-:W-:Y:S01]  /*2a50*/  FADD.FTZ R94, R94, R101 ;  /* 0x000000655e5e7221 */ /* 0x000fe20000010000 */
[----:B------:R-:W-:Y:S01]  /*2a60*/  FFMA.FTZ R100, R101, R101, R100 ;  /* 0x0000006565647223 */ /* 0x000fe20000010064 */
        /* <DEDUP_REMOVED lines=12> */
[----:B------:R-:W-:Y:S01]  /*2b30*/  FFMA.FTZ R95, R101, R101, R95 ;  /* 0x00000065655f7223 */ /* 0x000fe2000001005f */
[----:B------:R0:W-:Y:S01]  /*2b40*/  STL [R1+0x88], R101 ;  /* 0x0000886501007387 */ /* 0x0001e20000100800 */
[----:B------:R-:W-:Y:S01]  /*2b50*/  PRMT R100, R55, 0x7632, R100 ;  /* 0x0000763237647816 */ /* 0x000fe20000000064 */
[----:B------:R-:W-:Y:S01]  /*2b60*/  FADD.FTZ R94, R94, R98 ;  /* 0x000000625e5e7221 */ /* 0x000fe20000010000 */
[----:B------:R-:W-:Y:S01]  /*2b70*/  SHF.L.U32 R97, R97, 0x10, RZ ;  /* 0x0000001061617819 */ /* 0x000fe200000006ff */
[----:B------:R-:W-:Y:S01]  /*2b80*/  FADD.FTZ R96, R96, R122 ;  /* 0x0000007a60607221 */ /* 0x000fe20000010000 */
[----:B------:R-:W-:Y:S01]  /*2b90*/  FFMA.FTZ R98, R98, R98, R95 ;  /* 0x0000006262627223 */ /* 0x000fe2000001005f */
[----:B------:R-:W-:Y:S01]  /*2ba0*/  FFMA.FTZ R99, R122, R122, R99 ;  /* 0x0000007a7a637223 */ /* 0x000fe20000010063 */
[----:B0-----:R-:W-:Y:S01]  /*2bb0*/  SHF.L.U32 R101, R55, 0x10, RZ ;  /* 0x0000001037657819 */ /* 0x001fe200000006ff */
[----:B------:R-:W-:Y:S01]  /*2bc0*/  FADD.FTZ R96, R96, R97 ;  /* 0x0000006160607221 */ /* 0x000fe20000010000 */
[----:B------:R-:W-:Y:S01]  /*2bd0*/  SHF.L.U32 R100, R100, 0x10, RZ ;  /* 0x0000001064647819 */ /* 0x000fe200000006ff */
[----:B------:R-:W-:Y:S01]  /*2be0*/  FFMA.FTZ R97, R97, R97, R99 ;  /* 0x0000006161617223 */ /* 0x000fe20000010063 */
[----:B------:R-:W-:Y:S01]  /*2bf0*/  SHF.L.U32 R121, R52, 0x10, RZ ;  /* 0x0000001034797819 */ /* 0x000fe200000006ff */
[----:B------:R-:W-:Y:S01]  /*2c00*/  FADD.FTZ R94, R94, R101 ;  /* 0x000000655e5e7221 */ /* 0x000fe20000010000 */
[----:B------:R-:W-:Y:S01]  /*2c10*/  PRMT R95, R52, 0x7632, R95 ;  /* 0x00007632345f7816 */ /* 0x000fe2000000005f */
[----:B------:R-:W-:Y:S01]  /*2c20*/  FFMA.FTZ R98, R101, R101, R98 ;  /* 0x0000006565627223 */ /* 0x000fe20000010062 */
[----:B------:R0:W-:Y:S01]  /*2c30*/  STL [R1+0x80], R101 ;  /* 0x0000806501007387 */ /* 0x0001e20000100800 */
[----:B------:R-:W-:Y:S01]  /*2c40*/  FADD.FTZ R94, R94, R100 ;  /* 0x000000645e5e7221 */ /* 0x000fe20000010000 */
[----:B------:R-:W-:Y:S01]  /*2c50*/  FADD.FTZ R96, R96, R121 ;  /* 0x0000007960607221 */ /* 0x000fe20000010000 */
[----:B------:R-:W-:Y:S01]  /*2c60*/  FFMA.FTZ R100, R100, R100, R98 ;  /* 0x0000006464647223 */ /* 0x000fe20000010062 */
[----:B------:R-:W-:-:S02]  /*2c70*/  IMAD.U32 R95, R95, 0x10000, RZ ;  /* 0x000100005f5f7824 */ /* 0x000fc400078e00ff */
[----:B------:R-:W-:Y:S01]  /*2c80*/  FFMA.FTZ R97, R121, R121, R97 ;  /* 0x0000007979617223 */ /* 0x000fe20000010061 */
[C---:B------:R-:W-:Y:S02]  /*2c90*/  PRMT R98, R53.reuse, 0x7632, R98 ;  /* 0x0000763235627816 */ /* 0x040fe40000000062 */
[----:B------:R-:W-:Y:S02]  /*2ca0*/  SHF.L.U32 R120, R50, 0x10, RZ ;  /* 0x0000001032787819 */ /* 0x000fe400000006ff */
[----:B0-----:R-:W-:Y:S01]  /*2cb0*/  SHF.L.U32 R101, R53, 0x10, RZ ;  /* 0x0000001035657819 */ /* 0x001fe200000006ff */
[----:B------:R-:W-:Y:S01]  /*2cc0*/  FADD.FTZ R96, R96, R95 ;  /* 0x0000005f60607221 */ /* 0x000fe20000010000 */
[----:B------:R-:W-:Y:S01]  /*2cd0*/  PRMT R99, R50, 0x7632, R99 ;  /* 0x0000763232637816 */ /* 0x000fe20000000063 */
[----:B------:R-:W-:Y:S01]  /*2ce0*/  FFMA.FTZ R97, R95, R95, R97 ;  /* 0x0000005f5f617223 */ /* 0x000fe20000010061 */
[----:B------:R-:W-:Y:S01]  /*2cf0*/  SHF.L.U32 R95, R98, 0x10, RZ ;  /* 0x00000010625f7819 */ /* 0x000fe200000006ff */
[----:B------:R-:W-:Y:S01]  /*2d00*/  FADD.FTZ R94, R94, R101 ;  /* 0x000000655e5e7221 */ /* 0x000fe20000010000 */
[----:B------:R-:W-:Y:S01]  /*2d10*/  FFMA.FTZ R100, R101, R101, R100 ;  /* 0x0000006565647223 */ /* 0x000fe20000010064 */
[----:B------:R-:W-:Y:S01]  /*2d20*/  SHF.L.U32 R99, R99, 0x10, RZ ;  /* 0x0000001063637819 */ /* 0x000fe200000006ff */
[----:B------:R0:W-:Y:S01]  /*2d30*/  STL [R1+0x78], R101 ;  /* 0x0000786501007387 */ /* 0x0001e20000100800 */
[----:B------:R-:W-:Y:S01]  /*2d40*/  FADD.FTZ R96, R96, R120 ;  /* 0x0000007860607221 */ /* 0x000fe20000010000 */
[----:B------:R-:W-:Y:S01]  /*2d50*/  PRMT R98, R51, 0x7632, R98 ;  /* 0x0000763233627816 */ /* 0x000fe20000000062 */
[----:B------:R-:W-:Y:S01]  /*2d60*/  FFMA.FTZ R97, R120, R120, R97 ;  /* 0x0000007878617223 */ /* 0x000fe20000010061 */
[----:B------:R-:W-:Y:S01]  /*2d70*/  FADD.FTZ R94, R94, R95 ;  /* 0x0000005f5e5e7221 */ /* 0x000fe20000010000 */
[----:B------:R-:W-:Y:S01]  /*2d80*/  FFMA.FTZ R95, R95, R95, R100 ;  /* 0x0000005f5f5f7223 */ /* 0x000fe20000010064 */
[----:B------:R-:W-:Y:S01]  /*2d90*/  FADD.FTZ R96, R96, R99 ;  /* 0x0000006360607221 */ /* 0x000fe20000010000 */
[----:B0-----:R-:W-:Y:S01]  /*2da0*/  SHF.L.U32 R101, R51, 0x10, RZ ;  /* 0x0000001033657819 */ /* 0x001fe200000006ff */
[----:B------:R-:W-:Y:S01]  /*2db0*/  FFMA.FTZ R99, R99, R99, R97 ;  /* 0x0000006363637223 */ /* 0x000fe20000010061 */
[----:B------:R-:W-:Y:S01]  /*2dc0*/  IMAD.U32 R98, R98, 0x10000, RZ ;  /* 0x0001000062627824 */ /* 0x000fe200078e00ff */
[----:B------:R-:W-:-:S02]  /*2dd0*/  SHF.L.U32 R119, R48, 0x10, RZ ;  /* 0x0000001030777819 */ /* 0x000fc400000006ff */
[----:B------:R-:W-:Y:S01]  /*2de0*/  FADD.FTZ R94, R94, R101 ;  /* 0x000000655e5e7221 */ /* 0x000fe20000010000 */
[----:B------:R-:W-:Y:S01]  /*2df0*/  PRMT R97, R48, 0x7632, R97 ;  /* 0x0000763230617816 */ /* 0x000fe20000000061 */
[----:B------:R-:W-:Y:S01]  /*2e00*/  FFMA.FTZ R95, R101, R101, R95 ;  /* 0x00000065655f7223 */ /* 0x000fe2000001005f */
[----:B------:R0:W-:Y:S01]  /*2e10*/  STL [R1+0x70], R101 ;  /* 0x0000706501007387 */ /* 0x0001e20000100800 */
[----:B------:R-:W-:Y:S01]  /*2e20*/  PRMT R100, R49, 0x7632, R100 ;  /* 0x0000763231647816 */ /* 0x000fe20000000064 */
[----:B------:R-:W-:Y:S01]  /*2e30*/  FADD.FTZ R94, R94, R98 ;  /* 0x000000625e5e7221 */ /* 0x000fe20000010000 */
[----:B------:R-:W-:Y:S01]  /*2e40*/  SHF.L.U32 R97, R97, 0x10, RZ ;  /* 0x0000001061617819 */ /* 0x000fe200000006ff */
[----:B------:R-:W-:Y:S01]  /*2e50*/  FFMA.FTZ R98, R98, R98, R95 ;  /* 0x0000006262627223 */ /* 0x000fe2000001005f */
[----:B------:R-:W-:Y:S01]  /*2e60*/  FADD.FTZ R96, R96, R119 ;  /* 0x0000007760607221 */ /* 0x000fe20000010000 */
[----:B------:R-:W-:Y:S01]  /*2e70*/  FFMA.FTZ R99, R119, R119, R99 ;  /* 0x0000007777637223 */ /* 0x000fe20000010063 */
[----:B0-----:R-:W-:-:S02]  /*2e80*/  SHF.L.U32 R101, R49, 0x10, RZ ;  /* 0x0000001031657819 */ /* 0x001fc400000006ff */
[----:B------:R-:W-:Y:S01]  /*2e90*/  SHF.L.U32 R100, R100, 0x10, RZ ;  /* 0x0000001064647819 */ /* 0x000fe200000006ff */
[----:B------:R-:W-:Y:S01]  /*2ea0*/  FADD.FTZ R96, R96, R97 ;  /* 0x0000006160607221 */ /* 0x000fe20000010000 */
[----:B---3--:R-:W-:Y:S01]  /*2eb0*/  SHF.L.U32 R118, R46, 0x10, RZ ;  /* 0x000000102e767819 */ /* 0x008fe200000006ff */
[----:B------:R-:W-:Y:S01]  /*2ec0*/  FADD.FTZ R94, R94, R101 ;  /* 0x000000655e5e7221 */ /* 0x000fe20000010000 */
[----:B------:R-:W-:Y:S01]  /*2ed0*/  PRMT R95, R46, 0x7632, R95 ;  /* 0x000076322e5f7816 */ /* 0x000fe2000000005f */
[----:B------:R-:W-:Y:S01]  /*2ee0*/  FFMA.FTZ R98, R101, R101, R98 ;  /* 0x0000006565627223 */ /* 0x000fe20000010062 */
[----:B------:R-:W-:Y:S01]  /*2ef0*/  FFMA.FTZ R97, R97, R97, R99 ;  /* 0x0000006161617223 */ /* 0x000fe20000010063 */
[----:B------:R-:W-:Y:S01]  /*2f00*/  FADD.FTZ R94, R94, R100 ;  /* 0x000000645e5e7221 */ /* 0x000fe20000010000 */
[----:B------:R0:W-:Y:S01]  /*2f10*/  STL [R1+0x68], R101 ;  /* 0x0000686501007387 */ /* 0x0001e20000100800 */
[----:B------:R-:W-:Y:S01]  /*2f20*/  FFMA.FTZ R100, R100, R100, R98 ;  /* 0x0000006464647223 */ /* 0x000fe20000010062 */
[----:B------:R-:W-:-:S02]  /*2f30*/  IMAD.U32 R95, R95, 0x10000, RZ ;  /* 0x000100005f5f7824 */ /* 0x000fc400078e00ff */
[----:B------:R-:W-:Y:S01]  /*2f40*/  FADD.FTZ R98, R96, R118 ;  /* 0x0000007660627221 */ /* 0x000fe20000010000 */
[----:B------:R-:W-:Y:S01]  /*2f50*/  FFMA.FTZ R97, R118, R118, R97 ;  /* 0x0000007676617223 */ /* 0x000fe20000010061 */
[C---:B------:R-:W-:Y:S02]  /*2f60*/  PRMT R96, R47.reuse, 0x7632, R96 ;  /* 0x000076322f607816 */ /* 0x040fe40000000060 */
[----:B------:R-:W-:Y:S01]  /*2f70*/  FADD.FTZ R98, R98, R95 ;  /* 0x0000005f62627221 */ /* 0x000fe20000010000 */
[----:B0-----:R-:W-:Y:S01]  /*2f80*/  SHF.L.U32 R101, R47, 0x10, RZ ;  /* 0x000000102f657819 */ /* 0x001fe200000006ff */
[----:B------:R-:W-:Y:S01]  /*2f90*/  FFMA.FTZ R97, R95, R95, R97 ;  /* 0x0000005f5f617223 */ /* 0x000fe20000010061 */
[----:B------:R-:W-:-:S03]  /*2fa0*/  SHF.L.U32 R95, R96, 0x10, RZ ;  /* 0x00000010605f7819 */ /* 0x000fc600000006ff */
[----:B------:R-:W-:Y:S01]  /*2fb0*/  FADD.FTZ R94, R94, R101 ;  /* 0x000000655e5e7221 */ /* 0x000fe20000010000 */
[----:B------:R-:W-:Y:S01]  /*2fc0*/  FFMA.FTZ R100, R101, R101, R100 ;  /* 0x0000006565647223 */ /* 0x000fe20000010064 */
[----:B------:R0:W-:Y:S01]  /*2fd0*/  STL [R1+0x60], R101 ;  /* 0x0000606501007387 */ /* 0x0001e20000100800 */
[----:B----4-:R-:W-:Y:S01]  /*2fe0*/  PRMT R96, R45, 0x7632, R96 ;  /* 0x000076322d607816 */ /* 0x010fe20000000060 */
[----:B------:R-:W-:Y:S01]  /*2ff0*/  FADD.FTZ R94, R94, R95 ;  /* 0x0000005f5e5e7221 */ /* 0x000fe20000010000 */
[----:B------:R-:W-:Y:S01]  /*3000*/  FFMA.FTZ R95, R95, R95, R100 ;  /* 0x0000005f5f5f7223 */ /* 0x000fe20000010064 */
[C---:B------:R-:W-:Y:S02]  /*3010*/  SHF.L.U32 R117, R44.reuse, 0x10, RZ ;  /* 0x000000102c757819 */ /* 0x040fe400000006ff */
[----:B------:R-:W-:Y:S02]  /*3020*/  PRMT R99, R44, 0x7632, R99 ;  /* 0x000076322c637816 */ /* 0x000fe40000000063 */
[----:B0-----:R-:W-:Y:S01]  /*3030*/  SHF.L.U32 R101, R45, 0x10, RZ ;  /* 0x000000102d657819 */ /* 0x001fe200000006ff */
[----:B------:R-:W-:Y:S01]  /*3040*/  IMAD.U32 R96, R96, 0x10000, RZ ;  /* 0x0001000060607824 */ /* 0x000fe200078e00ff */
[----:B------:R-:W-:-:S03]  /*3050*/  SHF.L.U32 R99, R99, 0x10, RZ ;  /* 0x0000001063637819 */ /* 0x000fc600000006ff */
[----:B------:R-:W-:Y:S01]  /*3060*/  FADD.FTZ R94, R94, R101 ;  /* 0x000000655e5e7221 */ /* 0x000fe20000010000 */
[----:B------:R-:W-:Y:S01]  /*3070*/  FFMA.FTZ R95, R101, R101, R95 ;  /* 0x00000065655f7223 */ /* 0x000fe2000001005f */
[----:B------:R-:W-:Y:S01]  /*3080*/  FADD.FTZ R98, R98, R117 ;  /* 0x0000007562627221 */ /* 0x000fe20000010000 */
[----:B------:R-:W-:Y:S01]  /*3090*/  FFMA.FTZ R97, R117, R117, R97 ;  /* 0x0000007575617223 */ /* 0x000fe20000010061 */
[----:B------:R-:W-:Y:S01]  /*30a0*/  FADD.FTZ R94, R94, R96 ;  /* 0x000000605e5e7221 */ /* 0x000fe20000010000 */
[----:B------:R0:W-:Y:S01]  /*30b0*/  STL [R1+0x58], R101 ;  /* 0x0000586501007387 */ /* 0x0001e20000100800 */
[----:B------:R-:W-:Y:S01]  /*30c0*/  FFMA.FTZ R96, R96, R96, R95 ;  /* 0x0000006060607223 */ /* 0x000fe2000001005f */
[----:B-----5:R-:W-:Y:S01]  /*30d0*/  SHF.L.U32 R116, R42, 0x10, RZ ;  /* 0x000000102a747819 */ /* 0x020fe200000006ff */
[----:B------:R-:W-:Y:S01]  /*30e0*/  FADD.FTZ R98, R98, R99 ;  /* 0x0000006362627221 */ /* 0x000fe20000010000 */
[----:B------:R-:W-:Y:S02]  /*30f0*/  PRMT R95, R42, 0x7632, R95 ;  /* 0x000076322a5f7816 */ /* 0x000fe4000000005f */
[----:B------:R-:W-:Y:S01]  /*3100*/  PRMT R100, R43, 0x7632, R100 ;  /* 0x000076322b647816 */ /* 0x000fe20000000064 */
[----:B------:R-:W-:Y:S01]  /*3110*/  FFMA.FTZ R99, R99, R99, R97 ;  /* 0x0000006363637223 */ /* 0x000fe20000010061 */
[----:B0-----:R-:W-:Y:S01]  /*3120*/  SHF.L.U32 R101, R43, 0x10, RZ ;  /* 0x000000102b657819 */ /* 0x001fe200000006ff */
[----:B------:R-:W-:Y:S01]  /*3130*/  FADD.FTZ R98, R98, R116 ;  /* 0x0000007462627221 */ /* 0x000fe20000010000 */
[----:B------:R-:W-:-:S02]  /*3140*/  SHF.L.U32 R95, R95, 0x10, RZ ;  /* 0x000000105f5f7819 */ /* 0x000fc400000006ff */
[----:B------:R-:W-:Y:S01]  /*3150*/  SHF.L.U32 R100, R100, 0x10, RZ ;  /* 0x0000001064647819 */ /* 0x000fe200000006ff */
[----:B------:R-:W-:Y:S01]  /*3160*/  FADD.FTZ R94, R94, R101 ;  /* 0x000000655e5e7221 */ /* 0x000fe20000010000 */
[----:B------:R-:W-:Y:S01]  /*3170*/  FFMA.FTZ R99, R116, R116, R99 ;  /* 0x0000007474637223 */ /* 0x000fe20000010063 */
[----:B------:R-:W-:Y:S01]  /*3180*/  FFMA.FTZ R96, R101, R101, R96 ;  /* 0x0000006565607223 */ /* 0x000fe20000010060 */
[----:B------:R-:W-:Y:S01]  /*3190*/  SHF.L.U32 R115, R40, 0x10, RZ ;  /* 0x0000001028737819 */ /* 0x000fe200000006ff */
[----:B------:R-:W-:Y:S01]  /*31a0*/  FADD.FTZ R98, R98, R95 ;  /* 0x0000005f62627221 */ /* 0x000fe20000010000 */
[----:B------:R-:W-:Y:S01]  /*31b0*/  PRMT R97, R40, 0x7632, R97 ;  /* 0x0000763228617816 */ /* 0x000fe20000000061 */
[----:B------:R-:W-:Y:S01]  /*31c0*/  FADD.FTZ R94, R94, R100 ;  /* 0x000000645e5e7221 */ /* 0x000fe20000010000 */
[----:B------:R-:W-:Y:S01]  /*31d0*/  FFMA.FTZ R95, R95, R95, R99 ;  /* 0x0000005f5f5f7223 */ /* 0x000fe20000010063 */
[----:B------:R-:W-:Y:S01]  /*31e0*/  FFMA.FTZ R100, R100, R100, R96 ;  /* 0x0000006464647223 */ /* 0x000fe20000010060 */
[----:B------:R-:W-:-:S02]  /*31f0*/  SHF.L.U32 R107, R41, 0x10, RZ ;  /* 0x00000010296b7819 */ /* 0x000fc400000006ff */
[----:B------:R-:W-:Y:S01]  /*3200*/  PRMT R96, R41, 0x7632, R96 ;  /* 0x0000763229607816 */ /* 0x000fe20000000060 */
[----:B------:R-:W-:Y:S02]  /*3210*/  IMAD.U32 R97, R97, 0x10000, RZ ;  /* 0x0001000061617824 */ /* 0x000fe400078e00ff */
[----:B------:R-:W-:Y:S01]  /*3220*/  FADD.FTZ R98, R98, R115 ;  /* 0x0000007362627221 */ /* 0x000fe20000010000 */
[----:B------:R-:W-:Y:S01]  /*3230*/  FFMA.FTZ R95, R115, R115, R95 ;  /* 0x00000073735f7223 */ /* 0x000fe2000001005f */
[----:B------:R-:W-:Y:S01]  /*3240*/  SHF.L.U32 R96, R96, 0x10, RZ ;  /* 0x0000001060607819 */ /* 0x000fe200000006ff */
[----:B------:R-:W-:Y:S01]  /*3250*/  FADD.FTZ R94, R94, R107 ;  /* 0x0000006b5e5e7221 */ /* 0x000fe20000010000 */
[----:B------:R-:W-:Y:S01]  /*3260*/  FADD.FTZ R98, R98, R97 ;  /* 0x0000006162627221 */ /* 0x000fe20000010000 */
[----:B------:R-:W-:Y:S01]  /*3270*/  FFMA.FTZ R100, R107, R107, R100 ;  /* 0x0000006b6b647223 */ /* 0x000fe20000010064 */
[--C-:B------:R-:W-:Y:S01]  /*3280*/  FFMA.FTZ R97, R97, R97, R95.reuse ;  /* 0x0000006161617223 */ /* 0x100fe2000001005f */
[C---:B------:R-:W-:Y:S01]  /*3290*/  PRMT R95, R39.reuse, 0x7632, R95 ;  /* 0x00007632275f7816 */ /* 0x040fe2000000005f */
[----:B------:R-:W-:Y:S01]  /*32a0*/  FADD.FTZ R94, R94, R96 ;  /* 0x000000605e5e7221 */ /* 0x000fe20000010000 */
[----:B------:R-:W-:Y:S01]  /*32b0*/  SHF.L.U32 R106, R39, 0x10, RZ ;  /* 0x00000010276a7819 */ /* 0x000fe200000006ff */
        /* <DEDUP_REMOVED lines=9> */
[----:B------:R-:W-:Y:S01]  /*3350*/  FADD.FTZ R94, R94, R95 ;  /* 0x0000005f5e5e7221 */ /* 0x000fe20000010000 */
[--C-:B------:R-:W-:Y:S01]  /*3360*/  FFMA.FTZ R95, R95, R95, R96.reuse ;  /* 0x0000005f5f5f7223 */ /* 0x100fe20000010060 */
[C---:B------:R-:W-:Y:S01]  /*3370*/  PRMT R96, R37.reuse, 0x7632, R96 ;  /* 0x0000763225607816 */ /* 0x040fe20000000060 */
[----:B------:R-:W-:Y:S01]  /*3380*/  FADD.FTZ R98, R98, R99 ;  /* 0x0000006362627221 */ /* 0x000fe20000010000 */
[----:B------:R-:W-:Y:S01]  /*3390*/  SHF.L.U32 R105, R37, 0x10, RZ ;  /* 0x0000001025697819 */ /* 0x000fe200000006ff */
        /* <DEDUP_REMOVED lines=14> */
[----:B------:R-:W-:-:S02]  /*3480*/  FFMA.FTZ R97, R97, R97, R99 ;  /* 0x0000006161617223 */ /* 0x000fc40000010063 */
[----:B------:R-:W-:Y:S02]  /*3490*/  FADD.FTZ R98, R98, R112 ;  /* 0x0000007062627221 */ /* 0x000fe40000010000 */
[----:B------:R-:W-:Y:S02]  /*34a0*/  IMAD.U32 R95, R95, 0x10000, RZ ;  /* 0x000100005f5f7824 */ /* 0x000fe400078e00ff */
[----:B------:R-:W-:Y:S01]  /*34b0*/  FFMA.FTZ R97, R112, R112, R97 ;  /* 0x0000007070617223 */ /* 0x000fe20000010061 */
[----:B------:R-:W-:Y:S01]  /*34c0*/  SHF.L.U32 R104, R35, 0x10, RZ ;  /* 0x0000001023687819 */ /* 0x000fe200000006ff */
[----:B------:R-:W-:Y:S02]  /*34d0*/  FADD.FTZ R98, R98, R95 ;  /* 0x0000005f62627221 */ /* 0x000fe40000010000 */
[--C-:B------:R-:W-:Y:S01]  /*34e0*/  FFMA.FTZ R95, R95, R95, R97.reuse ;  /* 0x0000005f5f5f7223 */ /* 0x100fe20000010061 */
[----:B------:R-:W-:Y:S01]  /*34f0*/  PRMT R97, R35, 0x7632, R97 ;  /* 0x0000763223617816 */ /* 0x000fe20000000061 */
[----:B------:R-:W-:Y:S01]  /*3500*/  FADD.FTZ R94, R94, R104 ;  /* 0x000000685e5e7221 */ /* 0x000fe20000010000 */
[----:B------:R-:W-:-:S02]  /*3510*/  FFMA.FTZ R96, R104, R104, R96 ;  /* 0x0000006868607223 */ /* 0x000fc40000010060 */
[----:B------:R-:W-:Y:S02]  /*3520*/  SHF.L.U32 R97, R97, 0x10, RZ ;  /* 0x0000001061617819 */ /* 0x000fe400000006ff */
[----:B------:R-:W-:-:S03]  /*3530*/  SHF.L.U32 R111, R32, 0x10, RZ ;  /* 0x00000010206f7819 */ /* 0x000fc600000006ff */
[----:B------:R-:W-:Y:S01]  /*3540*/  FADD.FTZ R94, R94, R97 ;  /* 0x000000615e5e7221 */ /* 0x000fe20000010000 */
[--C-:B------:R-:W-:Y:S01]  /*3550*/  FFMA.FTZ R97, R97, R97, R96.reuse ;  /* 0x0000006161617223 */ /* 0x100fe20000010060 */
[----:B------:R-:W-:Y:S01]  /*3560*/  PRMT R96, R32, 0x7632, R96 ;  /* 0x0000763220607816 */ /* 0x000fe20000000060 */
[----:B------:R-:W-:Y:S01]  /*3570*/  FADD.FTZ R98, R98, R111 ;  /* 0x0000006f62627221 */ /* 0x000fe20000010000 */
[----:B------:R-:W-:Y:S02]  /*3580*/  FFMA.FTZ R95, R111, R111, R95 ;  /* 0x0000006f6f5f7223 */ /* 0x000fe4000001005f */
[----:B------:R-:W-:Y:S02]  /*3590*/  SHF.L.U32 R96, R96, 0x10, RZ ;  /* 0x0000001060607819 */ /* 0x000fe400000006ff */
[----:B------:R-:W-:-:S03]  /*35a0*/  SHF.L.U32 R103, R33, 0x10, RZ ;  /* 0x0000001021677819 */ /* 0x000fc600000006ff */
[----:B------:R-:W-:Y:S01]  /*35b0*/  FADD.FTZ R98, R98, R96 ;  /* 0x0000006062627221 */ /* 0x000fe20000010000 */
[--C-:B------:R-:W-:Y:S01]  /*35c0*/  FFMA.FTZ R96, R96, R96, R95.reuse ;  /* 0x0000006060607223 */ /* 0x100fe2000001005f */
[----:B------:R-:W-:Y:S01]  /*35d0*/  PRMT R95, R33, 0x7632, R95 ;  /* 0x00007632215f7816 */ /* 0x000fe2000000005f */
[----:B------:R-:W-:Y:S01]  /*35e0*/  FADD.FTZ R94, R94, R103 ;  /* 0x000000675e5e7221 */ /* 0x000fe20000010000 */
[----:B------:R-:W-:-:S03]  /*35f0*/  FFMA.FTZ R97, R103, R103, R97 ;  /* 0x0000006767617223 */ /* 0x000fc60000010061 */
[----:B------:R-:W-:Y:S01]  /*3600*/  IMAD.U32 R95, R95, 0x10000, RZ ;  /* 0x000100005f5f7824 */ /* 0x000fe200078e00ff */
        /* <DEDUP_REMOVED lines=21> */
[----:B------:R0:W-:Y:S03]  /*3760*/  STL [R1+0x50], R101 ;  /* 0x0000506501007387 */ /* 0x0001e60000100800 */
[----:B------:R-:W-:Y:S01]  /*3770*/  FADD.FTZ R98, R98, R95 ;  /* 0x0000005f62627221 */ /* 0x000fe20000010000 */
[--C-:B------:R-:W-:Y:S01]  /*3780*/  FFMA.FTZ R95, R95, R95, R97.reuse ;  /* 0x0000005f5f5f7223 */ /* 0x100fe20000010061 */
[C---:B------:R-:W-:Y:S02]  /*3790*/  PRMT R97, R29.reuse, 0x7632, R97 ;  /* 0x000076321d617816 */ /* 0x040fe40000000061 */
[----:B0-----:R-:W-:Y:S02]  /*37a0*/  SHF.L.U32 R101, R29, 0x10, RZ ;  /* 0x000000101d657819 */ /* 0x001fe400000006ff */
[----:B------:R-:W-:-:S03]  /*37b0*/  SHF.L.U32 R97, R97, 0x10, RZ ;  /* 0x0000001061617819 */ /* 0x000fc600000006ff */
[----:B------:R-:W-:Y:S01]  /*37c0*/  FADD.FTZ R94, R94, R101 ;  /* 0x000000655e5e7221 */ /* 0x000fe20000010000 */
[----:B------:R-:W-:Y:S01]  /*37d0*/  FFMA.FTZ R96, R101, R101, R96 ;  /* 0x0000006565607223 */ /* 0x000fe20000010060 */
[----:B------:R-:W-:Y:S02]  /*37e0*/  SHF.L.U32 R108, R26, 0x10, RZ ;  /* 0x000000101a6c7819 */ /* 0x000fe400000006ff */
[----:B------:R-:W-:Y:S01]  /*37f0*/  FADD.FTZ R99, R94, R97 ;  /* 0x000000615e637221 */ /* 0x000fe20000010000 */
[----:B------:R-:W-:Y:S01]  /*3800*/  SHF.L.U32 R100, R27, 0x10, RZ ;  /* 0x000000101b647819 */ /* 0x000fe200000006ff */
[----:B------:R-:W-:Y:S01]  /*3810*/  FFMA.FTZ R97, R97, R97, R96 ;  /* 0x0000006161617223 */ /* 0x000fe20000010060 */
[----:B------:R-:W-:-:S03]  /*3820*/  FADD.FTZ R96, R98, R108 ;  /* 0x0000006c62607221 */ /* 0x000fc60000010000 */
[----:B------:R-:W-:Y:S02]  /*3830*/  FADD.FTZ R98, R99, R100 ;  /* 0x0000006463627221 */ /* 0x000fe40000010000 */
[----:B------:R-:W0:Y:S01]  /*3840*/  S2R R99, SR_TID.X ;  /* 0x0000000000637919 */ /* 0x000e220000002100 */
[----:B------:R-:W-:Y:S01]  /*3850*/  PRMT R94, R26, 0x7632, R94 ;  /* 0x000076321a5e7816 */ /* 0x000fe2000000005e */
[----:B------:R-:W-:-:S03]  /*3860*/  FFMA.FTZ R95, R108, R108, R95 ;  /* 0x0000006c6c5f7223 */ /* 0x000fc6000001005f */
[----:B------:R-:W-:-:S05]  /*3870*/  SHF.L.U32 R94, R94, 0x10, RZ ;  /* 0x000000105e5e7819 */ /* 0x000fca00000006ff */
[----:B------:R-:W-:Y:S01]  /*3880*/  FFMA.FTZ R95, R94, R94, R95 ;  /* 0x0000005e5e5f7223 */ /* 0x000fe2000001005f */
[----:B------:R-:W-:Y:S01]  /*3890*/  FADD.FTZ R94, R96, R94 ;  /* 0x0000005e605e7221 */ /* 0x000fe20000010000 */
[----:B------:R-:W-:Y:S01]  /*38a0*/  PRMT R96, R27, 0x7632, R96 ;  /* 0x000076321b607816 */ /* 0x000fe20000000060 */
[----:B------:R-:W-:-:S04]  /*38b0*/  FFMA.FTZ R97, R100, R100, R97 ;  /* 0x0000006464617223 */ /* 0x000fc80000010061 */
[----:B------:R-:W-:-:S04]  /*38c0*/  IMAD.U32 R96, R96, 0x10000, RZ ;  /* 0x0001000060607824 */ /* 0x000fc800078e00ff */
[----:B------:R-:W-:Y:S01]  /*38d0*/  FFMA.FTZ R97, R96, R96, R97 ;  /* 0x0000006060617223 */ /* 0x000fe20000010061 */
[----:B------:R-:W-:Y:S01]  /*38e0*/  FADD.FTZ R96, R98, R96 ;  /* 0x0000006062607221 */ /* 0x000fe20000010000 */
[----:B------:R1:W-:Y:S04]  /*38f0*/  STS.64 [R93], R94 ;  /* 0x0000005e5d007388 */ /* 0x0003e80000000a00 */
[----:B------:R2:W-:Y:S01]  /*3900*/  STS.64 [R93+0x1680], R96 ;  /* 0x001680605d007388 */ /* 0x0005e20000000a00 */
[----:B------:R-:W-:Y:S01]  /*3910*/  BAR.SYNC.DEFER_BLOCKING 0x0 ;  /* 0x0000000000007b1d */ /* 0x000fe20000010000 */
[----:B0-----:R-:W-:Y:S02]  /*3920*/  ISETP.GT.U32.AND P2, PT, R99, 0x3f, PT ;  /* 0x0000003f6300780c */ /* 0x001fe40003f44070 */
[----:B-1----:R-:W-:-:S02]  /*3930*/  SHF.R.U32.HI R94, RZ, 0x1f, R92 ;  /* 0x0000001fff5e7819 */ /* 0x002fc4000001165c */
[----:B--2---:R-:W-:-:S04]  /*3940*/  SHF.L.U32 R93, R92, 0x1, RZ ;  /* 0x000000015c5d7819 */ /* 0x004fc800000006ff */
[C---:B------:R-:W-:Y:S02]  /*3950*/  IADD3 R98, P3, R93.reuse, UR10, RZ ;  /* 0x0000000a5d627c10 */ /* 0x040fe4000ff7e0ff */
[----:B------:R-:W-:Y:S01]  /*3960*/  IADD3 R92, P4, R93, UR12, RZ ;  /* 0x0000000c5d5c7c10 */ /* 0x000fe2000ff9e0ff */
[----:B------:R-:W-:Y:S01]  /*3970*/  BSSY B0, `(.L_x_1468) ;  /* 0x0000044000007945 */ /* 0x000fe20003800000 */
[----:B------:R-:W-:Y:S02]  /*3980*/  LOP3.LUT P1, RZ, R99, 0xffffffc1, RZ, 0xc0, !PT ;  /* 0xffffffc163ff7812 */ /* 0x000fe4000782c0ff */
[C---:B------:R-:W-:Y:S02]  /*3990*/  IADD3.X R99, R94.reuse, UR11, RZ, P3, !PT ;  /* 0x0000000b5e637c10 */ /* 0x040fe40009ffe4ff */
[----:B------:R-:W-:Y:S02]  /*39a0*/  IADD3.X R93, R94, UR13, RZ, P4, !PT ;  /* 0x0000000d5e5d7c10 */ /* 0x000fe4000a7fe4ff */
[----:B------:R-:W-:Y:S01]  /*39b0*/  CS2R R94, SRZ ;  /* 0x00000000005e7805 */ /* 0x000fe2000001ff00 */
[----:B------:R-:W-:Y:S06]  /*39c0*/  @P2 BRA `(.L_x_1469) ;  /* 0x0000000000f82947 */ /* 0x000fec0003800000 */
[----:B------:R-:W2:Y:S04]  /*39d0*/  LDL R96, [R1+0x270] ;  /* 0x0002700001607983 */ /* 0x000ea80000100800 */
[----:B------:R-:W3:Y:S04]  /*39e0*/  LDL R97, [R1+0x26c] ;  /* 0x00026c0001617983 */ /* 0x000ee80000100800 */
[----:B------:R-:W-:Y:S04]  /*39f0*/  STL [R1+0x278], R0 ;  /* 0x0002780001007387 */ /* 0x000fe80000100800 */
        /* <DEDUP_REMOVED lines=9> */
[----:B------:R0:W5:Y:S04]  /*3a90*/  LDL.LU R0, [R1+0x278] ;  /* 0x0002780001007983 */ /* 0x0001680000300800 */
[----:B------:R-:W2:Y:S01]  /*3aa0*/  LDL R94, [R1+0x264] ;  /* 0x00026400015e7983 */ /* 0x000ea20000100800 */
[----:B------:R-:W-:-:S03]  /*3ab0*/  FADD.FTZ R96, R96, R95 ;  /* 0x0000005f60607221 */ /* 0x000fc60000010000 */
[----:B--2---:R-:W1:Y:S02]  /*3ac0*/  LDS.64 R94, [R94] ;  /* 0x000000005e5e7984 */ /* 0x004e640000000a00 */
[----:B-1----:R-:W-:Y:S02]  /*3ad0*/  FADD.FTZ R97, R97, R94 ;  /* 0x0000005e61617221 */ /* 0x002fe40000010000 */
        /* <DEDUP_REMOVED lines=43> */
[----:B-1----:R-:W-:Y:S01]  /*3d90*/  FADD.FTZ R94, R97, R94 ;  /* 0x0000005e615e7221 */ /* 0x002fe20000010000 */
[----:B0-----:R-:W-:-:S07]  /*3da0*/  FADD.FTZ R95, R96, R95 ;  /* 0x0000005f605f7221 */ /* 0x001fce0000010000 */
.L_x_1469:
[----:B------:R-:W-:Y:S05]  /*3db0*/  BSYNC B0 ;  /* 0x0000000000007941 */ /* 0x000fea0003800000 */
.L_x_1468:
[----:B------:R-:W2:Y:S04]  /*3dc0*/  LDL R97, [R1+0x274] ;  /* 0x0002740001617983 */ /* 0x000ea80000100800 */
[----:B------:R0:W-:Y:S04]  /*3dd0*/  STL.64 [R1+0x290], R6 ;  /* 0x0002900601007387 */ /* 0x0001e80000100a00 */
[----:B------:R-:W-:Y:S04]  /*3de0*/  STL [R1+0x28c], R4 ;  /* 0x00028c0401007387 */ /* 0x000fe80000100800 */
[----:B-----5:R-:W-:Y:S04]  /*3df0*/  STL [R1+0x288], R0 ;  /* 0x0002880001007387 */ /* 0x020fe80000100800 */
[----:B------:R1:W-:Y:S01]  /*3e00*/  STL.64 [R1+0x280], R2 ;  /* 0x0002800201007387 */ /* 0x0003e20000100a00 */
[----:B0-----:R-:W0:Y:S03]  /*3e10*/  S2R R7, SR_TID.X ;  /* 0x0000000000077919 */ /* 0x001e260000002100 */
[----:B-1----:R-:W3:Y:S01]  /*3e20*/  LDL R3, [R1+0xf4] ;  /* 0x0000f40001037983 */ /* 0x002ee20000100800 */
[----:B------:R-:W3:Y:S03]  /*3e30*/  @!P1 LDC R96, c[0x0][0x10] ;  /* 0x00000400ff609b82 */ /* 0x000ee60000000800 */
[----:B------:R-:W1:Y:S04]  /*3e40*/  SHFL.BFLY PT, R4, R94, 0x1, 0x1f ;  /* 0x0c201f005e047f89 */ /* 0x000e6800000e0000 */
[----:B------:R-:W4:Y:S01]  /*3e50*/  SHFL.BFLY PT, R0, R95, 0x1, 0x1f ;  /* 0x0c201f005f007f89 */ /* 0x000f2200000e0000 */
[----:B0-----:R-:W-:-:S02]  /*3e60*/  ISETP.GT.U32.AND P2, PT, R7, 0xff, PT ;  /* 0x000000ff0700780c */ /* 0x001fc40003f44070 */
[----:B------:R-:W0:Y:S01]  /*3e70*/  @!P1 LDC.64 R6, c[0x0][0x248] ;  /* 0x00009200ff069b82 */ /* 0x000e220000000a00 */
[----:B-1----:R-:W-:Y:S01]  /*3e80*/  FADD.FTZ R94, R4, R94 ;  /* 0x0000005e045e7221 */ /* 0x002fe20000010000 */
[----:B----4-:R-:W-:-:S09]  /*3e90*/  FADD.FTZ R95, R0, R95 ;  /* 0x0000005f005f7221 */ /* 0x010fd20000010000 */
[----:B------:R-:W1:Y:S01]  /*3ea0*/  @!P2 LDC R2, c[0x0][0x10] ;  /* 0x00000400ff02ab82 */ /* 0x000e620000000800 */
[----:B---3--:R-:W-:-:S05]  /*3eb0*/  @!P1 IMAD R96, R96, R3, UR8 ;  /* 0x0000000860609e24 */ /* 0x008fca000f8e0203 */
[----:B--2---:R-:W-:-:S04]  /*3ec0*/  @!P1 LEA R96, R96, R97, 0x9 ;  /* 0x0000006160609211 */ /* 0x004fc800078e48ff */
[----:B------:R-:W-:-:S05]  /*3ed0*/  @!P1 SHF.L.U32 R96, R96, 0x1, RZ ;  /* 0x0000000160609819 */ /* 0x000fca00000006ff */
[----:B0-----:R-:W-:Y:S02]  /*3ee0*/  @!P1 IMAD.WIDE.U32 R96, R96, 0x4, R6 ;  /* 0x0000000460609825 */ /* 0x001fe400078e0006 */
[----:B------:R0:W5:Y:S04]  /*3ef0*/  LDL.LU.64 R6, [R1+0x290] ;  /* 0x0002900001067983 */ /* 0x0001680000300a00 */
[----:B------:R2:W-:Y:S04]  /*3f00*/  @!P1 STG.E.64 desc[UR6][R96.64], R94 ;  /* 0x0000005e60009986 */ /* 0x0005e8000c101b06 */
[----:B------:R0:W5:Y:S04]  /*3f10*/  LDL.LU R4, [R1+0x28c] ;  /* 0x00028c0001047983 */ /* 0x0001680000300800 */
[----:B------:R0:W5:Y:S01]  /*3f20*/  LDL.LU R0, [R1+0x288] ;  /* 0x0002880001007983 */ /* 0x0001620000300800 */
[----:B--2---:R-:W2:Y:S01]  /*3f30*/  S2R R97, SR_TID.X ;  /* 0x0000000000617919 */ /* 0x004ea20000002100 */
[----:B-1----:R-:W-:-:S02]  /*3f40*/  @!P2 IMAD R95, R2, R3, UR8 ;  /* 0x00000008025fae24 */ /* 0x002fc4000f8e0203 */
[----:B------:R-:W1:Y:S01]  /*3f50*/  @!P2 LDC.64 R2, c[0x0][0x248] ;  /* 0x00009200ff02ab82 */ /* 0x000e620000000a00 */
[C---:B--2---:R-:W-:Y:S02]  /*3f60*/  @!P2 SHF.L.U32 R94, R97.reuse, 0x1, RZ ;  /* 0x00000001615ea819 */ /* 0x044fe400000006ff */
[----:B------:R-:W-:Y:S02]  /*3f70*/  @!P2 LOP3.LUT R96, R97, 0x7, RZ, 0xc0, !PT ;  /* 0x000000076160a812 */ /* 0x000fe400078ec0ff */
[----:B------:R-:W-:-:S03]  /*3f80*/  @!P2 LOP3.LUT R94, R94, 0x7ffffff0, RZ, 0xc0, !PT ;  /* 0x7ffffff05e5ea812 */ /* 0x000fc600078ec0ff */
[----:B------:R-:W-:Y:S01]  /*3f90*/  BAR.SYNC.DEFER_BLOCKING 0x0 ;  /* 0x0000000000007b1d */ /* 0x000fe20000010000 */
[----:B------:R-:W-:Y:S02]  /*3fa0*/  ISETP.NE.AND P1, PT, R97, RZ, PT ;  /* 0x000000ff6100720c */ /* 0x000fe40003f25270 */
[----:B------:R-:W-:-:S05]  /*3fb0*/  @!P2 LEA R94, R95, R94, 0x9 ;  /* 0x0000005e5f5ea211 */ /* 0x000fca00078e48ff */
[----:B------:R-:W-:-:S05]  /*3fc0*/  @!P2 IMAD.IADD R96, R94, 0x1, R96 ;  /* 0x000000015e60a824 */ /* 0x000fca00078e0260 */
[----:B------:R-:W-:-:S04]  /*3fd0*/  @!P2 SHF.L.U32 R96, R96, 0x1, RZ ;  /* 0x000000016060a819 */ /* 0x000fc800000006ff */
[C---:B------:R-:W-:Y:S01]  /*3fe0*/  @!P2 IADD3 R94, R96.reuse, 0x10, RZ ;  /* 0x00000010605ea810 */ /* 0x040fe20007ffe0ff */
[----:B-1----:R-:W-:-:S04]  /*3ff0*/  @!P2 IMAD.WIDE.U32 R96, R96, 0x4, R2 ;  /* 0x000000046060a825 */ /* 0x002fc800078e0002 */
[----:B------:R-:W-:Y:S02]  /*4000*/  @!P2 IMAD.WIDE.U32 R94, R94, 0x4, R2 ;  /* 0x000000045e5ea825 */ /* 0x000fe400078e0002 */
[----:B------:R0:W5:Y:S04]  /*4010*/  LDL.LU.64 R2, [R1+0x280] ;  /* 0x0002800001027983 */ /* 0x0001680000300a00 */
[----:B------:R0:W-:Y:S01]  /*4020*/  @!P2 STL.64 [R1+0x8], R94 ;  /* 0x0000085e0100a387 */ /* 0x0001e20000100a00 */
[----:B------:R-:W-:Y:S05]  /*4030*/  @P1 BRA `(.L_x_1470) ;  /* 0x0000000000601947 */ /* 0x000fea0003800000 */
[----:B0-----:R-:W0:Y:S01]  /*4040*/  S2R R94, SR_LANEID ;  /* 0x00000000005e7919 */ /* 0x001e220000000000 */
[----:B------:R-:W-:Y:S01]  /*4050*/  VOTEU.ANY UR9, UPT, PT ;  /* 0x0000000000097886 */ /* 0x000fe200038e0100 */
[----:B------:R-:W-:Y:S01]  /*4060*/  UISETP.NE.AND UP0, UPT, UR14, URZ, UPT ;  /* 0x0000003f0e00728c */ /* 0x000fe2000bf05270 */
[----:B------:R-:W0:Y:S01]  /*4070*/  FLO.U32 R95, UR9 ;  /* 0x00000009005f7d00 */ /* 0x000e2200080e0000 */
[----:B------:R-:W-:Y:S02]  /*4080*/  UMOV UR5, 0x7ffffff1 ;  /* 0x7ffffff100057882 */ /* 0x000fe40000000000 */
[----:B------:R-:W-:Y:S01]  /*4090*/  USEL UR5, UR5, 0x1, !UP0 ;  /* 0x0000000105057887 */ /* 0x000fe2000c000000 */
[----:B0-----:R-:W-:-:S04]  /*40a0*/  ISETP.EQ.U32.AND P1, PT, R95, R94, PT ;  /* 0x0000005e5f00720c */ /* 0x001fc80003f22070 */
[----:B------:R-:W0:Y:S02]  /*40b0*/  POPC R94, UR9 ;  /* 0x00000009005e7d09 */ /* 0x000e240008000000 */
[----:B0-----:R-:W-:-:S07]  /*40c0*/  IMAD R94, R94, UR5, RZ ;  /* 0x000000055e5e7c24 */ /* 0x001fce000f8e02ff */
[----:B------:R-:W-:Y:S06]  /*40d0*/  @P1 MEMBAR.ALL.GPU ;  /* 0x0000000000001992 */ /* 0x000fec000000a000 */
[----:B------:R-:W-:-:S00]  /*40e0*/  @P1 ERRBAR ;  /* 0x00000000000019ab */ /* 0x000fc00000000000 */
[----:B------:R-:W-:Y:S06]  /*40f0*/  @P1 CGAERRBAR ;  /* 0x00000000000015ab */ /* 0x000fec0000000000 */
[----:B------:R-:W2:Y:S04]  /*4100*/  @P1 ATOM.E.ADD.STRONG.GPU PT, R94, desc[UR6][R90.64], R94 ;  /* 0x0000005e5a5e198a */ /* 0x000ea800081ee1c6 */
[----:B--2---:R0:W1:Y:S02]  /*4110*/  SHFL.IDX PT, R95, R94, R95, 0x1f ;  /* 0x00001f5f5e5f7589 */ /* 0x00406400000e0000 */
[----:B0-----:R-:W0:Y:S02]  /*4120*/  S2R R94, SR_LTMASK ;  /* 0x00000000005e7919 */ /* 0x001e240000003900 */
[----:B0-----:R-:W-:-:S06]  /*4130*/  LOP3.LUT R94, R94, UR9, RZ, 0xc0, !PT ;  /* 0x000000095e5e7c12 */ /* 0x001fcc000f8ec0ff */
[----:B------:R-:W1:Y:S02]  /*4140*/  POPC R94, R94 ;  /* 0x0000005e005e7309 */ /* 0x000e640000000000 */
[----:B-1----:R-:W-:-:S07]  /*4150*/  IMAD R94, R94, UR5, R95 ;  /* 0x000000055e5e7c24 */ /* 0x002fce000f8e025f */
.L_x_1471:
[----:B------:R-:W2:Y:S04]  /*4160*/  LD.E.STRONG.GPU R95, desc[UR6][R90.64] ;  /* 0x000000065a5f7980 */ /* 0x000ea8000c10f900 */
[----:B--2---:R-:W-:Y:S01]  /*4170*/  CCTL.IVALL ;  /* 0x00000000ff00798f */ /* 0x004fe20002000000 */
[----:B------:R-:W-:Y:S05]  /*4180*/  YIELD ;  /* 0x0000000000007946 */ /* 0x000fea0003800000 */
[----:B------:R-:W-:-:S04]  /*4190*/  LOP3.LUT R95, R95, R94, RZ, 0x3c, !PT ;  /* 0x0000005e5f5f7212 */ /* 0x000fc800078e3cff */
[----:B------:R-:W-:-:S13]  /*41a0*/  ISETP.GT.AND P1, PT, R95, -0x1, PT ;  /* 0xffffffff5f00780c */ /* 0x000fda0003f24270 */
[----:B------:R-:W-:Y:S05]  /*41b0*/  @P1 BRA `(.L_x_1471) ;  /* 0xfffffffc00e81947 */ /* 0x000fea000383ffff */
.L_x_1470:
[----:B------:R-:W-:Y:S05]  /*41c0*/  WARPSYNC.ALL ;  /* 0x0000000000007948 */ /* 0x000fea0003800000 */
[----:B------:R-:W-:Y:S06]  /*41d0*/  BAR.SYNC.DEFER_BLOCKING 0x0 ;  /* 0x0000000000007b1d */ /* 0x000fec0000010000 */
[----:B-----5:R1:W-:Y:S04]  /*41e0*/  STL [R1+0x288], R4 ;  /* 0x0002880401007387 */ /* 0x0203e80000100800 */
[----:B------:R2:W-:Y:S04]  /*41f0*/  STL [R1+0x284], R3 ;  /* 0x0002840301007387 */ /* 0x0005e80000100800 */
[----:B------:R3:W-:Y:S04]  /*4200*/  STL [R1+0x280], R2 ;  /* 0x0002800201007387 */ /* 0x0007e80000100800 */
[----:B------:R4:W-:Y:S04]  /*4210*/  STL [R1+0x278], R0 ;  /* 0x0002780001007387 */ /* 0x0009e80000100800 */
[----:B0-----:R-:W1:Y:S04]  /*4220*/  @!P2 LDG.E.64 R94, desc[UR6][R96.64] ;  /* 0x00000006605ea981 */ /* 0x001e68000c1e1b00 */
[----:B------:R-:W4:Y:S04]  /*4230*/  LDG.E.64.CONSTANT R98, desc[UR6][R98.64] ;  /* 0x0000000662627981 */ /* 0x000f28000c1e9b00 */
[----:B------:R-:W4:Y:S04]  /*4240*/  LDG.E.64.CONSTANT R92, desc[UR6][R92.64] ;  /* 0x000000065c5c7981 */ /* 0x000f28000c1e9b00 */
[----:B------:R-:W2:Y:S04]  /*4250*/  LDL.LU.64 R96, [R1+0x8] ;  /* 0x0000080001607983 */ /* 0x000ea80000300a00 */
[----:B--2---:R-:W2:Y:S01]  /*4260*/  @!P2 LDG.E.64 R96, desc[UR6][R96.64] ;  /* 0x000000066060a981 */ /* 0x004ea2000c1e1b00 */
[----:B-1----:R-:W-:Y:S01]  /*4270*/  @!P2 FADD.FTZ R4, RZ, R94 ;  /* 0x0000005eff04a221 */ /* 0x002fe20000010000 */
[----:B------:R-:W-:Y:S01]  /*4280*/  HFMA2.MMA R94, -RZ, RZ, 0, 0 ;  /* 0x00000000ff5e7435 */ /* 0x000fe200000001ff */
[----:B------:R-:W-:-:S02]  /*4290*/  PRMT R3, R87, 0x7632, R3 ;  /* 0x0000763257037816 */ /* 0x000fc40000000003 */
[----:B---3--:R-:W-:Y:S02]  /*42a0*/  PRMT R2, R85, 0x7632, R2 ;  /* 0x0000763255027816 */ /* 0x008fe40000000002 */
[----:B----4-:R-:W-:Y:S02]  /*42b0*/  PRMT R0, R83, 0x7632, R0 ;  /* 0x0000763253007816 */ /* 0x010fe40000000000 */
[----:B------:R-:W-:Y:S02]  /*42c0*/  PRMT R87, R37, 0x7632, R87 ;  /* 0x0000763225577816 */ /* 0x000fe40000000057 */
[----:B------:R-:W-:Y:S02]  /*42d0*/  PRMT R85, R35, 0x7632, R85 ;  /* 0x0000763223557816 */ /* 0x000fe40000000055 */
[----:B------:R-:W-:Y:S02]  /*42e0*/  PRMT R83, R33, 0x7632, R83 ;  /* 0x0000763221537816 */ /* 0x000fe40000000053 */
[----:B------:R-:W-:-:S02]  /*42f0*/  PRMT R35, R28, 0x7632, R35 ;  /* 0x000076321c237816 */ /* 0x000fc40000000023 */
[----:B------:R-:W-:Y:S02]  /*4300*/  PRMT R28, R29, 0x7632, R28 ;  /* 0x000076321d1c7816 */ /* 0x000fe4000000001c */
[----:B------:R-:W-:Y:S02]  /*4310*/  PRMT R37, R26, 0x7632, R37 ;  /* 0x000076321a257816 */ /* 0x000fe40000000025 */
[----:B------:R-:W-:Y:S01]  /*4320*/  PRMT R26, R27, 0x7632, R26 ;  /* 0x000076321b1a7816 */ /* 0x000fe2000000001a */
[----:B------:R-:W-:Y:S01]  /*4330*/  BSSY B0, `(.L_x_1472) ;  /* 0x0000070000007945 */ /* 0x000fe20003800000 */
        /* <DEDUP_REMOVED lines=51> */
[----:B--2---:R-:W-:Y:S01]  /*4670*/  @!P2 FADD.FTZ R94, R96, R4 ;  /* 0x00000004605ea221 */ /* 0x004fe20000010000 */
[----:B------:R-:W-:Y:S01]  /*4680*/  @!P2 FADD.FTZ R96, RZ, R95 ;  /* 0x0000005fff60a221 */ /* 0x000fe20000010000 */
[----:B------:R-:W-:-:S03]  /*4690*/  MOV R95, RZ ;  /* 0x000000ff005f7202 */ /* 0x000fc60000000f00 */
[----:B------:R-:W-:-:S05]  /*46a0*/  @!P2 FADD.FTZ R95, R97, R96 ;  /* 0x00000060615fa221 */ /* 0x000fca0000010000 */
[----:B------:R-:W0:Y:S04]  /*46b0*/  SHFL.BFLY PT, R97, R95, 0x4, 0x1f ;  /* 0x0c801f005f617f89 */ /* 0x000e2800000e0000 */
[----:B------:R-:W1:Y:S01]  /*46c0*/  SHFL.BFLY PT, R96, R94, 0x4, 0x1f ;  /* 0x0c801f005e607f89 */ /* 0x000e6200000e0000 */
[----:B0-----:R-:W-:-:S05]  /*46d0*/  FADD.FTZ R95, R97, R95 ;  /* 0x0000005f615f7221 */ /* 0x001fca0000010000 */
[----:B------:R-:W0:Y:S01]  /*46e0*/  SHFL.BFLY PT, R97, R95, 0x2, 0x1f ;  /* 0x0c401f005f617f89 */ /* 0x000e2200000e0000 */
[----:B-1----:R-:W-:-:S05]  /*46f0*/  FADD.FTZ R94, R96, R94 ;  /* 0x0000005e605e7221 */ /* 0x002fca0000010000 */
[----:B------:R-:W1:Y:S01]  /*4700*/  SHFL.BFLY PT, R96, R94, 0x2, 0x1f ;  /* 0x0c401f005e607f89 */ /* 0x000e6200000e0000 */
[----:B------:R-:W2:Y:S01]  /*4710*/  S2R R4, SR_TID.X ;  /* 0x0000000000047919 */ /* 0x000ea20000002100 */
[----:B0-----:R-:W-:-:S05]  /*4720*/  FADD.FTZ R95, R95, R97 ;  /* 0x000000615f5f7221 */ /* 0x001fca0000010000 */
[----:B------:R-:W0:Y:S01]  /*4730*/  SHFL.BFLY PT, R97, R95, 0x1, 0x1f ;  /* 0x0c201f005f617f89 */ /* 0x000e2200000e0000 */
[----:B-1----:R-:W-:-:S05]  /*4740*/  FADD.FTZ R94, R94, R96 ;  /* 0x000000605e5e7221 */ /* 0x002fca0000010000 */
[----:B------:R-:W1:Y:S01]  /*4750*/  SHFL.BFLY PT, R96, R94, 0x1, 0x1f ;  /* 0x0c201f005e607f89 */ /* 0x000e6200000e0000 */
[----:B--2---:R-:W-:-:S03]  /*4760*/  LOP3.LUT P1, RZ, R4, 0xffffff07, RZ, 0xc0, !PT ;  /* 0xffffff0704ff7812 */ /* 0x004fc6000782c0ff */
[----:B------:R2:W5:Y:S01]  /*4770*/  LDL.LU R4, [R1+0x288] ;  /* 0x0002880001047983 */ /* 0x0005620000300800 */
[----:B0-----:R-:W-:Y:S02]  /*4780*/  FADD.FTZ R95, R95, R97 ;  /* 0x000000615f5f7221 */ /* 0x001fe40000010000 */
[----:B------:R-:W0:Y:S01]  /*4790*/  S2R R97, SR_TID.X ;  /* 0x0000000000617919 */ /* 0x000e220000002100 */
[----:B-1----:R-:W-:-:S06]  /*47a0*/  FADD.FTZ R94, R94, R96 ;  /* 0x000000605e5e7221 */ /* 0x002fcc0000010000 */
[----:B------:R-:W-:-:S04]  /*47b0*/  @!P1 FMUL.FTZ R94, R94, 3.2552085031056776643e-05 ;  /* 0x380888895e5e9820 */ /* 0x000fc80000410000 */
[----:B------:R-:W-:-:S04]  /*47c0*/  @!P1 FMUL.FTZ R96, R94, R94 ;  /* 0x0000005e5e609220 */ /* 0x000fc80000410000 */
[----:B------:R-:W-:-:S05]  /*47d0*/  @!P1 FFMA.FTZ R95, R95, 3.2552085031056776643e-05, -R96 ;  /* 0x380888895f5f9823 */ /* 0x000fca0000010860 */
[----:B------:R-:W-:Y:S01]  /*47e0*/  @!P1 FMNMX.FTZ R95, RZ, R95, !PT ;  /* 0x0000005fff5f9209 */ /* 0x000fe20007810000 */
[----:B------:R1:W-:Y:S01]  /*47f0*/  STL.S16 [R1+0xd4], R3 ;  /* 0x0000d40301007387 */ /* 0x0003e20000100600 */
[----:B0-----:R-:W-:-:S03]  /*4800*/  @!P1 LOP3.LUT R96, R97, 0xfffffff8, RZ, 0xc0, !PT ;  /* 0xfffffff861609812 */ /* 0x001fc600078ec0ff */
[----:B-1----:R2:W5:Y:S04]  /*4810*/  LDL.LU R3, [R1+0x284] ;  /* 0x0002840001037983 */ /* 0x0025680000300800 */
[----:B------:R0:W-:Y:S04]  /*4820*/  @!P1 STS.64 [R96+UR4], R94 ;  /* 0x0000005e60009988 */ /* 0x0001e80008000a04 */
[----:B------:R1:W-:Y:S01]  /*4830*/  STL.S16 [R1+0x34], R2 ;  /* 0x0000340201007387 */ /* 0x0003e20000100600 */
[----:B0-----:R-:W-:Y:S02]  /*4840*/  PRMT R96, R81, 0x7632, R96 ;  /* 0x0000763251607816 */ /* 0x001fe40000000060 */
[----:B------:R-:W-:Y:S01]  /*4850*/  PRMT R95, R79, 0x7632, R95 ;  /* 0x000076324f5f7816 */ /* 0x000fe2000000005f */
[----:B-1----:R2:W5:Y:S01]  /*4860*/  LDL.LU R2, [R1+0x280] ;  /* 0x0002800001027983 */ /* 0x0025620000300800 */
[----:B------:R-:W-:-:S03]  /*4870*/  PRMT R94, R39, 0x7632, R94 ;  /* 0x00007632275e7816 */ /* 0x000fc6000000005e */
[----:B------:R0:W-:Y:S01]  /*4880*/  STL.S16 [R1+0x30], R0 ;  /* 0x0000300001007387 */ /* 0x0001e20000100600 */
[----:B------:R-:W-:-:S03]  /*4890*/  PRMT R81, R31, 0x7632, R81 ;  /* 0x000076321f517816 */ /* 0x000fc60000000051 */
[----:B0-----:R2:W5:Y:S04]  /*48a0*/  LDL.LU R0, [R1+0x278] ;  /* 0x0002780001007983 */ /* 0x0015680000300800 */
[----:B------:R2:W-:Y:S04]  /*48b0*/  STL.S16 [R1+0x18], R96 ;  /* 0x0000186001007387 */ /* 0x0005e80000100600 */
[----:B------:R2:W-:Y:S04]  /*48c0*/  STL.S16 [R1+0xc], R95 ;  /* 0x00000c5f01007387 */ /* 0x0005e80000100600 */
[----:B------:R2:W-:Y:S04]  /*48d0*/  STL.S16 [R1+0xd8], R94 ;  /* 0x0000d85e01007387 */ /* 0x0005e80000100600 */
[----:B------:R2:W-:Y:S04]  /*48e0*/  STL.S16 [R1+0xdc], R87 ;  /* 0x0000dc5701007387 */ /* 0x0005e80000100600 */
[----:B------:R2:W-:Y:S04]  /*48f0*/  STL.S16 [R1+0xe0], R85 ;  /* 0x0000e05501007387 */ /* 0x0005e80000100600 */
[----:B------:R2:W-:Y:S04]  /*4900*/  STL.S16 [R1+0xe4], R83 ;  /* 0x0000e45301007387 */ /* 0x0005e80000100600 */
[----:B------:R2:W-:Y:S04]  /*4910*/  STL.S16 [R1+0xe8], R81 ;  /* 0x0000e85101007387 */ /* 0x0005e80000100600 */
[----:B------:R2:W-:Y:S04]  /*4920*/  STL.S16 [R1+0xec], R28 ;  /* 0x0000ec1c01007387 */ /* 0x0005e80000100600 */
[----:B------:R2:W-:Y:S01]  /*4930*/  STL.S16 [R1+0xf0], R26 ;  /* 0x0000f01a01007387 */ /* 0x0005e20000100600 */
[----:B------:R-:W-:-:S02]  /*4940*/  PRMT R39, R99, 0x7632, R39 ;  /* 0x0000763263277816 */ /* 0x000fc40000000027 */
[----:B------:R-:W-:Y:S02]  /*4950*/  PRMT R31, R92, 0x7632, R31 ;  /* 0x000076325c1f7816 */ /* 0x000fe4000000001f */
[----:B------:R-:W-:Y:S01]  /*4960*/  PRMT R79, R93, 0x7632, R79 ;  /* 0x000076325d4f7816 */ /* 0x000fe2000000004f */
[----:B------:R-:W-:Y:S06]  /*4970*/  BAR.SYNC.DEFER_BLOCKING 0x0 ;  /* 0x0000000000007b1d */ /* 0x000fec0000010000 */
[----:B------:R-:W-:Y:S05]  /*4980*/  @P0 BRA `(.L_x_1473) ;  /* 0x0000000000280947 */ /* 0x000fea0003800000 */
[----:B--2---:R-:W0:Y:S01]  /*4990*/  S2R R96, SR_TID.X ;  /* 0x0000000000607919 */ /* 0x004e220000002100 */
[----:B-----5:R-:W-:Y:S01]  /*49a0*/  LEA R27, P1, R3, R97, 0x5 ;  /* 0x00000061031b7211 */ /* 0x020fe200078228ff */
[----:B------:R-:W-:Y:S01]  /*49b0*/  ULDC.64 UR10, c[0x0][0x240] ;  /* 0x00009000000a7ab9 */ /* 0x000fe20000000a00 */
[----:B0-----:R-:W-:-:S04]  /*49c0*/  SHF.R.S32.HI R81, RZ, 0x1f, R96 ;  /* 0x0000001fff517819 */ /* 0x001fc80000011460 */
[----:B------:R-:W-:Y:S02]  /*49d0*/  LEA.HI.X R28, R3, R81, R4, 0x5, P1 ;  /* 0x00000051031c7211 */ /* 0x000fe400008f2c04 */
[----:B------:R-:W-:-:S04]  /*49e0*/  LEA R26, P1, R27, UR10, 0x3 ;  /* 0x0000000a1b1a7c11 */ /* 0x000fc8000f8218ff */
[----:B------:R-:W-:Y:S02]  /*49f0*/  LEA.HI.X R27, R27, UR11, R28, 0x3, P1 ;  /* 0x0000000b1b1b7c11 */ /* 0x000fe400088f1c1c */
[----:B------:R-:W-:-:S06]  /*4a00*/  LEA R28, R97, UR4, 0x3 ;  /* 0x00000004611c7c11 */ /* 0x000fcc000f8e18ff */
[----:B------:R-:W0:Y:S04]  /*4a10*/  LDS.64 R28, [R28] ;  /* 0x000000001c1c7984 */ /* 0x000e280000000a00 */
[----:B0-----:R0:W-:Y:S02]  /*4a20*/  STG.E.64 desc[UR6][R26.64], R28 ;  /* 0x0000001c1a007986 */ /* 0x0011e4000c101b06 */
.L_x_1473:
[----:B------:R-:W-:Y:S05]  /*4a30*/  BSYNC B0 ;  /* 0x0000000000007941 */ /* 0x000fea0003800000 */
.L_x_1472:
[----:B0-----:R-:W3:Y:S01]  /*4a40*/  LDL.LU R29, [R1+0xd0] ;  /* 0x0000d000011d7983 */ /* 0x001ee20000300800 */
[----:B------:R-:W-:Y:S01]  /*4a50*/  ULDC.64 UR10, c[0x0][0x210] ;  /* 0x00008400000a7ab9 */ /* 0x000fe20000000a00 */
[----:B------:R-:W-:Y:S02]  /*4a60*/  ULDC UR5, c[0x0][0x230] ;  /* 0x00008c0000057ab9 */ /* 0x000fe40000000800 */
[----:B--2---:R-:W2:Y:S04]  /*4a70*/  LDL R28, [R1+0x234] ;  /* 0x00023400011c7983 */ /* 0x004ea80000100800 */
[----:B------:R-:W4:Y:S01]  /*4a80*/  LDL R83, [R1+0x230] ;  /* 0x0002300001537983 */ /* 0x000f220000100800 */
[----:B------:R-:W-:Y:S01]  /*4a90*/  LEA R26, P1, R5, UR10, 0x1 ;  /* 0x0000000a051a7c11 */ /* 0x000fe2000f8208ff */
[----:B------:R-:W-:Y:S01]  /*4aa0*/  IMAD.U32 R98, R98, 0x10000, RZ ;  /* 0x0001000062627824 */ /* 0x000fe200078e00ff */
[----:B------:R-:W-:Y:S01]  /*4ab0*/  SHF.L.U32 R88, R88, 0x10, RZ ;  /* 0x0000001058587819 */ /* 0x000fe200000006ff */
[----:B------:R-:W-:Y:S01]  /*4ac0*/  STL [R1+0x2c0], R25 ;  /* 0x0002c01901007387 */ /* 0x000fe20000100800 */
[----:B------:R-:W-:-:S03]  /*4ad0*/  SHF.L.U32 R92, R92, 0x10, RZ ;  /* 0x000000105c5c7819 */ /* 0x000fc600000006ff */
[----:B-----5:R-:W-:Y:S04]  /*4ae0*/  STL [R1+0x288], R3 ;  /* 0x0002880301007387 */ /* 0x020fe80000100800 */
[----:B------:R-:W-:Y:S04]  /*4af0*/  STL [R1+0x284], R4 ;  /* 0x0002840401007387 */ /* 0x000fe80000100800 */
[----:B------:R-:W-:Y:S04]  /*4b00*/  STL [R1+0x280], R91 ;  /* 0x0002805b01007387 */ /* 0x000fe80000100800 */
[----:B------:R-:W-:Y:S04]  /*4b10*/  STL [R1+0x278], R90 ;  /* 0x0002785a01007387 */ /* 0x000fe80000100800 */
[----:B------:R-:W4:Y:S04]  /*4b20*/  LDL.LU R96, [R1+0x44] ;  /* 0x0000440001607983 */ /* 0x000f280000300800 */
[----:B------:R-:W4:Y:S04]  /*4b30*/  LDL.LU R95, [R1+0x40] ;  /* 0x00004000015f7983 */ /* 0x000f280000300800 */
[----:B------:R-:W4:Y:S01]  /*4b40*/  LDL.LU R94, [R1+0x3c] ;  /* 0x00003c00015e7983 */ /* 0x000f220000300800 */
[----:B---3--:R-:W-:-:S03]  /*4b50*/  LEA.HI.X R27, R5, UR11, R29, 0x1, P1 ;  /* 0x0000000b051b7c11 */ /* 0x008fc600088f0c1d */
[----:B--2---:R-:W0:Y:S02]  /*4b60*/  LDS.64 R28, [R28+UR4] ;  /* 0x000000041c1c7984 */ /* 0x004e240008000a00 */
[----:B0-----:R-:W-:Y:S01]  /*4b70*/  FADD.FTZ R5, R29, UR5 ;  /* 0x000000051d057e21 */ /* 0x001fe20008010000 */
[----:B------:R-:W-:Y:S01]  /*4b80*/  FADD.FTZ R81, R0, -R28 ;  /* 0x8000001c00517221 */ /* 0x000fe20000010000 */
[----:B------:R-:W-:Y:S01]  /*4b90*/  FADD.FTZ R88, -R28, R88 ;  /* 0x000000581c587221 */ /* 0x000fe20000010100 */
[----:B------:R-:W-:Y:S02]  /*4ba0*/  SHF.L.U32 R0, R30, 0x10, RZ ;  /* 0x000000101e007819 */ /* 0x000fe400000006ff */
[----:B------:R-:W-:Y:S01]  /*4bb0*/  SHF.L.U32 R29, R31, 0x10, RZ ;  /* 0x000000101f1d7819 */ /* 0x000fe200000006ff */
[----:B------:R-:W0:Y:S02]  /*4bc0*/  MUFU.RSQ R5, R5 ;  /* 0x0000000500057308 */ /* 0x000e240000001400 */
[----:B0-----:R-:W-:Y:S01]  /*4bd0*/  FMUL.FTZ R81, R81, R5 ;  /* 0x0000000551517220 */ /* 0x001fe20000410000 */
[----:B------:R-:W-:-:S03]  /*4be0*/  FMUL.FTZ R88, R5, R88 ;  /* 0x0000005805587220 */ /* 0x000fc60000410000 */
[----:B------:R-:W-:Y:S01]  /*4bf0*/  FFMA.FTZ R81, R81, R98, R92 ;  /* 0x0000006251517223 */ /* 0x000fe2000001005c */
[----:B------:R-:W-:-:S05]  /*4c00*/  FFMA.FTZ R88, R88, R0, R29 ;  /* 0x0000000058587223 */ /* 0x000fca000001001d */
[----:B------:R-:W-:-:S04]  /*4c10*/  F2FP.BF16.F32.PACK_AB R81, R88, R81 ;  /* 0x000000515851723e */ /* 0x000fc800000010ff */
[----:B------:R-:W-:Y:S01]  /*4c20*/  PRMT R30, R81, 0x7632, R30 ;  /* 0x00007632511e7816 */ /* 0x000fe2000000001e */
[----:B------:R0:W-:Y:S04]  /*4c30*/  STG.E.U16 desc[UR6][R26.64], R81 ;  /* 0x000000511a007986 */ /* 0x0001e8000c101506 */
[----:B------:R-:W-:Y:S04]  /*4c40*/  STG.E.U16 desc[UR6][R26.64+0x2], R30 ;  /* 0x0000021e1a007986 */ /* 0x000fe8000c101506 */
[----:B----4-:R1:W2:Y:S04]  /*4c50*/  LDS.64 R30, [R83+UR4] ;  /* 0x00000004531e7984 */ /* 0x0102a80008000a00 */
[----:B0-----:R-:W3:Y:S04]  /*4c60*/  LDL.LU R81, [R1+0x38] ;  /* 0x0000380001517983 */ /* 0x001ee80000300800 */
[----:B-1----:R-:W4:Y:S04]  /*4c70*/  LDL.LU R83, [R1+0x2c] ;  /* 0x00002c0001537983 */ /* 0x002f280000300800 */
[----:B------:R-:W4:Y:S04]  /*4c80*/  LDL.LU R85, [R1+0x28] ;  /* 0x0000280001557983 */ /* 0x000f280000300800 */
[----:B------:R-:W4:Y:S04]  /*4c90*/  LDL.LU R87, [R1+0x24] ;  /* 0x0000240001577983 */ /* 0x000f280000300800 */
[----:B------:R-:W4:Y:S04]  /*4ca0*/  LDL.LU R88, [R1+0x20] ;  /* 0x0000200001587983 */ /* 0x000f280000300800 */
[----:B------:R-:W4:Y:S04]  /*4cb0*/  LDL.LU R91, [R1+0x1c] ;  /* 0x00001c00015b7983 */ /* 0x000f280000300800 */
[----:B------:R-:W4:Y:S04]  /*4cc0*/  LDL.LU R90, [R1+0x14] ;  /* 0x00001400015a7983 */ /* 0x000f280000300800 */
[----:B------:R-:W4:Y:S04]  /*4cd0*/  LDL.LU R25, [R1+0x10] ;  /* 0x0000100001197983 */ /* 0x000f280000300800 */
[----:B------:R-:W4:Y:S04]  /*4ce0*/  LDL.LU R4, [R1+0x4] ;  /* 0x0000040001047983 */ /* 0x000f280000300800 */
[----:B------:R-:W4:Y:S01]  /*4cf0*/  LDL.LU R3, [R1] ;  /* 0x0000000001037983 */ /* 0x000f220000300800 */
[----:B--2---:R-:W-:-:S06]  /*4d00*/  FADD.FTZ R31, R31, UR5 ;  /* 0x000000051f1f7e21 */ /* 0x004fcc0008010000 */
[----:B------:R-:W0:Y:S01]  /*4d10*/  MUFU.RSQ R31, R31 ;  /* 0x0000001f001f7308 */ /* 0x000e220000001400 */
[----:B------:R-:W-:Y:S01]  /*4d20*/  SHF.L.U32 R89, R89, 0x10, RZ ;  /* 0x0000001059597819 */ /* 0x000fe200000006ff */
[----:B------:R-:W-:Y:S01]  /*4d30*/  FADD.FTZ R2, R2, -R30 ;  /* 0x8000001e02027221 */ /* 0x000fe20000010000 */
[----:B------:R-:W-:-:S03]  /*4d40*/  SHF.L.U32 R99, R99, 0x10, RZ ;  /* 0x0000001063637819 */ /* 0x000fc600000006ff */
[----:B------:R-:W-:Y:S01]  /*4d50*/  FADD.FTZ R89, -R30, R89 ;  /* 0x000000591e597221 */ /* 0x000fe20000010100 */
[----:B------:R-:W-:Y:S01]  /*4d60*/  SHF.L.U32 R39, R39, 0x10, RZ ;  /* 0x0000001027277819 */ /* 0x000fe200000006ff */
[----:B------:R-:W-:Y:S01]  /*4d70*/  IMAD.U32 R93, R93, 0x10000, RZ ;  /* 0x000100005d5d7824 */ /* 0x000fe200078e00ff */
[----:B------:R-:W-:Y:S01]  /*4d80*/  SHF.L.U32 R79, R79, 0x10, RZ ;  /* 0x000000104f4f7819 */ /* 0x000fe200000006ff */
[----:B0-----:R-:W-:Y:S01]  /*4d90*/  FMUL.FTZ R2, R2, R31 ;  /* 0x0000001f02027220 */ /* 0x001fe20000410000 */
[----:B------:R-:W-:-:S03]  /*4da0*/  FMUL.FTZ R89, R31, R89 ;  /* 0x000000591f597220 */ /* 0x000fc60000410000 */
[----:B------:R-:W-:Y:S01]  /*4db0*/  FFMA.FTZ R2, R2, R99, R93 ;  /* 0x0000006302027223 */ /* 0x000fe2000001005d */
[----:B------:R-:W-:-:S05]  /*4dc0*/  FFMA.FTZ R89, R89, R39, R79 ;  /* 0x0000002759597223 */ /* 0x000fca000001004f */
[----:B------:R-:W-:-:S05]  /*4dd0*/  F2FP.BF16.F32.PACK_AB R2, R89, R2 ;  /* 0x000000025902723e */ /* 0x000fca00000010ff */
[----:B------:R0:W-:Y:S02]  /*4de0*/  STG.E.U16 desc[UR6][R26.64+0x4], R2 ;  /* 0x000004021a007986 */ /* 0x0001e4000c101506 */
[----:B0-----:R-:W-:-:S05]  /*4df0*/  PRMT R2, R2, 0x7632, R2 ;  /* 0x0000763202027816 */ /* 0x001fca0000000002 */
[----:B------:R0:W-:Y:S02]  /*4e00*/  STG.E.U16 desc[UR6][R26.64+0x6], R2 ;  /* 0x000006021a007986 */ /* 0x0001e4000c101506 */
[--C-:B0-----:R-:W-:Y:S01]  /*4e10*/  FADD.FTZ R2, R96, -R28.reuse ;  /* 0x8000001c60027221 */ /* 0x101fe20000010000 */
[--C-:B------:R-:W-:Y:S01]  /*4e20*/  FADD.FTZ R26, R95, -R28.reuse ;  /* 0x8000001c5f1a7221 */ /* 0x100fe20000010000 */
[--C-:B------:R-:W-:Y:S02]  /*4e30*/  FADD.FTZ R27, R94, -R28.reuse ;  /* 0x8000001c5e1b7221 */ /* 0x100fe40000010000 */
[C---:B------:R-:W-:Y:S01]  /*4e40*/  FMUL.FTZ R2, R5.reuse, R2 ;  /* 0x0000000205027220 */ /* 0x040fe20000410000 */
[C---:B------:R-:W-:Y:S01]  /*4e50*/  FMUL.FTZ R26, R5.reuse, R26 ;  /* 0x0000001a051a7220 */ /* 0x040fe20000410000 */
[----:B------:R-:W-:Y:S01]  /*4e60*/  FMUL.FTZ R27, R5, R27 ;  /* 0x0000001b051b7220 */ /* 0x000fe20000410000 */
[--C-:B------:R-:W-:Y:S01]  /*4e70*/  FADD.FTZ R125, R125, -R28.reuse ;  /* 0x8000001c7d7d7221 */ /* 0x100fe20000010000 */
[--C-:B------:R-:W-:Y:S01]  /*4e80*/  FADD.FTZ R124, R124, -R28.reuse ;  /* 0x8000001c7c7c7221 */ /* 0x100fe20000010000 */
[----:B------:R-:W-:-:S02]  /*4e90*/  FADD.FTZ R123, R123, -R28 ;  /* 0x8000001c7b7b7221 */ /* 0x000fc40000010000 */
[C---:B------:R-:W-:Y:S01]  /*4ea0*/  FMUL.FTZ R125, R5.reuse, R125 ;  /* 0x0000007d057d7220 */ /* 0x040fe20000410000 */
[----:B------:R-:W-:Y:S01]  /*4eb0*/  FMUL.FTZ R124, R5, R124 ;  /* 0x0000007c057c7220 */ /* 0x000fe20000410000 */
[--C-:B------:R-:W-:Y:S01]  /*4ec0*/  FADD.FTZ R122, R122, -R28.reuse ;  /* 0x8000001c7a7a7221 */ /* 0x100fe20000010000 */
[--C-:B------:R-:W-:Y:S01]  /*4ed0*/  FADD.FTZ R121, R121, -R28.reuse ;  /* 0x8000001c79797221 */ /* 0x100fe20000010000 */
[C---:B------:R-:W-:Y:S01]  /*4ee0*/  FMUL.FTZ R123, R5.reuse, R123 ;  /* 0x0000007b057b7220 */ /* 0x040fe20000410000 */
[--C-:B------:R-:W-:Y:S01]  /*4ef0*/  FADD.FTZ R120, R120, -R28.reuse ;  /* 0x8000001c78787221 */ /* 0x100fe20000010000 */
[C---:B------:R-:W-:Y:S01]  /*4f00*/  FMUL.FTZ R122, R5.reuse, R122 ;  /* 0x0000007a057a7220 */ /* 0x040fe20000410000 */
[----:B------:R-:W-:Y:S01]  /*4f10*/  FMUL.FTZ R121, R5, R121 ;  /* 0x0000007905797220 */ /* 0x000fe20000410000 */
[--C-:B------:R-:W-:Y:S01]  /*4f20*/  FADD.FTZ R119, R119, -R28.reuse ;  /* 0x8000001c77777221 */ /* 0x100fe20000010000 */
[--C-:B------:R-:W-:Y:S01]  /*4f30*/  FADD.FTZ R118, R118, -R28.reuse ;  /* 0x8000001c76767221 */ /* 0x100fe20000010000 */
[----:B------:R-:W-:Y:S01]  /*4f40*/  FMUL.FTZ R120, R5, R120 ;  /* 0x0000007805787220 */ /* 0x000fe20000410000 */
[--C-:B------:R-:W-:Y:S01]  /*4f50*/  FADD.FTZ R117, R117, -R28.reuse ;  /* 0x8000001c75757221 */ /* 0x100fe20000010000 */
        /* <DEDUP_REMOVED lines=9> */
[----:B------:R-:W-:Y:S01]  /*4ff0*/  FADD.FTZ R112, R112, -R28 ;  /* 0x8000001c70707221 */ /* 0x000fe20000010000 */
[----:B------:R-:W-:-:S02]  /*5000*/  FMUL.FTZ R114, R5, R114 ;  /* 0x0000007205727220 */ /* 0x000fc40000410000 */
[C---:B------:R-:W-:Y:S01]  /*5010*/  FMUL.FTZ R113, R5.reuse, R113 ;  /* 0x0000007105717220 */ /* 0x040fe20000410000 */
[----:B------:R-:W-:Y:S01]  /*5020*/  FMUL.FTZ R112, R5, R112 ;  /* 0x0000007005707220 */ /* 0x000fe20000410000 */
[--C-:B------:R-:W-:Y:S01]  /*5030*/  FADD.FTZ R111, R111, -R28.reuse ;  /* 0x8000001c6f6f7221 */ /* 0x100fe20000010000 */
[--C-:B------:R-:W-:Y:S01]  /*5040*/  FADD.FTZ R109, R109, -R28.reuse ;  /* 0x8000001c6d6d7221 */ /* 0x100fe20000010000 */
[--C-:B------:R-:W-:Y:S01]  /*5050*/  FADD.FTZ R110, R110, -R28.reuse ;  /* 0x8000001c6e6e7221 */ /* 0x100fe20000010000 */
[----:B------:R-:W-:Y:S01]  /*5060*/  SHF.L.U32 R84, R84, 0x10, RZ ;  /* 0x0000001054547819 */ /* 0x000fe200000006ff */
[C---:B------:R-:W-:Y:S01]  /*5070*/  FMUL.FTZ R111, R5.reuse, R111 ;  /* 0x0000006f056f7220 */ /* 0x040fe20000410000 */
[C---:B------:R-:W-:Y:S01]  /*5080*/  FMUL.FTZ R109, R5.reuse, R109 ;  /* 0x0000006d056d7220 */ /* 0x040fe20000410000 */
[----:B------:R-:W-:Y:S01]  /*5090*/  SHF.L.U32 R82, R82, 0x10, RZ ;  /* 0x0000001052527819 */ /* 0x000fe200000006ff */
[----:B------:R-:W-:Y:S01]  /*50a0*/  FMUL.FTZ R110, R5, R110 ;  /* 0x0000006e056e7220 */ /* 0x000fe20000410000 */
[----:B------:R-:W-:Y:S01]  /*50b0*/  SHF.L.U32 R86, R86, 0x10, RZ ;  /* 0x0000001056567819 */ /* 0x000fe200000006ff */
[----:B------:R-:W-:Y:S01]  /*50c0*/  FADD.FTZ R108, R108, -R28 ;  /* 0x8000001c6c6c7221 */ /* 0x000fe20000010000 */
[----:B------:R-:W-:Y:S01]  /*50d0*/  SHF.L.U32 R78, R78, 0x10, RZ ;  /* 0x000000104e4e7819 */ /* 0x000fe200000006ff */
[----:B------:R-:W-:Y:S01]  /*50e0*/  IMAD.U32 R80, R80, 0x10000, RZ ;  /* 0x0001000050507824 */ /* 0x000fe200078e00ff */
        /* <DEDUP_REMOVED lines=25> */
[----:B------:R-:W-:Y:S01]  /*5280*/  SHF.L.U32 R37, R37, 0x10, RZ ;  /* 0x0000001025257819 */ /* 0x000fe200000006ff */
[C---:B------:R-:W-:Y:S01]  /*5290*/  FADD.FTZ R84, -R28.reuse, R84 ;  /* 0x000000541c547221 */ /* 0x040fe20000010100 */
[C---:B------:R-:W-:Y:S01]  /*52a0*/  FADD.FTZ R82, -R28.reuse, R82 ;  /* 0x000000521c527221 */ /* 0x040fe20000010100 */
[C---:B------:R-:W-:Y:S01]  /*52b0*/  FMUL.FTZ R108, R5.reuse, R108 ;  /* 0x0000006c056c7220 */ /* 0x040fe20000410000 */
        /* <DEDUP_REMOVED lines=37> */
[--C-:B---3--:R-:W-:Y:S01]  /*5510*/  FADD.FTZ R81, R81, -R28.reuse ;  /* 0x8000001c51517221 */ /* 0x108fe20000010000 */
[----:B----4-:R-:W-:-:S03]  /*5520*/  FADD.FTZ R83, R83, -R28 ;  /* 0x8000001c53537221 */ /* 0x010fc60000010000 */
[----:B------:R-:W-:Y:S01]  /*5530*/  FMUL.FTZ R81, R5, R81 ;  /* 0x0000005105517220 */ /* 0x000fe20000410000 */
[--C-:B------:R-:W-:Y:S01]  /*5540*/  FADD.FTZ R85, R85, -R28.reuse ;  /* 0x8000001c55557221 */ /* 0x100fe20000010000 */
[----:B------:R-:W-:Y:S01]  /*5550*/  FMUL.FTZ R83, R5, R83 ;  /* 0x0000005305537220 */ /* 0x000fe20000410000 */
[--C-:B------:R-:W-:Y:S02]  /*5560*/  FADD.FTZ R87, R87, -R28.reuse ;  /* 0x8000001c57577221 */ /* 0x100fe40000010000 */
[C---:B------:R-:W-:Y:S01]  /*5570*/  FMUL.FTZ R85, R5.reuse, R85 ;  /* 0x0000005505557220 */ /* 0x040fe20000410000 */
[--C-:B------:R-:W-:Y:S01]  /*5580*/  FADD.FTZ R88, R88, -R28.reuse ;  /* 0x8000001c58587221 */ /* 0x100fe20000010000 */
[----:B------:R-:W-:Y:S01]  /*5590*/  FMUL.FTZ R87, R5, R87 ;  /* 0x0000005705577220 */ /* 0x000fe20000410000 */
[--C-:B------:R-:W-:Y:S01]  /*55a0*/  FADD.FTZ R89, R91, -R28.reuse ;  /* 0x8000001c5b597221 */ /* 0x100fe20000010000 */
[----:B------:R-:W-:Y:S01]  /*55b0*/  FADD.FTZ R95, R25, -R28 ;  /* 0x8000001c195f7221 */ /* 0x000fe20000010000 */
[C-C-:B------:R-:W-:Y:S01]  /*55c0*/  FFMA.FTZ R25, R98.reuse, R2, R92.reuse ;  /* 0x0000000262197223 */ /* 0x140fe2000001005c */
[----:B------:R-:W-:Y:S01]  /*55d0*/  FFMA.FTZ R2, R98, R26, R92 ;  /* 0x0000001a62027223 */ /* 0x000fe2000001005c */
[----:B------:R-:W-:Y:S01]  /*55e0*/  FADD.FTZ R96, R4, -R28 ;  /* 0x8000001c04607221 */ /* 0x000fe20000010000 */
[----:B------:R-:W-:-:S03]  /*55f0*/  FFMA.FTZ R4, R98, R27, R92 ;  /* 0x0000001b62047223 */ /* 0x000fc6000001005c */
[----:B------:R0:W-:Y:S01]  /*5600*/  STL [R1+0x144], R2 ;  /* 0x0001440201007387 */ /* 0x0001e20000100800 */
[----:B------:R-:W-:Y:S01]  /*5610*/  FADD.FTZ R97, R3, -R28 ;  /* 0x8000001c03617221 */ /* 0x000fe20000010000 */
[----:B------:R-:W-:Y:S02]  /*5620*/  FFMA.FTZ R3, R98, R81, R92 ;  /* 0x0000005162037223 */ /* 0x000fe4000001005c */
[----:B------:R1:W-:Y:S01]  /*5630*/  STL [R1+0x148], R4 ;  /* 0x0001480401007387 */ /* 0x0003e20000100800 */
[C---:B------:R-:W-:Y:S01]  /*5640*/  FMUL.FTZ R88, R5.reuse, R88 ;  /* 0x0000005805587220 */ /* 0x040fe20000410000 */
[----:B------:R-:W-:Y:S01]  /*5650*/  FADD.FTZ R94, R90, -R28 ;  /* 0x8000001c5a5e7221 */ /* 0x000fe20000010000 */
[----:B------:R-:W-:Y:S01]  /*5660*/  FMUL.FTZ R89, R5, R89 ;  /* 0x0000005905597220 */ /* 0x000fe20000410000 */
[C-C-:B0-----:R-:W-:Y:S01]  /*5670*/  FFMA.FTZ R2, R98.reuse, R83, R92.reuse ;  /* 0x0000005362027223 */ /* 0x141fe2000001005c */
[----:B------:R0:W-:Y:S01]  /*5680*/  STL [R1+0x14c], R3 ;  /* 0x00014c0301007387 */ /* 0x0001e20000100800 */
[----:B-1----:R-:W-:-:S03]  /*5690*/  FFMA.FTZ R4, R98, R85, R92 ;  /* 0x0000005562047223 */ /* 0x002fc6000001005c */
[----:B------:R1:W-:Y:S01]  /*56a0*/  STL [R1+0x150], R2 ;  /* 0x0001500201007387 */ /* 0x0003e20000100800 */
[C---:B------:R-:W-:Y:S01]  /*56b0*/  FMUL.FTZ R94, R5.reuse, R94 ;  /* 0x0000005e055e7220 */ /* 0x040fe20000410000 */
[C---:B------:R-:W-:Y:S02]  /*56c0*/  FMUL.FTZ R95, R5.reuse, R95 ;  /* 0x0000005f055f7220 */ /* 0x040fe40000410000 */
[----:B------:R2:W-:Y:S01]  /*56d0*/  STL [R1+0x15c], R4 ;  /* 0x00015c0401007387 */ /* 0x0005e20000100800 */
[C-C-:B0-----:R-:W-:Y:S01]  /*56e0*/  FFMA.FTZ R3, R98.reuse, R87, R92.reuse ;  /* 0x0000005762037223 */ /* 0x141fe2000001005c */
[----:B------:R-:W-:Y:S01]  /*56f0*/  FMUL.FTZ R96, R5, R96 ;  /* 0x0000006005607220 */ /* 0x000fe20000410000 */
[----:B-1----:R-:W-:-:S03]  /*5700*/  FFMA.FTZ R2, R98, R88, R92 ;  /* 0x0000005862027223 */ /* 0x002fc6000001005c */
[----:B------:R0:W-:Y:S01]  /*5710*/  STL [R1+0x16c], R3 ;  /* 0x00016c0301007387 */ /* 0x0001e20000100800 */
[----:B--2---:R-:W-:-:S03]  /*5720*/  FFMA.FTZ R4, R98, R89, R92 ;  /* 0x0000005962047223 */ /* 0x004fc6000001005c */
[----:B------:R1:W-:Y:S01]  /*5730*/  STL [R1+0x184], R2 ;  /* 0x0001840201007387 */ /* 0x0003e20000100800 */
[----:B------:R-:W-:-:S03]  /*5740*/  FMUL.FTZ R97, R5, R97 ;  /* 0x0000006105617220 */ /* 0x000fc60000410000 */
[----:B------:R2:W-:Y:S01]  /*5750*/  STL [R1+0x1a0], R4 ;  /* 0x0001a00401007387 */ /* 0x0005e20000100800 */
[C-C-:B0-----:R-:W-:Y:S01]  /*5760*/  FFMA.FTZ R3, R98.reuse, R94, R92.reuse ;  /* 0x0000005e62037223 */ /* 0x141fe2000001005c */
[----:B-1----:R-:W-:-:S04]  /*5770*/  FFMA.FTZ R2, R98, R95, R92 ;  /* 0x0000005f62027223 */ /* 0x002fc8000001005c */
[----:B------:R0:W-:Y:S01]  /*5780*/  STL [R1+0x1c0], R3 ;  /* 0x0001c00301007387 */ /* 0x0001e20000100800 */
[----:B--2---:R-:W-:-:S03]  /*5790*/  FFMA.FTZ R4, R98, R96, R92 ;  /* 0x0000006062047223 */ /* 0x004fc6000001005c */
[----:B------:R1:W-:Y:S04]  /*57a0*/  STL [R1+0x1dc], R2 ;  /* 0x0001dc0201007387 */ /* 0x0003e80000100800 */
        /* <DEDUP_REMOVED lines=32> */
[C-C-:B-1----:R-:W-:Y:S01]  /*59b0*/  FFMA.FTZ R2, R98.reuse, R110, R92.reuse ;  /* 0x0000006e62027223 */ /* 0x142fe2000001005c */
[----:B--2---:R-:W-:-:S03]  /*59c0*/  FFMA.FTZ R4, R98, R109, R92 ;  /* 0x0000006d62047223 */ /* 0x004fc6000001005c */
[----:B------:R-:W-:Y:S01]  /*59d0*/  STL [R1+0x158], R3 ;  /* 0x0001580301007387 */ /* 0x000fe20000100800 */
[----:B------:R-:W-:Y:S01]  /*59e0*/  FFMA.FTZ R90, R98, R108, R92 ;  /* 0x0000006c625a7223 */ /* 0x000fe2000001005c */
[C---:B------:R-:W-:Y:S02]  /*59f0*/  FMUL.FTZ R70, R5.reuse, R70 ;  /* 0x0000004605467220 */ /* 0x040fe40000410000 */
[----:B------:R-:W-:Y:S01]  /*5a00*/  STL [R1+0x28c], R4 ;  /* 0x00028c0401007387 */ /* 0x000fe20000100800 */
[C---:B------:R-:W-:Y:S01]  /*5a10*/  FMUL.FTZ R68, R5.reuse, R68 ;  /* 0x0000004405447220 */ /* 0x040fe20000410000 */
[C---:B------:R-:W-:Y:S01]  /*5a20*/  FMUL.FTZ R66, R5.reuse, R66 ;  /* 0x0000004205427220 */ /* 0x040fe20000410000 */
[C---:B------:R-:W-:Y:S01]  /*5a30*/  FMUL.FTZ R64, R5.reuse, R64 ;  /* 0x0000004005407220 */ /* 0x040fe20000410000 */
[----:B------:R0:W-:Y:S01]  /*5a40*/  STL [R1+0x154], R2 ;  /* 0x0001540201007387 */ /* 0x0001e20000100800 */
        /* <DEDUP_REMOVED lines=22> */
[----:B------:R-:W-:Y:S04]  /*5bb0*/  STL [R1+0x290], R90 ;  /* 0x0002905a01007387 */ /* 0x000fe80000100800 */
[----:B------:R0:W-:Y:S04]  /*5bc0*/  STL [R1+0xd0], R5 ;  /* 0x0000d00501007387 */ /* 0x0001e80000100800 */
        /* <DEDUP_REMOVED lines=28> */
[----:B------:R-:W-:Y:S01]  /*5d90*/  STL [R1+0x114], R5 ;  /* 0x0001140501007387 */ /* 0x000fe20000100800 */
[C-C-:B------:R-:W-:Y:S01]  /*5da0*/  FFMA.FTZ R2, R0.reuse, R48, R29.reuse ;  /* 0x0000003000027223 */ /* 0x140fe2000001001d */
[C-C-:B--2---:R-:W-:Y:S02]  /*5db0*/  FFMA.FTZ R4, R0.reuse, R50, R29.reuse ;  /* 0x0000003200047223 */ /* 0x144fe4000001001d */
[----:B------:R0:W-:Y:S04]  /*5dc0*/  STL [R1+0x10c], R3 ;  /* 0x00010c0301007387 */ /* 0x0001e80000100800 */
[----:B------:R1:W-:Y:S01]  /*5dd0*/  STL [R1+0x104], R4 ;  /* 0x0001040401007387 */ /* 0x0003e20000100800 */
[----:B0-----:R-:W-:-:S03]  /*5de0*/  FFMA.FTZ R3, R0, R46, R29 ;  /* 0x0000002e00037223 */ /* 0x001fc6000001001d */
[----:B------:R0:W-:Y:S01]  /*5df0*/  STL [R1+0x100], R2 ;  /* 0x0001000201007387 */ /* 0x0001e20000100800 */
[----:B-1----:R-:W-:-:S03]  /*5e00*/  FFMA.FTZ R4, R0, R44, R29 ;  /* 0x0000002c00047223 */ /* 0x002fc6000001001d */
        /* <DEDUP_REMOVED lines=8> */
[----:B------:R-:W-:Y:S04]  /*5e90*/  STL [R1+0x38], R4 ;  /* 0x0000380401007387 */ /* 0x000fe80000100800 */
[----:B------:R-:W2:Y:S01]  /*5ea0*/  LDL.LU R72, [R1+0xcc] ;  /* 0x0000cc0001487983 */ /* 0x000ea20000300800 */
[----:B0-----:R-:W-:-:S03]  /*5eb0*/  FFMA.FTZ R3, R0, R34, R29 ;  /* 0x0000002200037223 */ /* 0x001fc6000001001d */
[----:B------:R0:W-:Y:S04]  /*5ec0*/  STL [R1+0x2c], R2 ;  /* 0x00002c0201007387 */ /* 0x0001e80000100800 */
[----:B0-----:R-:W3:Y:S04]  /*5ed0*/  LDL.LU R2, [R1+0xc8] ;  /* 0x0000c80001027983 */ /* 0x001ee80000300800 */
[----:B------:R0:W-:Y:S04]  /*5ee0*/  STL [R1+0x28], R3 ;  /* 0x0000280301007387 */ /* 0x0001e80000100800 */
[----:B------:R-:W4:Y:S04]  /*5ef0*/  LDL.LU R5, [R1+0xc4] ;  /* 0x0000c40001057983 */ /* 0x000f280000300800 */
        /* <DEDUP_REMOVED lines=14> */
[----:B------:R-:W4:Y:S01]  /*5fe0*/  LDL.LU R46, [R1+0x78] ;  /* 0x00007800012e7983 */ /* 0x000f220000300800 */
[C-C-:B------:R-:W-:Y:S01]  /*5ff0*/  FFMA.FTZ R52, R0.reuse, R86, R29.reuse ;  /* 0x0000005600347223 */ /* 0x140fe2000001001d */
[C-C-:B------:R-:W-:Y:S01]  /*6000*/  FFMA.FTZ R90, R0.reuse, R32, R29.reuse ;  /* 0x00000020005a7223 */ /* 0x140fe2000001001d */
[C-C-:B------:R-:W-:Y:S01]  /*6010*/  FFMA.FTZ R4, R0.reuse, R33, R29.reuse ;  /* 0x0000002100047223 */ /* 0x140fe2000001001d */
[C-C-:B0-----:R-:W-:Y:S01]  /*6020*/  FFMA.FTZ R3, R0.reuse, R35, R29.reuse ;  /* 0x0000002300037223 */ /* 0x141fe2000001001d */
[----:B------:R-:W-:Y:S01]  /*6030*/  FFMA.FTZ R91, R0, R37, R29 ;  /* 0x00000025005b7223 */ /* 0x000fe2000001001d */
[----:B------:R-:W4:Y:S01]  /*6040*/  LDL.LU R48, [R1+0x70] ;  /* 0x0000700001307983 */ /* 0x000f220000300800 */
[----:B------:R-:W-:-:S03]  /*6050*/  FADD.FTZ R105, R105, -R30 ;  /* 0x8000001e69697221 */ /* 0x000fc60000010000 */
[----:B------:R-:W4:Y:S04]  /*6060*/  LDL.LU R50, [R1+0x68] ;  /* 0x0000680001327983 */ /* 0x000f280000300800 */
[----:B------:R-:W4:Y:S04]  /*6070*/  LDL.LU R54, [R1+0x60] ;  /* 0x0000600001367983 */ /* 0x000f280000300800 */
[----:B------:R-:W4:Y:S04]  /*6080*/  LDL.LU R56, [R1+0x58] ;  /* 0x0000580001387983 */ /* 0x000f280000300800 */
[----:B------:R-:W4:Y:S04]  /*6090*/  LDL.LU R58, [R1+0x50] ;  /* 0x00005000013a7983 */ /* 0x000f280000300800 */
[----:B------:R-:W-:Y:S04]  /*60a0*/  STL [R1+0x294], R90 ;  /* 0x0002945a01007387 */ /* 0x000fe80000100800 */
[----:B------:R0:W-:Y:S04]  /*60b0*/  STL [R1+0x298], R4 ;  /* 0x0002980401007387 */ /* 0x0001e80000100800 */
[----:B------:R-:W-:Y:S04]  /*60c0*/  STL [R1+0x29c], R3 ;  /* 0x00029c0301007387 */ /* 0x000fe80000100800 */
[----:B------:R-:W-:Y:S04]  /*60d0*/  STL [R1+0x2a0], R91 ;  /* 0x0002a05b01007387 */ /* 0x000fe80000100800 */
[----:B------:R-:W4:Y:S04]  /*60e0*/  LDL.LU R98, [R1+0xd4] ;  /* 0x0000d40001627983 */ /* 0x000f280000300800 */
[----:B------:R-:W4:Y:S01]  /*60f0*/  LDL.LU R92, [R1+0x34] ;  /* 0x00003400015c7983 */ /* 0x000f220000300800 */
[----:B--2---:R-:W-:-:S04]  /*6100*/  FADD.FTZ R0, R72, -R30 ;  /* 0x8000001e48007221 */ /* 0x004fc80000010000 */
[----:B------:R-:W-:Y:S01]  /*6110*/  FMUL.FTZ R0, R31, R0 ;  /* 0x000000001f007220 */ /* 0x000fe20000410000 */
[----:B---3--:R-:W-:-:S04]  /*6120*/  FADD.FTZ R2, R2, -R30 ;  /* 0x8000001e02027221 */ /* 0x008fc80000010000 */
[----:B------:R-:W-:Y:S01]  /*6130*/  FMUL.FTZ R2, R31, R2 ;  /* 0x000000021f027220 */ /* 0x000fe20000410000 */
[--C-:B----4-:R-:W-:Y:S01]  /*6140*/  FADD.FTZ R5, R5, -R30.reuse ;  /* 0x8000001e05057221 */ /* 0x110fe20000010000 */
[----:B------:R-:W-:-:S03]  /*6150*/  FADD.FTZ R26, R26, -R30 ;  /* 0x8000001e1a1a7221 */ /* 0x000fc60000010000 */
[----:B------:R-:W-:Y:S01]  /*6160*/  FMUL.FTZ R5, R31, R5 ;  /* 0x000000051f057220 */ /* 0x000fe20000410000 */
[--C-:B------:R-:W-:Y:S01]  /*6170*/  FADD.FTZ R27, R27, -R30.reuse ;  /* 0x8000001e1b1b7221 */ /* 0x100fe20000010000 */
[----:B------:R-:W-:Y:S01]  /*6180*/  FADD.FTZ R34, R64, -R30 ;  /* 0x8000001e40227221 */ /* 0x000fe20000010000 */
[----:B------:R-:W-:Y:S01]  /*6190*/  FMUL.FTZ R64, R31, R105 ;  /* 0x000000691f407220 */ /* 0x000fe20000410000 */
[C-C-:B------:R-:W-:Y:S01]  /*61a0*/  FFMA.FTZ R105, R99.reuse, R0, R93.reuse ;  /* 0x0000000063697223 */ /* 0x140fe2000001005d */
[----:B------:R-:W-:-:S05]  /*61b0*/  FFMA.FTZ R0, R99, R2, R93 ;  /* 0x0000000263007223 */ /* 0x000fca000001005d */
[----:B------:R-:W-:Y:S04]  /*61c0*/  STL [R1+0x4], R0 ;  /* 0x0000040001007387 */ /* 0x000fe80000100800 */
[----:B------:R-:W2:Y:S04]  /*61d0*/  LDL.LU R97, [R1+0x30] ;  /* 0x0000300001617983 */ /* 0x000ea80000300800 */
[----:B------:R-:W3:Y:S04]  /*61e0*/  LDL.LU R96, [R1+0x18] ;  /* 0x0000180001607983 */ /* 0x000ee80000300800 */
[----:B------:R-:W4:Y:S04]  /*61f0*/  LDL.LU R95, [R1+0xc] ;  /* 0x00000c00015f7983 */ /* 0x000f280000300800 */
[----:B------:R-:W4:Y:S04]  /*6200*/  LDL.LU R94, [R1+0xd8] ;  /* 0x0000d800015e7983 */ /* 0x000f280000300800 */
[----:B------:R-:W4:Y:S04]  /*6210*/  LDL.LU R89, [R1+0xdc] ;  /* 0x0000dc0001597983 */ /* 0x000f280000300800 */
[----:B------:R-:W4:Y:S04]  /*6220*/  LDL.LU R88, [R1+0xe0] ;  /* 0x0000e00001587983 */ /* 0x000f280000300800 */
[----:B------:R-:W4:Y:S04]  /*6230*/  LDL.LU R87, [R1+0xe4] ;  /* 0x0000e40001577983 */ /* 0x000f280000300800 */
[----:B------:R-:W4:Y:S01]  /*6240*/  LDL.LU R85, [R1+0xe8] ;  /* 0x0000e80001557983 */ /* 0x000f220000300800 */
[----:B------:R-:W-:-:S03]  /*6250*/  FADD.FTZ R28, R28, -R30 ;  /* 0x8000001e1c1c7221 */ /* 0x000fc60000010000 */
[----:B------:R-:W4:Y:S01]  /*6260*/  LDL.LU R83, [R1+0xec] ;  /* 0x0000ec0001537983 */ /* 0x000f220000300800 */
[----:B------:R-:W-:-:S03]  /*6270*/  FADD.FTZ R29, R70, -R30 ;  /* 0x8000001e461d7221 */ /* 0x000fc60000010000 */
[----:B------:R-:W4:Y:S01]  /*6280*/  LDL.LU R81, [R1+0xf0] ;  /* 0x0000f00001517983 */ /* 0x000f220000300800 */
[----:B------:R-:W-:Y:S01]  /*6290*/  FADD.FTZ R32, R68, -R30 ;  /* 0x8000001e44207221 */ /* 0x000fe20000010000 */
[C---:B------:R-:W-:Y:S01]  /*62a0*/  FMUL.FTZ R26, R31.reuse, R26 ;  /* 0x0000001a1f1a7220 */ /* 0x040fe20000410000 */
[C---:B------:R-:W-:Y:S01]  /*62b0*/  FMUL.FTZ R27, R31.reuse, R27 ;  /* 0x0000001b1f1b7220 */ /* 0x040fe20000410000 */
[----:B------:R-:W-:Y:S01]  /*62c0*/  FMUL.FTZ R28, R31, R28 ;  /* 0x0000001c1f1c7220 */ /* 0x000fe20000410000 */
[--C-:B0-----:R-:W-:Y:S01]  /*62d0*/  FFMA.FTZ R4, R99, R5, R93.reuse ;  /* 0x0000000563047223 */ /* 0x101fe2000001005d */
[C---:B------:R-:W-:Y:S01]  /*62e0*/  FMUL.FTZ R29, R31.reuse, R29 ;  /* 0x0000001d1f1d7220 */ /* 0x040fe20000410000 */
[----:B------:R-:W-:Y:S01]  /*62f0*/  FMUL.FTZ R32, R31, R32 ;  /* 0x000000201f207220 */ /* 0x000fe20000410000 */
[C-C-:B------:R-:W-:Y:S01]  /*6300*/  FFMA.FTZ R90, R99.reuse, R26, R93.reuse ;  /* 0x0000001a635a7223 */ /* 0x140fe2000001005d */
[C-C-:B------:R-:W-:Y:S01]  /*6310*/  FFMA.FTZ R125, R99.reuse, R27, R93.reuse ;  /* 0x0000001b637d7223 */ /* 0x140fe2000001005d */
[C-C-:B------:R-:W-:Y:S01]  /*6320*/  FFMA.FTZ R124, R99.reuse, R28, R93.reuse ;  /* 0x0000001c637c7223 */ /* 0x140fe2000001005d */
[----:B------:R-:W-:Y:S01]  /*6330*/  STL [R1+0x2a4], R4 ;  /* 0x0002a40401007387 */ /* 0x000fe20000100800 */
[C-C-:B------:R-:W-:Y:S01]  /*6340*/  FFMA.FTZ R123, R99.reuse, R29, R93.reuse ;  /* 0x0000001d637b7223 */ /* 0x140fe2000001005d */
[----:B------:R-:W-:-:S02]  /*6350*/  FFMA.FTZ R122, R99, R32, R93 ;  /* 0x00000020637a7223 */ /* 0x000fc4000001005d */
[----:B------:R0:W-:Y:S04]  /*6360*/  STL [R1+0x2b0], R4 ;  /* 0x0002b00401007387 */ /* 0x0001e80000100800 */
[----:B------:R-:W-:Y:S01]  /*6370*/  STL [R1+0x2a8], R90 ;  /* 0x0002a85a01007387 */ /* 0x000fe20000100800 */
[----:B------:R-:W-:-:S03]  /*6380*/  FADD.FTZ R33, R66, -R30 ;  /* 0x8000001e42217221 */ /* 0x000fc60000010000 */
[----:B------:R-:W-:Y:S04]  /*6390*/  STL [R1+0x2ac], R125 ;  /* 0x0002ac7d01007387 */ /* 0x000fe80000100800 */
[----:B------:R1:W-:Y:S01]  /*63a0*/  STL [R1+0x2b4], R124 ;  /* 0x0002b47c01007387 */ /* 0x0003e20000100800 */
[----:B------:R-:W-:-:S03]  /*63b0*/  FADD.FTZ R46, R46, -R30 ;  /* 0x8000001e2e2e7221 */ /* 0x000fc60000010000 */
[----:B------:R-:W-:Y:S04]  /*63c0*/  STL [R1+0x2b8], R123 ;  /* 0x0002b87b01007387 */ /* 0x000fe80000100800 */
[----:B------:R1:W-:Y:S04]  /*63d0*/  STL [R1+0x2bc], R122 ;  /* 0x0002bc7a01007387 */ /* 0x0003e80000100800 */
[----:B------:R-:W4:Y:S01]  /*63e0*/  LDL.LU R66, [R1+0x164] ;  /* 0x0001640001427983 */ /* 0x000f220000300800 */
[----:B------:R-:W-:-:S03]  /*63f0*/  FMUL.FTZ R46, R31, R46 ;  /* 0x0000002e1f2e7220 */ /* 0x000fc60000410000 */
[----:B------:R-:W4:Y:S01]  /*6400*/  LDL.LU R68, [R1+0x180] ;  /* 0x0001800001447983 */ /* 0x000f220000300800 */
[--C-:B------:R-:W-:Y:S01]  /*6410*/  FFMA.FTZ R112, R99, R46, R93.reuse ;  /* 0x0000002e63707223 */ /* 0x100fe2000001005d */
[----:B------:R-:W-:Y:S02]  /*6420*/  SHF.L.U32 R46, R61, 0x10, RZ ;  /* 0x000000103d2e7819 */ /* 0x000fe400000006ff */
[----:B------:R-:W4:Y:S04]  /*6430*/  LDL.LU R70, [R1+0x188] ;  /* 0x0001880001467983 */ /* 0x000f280000300800 */
[----:B------:R-:W4:Y:S04]  /*6440*/  LDL.LU R61, [R1+0x194] ;  /* 0x00019400013d7983 */ /* 0x000f280000300800 */
[----:B0-----:R-:W4:Y:S04]  /*6450*/  LDL.LU R4, [R1+0x19c] ;  /* 0x00019c0001047983 */ /* 0x001f280000300800 */
[----:B------:R-:W4:Y:S01]  /*6460*/  LDL.LU R3, [R1+0x1ac] ;  /* 0x0001ac0001037983 */ /* 0x000f220000300800 */
        /* <DEDUP_REMOVED lines=18> */
[----:B------:R-:W-:Y:S01]  /*6590*/  FADD.FTZ R100, R100, -R30 ;  /* 0x8000001e64647221 */ /* 0x000fe20000010000 */
        /* <DEDUP_REMOVED lines=52> */
[----:B------:R-:W-:Y:S01]  /*68e0*/  SHF.L.U32 R63, R63, 0x10, RZ ;  /* 0x000000103f3f7819 */ /* 0x000fe200000006ff */
[----:B------:R-:W-:Y:S01]  /*68f0*/  FADD.FTZ R46, -R30, R46 ;  /* 0x0000002e1e2e7221 */ /* 0x000fe20000010100 */
[----:B------:R-:W-:Y:S01]  /*6900*/  SHF.L.U32 R37, R51, 0x10, RZ ;  /* 0x0000001033257819 */ /* 0x000fe200000006ff */
[----:B------:R-:W-:Y:S01]  /*6910*/  IMAD.U32 R38, R47, 0x10000, RZ ;  /* 0x000100002f267824 */ /* 0x000fe200078e00ff */
[----:B------:R-:W-:Y:S01]  /*6920*/  SHF.L.U32 R103, R92, 0x10, RZ ;  /* 0x000000105c677819 */ /* 0x000fe200000006ff */
[----:B------:R-:W4:Y:S01]  /*6930*/  LDL.LU R74, [R1+0x1b0] ;  /* 0x0001b000014a7983 */ /* 0x000f220000300800 */
[----:B------:R-:W-:-:S02]  /*6940*/  SHF.L.U32 R50, R69, 0x10, RZ ;  /* 0x0000001045327819 */ /* 0x000fc400000006ff */
[----:B------:R-:W-:Y:S02]  /*6950*/  SHF.L.U32 R48, R65, 0x10, RZ ;  /* 0x0000001041307819 */ /* 0x000fe400000006ff */
[----:B------:R-:W-:Y:S02]  /*6960*/  SHF.L.U32 R42, R53, 0x10, RZ ;  /* 0x00000010352a7819 */ /* 0x000fe400000006ff */
[----:B------:R-:W-:Y:S02]  /*6970*/  SHF.L.U32 R40, R49, 0x10, RZ ;  /* 0x0000001031287819 */ /* 0x000fe400000006ff */
        /* <DEDUP_REMOVED lines=45> */
[----:B------:R-:W4:Y:S01]  /*6c50*/  LDL.LU R25, [R1+0x2c0] ;  /* 0x0002c00001197983 */ /* 0x000f220000300800 */
[----:B------:R-:W-:-:S03]  /*6c60*/  FFMA.FTZ R53, R39, R53, R79 ;  /* 0x0000003527357223 */ /* 0x000fc6000001004f */
[----:B------:R-:W4:Y:S01]  /*6c70*/  LDL.LU R62, [R1+0x1b4] ;  /* 0x0001b400013e7983 */ /* 0x000f220000300800 */
[C-C-:B------:R-:W-:Y:S01]  /*6c80*/  FFMA.FTZ R103, R39.reuse, R103, R79.reuse ;  /* 0x0000006727677223 */ /* 0x140fe2000001004f */
[C-C-:B------:R-:W-:Y:S02]  /*6c90*/  FFMA.FTZ R99, R39.reuse, R99, R79.reuse ;  /* 0x0000006327637223 */ /* 0x140fe4000001004f */
[----:B------:R-:W4:Y:S01]  /*6ca0*/  LDL.LU R65, [R1+0x1bc] ;  /* 0x0001bc0001417983 */ /* 0x000f220000300800 */
        /* <DEDUP_REMOVED lines=18> */
[----:B------:R-:W4:Y:S04]  /*6dd0*/  LDL.LU R64, [R1+0x1d0] ;  /* 0x0001d00001407983 */ /* 0x000f280000300800 */
[----:B------:R-:W4:Y:S01]  /*6de0*/  LDL.LU R67, [R1+0x1d4] ;  /* 0x0001d40001437983 */ /* 0x000f220000300800 */
[----:B------:R-:W-:-:S02]  /*6df0*/  LEA R52, P2, R7, UR10, 0x1 ;  /* 0x0000000a07347c11 */ /* 0x000fc4000f8408ff */
[----:B------:R-:W-:Y:S01]  /*6e00*/  F2FP.BF16.F32.PACK_AB R105, R53, R105 ;  /* 0x000000693569723e */ /* 0x000fe200000010ff */
[----:B--2---:R-:W-:Y:S01]  /*6e10*/  IMAD.U32 R102, R97, 0x10000, RZ ;  /* 0x0001000061667824 */ /* 0x004fe200078e00ff */
[----:B---3--:R-:W-:Y:S02]  /*6e20*/  SHF.L.U32 R101, R96, 0x10, RZ ;  /* 0x0000001060657819 */ /* 0x008fe400000006ff */
[----:B----4-:R-:W-:Y:S02]  /*6e30*/  SHF.L.U32 R100, R95, 0x10, RZ ;  /* 0x000000105f647819 */ /* 0x010fe400000006ff */
[----:B------:R-:W-:Y:S02]  /*6e40*/  SHF.L.U32 R34, R94, 0x10, RZ ;  /* 0x000000105e227819 */ /* 0x000fe400000006ff */
[----:B------:R-:W-:Y:S01]  /*6e50*/  SHF.L.U32 R33, R89, 0x10, RZ ;  /* 0x0000001059217819 */ /* 0x000fe200000006ff */
[----:B------:R-:W-:Y:S01]  /*6e60*/  IMAD.U32 R32, R88, 0x10000, RZ ;  /* 0x0001000058207824 */ /* 0x000fe200078e00ff */
        /* <DEDUP_REMOVED lines=34> */
[----:B------:R-:W-:-:S04]  /*7090*/  LEA R54, P1, R6, UR10, 0x1 ;  /* 0x0000000a06367c11 */ /* 0x000fc8000f8208ff */
[----:B------:R-:W-:Y:S02]  /*70a0*/  LEA.HI.X R55, R6, UR11, R66, 0x1, P1 ;  /* 0x0000000b06377c11 */ /* 0x000fe400088f0c42 */
[----:B------:R-:W2:Y:S04]  /*70b0*/  LDL.LU R66, [R1+0x1e0] ;  /* 0x0001e00001427983 */ /* 0x000ea80000300800 */
[----:B------:R-:W3:Y:S01]  /*70c0*/  LDL.LU R69, [R1+0x1f4] ;  /* 0x0001f40001457983 */ /* 0x000ee20000300800 */
[----:B------:R-:W-:Y:S02]  /*70d0*/  LEA.HI.X R53, R7, UR11, R68, 0x1, P2 ;  /* 0x0000000b07357c11 */ /* 0x000fe400090f0c44 */
[----:B------:R-:W-:Y:S01]  /*70e0*/  LEA R6, P1, R8, UR10, 0x1 ;  /* 0x0000000a08067c11 */ /* 0x000fe2000f8208ff */
[----:B------:R-:W4:Y:S01]  /*70f0*/  LDL.LU R68, [R1+0x1f8] ;  /* 0x0001f80001447983 */ /* 0x000f220000300800 */
[----:B------:R-:W-:-:S03]  /*7100*/  LEA R56, P2, R9, UR10, 0x1 ;  /* 0x0000000a09387c11 */ /* 0x000fc6000f8408ff */
[----:B------:R-:W4:Y:S01]  /*7110*/  LDL.LU R71, [R1+0x1fc] ;  /* 0x0001fc0001477983 */ /* 0x000f220000300800 */
[----:B------:R-:W-:Y:S02]  /*7120*/  LEA.HI.X R7, R8, UR11, R70, 0x1, P1 ;  /* 0x0000000b08077c11 */ /* 0x000fe400088f0c46 */
[C---:B------:R-:W-:Y:S01]  /*7130*/  LEA R8, P1, R10.reuse, UR10, 0x1 ;  /* 0x0000000a0a087c11 */ /* 0x040fe2000f8208ff */
[----:B------:R-:W4:Y:S01]  /*7140*/  LDL.LU R70, [R1+0x200] ;  /* 0x0002000001467983 */ /* 0x000f220000300800 */
[----:B------:R-:W-:Y:S02]  /*7150*/  LEA.HI.X R57, R9, UR11, R61, 0x1, P2 ;  /* 0x0000000b09397c11 */ /* 0x000fe400090f0c3d */
[C---:B------:R-:W-:Y:S01]  /*7160*/  LEA R58, P2, R11.reuse, UR10, 0x1 ;  /* 0x0000000a0b3a7c11 */ /* 0x040fe2000f8408ff */
[----:B------:R-:W4:Y:S01]  /*7170*/  LDL.LU R72, [R1+0x208] ;  /* 0x0002080001487983 */ /* 0x000f220000300800 */
[----:B------:R-:W-:Y:S02]  /*7180*/  LEA.HI.X R9, R10, UR11, R4, 0x1, P1 ;  /* 0x0000000b0a097c11 */ /* 0x000fe400088f0c04 */
[----:B------:R-:W-:Y:S01]  /*7190*/  LEA.HI.X R59, R11, UR11, R3, 0x1, P2 ;  /* 0x0000000b0b3b7c11 */ /* 0x000fe200090f0c03 */
[----:B------:R-:W4:Y:S04]  /*71a0*/  LDL.LU R4, [R1+0x20c] ;  /* 0x00020c0001047983 */ /* 0x000f280000300800 */
[----:B------:R-:W4:Y:S01]  /*71b0*/  LDL.LU R3, [R1+0x210] ;  /* 0x0002100001037983 */ /* 0x000f220000300800 */
[----:B------:R-:W-:-:S02]  /*71c0*/  LEA R10, P1, R12, UR10, 0x1 ;  /* 0x0000000a0c0a7c11 */ /* 0x000fc4000f8208ff */
[C---:B------:R-:W-:Y:S02]  /*71d0*/  LEA R60, P2, R13.reuse, UR10, 0x1 ;  /* 0x0000000a0d3c7c11 */ /* 0x040fe4000f8408ff */
[----:B------:R-:W-:Y:S02]  /*71e0*/  LEA.HI.X R11, R12, UR11, R74, 0x1, P1 ;  /* 0x0000000b0c0b7c11 */ /* 0x000fe400088f0c4a */
[----:B------:R-:W-:Y:S01]  /*71f0*/  LEA R12, P1, R14, UR10, 0x1 ;  /* 0x0000000a0e0c7c11 */ /* 0x000fe2000f8208ff */
[----:B------:R-:W4:Y:S04]  /*7200*/  LDL.LU R74, [R1+0x214] ;  /* 0x00021400014a7983 */ /* 0x000f280000300800 */
[----:B------:R-:W4:Y:S04]  /*7210*/  LDL.LU R76, [R1+0x48] ;  /* 0x00004800014c7983 */ /* 0x000f280000300800 */
[----:B------:R-:W4:Y:S04]  /*7220*/  LDL.LU R77, [R1+0x218] ;  /* 0x00021800014d7983 */ /* 0x000f280000300800 */
[----:B------:R-:W4:Y:S04]  /*7230*/  LDL.LU R78, [R1+0x4c] ;  /* 0x00004c00014e7983 */ /* 0x000f280000300800 */
[----:B------:R-:W4:Y:S01]  /*7240*/  LDL.LU R79, [R1+0x21c] ;  /* 0x00021c00014f7983 */ /* 0x000f220000300800 */
[----:B------:R-:W-:-:S02]  /*7250*/  LEA.HI.X R61, R13, UR11, R62, 0x1, P2 ;  /* 0x0000000b0d3d7c11 */ /* 0x000fc400090f0c3e */
[C---:B------:R-:W-:Y:S02]  /*7260*/  LEA R62, P2, R15.reuse, UR10, 0x1 ;  /* 0x0000000a0f3e7c11 */ /* 0x040fe4000f8408ff */
[----:B------:R-:W-:Y:S02]  /*7270*/  LEA.HI.X R13, R14, UR11, R65, 0x1, P1 ;  /* 0x0000000b0e0d7c11 */ /* 0x000fe400088f0c41 */
[C---:B------:R-:W-:Y:S02]  /*7280*/  LEA R14, P1, R16.reuse, UR10, 0x1 ;  /* 0x0000000a100e7c11 */ /* 0x040fe4000f8208ff */
[----:B------:R-:W-:Y:S02]  /*7290*/  LEA.HI.X R63, R15, UR11, R64, 0x1, P2 ;  /* 0x0000000b0f3f7c11 */ /* 0x000fe400090f0c40 */
[----:B------:R-:W-:Y:S02]  /*72a0*/  LEA R64, P2, R17, UR10, 0x1 ;  /* 0x0000000a11407c11 */ /* 0x000fe4000f8408ff */
[----:B------:R-:W-:-:S02]  /*72b0*/  LEA.HI.X R15, R16, UR11, R67, 0x1, P1 ;  /* 0x0000000b100f7c11 */ /* 0x000fc400088f0c43 */
[C---:B------:R-:W-:Y:S02]  /*72c0*/  LEA R16, P1, R18.reuse, UR10, 0x1 ;  /* 0x0000000a12107c11 */ /* 0x040fe4000f8208ff */
[----:B--2---:R-:W-:Y:S02]  /*72d0*/  LEA.HI.X R65, R17, UR11, R66, 0x1, P2 ;  /* 0x0000000b11417c11 */ /* 0x004fe400090f0c42 */
[C---:B------:R-:W-:Y:S02]  /*72e0*/  LEA R66, P2, R19.reuse, UR10, 0x1 ;  /* 0x0000000a13427c11 */ /* 0x040fe4000f8408ff */
[----:B---3--:R-:W-:Y:S02]  /*72f0*/  LEA.HI.X R17, R18, UR11, R69, 0x1, P1 ;  /* 0x0000000b12117c11 */ /* 0x008fe400088f0c45 */
[----:B------:R-:W-:Y:S02]  /*7300*/  LEA R18, P1, R20, UR10, 0x1 ;  /* 0x0000000a14127c11 */ /* 0x000fe4000f8208ff */
[----:B----4-:R-:W-:-:S02]  /*7310*/  LEA.HI.X R67, R19, UR11, R68, 0x1, P2 ;  /* 0x0000000b13437c11 */ /* 0x010fc400090f0c44 */
[C---:B------:R-:W-:Y:S02]  /*7320*/  LEA R68, P2, R21.reuse, UR10, 0x1 ;  /* 0x0000000a15447c11 */ /* 0x040fe4000f8408ff */
[----:B------:R-:W-:Y:S02]  /*7330*/  LEA.HI.X R19, R20, UR11, R71, 0x1, P1 ;  /* 0x0000000b14137c11 */ /* 0x000fe400088f0c47 */
[C---:B------:R-:W-:Y:S02]  /*7340*/  LEA R20, P1, R22.reuse, UR10, 0x1 ;  /* 0x0000000a16147c11 */ /* 0x040fe4000f8208ff */
[----:B------:R-:W-:Y:S02]  /*7350*/  LEA.HI.X R69, R21, UR11, R70, 0x1, P2 ;  /* 0x0000000b15457c11 */ /* 0x000fe400090f0c46 */
[----:B------:R-:W-:Y:S02]  /*7360*/  LEA R70, P2, R23, UR10, 0x1 ;  /* 0x0000000a17467c11 */ /* 0x000fe4000f8408ff */
[----:B------:R-:W-:-:S02]  /*7370*/  LEA.HI.X R21, R22, UR11, R72, 0x1, P1 ;  /* 0x0000000b16157c11 */ /* 0x000fc400088f0c48 */
[C---:B------:R-:W-:Y:S02]  /*7380*/  LEA R22, P1, R24.reuse, UR10, 0x1 ;  /* 0x0000000a18167c11 */ /* 0x040fe4000f8208ff */
[----:B------:R-:W-:Y:S02]  /*7390*/  LEA.HI.X R71, R23, UR11, R4, 0x1, P2 ;  /* 0x0000000b17477c11 */ /* 0x000fe400090f0c04 */
[----:B------:R-:W-:Y:S02]  /*73a0*/  LEA.HI.X R23, R24, UR11, R3, 0x1, P1 ;  /* 0x0000000b18177c11 */ /* 0x000fe400088f0c03 */
[----:B------:R-:W2:Y:S04]  /*73b0*/  LDL.LU R3, [R1+0x54] ;  /* 0x0000540001037983 */ /* 0x000ea80000300800 */
[----:B-1----:R-:W3:Y:S04]  /*73c0*/  LDL.LU R124, [R1+0xd0] ;  /* 0x0000d000017c7983 */ /* 0x002ee80000300800 */
[----:B------:R-:W3:Y:S04]  /*73d0*/  LDL.LU R4, [R1+0x144] ;  /* 0x0001440001047983 */ /* 0x000ee80000300800 */
[----:B------:R-:W4:Y:S04]  /*73e0*/  LDL.LU R82, [R1+0x5c] ;  /* 0x00005c0001527983 */ /* 0x000f280000300800 */
[----:B------:R-:W3:Y:S04]  /*73f0*/  LDL.LU R90, [R1+0x4] ;  /* 0x00000400015a7983 */ /* 0x000ee80000300800 */
        /* <DEDUP_REMOVED lines=11> */
[----:B------:R-:W3:Y:S01]  /*74b0*/  LDL.LU R97, [R1+0x198] ;  /* 0x0001980001617983 */ /* 0x000ee20000300800 */
[----:B------:R-:W-:-:S03]  /*74c0*/  LEA R72, P2, R25, UR10, 0x1 ;  /* 0x0000000a19487c11 */ /* 0x000fc6000f8408ff */
[----:B------:R-:W3:Y:S04]  /*74d0*/  LDL.LU R122, [R1+0x90] ;  /* 0x00009000017a7983 */ /* 0x000ee80000300800 */
[----:B------:R-:W3:Y:S01]  /*74e0*/  LDL.LU R123, [R1+0x94] ;  /* 0x00009400017b7983 */ /* 0x000ee20000300800 */
[----:B------:R-:W-:-:S03]  /*74f0*/  LEA.HI.X R73, R25, UR11, R74, 0x1, P2 ;  /* 0x0000000b19497c11 */ /* 0x000fc600090f0c4a */
[----:B------:R-:W3:Y:S01]  /*7500*/  LDL.LU R91, [R1+0xf8] ;  /* 0x0000f800015b7983 */ /* 0x000ee20000300800 */
[----:B------:R-:W-:-:S04]  /*7510*/  LEA R24, P1, R76, UR10, 0x1 ;  /* 0x0000000a4c187c11 */ /* 0x000fc8000f8208ff */
[----:B------:R-:W-:Y:S02]  /*7520*/  LEA.HI.X R25, R76, UR11, R77, 0x1, P1 ;  /* 0x0000000b4c197c11 */ /* 0x000fe400088f0c4d */
[----:B------:R-:W-:-:S04]  /*7530*/  LEA R74, P2, R78, UR10, 0x1 ;  /* 0x0000000a4e4a7c11 */ /* 0x000fc8000f8408ff */
[----:B------:R-:W-:Y:S02]  /*7540*/  LEA.HI.X R75, R78, UR11, R79, 0x1, P2 ;  /* 0x0000000b4e4b7c11 */ /* 0x000fe400090f0c4f */
[C---:B--2---:R-:W-:Y:S02]  /*7550*/  LEA R76, P1, R3.reuse, UR10, 0x1 ;  /* 0x0000000a034c7c11 */ /* 0x044fe4000f8208ff */
[C---:B----4-:R-:W-:Y:S02]  /*7560*/  LEA R78, P2, R82.reuse, UR10, 0x1 ;  /* 0x0000000a524e7c11 */ /* 0x050fe4000f8408ff */
[----:B---3--:R-:W-:Y:S02]  /*7570*/  LEA.HI.X R77, R3, UR11, R80, 0x1, P1 ;  /* 0x0000000b034d7c11 */ /* 0x008fe400088f0c50 */
[----:B------:R-:W2:Y:S01]  /*7580*/  LDL.LU R3, [R1+0x148] ;  /* 0x0001480001037983 */ /* 0x000ea20000300800 */
[----:B------:R-:W-:Y:S02]  /*7590*/  LEA.HI.X R79, R82, UR11, R83, 0x1, P2 ;  /* 0x0000000b524f7c11 */ /* 0x000fe400090f0c53 */
[----:B------:R-:W-:-:S04]  /*75a0*/  LEA R80, P1, R84, UR10, 0x1 ;  /* 0x0000000a54507c11 */ /* 0x000fc8000f8208ff */
[----:B------:R-:W-:Y:S02]  /*75b0*/  LEA.HI.X R81, R84, UR11, R85, 0x1, P1 ;  /* 0x0000000b54517c11 */ /* 0x000fe400088f0c55 */
[----:B------:R-:W-:-:S04]  /*75c0*/  LEA R82, P2, R86, UR10, 0x1 ;  /* 0x0000000a56527c11 */ /* 0x000fc8000f8408ff */
[----:B------:R-:W-:Y:S02]  /*75d0*/  LEA.HI.X R83, R86, UR11, R87, 0x1, P2 ;  /* 0x0000000b56537c11 */ /* 0x000fe400090f0c57 */
[----:B------:R-:W-:Y:S02]  /*75e0*/  LEA R84, P1, R88, UR10, 0x1 ;  /* 0x0000000a58547c11 */ /* 0x000fe4000f8208ff */
[----:B------:R-:W-:Y:S02]  /*75f0*/  LEA R86, P2, R94, UR10, 0x1 ;  /* 0x0000000a5e567c11 */ /* 0x000fe4000f8408ff */
[----:B------:R-:W-:Y:S02]  /*7600*/  LEA.HI.X R85, R88, UR11, R89, 0x1, P1 ;  /* 0x0000000b58557c11 */ /* 0x000fe400088f0c59 */
[----:B------:R-:W-:Y:S02]  /*7610*/  LEA R88, P1, R96, UR10, 0x1 ;  /* 0x0000000a60587c11 */ /* 0x000fe4000f8208ff */
[----:B------:R-:W-:-:S02]  /*7620*/  LEA.HI.X R87, R94, UR11, R95, 0x1, P2 ;  /* 0x0000000b5e577c11 */ /* 0x000fc400090f0c5f */
[----:B------:R-:W3:Y:S01]  /*7630*/  LDL.LU R95, [R1+0x17c] ;  /* 0x00017c00015f7983 */ /* 0x000ee20000300800 */
[----:B------:R-:W-:-:S03]  /*7640*/  LEA.HI.X R89, R96, UR11, R97, 0x1, P1 ;  /* 0x0000000b60597c11 */ /* 0x000fc600088f0c61 */
[----:B------:R-:W4:Y:S01]  /*7650*/  LDL.LU R97, [R1+0x168] ;  /* 0x0001680001617983 */ /* 0x000f220000300800 */
[----:B------:R-:W-:Y:S02]  /*7660*/  LEA R94, P2, R122, UR10, 0x1 ;  /* 0x0000000a7a5e7c11 */ /* 0x000fe4000f8408ff */
[C---:B------:R-:W-:Y:S01]  /*7670*/  LEA R96, P1, R123.reuse, UR10, 0x1 ;  /* 0x0000000a7b607c11 */ /* 0x040fe2000f8208ff */
[----:B------:R0:W-:Y:S01]  /*7680*/  STG.E.U16 desc[UR6][R54.64], R104 ;  /* 0x0000006836007986 */ /* 0x0001e2000c101506 */
[----:B------:R-:W-:Y:S02]  /*7690*/  PRMT R125, R104, 0x7632, R125 ;  /* 0x00007632687d7816 */ /* 0x000fe4000000007d */
[----:B0-----:R-:W-:Y:S02]  /*76a0*/  F2FP.BF16.F32.PACK_AB R104, R124, R4 ;  /* 0x000000047c68723e */ /* 0x001fe400000010ff */
[----:B---3--:R-:W-:Y:S02]  /*76b0*/  LEA.HI.X R95, R122, UR11, R95, 0x1, P2 ;  /* 0x0000000b7a5f7c11 */ /* 0x008fe400090f0c5f */
[----:B------:R-:W3:Y:S01]  /*76c0*/  LDL.LU R122, [R1+0x2bc] ;  /* 0x0002bc00017a7983 */ /* 0x000ee20000300800 */
[----:B----4-:R-:W-:Y:S01]  /*76d0*/  LEA.HI.X R97, R123, UR11, R97, 0x1, P1 ;  /* 0x0000000b7b617c11 */ /* 0x010fe200088f0c61 */
[----:B------:R-:W-:-:S02]  /*76e0*/  ULDC.64 UR10, c[0x0][0x238] ;  /* 0x00008e00000a7ab9 */ /* 0x000fc40000000a00 */
[----:B------:R-:W4:Y:S04]  /*76f0*/  LDL.LU R123, [R1+0x2b8] ;  /* 0x0002b800017b7983 */ /* 0x000f280000300800 */
[----:B------:R-:W3:Y:S04]  /*7700*/  LDL.LU R124, [R1+0x2b4] ;  /* 0x0002b400017c7983 */ /* 0x000ee80000300800 */
[----:B------:R-:W2:Y:S01]  /*7710*/  LDL.LU R4, [R1+0x2b0] ;  /* 0x0002b00001047983 */ /* 0x000ea20000300800 */
[----:B------:R-:W-:-:S03]  /*7720*/  F2FP.BF16.F32.PACK_AB R103, R103, R90 ;  /* 0x0000005a6767723e */ /* 0x000fc600000010ff */
[----:B------:R-:W-:Y:S04]  /*7730*/  STG.E.U16 desc[UR6][R54.64+0x4], R105 ;  /* 0x0000046936007986 */ /* 0x000fe8000c101506 */
[----:B------:R0:W-:Y:S04]  /*7740*/  STG.E.U16 desc[UR6][R54.64+0x2], R125 ;  /* 0x0000027d36007986 */ /* 0x0001e8000c101506 */
[----:B0-----:R-:W4:Y:S04]  /*7750*/  LDL.LU R125, [R1+0x2ac] ;  /* 0x0002ac00017d7983 */ /* 0x001f280000300800 */
[----:B------:R-:W3:Y:S01]  /*7760*/  LDL.LU R90, [R1+0x2a8] ;  /* 0x0002a800015a7983 */ /* 0x000ee20000300800 */
[----:B--2---:R-:W-:-:S02]  /*7770*/  PRMT R4, R105, 0x7632, R4 ;  /* 0x0000763269047816 */ /* 0x004fc40000000004 */
[C---:B------:R-:W-:Y:S02]  /*7780*/  PRMT R105, R104.reuse, 0x7610, R105 ;  /* 0x0000761068697816 */ /* 0x040fe40000000069 */
[----:B------:R-:W-:Y:S01]  /*7790*/  PRMT R104, R104, 0x7632, R104 ;  /* 0x0000763268687816 */ /* 0x000fe20000000068 */
[----:B------:R0:W-:Y:S04]  /*77a0*/  STG.E.U16 desc[UR6][R54.64+0x6], R4 ;  /* 0x0000060436007986 */ /* 0x0001e8000c101506 */
[----:B------:R1:W-:Y:S04]  /*77b0*/  STG.E.U16 desc[UR6][R52.64], R105 ;  /* 0x0000006934007986 */ /* 0x0003e8000c101506 */
[----:B------:R2:W-:Y:S04]  /*77c0*/  STG.E.U16 desc[UR6][R52.64+0x2], R104 ;  /* 0x0000026834007986 */ /* 0x0005e8000c101506 */
[----:B0-----:R-:W4:Y:S01]  /*77d0*/  LDL.LU R4, [R1+0x2a4] ;  /* 0x0002a40001047983 */ /* 0x001f220000300800 */
[----:B------:R-:W-:-:S03]  /*77e0*/  F2FP.BF16.F32.PACK_AB R54, R91, R3 ;  /* 0x000000035b36723e */ /* 0x000fc600000010ff */
[----:B-1----:R-:W4:Y:S04]  /*77f0*/  LDL.LU R105, [R1+0x14c] ;  /* 0x00014c0001697983 */ /* 0x002f280000300800 */
[----:B------:R-:W4:Y:S04]  /*7800*/  LDL.LU R91, [R1+0x2a0] ;  /* 0x0002a000015b7983 */ /* 0x000f280000300800 */
[----:B------:R-:W4:Y:S04]  /*7810*/  LDL.LU R3, [R1+0x29c] ;  /* 0x00029c0001037983 */ /* 0x000f280000300800 */
[----:B--2---:R-:W2:Y:S01]  /*7820*/  LDL.LU R104, [R1+0x108] ;  /* 0x0001080001687983 */ /* 0x004ea20000300800 */
[----:B------:R-:W-:-:S03]  /*7830*/  PRMT R55, R103, 0x7632, R55 ;  /* 0x0000763267377816 */ /* 0x000fc60000000037 */
[----:B------:R0:W-:Y:S04]  /*7840*/  STG.E.U16 desc[UR6][R52.64+0x4], R103 ;  /* 0x0000046734007986 */ /* 0x0001e8000c101506 */
[----:B------:R1:W-:Y:S04]  /*7850*/  STG.E.U16 desc[UR6][R52.64+0x6], R55 ;  /* 0x0000063734007986 */ /* 0x0003e8000c101506 */
[----:B------:R4:W-:Y:S04]  /*7860*/  STG.E.U16 desc[UR6][R6.64], R54 ;  /* 0x0000003606007986 */ /* 0x0009e8000c101506 */
[----:B0-----:R-:W2:Y:S01]  /*7870*/  LDL.LU R103, [R1+0x15c] ;  /* 0x00015c0001677983 */ /* 0x001ea20000300800 */
[----:B-1----:R-:W-:-:S02]  /*7880*/  PRMT R52, R54, 0x7632, R52 ;  /* 0x0000763236347816 */ /* 0x002fc40000000034 */
[----:B---3--:R-:W-:Y:S02]  /*7890*/  F2FP.BF16.F32.PACK_AB R101, R101, R90 ;  /* 0x0000005a6565723e */ /* 0x008fe400000010ff */
[----:B----4-:R-:W-:Y:S02]  /*78a0*/  F2FP.BF16.F32.PACK_AB R102, R102, R4 ;  /* 0x000000046666723e */ /* 0x010fe400000010ff */
[----:B------:R-:W3:Y:S02]  /*78b0*/  LDL.LU R4, [R1+0x298] ;  /* 0x0002980001047983 */ /* 0x000ee40000300800 */
[----:B------:R-:W-:Y:S02]  /*78c0*/  PRMT R54, R102, 0x7632, R54 ;  /* 0x0000763266367816 */ /* 0x000fe40000000036 */
[----:B------:R-:W4:Y:S04]  /*78d0*/  LDL.LU R55, [R1+0x120] ;  /* 0x0001200001377983 */ /* 0x000f280000300800 */
[----:B------:R0:W-:Y:S01]  /*78e0*/  STG.E.U16 desc[UR6][R6.64+0x4], R102 ;  /* 0x0000046606007986 */ /* 0x0001e2000c101506 */
[----:B--2---:R-:W-:-:S03]  /*78f0*/  F2FP.BF16.F32.PACK_AB R53, R104, R105 ;  /* 0x000000696835723e */ /* 0x004fc600000010ff */
[----:B------:R-:W2:Y:S04]  /*7900*/  LDL.LU R104, [R1+0x128] ;  /* 0x0001280001687983 */ /* 0x000ea80000300800 */
[----:B------:R-:W2:Y:S04]  /*7910*/  LDL.LU R105, [R1+0x16c] ;  /* 0x00016c0001697983 */ /* 0x000ea80000300800 */
[----:B0-----:R-:W3:Y:S04]  /*7920*/  LDL.LU R102, [R1+0x150] ;  /* 0x0001500001667983 */ /* 0x001ee80000300800 */
[----:B------:R-:W2:Y:S04]  /*7930*/  LDL.LU R90, [R1+0x294] ;  /* 0x00029400015a7983 */ /* 0x000ea80000300800 */
[----:B------:R0:W-:Y:S04]  /*7940*/  STG.E.U16 desc[UR6][R6.64+0x6], R54 ;  /* 0x0000063606007986 */ /* 0x0001e8000c101506 */
[----:B0-----:R-:W3:Y:S01]  /*7950*/  LDL.LU R54, [R1+0x110] ;  /* 0x0001100001367983 */ /* 0x001ee20000300800 */
[----:B------:R-:W-:-:S03]  /*7960*/  F2FP.BF16.F32.PACK_AB R100, R100, R125 ;  /* 0x0000007d6464723e */ /* 0x000fc600000010ff */
[----:B------:R0:W-:Y:S04]  /*7970*/  STG.E.U16 desc[UR6][R6.64+0x2], R52 ;  /* 0x0000023406007986 */ /* 0x0001e8000c101506 */
[----:B------:R-:W-:Y:S01]  /*7980*/  STG.E.U16 desc[UR6][R56.64], R53 ;  /* 0x0000003538007986 */ /* 0x000fe2000c101506 */
[----:B0-----:R-:W-:Y:S02]  /*7990*/  PRMT R6, R53, 0x7632, R6 ;  /* 0x0000763235067816 */ /* 0x001fe40000000006 */
[----:B------:R-:W-:Y:S01]  /*79a0*/  PRMT R52, R101, 0x7632, R52 ;  /* 0x0000763265347816 */ /* 0x000fe20000000034 */
[----:B------:R-:W-:Y:S04]  /*79b0*/  STG.E.U16 desc[UR6][R56.64+0x4], R101 ;  /* 0x0000046538007986 */ /* 0x000fe8000c101506 */
[----:B------:R-:W-:Y:S04]  /*79c0*/  STG.E.U16 desc[UR6][R56.64+0x2], R6 ;  /* 0x0000020638007986 */ /* 0x000fe8000c101506 */
[----:B------:R0:W-:Y:S04]  /*79d0*/  STG.E.U16 desc[UR6][R56.64+0x6], R52 ;  /* 0x0000063438007986 */ /* 0x0001e8000c101506 */
[----:B------:R-:W-:Y:S01]  /*79e0*/  STG.E.U16 desc[UR6][R8.64+0x4], R100 ;  /* 0x0000046408007986 */ /* 0x000fe2000c101506 */
[----:B0-----:R-:W-:-:S05]  /*79f0*/  PRMT R52, R100, 0x7632, R52 ;  /* 0x0000763264347816 */ /* 0x001fca0000000034 */
[----:B------:R-:W-:Y:S01]  /*7a00*/  STG.E.U16 desc[UR6][R8.64+0x6], R52 ;  /* 0x0000063408007986 */ /* 0x000fe2000c101506 */
[----:B---3--:R-:W-:-:S03]  /*7a10*/  F2FP.BF16.F32.PACK_AB R7, R54, R102 ;  /* 0x000000663607723e */ /* 0x008fc600000010ff */
[----:B------:R-:W3:Y:S04]  /*7a20*/  LDL.LU R54, [R1+0x138] ;  /* 0x0001380001367983 */ /* 0x000ee80000300800 */
[----:B------:R-:W3:Y:S01]  /*7a30*/  LDL.LU R102, [R1+0x184] ;  /* 0x0001840001667983 */ /* 0x000ee20000300800 */
[----:B------:R-:W-:-:S03]  /*7a40*/  PRMT R6, R7, 0x7632, R6 ;  /* 0x0000763207067816 */ /* 0x000fc60000000006 */
[----:B------:R4:W-:Y:S04]  /*7a50*/  STG.E.U16 desc[UR6][R8.64], R7 ;  /* 0x0000000708007986 */ /* 0x0009e8000c101506 */
[----:B------:R0:W-:Y:S01]  /*7a60*/  STG.E.U16 desc[UR6][R8.64+0x2], R6 ;  /* 0x0000020608007986 */ /* 0x0001e2000c101506 */
[----:B----4-:R-:W-:-:S03]  /*7a70*/  F2FP.BF16.F32.PACK_AB R7, R55, R103 ;  /* 0x000000673707723e */ /* 0x010fc600000010ff */
[----:B------:R-:W4:Y:S04]  /*7a80*/  LDL.LU R55, [R1+0x140] ;  /* 0x0001400001377983 */ /* 0x000f280000300800 */
[----:B------:R-:W4:Y:S01]  /*7a90*/  LDL.LU R103, [R1+0x1a0] ;  /* 0x0001a00001677983 */ /* 0x000f220000300800 */
[----:B0-----:R-:W-:-:S03]  /*7aa0*/  PRMT R6, R7, 0x7632, R6 ;  /* 0x0000763207067816 */ /* 0x001fc60000000006 */
[----:B------:R2:W-:Y:S02]  /*7ab0*/  STG.E.U16 desc[UR6][R58.64], R7 ;  /* 0x000000073a007986 */ /* 0x0005e4000c101506 */
[----:B--2---:R-:W-:Y:S02]  /*7ac0*/  F2FP.BF16.F32.PACK_AB R7, R104, R105 ;  /* 0x000000696807723e */ /* 0x004fe400000010ff */
[----:B------:R-:W2:Y:S04]  /*7ad0*/  LDL.LU R104, [R1+0x13c] ;  /* 0x00013c0001687983 */ /* 0x000ea80000300800 */
[----:B------:R-:W2:Y:S01]  /*7ae0*/  LDL.LU R105, [R1+0x1c0] ;  /* 0x0001c00001697983 */ /* 0x000ea20000300800 */
[----:B------:R-:W-:Y:S02]  /*7af0*/  F2FP.BF16.F32.PACK_AB R99, R99, R124 ;  /* 0x0000007c6363723e */ /* 0x000fe400000010ff */
[----:B------:R-:W-:-:S02]  /*7b00*/  F2FP.BF16.F32.PACK_AB R98, R98, R123 ;  /* 0x0000007b6262723e */ /* 0x000fc400000010ff */
[----:B------:R-:W-:Y:S01]  /*7b10*/  PRMT R8, R99, 0x7632, R8 ;  /* 0x0000763263087816 */ /* 0x000fe20000000008 */
[----:B------:R0:W-:Y:S01]  /*7b20*/  STG.E.U16 desc[UR6][R58.64+0x2], R6 ;  /* 0x000002063a007986 */ /* 0x0001e2000c101506 */
[----:B------:R-:W-:-:S03]  /*7b30*/  F2FP.BF16.F32.PACK_AB R92, R92, R122 ;  /* 0x0000007a5c5c723e */ /* 0x000fc600000010ff */
[----:B------:R-:W-:Y:S04]  /*7b40*/  STG.E.U16 desc[UR6][R58.64+0x4], R99 ;  /* 0x000004633a007986 */ /* 0x000fe8000c101506 */
[----:B------:R1:W-:Y:S01]  /*7b50*/  STG.E.U16 desc[UR6][R58.64+0x6], R8 ;  /* 0x000006083a007986 */ /* 0x0003e2000c101506 */
[----:B0-----:R-:W-:-:S03]  /*7b60*/  PRMT R6, R7, 0x7632, R6 ;  /* 0x0000763207067816 */ /* 0x001fc60000000006 */
[----:B------:R-:W-:Y:S01]  /*7b70*/  STG.E.U16 desc[UR6][R10.64], R7 ;  /* 0x000000070a007986 */ /* 0x000fe2000c101506 */
[----:B-1----:R-:W-:-:S03]  /*7b80*/  PRMT R8, R98, 0x7632, R8 ;  /* 0x0000763262087816 */ /* 0x002fc60000000008 */
        /* <DEDUP_REMOVED lines=53> */
[----:B------:R0:W-:Y:S04]  /*7ee0*/  STG.E.U16 desc[UR6][R64.64+0x2], R6 ;  /* 0x0000020640007986 */ /* 0x0001e8000c101506 */
[----:B------:R-:W-:Y:S04]  /*7ef0*/  STG.E.U16 desc[UR6][R64.64+0x4], R48 ;  /* 0x0000043040007986 */ /* 0x000fe8000c101506 */
[----:B------:R1:W-:Y:S01]  /*7f00*/  STG.E.U16 desc[UR6][R64.64+0x6], R8 ;  /* 0x0000060840007986 */ /* 0x0003e2000c101506 */
[----:B0-----:R-:W-:-:S03]  /*7f10*/  PRMT R6, R7, 0x7632, R6 ;  /* 0x0000763207067816 */ /* 0x001fc60000000006 */
[----:B------:R3:W-:Y:S01]  /*7f20*/  STG.E.U16 desc[UR6][R16.64], R7 ;  /* 0x0000000710007986 */ /* 0x0007e2000c101506 */
[----:B-1----:R-:W-:-:S03]  /*7f30*/  PRMT R8, R47, 0x7632, R8 ;  /* 0x000076322f087816 */ /* 0x002fc60000000008 */
[----:B------:R0:W-:Y:S04]  /*7f40*/  STG.E.U16 desc[UR6][R16.64+0x2], R6 ;  /* 0x0000020610007986 */ /* 0x0001e8000c101506 */
[----:B------:R-:W-:Y:S04]  /*7f50*/  STG.E.U16 desc[UR6][R16.64+0x4], R47 ;  /* 0x0000042f10007986 */ /* 0x000fe8000c101506 */
[----:B------:R-:W-:Y:S01]  /*7f60*/  STG.E.U16 desc[UR6][R16.64+0x6], R8 ;  /* 0x0000060810007986 */ /* 0x000fe2000c101506 */
[----:B---3--:R-:W-:-:S03]  /*7f70*/  F2FP.BF16.F32.PACK_AB R7, R54, R102 ;  /* 0x000000663607723e */ /* 0x008fc600000010ff */
[----:B------:R-:W3:Y:S01]  /*7f80*/  LDL.LU R54, [R1+0x114] ;  /* 0x0001140001367983 */ /* 0x000ee20000300800 */
[----:B0-----:R-:W-:-:S03]  /*7f90*/  PRMT R6, R7, 0x7632, R6 ;  /* 0x0000763207067816 */ /* 0x001fc60000000006 */
[----:B------:R-:W3:Y:S04]  /*7fa0*/  LDL.LU R102, [R1+0x1cc] ;  /* 0x0001cc0001667983 */ /* 0x000ee80000300800 */
[----:B------:R4:W-:Y:S02]  /*7fb0*/  STG.E.U16 desc[UR6][R66.64], R7 ;  /* 0x0000000742007986 */ /* 0x0009e4000c101506 */
[----:B----4-:R-:W-:Y:S02]  /*7fc0*/  F2FP.BF16.F32.PACK_AB R7, R55, R103 ;  /* 0x000000673707723e */ /* 0x010fe400000010ff */
[----:B------:R-:W4:Y:S04]  /*7fd0*/  LDL.LU R55, [R1+0x10c] ;  /* 0x00010c0001377983 */ /* 0x000f280000300800 */
[----:B------:R-:W4:Y:S01]  /*7fe0*/  LDL.LU R103, [R1+0x1c8] ;  /* 0x0001c80001677983 */ /* 0x000f220000300800 */
[----:B--2---:R-:W-:-:S03]  /*7ff0*/  F2FP.BF16.F32.PACK_AB R9, R104, R105 ;  /* 0x000000696809723e */ /* 0x004fc600000010ff */
[----:B------:R-:W2:Y:S04]  /*8000*/  LDL.LU R104, [R1+0x104] ;  /* 0x0001040001687983 */ /* 0x000ea80000300800 */
[----:B------:R-:W2:Y:S01]  /*8010*/  LDL.LU R105, [R1+0x1b8] ;  /* 0x0001b80001697983 */ /* 0x000ea20000300800 */
[----:B------:R-:W-:-:S04]  /*8020*/  F2FP.BF16.F32.PACK_AB R46, R46, R116 ;  /* 0x000000742e2e723e */ /* 0x000fc800000010ff */
[----:B------:R-:W-:Y:S01]  /*8030*/  PRMT R8, R46, 0x7632, R8 ;  /* 0x000076322e087816 */ /* 0x000fe20000000008 */
[----:B------:R0:W-:Y:S01]  /*8040*/  STG.E.U16 desc[UR6][R66.64+0x2], R6 ;  /* 0x0000020642007986 */ /* 0x0001e2000c101506 */
[----:B------:R-:W-:-:S03]  /*8050*/  F2FP.BF16.F32.PACK_AB R45, R45, R115 ;  /* 0x000000732d2d723e */ /* 0x000fc600000010ff */
[----:B------:R-:W-:Y:S01]  /*8060*/  STG.E.U16 desc[UR6][R66.64+0x4], R46 ;  /* 0x0000042e42007986 */ /* 0x000fe2000c101506 */
[----:B------:R-:W-:-:S03]  /*8070*/  F2FP.BF16.F32.PACK_AB R44, R44, R114 ;  /* 0x000000722c2c723e */ /* 0x000fc600000010ff */
[----:B------:R1:W-:Y:S01]  /*8080*/  STG.E.U16 desc[UR6][R66.64+0x6], R8 ;  /* 0x0000060842007986 */ /* 0x0003e2000c101506 */
[----:B0-----:R-:W-:-:S03]  /*8090*/  PRMT R6, R7, 0x7632, R6 ;  /* 0x0000763207067816 */ /* 0x001fc60000000006 */
[----:B------:R3:W-:Y:S01]  /*80a0*/  STG.E.U16 desc[UR6][R18.64], R7 ;  /* 0x0000000712007986 */ /* 0x0007e2000c101506 */
[----:B------:R-:W-:Y:S02]  /*80b0*/  PRMT R10, R45, 0x7632, R10 ;  /* 0x000076322d0a7816 */ /* 0x000fe4000000000a */
[----:B------:R-:W-:Y:S01]  /*80c0*/  PRMT R11, R44, 0x7632, R11 ;  /* 0x000076322c0b7816 */ /* 0x000fe2000000000b */
[----:B------:R4:W-:Y:S01]  /*80d0*/  STG.E.U16 desc[UR6][R18.64+0x2], R6 ;  /* 0x0000020612007986 */ /* 0x0009e2000c101506 */
[----:B-1----:R-:W-:-:S03]  /*80e0*/  PRMT R8, R9, 0x7632, R8 ;  /* 0x0000763209087816 */ /* 0x002fc60000000008 */
[----:B------:R-:W-:Y:S04]  /*80f0*/  STG.E.U16 desc[UR6][R18.64+0x4], R45 ;  /* 0x0000042d12007986 */ /* 0x000fe8000c101506 */
[----:B------:R-:W-:Y:S04]  /*8100*/  STG.E.U16 desc[UR6][R18.64+0x6], R10 ;  /* 0x0000060a12007986 */ /* 0x000fe8000c101506 */
[----:B------:R0:W-:Y:S04]  /*8110*/  STG.E.U16 desc[UR6][R68.64+0x2], R8 ;  /* 0x0000020844007986 */ /* 0x0001e8000c101506 */
[----:B------:R1:W-:Y:S01]  /*8120*/  STG.E.U16 desc[UR6][R68.64+0x6], R11 ;  /* 0x0000060b44007986 */ /* 0x0003e2000c101506 */
[----:B---3--:R-:W-:-:S03]  /*8130*/  F2FP.BF16.F32.PACK_AB R7, R54, R102 ;  /* 0x000000663607723e */ /* 0x008fc600000010ff */
[----:B------:R-:W3:Y:S04]  /*8140*/  LDL.LU R54, [R1+0x100] ;  /* 0x0001000001367983 */ /* 0x000ee80000300800 */
[----:B------:R-:W3:Y:S01]  /*8150*/  LDL.LU R102, [R1+0x1a8] ;  /* 0x0001a80001667983 */ /* 0x000ee20000300800 */
[----:B----4-:R-:W-:-:S03]  /*8160*/  F2FP.BF16.F32.PACK_AB R6, R55, R103 ;  /* 0x000000673706723e */ /* 0x010fc600000010ff */
[----:B------:R-:W4:Y:S04]  /*8170*/  LDL.LU R55, [R1+0xfc] ;  /* 0x0000fc0001377983 */ /* 0x000f280000300800 */
[----:B------:R-:W4:Y:S01]  /*8180*/  LDL.LU R103, [R1+0x1a4] ;  /* 0x0001a40001677983 */ /* 0x000f220000300800 */
[C---:B0-----:R-:W-:Y:S02]  /*8190*/  PRMT R8, R6.reuse, 0x7610, R8 ;  /* 0x0000761006087816 */ /* 0x041fe40000000008 */
[----:B-1----:R-:W-:Y:S02]  /*81a0*/  PRMT R11, R6, 0x7632, R11 ;  /* 0x00007632060b7816 */ /* 0x002fe4000000000b */
[----:B--2---:R-:W-:Y:S02]  /*81b0*/  F2FP.BF16.F32.PACK_AB R6, R104, R105 ;  /* 0x000000696806723e */ /* 0x004fe400000010ff */
[----:B------:R-:W2:Y:S04]  /*81c0*/  LDL.LU R104, [R1+0x44] ;  /* 0x0000440001687983 */ /* 0x000ea80000300800 */
[----:B------:R-:W2:Y:S01]  /*81d0*/  LDL.LU R105, [R1+0x190] ;  /* 0x0001900001697983 */ /* 0x000ea20000300800 */
[----:B------:R-:W-:-:S02]  /*81e0*/  F2FP.BF16.F32.PACK_AB R43, R43, R113 ;  /* 0x000000712b2b723e */ /* 0x000fc400000010ff */
[----:B------:R-:W-:Y:S01]  /*81f0*/  PRMT R10, R7, 0x7632, R10 ;  /* 0x00007632070a7816 */ /* 0x000fe2000000000a */
[----:B------:R0:W-:Y:S01]  /*8200*/  STG.E.U16 desc[UR6][R68.64], R9 ;  /* 0x0000000944007986 */ /* 0x0001e2000c101506 */
[----:B------:R-:W-:-:S03]  /*8210*/  F2FP.BF16.F32.PACK_AB R42, R42, R112 ;  /* 0x000000702a2a723e */ /* 0x000fc600000010ff */
[----:B------:R-:W-:Y:S01]  /*8220*/  STG.E.U16 desc[UR6][R68.64+0x4], R44 ;  /* 0x0000042c44007986 */ /* 0x000fe2000c101506 */
[----:B------:R-:W-:-:S03]  /*8230*/  F2FP.BF16.F32.PACK_AB R41, R41, R111 ;  /* 0x0000006f2929723e */ /* 0x000fc600000010ff */
[----:B------:R1:W-:Y:S01]  /*8240*/  STG.E.U16 desc[UR6][R20.64], R7 ;  /* 0x0000000714007986 */ /* 0x0003e2000c101506 */
[----:B0-----:R-:W-:-:S03]  /*8250*/  PRMT R9, R43, 0x7632, R9 ;  /* 0x000076322b097816 */ /* 0x001fc60000000009 */
[----:B------:R0:W-:Y:S04]  /*8260*/  STG.E.U16 desc[UR6][R20.64+0x2], R10 ;  /* 0x0000020a14007986 */ /* 0x0001e8000c101506 */
[----:B------:R0:W-:Y:S01]  /*8270*/  STG.E.U16 desc[UR6][R20.64+0x6], R9 ;  /* 0x0000060914007986 */ /* 0x0001e2000c101506 */
[----:B-1----:R-:W-:-:S03]  /*8280*/  PRMT R7, R42, 0x7632, R7 ;  /* 0x000076322a077816 */ /* 0x002fc60000000007 */
[----:B------:R-:W-:Y:S01]  /*8290*/  STG.E.U16 desc[UR6][R20.64+0x4], R43 ;  /* 0x0000042b14007986 */ /* 0x000fe2000c101506 */
[C---:B0-----:R-:W-:Y:S02]  /*82a0*/  PRMT R10, R6.reuse, 0x7610, R10 ;  /* 0x00007610060a7816 */ /* 0x041fe4000000000a */
[----:B------:R-:W-:Y:S01]  /*82b0*/  PRMT R9, R6, 0x7632, R9 ;  /* 0x0000763206097816 */ /* 0x000fe20000000009 */
[----:B------:R0:W-:Y:S04]  /*82c0*/  STG.E.U16 desc[UR6][R70.64], R8 ;  /* 0x0000000846007986 */ /* 0x0001e8000c101506 */
[----:B------:R1:W-:Y:S04]  /*82d0*/  STG.E.U16 desc[UR6][R70.64+0x2], R11 ;  /* 0x0000020b46007986 */ /* 0x0003e8000c101506 */
[----:B------:R1:W-:Y:S01]  /*82e0*/  STG.E.U16 desc[UR6][R70.64+0x6], R7 ;  /* 0x0000060746007986 */ /* 0x0003e2000c101506 */
[----:B0-----:R-:W-:-:S03]  /*82f0*/  PRMT R8, R41, 0x7632, R8 ;  /* 0x0000763229087816 */ /* 0x001fc60000000008 */
[----:B------:R-:W-:Y:S04]  /*8300*/  STG.E.U16 desc[UR6][R70.64+0x4], R42 ;  /* 0x0000042a46007986 */ /* 0x000fe8000c101506 */
[----:B------:R0:W-:Y:S01]  /*8310*/  STG.E.U16 desc[UR6][R22.64+0x6], R8 ;  /* 0x0000060816007986 */ /* 0x0001e2000c101506 */
[----:B---3--:R-:W-:-:S03]  /*8320*/  F2FP.BF16.F32.PACK_AB R6, R54, R102 ;  /* 0x000000663606723e */ /* 0x008fc600000010ff */
[----:B------:R-:W3:Y:S01]  /*8330*/  LDL.LU R54, [R1+0x40] ;  /* 0x0000400001367983 */ /* 0x000ee20000300800 */
[----:B-1----:R-:W-:-:S03]  /*8340*/  PRMT R11, R6, 0x7610, R11 ;  /* 0x00007610060b7816 */ /* 0x002fc6000000000b */
[----:B------:R-:W3:Y:S01]  /*8350*/  LDL.LU R102, [R1+0x18c] ;  /* 0x00018c0001667983 */ /* 0x000ee20000300800 */
[----:B------:R-:W-:Y:S02]  /*8360*/  PRMT R7, R6, 0x7632, R7 ;  /* 0x0000763206077816 */ /* 0x000fe40000000007 */
[----:B----4-:R-:W-:Y:S02]  /*8370*/  F2FP.BF16.F32.PACK_AB R6, R55, R103 ;  /* 0x000000673706723e */ /* 0x010fe400000010ff */
[----:B------:R-:W4:Y:S04]  /*8380*/  LDL.LU R55, [R1+0x3c] ;  /* 0x00003c0001377983 */ /* 0x000f280000300800 */
[----:B------:R-:W4:Y:S01]  /*8390*/  LDL.LU R103, [R1+0x178] ;  /* 0x0001780001677983 */ /* 0x000f220000300800 */
[----:B------:R-:W-:-:S02]  /*83a0*/  PRMT R12, R6, 0x7610, R12 ;  /* 0x00007610060c7816 */ /* 0x000fc4000000000c */
[----:B0-----:R-:W-:Y:S02]  /*83b0*/  PRMT R8, R6, 0x7632, R8 ;  /* 0x0000763206087816 */ /* 0x001fe40000000008 */
[----:B--2---:R-:W-:Y:S02]  /*83c0*/  F2FP.BF16.F32.PACK_AB R6, R104, R105 ;  /* 0x000000696806723e */ /* 0x004fe400000010ff */
[----:B------:R-:W2:Y:S04]  /*83d0*/  LDL.LU R104, [R1+0x38] ;  /* 0x0000380001687983 */ /* 0x000ea80000300800 */
[----:B------:R-:W2:Y:S01]  /*83e0*/  LDL.LU R105, [R1+0x174] ;  /* 0x0001740001697983 */ /* 0x000ea20000300800 */
[----:B------:R-:W-:-:S03]  /*83f0*/  F2FP.BF16.F32.PACK_AB R40, R40, R110 ;  /* 0x0000006e2828723e */ /* 0x000fc600000010ff */
[----:B------:R0:W-:Y:S01]  /*8400*/  STG.E.U16 desc[UR6][R22.64], R10 ;  /* 0x0000000a16007986 */ /* 0x0001e2000c101506 */
[----:B------:R-:W-:-:S03]  /*8410*/  F2FP.BF16.F32.PACK_AB R38, R38, R109 ;  /* 0x0000006d2626723e */ /* 0x000fc600000010ff */
        /* <DEDUP_REMOVED lines=9> */
[----:B------:R-:W-:-:S03]  /*84b0*/  PRMT R10, R6, 0x7632, R10 ;  /* 0x00007632060a7816 */ /* 0x000fc6000000000a */
[----:B------:R-:W-:Y:S04]  /*84c0*/  STG.E.U16 desc[UR6][R24.64+0x2], R8 ;  /* 0x0000020818007986 */ /* 0x000fe8000c101506 */
[----:B------:R0:W-:Y:S04]  /*84d0*/  STG.E.U16 desc[UR6][R24.64+0x4], R38 ;  /* 0x0000042618007986 */ /* 0x0001e8000c101506 */
[----:B------:R-:W-:Y:S04]  /*84e0*/  STG.E.U16 desc[UR6][R24.64], R12 ;  /* 0x0000000c18007986 */ /* 0x000fe8000c101506 */
[----:B------:R1:W-:Y:S04]  /*84f0*/  STG.E.U16 desc[UR6][R24.64+0x6], R9 ;  /* 0x0000060918007986 */ /* 0x0003e8000c101506 */
[----:B------:R1:W-:Y:S01]  /*8500*/  STG.E.U16 desc[UR6][R74.64+0x2], R10 ;  /* 0x0000020a4a007986 */ /* 0x0003e2000c101506 */
[----:B---3--:R-:W-:-:S03]  /*8510*/  F2FP.BF16.F32.PACK_AB R6, R54, R102 ;  /* 0x000000663606723e */ /* 0x008fc600000010ff */
[----:B------:R-:W3:Y:S01]  /*8520*/  LDL.LU R54, [R1+0x2c] ;  /* 0x00002c0001367983 */ /* 0x000ee20000300800 */
[----:B0-----:R-:W-:-:S03]  /*8530*/  PRMT R38, R6, 0x7610, R38 ;  /* 0x0000761006267816 */ /* 0x001fc60000000026 */
[----:B------:R-:W3:Y:S01]  /*8540*/  LDL.LU R102, [R1+0x170] ;  /* 0x0001700001667983 */ /* 0x000ee20000300800 */
[----:B------:R-:W-:Y:S02]  /*8550*/  PRMT R8, R6, 0x7632, R8 ;  /* 0x0000763206087816 */ /* 0x000fe40000000008 */
[----:B----4-:R-:W-:Y:S02]  /*8560*/  F2FP.BF16.F32.PACK_AB R6, R55, R103 ;  /* 0x000000673706723e */ /* 0x010fe400000010ff */
[----:B------:R-:W4:Y:S04]  /*8570*/  LDL.LU R55, [R1+0x28] ;  /* 0x0000280001377983 */ /* 0x000f280000300800 */
[----:B------:R-:W4:Y:S01]  /*8580*/  LDL.LU R103, [R1+0x160] ;  /* 0x0001600001677983 */ /* 0x000f220000300800 */
[----:B-1----:R-:W-:-:S02]  /*8590*/  PRMT R9, R6, 0x7610, R9 ;  /* 0x0000761006097816 */ /* 0x002fc40000000009 */
[----:B------:R-:W-:Y:S02]  /*85a0*/  PRMT R10, R6, 0x7632, R10 ;  /* 0x00007632060a7816 */ /* 0x000fe4000000000a */
[----:B--2---:R-:W-:Y:S02]  /*85b0*/  F2FP.BF16.F32.PACK_AB R6, R104, R105 ;  /* 0x000000696806723e */ /* 0x004fe400000010ff */
[----:B------:R-:W2:Y:S04]  /*85c0*/  LDL.LU R104, [R1+0x158] ;  /* 0x0001580001687983 */ /* 0x000ea80000300800 */
[----:B------:R-:W2:Y:S01]  /*85d0*/  LDL.LU R105, [R1+0x154] ;  /* 0x0001540001697983 */ /* 0x000ea20000300800 */
[----:B------:R-:W-:Y:S02]  /*85e0*/  F2FP.BF16.F32.PACK_AB R37, R37, R108 ;  /* 0x0000006c2525723e */ /* 0x000fe400000010ff */
[----:B------:R-:W-:Y:S01]  /*85f0*/  F2FP.BF16.F32.PACK_AB R36, R36, R107 ;  /* 0x0000006b2424723e */ /* 0x000fe200000010ff */
[----:B------:R0:W-:Y:S01]  /*8600*/  STG.E.U16 desc[UR6][R74.64], R7 ;  /* 0x000000074a007986 */ /* 0x0001e2000c101506 */
[----:B------:R-:W-:-:S02]  /*8610*/  PRMT R11, R37, 0x7632, R11 ;  /* 0x00007632250b7816 */ /* 0x000fc4000000000b */
[----:B------:R-:W-:Y:S01]  /*8620*/  F2FP.BF16.F32.PACK_AB R35, R35, R106 ;  /* 0x0000006a2323723e */ /* 0x000fe200000010ff */
[----:B------:R-:W-:Y:S01]  /*8630*/  STG.E.U16 desc[UR6][R74.64+0x4], R37 ;  /* 0x000004254a007986 */ /* 0x000fe2000c101506 */
[----:B------:R-:W-:-:S03]  /*8640*/  PRMT R40, R6, 0x7610, R40 ;  /* 0x0000761006287816 */ /* 0x000fc60000000028 */
[----:B------:R1:W-:Y:S01]  /*8650*/  STG.E.U16 desc[UR6][R74.64+0x6], R11 ;  /* 0x0000060b4a007986 */ /* 0x0003e2000c101506 */
[----:B0-----:R-:W-:-:S03]  /*8660*/  PRMT R7, R36, 0x7632, R7 ;  /* 0x0000763224077816 */ /* 0x001fc60000000007 */
[----:B------:R-:W-:Y:S04]  /*8670*/  STG.E.U16 desc[UR6][R76.64], R38 ;  /* 0x000000264c007986 */ /* 0x000fe8000c101506 */
[----:B------:R0:W-:Y:S01]  /*8680*/  STG.E.U16 desc[UR6][R76.64+0x6], R7 ;  /* 0x000006074c007986 */ /* 0x0001e2000c101506 */
[----:B------:R-:W-:Y:S02]  /*8690*/  F2FP.BF16.F32.PACK_AB R28, R34, R28 ;  /* 0x0000001c221c723e */ /* 0x000fe400000010ff */
[----:B-1----:R-:W-:Y:S01]  /*86a0*/  PRMT R11, R35, 0x7632, R11 ;  /* 0x00007632230b7816 */ /* 0x002fe2000000000b */
[----:B------:R1:W-:Y:S04]  /*86b0*/  STG.E.U16 desc[UR6][R76.64+0x2], R8 ;  /* 0x000002084c007986 */ /* 0x0003e8000c101506 */
[----:B------:R-:W-:Y:S01]  /*86c0*/  STG.E.U16 desc[UR6][R76.64+0x4], R36 ;  /* 0x000004244c007986 */ /* 0x000fe2000c101506 */
[----:B0-----:R-:W-:-:S03]  /*86d0*/  PRMT R7, R6, 0x7632, R7 ;  /* 0x0000763206077816 */ /* 0x001fc60000000007 */
[----:B------:R0:W-:Y:S01]  /*86e0*/  STG.E.U16 desc[UR6][R78.64], R9 ;  /* 0x000000094e007986 */ /* 0x0001e2000c101506 */
[----:B-1----:R-:W-:-:S03]  /*86f0*/  PRMT R8, R28, 0x7632, R8 ;  /* 0x000076321c087816 */ /* 0x002fc60000000008 */
[----:B------:R-:W-:Y:S04]  /*8700*/  STG.E.U16 desc[UR6][R78.64+0x2], R10 ;  /* 0x0000020a4e007986 */ /* 0x000fe8000c101506 */
[----:B------:R-:W-:Y:S04]  /*8710*/  STG.E.U16 desc[UR6][R78.64+0x4], R35 ;  /* 0x000004234e007986 */ /* 0x000fe8000c101506 */
[----:B------:R-:W-:Y:S04]  /*8720*/  STG.E.U16 desc[UR6][R78.64+0x6], R11 ;  /* 0x0000060b4e007986 */ /* 0x000fe8000c101506 */
[----:B------:R1:W-:Y:S04]  /*8730*/  STG.E.U16 desc[UR6][R80.64+0x2], R7 ;  /* 0x0000020750007986 */ /* 0x0003e8000c101506 */
[----:B------:R-:W-:Y:S04]  /*8740*/  STG.E.U16 desc[UR6][R80.64], R40 ;  /* 0x0000002850007986 */ /* 0x000fe8000c101506 */
[----:B------:R-:W-:Y:S04]  /*8750*/  STG.E.U16 desc[UR6][R80.64+0x4], R28 ;  /* 0x0000041c50007986 */ /* 0x000fe8000c101506 */
[----:B------:R-:W-:Y:S01]  /*8760*/  STG.E.U16 desc[UR6][R80.64+0x6], R8 ;  /* 0x0000060850007986 */ /* 0x000fe2000c101506 */
[----:B---3--:R-:W-:-:S04]  /*8770*/  F2FP.BF16.F32.PACK_AB R6, R54, R102 ;  /* 0x000000663606723e */ /* 0x008fc800000010ff */
[C---:B------:R-:W-:Y:S02]  /*8780*/  PRMT R41, R6.reuse, 0x7610, R41 ;  /* 0x0000761006297816 */ /* 0x040fe40000000029 */
[----:B0-----:R-:W-:-:S05]  /*8790*/  PRMT R9, R6, 0x7632, R9 ;  /* 0x0000763206097816 */ /* 0x001fca0000000009 */
[----:B------:R0:W-:Y:S01]  /*87a0*/  STG.E.U16 desc[UR6][R82.64+0x2], R9 ;  /* 0x0000020952007986 */ /* 0x0001e2000c101506 */
[----:B----4-:R-:W-:-:S04]  /*87b0*/  F2FP.BF16.F32.PACK_AB R6, R55, R103 ;  /* 0x000000673706723e */ /* 0x010fc800000010ff */
[C---:B------:R-:W-:Y:S02]  /*87c0*/  PRMT R42, R6.reuse, 0x7610, R42 ;  /* 0x00007610062a7816 */ /* 0x040fe4000000002a */
[----:B-1----:R-:W-:Y:S02]  /*87d0*/  PRMT R7, R6, 0x7632, R7 ;  /* 0x0000763206077816 */ /* 0x002fe40000000007 */
[----:B--2---:R-:W-:Y:S02]  /*87e0*/  F2FP.BF16.F32.PACK_AB R6, R90, R104 ;  /* 0x000000685a06723e */ /* 0x004fe400000010ff */
[----:B------:R-:W2:Y:S02]  /*87f0*/  LDL.LU R90, [R1+0x290] ;  /* 0x00029000015a7983 */ /* 0x000ea40000300800 */
[C---:B------:R-:W-:Y:S02]  /*8800*/  PRMT R43, R6.reuse, 0x7610, R43 ;  /* 0x00007610062b7816 */ /* 0x040fe4000000002b */
[----:B0-----:R-:W-:-:S02]  /*8810*/  PRMT R9, R6, 0x7632, R9 ;  /* 0x0000763206097816 */ /* 0x001fc40000000009 */
[----:B------:R-:W-:Y:S02]  /*8820*/  F2FP.BF16.F32.PACK_AB R6, R4, R105 ;  /* 0x000000690406723e */ /* 0x000fe400000010ff */
[----:B------:R-:W3:Y:S01]  /*8830*/  LDL.LU R4, [R1+0x28c] ;  /* 0x00028c0001047983 */ /* 0x000ee20000300800 */
[----:B------:R-:W-:Y:S02]  /*8840*/  F2FP.BF16.F32.PACK_AB R27, R33, R27 ;  /* 0x0000001b211b723e */ /* 0x000fe400000010ff */
[----:B------:R-:W-:Y:S01]  /*8850*/  F2FP.BF16.F32.PACK_AB R5, R31, R5 ;  /* 0x000000051f05723e */ /* 0x000fe200000010ff */
[----:B------:R-:W4:Y:S01]  /*8860*/  LDL.LU R12, [R1+0xf4] ;  /* 0x0000f400010c7983 */ /* 0x000f220000300800 */
[----:B------:R-:W-:Y:S02]  /*8870*/  PRMT R10, R27, 0x7632, R10 ;  /* 0x000076321b0a7816 */ /* 0x000fe4000000000a */
[----:B------:R-:W-:-:S03]  /*8880*/  PRMT R11, R5, 0x7632, R11 ;  /* 0x00007632050b7816 */ /* 0x000fc6000000000b */
[----:B------:R0:W-:Y:S02]  /*8890*/  STG.E.U16 desc[UR6][R82.64+0x6], R10 ;  /* 0x0000060a52007986 */ /* 0x0001e4000c101506 */
[----:B0-----:R-:W-:Y:S02]  /*88a0*/  PRMT R10, R5, 0x7610, R10 ;  /* 0x00007610050a7816 */ /* 0x001fe4000000000a */
[----:B---3--:R-:W-:Y:S02]  /*88b0*/  F2FP.BF16.F32.PACK_AB R5, R3, R4 ;  /* 0x000000040305723e */ /* 0x008fe400000010ff */
[----:B------:R-:W3:Y:S04]  /*88c0*/  LDL.LU R3, [R1+0x288] ;  /* 0x0002880001037983 */ /* 0x000ee80000300800 */
[----:B------:R-:W3:Y:S01]  /*88d0*/  LDL.LU R4, [R1+0x284] ;  /* 0x0002840001047983 */ /* 0x000ee20000300800 */
[----:B------:R-:W-:-:S04]  /*88e0*/  F2FP.BF16.F32.PACK_AB R26, R32, R26 ;  /* 0x0000001a201a723e */ /* 0x000fc800000010ff */
[----:B------:R-:W-:Y:S01]  /*88f0*/  PRMT R8, R26, 0x7632, R8 ;  /* 0x000076321a087816 */ /* 0x000fe20000000008 */
[----:B------:R-:W-:Y:S01]  /*8900*/  STG.E.U16 desc[UR6][R82.64], R41 ;  /* 0x0000002952007986 */ /* 0x000fe2000c101506 */
[----:B------:R-:W-:-:S03]  /*8910*/  F2FP.BF16.F32.PACK_AB R0, R29, R0 ;  /* 0x000000001d00723e */ /* 0x000fc600000010ff */
[----:B------:R-:W-:Y:S01]  /*8920*/  STG.E.U16 desc[UR6][R82.64+0x4], R27 ;  /* 0x0000041b52007986 */ /* 0x000fe2000c101506 */
[----:B------:R-:W-:-:S03]  /*8930*/  F2FP.BF16.F32.PACK_AB R2, R30, R2 ;  /* 0x000000021e02723e */ /* 0x000fc600000010ff */
[----:B------:R-:W-:Y:S01]  /*8940*/  STG.E.U16 desc[UR6][R84.64], R42 ;  /* 0x0000002a54007986 */ /* 0x000fe2000c101506 */
[----:B------:R-:W-:-:S03]  /*8950*/  PRMT R44, R6, 0x7632, R44 ;  /* 0x00007632062c7816 */ /* 0x000fc6000000002c */
[----:B------:R-:W-:Y:S04]  /*8960*/  STG.E.U16 desc[UR6][R84.64+0x2], R7 ;  /* 0x0000020754007986 */ /* 0x000fe8000c101506 */
[----:B------:R-:W-:Y:S04]  /*8970*/  STG.E.U16 desc[UR6][R84.64+0x4], R26 ;  /* 0x0000041a54007986 */ /* 0x000fe8000c101506 */
[----:B------:R0:W-:Y:S01]  /*8980*/  STG.E.U16 desc[UR6][R84.64+0x6], R8 ;  /* 0x0000060854007986 */ /* 0x0001e2000c101506 */
[----:B------:R-:W-:-:S03]  /*8990*/  F2FP.BF16.F32.PACK_AB R39, R39, R93 ;  /* 0x0000005d2727723e */ /* 0x000fc600000010ff */
[----:B------:R-:W-:Y:S04]  /*89a0*/  STG.E.U16 desc[UR6][R86.64], R43 ;  /* 0x0000002b56007986 */ /* 0x000fe8000c101506 */
[----:B------:R-:W-:Y:S04]  /*89b0*/  STG.E.U16 desc[UR6][R86.64+0x2], R9 ;  /* 0x0000020956007986 */ /* 0x000fe8000c101506 */
[----:B------:R-:W-:Y:S01]  /*89c0*/  STG.E.U16 desc[UR6][R86.64+0x4], R10 ;  /* 0x0000040a56007986 */ /* 0x000fe2000c101506 */
[----:B0-----:R-:W-:-:S03]  /*89d0*/  PRMT R8, R0, 0x7610, R8 ;  /* 0x0000761000087816 */ /* 0x001fc60000000008 */
[----:B------:R-:W-:Y:S04]  /*89e0*/  STG.E.U16 desc[UR6][R86.64+0x6], R11 ;  /* 0x0000060b56007986 */ /* 0x000fe8000c101506 */
[----:B------:R0:W-:Y:S01]  /*89f0*/  STG.E.U16 desc[UR6][R88.64], R6 ;  /* 0x0000000658007986 */ /* 0x0001e2000c101506 */
[----:B------:R-:W-:Y:S02]  /*8a00*/  PRMT R7, R2, 0x7632, R7 ;  /* 0x0000763202077816 */ /* 0x000fe40000000007 */
[----:B------:R-:W-:Y:S01]  /*8a10*/  PRMT R47, R5, 0x7632, R47 ;  /* 0x00007632052f7816 */ /* 0x000fe2000000002f */
[----:B------:R1:W-:Y:S01]  /*8a20*/  STG.E.U16 desc[UR6][R88.64+0x4], R2 ;  /* 0x0000040258007986 */ /* 0x0003e2000c101506 */
[----:B----4-:R-:W-:Y:S02]  /*8a30*/  LOP3.LUT R12, R12, 0x1, RZ, 0x3c, !PT ;  /* 0x000000010c0c7812 */ /* 0x010fe400078e3cff */
[----:B0-----:R-:W-:-:S02]  /*8a40*/  PRMT R6, R0, 0x7632, R6 ;  /* 0x0000763200067816 */ /* 0x001fc40000000006 */
[----:B--2---:R-:W-:Y:S02]  /*8a50*/  F2FP.BF16.F32.PACK_AB R0, R91, R90 ;  /* 0x0000005a5b00723e */ /* 0x004fe400000010ff */
[----:B-1----:R-:W-:Y:S01]  /*8a60*/  PRMT R2, R39, 0x7632, R2 ;  /* 0x0000763227027816 */ /* 0x002fe20000000002 */
[----:B------:R0:W-:Y:S01]  /*8a70*/  STG.E.U16 desc[UR6][R88.64+0x2], R44 ;  /* 0x0000022c58007986 */ /* 0x0001e2000c101506 */
[----:B------:R-:W-:-:S03]  /*8a80*/  PRMT R48, R0, 0x7632, R48 ;  /* 0x0000763200307816 */ /* 0x000fc60000000030 */
[----:B------:R0:W-:Y:S04]  /*8a90*/  STG.E.U16 desc[UR6][R88.64+0x6], R7 ;  /* 0x0000060758007986 */ /* 0x0001e8000c101506 */
[----:B------:R0:W5:Y:S04]  /*8aa0*/  LDL.LU R91, [R1+0x280] ;  /* 0x00028000015b7983 */ /* 0x0001680000300800 */
[----:B------:R0:W-:Y:S04]  /*8ab0*/  STG.E.U16 desc[UR6][R94.64], R5 ;  /* 0x000000055e007986 */ /* 0x0001e8000c101506 */
[----:B------:R0:W-:Y:S04]  /*8ac0*/  STG.E.U16 desc[UR6][R94.64+0x2], R47 ;  /* 0x0000022f5e007986 */ /* 0x0001e8000c101506 */
[----:B------:R0:W5:Y:S04]  /*8ad0*/  LDL.LU R90, [R1+0x278] ;  /* 0x00027800015a7983 */ /* 0x0001680000300800 */
[----:B------:R0:W-:Y:S04]  /*8ae0*/  STG.E.U16 desc[UR6][R94.64+0x4], R8 ;  /* 0x000004085e007986 */ /* 0x0001e8000c101506 */
[----:B------:R0:W-:Y:S04]  /*8af0*/  STG.E.U16 desc[UR6][R94.64+0x6], R6 ;  /* 0x000006065e007986 */ /* 0x0001e8000c101506 */
[----:B------:R0:W-:Y:S04]  /*8b00*/  STG.E.U16 desc[UR6][R96.64], R0 ;  /* 0x0000000060007986 */ /* 0x0001e8000c101506 */
[----:B------:R0:W-:Y:S04]  /*8b10*/  STG.E.U16 desc[UR6][R96.64+0x2], R48 ;  /* 0x0000023060007986 */ /* 0x0001e8000c101506 */
[----:B------:R0:W-:Y:S04]  /*8b20*/  STG.E.U16 desc[UR6][R96.64+0x4], R39 ;  /* 0x0000042760007986 */ /* 0x0001e8000c101506 */
[----:B------:R0:W-:Y:S04]  /*8b30*/  STG.E.U16 desc[UR6][R96.64+0x6], R2 ;  /* 0x0000060260007986 */ /* 0x0001e8000c101506 */
[----:B------:R0:W-:Y:S01]  /*8b40*/  STL [R1+0xf4], R12 ;  /* 0x0000f40c01007387 */ /* 0x0001e20000100800 */
[----:B---3--:R-:W-:-:S04]  /*8b50*/  IADD3 R3, P1, R3, 0x9, RZ ;  /* 0x0000000903037810 */ /* 0x008fc80007f3e0ff */
[----:B------:R-:W-:Y:S02]  /*8b60*/  IADD3.X R4, RZ, R4, RZ, P1, !PT ;  /* 0x00000004ff047210 */ /* 0x000fe40000ffe4ff */
[----:B------:R-:W-:-:S04]  /*8b70*/  ISETP.GE.U32.AND P1, PT, R3, UR10, PT ;  /* 0x0000000a03007c0c */ /* 0x000fc8000bf26070 */
[----:B------:R-:W-:-:S13]  /*8b80*/  ISETP.GE.AND.EX P1, PT, R4, UR11, PT, P1 ;  /* 0x0000000b04007c0c */ /* 0x000fda000bf26310 */
[----:B0-----:R-:W-:Y:S05]  /*8b90*/  @!P1 BRA `(.L_x_1474) ;  /* 0xffffff7c00b49947 */ /* 0x001fea000383ffff */
[----:B------:R-:W-:Y:S05]  /*8ba0*/  EXIT ;  /* 0x000000000000794d */ /* 0x000fea0003800000 */
.L_x_1475:
        /* <DEDUP_REMOVED lines=13> */
.L_x_3204:


//--------------------- .text._ZN13group_norm_v214gn_cuda_kernelI13__nv_bfloat16Li480ELi2ELi32ELi30ELi1024ELb0ELi32ELi960ELi960ELi4ELb1ELi7ELb0ELb0ENS_16CompileConditionILi900EEEEEvPT_PKS4_S7_S7_flPfS8_Pj --------------------------
	.section	.text._ZN13group_norm_v214gn_cuda_kernelI13__nv_bfloat16Li480ELi2ELi32ELi30ELi1024ELb0ELi32ELi960ELi960ELi4ELb1ELi7ELb0ELb0ENS_16CompileConditionILi900EEEEEvPT_PKS4_S7_S7_flPfS8_Pj,"ax",@progbits
	.align	128
        .global         _ZN13group_norm_v214gn_cuda_kernelI13__nv_bfloat16Li480ELi2ELi32ELi30ELi1024ELb0ELi32ELi960ELi960ELi4ELb1ELi7ELb0ELb0ENS_16CompileConditionILi900EEEEEvPT_PKS4_S7_S7_flPfS8_Pj
        .type           _ZN13group_norm_v214gn_cuda_kernelI13__nv_bfloat16Li480ELi2ELi32ELi30ELi1024ELb0ELi32ELi960ELi960ELi4ELb1ELi7ELb0ELb0ENS_16CompileConditionILi900EEEEEvPT_PKS4_S7_S7_flPfS8_Pj,@function
        .size           _ZN13group_norm_v214gn_cuda_kernelI13__nv_bfloat16Li480ELi2ELi32ELi30ELi1024ELb0ELi32ELi960ELi960ELi4ELb1ELi7ELb0ELb0ENS_16CompileConditionILi900EEEEEvPT_PKS4_S7_S7_flPfS8_Pj,(.L_x_3205 - _ZN13group_norm_v214gn_cuda_kernelI13__nv_bfloat16Li480ELi2ELi32ELi30ELi1024ELb0ELi32ELi960ELi960ELi4ELb1ELi7ELb0ELb0ENS_16CompileConditionILi900EEEEEvPT_PKS4_S7_S7_flPfS8_Pj)
        .other          _ZN13group_norm_v214gn_cuda_kernelI13__nv_bfloat16Li480ELi2ELi32ELi30ELi1024ELb0ELi32ELi960ELi960ELi4ELb1ELi7ELb0ELb0ENS_16CompileConditionILi900EEEEEvPT_PKS4_S7_S7_flPfS8_Pj,@"STO_CUDA_ENTRY STV_DEFAULT"
_ZN13group_norm_v214gn_cuda_kernelI13__nv_bfloat16Li480ELi2ELi32ELi30ELi1024ELb0ELi32ELi960ELi960ELi4ELb1ELi7ELb0ELb0ENS_16CompileConditionILi900EEEEEvPT_PKS4_S7_S7_flPfS8_Pj:
.text._ZN13group_norm_v214gn_cuda_kernelI13__nv_bfloat16Li480ELi2ELi32ELi30ELi1024ELb0ELi32ELi960ELi960ELi4ELb1ELi7ELb0ELb0ENS_16CompileConditionILi900EEEEEvPT_PKS4_S7_S7_flPfS8_Pj:
        /* <DEDUP_REMOVED lines=26> */
[----:B------:R0:W-:Y:S01]  /*01a0*/  STL [R1+0x138], R0 ;  /* 0x0001380001007387 */ /* 0x0001e20000100800 */
[----:B------:R-:W-:Y:S02]  /*01b0*/  MOV R3, R6 ;  /* 0x0000000600037202 */ /* 0x000fe40000000f00 */
[----:B------:R-:W-:Y:S01]  /*01c0*/  SHF.R.U32.HI R4, RZ, 0x1, R5 ;  /* 0x00000001ff047819 */ /* 0x000fe20000011605 */
[----:B------:R1:W-:Y:S01]  /*01d0*/  STL [R1+0xb8], RZ ;  /* 0x0000b8ff01007387 */ /* 0x0003e20000100800 */
[----:B------:R-:W-:Y:S02]  /*01e0*/  LOP3.LUT R2, R2, 0x7ffffff8, RZ, 0xc0, !PT ;  /* 0x7ffffff802027812 */ /* 0x000fe400078ec0ff */
[----:B0-----:R-:W-:-:S03]  /*01f0*/  LOP3.LUT R0, R4, 0x7ffffff8, RZ, 0xc0, !PT ;  /* 0x7ffffff804007812 */ /* 0x001fc600078ec0ff */
[----:B------:R1:W-:Y:S04]  /*0200*/  STL [R1+0x140], R2 ;  /* 0x0001400201007387 */ /* 0x0003e80000100800 */
[----:B------:R1:W-:Y:S02]  /*0210*/  STL [R1+0x13c], R0 ;  /* 0x00013c0001007387 */ /* 0x0003e40000100800 */
.L_x_1486:
[----:B-1----:R-:W2:Y:S01]  /*0220*/  LDL R2, [R1+0xb8] ;  /* 0x0000b80001027983 */ /* 0x002ea20000100800 */
[----:B------:R-:W-:Y:S01]  /*0230*/  IMAD.MOV.U32 R43, RZ, RZ, RZ ;  /* 0x000000ffff2b7224 */ /* 0x000fe200078e00ff */
[----:B------:R-:W-:Y:S01]  /*0240*/  ULDC.64 UR8, c[0x0][0x218] ;  /* 0x0000860000087ab9 */ /* 0x000fe20000000a00 */
[----:B------:R-:W-:Y:S01]  /*0250*/  ULDC.64 UR10, c[0x0][0x228] ;  /* 0x00008a00000a7ab9 */ /* 0x000fe20000000a00 */
[----:B------:R-:W0:Y:S01]  /*0260*/  S2R R53, SR_TID.X ;  /* 0x0000000000357919 */ /* 0x000e220000002100 */
[----:B------:R-:W1:Y:S01]  /*0270*/  S2R R0, SR_CTAID.X ;  /* 0x0000000000007919 */ /* 0x000e620000002500 */
[----:B0-----:R-:W-:-:S04]  /*0280*/  IMAD.WIDE.U32 R4, R53, -0x77777777, RZ ;  /* 0x8888888935047825 */ /* 0x001fc800078e00ff */
[----:B-1----:R-:W-:Y:S01]  /*0290*/  IMAD.SHL.U32 R0, R0, 0x20, RZ ;  /* 0x0000002000007824 */ /* 0x002fe200078e00ff */
[----:B------:R-:W-:-:S04]  /*02a0*/  SHF.R.U32.HI R5, RZ, 0x7, R5 ;  /* 0x00000007ff057819 */ /* 0x000fc80000011605 */
[----:B------:R-:W-:Y:S01]  /*02b0*/  LOP3.LUT R0, R0, 0x3e0, RZ, 0xc0, !PT ;  /* 0x000003e000007812 */ /* 0x000fe200078ec0ff */
[----:B------:R-:W-:-:S03]  /*02c0*/  IMAD R42, R5, -0xf0, R53 ;  /* 0xffffff10052a7824 */ /* 0x000fc600078e0235 */
[----:B------:R-:W-:Y:S02]  /*02d0*/  IADD3 R0, R0, R5, RZ ;  /* 0x0000000500007210 */ /* 0x000fe40007ffe0ff */
[----:B------:R-:W-:-:S05]  /*02e0*/  SHF.L.U32 R42, R42, 0x2, RZ ;  /* 0x000000022a2a7819 */ /* 0x000fca00000006ff */
[----:B------:R-:W-:-:S04]  /*02f0*/  IMAD.WIDE.U32 R36, R3, 0xf0000, R42 ;  /* 0x000f000003247825 */ /* 0x000fc800078e002a */
[----:B--2---:R-:W-:Y:S02]  /*0300*/  IMAD R5, R2, 0xf0000, RZ ;  /* 0x000f000002057824 */ /* 0x004fe400078e02ff */
[----:B------:R-:W-:-:S03]  /*0310*/  IMAD R2, R0, 0x3c0, RZ ;  /* 0x000003c000027824 */ /* 0x000fc600078e02ff */
[----:B------:R-:W-:Y:S01]  /*0320*/  IADD3 R0, R37, R5, RZ ;  /* 0x0000000525007210 */ /* 0x000fe20007ffe0ff */
[C---:B------:R-:W-:Y:S01]  /*0330*/  VIADD R5, R2.reuse, 0x780 ;  /* 0x0000078002057836 */ /* 0x040fe20000000000 */
        /* <DEDUP_REMOVED lines=8> */
[----:B------:R-:W-:Y:S02]  /*03c0*/  IADD3.X R9, RZ, R0, RZ, P0, !PT ;  /* 0x00000000ff097210 */ /* 0x000fe400007fe4ff */
[----:B------:R-:W-:Y:S02]  /*03d0*/  LEA R16, P0, R5, UR8, 0x1 ;  /* 0x0000000805107c11 */ /* 0x000fe4000f8008ff */
[----:B0-----:R-:W-:Y:S01]  /*03e0*/  IADD3 R6, P1, R7, R36, RZ ;  /* 0x0000002407067210 */ /* 0x001fe20007f3e0ff */
[----:B------:R-:W-:Y:S01]  /*03f0*/  VIADD R7, R2, 0x1680 ;  /* 0x0000168002077836 */ /* 0x000fe20000000000 */
[----:B------:R-:W-:Y:S01]  /*0400*/  LEA.HI.X R17, R5, UR9, R9, 0x1, P0 ;  /* 0x0000000905117c11 */ /* 0x000fe200080f0c09 */
[----:B------:R0:W-:Y:S01]  /*0410*/  STL [R1+0xfc], R9 ;  /* 0x0000fc0901007387 */ /* 0x0001e20000100800 */
[----:B------:R-:W-:Y:S02]  /*0420*/  IADD3.X R8, RZ, R0, RZ, P1, !PT ;  /* 0x00000000ff087210 */ /* 0x000fe40000ffe4ff */
[----:B------:R-:W-:-:S02]  /*0430*/  LEA R14, P1, R6, UR8, 0x1 ;  /* 0x00000008060e7c11 */ /* 0x000fc4000f8208ff */
[----:B------:R-:W3:Y:S01]  /*0440*/  LDG.E.64.CONSTANT R16, desc[UR6][R16.64] ;  /* 0x0000000610107981 */ /* 0x000ee2000c1e9b00 */
[----:B------:R-:W-:Y:S02]  /*0450*/  IADD3 R7, P0, R7, R36, RZ ;  /* 0x0000002407077210 */ /* 0x000fe40007f1e0ff */
[----:B------:R-:W-:Y:S01]  /*0460*/  LEA.HI.X R15, R6, UR9, R8, 0x1, P1 ;  /* 0x00000009060f7c11 */ /* 0x000fe200088f0c08 */
[----:B------:R1:W-:Y:S01]  /*0470*/  STL [R1+0x100], R8 ;  /* 0x0001000801007387 */ /* 0x0003e20000100800 */
[----:B0-----:R-:W-:Y:S02]  /*0480*/  IADD3 R9, R2, 0x1e00, RZ ;  /* 0x00001e0002097810 */ /* 0x001fe40007ffe0ff */
[----:B------:R-:W-:Y:S02]  /*0490*/  IADD3.X R10, RZ, R0, RZ, P0, !PT ;  /* 0x00000000ff0a7210 */ /* 0x000fe400007fe4ff */
[----:B------:R-:W-:Y:S01]  /*04a0*/  LEA R12, P0, R7, UR8, 0x1 ;  /* 0x00000008070c7c11 */ /* 0x000fe2000f8008ff */
[----:B------:R-:W4:Y:S01]  /*04b0*/  LDG.E.64.CONSTANT R14, desc[UR6][R14.64] ;  /* 0x000000060e0e7981 */ /* 0x000f22000c1e9b00 */
[----:B-1----:R-:W-:-:S03]  /*04c0*/  IADD3 R8, P1, R9, R36, RZ ;  /* 0x0000002409087210 */ /* 0x002fc60007f3e0ff */
[----:B------:R0:W-:Y:S01]  /*04d0*/  STL [R1+0x104], R10 ;  /* 0x0001040a01007387 */ /* 0x0001e20000100800 */
[----:B------:R-:W-:Y:S02]  /*04e0*/  LEA.HI.X R13, R7, UR9, R10, 0x1, P0 ;  /* 0x00000009070d7c11 */ /* 0x000fe400080f0c0a */
[----:B------:R-:W-:-:S04]  /*04f0*/  IADD3.X R9, RZ, R0, RZ, P1, !PT ;  /* 0x00000000ff097210 */ /* 0x000fc80000ffe4ff */
[----:B------:R-:W4:Y:S01]  /*0500*/  LDG.E.64.CONSTANT R12, desc[UR6][R12.64] ;  /* 0x000000060c0c7981 */ /* 0x000f22000c1e9b00 */
[----:B0-----:R-:W-:-:S03]  /*0510*/  LEA R10, P0, R8, UR8, 0x1 ;  /* 0x00000008080a7c11 */ /* 0x001fc6000f8008ff */
[----:B------:R0:W-:Y:S01]  /*0520*/  STL [R1+0x108], R9 ;  /* 0x0001080901007387 */ /* 0x0001e20000100800 */
[----:B------:R-:W-:Y:S02]  /*0530*/  LEA.HI.X R11, R8, UR9, R9, 0x1, P0 ;  /* 0x00000009080b7c11 */ /* 0x000fe400080f0c09 */
[----:B------:R-:W-:-:S04]  /*0540*/  IADD3 R21, R2, 0x2d00, RZ ;  /* 0x00002d0002157810 */ /* 0x000fc80007ffe0ff */
[----:B------:R-:W4:Y:S01]  /*0550*/  LDG.E.64.CONSTANT R10, desc[UR6][R10.64] ;  /* 0x000000060a0a7981 */ /* 0x000f22000c1e9b00 */
[----:B0-----:R-:W-:-:S05]  /*0560*/  VIADD R9, R2, 0x2580 ;  /* 0x0000258002097836 */ /* 0x001fca0000000000 */
[-C--:B------:R-:W-:Y:S02]  /*0570*/  IADD3 R9, P0, R9, R36.reuse, RZ ;  /* 0x0000002409097210 */ /* 0x080fe40007f1e0ff */
[----:B------:R-:W-:Y:S02]  /*0580*/  IADD3 R24, P1, R21, R36, RZ ;  /* 0x0000002415187210 */ /* 0x000fe40007f3e0ff */
[-C--:B------:R-:W-:Y:S02]  /*0590*/  IADD3.X R27, RZ, R0.reuse, RZ, P0, !PT ;  /* 0x00000000ff1b7210 */ /* 0x080fe400007fe4ff */
[C---:B------:R-:W-:Y:S01]  /*05a0*/  LEA R20, P0, R9.reuse, UR8, 0x1 ;  /* 0x0000000809147c11 */ /* 0x040fe2000f8008ff */
[----:B------:R-:W-:Y:S01]  /*05b0*/  VIADD R25, R2, 0x3480 ;  /* 0x0000348002197836 */ /* 0x000fe20000000000 */
[----:B------:R-:W-:Y:S02]  /*05c0*/  IADD3.X R26, RZ, R0, RZ, P1, !PT ;  /* 0x00000000ff1a7210 */ /* 0x000fe40000ffe4ff */
[----:B------:R-:W-:-:S02]  /*05d0*/  LEA.HI.X R21, R9, UR9, R27, 0x1, P0 ;  /* 0x0000000909157c11 */ /* 0x000fc400080f0c1b */
[C---:B------:R-:W-:Y:S01]  /*05e0*/  LEA R22, P1, R24.reuse, UR8, 0x1 ;  /* 0x0000000818167c11 */ /* 0x040fe2000f8208ff */
[----:B------:R-:W-:Y:S03]  /*05f0*/  STL [R1+0x10], R24 ;  /* 0x0000101801007387 */ /* 0x000fe60000100800 */
[----:B------:R-:W-:Y:S01]  /*0600*/  LEA.HI.X R23, R24, UR9, R26, 0x1, P1 ;  /* 0x0000000918177c11 */ /* 0x000fe200088f0c1a */
[----:B------:R-:W-:Y:S04]  /*0610*/  STL [R1+0x10c], R27 ;  /* 0x00010c1b01007387 */ /* 0x000fe80000100800 */
[----:B------:R0:W-:Y:S04]  /*0620*/  STL [R1+0x114], R26 ;  /* 0x0001141a01007387 */ /* 0x0001e80000100800 */
[----:B------:R-:W4:Y:S04]  /*0630*/  LDG.E.64.CONSTANT R20, desc[UR6][R20.64] ;  /* 0x0000000614147981 */ /* 0x000f28000c1e9b00 */
[----:B------:R-:W4:Y:S01]  /*0640*/  LDG.E.64.CONSTANT R22, desc[UR6][R22.64] ;  /* 0x0000000616167981 */ /* 0x000f22000c1e9b00 */
[----:B0-----:R-:W-:-:S02]  /*0650*/  IADD3 R26, P0, R25, R36, RZ ;  /* 0x00000024191a7210 */ /* 0x001fc40007f1e0ff */
[----:B------:R-:W-:Y:S02]  /*0660*/  IADD3 R25, R2, 0x3c00, RZ ;  /* 0x00003c0002197810 */ /* 0x000fe40007ffe0ff */
[----:B------:R-:W-:Y:S02]  /*0670*/  IADD3.X R27, RZ, R0, RZ, P0, !PT ;  /* 0x00000000ff1b7210 */ /* 0x000fe400007fe4ff */
[C---:B------:R-:W-:Y:S02]  /*0680*/  LEA R24, P0, R26.reuse, UR8, 0x1 ;  /* 0x000000081a187c11 */ /* 0x040fe4000f8008ff */
[----:B------:R-:W-:Y:S01]  /*0690*/  IADD3 R28, P1, R25, R36, RZ ;  /* 0x00000024191c7210 */ /* 0x000fe20007f3e0ff */
[----:B------:R0:W-:Y:S01]  /*06a0*/  STL [R1+0x14], R26 ;  /* 0x0000141a01007387 */ /* 0x0001e20000100800 */
[----:B------:R-:W-:Y:S02]  /*06b0*/  LEA.HI.X R25, R26, UR9, R27, 0x1, P0 ;  /* 0x000000091a197c11 */ /* 0x000fe400080f0c1b */
[----:B------:R-:W-:Y:S01]  /*06c0*/  IADD3.X R29, RZ, R0, RZ, P1, !PT ;  /* 0x00000000ff1d7210 */ /* 0x000fe20000ffe4ff */
[----:B------:R1:W-:Y:S01]  /*06d0*/  STL [R1+0x118], R27 ;  /* 0x0001181b01007387 */ /* 0x0003e20000100800 */
[----:B0-----:R-:W-:-:S03]  /*06e0*/  LEA R26, P0, R28, UR8, 0x1 ;  /* 0x000000081c1a7c11 */ /* 0x001fc6000f8008ff */
[----:B------:R-:W-:Y:S01]  /*06f0*/  STL [R1+0x20], R28 ;  /* 0x0000201c01007387 */ /* 0x000fe20000100800 */
[----:B-1----:R-:W-:-:S03]  /*0700*/  LEA.HI.X R27, R28, UR9, R29, 0x1, P0 ;  /* 0x000000091c1b7c11 */ /* 0x002fc600080f0c1d */
[----:B------:R0:W-:Y:S04]  /*0710*/  STL [R1+0x128], R29 ;  /* 0x0001281d01007387 */ /* 0x0001e80000100800 */
[----:B------:R-:W4:Y:S01]  /*0720*/  LDG.E.64.CONSTANT R24, desc[UR6][R24.64] ;  /* 0x0000000618187981 */ /* 0x000f22000c1e9b00 */
[----:B------:R-:W-:-:S03]  /*0730*/  IADD3 R31, R2, 0x4b00, RZ ;  /* 0x00004b00021f7810 */ /* 0x000fc60007ffe0ff */
        /* <DEDUP_REMOVED lines=8> */
[----:B------:R-:W-:Y:S01]  /*07c0*/  LEA.HI.X R29, R35, UR9, R38, 0x1, P0 ;  /* 0x00000009231d7c11 */ /* 0x000fe200080f0c26 */
[----:B------:R-:W-:Y:S01]  /*07d0*/  STL [R1+0x24], R35 ;  /* 0x0000242301007387 */ /* 0x000fe20000100800 */
[----:B------:R-:W-:-:S03]  /*07e0*/  LEA R30, P1, R32, UR8, 0x1 ;  /* 0x00000008201e7c11 */ /* 0x000fc6000f8208ff */
[----:B------:R-:W-:Y:S01]  /*07f0*/  STL [R1+0x11c], R38 ;  /* 0x00011c2601007387 */ /* 0x000fe20000100800 */
[----:B------:R-:W-:-:S03]  /*0800*/  LEA.HI.X R31, R32, UR9, R34, 0x1, P1 ;  /* 0x00000009201f7c11 */ /* 0x000fc600088f0c22 */
        /* <DEDUP_REMOVED lines=14> */
[----:B------:R0:W-:Y:S01]  /*08f0*/  STL [R1+0x78], R38 ;  /* 0x0000782601007387 */ /* 0x0001e20000100800 */
[----:B-1----:R-:W-:-:S03]  /*0900*/  LEA.HI.X R35, R38, UR9, R37, 0x1, P0 ;  /* 0x0000000926237c11 */ /* 0x002fc600080f0c25 */
[----:B------:R-:W4:Y:S04]  /*0910*/  LDG.E.64.CONSTANT R32, desc[UR6][R32.64] ;  /* 0x0000000620207981 */ /* 0x000f28000c1e9b00 */
[----:B------:R1:W-:Y:S01]  /*0920*/  STL [R1+0x130], R37 ;  /* 0x0001302501007387 */ /* 0x0003e20000100800 */
[----:B0-----:R-:W-:-:S03]  /*0930*/  VIADD R38, R2, 0x6180 ;  /* 0x0000618002267836 */ /* 0x001fc60000000000 */
[----:B------:R-:W4:Y:S02]  /*0940*/  LDG.E.64.CONSTANT R34, desc[UR6][R34.64] ;  /* 0x0000000622227981 */ /* 0x000f24000c1e9b00 */
[----:B------:R-:W-:Y:S02]  /*0950*/  IADD3 R46, P0, R38, R36, RZ ;  /* 0x00000024262e7210 */ /* 0x000fe40007f1e0ff */
[----:B-1----:R-:W-:Y:S02]  /*0960*/  IADD3 R37, R2, 0x6900, RZ ;  /* 0x0000690002257810 */ /* 0x002fe40007ffe0ff */
[----:B------:R-:W-:Y:S02]  /*0970*/  IADD3.X R48, RZ, R0, RZ, P0, !PT ;  /* 0x00000000ff307210 */ /* 0x000fe400007fe4ff */
[----:B------:R-:W-:Y:S02]  /*0980*/  IADD3 R44, P1, R37, R36, RZ ;  /* 0x00000024252c7210 */ /* 0x000fe40007f3e0ff */
[----:B------:R-:W-:Y:S01]  /*0990*/  LEA R40, P0, R46, UR8, 0x1 ;  /* 0x000000082e287c11 */ /* 0x000fe2000f8008ff */
[----:B------:R-:W-:Y:S01]  /*09a0*/  VIADD R2, R2, 0x7080 ;  /* 0x0000708002027836 */ /* 0x000fe20000000000 */
[----:B------:R-:W-:-:S02]  /*09b0*/  IADD3.X R45, RZ, R0, RZ, P1, !PT ;  /* 0x00000000ff2d7210 */ /* 0x000fc40000ffe4ff */
[----:B------:R-:W-:Y:S02]  /*09c0*/  LEA R38, P1, R44, UR8, 0x1 ;  /* 0x000000082c267c11 */ /* 0x000fe4000f8208ff */
[----:B------:R-:W-:Y:S02]  /*09d0*/  LEA.HI.X R41, R46, UR9, R48, 0x1, P0 ;  /* 0x000000092e297c11 */ /* 0x000fe400080f0c30 */
[----:B------:R-:W-:Y:S02]  /*09e0*/  LEA.HI.X R39, R44, UR9, R45, 0x1, P1 ;  /* 0x000000092c277c11 */ /* 0x000fe400088f0c2d */
[----:B------:R-:W-:Y:S02]  /*09f0*/  IADD3 R2, P0, R2, R36, RZ ;  /* 0x0000002402027210 */ /* 0x000fe40007f1e0ff */
[----:B------:R0:W4:Y:S04]  /*0a00*/  LDG.E.64.CONSTANT R36, desc[UR6][R40.64] ;  /* 0x0000000628247981 */ /* 0x000128000c1e9b00 */
[----:B------:R-:W4:Y:S01]  /*0a10*/  LDG.E.64.CONSTANT R38, desc[UR6][R38.64] ;  /* 0x0000000626267981 */ /* 0x000f22000c1e9b00 */
[----:B------:R-:W-:-:S03]  /*0a20*/  IADD3.X R0, RZ, R0, RZ, P0, !PT ;  /* 0x00000000ff007210 */ /* 0x000fc600007fe4ff */
[----:B------:R-:W-:Y:S01]  /*0a30*/  STL [R1+0x8c], R46 ;  /* 0x00008c2e01007387 */ /* 0x000fe20000100800 */
[----:B0-----:R-:W-:-:S03]  /*0a40*/  LEA R40, P0, R2, UR8, 0x1 ;  /* 0x0000000802287c11 */ /* 0x001fc6000f8008ff */
[----:B------:R-:W-:Y:S01]  /*0a50*/  STL [R1+0x124], R48 ;  /* 0x0001243001007387 */ /* 0x000fe20000100800 */
[----:B------:R-:W-:Y:S01]  /*0a60*/  LEA.HI.X R41, R2, UR9, R0, 0x1, P0 ;  /* 0x0000000902297c11 */ /* 0x000fe200080f0c00 */
[----:B------:R-:W-:Y:S02]  /*0a70*/  ULDC.64 UR8, c[0x0][0x220] ;  /* 0x0000880000087ab9 */ /* 0x000fe40000000a00 */
[----:B------:R0:W-:Y:S04]  /*0a80*/  STL [R1+0x98], R44 ;  /* 0x0000982c01007387 */ /* 0x0001e80000100800 */
[----:B------:R-:W-:Y:S04]  /*0a90*/  STL [R1+0x134], R45 ;  /* 0x0001342d01007387 */ /* 0x000fe80000100800 */
[----:B------:R-:W-:Y:S01]  /*0aa0*/  STL [R1+0x90], R2 ;  /* 0x0000900201007387 */ /* 0x000fe20000100800 */
[----:B0-----:R-:W-:-:S03]  /*0ab0*/  SHF.L.U32 R44, R42, 0x1, RZ ;  /* 0x000000012a2c7819 */ /* 0x001fc600000006ff */
[----:B------:R0:W-:Y:S04]  /*0ac0*/  STL [R1+0x110], R0 ;  /* 0x0001100001007387 */ /* 0x0001e80000100800 */
[----:B------:R-:W4:Y:S01]  /*0ad0*/  LDG.E.64.CONSTANT R40, desc[UR6][R40.64] ;  /* 0x0000000628287981 */ /* 0x000f22000c1e9b00 */
[----:B0-----:R-:W-:Y:S02]  /*0ae0*/  SHF.R.U32.HI R0, RZ, 0x1f, R42 ;  /* 0x0000001fff007819 */ /* 0x001fe4000001162a */
[C---:B------:R-:W-:Y:S02]  /*0af0*/  IADD3 R42, P0, R44.reuse, UR8, RZ ;  /* 0x000000082c2a7c10 */ /* 0x040fe4000ff1e0ff */
[----:B------:R-:W-:Y:S02]  /*0b00*/  IADD3 R44, P1, R44, UR10, RZ ;  /* 0x0000000a2c2c7c10 */ /* 0x000fe4000ff3e0ff */
[----:B------:R-:W-:-:S02]  /*0b10*/  IADD3.X R43, R0, UR9, RZ, P0, !PT ;  /* 0x00000009002b7c10 */ /* 0x000fc400087fe4ff */
[----:B------:R-:W-:-:S04]  /*0b20*/  IADD3.X R45, R0, UR11, RZ, P1, !PT ;  /* 0x0000000b002d7c10 */ /* 0x000fc80008ffe4ff */
[----:B------:R-:W5:Y:S04]  /*0b30*/  LDG.E.64.CONSTANT R42, desc[UR6][R42.64] ;  /* 0x000000062a2a7981 */ /* 0x000f68000c1e9b00 */
[----:B------:R-:W5:Y:S01]  /*0b40*/  LDG.E.64.CONSTANT R44, desc[UR6][R44.64] ;  /* 0x000000062c2c7981 */ /* 0x000f62000c1e9b00 */
[C---:B--2---:R-:W-:Y:S01]  /*0b50*/  PRMT R47, R19.reuse, 0x7632, R47 ;  /* 0x00007632132f7816 */ /* 0x044fe2000000002f */
[----:B------:R-:W-:Y:S01]  /*0b60*/  IMAD.U32 R2, R19, 0x10000, RZ ;  /* 0x0001000013027824 */ /* 0x000fe200078e00ff */
[C---:B------:R-:W-:Y:S02]  /*0b70*/  PRMT R52, R18.reuse, 0x7632, R52 ;  /* 0x0000763212347816 */ /* 0x040fe40000000034 */
[----:B------:R-:W-:Y:S01]  /*0b80*/  SHF.L.U32 R0, R18, 0x10, RZ ;  /* 0x0000001012007819 */ /* 0x000fe200000006ff */
[----:B------:R-:W-:Y:S01]  /*0b90*/  FADD.FTZ R48, RZ, R2 ;  /* 0x00000002ff307221 */ /* 0x000fe20000010000 */
[----:B------:R-:W-:Y:S01]  /*0ba0*/  SHF.L.U32 R47, R47, 0x10, RZ ;  /* 0x000000102f2f7819 */ /* 0x000fe200000006ff */
[----:B------:R-:W-:Y:S01]  /*0bb0*/  FFMA.FTZ R46, R2, R2, RZ ;  /* 0x00000002022e7223 */ /* 0x000fe200000100ff */
[----:B------:R-:W-:Y:S01]  /*0bc0*/  SHF.L.U32 R52, R52, 0x10, RZ ;  /* 0x0000001034347819 */ /* 0x000fe200000006ff */
[----:B------:R-:W-:Y:S01]  /*0bd0*/  FADD.FTZ R50, RZ, R0 ;  /* 0x00000000ff327221 */ /* 0x000fe20000010000 */
[----:B------:R-:W-:Y:S01]  /*0be0*/  FFMA.FTZ R49, R0, R0, RZ ;  /* 0x0000000000317223 */ /* 0x000fe200000100ff */
[----:B------:R-:W-:Y:S01]  /*0bf0*/  FADD.FTZ R48, R48, R47 ;  /* 0x0000002f30307221 */ /* 0x000fe20000010000 */
[----:B------:R-:W-:Y:S01]  /*0c00*/  FFMA.FTZ R47, R47, R47, R46 ;  /* 0x0000002f2f2f7223 */ /* 0x000fe2000001002e */
[----:B---3--:R-:W-:Y:S01]  /*0c10*/  SHF.L.U32 R57, R16, 0x10, RZ ;  /* 0x0000001010397819 */ /* 0x008fe200000006ff */
[----:B------:R-:W-:Y:S01]  /*0c20*/  FADD.FTZ R50, R50, R52 ;  /* 0x0000003432327221 */ /* 0x000fe20000010000 */
[----:B------:R-:W-:Y:S01]  /*0c30*/  PRMT R46, R16, 0x7632, R46 ;  /* 0x00007632102e7816 */ /* 0x000fe2000000002e */
[--C-:B------:R-:W-:Y:S01]  /*0c40*/  FFMA.FTZ R52, R52, R52, R49.reuse ;  /* 0x0000003434347223 */ /* 0x100fe20000010031 */
[C---:B------:R-:W-:Y:S01]  /*0c50*/  PRMT R49, R17.reuse, 0x7632, R49 ;  /* 0x0000763211317816 */ /* 0x040fe20000000031 */
[----:B------:R-:W-:Y:S01]  /*0c60*/  FADD.FTZ R50, R50, R57 ;  /* 0x0000003932327221 */ /* 0x000fe20000010000 */
[----:B------:R-:W-:Y:S01]  /*0c70*/  SHF.L.U32 R46, R46, 0x10, RZ ;  /* 0x000000102e2e7819 */ /* 0x000fe200000006ff */
[----:B------:R-:W-:-:S02]  /*0c80*/  IMAD.U32 R54, R17, 0x10000, RZ ;  /* 0x0001000011367824 */ /* 0x000fc400078e00ff */
[----:B------:R-:W-:Y:S01]  /*0c90*/  FFMA.FTZ R52, R57, R57, R52 ;  /* 0x0000003939347223 */ /* 0x000fe20000010034 */
[----:B------:R-:W-:Y:S02]  /*0ca0*/  SHF.L.U32 R49, R49, 0x10, RZ ;  /* 0x0000001031317819 */ /* 0x000fe400000006ff */
[----:B----4-:R-:W-:Y:S01]  /*0cb0*/  SHF.L.U32 R56, R14, 0x10, RZ ;  /* 0x000000100e387819 */ /* 0x010fe200000006ff */
[----:B------:R-:W-:Y:S01]  /*0cc0*/  FADD.FTZ R50, R50, R46 ;  /* 0x0000002e32327221 */ /* 0x000fe20000010000 */
[----:B------:R-:W-:Y:S01]  /*0cd0*/  PRMT R51, R14, 0x7632, R51 ;  /* 0x000076320e337816 */ /* 0x000fe20000000033 */
[----:B------:R-:W-:Y:S01]  /*0ce0*/  FADD.FTZ R48, R48, R54 ;  /* 0x0000003630307221 */ /* 0x000fe20000010000 */
[----:B------:R-:W-:Y:S01]  /*0cf0*/  FFMA.FTZ R46, R46, R46, R52 ;  /* 0x0000002e2e2e7223 */ /* 0x000fe20000010034 */
[----:B------:R-:W-:Y:S01]  /*0d00*/  FFMA.FTZ R47, R54, R54, R47 ;  /* 0x00000036362f7223 */ /* 0x000fe2000001002f */
[----:B------:R-:W-:Y:S01]  /*0d10*/  FADD.FTZ R50, R50, R56 ;  /* 0x0000003832327221 */ /* 0x000fe20000010000 */
[----:B------:R-:W-:-:S02]  /*0d20*/  IMAD.U32 R51, R51, 0x10000, RZ ;  /* 0x0001000033337824 */ /* 0x000fc400078e00ff */
[----:B------:R-:W-:Y:S01]  /*0d30*/  FADD.FTZ R48, R48, R49 ;  /* 0x0000003130307221 */ /* 0x000fe20000010000 */
[----:B------:R-:W-:Y:S01]  /*0d40*/  FFMA.FTZ R46, R56, R56, R46 ;  /* 0x00000038382e7223 */ /* 0x000fe2000001002e */
[----:B------:R-:W-:Y:S01]  /*0d50*/  FFMA.FTZ R49, R49, R49, R47 ;  /* 0x0000003131317223 */ /* 0x000fe2000001002f */
[----:B------:R-:W-:Y:S01]  /*0d60*/  SHF.L.U32 R55, R12, 0x10, RZ ;  /* 0x000000100c377819 */ /* 0x000fe200000006ff */
[----:B------:R-:W-:Y:S01]  /*0d70*/  FADD.FTZ R50, R50, R51 ;  /* 0x0000003332327221 */ /* 0x000fe20000010000 */
[----:B------:R-:W-:Y:S01]  /*0d80*/  PRMT R47, R12, 0x7632, R47 ;  /* 0x000076320c2f7816 */ /* 0x000fe2000000002f */
[----:B------:R-:W-:Y:S02]  /*0d90*/  FFMA.FTZ R51, R51, R51, R46 ;  /* 0x0000003333337223 */ /* 0x000fe4000001002e */
[----:B------:R-:W-:Y:S01]  /*0da0*/  FADD.FTZ R50, R50, R55 ;  /* 0x0000003732327221 */ /* 0x000fe20000010000 */
[----:B------:R-:W-:Y:S01]  /*0db0*/  SHF.L.U32 R47, R47, 0x10, RZ ;  /* 0x000000102f2f7819 */ /* 0x000fe200000006ff */
[----:B------:R-:W-:Y:S01]  /*0dc0*/  FFMA.FTZ R51, R55, R55, R51 ;  /* 0x0000003737337223 */ /* 0x000fe20000010033 */
[----:B------:R0:W-:Y:S03]  /*0dd0*/  STL [R1+0xc4], R54 ;  /* 0x0000c43601007387 */ /* 0x0001e60000100800 */
[----:B------:R-:W-:Y:S01]  /*0de0*/  FADD.FTZ R50, R50, R47 ;  /* 0x0000002f32327221 */ /* 0x000fe20000010000 */
[C---:B------:R-:W-:Y:S01]  /*0df0*/  PRMT R52, R10.reuse, 0x7632, R52 ;  /* 0x000076320a347816 */ /* 0x040fe20000000034 */
[----:B------:R-:W-:Y:S01]  /*0e00*/  FFMA.FTZ R47, R47, R47, R51 ;  /* 0x0000002f2f2f7223 */ /* 0x000fe20000010033 */
[----:B0-----:R-:W-:-:S02]  /*0e10*/  IMAD.U32 R54, R10, 0x10000, RZ ;  /* 0x000100000a367824 */ /* 0x001fc400078e00ff */
[----:B------:R-:W-:Y:S02]  /*0e20*/  SHF.L.U32 R52, R52, 0x10, RZ ;  /* 0x0000001034347819 */ /* 0x000fe400000006ff */
[C---:B------:R-:W-:Y:S01]  /*0e30*/  SHF.L.U32 R58, R15.reuse, 0x10, RZ ;  /* 0x000000100f3a7819 */ /* 0x040fe200000006ff */
[----:B------:R-:W-:Y:S01]  /*0e40*/  FADD.FTZ R50, R50, R54 ;  /* 0x0000003632327221 */ /* 0x000fe20000010000 */
[----:B------:R-:W-:Y:S01]  /*0e50*/  PRMT R46, R15, 0x7632, R46 ;  /* 0x000076320f2e7816 */ /* 0x000fe2000000002e */
[----:B------:R-:W-:Y:S02]  /*0e60*/  FFMA.FTZ R47, R54, R54, R47 ;  /* 0x00000036362f7223 */ /* 0x000fe4000001002f */
[----:B------:R-:W-:Y:S01]  /*0e70*/  FADD.FTZ R50, R50, R52 ;  /* 0x0000003432327221 */ /* 0x000fe20000010000 */
[----:B------:R-:W-:Y:S01]  /*0e80*/  SHF.L.U32 R46, R46, 0x10, RZ ;  /* 0x000000102e2e7819 */ /* 0x000fe200000006ff */
[----:B------:R-:W-:Y:S01]  /*0e90*/  FADD.FTZ R48, R48, R58 ;  /* 0x0000003a30307221 */ /* 0x000fe20000010000 */
[----:B------:R-:W-:Y:S01]  /*0ea0*/  FFMA.FTZ R52, R52, R52, R47 ;  /* 0x0000003434347223 */ /* 0x000fe2000001002f */
[----:B------:R-:W-:-:S02]  /*0eb0*/  FFMA.FTZ R49, R58, R58, R49 ;  /* 0x0000003a3a317223 */ /* 0x000fc40000010031 */
[----:B------:R-:W-:Y:S01]  /*0ec0*/  FADD.FTZ R48, R48, R46 ;  /* 0x0000002e30307221 */ /* 0x000fe20000010000 */
[C---:B------:R-:W-:Y:S01]  /*0ed0*/  SHF.L.U32 R59, R13.reuse, 0x10, RZ ;  /* 0x000000100d3b7819 */ /* 0x040fe200000006ff */
[--C-:B------:R-:W-:Y:S01]  /*0ee0*/  FFMA.FTZ R46, R46, R46, R49.reuse ;  /* 0x0000002e2e2e7223 */ /* 0x100fe20000010031 */
[----:B------:R-:W-:Y:S01]  /*0ef0*/  PRMT R49, R13, 0x7632, R49 ;  /* 0x000076320d317816 */ /* 0x000fe20000000031 */
[----:B------:R0:W-:Y:S01]  /*0f00*/  STL [R1+0xc0], R58 ;  /* 0x0000c03a01007387 */ /* 0x0001e20000100800 */
[C---:B------:R-:W-:Y:S01]  /*0f10*/  PRMT R47, R20.reuse, 0x7632, R47 ;  /* 0x00007632142f7816 */ /* 0x040fe2000000002f */
[----:B------:R-:W-:-:S03]  /*0f20*/  IMAD.U32 R60, R20, 0x10000, RZ ;  /* 0x00010000143c7824 */ /* 0x000fc600078e00ff */
[----:B------:R-:W-:Y:S01]  /*0f30*/  SHF.L.U32 R47, R47, 0x10, RZ ;  /* 0x000000102f2f7819 */ /* 0x000fe200000006ff */
[----:B------:R-:W-:Y:S01]  /*0f40*/  FADD.FTZ R50, R50, R60 ;  /* 0x0000003c32327221 */ /* 0x000fe20000010000 */
[----:B------:R-:W-:Y:S01]  /*0f50*/  FFMA.FTZ R52, R60, R60, R52 ;  /* 0x0000003c3c347223 */ /* 0x000fe20000010034 */
[C---:B0-----:R-:W-:Y:S02]  /*0f60*/  SHF.L.U32 R58, R22.reuse, 0x10, RZ ;  /* 0x00000010163a7819 */ /* 0x041fe400000006ff */
[----:B------:R-:W-:Y:S01]  /*0f70*/  PRMT R51, R22, 0x7632, R51 ;  /* 0x0000763216337816 */ /* 0x000fe20000000033 */
[----:B------:R-:W-:Y:S01]  /*0f80*/  FADD.FTZ R50, R50, R47 ;  /* 0x0000002f32327221 */ /* 0x000fe20000010000 */
[----:B------:R-:W-:Y:S01]  /*0f90*/  SHF.L.U32 R49, R49, 0x10, RZ ;  /* 0x0000001031317819 */ /* 0x000fe200000006ff */
[----:B------:R-:W-:Y:S01]  /*0fa0*/  FADD.FTZ R48, R48, R59 ;  /* 0x0000003b30307221 */ /* 0x000fe20000010000 */
[----:B------:R-:W-:Y:S01]  /*0fb0*/  FFMA.FTZ R47, R47, R47, R52 ;  /* 0x0000002f2f2f7223 */ /* 0x000fe20000010034 */
[----:B------:R-:W-:Y:S01]  /*0fc0*/  FFMA.FTZ R46, R59, R59, R46 ;  /* 0x0000003b3b2e7223 */ /* 0x000fe2000001002e */
[----:B------:R-:W-:Y:S01]  /*0fd0*/  STL [R1+0xb4], R59 ;  /* 0x0000b43b01007387 */ /* 0x000fe20000100800 */
[----:B------:R-:W-:-:S02]  /*0fe0*/  IMAD.U32 R51, R51, 0x10000, RZ ;  /* 0x0001000033337824 */ /* 0x000fc400078e00ff */
[----:B------:R-:W-:Y:S01]  /*0ff0*/  FADD.FTZ R50, R50, R58 ;  /* 0x0000003a32327221 */ /* 0x000fe20000010000 */
[----:B------:R-:W-:Y:S01]  /*1000*/  FADD.FTZ R48, R48, R49 ;  /* 0x0000003130307221 */ /* 0x000fe20000010000 */
[----:B------:R-:W-:Y:S01]  /*1010*/  STL [R1+0x54], R60 ;  /* 0x0000543c01007387 */ /* 0x000fe20000100800 */
[----:B------:R-:W-:Y:S01]  /*1020*/  FFMA.FTZ R47, R58, R58, R47 ;  /* 0x0000003a3a2f7223 */ /* 0x000fe2000001002f */
[--C-:B------:R-:W-:Y:S02]  /*1030*/  FFMA.FTZ R49, R49, R49, R46.reuse ;  /* 0x0000003131317223 */ /* 0x100fe4000001002e */
[----:B------:R0:W-:Y:S01]  /*1040*/  STL [R1+0x58], R58 ;  /* 0x0000583a01007387 */ /* 0x0001e20000100800 */
[----:B------:R-:W-:Y:S01]  /*1050*/  FADD.FTZ R50, R50, R51 ;  /* 0x0000003332327221 */ /* 0x000fe20000010000 */
[----:B------:R-:W-:Y:S01]  /*1060*/  FFMA.FTZ R51, R51, R51, R47 ;  /* 0x0000003333337223 */ /* 0x000fe2000001002f */
[C---:B0-----:R-:W-:Y:S02]  /*1070*/  SHF.L.U32 R58, R24.reuse, 0x10, RZ ;  /* 0x00000010183a7819 */ /* 0x041fe400000006ff */
[----:B------:R-:W-:-:S03]  /*1080*/  PRMT R46, R24, 0x7632, R46 ;  /* 0x00007632182e7816 */ /* 0x000fc6000000002e */
[----:B------:R-:W-:Y:S01]  /*1090*/  FADD.FTZ R50, R50, R58 ;  /* 0x0000003a32327221 */ /* 0x000fe20000010000 */
[----:B------:R-:W-:Y:S01]  /*10a0*/  SHF.L.U32 R46, R46, 0x10, RZ ;  /* 0x000000102e2e7819 */ /* 0x000fe200000006ff */
[----:B------:R-:W-:Y:S01]  /*10b0*/  FFMA.FTZ R51, R58, R58, R51 ;  /* 0x0000003a3a337223 */ /* 0x000fe20000010033 */
[----:B------:R0:W-:Y:S01]  /*10c0*/  STL [R1+0x50], R58 ;  /* 0x0000503a01007387 */ /* 0x0001e20000100800 */
[----:B------:R-:W-:Y:S02]  /*10d0*/  PRMT R52, R26, 0x7632, R52 ;  /* 0x000076321a347816 */ /* 0x000fe40000000034 */
[----:B------:R-:W-:Y:S01]  /*10e0*/  FADD.FTZ R50, R50, R46 ;  /* 0x0000002e32327221 */ /* 0x000fe20000010000 */
[----:B------:R-:W-:Y:S01]  /*10f0*/  FFMA.FTZ R46, R46, R46, R51 ;  /* 0x0000002e2e2e7223 */ /* 0x000fe20000010033 */
[----:B------:R-:W-:Y:S01]  /*1100*/  SHF.L.U32 R52, R52, 0x10, RZ ;  /* 0x0000001034347819 */ /* 0x000fe200000006ff */
[----:B0-----:R-:W-:Y:S01]  /*1110*/  IMAD.U32 R58, R26, 0x10000, RZ ;  /* 0x000100001a3a7824 */ /* 0x001fe200078e00ff */
[----:B------:R-:W-:-:S02]  /*1120*/  SHF.L.U32 R59, R11, 0x10, RZ ;  /* 0x000000100b3b7819 */ /* 0x000fc400000006ff */
[----:B------:R-:W-:Y:S01]  /*1130*/  PRMT R47, R11, 0x7632, R47 ;  /* 0x000076320b2f7816 */ /* 0x000fe2000000002f */
[----:B------:R-:W-:Y:S01]  /*1140*/  FADD.FTZ R50, R50, R58 ;  /* 0x0000003a32327221 */ /* 0x000fe20000010000 */
[----:B------:R-:W-:Y:S01]  /*1150*/  FFMA.FTZ R46, R58, R58, R46 ;  /* 0x0000003a3a2e7223 */ /* 0x000fe2000001002e */
[----:B------:R-:W-:Y:S01]  /*1160*/  FADD.FTZ R48, R48, R59 ;  /* 0x0000003b30307221 */ /* 0x000fe20000010000 */
[----:B------:R-:W-:Y:S01]  /*1170*/  SHF.L.U32 R47, R47, 0x10, RZ ;  /* 0x000000102f2f7819 */ /* 0x000fe200000006ff */
[----:B------:R-:W-:Y:S01]  /*1180*/  FADD.FTZ R50, R50, R52 ;  /* 0x0000003432327221 */ /* 0x000fe20000010000 */
[----:B------:R-:W-:Y:S01]  /*1190*/  FFMA.FTZ R52, R52, R52, R46 ;  /* 0x0000003434347223 */ /* 0x000fe2000001002e */
[----:B------:R-:W-:Y:S01]  /*11a0*/  FFMA.FTZ R49, R59, R59, R49 ;  /* 0x0000003b3b317223 */ /* 0x000fe20000010031 */
[----:B------:R0:W-:Y:S01]  /*11b0*/  STL [R1+0xb0], R59 ;  /* 0x0000b03b01007387 */ /* 0x0001e20000100800 */
[----:B------:R-:W-:Y:S02]  /*11c0*/  FADD.FTZ R48, R48, R47 ;  /* 0x0000002f30307221 */ /* 0x000fe40000010000 */
[--C-:B------:R-:W-:Y:S01]  /*11d0*/  FFMA.FTZ R47, R47, R47, R49.reuse ;  /* 0x0000002f2f2f7223 */ /* 0x100fe20000010031 */
[----:B------:R-:W-:-:S02]  /*11e0*/  PRMT R49, R21, 0x7632, R49 ;  /* 0x0000763215317816 */ /* 0x000fc40000000031 */
[C---:B------:R-:W-:Y:S01]  /*11f0*/  PRMT R46, R28.reuse, 0x7632, R46 ;  /* 0x000076321c2e7816 */ /* 0x040fe2000000002e */
[----:B------:R-:W-:Y:S01]  /*1200*/  IMAD.U32 R60, R28, 0x10000, RZ ;  /* 0x000100001c3c7824 */ /* 0x000fe200078e00ff */
[----:B0-----:R-:W-:Y:S02]  /*1210*/  SHF.L.U32 R59, R21, 0x10, RZ ;  /* 0x00000010153b7819 */ /* 0x001fe400000006ff */
[----:B------:R-:W-:Y:S01]  /*1220*/  SHF.L.U32 R46, R46, 0x10, RZ ;  /* 0x000000102e2e7819 */ /* 0x000fe200000006ff */
        /* <DEDUP_REMOVED lines=10> */
[----:B------:R-:W-:-:S02]  /*12d0*/  IMAD.U32 R51, R51, 0x10000, RZ ;  /* 0x0001000033337824 */ /* 0x000fc400078e00ff */
[----:B------:R-:W-:Y:S01]  /*12e0*/  FADD.FTZ R48, R48, R49 ;  /* 0x0000003130307221 */ /* 0x000fe20000010000 */
[----:B------:R0:W-:Y:S01]  /*12f0*/  STL [R1+0xa4], R59 ;  /* 0x0000a43b01007387 */ /* 0x0001e20000100800 */
[----:B------:R-:W-:Y:S01]  /*1300*/  FADD.FTZ R50, R50, R58 ;  /* 0x0000003a32327221 */ /* 0x000fe20000010000 */
[----:B------:R-:W-:Y:S01]  /*1310*/  FFMA.FTZ R46, R58, R58, R46 ;  /* 0x0000003a3a2e7223 */ /* 0x000fe2000001002e */
[----:B------:R-:W-:Y:S02]  /*1320*/  FFMA.FTZ R49, R49, R49, R47 ;  /* 0x0000003131317223 */ /* 0x000fe4000001002f */
        /* <DEDUP_REMOVED lines=12> */
[----:B0-----:R-:W-:-:S04]  /*13f0*/  IMAD.U32 R60, R34, 0x10000, RZ ;  /* 0x00010000223c7824 */ /* 0x001fc800078e00ff */
[----:B------:R-:W-:Y:S01]  /*1400*/  FADD.FTZ R50, R50, R60 ;  /* 0x0000003c32327221 */ /* 0x000fe20000010000 */
[----:B------:R-:W-:Y:S01]  /*1410*/  FFMA.FTZ R47, R60, R60, R47 ;  /* 0x0000003c3c2f7223 */ /* 0x000fe2000001002f */
[----:B------:R0:W-:Y:S02]  /*1420*/  STL [R1+0x4c], R58 ;  /* 0x00004c3a01007387 */ /* 0x0001e40000100800 */
[----:B------:R-:W-:Y:S01]  /*1430*/  FADD.FTZ R50, R50, R52 ;  /* 0x0000003432327221 */ /* 0x000fe20000010000 */
[--C-:B------:R-:W-:Y:S01]  /*1440*/  FFMA.FTZ R52, R52, R52, R47.reuse ;  /* 0x0000003434347223 */ /* 0x100fe2000001002f */
[----:B------:R1:W-:Y:S01]  /*1450*/  STL [R1+0x8], R59 ;  /* 0x0000083b01007387 */ /* 0x0003e20000100800 */
[C---:B------:R-:W-:Y:S02]  /*1460*/  PRMT R47, R36.reuse, 0x7632, R47 ;  /* 0x00007632242f7816 */ /* 0x040fe4000000002f */
[----:B0-----:R-:W-:Y:S01]  /*1470*/  SHF.L.U32 R58, R23, 0x10, RZ ;  /* 0x00000010173a7819 */ /* 0x001fe200000006ff */
[----:B------:R-:W-:Y:S01]  /*1480*/  IMAD.U32 R61, R36, 0x10000, RZ ;  /* 0x00010000243d7824 */ /* 0x000fe200078e00ff */
[----:B------:R-:W-:-:S02]  /*1490*/  SHF.L.U32 R47, R47, 0x10, RZ ;  /* 0x000000102f2f7819 */ /* 0x000fc400000006ff */
[----:B-1----:R-:W-:Y:S01]  /*14a0*/  SHF.L.U32 R59, R25, 0x10, RZ ;  /* 0x00000010193b7819 */ /* 0x002fe200000006ff */
[----:B------:R0:W-:Y:S01]  /*14b0*/  STL [R1+0x88], R58 ;  /* 0x0000883a01007387 */ /* 0x0001e20000100800 */
[----:B------:R-:W-:Y:S01]  /*14c0*/  FADD.FTZ R48, R48, R58 ;  /* 0x0000003a30307221 */ /* 0x000fe20000010000 */
[----:B------:R-:W-:Y:S01]  /*14d0*/  FFMA.FTZ R49, R58, R58, R49 ;  /* 0x0000003a3a317223 */ /* 0x000fe20000010031 */
[----:B------:R-:W-:Y:S01]  /*14e0*/  FADD.FTZ R50, R50, R61 ;  /* 0x0000003d32327221 */ /* 0x000fe20000010000 */
[----:B------:R-:W-:Y:S01]  /*14f0*/  FFMA.FTZ R52, R61, R61, R52 ;  /* 0x0000003d3d347223 */ /* 0x000fe20000010034 */
[----:B------:R-:W-:Y:S01]  /*1500*/  STL [R1+0x7c], R59 ;  /* 0x00007c3b01007387 */ /* 0x000fe20000100800 */
[----:B0-----:R-:W-:-:S03]  /*1510*/  SHF.L.U32 R58, R38, 0x10, RZ ;  /* 0x00000010263a7819 */ /* 0x001fc600000006ff */
[----:B------:R0:W-:Y:S01]  /*1520*/  STL [R1], R61 ;  /* 0x0000003d01007387 */ /* 0x0001e20000100800 */
[----:B------:R-:W-:Y:S01]  /*1530*/  FADD.FTZ R50, R50, R47 ;  /* 0x0000002f32327221 */ /* 0x000fe20000010000 */
[----:B------:R-:W-:Y:S02]  /*1540*/  FFMA.FTZ R47, R47, R47, R52 ;  /* 0x0000002f2f2f7223 */ /* 0x000fe40000010034 */
[----:B------:R1:W-:Y:S04]  /*1550*/  STL [R1+0x4], R58 ;  /* 0x0000043a01007387 */ /* 0x0003e80000100800 */
[----:B------:R-:W2:Y:S01]  /*1560*/  LDL R52, [R1+0x138] ;  /* 0x0001380001347983 */ /* 0x000ea20000100800 */
[----:B------:R-:W-:-:S04]  /*1570*/  PRMT R46, R23, 0x7632, R46 ;  /* 0x00007632172e7816 */ /* 0x000fc8000000002e */
[----:B------:R-:W-:-:S05]  /*1580*/  SHF.L.U32 R46, R46, 0x10, RZ ;  /* 0x000000102e2e7819 */ /* 0x000fca00000006ff */
[----:B------:R-:W-:Y:S01]  /*1590*/  FADD.FTZ R48, R48, R46 ;  /* 0x0000002e30307221 */ /* 0x000fe20000010000 */
[--C-:B------:R-:W-:Y:S01]  /*15a0*/  FFMA.FTZ R46, R46, R46, R49.reuse ;  /* 0x0000002e2e2e7223 */ /* 0x100fe20000010031 */
[----:B------:R-:W-:Y:S02]  /*15b0*/  PRMT R49, R25, 0x7632, R49 ;  /* 0x0000763219317816 */ /* 0x000fe40000000031 */
[----:B------:R-:W-:Y:S01]  /*15c0*/  PRMT R51, R38, 0x7632, R51 ;  /* 0x0000763226337816 */ /* 0x000fe20000000033 */
[----:B------:R-:W-:Y:S01]  /*15d0*/  FADD.FTZ R48, R48, R59 ;  /* 0x0000003b30307221 */ /* 0x000fe20000010000 */
[----:B------:R-:W-:Y:S01]  /*15e0*/  SHF.L.U32 R49, R49, 0x10, RZ ;  /* 0x0000001031317819 */ /* 0x000fe200000006ff */
[----:B------:R-:W-:Y:S01]  /*15f0*/  FFMA.FTZ R46, R59, R59, R46 ;  /* 0x0000003b3b2e7223 */ /* 0x000fe2000001002e */
[----:B------:R-:W-:Y:S01]  /*1600*/  FFMA.FTZ R47, R58, R58, R47 ;  /* 0x0000003a3a2f7223 */ /* 0x000fe2000001002f */
[----:B------:R-:W-:Y:S02]  /*1610*/  IMAD.U32 R51, R51, 0x10000, RZ ;  /* 0x0001000033337824 */ /* 0x000fe400078e00ff */
[----:B------:R-:W-:Y:S01]  /*1620*/  FADD.FTZ R50, R50, R58 ;  /* 0x0000003a32327221 */ /* 0x000fe20000010000 */
[----:B------:R-:W-:Y:S01]  /*1630*/  FADD.FTZ R48, R48, R49 ;  /* 0x0000003130307221 */ /* 0x000fe20000010000 */
[--C-:B------:R-:W-:Y:S01]  /*1640*/  FFMA.FTZ R49, R49, R49, R46.reuse ;  /* 0x0000003131317223 */ /* 0x100fe2000001002e */
[C---:B0-----:R-:W-:Y:S01]  /*1650*/  SHF.L.U32 R61, R40.reuse, 0x10, RZ ;  /* 0x00000010283d7819 */ /* 0x041fe200000006ff */
[----:B------:R-:W-:Y:S01]  /*1660*/  FFMA.FTZ R47, R51, R51, R47 ;  /* 0x00000033332f7223 */ /* 0x000fe2000001002f */
[----:B------:R-:W-:Y:S01]  /*1670*/  PRMT R46, R40, 0x7632, R46 ;  /* 0x00007632282e7816 */ /* 0x000fe2000000002e */
[----:B------:R-:W-:Y:S01]  /*1680*/  FADD.FTZ R51, R50, R51 ;  /* 0x0000003332337221 */ /* 0x000fe20000010000 */
[----:B-1----:R-:W-:Y:S01]  /*1690*/  SHF.L.U32 R58, R27, 0x10, RZ ;  /* 0x000000101b3a7819 */ /* 0x002fe200000006ff */
[----:B------:R-:W-:Y:S01]  /*16a0*/  FFMA.FTZ R47, R61, R61, R47 ;  /* 0x0000003d3d2f7223 */ /* 0x000fe2000001002f */
[----:B------:R-:W-:Y:S01]  /*16b0*/  SHF.L.U32 R46, R46, 0x10, RZ ;  /* 0x000000102e2e7819 */ /* 0x000fe200000006ff */
[----:B------:R-:W-:Y:S01]  /*16c0*/  FADD.FTZ R51, R51, R61 ;  /* 0x0000003d33337221 */ /* 0x000fe20000010000 */
[----:B------:R-:W-:Y:S01]  /*16d0*/  PRMT R50, R27, 0x7632, R50 ;  /* 0x000076321b327816 */ /* 0x000fe20000000032 */
[----:B------:R-:W-:-:S02]  /*16e0*/  FADD.FTZ R48, R48, R58 ;  /* 0x0000003a30307221 */ /* 0x000fc40000010000 */
[----:B------:R-:W-:Y:S01]  /*16f0*/  FFMA.FTZ R47, R46, R46, R47 ;  /* 0x0000002e2e2f7223 */ /* 0x000fe2000001002f */
[----:B------:R-:W-:Y:S01]  /*1700*/  FADD.FTZ R46, R51, R46 ;  /* 0x0000002e332e7221 */ /* 0x000fe20000010000 */
[----:B------:R-:W-:Y:S02]  /*1710*/  IMAD.U32 R50, R50, 0x10000, RZ ;  /* 0x0001000032327824 */ /* 0x000fe400078e00ff */
[--C-:B------:R-:W-:Y:S01]  /*1720*/  FFMA.FTZ R51, R58, R58, R49.reuse ;  /* 0x0000003a3a337223 */ /* 0x100fe20000010031 */
[----:B------:R0:W-:Y:S01]  /*1730*/  STL [R1+0x70], R58 ;  /* 0x0000703a01007387 */ /* 0x0001e20000100800 */
[----:B------:R-:W-:Y:S01]  /*1740*/  PRMT R49, R29, 0x7632, R49 ;  /* 0x000076321d317816 */ /* 0x000fe20000000031 */
[----:B------:R-:W-:Y:S01]  /*1750*/  FADD.FTZ R48, R48, R50 ;  /* 0x0000003230307221 */ /* 0x000fe20000010000 */
[----:B------:R-:W-:Y:S02]  /*1760*/  FFMA.FTZ R51, R50, R50, R51 ;  /* 0x0000003232337223 */ /* 0x000fe40000010033 */
[----:B------:R-:W-:-:S02]  /*1770*/  SHF.L.U32 R49, R49, 0x10, RZ ;  /* 0x0000001031317819 */ /* 0x000fc400000006ff */
[----:B0-----:R-:W-:Y:S02]  /*1780*/  SHF.L.U32 R58, R29, 0x10, RZ ;  /* 0x000000101d3a7819 */ /* 0x001fe400000006ff */
[----:B------:R-:W-:-:S03]  /*1790*/  SHF.L.U32 R50, R31, 0x10, RZ ;  /* 0x000000101f327819 */ /* 0x000fc600000006ff */
[----:B------:R-:W-:-:S04]  /*17a0*/  FFMA.FTZ R51, R58, R58, R51 ;  /* 0x0000003a3a337223 */ /* 0x000fc80000010033 */
[----:B------:R-:W-:Y:S01]  /*17b0*/  FFMA.FTZ R51, R49, R49, R51 ;  /* 0x0000003131337223 */ /* 0x000fe20000010033 */
[----:B------:R-:W-:Y:S04]  /*17c0*/  STL [R1+0x44], R58 ;  /* 0x0000443a01007387 */ /* 0x000fe80000100800 */
[----:B------:R-:W-:Y:S01]  /*17d0*/  STL [R1+0x40], R50 ;  /* 0x0000403201007387 */ /* 0x000fe20000100800 */
[----:B------:R-:W-:Y:S01]  /*17e0*/  ISETP.GT.U32.AND P0, PT, R53, 0x3f, PT ;  /* 0x0000003f3500780c */ /* 0x000fe20003f04070 */
[----:B------:R-:W-:Y:S02]  /*17f0*/  BSSY B0, `(.L_x_1476) ;  /* 0x00000d2000007945 */ /* 0x000fe40003800000 */
[----:B--2---:R0:W-:Y:S02]  /*1800*/  STS.64 [R52], R46 ;  /* 0x0000002e34007388 */ /* 0x0041e40000000a00 */
[----:B0-----:R-:W-:Y:S01]  /*1810*/  FADD.FTZ R47, R48, R58 ;  /* 0x0000003a302f7221 */ /* 0x001fe20000010000 */
[----:B------:R-:W-:-:S03]  /*1820*/  PRMT R46, R31, 0x7632, R46 ;  /* 0x000076321f2e7816 */ /* 0x000fc6000000002e */
[----:B------:R-:W-:Y:S02]  /*1830*/  FADD.FTZ R47, R47, R49 ;  /* 0x000000312f2f7221 */ /* 0x000fe40000010000 */
[----:B------:R-:W-:Y:S02]  /*1840*/  IMAD.U32 R46, R46, 0x10000, RZ ;  /* 0x000100002e2e7824 */ /* 0x000fe400078e00ff */
[----:B------:R-:W-:Y:S01]  /*1850*/  FADD.FTZ R49, R47, R50 ;  /* 0x000000322f317221 */ /* 0x000fe20000010000 */
[----:B------:R-:W-:Y:S01]  /*1860*/  FFMA.FTZ R47, R50, R50, R51 ;  /* 0x00000032322f7223 */ /* 0x000fe20000010033 */
[C---:B------:R-:W-:Y:S02]  /*1870*/  SHF.L.U32 R50, R33.reuse, 0x10, RZ ;  /* 0x0000001021327819 */ /* 0x040fe400000006ff */
[----:B------:R-:W-:Y:S01]  /*1880*/  PRMT R48, R33, 0x7632, R48 ;  /* 0x0000763221307816 */ /* 0x000fe20000000030 */
[----:B------:R-:W-:Y:S01]  /*1890*/  FADD.FTZ R49, R49, R46 ;  /* 0x0000002e31317221 */ /* 0x000fe20000010000 */
[----:B------:R-:W-:-:S02]  /*18a0*/  FFMA.FTZ R47, R46, R46, R47 ;  /* 0x0000002e2e2f7223 */ /* 0x000fc4000001002f */
[----:B------:R-:W-:Y:S01]  /*18b0*/  SHF.L.U32 R46, R48, 0x10, RZ ;  /* 0x00000010302e7819 */ /* 0x000fe200000006ff */
[----:B------:R-:W-:Y:S01]  /*18c0*/  FADD.FTZ R48, R49, R50 ;  /* 0x0000003231307221 */ /* 0x000fe20000010000 */
[----:B------:R-:W-:Y:S01]  /*18d0*/  FFMA.FTZ R47, R50, R50, R47 ;  /* 0x00000032322f7223 */ /* 0x000fe2000001002f */
[C---:B------:R-:W-:Y:S02]  /*18e0*/  SHF.L.U32 R49, R35.reuse, 0x10, RZ ;  /* 0x0000001023317819 */ /* 0x040fe400000006ff */
[----:B------:R-:W-:Y:S01]  /*18f0*/  FADD.FTZ R48, R48, R46 ;  /* 0x0000002e30307221 */ /* 0x000fe20000010000 */
[--C-:B------:R-:W-:Y:S01]  /*1900*/  FFMA.FTZ R46, R46, R46, R47.reuse ;  /* 0x0000002e2e2e7223 */ /* 0x100fe2000001002f */
[----:B------:R-:W-:Y:S02]  /*1910*/  PRMT R47, R35, 0x7632, R47 ;  /* 0x00007632232f7816 */ /* 0x000fe4000000002f */
[----:B------:R-:W-:Y:S01]  /*1920*/  FADD.FTZ R48, R48, R49 ;  /* 0x0000003130307221 */ /* 0x000fe20000010000 */
[----:B------:R-:W-:-:S02]  /*1930*/  FFMA.FTZ R46, R49, R49, R46 ;  /* 0x00000031312e7223 */ /* 0x000fc4000001002e */
[----:B------:R-:W-:Y:S01]  /*1940*/  IMAD.U32 R47, R47, 0x10000, RZ ;  /* 0x000100002f2f7824 */ /* 0x000fe200078e00ff */
[----:B------:R-:W-:Y:S03]  /*1950*/  STL [R1+0x2c], R50 ;  /* 0x00002c3201007387 */ /* 0x000fe60000100800 */
[----:B------:R-:W-:Y:S01]  /*1960*/  FADD.FTZ R48, R48, R47 ;  /* 0x0000002f30307221 */ /* 0x000fe20000010000 */
[----:B------:R0:W-:Y:S01]  /*1970*/  STL [R1+0x30], R49 ;  /* 0x0000303101007387 */ /* 0x0001e20000100800 */
[--C-:B------:R-:W-:Y:S01]  /*1980*/  FFMA.FTZ R47, R47, R47, R46.reuse ;  /* 0x0000002f2f2f7223 */ /* 0x100fe2000001002e */
[----:B------:R-:W-:-:S04]  /*1990*/  PRMT R46, R37, 0x7632, R46 ;  /* 0x00007632252e7816 */ /* 0x000fc8000000002e */
[----:B------:R-:W-:Y:S02]  /*19a0*/  SHF.L.U32 R46, R46, 0x10, RZ ;  /* 0x000000102e2e7819 */ /* 0x000fe400000006ff */
[----:B0-----:R-:W-:-:S05]  /*19b0*/  SHF.L.U32 R49, R37, 0x10, RZ ;  /* 0x0000001025317819 */ /* 0x001fca00000006ff */
[----:B------:R-:W-:Y:S01]  /*19c0*/  FADD.FTZ R48, R48, R49 ;  /* 0x0000003130307221 */ /* 0x000fe20000010000 */
[----:B------:R-:W-:Y:S01]  /*19d0*/  FFMA.FTZ R47, R49, R49, R47 ;  /* 0x00000031312f7223 */ /* 0x000fe2000001002f */
[----:B------:R0:W-:Y:S02]  /*19e0*/  STL [R1+0x3c], R49 ;  /* 0x00003c3101007387 */ /* 0x0001e40000100800 */
[----:B------:R-:W-:Y:S01]  /*19f0*/  FADD.FTZ R48, R48, R46 ;  /* 0x0000002e30307221 */ /* 0x000fe20000010000 */
[--C-:B------:R-:W-:Y:S01]  /*1a00*/  FFMA.FTZ R46, R46, R46, R47.reuse ;  /* 0x0000002e2e2e7223 */ /* 0x100fe2000001002f */
[C---:B------:R-:W-:Y:S02]  /*1a10*/  PRMT R47, R39.reuse, 0x7632, R47 ;  /* 0x00007632272f7816 */ /* 0x040fe4000000002f */
[----:B0-----:R-:W-:-:S03]  /*1a20*/  SHF.L.U32 R49, R39, 0x10, RZ ;  /* 0x0000001027317819 */ /* 0x001fc600000006ff */
[----:B------:R-:W-:Y:S02]  /*1a30*/  IMAD.U32 R47, R47, 0x10000, RZ ;  /* 0x000100002f2f7824 */ /* 0x000fe400078e00ff */
[----:B------:R0:W-:Y:S01]  /*1a40*/  STL [R1+0x38], R49 ;  /* 0x0000383101007387 */ /* 0x0001e20000100800 */
[----:B------:R-:W-:Y:S01]  /*1a50*/  FADD.FTZ R48, R48, R49 ;  /* 0x0000003130307221 */ /* 0x000fe20000010000 */
[----:B------:R-:W-:-:S03]  /*1a60*/  FFMA.FTZ R46, R49, R49, R46 ;  /* 0x00000031312e7223 */ /* 0x000fc6000001002e */
[----:B------:R-:W-:Y:S01]  /*1a70*/  FADD.FTZ R48, R48, R47 ;  /* 0x0000002f30307221 */ /* 0x000fe20000010000 */
[----:B0-----:R-:W-:Y:S01]  /*1a80*/  SHF.L.U32 R49, R41, 0x10, RZ ;  /* 0x0000001029317819 */ /* 0x001fe200000006ff */
[--C-:B------:R-:W-:Y:S01]  /*1a90*/  FFMA.FTZ R47, R47, R47, R46.reuse ;  /* 0x0000002f2f2f7223 */ /* 0x100fe2000001002e */
[----:B------:R-:W-:-:S03]  /*1aa0*/  PRMT R46, R41, 0x7632, R46 ;  /* 0x00007632292e7816 */ /* 0x000fc6000000002e */
[----:B------:R-:W-:Y:S01]  /*1ab0*/  STL [R1+0x34], R49 ;  /* 0x0000343101007387 */ /* 0x000fe20000100800 */
[----:B------:R-:W-:Y:S01]  /*1ac0*/  SHF.L.U32 R46, R46, 0x10, RZ ;  /* 0x000000102e2e7819 */ /* 0x000fe200000006ff */
[----:B------:R-:W-:Y:S01]  /*1ad0*/  FFMA.FTZ R47, R49, R49, R47 ;  /* 0x00000031312f7223 */ /* 0x000fe2000001002f */
[----:B------:R-:W-:-:S03]  /*1ae0*/  FADD.FTZ R48, R48, R49 ;  /* 0x0000003130307221 */ /* 0x000fc60000010000 */
        /* <DEDUP_REMOVED lines=8> */
[----:B------:R-:W-:Y:S01]  /*1b70*/  MOV R51, 0x400 ;  /* 0x0000040000337802 */ /* 0x000fe20000000f00 */
[----:B------:R-:W-:Y:S02]  /*1b80*/  IMAD.SHL.U32 R59, R53, 0x8, RZ ;  /* 0x00000008353b7824 */ /* 0x000fe400078e00ff */
[----:B------:R-:W-:-:S03]  /*1b90*/  IMAD R50, R50, 0x1e, RZ ;  /* 0x0000001e32327824 */ /* 0x000fc600078e02ff */
[----:B------:R-:W-:Y:S01]  /*1ba0*/  LOP3.LUT R59, R59, 0x8, RZ, 0xc0, !PT ;  /* 0x000000083b3b7812 */ /* 0x000fe200078ec0ff */
[C---:B------:R-:W-:Y:S01]  /*1bb0*/  VIADD R53, R50.reuse, 0x16 ;  /* 0x0000001632357836 */ /* 0x040fe20000000000 */
[----:B------:R-:W-:Y:S02]  /*1bc0*/  IADD3 R47, R50, 0x2, RZ ;  /* 0x00000002322f7810 */ /* 0x000fe40007ffe0ff */
[----:B------:R-:W-:Y:S02]  /*1bd0*/  SHF.R.U32.HI R48, RZ, 0x2, R50 ;  /* 0x00000002ff307819 */ /* 0x000fe40000011632 */
        /* <DEDUP_REMOVED lines=131> */
[----:B------:R-:W0:Y:S01]  /*2410*/  LDS.64 R46, [R46] ;  /* 0x000000002e2e7984 */ /* 0x000e220000000a00 */
[----:B------:R-:W-:Y:S02]  /*2420*/  IMAD.IADD R50, R59, 0x1, R50 ;  /* 0x000000013b327824 */ /* 0x000fe400078e0232 */
        /* <DEDUP_REMOVED lines=14> */
.L_x_1477:
[----:B------:R-:W-:Y:S05]  /*2510*/  BSYNC B0 ;  /* 0x0000000000007941 */ /* 0x000fea0003800000 */
.L_x_1476:
        /* <DEDUP_REMOVED lines=22> */
.L_x_1479:
[----:B------:R-:W-:Y:S05]  /*2680*/  BSYNC B0 ;  /* 0x0000000000007941 */ /* 0x000fea0003800000 */
.L_x_1478:
[----:B------:R-:W-:Y:S06]  /*2690*/  BAR.SYNC.DEFER_BLOCKING 0x0 ;  /* 0x0000000000007b1d */ /* 0x000fec0000010000 */
[----:B------:R-:W-:Y:S05]  /*26a0*/  @P2 BRA `(.L_x_1480) ;  /* 0x00000000003c2947 */ /* 0x000fea0003800000 */
[----:B0-----:R-:W0:Y:S01]  /*26b0*/  LDC.64 R46, c[0x0][0x250] ;  /* 0x00009400ff2e7b82 */ /* 0x001e220000000a00 */
[----:B------:R-:W-:Y:S01]  /*26c0*/  IMAD.MOV.U32 R48, RZ, RZ, 0x7fffffe1 ;  /* 0x7fffffe1ff307424 */ /* 0x000fe200078e00ff */
[----:B------:R-:W-:-:S04]  /*26d0*/  ISETP.NE.AND P1, PT, R53, RZ, PT ;  /* 0x000000ff3500720c */ /* 0x000fc80003f25270 */
[----:B------:R-:W-:Y:S01]  /*26e0*/  SEL R48, R48, 0x1, !P1 ;  /* 0x0000000130307807 */ /* 0x000fe20004800000 */
[----:B0-----:R-:W-:Y:S01]  /*26f0*/  IMAD.WIDE.U32 R46, R52, 0x4, R46 ;  /* 0x00000004342e7825 */ /* 0x001fe200078e002e */
[----:B------:R-:W-:Y:S06]  /*2700*/  MEMBAR.ALL.GPU ;  /* 0x0000000000007992 */ /* 0x000fec000000a000 */
[----:B------:R-:W-:-:S00]  /*2710*/  ERRBAR ;  /* 0x00000000000079ab */ /* 0x000fc00000000000 */
[----:B------:R-:W-:Y:S06]  /*2720*/  CGAERRBAR ;  /* 0x00000000000075ab */ /* 0x000fec0000000000 */
[----:B------:R0:W5:Y:S02]  /*2730*/  ATOM.E.ADD.STRONG.GPU PT, R48, desc[UR6][R46.64], R48 ;  /* 0x000000302e30798a */ /* 0x00016400081ee1c6 */
.L_x_1481:
[----:B------:R-:W2:Y:S04]  /*2740*/  LD.E.STRONG.GPU R49, desc[UR6][R46.64] ;  /* 0x000000062e317980 */ /* 0x000ea8000c10f900 */
[----:B--2---:R-:W-:Y:S01]  /*2750*/  CCTL.IVALL ;  /* 0x00000000ff00798f */ /* 0x004fe20002000000 */
[----:B------:R-:W-:Y:S05]  /*2760*/  YIELD ;  /* 0x0000000000007946 */ /* 0x000fea0003800000 */
[----:B-----5:R-:W-:-:S04]  /*2770*/  LOP3.LUT R49, R49, R48, RZ, 0x3c, !PT ;  /* 0x0000003031317212 */ /* 0x020fc800078e3cff */
[----:B------:R-:W-:-:S13]  /*2780*/  ISETP.GT.AND P1, PT, R49, -0x1, PT ;  /* 0xffffffff3100780c */ /* 0x000fda0003f24270 */
[----:B------:R-:W-:Y:S05]  /*2790*/  @P1 BRA `(.L_x_1481) ;  /* 0xfffffffc00e81947 */ /* 0x000fea000383ffff */
.L_x_1480:
[----:B------:R-:W-:Y:S05]  /*27a0*/  WARPSYNC.ALL ;  /* 0x0000000000007948 */ /* 0x000fea0003800000 */
[----:B------:R-:W-:Y:S01]  /*27b0*/  BAR.SYNC.DEFER_BLOCKING 0x0 ;  /* 0x0000000000007b1d */ /* 0x000fe20000010000 */
[----:B0-----:R-:W-:Y:S01]  /*27c0*/  HFMA2.MMA R48, -RZ, RZ, 0, 0 ;  /* 0x00000000ff307435 */ /* 0x001fe200000001ff */
[----:B------:R-:W-:-:S04]  /*27d0*/  MOV R47, RZ ;  /* 0x000000ff002f7202 */ /* 0x000fc80000000f00 */
[----:B------:R-:W-:Y:S04]  /*27e0*/  BSSY B0, `(.L_x_1482) ;  /* 0x0000020000007945 */ /* 0x000fe80003800000 */
[----:B------:R-:W-:Y:S05]  /*27f0*/  @P0 BRA `(.L_x_1483) ;  /* 0x0000000000780947 */ /* 0x000fea0003800000 */
[----:B------:R-:W0:Y:S01]  /*2800*/  S2R R49, SR_TID.X ;  /* 0x0000000000317919 */ /* 0x000e220000002100 */
[----:B------:R-:W1:Y:S01]  /*2810*/  LDC R46, c[0x0][0x10] ;  /* 0x00000400ff2e7b82 */ /* 0x000e620000000800 */
[----:B------:R-:W1:Y:S07]  /*2820*/  S2R R50, SR_CTAID.Y ;  /* 0x0000000000327919 */ /* 0x000e6e0000002600 */
[----:B------:R-:W2:Y:S01]  /*2830*/  LDC.64 R58, c[0x0][0x248] ;  /* 0x00009200ff3a7b82 */ /* 0x000ea20000000a00 */
[----:B0-----:R-:W-:-:S04]  /*2840*/  SHF.L.U32 R47, R49, 0x2, RZ ;  /* 0x00000002312f7819 */ /* 0x001fc800000006ff */
[----:B------:R-:W-:Y:S01]  /*2850*/  LOP3.LUT R47, R47, 0x7fffffe0, RZ, 0xc0, !PT ;  /* 0x7fffffe02f2f7812 */ /* 0x000fe200078ec0ff */
[----:B-1----:R-:W-:-:S04]  /*2860*/  IMAD R46, R46, UR4, R50 ;  /* 0x000000042e2e7c24 */ /* 0x002fc8000f8e0232 */
[----:B------:R-:W-:Y:S01]  /*2870*/  IMAD R46, R46, 0x400, R47 ;  /* 0x000004002e2e7824 */ /* 0x000fe200078e022f */
[----:B------:R-:W-:-:S04]  /*2880*/  LOP3.LUT R47, R49, 0x7, RZ, 0xc0, !PT ;  /* 0x00000007312f7812 */ /* 0x000fc800078ec0ff */
[----:B------:R-:W-:-:S04]  /*2890*/  IADD3 R46, R46, R47, RZ ;  /* 0x0000002f2e2e7210 */ /* 0x000fc80007ffe0ff */
[----:B------:R-:W-:-:S04]  /*28a0*/  SHF.L.U32 R50, R46, 0x1, RZ ;  /* 0x000000012e327819 */ /* 0x000fc800000006ff */
[C---:B------:R-:W-:Y:S01]  /*28b0*/  IADD3 R48, R50.reuse, 0x10, RZ ;  /* 0x0000001032307810 */ /* 0x040fe20007ffe0ff */
[C---:B--2---:R-:W-:Y:S01]  /*28c0*/  IMAD.WIDE.U32 R46, R50.reuse, 0x4, R58 ;  /* 0x00000004322e7825 */ /* 0x044fe200078e003a */
        /* <DEDUP_REMOVED lines=17> */
.L_x_1483:
[----:B------:R-:W-:Y:S05]  /*29e0*/  BSYNC B0 ;  /* 0x0000000000007941 */ /* 0x000fea0003800000 */
.L_x_1482:
[----:B------:R0:W-:Y:S04]  /*29f0*/  STL [R1+0x144], R0 ;  /* 0x0001440001007387 */ /* 0x0001e80000100800 */
[----:B------:R-:W1:Y:S04]  /*2a00*/  SHFL.BFLY PT, R49, R48, 0x4, 0x1f ;  /* 0x0c801f0030317f89 */ /* 0x000e6800000e0000 */
[----:B------:R-:W2:Y:S01]  /*2a10*/  SHFL.BFLY PT, R46, R47, 0x4, 0x1f ;  /* 0x0c801f002f2e7f89 */ /* 0x000ea200000e0000 */
[----:B------:R-:W-:Y:S01]  /*2a20*/  PRMT R59, R18, 0x7632, R59 ;  /* 0x00007632123b7816 */ /* 0x000fe2000000003b */
[----:B------:R-:W-:Y:S01]  /*2a30*/  ULDC.64 UR8, c[0x0][0x240] ;  /* 0x0000900000087ab9 */ /* 0x000fe20000000a00 */
[----:B0-----:R-:W0:Y:S01]  /*2a40*/  S2R R0, SR_TID.X ;  /* 0x0000000000007919 */ /* 0x001e220000002100 */
[----:B-1----:R-:W-:Y:S01]  /*2a50*/  FADD.FTZ R48, R49, R48 ;  /* 0x0000003031307221 */ /* 0x002fe20000010000 */
[----:B--2---:R-:W-:-:S04]  /*2a60*/  FADD.FTZ R46, R46, R47 ;  /* 0x0000002f2e2e7221 */ /* 0x004fc80000010000 */
[----:B------:R-:W1:Y:S04]  /*2a70*/  SHFL.BFLY PT, R49, R48, 0x2, 0x1f ;  /* 0x0c401f0030317f89 */ /* 0x000e6800000e0000 */
[----:B------:R-:W2:Y:S01]  /*2a80*/  SHFL.BFLY PT, R47, R46, 0x2, 0x1f ;  /* 0x0c401f002e2f7f89 */ /* 0x000ea200000e0000 */
[----:B0-----:R-:W-:-:S03]  /*2a90*/  LOP3.LUT P0, RZ, R0, 0xffffff07, RZ, 0xc0, !PT ;  /* 0xffffff0700ff7812 */ /* 0x001fc6000780c0ff */
[----:B------:R0:W5:Y:S01]  /*2aa0*/  LDL.LU R0, [R1+0x144] ;  /* 0x0001440001007983 */ /* 0x0001620000300800 */
[----:B-1----:R-:W-:Y:S01]  /*2ab0*/  FADD.FTZ R48, R48, R49 ;  /* 0x0000003130307221 */ /* 0x002fe20000010000 */
[----:B--2---:R-:W-:-:S04]  /*2ac0*/  FADD.FTZ R47, R46, R47 ;  /* 0x0000002f2e2f7221 */ /* 0x004fc80000010000 */
[----:B------:R-:W1:Y:S04]  /*2ad0*/  SHFL.BFLY PT, R46, R48, 0x1, 0x1f ;  /* 0x0c201f00302e7f89 */ /* 0x000e6800000e0000 */
[----:B------:R-:W2:Y:S01]  /*2ae0*/  SHFL.BFLY PT, R49, R47, 0x1, 0x1f ;  /* 0x0c201f002f317f89 */ /* 0x000ea200000e0000 */
[----:B------:R-:W-:Y:S01]  /*2af0*/  PRMT R27, R23, 0x7632, R27 ;  /* 0x00007632171b7816 */ /* 0x000fe2000000001b */
[----:B------:R-:W3:Y:S01]  /*2b00*/  S2R R18, SR_CTAID.X ;  /* 0x0000000000127919 */ /* 0x000ee20000002500 */
[----:B------:R-:W4:Y:S01]  /*2b10*/  S2R R23, SR_TID.X ;  /* 0x0000000000177919 */ /* 0x000f220000002100 */
[----:B-1----:R-:W-:Y:S02]  /*2b20*/  FADD.FTZ R46, R48, R46 ;  /* 0x0000002e302e7221 */ /* 0x002fe40000010000 */
[----:B------:R-:W1:Y:S02]  /*2b30*/  S2R R48, SR_TID.X ;  /* 0x0000000000307919 */ /* 0x000e640000002100 */
[----:B------:R-:W-:Y:S01]  /*2b40*/  @!P0 FMUL.FTZ R46, R46, 3.2552085031056776643e-05 ;  /* 0x380888892e2e8820 */ /* 0x000fe20000410000 */
[----:B--2---:R-:W-:-:S03]  /*2b50*/  FADD.FTZ R49, R47, R49 ;  /* 0x000000312f317221 */ /* 0x004fc60000010000 */
[----:B------:R-:W-:-:S04]  /*2b60*/  @!P0 FMUL.FTZ R47, R46, R46 ;  /* 0x0000002e2e2f8220 */ /* 0x000fc80000410000 */
[----:B------:R-:W-:-:S05]  /*2b70*/  @!P0 FFMA.FTZ R47, R49, 3.2552085031056776643e-05, -R47 ;  /* 0x38088889312f8823 */ /* 0x000fca000001082f */
[----:B------:R-:W-:Y:S02]  /*2b80*/  @!P0 FMNMX.FTZ R47, RZ, R47, !PT ;  /* 0x0000002fff2f8209 */ /* 0x000fe40007810000 */
[----:B------:R-:W-:Y:S02]  /*2b90*/  ISETP.EQ.U32.AND P1, PT, RZ, UR8, PT ;  /* 0x00000008ff007c0c */ /* 0x000fe4000bf22070 */
[----:B------:R-:W-:Y:S02]  /*2ba0*/  PRMT R26, R22, 0x7632, R26 ;  /* 0x00007632161a7816 */ /* 0x000fe4000000001a */
[----:B-1----:R-:W-:-:S05]  /*2bb0*/  @!P0 LOP3.LUT R48, R48, 0xfffffff8, RZ, 0xc0, !PT ;  /* 0xfffffff830308812 */ /* 0x002fca00078ec0ff */
[----:B------:R1:W-:Y:S01]  /*2bc0*/  @!P0 STS.64 [R48+UR5], R46 ;  /* 0x0000002e30008988 */ /* 0x0003e20008000a05 */
[----:B---3--:R-:W-:-:S04]  /*2bd0*/  LOP3.LUT P0, RZ, R18, 0x1f, RZ, 0xc0, !PT ;  /* 0x0000001f12ff7812 */ /* 0x008fc8000780c0ff */
[----:B----4-:R-:W-:Y:S02]  /*2be0*/  ISETP.GT.U32.OR P0, PT, R23, 0x1f, P0 ;  /* 0x0000001f1700780c */ /* 0x010fe40000704470 */
[----:B------:R-:W-:Y:S02]  /*2bf0*/  PRMT R28, R24, 0x7632, R28 ;  /* 0x00007632181c7816 */ /* 0x000fe4000000001c */
[----:B------:R-:W-:Y:S02]  /*2c00*/  PRMT R29, R25, 0x7632, R29 ;  /* 0x00007632191d7816 */ /* 0x000fe4000000001d */
[----:B------:R-:W-:Y:S02]  /*2c10*/  ISETP.EQ.OR.EX P0, PT, RZ, UR9, P0, P1 ;  /* 0x00000009ff007c0c */ /* 0x000fe40008702710 */
        /* <DEDUP_REMOVED lines=8> */
[----:B------:R-:W-:Y:S01]  /*2ca0*/  BSSY B0, `(.L_x_1484) ;  /* 0x0000023000007945 */ /* 0x000fe20003800000 */
        /* <DEDUP_REMOVED lines=15> */
[----:B-1----:R-:W-:Y:S02]  /*2da0*/  PRMT R46, R38, 0x7632, R46 ;  /* 0x00007632262e7816 */ /* 0x002fe4000000002e */
[----:B------:R-:W-:Y:S02]  /*2db0*/  PRMT R47, R39, 0x7632, R47 ;  /* 0x00007632272f7816 */ /* 0x000fe4000000002f */
[----:B------:R-:W-:Y:S02]  /*2dc0*/  PRMT R48, R40, 0x7632, R48 ;  /* 0x0000763228307816 */ /* 0x000fe40000000030 */
[----:B------:R-:W-:-:S02]  /*2dd0*/  PRMT R49, R41, 0x7632, R49 ;  /* 0x0000763229317816 */ /* 0x000fc40000000031 */
[----:B-----5:R-:W-:Y:S02]  /*2de0*/  PRMT R58, R42, 0x7632, R58 ;  /* 0x000076322a3a7816 */ /* 0x020fe4000000003a */
[----:B------:R-:W-:Y:S02]  /*2df0*/  PRMT R52, R43, 0x7632, R52 ;  /* 0x000076322b347816 */ /* 0x000fe40000000034 */
[----:B------:R-:W-:Y:S02]  /*2e00*/  PRMT R53, R44, 0x7632, R53 ;  /* 0x000076322c357816 */ /* 0x000fe40000000035 */
[----:B------:R-:W-:Y:S01]  /*2e10*/  PRMT R50, R45, 0x7632, R50 ;  /* 0x000076322d327816 */ /* 0x000fe20000000032 */
[----:B------:R-:W-:Y:S06]  /*2e20*/  BAR.SYNC.DEFER_BLOCKING 0x0 ;  /* 0x0000000000007b1d */ /* 0x000fec0000010000 */
[----:B0-----:R-:W-:Y:S05]  /*2e30*/  @P0 BRA `(.L_x_1485) ;  /* 0x0000000000240947 */ /* 0x001fea0003800000 */
        /* <DEDUP_REMOVED lines=9> */
.L_x_1485:
[----:B------:R-:W-:Y:S05]  /*2ed0*/  BSYNC B0 ;  /* 0x0000000000007941 */ /* 0x000fea0003800000 */
.L_x_1484:
[----:B------:R-:W2:Y:S01]  /*2ee0*/  LDL.LU R24, [R1+0x18] ;  /* 0x0000180001187983 */ /* 0x000ea20000300800 */
[----:B------:R-:W-:Y:S01]  /*2ef0*/  ULDC.64 UR10, c[0x0][0x210] ;  /* 0x00008400000a7ab9 */ /* 0x000fe20000000a00 */
[----:B------:R-:W-:Y:S02]  /*2f00*/  ULDC UR8, c[0x0][0x230] ;  /* 0x00008c0000087ab9 */ /* 0x000fe40000000800 */
[----:B0-----:R-:W3:Y:S04]  /*2f10*/  LDL R23, [R1+0x140] ;  /* 0x0001400001177983 */ /* 0x001ee80000100800 */
[----:B------:R-:W4:Y:S01]  /*2f20*/  LDL R22, [R1+0x13c] ;  /* 0x00013c0001167983 */ /* 0x000f220000100800 */
[----:B------:R-:W-:Y:S01]  /*2f30*/  LEA R18, P0, R4, UR10, 0x1 ;  /* 0x0000000a04127c11 */ /* 0x000fe2000f8008ff */
[----:B------:R-:W-:Y:S01]  /*2f40*/  IMAD.U32 R44, R44, 0x10000, RZ ;  /* 0x000100002c2c7824 */ /* 0x000fe200078e00ff */
[----:B------:R-:W-:Y:S01]  /*2f50*/  SHF.L.U32 R59, R59, 0x10, RZ ;  /* 0x000000103b3b7819 */ /* 0x000fe200000006ff */
[----:B------:R0:W-:Y:S01]  /*2f60*/  STL [R1+0x144], R3 ;  /* 0x0001440301007387 */ /* 0x0001e20000100800 */
[----:B------:R-:W-:-:S02]  /*2f70*/  SHF.L.U32 R42, R42, 0x10, RZ ;  /* 0x000000102a2a7819 */ /* 0x000fc400000006ff */
[----:B------:R-:W-:Y:S02]  /*2f80*/  SHF.L.U32 R58, R58, 0x10, RZ ;  /* 0x000000103a3a7819 */ /* 0x000fe400000006ff */
[----:B------:R-:W-:Y:S02]  /*2f90*/  SHF.L.U32 R53, R53, 0x10, RZ ;  /* 0x0000001035357819 */ /* 0x000fe400000006ff */
[----:B------:R-:W-:Y:S02]  /*2fa0*/  SHF.L.U32 R51, R51, 0x10, RZ ;  /* 0x0000001033337819 */ /* 0x000fe400000006ff */
[----:B------:R-:W-:Y:S01]  /*2fb0*/  SHF.L.U32 R45, R45, 0x10, RZ ;  /* 0x000000102d2d7819 */ /* 0x000fe200000006ff */
[----:B0-----:R-:W-:-:S05]  /*2fc0*/  IMAD.U32 R3, R43, 0x10000, RZ ;  /* 0x000100002b037824 */ /* 0x001fca00078e00ff */
[----:B------:R-:W-:Y:S04]  /*2fd0*/  STL [R1+0x1c], R3 ;  /* 0x00001c0301007387 */ /* 0x000fe80000100800 */
[----:B------:R-:W-:Y:S04]  /*2fe0*/  STL [R1+0x18], R45 ;  /* 0x0000182d01007387 */ /* 0x000fe80000100800 */
[----:B------:R-:W5:Y:S01]  /*2ff0*/  LDL.LU R43, [R1+0xc] ;  /* 0x00000c00012b7983 */ /* 0x000f620000300800 */
[----:B--2---:R-:W-:Y:S02]  /*3000*/  LEA.HI.X R19, R4, UR11, R24, 0x1, P0 ;  /* 0x0000000b04137c11 */ /* 0x004fe400080f0c18 */
[----:B------:R-:W-:Y:S01]  /*3010*/  SHF.L.U32 R4, R52, 0x10, RZ ;  /* 0x0000001034047819 */ /* 0x000fe200000006ff */
[----:B---3--:R-:W0:Y:S04]  /*3020*/  LDS.64 R24, [R23+UR5] ;  /* 0x0000000517187984 */ /* 0x008e280008000a00 */
[----:B----4-:R-:W1:Y:S01]  /*3030*/  LDS.64 R22, [R22+UR5] ;  /* 0x0000000516167984 */ /* 0x010e620008000a00 */
[----:B0-----:R-:W-:Y:S01]  /*3040*/  FADD.FTZ R25, R25, UR8 ;  /* 0x0000000819197e21 */ /* 0x001fe20008010000 */
[----:B------:R-:W-:Y:S01]  /*3050*/  FADD.FTZ R0, R0, -R24 ;  /* 0x8000001800007221 */ /* 0x000fe20000010000 */
[----:B------:R-:W-:Y:S01]  /*3060*/  FADD.FTZ R59, -R24, R59 ;  /* 0x0000003b183b7221 */ /* 0x000fe20000010100 */
[----:B-1----:R-:W-:-:S03]  /*3070*/  FADD.FTZ R51, -R22, R51 ;  /* 0x0000003316337221 */ /* 0x002fc60000010100 */
[----:B------:R-:W0:Y:S02]  /*3080*/  MUFU.RSQ R25, R25 ;  /* 0x0000001900197308 */ /* 0x000e240000001400 */
        /* <DEDUP_REMOVED lines=8> */
[----:B0-----:R-:W-:Y:S01]  /*3110*/  FADD.FTZ R0, R23, UR8 ;  /* 0x0000000817007e21 */ /* 0x001fe20008010000 */
[----:B------:R-:W-:Y:S01]  /*3120*/  FADD.FTZ R23, R2, -R22 ;  /* 0x8000001602177221 */ /* 0x000fe20000010000 */
[----:B------:R-:W-:Y:S01]  /*3130*/  SHF.L.U32 R2, R50, 0x10, RZ ;  /* 0x0000001032027819 */ /* 0x000fe200000006ff */
[--C-:B------:R-:W-:Y:S01]  /*3140*/  FADD.FTZ R57, R57, -R24.reuse ;  /* 0x8000001839397221 */ /* 0x100fe20000010000 */
[--C-:B------:R-:W-:Y:S01]  /*3150*/  FADD.FTZ R56, R56, -R24.reuse ;  /* 0x8000001838387221 */ /* 0x100fe20000010000 */
[--C-:B------:R-:W-:Y:S01]  /*3160*/  FADD.FTZ R55, R55, -R24.reuse ;  /* 0x8000001837377221 */ /* 0x100fe20000010000 */
[----:B------:R-:W0:Y:S01]  /*3170*/  MUFU.RSQ R0, R0 ;  /* 0x0000000000007308 */ /* 0x000e220000001400 */
[--C-:B------:R-:W-:Y:S01]  /*3180*/  FADD.FTZ R54, R54, -R24.reuse ;  /* 0x8000001836367221 */ /* 0x100fe20000010000 */
[--C-:B-----5:R-:W-:Y:S01]  /*3190*/  FADD.FTZ R43, R43, -R24.reuse ;  /* 0x800000182b2b7221 */ /* 0x120fe20000010000 */
[----:B------:R-:W-:Y:S01]  /*31a0*/  FADD.FTZ R61, R61, -R24 ;  /* 0x800000183d3d7221 */ /* 0x000fe20000010000 */
[----:B------:R-:W-:Y:S01]  /*31b0*/  IMAD.U32 R16, R16, 0x10000, RZ ;  /* 0x0001000010107824 */ /* 0x000fe200078e00ff */
[----:B------:R-:W-:-:S02]  /*31c0*/  SHF.L.U32 R14, R14, 0x10, RZ ;  /* 0x000000100e0e7819 */ /* 0x000fc400000006ff */
[----:B------:R-:W-:Y:S02]  /*31d0*/  SHF.L.U32 R12, R12, 0x10, RZ ;  /* 0x000000100c0c7819 */ /* 0x000fe400000006ff */
[----:B------:R-:W-:Y:S01]  /*31e0*/  SHF.L.U32 R10, R10, 0x10, RZ ;  /* 0x000000100a0a7819 */ /* 0x000fe200000006ff */
[----:B------:R-:W-:Y:S01]  /*31f0*/  IMAD.U32 R20, R20, 0x10000, RZ ;  /* 0x0001000014147824 */ /* 0x000fe200078e00ff */
[----:B------:R-:W-:Y:S02]  /*3200*/  SHF.L.U32 R26, R26, 0x10, RZ ;  /* 0x000000101a1a7819 */ /* 0x000fe400000006ff */
[----:B------:R-:W-:Y:S02]  /*3210*/  SHF.L.U32 R28, R28, 0x10, RZ ;  /* 0x000000101c1c7819 */ /* 0x000fe400000006ff */
[----:B------:R-:W-:Y:S01]  /*3220*/  SHF.L.U32 R30, R30, 0x10, RZ ;  /* 0x000000101e1e7819 */ /* 0x000fe200000006ff */
[----:B------:R-:W-:Y:S02]  /*3230*/  IMAD.U32 R32, R32, 0x10000, RZ ;  /* 0x0001000020207824 */ /* 0x000fe400078e00ff */
[----:B0-----:R-:W-:Y:S01]  /*3240*/  FMUL.FTZ R23, R23, R0 ;  /* 0x0000000017177220 */ /* 0x001fe20000410000 */
[----:B------:R-:W-:Y:S01]  /*3250*/  FMUL.FTZ R51, R0, R51 ;  /* 0x0000003300337220 */ /* 0x000fe20000410000 */
[----:B------:R-:W-:-:S02]  /*3260*/  SHF.L.U32 R34, R34, 0x10, RZ ;  /* 0x0000001022227819 */ /* 0x000fc400000006ff */
[----:B------:R-:W-:Y:S01]  /*3270*/  SHF.L.U32 R36, R36, 0x10, RZ ;  /* 0x0000001024247819 */ /* 0x000fe200000006ff */
[----:B------:R-:W-:Y:S01]  /*3280*/  FFMA.FTZ R23, R23, R3, R45 ;  /* 0x0000000317177223 */ /* 0x000fe2000001002d */
[----:B------:R-:W-:Y:S01]  /*3290*/  SHF.L.U32 R38, R38, 0x10, RZ ;  /* 0x0000001026267819 */ /* 0x000fe200000006ff */
[----:B------:R-:W2:Y:S01]  /*32a0*/  LDL.LU R45, [R1+0x48] ;  /* 0x00004800012d7983 */ /* 0x000ea20000300800 */
[----:B------:R-:W-:Y:S01]  /*32b0*/  FFMA.FTZ R51, R51, R4, R2 ;  /* 0x0000000433337223 */ /* 0x000fe20000010002 */
[----:B------:R-:W-:Y:S01]  /*32c0*/  IMAD.U32 R40, R40, 0x10000, RZ ;  /* 0x0001000028287824 */ /* 0x000fe200078e00ff */
[----:B------:R-:W-:Y:S01]  /*32d0*/  SHF.L.U32 R46, R46, 0x10, RZ ;  /* 0x000000102e2e7819 */ /* 0x000fe200000006ff */
[----:B------:R-:W3:Y:S01]  /*32e0*/  LDL.LU R50, [R1+0x4c] ;  /* 0x00004c0001327983 */ /* 0x000ee20000300800 */
[----:B------:R-:W-:Y:S01]  /*32f0*/  SHF.L.U32 R48, R48, 0x10, RZ ;  /* 0x0000001030307819 */ /* 0x000fe200000006ff */
[----:B------:R-:W-:Y:S01]  /*3300*/  IMAD.U32 R15, R15, 0x10000, RZ ;  /* 0x000100000f0f7824 */ /* 0x000fe200078e00ff */
[----:B------:R-:W-:Y:S01]  /*3310*/  SHF.L.U32 R29, R29, 0x10, RZ ;  /* 0x000000101d1d7819 */ /* 0x000fe200000006ff */
[----:B------:R-:W4:Y:S01]  /*3320*/  LDL.LU R52, [R1+0x8] ;  /* 0x0000080001347983 */ /* 0x000f220000300800 */
[----:B------:R-:W-:-:S02]  /*3330*/  SHF.L.U32 R17, R17, 0x10, RZ ;  /* 0x0000001011117819 */ /* 0x000fc400000006ff */
[----:B------:R-:W-:Y:S01]  /*3340*/  SHF.L.U32 R13, R13, 0x10, RZ ;  /* 0x000000100d0d7819 */ /* 0x000fe200000006ff */
[----:B------:R-:W5:Y:S01]  /*3350*/  LDL.LU R59, [R1] ;  /* 0x00000000013b7983 */ /* 0x000f620000300800 */
[----:B------:R-:W-:Y:S02]  /*3360*/  SHF.L.U32 R11, R11, 0x10, RZ ;  /* 0x000000100b0b7819 */ /* 0x000fe400000006ff */
[----:B------:R-:W-:Y:S01]  /*3370*/  SHF.L.U32 R21, R21, 0x10, RZ ;  /* 0x0000001015157819 */ /* 0x000fe200000006ff */
[----:B------:R-:W4:Y:S01]  /*3380*/  LDL.LU R3, [R1+0x4] ;  /* 0x0000040001037983 */ /* 0x000f220000300800 */
[----:B------:R-:W-:Y:S01]  /*3390*/  F2FP.BF16.F32.PACK_AB R23, R51, R23 ;  /* 0x000000173317723e */ /* 0x000fe200000010ff */
[----:B------:R-:W-:Y:S01]  /*33a0*/  IMAD.U32 R27, R27, 0x10000, RZ ;  /* 0x000100001b1b7824 */ /* 0x000fe200078e00ff */
[----:B------:R-:W-:Y:S01]  /*33b0*/  SHF.L.U32 R31, R31, 0x10, RZ ;  /* 0x000000101f1f7819 */ /* 0x000fe200000006ff */
[----:B------:R0:W-:Y:S01]  /*33c0*/  STL [R1+0x180], R4 ;  /* 0x0001800401007387 */ /* 0x0001e20000100800 */
[----:B------:R-:W-:-:S03]  /*33d0*/  ULDC.64 UR8, c[0x0][0x238] ;  /* 0x00008e0000087ab9 */ /* 0x000fc60000000a00 */
[----:B0-----:R-:W4:Y:S04]  /*33e0*/  LDL.LU R4, [R1+0x50] ;  /* 0x0000500001047983 */ /* 0x001f280000300800 */
[----:B------:R0:W-:Y:S04]  /*33f0*/  STL [R1+0x17c], R2 ;  /* 0x00017c0201007387 */ /* 0x0001e80000100800 */
[----:B0-----:R-:W4:Y:S04]  /*3400*/  LDL.LU R2, [R1+0x58] ;  /* 0x0000580001027983 */ /* 0x001f280000300800 */
[----:B------:R-:W4:Y:S04]  /*3410*/  LDL.LU R51, [R1+0x54] ;  /* 0x0000540001337983 */ /* 0x000f280000300800 */
[----:B------:R0:W-:Y:S01]  /*3420*/  STG.E.U16 desc[UR6][R18.64+0x4], R23 ;  /* 0x0000041712007986 */ /* 0x0001e2000c101506 */
[C---:B------:R-:W-:Y:S01]  /*3430*/  FMUL.FTZ R57, R25.reuse, R57 ;  /* 0x0000003919397220 */ /* 0x040fe20000410000 */
[C---:B------:R-:W-:Y:S01]  /*3440*/  FMUL.FTZ R56, R25.reuse, R56 ;  /* 0x0000003819387220 */ /* 0x040fe20000410000 */
[----:B------:R-:W-:Y:S01]  /*3450*/  FMUL.FTZ R55, R25, R55 ;  /* 0x0000003719377220 */ /* 0x000fe20000410000 */
[----:B0-----:R-:W-:-:S05]  /*3460*/  PRMT R23, R23, 0x7632, R23 ;  /* 0x0000763217177816 */ /* 0x001fca0000000017 */
[----:B------:R4:W-:Y:S01]  /*3470*/  STG.E.U16 desc[UR6][R18.64+0x6], R23 ;  /* 0x0000061712007986 */ /* 0x0009e2000c101506 */
[C---:B------:R-:W-:Y:S01]  /*3480*/  FMUL.FTZ R54, R25.reuse, R54 ;  /* 0x0000003619367220 */ /* 0x040fe20000410000 */
[C---:B------:R-:W-:Y:S01]  /*3490*/  FMUL.FTZ R43, R25.reuse, R43 ;  /* 0x0000002b192b7220 */ /* 0x040fe20000410000 */
[C---:B------:R-:W-:Y:S01]  /*34a0*/  FMUL.FTZ R61, R25.reuse, R61 ;  /* 0x0000003d193d7220 */ /* 0x040fe20000410000 */
[C---:B------:R-:W-:Y:S01]  /*34b0*/  FADD.FTZ R16, -R24.reuse, R16 ;  /* 0x0000001018107221 */ /* 0x040fe20000010100 */
[C---:B------:R-:W-:Y:S01]  /*34c0*/  FADD.FTZ R14, -R24.reuse, R14 ;  /* 0x0000000e180e7221 */ /* 0x040fe20000010100 */
[C---:B------:R-:W-:Y:S02]  /*34d0*/  FADD.FTZ R12, -R24.reuse, R12 ;  /* 0x0000000c180c7221 */ /* 0x040fe40000010100 */
[C---:B------:R-:W-:Y:S01]  /*34e0*/  FMUL.FTZ R16, R25.reuse, R16 ;  /* 0x0000001019107220 */ /* 0x040fe20000410000 */
[C---:B------:R-:W-:Y:S01]  /*34f0*/  FMUL.FTZ R14, R25.reuse, R14 ;  /* 0x0000000e190e7220 */ /* 0x040fe20000410000 */
[C---:B------:R-:W-:Y:S01]  /*3500*/  FADD.FTZ R10, -R24.reuse, R10 ;  /* 0x0000000a180a7221 */ /* 0x040fe20000010100 */
[----:B------:R-:W-:Y:S01]  /*3510*/  FADD.FTZ R20, -R24, R20 ;  /* 0x0000001418147221 */ /* 0x000fe20000010100 */
[----:B------:R-:W-:-:S02]  /*3520*/  FMUL.FTZ R12, R25, R12 ;  /* 0x0000000c190c7220 */ /* 0x000fc40000410000 */
[C---:B------:R-:W-:Y:S01]  /*3530*/  FMUL.FTZ R10, R25.reuse, R10 ;  /* 0x0000000a190a7220 */ /* 0x040fe20000410000 */
[----:B------:R-:W-:Y:S01]  /*3540*/  FMUL.FTZ R20, R25, R20 ;  /* 0x0000001419147220 */ /* 0x000fe20000410000 */
[--C-:B--2---:R-:W-:Y:S01]  /*3550*/  FADD.FTZ R45, R45, -R24.reuse ;  /* 0x800000182d2d7221 */ /* 0x104fe20000010000 */
[----:B---3--:R-:W-:-:S03]  /*3560*/  FADD.FTZ R50, R50, -R24 ;  /* 0x8000001832327221 */ /* 0x008fc60000010000 */
[C---:B------:R-:W-:Y:S01]  /*3570*/  FMUL.FTZ R45, R25.reuse, R45 ;  /* 0x0000002d192d7220 */ /* 0x040fe20000410000 */
[----:B------:R-:W-:Y:S01]  /*3580*/  FMUL.FTZ R50, R25, R50 ;  /* 0x0000003219327220 */ /* 0x000fe20000410000 */
[--C-:B-----5:R-:W-:Y:S01]  /*3590*/  FADD.FTZ R59, R59, -R24.reuse ;  /* 0x800000183b3b7221 */ /* 0x120fe20000010000 */
[----:B----4-:R-:W-:Y:S01]  /*35a0*/  FADD.FTZ R23, R4, -R24 ;  /* 0x8000001804177221 */ /* 0x010fe20000010000 */
[----:B------:R-:W-:-:S05]  /*35b0*/  FFMA.FTZ R4, R42, R57, R44 ;  /* 0x000000392a047223 */ /* 0x000fca000001002c */
[----:B------:R0:W-:Y:S01]  /*35c0*/  STL [R1+0xbc], R4 ;  /* 0x0000bc0401007387 */ /* 0x0001e20000100800 */
[----:B------:R-:W-:Y:S01]  /*35d0*/  FADD.FTZ R19, R2, -R24 ;  /* 0x8000001802137221 */ /* 0x000fe20000010000 */
[----:B------:R-:W-:Y:S01]  /*35e0*/  FFMA.FTZ R2, R42, R56, R44 ;  /* 0x000000382a027223 */ /* 0x000fe2000001002c */
[--C-:B------:R-:W-:Y:S01]  /*35f0*/  FADD.FTZ R18, R51, -R24.reuse ;  /* 0x8000001833127221 */ /* 0x100fe20000010000 */
[--C-:B------:R-:W-:Y:S01]  /*3600*/  FADD.FTZ R51, R52, -R24.reuse ;  /* 0x8000001834337221 */ /* 0x100fe20000010000 */
[--C-:B------:R-:W-:Y:S01]  /*3610*/  FADD.FTZ R52, R60, -R24.reuse ;  /* 0x800000183c347221 */ /* 0x100fe20000010000 */
[----:B------:R-:W-:Y:S01]  /*3620*/  FADD.FTZ R60, R3, -R24 ;  /* 0x80000018033c7221 */ /* 0x000fe20000010000 */
[C-C-:B------:R-:W-:Y:S01]  /*3630*/  FFMA.FTZ R3, R42.reuse, R55, R44.reuse ;  /* 0x000000372a037223 */ /* 0x140fe2000001002c */
[C---:B------:R-:W-:Y:S01]  /*3640*/  FMUL.FTZ R18, R25.reuse, R18 ;  /* 0x0000001219127220 */ /* 0x040fe20000410000 */
[C---:B------:R-:W-:Y:S01]  /*3650*/  FMUL.FTZ R19, R25.reuse, R19 ;  /* 0x0000001319137220 */ /* 0x040fe20000410000 */
[----:B0-----:R-:W-:Y:S01]  /*3660*/  FFMA.FTZ R4, R42, R54, R44 ;  /* 0x000000362a047223 */ /* 0x001fe2000001002c */
[----:B------:R0:W-:Y:S01]  /*3670*/  STL [R1+0xc8], R2 ;  /* 0x0000c80201007387 */ /* 0x0001e20000100800 */
[----:B------:R-:W-:-:S03]  /*3680*/  FMUL.FTZ R23, R25, R23 ;  /* 0x0000001719177220 */ /* 0x000fc60000410000 */
[----:B------:R1:W-:Y:S01]  /*3690*/  STL [R1+0xcc], R3 ;  /* 0x0000cc0301007387 */ /* 0x0003e20000100800 */
[----:B0-----:R-:W-:-:S03]  /*36a0*/  FFMA.FTZ R2, R42, R18, R44 ;  /* 0x000000122a027223 */ /* 0x001fc6000001002c */
[----:B------:R0:W-:Y:S01]  /*36b0*/  STL [R1+0xd4], R4 ;  /* 0x0000d40401007387 */ /* 0x0001e20000100800 */
[----:B-1----:R-:W-:-:S03]  /*36c0*/  FFMA.FTZ R3, R42, R19, R44 ;  /* 0x000000132a037223 */ /* 0x002fc6000001002c */
[----:B------:R1:W-:Y:S01]  /*36d0*/  STL [R1+0xe0], R2 ;  /* 0x0000e00201007387 */ /* 0x0003e20000100800 */
[----:B------:R-:W-:-:S03]  /*36e0*/  FMUL.FTZ R51, R25, R51 ;  /* 0x0000003319337220 */ /* 0x000fc60000410000 */
        /* <DEDUP_REMOVED lines=13> */
[----:B------:R-:W-:Y:S01]  /*37c0*/  STL [R1+0xe4], R2 ;  /* 0x0000e40201007387 */ /* 0x000fe20000100800 */
[----:B------:R-:W-:-:S03]  /*37d0*/  FMUL.FTZ R60, R25, R60 ;  /* 0x0000003c193c7220 */ /* 0x000fc60000410000 */
[----:B------:R1:W-:Y:S01]  /*37e0*/  STL [R1+0xdc], R3 ;  /* 0x0000dc0301007387 */ /* 0x0003e20000100800 */
[C-C-:B0-----:R-:W-:Y:S01]  /*37f0*/  FFMA.FTZ R4, R42.reuse, R59, R44.reuse ;  /* 0x0000003b2a047223 */ /* 0x141fe2000001002c */
[----:B-1----:R-:W-:-:S04]  /*3800*/  FFMA.FTZ R3, R42, R61, R44 ;  /* 0x0000003d2a037223 */ /* 0x002fc8000001002c */
[----:B------:R0:W-:Y:S01]  /*3810*/  STL [R1+0xd8], R4 ;  /* 0x0000d80401007387 */ /* 0x0001e20000100800 */
[----:B------:R-:W-:-:S03]  /*3820*/  FFMA.FTZ R2, R42, R60, R44 ;  /* 0x0000003c2a027223 */ /* 0x000fc6000001002c */
[----:B------:R1:W-:Y:S01]  /*3830*/  STL [R1+0x148], R3 ;  /* 0x0001480301007387 */ /* 0x0003e20000100800 */
[C-C-:B0-----:R-:W-:Y:S01]  /*3840*/  FFMA.FTZ R4, R58.reuse, R14, R53.reuse ;  /* 0x0000000e3a047223 */ /* 0x141fe20000010035 */
[C-C-:B-1----:R-:W-:Y:S02]  /*3850*/  FFMA.FTZ R3, R58.reuse, R16, R53.reuse ;  /* 0x000000103a037223 */ /* 0x142fe40000010035 */
[----:B------:R0:W-:Y:S04]  /*3860*/  STL [R1+0xd0], R2 ;  /* 0x0000d00201007387 */ /* 0x0001e80000100800 */
[----:B------:R1:W-:Y:S04]  /*3870*/  STL [R1+0x50], R3 ;  /* 0x0000500301007387 */ /* 0x0003e80000100800 */
[----:B------:R2:W-:Y:S01]  /*3880*/  STL [R1+0x6c], R4 ;  /* 0x00006c0401007387 */ /* 0x0005e20000100800 */
[C-C-:B0-----:R-:W-:Y:S01]  /*3890*/  FFMA.FTZ R2, R58.reuse, R12, R53.reuse ;  /* 0x0000000c3a027223 */ /* 0x141fe20000010035 */
[----:B-1----:R-:W-:-:S04]  /*38a0*/  FFMA.FTZ R3, R58, R10, R53 ;  /* 0x0000000a3a037223 */ /* 0x002fc80000010035 */
[----:B------:R-:W-:Y:S01]  /*38b0*/  STL [R1+0x80], R2 ;  /* 0x0000800201007387 */ /* 0x000fe20000100800 */
[----:B--2---:R-:W-:-:S03]  /*38c0*/  FFMA.FTZ R4, R58, R20, R53 ;  /* 0x000000143a047223 */ /* 0x004fc60000010035 */
[----:B------:R-:W-:Y:S04]  /*38d0*/  STL [R1+0xa0], R3 ;  /* 0x0000a00301007387 */ /* 0x000fe80000100800 */
[----:B------:R0:W-:Y:S04]  /*38e0*/  STL [R1+0xac], R4 ;  /* 0x0000ac0401007387 */ /* 0x0001e80000100800 */
[----:B0-----:R-:W2:Y:S01]  /*38f0*/  LDL.LU R4, [R1+0xc4] ;  /* 0x0000c40001047983 */ /* 0x001ea20000300800 */
[C---:B------:R-:W-:Y:S01]  /*3900*/  FADD.FTZ R26, -R24.reuse, R26 ;  /* 0x0000001a181a7221 */ /* 0x040fe20000010100 */
[C---:B------:R-:W-:Y:S01]  /*3910*/  FADD.FTZ R28, -R24.reuse, R28 ;  /* 0x0000001c181c7221 */ /* 0x040fe20000010100 */
[----:B------:R-:W-:-:S02]  /*3920*/  FADD.FTZ R30, -R24, R30 ;  /* 0x0000001e181e7221 */ /* 0x000fc40000010100 */
[C---:B------:R-:W-:Y:S01]  /*3930*/  FMUL.FTZ R26, R25.reuse, R26 ;  /* 0x0000001a191a7220 */ /* 0x040fe20000410000 */
[C---:B------:R-:W-:Y:S01]  /*3940*/  FMUL.FTZ R28, R25.reuse, R28 ;  /* 0x0000001c191c7220 */ /* 0x040fe20000410000 */
[----:B------:R-:W-:Y:S02]  /*3950*/  FADD.FTZ R32, -R24, R32 ;  /* 0x0000002018207221 */ /* 0x000fe40000010100 */
[C-C-:B------:R-:W-:Y:S01]  /*3960*/  FFMA.FTZ R2, R58.reuse, R26, R53.reuse ;  /* 0x0000001a3a027223 */ /* 0x140fe20000010035 */
[C---:B------:R-:W-:Y:S01]  /*3970*/  FMUL.FTZ R30, R25.reuse, R30 ;  /* 0x0000001e191e7220 */ /* 0x040fe20000410000 */
[--C-:B------:R-:W-:Y:S01]  /*3980*/  FFMA.FTZ R3, R58, R28, R53.reuse ;  /* 0x0000001c3a037223 */ /* 0x100fe20000010035 */
[C---:B------:R-:W-:Y:S01]  /*3990*/  FADD.FTZ R34, -R24.reuse, R34 ;  /* 0x0000002218227221 */ /* 0x040fe20000010100 */
[C---:B------:R-:W-:Y:S01]  /*39a0*/  FADD.FTZ R36, -R24.reuse, R36 ;  /* 0x0000002418247221 */ /* 0x040fe20000010100 */
[C---:B------:R-:W-:Y:S01]  /*39b0*/  FMUL.FTZ R32, R25.reuse, R32 ;  /* 0x0000002019207220 */ /* 0x040fe20000410000 */
[----:B------:R0:W-:Y:S01]  /*39c0*/  STL [R1+0xa8], R2 ;  /* 0x0000a80201007387 */ /* 0x0001e20000100800 */
[----:B------:R-:W-:Y:S01]  /*39d0*/  FADD.FTZ R38, -R24, R38 ;  /* 0x0000002618267221 */ /* 0x000fe20000010100 */
[C---:B------:R-:W-:Y:S01]  /*39e0*/  FMUL.FTZ R34, R25.reuse, R34 ;  /* 0x0000002219227220 */ /* 0x040fe20000410000 */
[C---:B------:R-:W-:Y:S01]  /*39f0*/  FMUL.FTZ R36, R25.reuse, R36 ;  /* 0x0000002419247220 */ /* 0x040fe20000410000 */
[----:B------:R1:W-:Y:S01]  /*3a00*/  STL [R1+0x9c], R3 ;  /* 0x00009c0301007387 */ /* 0x0003e20000100800 */
[----:B------:R-:W-:Y:S01]  /*3a10*/  FMUL.FTZ R38, R25, R38 ;  /* 0x0000002619267220 */ /* 0x000fe20000410000 */
[--C-:B0-----:R-:W-:Y:S01]  /*3a20*/  FFMA.FTZ R2, R58, R30, R53.reuse ;  /* 0x0000001e3a027223 */ /* 0x101fe20000010035 */
[----:B------:R-:W-:Y:S01]  /*3a30*/  FADD.FTZ R40, -R24, R40 ;  /* 0x0000002818287221 */ /* 0x000fe20000010100 */
[C-C-:B-1----:R-:W-:Y:S01]  /*3a40*/  FFMA.FTZ R3, R58.reuse, R32, R53.reuse ;  /* 0x000000203a037223 */ /* 0x142fe20000010035 */
[----:B------:R-:W-:-:S02]  /*3a50*/  FFMA.FTZ R10, R58, R34, R53 ;  /* 0x000000223a0a7223 */ /* 0x000fc40000010035 */
[----:B------:R0:W-:Y:S01]  /*3a60*/  STL [R1+0x94], R2 ;  /* 0x0000940201007387 */ /* 0x0001e20000100800 */
[----:B------:R-:W-:Y:S01]  /*3a70*/  FADD.FTZ R46, -R24, R46 ;  /* 0x0000002e182e7221 */ /* 0x000fe20000010100 */
[C---:B------:R-:W-:Y:S02]  /*3a80*/  FMUL.FTZ R40, R25.reuse, R40 ;  /* 0x0000002819287220 */ /* 0x040fe40000410000 */
[----:B------:R1:W-:Y:S01]  /*3a90*/  STL [R1+0x84], R3 ;  /* 0x0000840301007387 */ /* 0x0003e20000100800 */
[----:B------:R-:W-:Y:S01]  /*3aa0*/  FMUL.FTZ R46, R25, R46 ;  /* 0x0000002e192e7220 */ /* 0x000fe20000410000 */
[C-C-:B0-----:R-:W-:Y:S02]  /*3ab0*/  FFMA.FTZ R2, R58.reuse, R36, R53.reuse ;  /* 0x000000243a027223 */ /* 0x141fe40000010035 */
[----:B------:R0:W-:Y:S01]  /*3ac0*/  STL [R1+0x74], R10 ;  /* 0x0000740a01007387 */ /* 0x0001e20000100800 */
[----:B-1----:R-:W-:-:S03]  /*3ad0*/  FFMA.FTZ R3, R58, R38, R53 ;  /* 0x000000263a037223 */ /* 0x002fc60000010035 */
[----:B------:R1:W-:Y:S01]  /*3ae0*/  STL [R1+0x64], R2 ;  /* 0x0000640201007387 */ /* 0x0003e20000100800 */
[----:B------:R-:W-:Y:S01]  /*3af0*/  FADD.FTZ R48, -R24, R48 ;  /* 0x0000003018307221 */ /* 0x000fe20000010100 */
[----:B0-----:R-:W-:Y:S02]  /*3b00*/  FFMA.FTZ R10, R58, R40, R53 ;  /* 0x000000283a0a7223 */ /* 0x001fe40000010035 */
[----:B-1----:R-:W3:Y:S04]  /*3b10*/  LDL.LU R2, [R1+0xc0] ;  /* 0x0000c00001027983 */ /* 0x002ee80000300800 */
[----:B------:R0:W-:Y:S01]  /*3b20*/  STL [R1+0x60], R3 ;  /* 0x0000600301007387 */ /* 0x0001e20000100800 */
[----:B------:R-:W-:-:S03]  /*3b30*/  FMUL.FTZ R48, R25, R48 ;  /* 0x0000003019307220 */ /* 0x000fc60000410000 */
[----:B------:R-:W-:Y:S01]  /*3b40*/  STL [R1+0x5c], R10 ;  /* 0x00005c0a01007387 */ /* 0x000fe20000100800 */
[----:B0-----:R-:W-:-:S05]  /*3b50*/  FFMA.FTZ R3, R58, R46, R53 ;  /* 0x0000002e3a037223 */ /* 0x001fca0000010035 */
[----:B------:R0:W-:Y:S04]  /*3b60*/  STL [R1+0x14c], R3 ;  /* 0x00014c0301007387 */ /* 0x0001e80000100800 */
[----:B------:R-:W4:Y:S04]  /*3b70*/  LDL.LU R23, [R1+0xb4] ;  /* 0x0000b40001177983 */ /* 0x000f280000300800 */
[----:B------:R-:W5:Y:S01]  /*3b80*/  LDL.LU R24, [R1+0xb0] ;  /* 0x0000b00001187983 */ /* 0x000f620000300800 */
[----:B0-----:R-:W-:-:S05]  /*3b90*/  FFMA.FTZ R3, R58, R48, R53 ;  /* 0x000000303a037223 */ /* 0x001fca0000010035 */
[----:B------:R2:W-:Y:S04]  /*3ba0*/  STL [R1+0x54], R3 ;  /* 0x0000540301007387 */ /* 0x0005e80000100800 */
[----:B------:R-:W5:Y:S04]  /*3bb0*/  LDL.LU R32, [R1+0xa4] ;  /* 0x0000a40001207983 */ /* 0x000f680000300800 */
[----:B------:R-:W5:Y:S01]  /*3bc0*/  LDL.LU R36, [R1+0x88] ;  /* 0x0000880001247983 */ /* 0x000f620000300800 */
[----:B------:R-:W-:-:S03]  /*3bd0*/  IMAD.U32 R18, R35, 0x10000, RZ ;  /* 0x0001000023127824 */ /* 0x000fc600078e00ff */
[----:B------:R-:W5:Y:S01]  /*3be0*/  LDL.LU R26, [R1+0x7c] ;  /* 0x00007c00011a7983 */ /* 0x000f620000300800 */
[----:B------:R-:W-:-:S03]  /*3bf0*/  SHF.L.U32 R20, R33, 0x10, RZ ;  /* 0x0000001021147819 */ /* 0x000fc600000006ff */
[----:B------:R-:W5:Y:S04]  /*3c00*/  LDL.LU R35, [R1+0x70] ;  /* 0x0000700001237983 */ /* 0x000f680000300800 */
[----:B------:R-:W5:Y:S01]  /*3c10*/  LDL.LU R34, [R1+0x44] ;  /* 0x0000440001227983 */ /* 0x000f620000300800 */
[----:B--2---:R-:W-:-:S05]  /*3c20*/  FADD.FTZ R3, R4, -R22 ;  /* 0x8000001604037221 */ /* 0x004fca0000010000 */
[----:B------:R0:W-:Y:S04]  /*3c30*/  STL [R1+0xc], R3 ;  /* 0x00000c0301007387 */ /* 0x0001e80000100800 */
[----:B------:R-:W2:Y:S04]  /*3c40*/  LDL.LU R33, [R1+0x40] ;  /* 0x0000400001217983 */ /* 0x000ea80000300800 */
[----:B------:R-:W2:Y:S04]  /*3c50*/  LDL.LU R19, [R1+0x2c] ;  /* 0x00002c0001137983 */ /* 0x000ea80000300800 */
[----:B------:R-:W2:Y:S04]  /*3c60*/  LDL.LU R30, [R1+0x30] ;  /* 0x00003000011e7983 */ /* 0x000ea80000300800 */
[----:B------:R-:W2:Y:S04]  /*3c70*/  LDL.LU R28, [R1+0x3c] ;  /* 0x00003c00011c7983 */ /* 0x000ea80000300800 */
[----:B------:R-:W2:Y:S01]  /*3c80*/  LDL.LU R25, [R1+0x38] ;  /* 0x0000380001197983 */ /* 0x000ea20000300800 */
[----:B------:R-:W-:Y:S01]  /*3c90*/  FADD.FTZ R50, -R22, R29 ;  /* 0x0000001d16327221 */ /* 0x000fe20000010100 */
[--C-:B---3--:R-:W-:Y:S01]  /*3ca0*/  FADD.FTZ R4, R2, -R22.reuse ;  /* 0x8000001602047221 */ /* 0x108fe20000010000 */
[----:B----4-:R-:W-:-:S02]  /*3cb0*/  FADD.FTZ R61, R23, -R22 ;  /* 0x80000016173d7221 */ /* 0x010fc40000010000 */
[----:B------:R-:W3:Y:S01]  /*3cc0*/  LDL.LU R23, [R1+0x34] ;  /* 0x0000340001177983 */ /* 0x000ee20000300800 */
[----:B-----5:R-:W-:-:S03]  /*3cd0*/  FADD.FTZ R59, R24, -R22 ;  /* 0x80000016183b7221 */ /* 0x020fc60000010000 */
[----:B------:R-:W4:Y:S01]  /*3ce0*/  LDL.LU R24, [R1+0xfc] ;  /* 0x0000fc0001187983 */ /* 0x000f220000300800 */
[----:B------:R-:W-:-:S03]  /*3cf0*/  FADD.FTZ R56, R32, -R22 ;  /* 0x8000001620387221 */ /* 0x000fc60000010000 */
[----:B------:R-:W5:Y:S01]  /*3d00*/  LDL.LU R32, [R1+0x100] ;  /* 0x0001000001207983 */ /* 0x000f620000300800 */
[----:B------:R-:W-:-:S03]  /*3d10*/  FADD.FTZ R53, R26, -R22 ;  /* 0x800000161a357221 */ /* 0x000fc60000010000 */
[----:B------:R-:W5:Y:S01]  /*3d20*/  LDL.LU R26, [R1+0x104] ;  /* 0x00010400011a7983 */ /* 0x000f620000300800 */
[----:B------:R-:W-:-:S03]  /*3d30*/  FADD.FTZ R2, -R22, R15 ;  /* 0x0000000f16027221 */ /* 0x000fc60000010100 */
[----:B------:R-:W5:Y:S01]  /*3d40*/  LDL.LU R29, [R1+0x108] ;  /* 0x00010800011d7983 */ /* 0x000f620000300800 */
[----:B--2---:R-:W-:-:S03]  /*3d50*/  FADD.FTZ R15, R28, -R22 ;  /* 0x800000161c0f7221 */ /* 0x004fc60000010000 */
[----:B------:R-:W2:Y:S01]  /*3d60*/  LDL.LU R28, [R1+0x10c] ;  /* 0x00010c00011c7983 */ /* 0x000ea20000300800 */
[----:B------:R-:W-:Y:S01]  /*3d70*/  SHF.L.U32 R16, R37, 0x10, RZ ;  /* 0x0000001025107819 */ /* 0x000fe200000006ff */
[----:B------:R-:W-:Y:S01]  /*3d80*/  IMAD.U32 R10, R47, 0x10000, RZ ;  /* 0x000100002f0a7824 */ /* 0x000fe200078e00ff */
[----:B------:R-:W-:Y:S02]  /*3d90*/  SHF.L.U32 R14, R39, 0x10, RZ ;  /* 0x00000010270e7819 */ /* 0x000fe400000006ff */
[----:B------:R-:W-:Y:S02]  /*3da0*/  SHF.L.U32 R12, R41, 0x10, RZ ;  /* 0x00000010290c7819 */ /* 0x000fe400000006ff */
[----:B------:R-:W-:Y:S01]  /*3db0*/  SHF.L.U32 R57, R49, 0x10, RZ ;  /* 0x0000001031397819 */ /* 0x000fe200000006ff */
[C---:B0-----:R-:W-:Y:S01]  /*3dc0*/  FADD.FTZ R3, -R22.reuse, R17 ;  /* 0x0000001116037221 */ /* 0x041fe20000010100 */
[C---:B------:R-:W-:Y:S01]  /*3dd0*/  FADD.FTZ R60, -R22.reuse, R13 ;  /* 0x0000000d163c7221 */ /* 0x040fe20000010100 */
[C---:B------:R-:W-:Y:S01]  /*3de0*/  FADD.FTZ R58, -R22.reuse, R11 ;  /* 0x0000000b163a7221 */ /* 0x040fe20000010100 */
[----:B------:R-:W-:Y:S01]  /*3df0*/  FADD.FTZ R54, -R22, R21 ;  /* 0x0000001516367221 */ /* 0x000fe20000010100 */
[--C-:B------:R-:W-:Y:S01]  /*3e00*/  FADD.FTZ R55, R36, -R22.reuse ;  /* 0x8000001624377221 */ /* 0x100fe20000010000 */
[C---:B------:R-:W-:Y:S01]  /*3e10*/  FADD.FTZ R52, -R22.reuse, R27 ;  /* 0x0000001b16347221 */ /* 0x040fe20000010100 */
[--C-:B------:R-:W-:Y:S01]  /*3e20*/  FADD.FTZ R51, R35, -R22.reuse ;  /* 0x8000001623337221 */ /* 0x100fe20000010000 */
[----:B------:R-:W-:Y:S01]  /*3e30*/  FADD.FTZ R48, -R22, R31 ;  /* 0x0000001f16307221 */ /* 0x000fe20000010100 */
[----:B------:R-:W-:Y:S01]  /*3e40*/  FADD.FTZ R49, R34, -R22 ;  /* 0x8000001622317221 */ /* 0x000fe20000010000 */
[C---:B------:R-:W-:Y:S01]  /*3e50*/  FADD.FTZ R20, -R22.reuse, R20 ;  /* 0x0000001416147221 */ /* 0x040fe20000010100 */
[----:B------:R-:W-:Y:S01]  /*3e60*/  FADD.FTZ R21, R33, -R22 ;  /* 0x8000001621157221 */ /* 0x000fe20000010000 */
[C---:B------:R-:W-:Y:S01]  /*3e70*/  FADD.FTZ R18, -R22.reuse, R18 ;  /* 0x0000001216127221 */ /* 0x040fe20000010100 */
[----:B------:R-:W-:Y:S01]  /*3e80*/  FADD.FTZ R19, R19, -R22 ;  /* 0x8000001613137221 */ /* 0x000fe20000010000 */
[----:B------:R-:W-:Y:S01]  /*3e90*/  FADD.FTZ R16, -R22, R16 ;  /* 0x0000001016107221 */ /* 0x000fe20000010100 */
[----:B------:R-:W-:Y:S01]  /*3ea0*/  FADD.FTZ R17, R30, -R22 ;  /* 0x800000161e117221 */ /* 0x000fe20000010000 */
[C---:B------:R-:W-:Y:S01]  /*3eb0*/  FADD.FTZ R14, -R22.reuse, R14 ;  /* 0x0000000e160e7221 */ /* 0x040fe20000010100 */
[C---:B------:R-:W-:Y:S01]  /*3ec0*/  FADD.FTZ R12, -R22.reuse, R12 ;  /* 0x0000000c160c7221 */ /* 0x040fe20000010100 */
[----:B------:R-:W-:Y:S01]  /*3ed0*/  FADD.FTZ R13, R25, -R22 ;  /* 0x80000016190d7221 */ /* 0x000fe20000010000 */
[C---:B------:R-:W-:Y:S01]  /*3ee0*/  FADD.FTZ R10, -R22.reuse, R10 ;  /* 0x0000000a160a7221 */ /* 0x040fe20000010100 */
[----:B------:R-:W-:Y:S01]  /*3ef0*/  FADD.FTZ R57, -R22, R57 ;  /* 0x0000003916397221 */ /* 0x000fe20000010100 */
[----:B------:R-:W2:Y:S04]  /*3f00*/  LDL.LU R31, [R1+0x114] ;  /* 0x00011400011f7983 */ /* 0x000ea80000300800 */
[----:B------:R-:W2:Y:S01]  /*3f10*/  LDL.LU R30, [R1+0x10] ;  /* 0x00001000011e7983 */ /* 0x000ea20000300800 */
[----:B---3--:R-:W-:Y:S01]  /*3f20*/  FADD.FTZ R11, R23, -R22 ;  /* 0x80000016170b7221 */ /* 0x008fe20000010000 */
[----:B------:R-:W-:-:S04]  /*3f30*/  LEA R22, P0, R5, UR10, 0x1 ;  /* 0x0000000a05167c11 */ /* 0x000fc8000f8008ff */
[----:B----4-:R-:W-:Y:S02]  /*3f40*/  LEA.HI.X R23, R5, UR11, R24, 0x1, P0 ;  /* 0x0000000b05177c11 */ /* 0x010fe400080f0c18 */
[C---:B------:R-:W-:Y:S01]  /*3f50*/  LEA R24, P0, R6.reuse, UR10, 0x1 ;  /* 0x0000000a06187c11 */ /* 0x040fe2000f8008ff */
[----:B------:R-:W-:Y:S03]  /*3f60*/  STL [R1+0x16c], R22 ;  /* 0x00016c1601007387 */ /* 0x000fe60000100800 */
[----:B-----5:R-:W-:Y:S02]  /*3f70*/  LEA.HI.X R25, R6, UR11, R32, 0x1, P0 ;  /* 0x0000000b06197c11 */ /* 0x020fe400080f0c20 */
[C---:B------:R-:W-:Y:S01]  /*3f80*/  LEA R6, P0, R7.reuse, UR10, 0x1 ;  /* 0x0000000a07067c11 */ /* 0x040fe2000f8008ff */
[----:B------:R-:W-:Y:S03]  /*3f90*/  STL [R1+0x168], R23 ;  /* 0x0001681701007387 */ /* 0x000fe60000100800 */
[----:B------:R-:W-:-:S02]  /*3fa0*/  LEA.HI.X R7, R7, UR11, R26, 0x1, P0 ;  /* 0x0000000b07077c11 */ /* 0x000fc400080f0c1a */
[C---:B------:R-:W-:Y:S01]  /*3fb0*/  LEA R26, P0, R8.reuse, UR10, 0x1 ;  /* 0x0000000a081a7c11 */ /* 0x040fe2000f8008ff */
[----:B------:R-:W-:Y:S03]  /*3fc0*/  STL [R1+0x158], R24 ;  /* 0x0001581801007387 */ /* 0x000fe60000100800 */
[----:B------:R-:W-:Y:S01]  /*3fd0*/  LEA.HI.X R27, R8, UR11, R29, 0x1, P0 ;  /* 0x0000000b081b7c11 */ /* 0x000fe200080f0c1d */
[----:B------:R-:W-:Y:S01]  /*3fe0*/  STL [R1+0x170], R24 ;  /* 0x0001701801007387 */ /* 0x000fe20000100800 */
[----:B------:R-:W-:-:S03]  /*3ff0*/  LEA R8, P0, R9, UR10, 0x1 ;  /* 0x0000000a09087c11 */ /* 0x000fc6000f8008ff */
[----:B------:R-:W-:Y:S04]  /*4000*/  STL [R1+0x154], R25 ;  /* 0x0001541901007387 */ /* 0x000fe80000100800 */
[----:B------:R-:W3:Y:S04]  /*4010*/  LDL.LU R33, [R1+0x118] ;  /* 0x0001180001217983 */ /* 0x000ee80000300800 */
[----:B------:R-:W4:Y:S04]  /*4020*/  LDL.LU R32, [R1+0x14] ;  /* 0x0000140001207983 */ /* 0x000f280000300800 */
[----:B------:R-:W5:Y:S04]  /*4030*/  LDL.LU R34, [R1+0x20] ;  /* 0x0000200001227983 */ /* 0x000f680000300800 */
[----:B------:R-:W5:Y:S04]  /*4040*/  LDL.LU R5, [R1+0xc] ;  /* 0x00000c0001057983 */ /* 0x000f680000300800 */
[----:B------:R-:W-:Y:S04]  /*4050*/  STL [R1+0x15c], R6 ;  /* 0x00015c0601007387 */ /* 0x000fe80000100800 */
[----:B------:R-:W-:Y:S04]  /*4060*/  STL [R1+0x150], R7 ;  /* 0x0001500701007387 */ /* 0x000fe80000100800 */
[----:B------:R-:W-:Y:S04]  /*4070*/  STL [R1+0x164], R26 ;  /* 0x0001641a01007387 */ /* 0x000fe80000100800 */
[----:B------:R-:W-:Y:S04]  /*4080*/  STL [R1+0x174], R26 ;  /* 0x0001741a01007387 */ /* 0x000fe80000100800 */
[----:B------:R0:W-:Y:S01]  /*4090*/  STL [R1+0x160], R27 ;  /* 0x0001601b01007387 */ /* 0x0001e20000100800 */
[----:B--2---:R-:W-:-:S05]  /*40a0*/  LEA.HI.X R9, R9, UR11, R28, 0x1, P0 ;  /* 0x0000000b09097c11 */ /* 0x004fca00080f0c1c */
[----:B------:R1:W-:Y:S04]  /*40b0*/  STL [R1+0x178], R9 ;  /* 0x0001780901007387 */ /* 0x0003e80000100800 */
[----:B------:R-:W2:Y:S04]  /*40c0*/  LDL.LU R35, [R1+0x128] ;  /* 0x0001280001237983 */ /* 0x000ea80000300800 */
[----:B------:R-:W2:Y:S04]  /*40d0*/  LDL.LU R37, [R1+0x11c] ;  /* 0x00011c0001257983 */ /* 0x000ea80000300800 */
[----:B------:R-:W2:Y:S04]  /*40e0*/  LDL.LU R36, [R1+0x24] ;  /* 0x0000240001247983 */ /* 0x000ea80000300800 */
[----:B------:R-:W2:Y:S04]  /*40f0*/  LDL.LU R39, [R1+0x12c] ;  /* 0x00012c0001277983 */ /* 0x000ea80000300800 */
[----:B------:R-:W2:Y:S04]  /*4100*/  LDL.LU R38, [R1+0x28] ;  /* 0x0000280001267983 */ /* 0x000ea80000300800 */
[----:B------:R-:W2:Y:S04]  /*4110*/  LDL.LU R40, [R1+0x120] ;  /* 0x0001200001287983 */ /* 0x000ea80000300800 */
[----:B0-----:R-:W2:Y:S04]  /*4120*/  LDL.LU R27, [R1+0x68] ;  /* 0x00006800011b7983 */ /* 0x001ea80000300800 */
[----:B------:R-:W2:Y:S04]  /*4130*/  LDL.LU R26, [R1+0x130] ;  /* 0x00013000011a7983 */ /* 0x000ea80000300800 */
[----:B------:R-:W2:Y:S04]  /*4140*/  LDL.LU R25, [R1+0x78] ;  /* 0x0000780001197983 */ /* 0x000ea80000300800 */
[----:B------:R-:W2:Y:S04]  /*4150*/  LDL.LU R24, [R1+0x124] ;  /* 0x0001240001187983 */ /* 0x000ea80000300800 */
[----:B------:R-:W2:Y:S04]  /*4160*/  LDL.LU R23, [R1+0x8c] ;  /* 0x00008c0001177983 */ /* 0x000ea80000300800 */
[----:B------:R-:W2:Y:S04]  /*4170*/  LDL.LU R22, [R1+0x134] ;  /* 0x0001340001167983 */ /* 0x000ea80000300800 */
[----:B-1----:R-:W2:Y:S04]  /*4180*/  LDL.LU R9, [R1+0x98] ;  /* 0x0000980001097983 */ /* 0x002ea80000300800 */
[----:B------:R-:W2:Y:S04]  /*4190*/  LDL.LU R7, [R1+0x110] ;  /* 0x0001100001077983 */ /* 0x000ea80000300800 */
[----:B------:R-:W2:Y:S01]  /*41a0*/  LDL.LU R6, [R1+0x90] ;  /* 0x0000900001067983 */ /* 0x000ea20000300800 */
[----:B------:R-:W-:-:S04]  /*41b0*/  LEA R28, P0, R30, UR10, 0x1 ;  /* 0x0000000a1e1c7c11 */ /* 0x000fc8000f8008ff */
[----:B------:R-:W-:Y:S02]  /*41c0*/  LEA.HI.X R29, R30, UR11, R31, 0x1, P0 ;  /* 0x0000000b1e1d7c11 */ /* 0x000fe400080f0c1f */
[----:B----4-:R-:W-:-:S04]  /*41d0*/  LEA R30, P0, R32, UR10, 0x1 ;  /* 0x0000000a201e7c11 */ /* 0x010fc8000f8008ff */
[----:B---3--:R-:W-:Y:S02]  /*41e0*/  LEA.HI.X R31, R32, UR11, R33, 0x1, P0 ;  /* 0x0000000b201f7c11 */ /* 0x008fe400080f0c21 */
[----:B-----5:R-:W-:-:S04]  /*41f0*/  LEA R32, P0, R34, UR10, 0x1 ;  /* 0x0000000a22207c11 */ /* 0x020fc8000f8008ff */
[----:B--2---:R-:W-:Y:S02]  /*4200*/  LEA.HI.X R33, R34, UR11, R35, 0x1, P0 ;  /* 0x0000000b22217c11 */ /* 0x004fe400080f0c23 */
[----:B------:R-:W-:-:S04]  /*4210*/  LEA R34, P0, R36, UR10, 0x1 ;  /* 0x0000000a24227c11 */ /* 0x000fc8000f8008ff */
[----:B------:R-:W-:Y:S02]  /*4220*/  LEA.HI.X R35, R36, UR11, R37, 0x1, P0 ;  /* 0x0000000b24237c11 */ /* 0x000fe400080f0c25 */
[----:B------:R-:W-:-:S04]  /*4230*/  LEA R36, P0, R38, UR10, 0x1 ;  /* 0x0000000a26247c11 */ /* 0x000fc8000f8008ff */
[----:B------:R-:W-:Y:S02]  /*4240*/  LEA.HI.X R37, R38, UR11, R39, 0x1, P0 ;  /* 0x0000000b26257c11 */ /* 0x000fe400080f0c27 */
[----:B------:R-:W-:-:S04]  /*4250*/  LEA R38, P0, R27, UR10, 0x1 ;  /* 0x0000000a1b267c11 */ /* 0x000fc8000f8008ff */
[----:B------:R-:W-:Y:S02]  /*4260*/  LEA.HI.X R39, R27, UR11, R40, 0x1, P0 ;  /* 0x0000000b1b277c11 */ /* 0x000fe400080f0c28 */
[----:B------:R-:W-:-:S04]  /*4270*/  LEA R40, P0, R25, UR10, 0x1 ;  /* 0x0000000a19287c11 */ /* 0x000fc8000f8008ff */
[----:B------:R-:W-:Y:S02]  /*4280*/  LEA.HI.X R41, R25, UR11, R26, 0x1, P0 ;  /* 0x0000000b19297c11 */ /* 0x000fe400080f0c1a */
[----:B------:R-:W-:-:S04]  /*4290*/  LEA R42, P0, R23, UR10, 0x1 ;  /* 0x0000000a172a7c11 */ /* 0x000fc8000f8008ff */
[----:B------:R-:W-:Y:S01]  /*42a0*/  LEA.HI.X R43, R23, UR11, R24, 0x1, P0 ;  /* 0x0000000b172b7c11 */ /* 0x000fe200080f0c18 */
[----:B------:R-:W-:Y:S01]  /*42b0*/  FMUL.FTZ R24, R0, R3 ;  /* 0x0000000300187220 */ /* 0x000fe20000410000 */
[----:B------:R-:W-:-:S04]  /*42c0*/  LEA R46, P1, R6, UR10, 0x1 ;  /* 0x0000000a062e7c11 */ /* 0x000fc8000f8208ff */
[----:B------:R-:W-:Y:S02]  /*42d0*/  LEA.HI.X R47, R6, UR11, R7, 0x1, P1 ;  /* 0x0000000b062f7c11 */ /* 0x000fe400088f0c07 */
[----:B------:R-:W2:Y:S04]  /*42e0*/  LDL.LU R7, [R1+0x18] ;  /* 0x0000180001077983 */ /* 0x000ea80000300800 */
[----:B------:R-:W2:Y:S01]  /*42f0*/  LDL.LU R3, [R1+0x1c] ;  /* 0x00001c0001037983 */ /* 0x000ea20000300800 */
[C---:B------:R-:W-:Y:S01]  /*4300*/  FMUL.FTZ R27, R0.reuse, R4 ;  /* 0x00000004001b7220 */ /* 0x040fe20000410000 */
[----:B------:R-:W-:Y:S01]  /*4310*/  FMUL.FTZ R25, R0, R2 ;  /* 0x0000000200197220 */ /* 0x000fe20000410000 */
[C---:B------:R-:W-:Y:S01]  /*4320*/  LEA R44, P0, R9.reuse, UR10, 0x1 ;  /* 0x0000000a092c7c11 */ /* 0x040fe2000f8008ff */
[----:B------:R-:W3:Y:S04]  /*4330*/  LDL.LU R4, [R1+0x180] ;  /* 0x0001800001047983 */ /* 0x000ee80000300800 */
[----:B------:R-:W3:Y:S01]  /*4340*/  LDL.LU R2, [R1+0x17c] ;  /* 0x00017c0001027983 */ /* 0x000ee20000300800 */
[----:B------:R-:W-:-:S03]  /*4350*/  LEA.HI.X R45, R9, UR11, R22, 0x1, P0 ;  /* 0x0000000b092d7c11 */ /* 0x000fc600080f0c16 */
[----:B------:R-:W4:Y:S04]  /*4360*/  LDL.LU R9, [R1+0x50] ;  /* 0x0000500001097983 */ /* 0x000f280000300800 */
[----:B------:R-:W4:Y:S01]  /*4370*/  LDL.LU R26, [R1+0xbc] ;  /* 0x0000bc00011a7983 */ /* 0x000f220000300800 */
[C---:B------:R-:W-:Y:S01]  /*4380*/  FMUL.FTZ R23, R0.reuse, R58 ;  /* 0x0000003a00177220 */ /* 0x040fe20000410000 */
[C---:B------:R-:W-:Y:S01]  /*4390*/  FMUL.FTZ R5, R0.reuse, R5 ;  /* 0x0000000500057220 */ /* 0x040fe20000410000 */
[C---:B------:R-:W-:Y:S01]  /*43a0*/  FMUL.FTZ R22, R0.reuse, R60 ;  /* 0x0000003c00167220 */ /* 0x040fe20000410000 */
[----:B------:R-:W-:Y:S01]  /*43b0*/  MOV R58, R24 ;  /* 0x00000018003a7202 */ /* 0x000fe20000000f00 */
[C---:B------:R-:W-:Y:S01]  /*43c0*/  FMUL.FTZ R6, R0.reuse, R61 ;  /* 0x0000003d00067220 */ /* 0x040fe20000410000 */
[C---:B------:R-:W-:Y:S01]  /*43d0*/  FMUL.FTZ R24, R0.reuse, R54 ;  /* 0x0000003600187220 */ /* 0x040fe20000410000 */
[C---:B------:R-:W-:Y:S01]  /*43e0*/  FMUL.FTZ R61, R0.reuse, R59 ;  /* 0x0000003b003d7220 */ /* 0x040fe20000410000 */
[----:B------:R-:W-:Y:S01]  /*43f0*/  MOV R54, R23 ;  /* 0x0000001700367202 */ /* 0x000fe20000000f00 */
[C---:B------:R-:W-:Y:S01]  /*4400*/  FMUL.FTZ R59, R0.reuse, R55 ;  /* 0x00000037003b7220 */ /* 0x040fe20000410000 */
[C---:B------:R-:W-:Y:S01]  /*4410*/  FMUL.FTZ R23, R0.reuse, R48 ;  /* 0x0000003000177220 */ /* 0x040fe20000410000 */
[----:B------:R-:W-:Y:S01]  /*4420*/  IMAD.MOV.U32 R55, RZ, RZ, R22 ;  /* 0x000000ffff377224 */ /* 0x000fe200078e0016 */
[----:B------:R-:W-:Y:S01]  /*4430*/  MOV R48, R5 ;  /* 0x0000000500307202 */ /* 0x000fe20000000f00 */
[C---:B------:R-:W-:Y:S01]  /*4440*/  FMUL.FTZ R22, R0.reuse, R52 ;  /* 0x0000003400167220 */ /* 0x040fe20000410000 */
[C---:B------:R-:W-:Y:S01]  /*4450*/  FMUL.FTZ R5, R0.reuse, R49 ;  /* 0x0000003100057220 */ /* 0x040fe20000410000 */
[----:B------:R-:W-:Y:S01]  /*4460*/  MOV R49, R24 ;  /* 0x0000001800317202 */ /* 0x000fe20000000f00 */
[C---:B------:R-:W-:Y:S01]  /*4470*/  FMUL.FTZ R60, R0.reuse, R56 ;  /* 0x00000038003c7220 */ /* 0x040fe20000410000 */
[C---:B------:R-:W-:Y:S01]  /*4480*/  FMUL.FTZ R24, R0.reuse, R18 ;  /* 0x0000001200187220 */ /* 0x040fe20000410000 */
[C---:B------:R-:W-:Y:S01]  /*4490*/  FMUL.FTZ R56, R0.reuse, R50 ;  /* 0x0000003200387220 */ /* 0x040fe20000410000 */
[C---:B------:R-:W-:Y:S01]  /*44a0*/  FMUL.FTZ R18, R0.reuse, R14 ;  /* 0x0000000e00127220 */ /* 0x040fe20000410000 */
[C---:B------:R-:W-:Y:S01]  /*44b0*/  FMUL.FTZ R50, R0.reuse, R21 ;  /* 0x0000001500327220 */ /* 0x040fe20000410000 */
[----:B------:R-:W-:Y:S01]  /*44c0*/  MOV R14, R55 ;  /* 0x00000037000e7202 */ /* 0x000fe20000000f00 */
[C---:B------:R-:W-:Y:S01]  /*44d0*/  FMUL.FTZ R55, R0.reuse, R15 ;  /* 0x0000000f00377220 */ /* 0x040fe20000410000 */
[----:B------:R-:W-:Y:S01]  /*44e0*/  MOV R21, R22 ;  /* 0x0000001600157202 */ /* 0x000fe20000000f00 */
[C---:B------:R-:W-:Y:S01]  /*44f0*/  FMUL.FTZ R52, R0.reuse, R19 ;  /* 0x0000001300347220 */ /* 0x040fe20000410000 */
[C---:B------:R-:W-:Y:S01]  /*4500*/  FMUL.FTZ R22, R0.reuse, R16 ;  /* 0x0000001000167220 */ /* 0x040fe20000410000 */
[----:B------:R-:W-:Y:S01]  /*4510*/  FMUL.FTZ R15, R0, R10 ;  /* 0x0000000a000f7220 */ /* 0x000fe20000410000 */
[----:B------:R-:W-:-:S02]  /*4520*/  IMAD.MOV.U32 R16, RZ, RZ, R54 ;  /* 0x000000ffff107224 */ /* 0x000fc400078e0036 */
[C---:B------:R-:W-:Y:S01]  /*4530*/  FMUL.FTZ R19, R0.reuse, R12 ;  /* 0x0000000c00137220 */ /* 0x040fe20000410000 */
[C---:B------:R-:W-:Y:S01]  /*4540*/  FMUL.FTZ R20, R0.reuse, R20 ;  /* 0x0000001400147220 */ /* 0x040fe20000410000 */
[C---:B------:R-:W-:Y:S01]  /*4550*/  FMUL.FTZ R54, R0.reuse, R17 ;  /* 0x0000001100367220 */ /* 0x040fe20000410000 */
[----:B------:R-:W-:Y:S01]  /*4560*/  MOV R12, R56 ;  /* 0x00000038000c7202 */ /* 0x000fe20000000f00 */
[C---:B------:R-:W-:Y:S01]  /*4570*/  FMUL.FTZ R56, R0.reuse, R13 ;  /* 0x0000000d00387220 */ /* 0x040fe20000410000 */
[----:B------:R-:W-:Y:S01]  /*4580*/  MOV R17, R21 ;  /* 0x0000001500117202 */ /* 0x000fe20000000f00 */
[----:B------:R-:W-:Y:S01]  /*4590*/  IMAD.MOV.U32 R13, RZ, RZ, R49 ;  /* 0x000000ffff0d7224 */ /* 0x000fe200078e0031 */
[----:B------:R-:W-:Y:S01]  /*45a0*/  MOV R10, R23 ;  /* 0x00000017000a7202 */ /* 0x000fe20000000f00 */
[C---:B------:R-:W-:Y:S01]  /*45b0*/  FMUL.FTZ R53, R0.reuse, R53 ;  /* 0x0000003500357220 */ /* 0x040fe20000410000 */
[C---:B------:R-:W-:Y:S01]  /*45c0*/  FMUL.FTZ R51, R0.reuse, R51 ;  /* 0x0000003300337220 */ /* 0x040fe20000410000 */
[C---:B------:R-:W-:Y:S01]  /*45d0*/  FMUL.FTZ R11, R0.reuse, R11 ;  /* 0x0000000b000b7220 */ /* 0x040fe20000410000 */
[----:B------:R-:W-:Y:S01]  /*45e0*/  FMUL.FTZ R23, R0, R57 ;  /* 0x0000003900177220 */ /* 0x000fe20000410000 */
[----:B------:R-:W-:Y:S01]  /*45f0*/  MOV R0, R20 ;  /* 0x0000001400007202 */ /* 0x000fe20000000f00 */
[C-C-:B--2---:R-:W-:Y:S01]  /*4600*/  FFMA.FTZ R21, R3.reuse, R61, R7.reuse ;  /* 0x0000003d03157223 */ /* 0x144fe20000010007 */
[----:B------:R-:W-:Y:S01]  /*4610*/  MOV R61, R15 ;  /* 0x0000000f003d7202 */ /* 0x000fe20000000f00 */
[----:B------:R-:W-:Y:S01]  /*4620*/  FFMA.FTZ R15, R3, R50, R7 ;  /* 0x00000032030f7223 */ /* 0x000fe20000010007 */
[----:B------:R-:W-:-:S02]  /*4630*/  IMAD.MOV.U32 R50, RZ, RZ, R14 ;  /* 0x000000ffff327224 */ /* 0x000fc400078e000e */
[C-C-:B------:R-:W-:Y:S01]  /*4640*/  FFMA.FTZ R20, R3.reuse, R60, R7.reuse ;  /* 0x0000003c03147223 */ /* 0x140fe20000010007 */
[C---:B------:R-:W-:Y:S01]  /*4650*/  FFMA.FTZ R14, R3.reuse, R52, R7 ;  /* 0x00000034030e7223 */ /* 0x040fe20000010007 */
[----:B------:R-:W-:Y:S01]  /*4660*/  IMAD.MOV.U32 R60, RZ, RZ, R19 ;  /* 0x000000ffff3c7224 */ /* 0x000fe200078e0013 */
[----:B------:R-:W-:Y:S01]  /*4670*/  MOV R52, R13 ;  /* 0x0000000d00347202 */ /* 0x000fe20000000f00 */
[C-C-:B------:R-:W-:Y:S01]  /*4680*/  FFMA.FTZ R19, R3.reuse, R59, R7.reuse ;  /* 0x0000003b03137223 */ /* 0x140fe20000010007 */
[C-C-:B------:R-:W-:Y:S01]  /*4690*/  FFMA.FTZ R13, R3.reuse, R54, R7.reuse ;  /* 0x00000036030d7223 */ /* 0x140fe20000010007 */
[----:B------:R-:W-:Y:S01]  /*46a0*/  MOV R59, R18 ;  /* 0x00000012003b7202 */ /* 0x000fe20000000f00 */
[C-C-:B------:R-:W-:Y:S01]  /*46b0*/  FFMA.FTZ R57, R3.reuse, R48, R7.reuse ;  /* 0x0000003003397223 */ /* 0x140fe20000010007 */
[----:B------:R-:W-:Y:S01]  /*46c0*/  MOV R54, R12 ;  /* 0x0000000c00367202 */ /* 0x000fe20000000f00 */
[----:B---3--:R-:W-:Y:S01]  /*46d0*/  FFMA.FTZ R58, R4, R58, R2 ;  /* 0x0000003a043a7223 */ /* 0x008fe20000010002 */
[C-C-:B------:R-:W-:Y:S01]  /*46e0*/  FFMA.FTZ R18, R3.reuse, R53, R7.reuse ;  /* 0x0000003503127223 */ /* 0x140fe20000010007 */
[C-C-:B------:R-:W-:Y:S01]  /*46f0*/  FFMA.FTZ R12, R3.reuse, R55, R7.reuse ;  /* 0x00000037030c7223 */ /* 0x140fe20000010007 */
[----:B------:R-:W-:Y:S01]  /*4700*/  MOV R53, R17 ;  /* 0x0000001100357202 */ /* 0x000fe20000000f00 */
[C-C-:B------:R-:W-:Y:S01]  /*4710*/  FFMA.FTZ R49, R3.reuse, R27, R7.reuse ;  /* 0x0000001b03317223 */ /* 0x140fe20000010007 */
[----:B------:R-:W-:Y:S01]  /*4720*/  MOV R55, R10 ;  /* 0x0000000a00377202 */ /* 0x000fe20000000f00 */
[C-C-:B------:R-:W-:Y:S01]  /*4730*/  FFMA.FTZ R17, R3.reuse, R51, R7.reuse ;  /* 0x0000003303117223 */ /* 0x140fe20000010007 */
[C-C-:B------:R-:W-:Y:S01]  /*4740*/  FFMA.FTZ R10, R3.reuse, R56, R7.reuse ;  /* 0x00000038030a7223 */ /* 0x140fe20000010007 */
[----:B------:R-:W-:Y:S01]  /*4750*/  FFMA.FTZ R48, R3, R6, R7 ;  /* 0x0000000603307223 */ /* 0x000fe20000010007 */
[----:B------:R-:W2:Y:S01]  /*4760*/  LDL.LU R27, [R1+0x6c] ;  /* 0x00006c00011b7983 */ /* 0x000ea20000300800 */
[----:B------:R-:W-:Y:S01]  /*4770*/  MOV R51, R16 ;  /* 0x0000001000337202 */ /* 0x000fe20000000f00 */
[----:B------:R-:W-:-:S02]  /*4780*/  IMAD.MOV.U32 R56, RZ, RZ, R0 ;  /* 0x000000ffff387224 */ /* 0x000fc400078e0000 */
[C-C-:B------:R-:W-:Y:S01]  /*4790*/  FFMA.FTZ R16, R3.reuse, R5, R7.reuse ;  /* 0x0000000503107223 */ /* 0x140fe20000010007 */
[----:B------:R-:W2:Y:S01]  /*47a0*/  LDL.LU R6, [R1+0xc8] ;  /* 0x0000c80001067983 */ /* 0x000ea20000300800 */
[----:B------:R-:W-:Y:S01]  /*47b0*/  FFMA.FTZ R0, R3, R11, R7 ;  /* 0x0000000b03007223 */ /* 0x000fe20000010007 */
[----:B------:R-:W-:Y:S02]  /*47c0*/  F2FP.BF16.F32.PACK_AB R5, R58, R57 ;  /* 0x000000393a05723e */ /* 0x000fe400000010ff */
[----:B------:R-:W3:Y:S01]  /*47d0*/  LDL.LU R7, [R1+0x80] ;  /* 0x0000800001077983 */ /* 0x000ee20000300800 */
[----:B----4-:R-:W-:Y:S02]  /*47e0*/  F2FP.BF16.F32.PACK_AB R11, R9, R26 ;  /* 0x0000001a090b723e */ /* 0x010fe400000010ff */
[----:B------:R-:W-:Y:S01]  /*47f0*/  MOV R57, R24 ;  /* 0x0000001800397202 */ /* 0x000fe20000000f00 */
[----:B------:R-:W3:Y:S01]  /*4800*/  LDL.LU R3, [R1+0xcc] ;  /* 0x0000cc0001037983 */ /* 0x000ee20000300800 */
[----:B------:R-:W-:-:S03]  /*4810*/  MOV R58, R22 ;  /* 0x00000016003a7202 */ /* 0x000fc60000000f00 */
[----:B------:R-:W4:Y:S01]  /*4820*/  LDL.LU R9, [R1+0x178] ;  /* 0x0001780001097983 */ /* 0x000f220000300800 */
[----:B------:R-:W-:-:S03]  /*4830*/  FFMA.FTZ R25, R4, R25, R2 ;  /* 0x0000001904197223 */ /* 0x000fc60000010002 */
[----:B------:R-:W5:Y:S01]  /*4840*/  LDL.LU R26, [R1+0x174] ;  /* 0x00017400011a7983 */ /* 0x000f620000300800 */
[C-C-:B------:R-:W-:Y:S01]  /*4850*/  FFMA.FTZ R50, R4.reuse, R50, R2.reuse ;  /* 0x0000003204327223 */ /* 0x140fe20000010002 */
[C-C-:B------:R-:W-:Y:S01]  /*4860*/  FFMA.FTZ R51, R4.reuse, R51, R2.reuse ;  /* 0x0000003304337223 */ /* 0x140fe20000010002 */
[C-C-:B------:R-:W-:Y:S01]  /*4870*/  FFMA.FTZ R52, R4.reuse, R52, R2.reuse ;  /* 0x0000003404347223 */ /* 0x140fe20000010002 */
[----:B------:R-:W3:Y:S01]  /*4880*/  LDL.LU R24, [R1+0x170] ;  /* 0x0001700001187983 */ /* 0x000ee20000300800 */
        /* <DEDUP_REMOVED lines=9> */
[----:B------:R-:W4:Y:S01]  /*4920*/  LDL.LU R22, [R1+0x16c] ;  /* 0x00016c0001167983 */ /* 0x000f220000300800 */
[----:B------:R-:W-:-:S03]  /*4930*/  FFMA.FTZ R2, R4, R23, R2 ;  /* 0x0000001704027223 */ /* 0x000fc60000010002 */
[----:B------:R-:W4:Y:S01]  /*4940*/  LDL.LU R23, [R1+0x168] ;  /* 0x0001680001177983 */ /* 0x000f220000300800 */
[----:B------:R-:W-:Y:S02]  /*4950*/  F2FP.BF16.F32.PACK_AB R49, R25, R49 ;  /* 0x000000311931723e */ /* 0x000fe400000010ff */
[----:B--2---:R-:W-:Y:S02]  /*4960*/  F2FP.BF16.F32.PACK_AB R4, R27, R6 ;  /* 0x000000061b04723e */ /* 0x004fe400000010ff */
[C---:B-----5:R-:W-:Y:S02]  /*4970*/  PRMT R26, R11.reuse, 0x7610, R26 ;  /* 0x000076100b1a7816 */ /* 0x060fe4000000001a */
[----:B---3--:R-:W-:-:S03]  /*4980*/  PRMT R24, R11, 0x7632, R24 ;  /* 0x000076320b187816 */ /* 0x008fc60000000018 */
[----:B----4-:R0:W-:Y:S04]  /*4990*/  STG.E.U16 desc[UR6][R22.64], R26 ;  /* 0x0000001a16007986 */ /* 0x0101e8000c101506 */
[----:B------:R1:W-:Y:S04]  /*49a0*/  STG.E.U16 desc[UR6][R22.64+0x2], R24 ;  /* 0x0000021816007986 */ /* 0x0003e8000c101506 */
[----:B0-----:R-:W2:Y:S04]  /*49b0*/  LDL.LU R26, [R1+0x164] ;  /* 0x00016400011a7983 */ /* 0x001ea80000300800 */
[----:B------:R-:W2:Y:S04]  /*49c0*/  LDL.LU R27, [R1+0x160] ;  /* 0x00016000011b7983 */ /* 0x000ea80000300800 */
[----:B------:R-:W3:Y:S04]  /*49d0*/  LDL.LU R6, [R1+0x15c] ;  /* 0x00015c0001067983 */ /* 0x000ee80000300800 */
[----:B-1----:R-:W4:Y:S04]  /*49e0*/  LDL.LU R24, [R1+0x158] ;  /* 0x0001580001187983 */ /* 0x002f280000300800 */
[----:B------:R-:W4:Y:S01]  /*49f0*/  LDL.LU R25, [R1+0x154] ;  /* 0x0001540001197983 */ /* 0x000f220000300800 */
[----:B------:R-:W-:-:S02]  /*4a00*/  PRMT R11, R5, 0x7610, R11 ;  /* 0x00007610050b7816 */ /* 0x000fc4000000000b */
[----:B------:R-:W-:-:S03]  /*4a10*/  PRMT R5, R5, 0x7632, R5 ;  /* 0x0000763205057816 */ /* 0x000fc60000000005 */
[----:B------:R0:W-:Y:S04]  /*4a20*/  STG.E.U16 desc[UR6][R22.64+0x4], R11 ;  /* 0x0000040b16007986 */ /* 0x0001e8000c101506 */
[----:B------:R1:W-:Y:S01]  /*4a30*/  STG.E.U16 desc[UR6][R22.64+0x6], R5 ;  /* 0x0000060516007986 */ /* 0x0003e2000c101506 */
[----:B------:R-:W-:Y:S02]  /*4a40*/  F2FP.BF16.F32.PACK_AB R48, R50, R48 ;  /* 0x000000303230723e */ /* 0x000fe400000010ff */
[----:B0-----:R-:W-:Y:S02]  /*4a50*/  PRMT R11, R49, 0x7632, R11 ;  /* 0x00007632310b7816 */ /* 0x001fe4000000000b */
[----:B-1----:R-:W-:Y:S01]  /*4a60*/  PRMT R5, R4, 0x7632, R5 ;  /* 0x0000763204057816 */ /* 0x002fe20000000005 */
[----:B----4-:R0:W-:Y:S04]  /*4a70*/  STG.E.U16 desc[UR6][R24.64], R4 ;  /* 0x0000000418007986 */ /* 0x0101e8000c101506 */
[----:B------:R1:W-:Y:S04]  /*4a80*/  STG.E.U16 desc[UR6][R24.64+0x4], R49 ;  /* 0x0000043118007986 */ /* 0x0003e8000c101506 */
[----:B------:R-:W-:Y:S01]  /*4a90*/  STG.E.U16 desc[UR6][R24.64+0x2], R5 ;  /* 0x0000020518007986 */ /* 0x000fe2000c101506 */
[----:B0-----:R-:W-:-:S03]  /*4aa0*/  F2FP.BF16.F32.PACK_AB R4, R7, R3 ;  /* 0x000000030704723e */ /* 0x001fc600000010ff */
[----:B------:R-:W3:Y:S04]  /*4ab0*/  LDL.LU R7, [R1+0x150] ;  /* 0x0001500001077983 */ /* 0x000ee80000300800 */
[----:B------:R-:W4:Y:S04]  /*4ac0*/  LDL.LU R3, [R1+0x14c] ;  /* 0x00014c0001037983 */ /* 0x000f280000300800 */
[----:B-1----:R-:W5:Y:S04]  /*4ad0*/  LDL.LU R49, [R1+0xd4] ;  /* 0x0000d40001317983 */ /* 0x002f680000300800 */
[----:B------:R-:W4:Y:S04]  /*4ae0*/  LDL.LU R50, [R1+0xf0] ;  /* 0x0000f00001327983 */ /* 0x000f280000300800 */
[----:B------:R0:W-:Y:S04]  /*4af0*/  STG.E.U16 desc[UR6][R24.64+0x6], R11 ;  /* 0x0000060b18007986 */ /* 0x0001e8000c101506 */
[----:B0-----:R-:W5:Y:S01]  /*4b00*/  LDL.LU R24, [R1+0xa0] ;  /* 0x0000a00001187983 */ /* 0x001f620000300800 */
[----:B------:R-:W-:-:S03]  /*4b10*/  PRMT R5, R4, 0x7632, R5 ;  /* 0x0000763204057816 */ /* 0x000fc60000000005 */
[----:B------:R-:W4:Y:S01]  /*4b20*/  LDL.LU R25, [R1+0xe0] ;  /* 0x0000e00001197983 */ /* 0x000f220000300800 */
[----:B------:R-:W-:Y:S02]  /*4b30*/  PRMT R11, R48, 0x7632, R11 ;  /* 0x00007632300b7816 */ /* 0x000fe4000000000b */
[----:B------:R-:W-:Y:S01]  /*4b40*/  F2FP.BF16.F32.PACK_AB R21, R51, R21 ;  /* 0x000000153315723e */ /* 0x000fe200000010ff */
[----:B---3--:R5:W-:Y:S04]  /*4b50*/  STG.E.U16 desc[UR6][R6.64], R4 ;  /* 0x0000000406007986 */ /* 0x008be8000c101506 */
[----:B------:R0:W-:Y:S01]  /*4b60*/  STG.E.U16 desc[UR6][R6.64+0x4], R48 ;  /* 0x0000043006007986 */ /* 0x0001e2000c101506 */
[----:B-----5:R-:W-:-:S03]  /*4b70*/  F2FP.BF16.F32.PACK_AB R4, R24, R49 ;  /* 0x000000311804723e */ /* 0x020fc600000010ff */
[----:B------:R-:W3:Y:S04]  /*4b80*/  LDL.LU R24, [R1+0x9c] ;  /* 0x00009c0001187983 */ /* 0x000ee80000300800 */
[----:B------:R-:W3:Y:S04]  /*4b90*/  LDL.LU R49, [R1+0xf8] ;  /* 0x0000f80001317983 */ /* 0x000ee80000300800 */
[----:B0-----:R-:W5:Y:S04]  /*4ba0*/  LDL.LU R48, [R1+0xa8] ;  /* 0x0000a80001307983 */ /* 0x001f680000300800 */
[----:B------:R-:W4:Y:S04]  /*4bb0*/  LDL.LU R51, [R1+0xac] ;  /* 0x0000ac0001337983 */ /* 0x000f280000300800 */
[----:B------:R0:W-:Y:S04]  /*4bc0*/  STG.E.U16 desc[UR6][R6.64+0x2], R5 ;  /* 0x0000020506007986 */ /* 0x0001e8000c101506 */
[----:B------:R-:W-:Y:S04]  /*4bd0*/  STG.E.U16 desc[UR6][R6.64+0x6], R11 ;  /* 0x0000060b06007986 */ /* 0x000fe8000c101506 */
[----:B--2---:R4:W-:Y:S01]  /*4be0*/  STG.E.U16 desc[UR6][R26.64], R4 ;  /* 0x000000041a007986 */ /* 0x0049e2000c101506 */
[----:B0-----:R-:W-:-:S02]  /*4bf0*/  PRMT R5, R4, 0x7632, R5 ;  /* 0x0000763204057816 */ /* 0x001fc40000000005 */
[----:B----4-:R-:W-:Y:S02]  /*4c00*/  F2FP.BF16.F32.PACK_AB R4, R51, R25 ;  /* 0x000000193304723e */ /* 0x010fe400000010ff */
[----:B------:R-:W2:Y:S04]  /*4c10*/  LDL.LU R51, [R1+0x94] ;  /* 0x0000940001337983 */ /* 0x000ea80000300800 */
[----:B------:R-:W2:Y:S01]  /*4c20*/  LDL.LU R25, [R1+0xf4] ;  /* 0x0000f40001197983 */ /* 0x000ea20000300800 */
[----:B------:R-:W-:Y:S02]  /*4c30*/  PRMT R6, R21, 0x7632, R6 ;  /* 0x0000763215067816 */ /* 0x000fe40000000006 */
[----:B------:R-:W-:Y:S01]  /*4c40*/  F2FP.BF16.F32.PACK_AB R20, R52, R20 ;  /* 0x000000143414723e */ /* 0x000fe200000010ff */
[----:B------:R0:W-:Y:S04]  /*4c50*/  STG.E.U16 desc[UR6][R26.64+0x2], R5 ;  /* 0x000002051a007986 */ /* 0x0001e8000c101506 */
[----:B------:R-:W-:Y:S04]  /*4c60*/  STG.E.U16 desc[UR6][R26.64+0x4], R21 ;  /* 0x000004151a007986 */ /* 0x000fe8000c101506 */
[----:B------:R1:W-:Y:S01]  /*4c70*/  STG.E.U16 desc[UR6][R26.64+0x6], R6 ;  /* 0x000006061a007986 */ /* 0x0003e2000c101506 */
[----:B0-----:R-:W-:-:S03]  /*4c80*/  PRMT R5, R4, 0x7632, R5 ;  /* 0x0000763204057816 */ /* 0x001fc60000000005 */
[----:B------:R5:W-:Y:S01]  /*4c90*/  STG.E.U16 desc[UR6][R8.64], R4 ;  /* 0x0000000408007986 */ /* 0x000be2000c101506 */
[----:B-1----:R-:W-:-:S03]  /*4ca0*/  PRMT R6, R20, 0x7632, R6 ;  /* 0x0000763214067816 */ /* 0x002fc60000000006 */
[----:B------:R0:W-:Y:S01]  /*4cb0*/  STG.E.U16 desc[UR6][R8.64+0x2], R5 ;  /* 0x0000020508007986 */ /* 0x0001e2000c101506 */
[----:B-----5:R-:W-:-:S03]  /*4cc0*/  F2FP.BF16.F32.PACK_AB R4, R48, R50 ;  /* 0x000000323004723e */ /* 0x020fc600000010ff */
[----:B------:R-:W4:Y:S04]  /*4cd0*/  LDL.LU R48, [R1+0x84] ;  /* 0x0000840001307983 */ /* 0x000f280000300800 */
[----:B------:R-:W4:Y:S01]  /*4ce0*/  LDL.LU R50, [R1+0xec] ;  /* 0x0000ec0001327983 */ /* 0x000f220000300800 */
[----:B0-----:R-:W-:-:S03]  /*4cf0*/  PRMT R5, R4, 0x7632, R5 ;  /* 0x0000763204057816 */ /* 0x001fc60000000005 */
[----:B------:R-:W-:Y:S04]  /*4d00*/  STG.E.U16 desc[UR6][R8.64+0x4], R20 ;  /* 0x0000041408007986 */ /* 0x000fe8000c101506 */
[----:B------:R-:W-:Y:S04]  /*4d10*/  STG.E.U16 desc[UR6][R8.64+0x6], R6 ;  /* 0x0000060608007986 */ /* 0x000fe8000c101506 */
[----:B------:R3:W-:Y:S02]  /*4d20*/  STG.E.U16 desc[UR6][R28.64], R4 ;  /* 0x000000041c007986 */ /* 0x0007e4000c101506 */
[----:B---3--:R-:W-:-:S02]  /*4d30*/  F2FP.BF16.F32.PACK_AB R4, R24, R49 ;  /* 0x000000311804723e */ /* 0x008fc400000010ff */
[----:B------:R-:W3:Y:S04]  /*4d40*/  LDL.LU R24, [R1+0x74] ;  /* 0x0000740001187983 */ /* 0x000ee80000300800 */
[----:B------:R-:W3:Y:S01]  /*4d50*/  LDL.LU R49, [R1+0xe8] ;  /* 0x0000e80001317983 */ /* 0x000ee20000300800 */
[----:B--2---:R-:W-:-:S03]  /*4d60*/  F2FP.BF16.F32.PACK_AB R8, R51, R25 ;  /* 0x000000193308723e */ /* 0x004fc600000010ff */
[----:B------:R-:W2:Y:S04]  /*4d70*/  LDL.LU R51, [R1+0x64] ;  /* 0x0000640001337983 */ /* 0x000ea80000300800 */
[----:B------:R-:W2:Y:S01]  /*4d80*/  LDL.LU R25, [R1+0xe4] ;  /* 0x0000e40001197983 */ /* 0x000ea20000300800 */
[----:B------:R-:W-:Y:S02]  /*4d90*/  F2FP.BF16.F32.PACK_AB R19, R53, R19 ;  /* 0x000000133513723e */ /* 0x000fe400000010ff */
[----:B------:R-:W-:Y:S02]  /*4da0*/  F2FP.BF16.F32.PACK_AB R18, R54, R18 ;  /* 0x000000123612723e */ /* 0x000fe400000010ff */
[----:B------:R-:W-:Y:S01]  /*4db0*/  PRMT R6, R19, 0x7632, R6 ;  /* 0x0000763213067816 */ /* 0x000fe20000000006 */
[----:B------:R0:W-:Y:S01]  /*4dc0*/  STG.E.U16 desc[UR6][R28.64+0x2], R5 ;  /* 0x000002051c007986 */ /* 0x0001e2000c101506 */
[----:B------:R-:W-:-:S02]  /*4dd0*/  PRMT R7, R4, 0x7632, R7 ;  /* 0x0000763204077816 */ /* 0x000fc40000000007 */
[----:B------:R-:W-:Y:S01]  /*4de0*/  PRMT R9, R18, 0x7632, R9 ;  /* 0x0000763212097816 */ /* 0x000fe20000000009 */
[----:B------:R-:W-:Y:S04]  /*4df0*/  STG.E.U16 desc[UR6][R28.64+0x4], R19 ;  /* 0x000004131c007986 */ /* 0x000fe8000c101506 */
[----:B------:R-:W-:Y:S04]  /*4e00*/  STG.E.U16 desc[UR6][R28.64+0x6], R6 ;  /* 0x000006061c007986 */ /* 0x000fe8000c101506 */
[----:B------:R4:W-:Y:S01]  /*4e10*/  STG.E.U16 desc[UR6][R30.64], R4 ;  /* 0x000000041e007986 */ /* 0x0009e2000c101506 */
[----:B0-----:R-:W-:-:S03]  /*4e20*/  PRMT R5, R8, 0x7632, R5 ;  /* 0x0000763208057816 */ /* 0x001fc60000000005 */
[----:B------:R0:W-:Y:S04]  /*4e30*/  STG.E.U16 desc[UR6][R30.64+0x2], R7 ;  /* 0x000002071e007986 */ /* 0x0001e8000c101506 */
[----:B------:R1:W-:Y:S01]  /*4e40*/  STG.E.U16 desc[UR6][R30.64+0x6], R9 ;  /* 0x000006091e007986 */ /* 0x0003e2000c101506 */
[----:B----4-:R-:W-:-:S03]  /*4e50*/  F2FP.BF16.F32.PACK_AB R4, R48, R50 ;  /* 0x000000323004723e */ /* 0x010fc600000010ff */
[----:B------:R-:W4:Y:S01]  /*4e60*/  LDL.LU R48, [R1+0x60] ;  /* 0x0000600001307983 */ /* 0x000f220000300800 */
[----:B0-----:R-:W-:-:S03]  /*4e70*/  PRMT R7, R4, 0x7610, R7 ;  /* 0x0000761004077816 */ /* 0x001fc60000000007 */
[----:B------:R-:W4:Y:S01]  /*4e80*/  LDL.LU R50, [R1+0xdc] ;  /* 0x0000dc0001327983 */ /* 0x000f220000300800 */
[----:B-1----:R-:W-:-:S03]  /*4e90*/  PRMT R9, R4, 0x7632, R9 ;  /* 0x0000763204097816 */ /* 0x002fc60000000009 */
[----:B------:R0:W-:Y:S04]  /*4ea0*/  STG.E.U16 desc[UR6][R30.64+0x4], R18 ;  /* 0x000004121e007986 */ /* 0x0001e8000c101506 */
[----:B------:R1:W-:Y:S01]  /*4eb0*/  STG.E.U16 desc[UR6][R32.64+0x2], R5 ;  /* 0x0000020520007986 */ /* 0x0003e2000c101506 */
[----:B---3--:R-:W-:-:S03]  /*4ec0*/  F2FP.BF16.F32.PACK_AB R4, R24, R49 ;  /* 0x000000311804723e */ /* 0x008fc600000010ff */
[----:B------:R-:W3:Y:S04]  /*4ed0*/  LDL.LU R24, [R1+0x5c] ;  /* 0x00005c0001187983 */ /* 0x000ee80000300800 */
[----:B------:R-:W3:Y:S01]  /*4ee0*/  LDL.LU R49, [R1+0xd8] ;  /* 0x0000d80001317983 */ /* 0x000ee20000300800 */
[C---:B0-----:R-:W-:Y:S02]  /*4ef0*/  PRMT R18, R4.reuse, 0x7610, R18 ;  /* 0x0000761004127816 */ /* 0x041fe40000000012 */
[----:B-1----:R-:W-:Y:S02]  /*4f00*/  PRMT R5, R4, 0x7632, R5 ;  /* 0x0000763204057816 */ /* 0x002fe40000000005 */
[----:B--2---:R-:W-:Y:S02]  /*4f10*/  F2FP.BF16.F32.PACK_AB R4, R51, R25 ;  /* 0x000000193304723e */ /* 0x004fe400000010ff */
[----:B------:R-:W2:Y:S01]  /*4f20*/  LDL.LU R25, [R1+0xd0] ;  /* 0x0000d00001197983 */ /* 0x000ea20000300800 */
[----:B------:R-:W-:-:S02]  /*4f30*/  F2FP.BF16.F32.PACK_AB R17, R55, R17 ;  /* 0x000000113711723e */ /* 0x000fc400000010ff */
[----:B------:R-:W-:Y:S02]  /*4f40*/  F2FP.BF16.F32.PACK_AB R16, R56, R16 ;  /* 0x000000103810723e */ /* 0x000fe400000010ff */
[----:B------:R-:W-:Y:S01]  /*4f50*/  PRMT R6, R17, 0x7632, R6 ;  /* 0x0000763211067816 */ /* 0x000fe20000000006 */
[----:B------:R0:W-:Y:S01]  /*4f60*/  STG.E.U16 desc[UR6][R32.64], R8 ;  /* 0x0000000820007986 */ /* 0x0001e2000c101506 */
[----:B------:R-:W-:-:S03]  /*4f70*/  F2FP.BF16.F32.PACK_AB R15, R57, R15 ;  /* 0x0000000f390f723e */ /* 0x000fc600000010ff */
[----:B------:R-:W-:Y:S01]  /*4f80*/  STG.E.U16 desc[UR6][R32.64+0x4], R17 ;  /* 0x0000041120007986 */ /* 0x000fe2000c101506 */
[----:B------:R-:W-:-:S03]  /*4f90*/  PRMT R19, R4, 0x7610, R19 ;  /* 0x0000761004137816 */ /* 0x000fc60000000013 */
[----:B------:R1:W-:Y:S01]  /*4fa0*/  STG.E.U16 desc[UR6][R32.64+0x6], R6 ;  /* 0x0000060620007986 */ /* 0x0003e2000c101506 */
[----:B0-----:R-:W-:-:S03]  /*4fb0*/  PRMT R8, R16, 0x7632, R8 ;  /* 0x0000763210087816 */ /* 0x001fc60000000008 */
[----:B------:R0:W-:Y:S04]  /*4fc0*/  STG.E.U16 desc[UR6][R34.64], R7 ;  /* 0x0000000722007986 */ /* 0x0001e8000c101506 */
[----:B------:R-:W-:Y:S01]  /*4fd0*/  STG.E.U16 desc[UR6][R34.64+0x2], R9 ;  /* 0x0000020922007986 */ /* 0x000fe2000c101506 */
[----:B-1----:R-:W-:-:S03]  /*4fe0*/  PRMT R6, R15, 0x7632, R6 ;  /* 0x000076320f067816 */ /* 0x002fc60000000006 */
[----:B------:R-:W-:Y:S01]  /*4ff0*/  STG.E.U16 desc[UR6][R34.64+0x4], R16 ;  /* 0x0000041022007986 */ /* 0x000fe2000c101506 */
[----:B0-----:R-:W-:-:S03]  /*5000*/  PRMT R7, R4, 0x7632, R7 ;  /* 0x0000763204077816 */ /* 0x001fc60000000007 */
[----:B------:R-:W-:Y:S01]  /*5010*/  STG.E.U16 desc[UR6][R34.64+0x6], R8 ;  /* 0x0000060822007986 */ /* 0x000fe2000c101506 */
[----:B----4-:R-:W-:-:S03]  /*5020*/  F2FP.BF16.F32.PACK_AB R4, R48, R50 ;  /* 0x000000323004723e */ /* 0x010fc600000010ff */
[----:B------:R0:W-:Y:S01]  /*5030*/  STG.E.U16 desc[UR6][R36.64+0x2], R5 ;  /* 0x0000020524007986 */ /* 0x0001e2000c101506 */
[----:B------:R-:W-:-:S03]  /*5040*/  PRMT R20, R4, 0x7610, R20 ;  /* 0x0000761004147816 */ /* 0x000fc60000000014 */
[----:B------:R-:W-:Y:S04]  /*5050*/  STG.E.U16 desc[UR6][R36.64], R18 ;  /* 0x0000001224007986 */ /* 0x000fe8000c101506 */
[----:B------:R-:W-:Y:S01]  /*5060*/  STG.E.U16 desc[UR6][R36.64+0x4], R15 ;  /* 0x0000040f24007986 */ /* 0x000fe2000c101506 */
[----:B0-----:R-:W-:-:S03]  /*5070*/  PRMT R5, R4, 0x7632, R5 ;  /* 0x0000763204057816 */ /* 0x001fc60000000005 */
[----:B------:R-:W-:Y:S04]  /*5080*/  STG.E.U16 desc[UR6][R36.64+0x6], R6 ;  /* 0x0000060624007986 */ /* 0x000fe8000c101506 */
[----:B------:R0:W-:Y:S04]  /*5090*/  STG.E.U16 desc[UR6][R38.64+0x2], R7 ;  /* 0x0000020726007986 */ /* 0x0001e8000c101506 */
[----:B------:R-:W4:Y:S01]  /*50a0*/  LDL.LU R50, [R1+0x54] ;  /* 0x0000540001327983 */ /* 0x000f220000300800 */
[----:B---3--:R-:W-:-:S03]  /*50b0*/  F2FP.BF16.F32.PACK_AB R4, R24, R49 ;  /* 0x000000311804723e */ /* 0x008fc600000010ff */
[----:B------:R-:W3:Y:S01]  /*50c0*/  LDL.LU R49, [R1+0xb8] ;  /* 0x0000b80001317983 */ /* 0x000ee20000300800 */
[C---:B------:R-:W-:Y:S02]  /*50d0*/  PRMT R21, R4.reuse, 0x7610, R21 ;  /* 0x0000761004157816 */ /* 0x040fe40000000015 */
[----:B0-----:R-:W-:Y:S02]  /*50e0*/  PRMT R7, R4, 0x7632, R7 ;  /* 0x0000763204077816 */ /* 0x001fe40000000007 */
[----:B--2---:R-:W-:Y:S02]  /*50f0*/  F2FP.BF16.F32.PACK_AB R4, R3, R25 ;  /* 0x000000190304723e */ /* 0x004fe400000010ff */
[----:B------:R-:W4:Y:S01]  /*5100*/  LDL.LU R3, [R1+0x148] ;  /* 0x0001480001037983 */ /* 0x000f220000300800 */
[----:B------:R-:W-:-:S04]  /*5110*/  F2FP.BF16.F32.PACK_AB R14, R58, R14 ;  /* 0x0000000e3a0e723e */ /* 0x000fc800000010ff */
[----:B------:R-:W-:Y:S01]  /*5120*/  PRMT R8, R14, 0x7632, R8 ;  /* 0x000076320e087816 */ /* 0x000fe20000000008 */
[----:B------:R-:W-:Y:S01]  /*5130*/  STG.E.U16 desc[UR6][R38.64], R19 ;  /* 0x0000001326007986 */ /* 0x000fe2000c101506 */
[----:B------:R-:W-:-:S03]  /*5140*/  PRMT R22, R4, 0x7610, R22 ;  /* 0x0000761004167816 */ /* 0x000fc60000000016 */
[----:B------:R-:W-:Y:S04]  /*5150*/  STG.E.U16 desc[UR6][R38.64+0x4], R14 ;  /* 0x0000040e26007986 */ /* 0x000fe8000c101506 */
[----:B------:R-:W-:Y:S04]  /*5160*/  STG.E.U16 desc[UR6][R38.64+0x6], R8 ;  /* 0x0000060826007986 */ /* 0x000fe8000c101506 */
[----:B------:R0:W-:Y:S02]  /*5170*/  STG.E.U16 desc[UR6][R40.64+0x2], R5 ;  /* 0x0000020528007986 */ /* 0x0001e4000c101506 */
[----:B0-----:R-:W-:-:S02]  /*5180*/  PRMT R5, R4, 0x7632, R5 ;  /* 0x0000763204057816 */ /* 0x001fc40000000005 */
[----:B----4-:R-:W-:Y:S02]  /*5190*/  F2FP.BF16.F32.PACK_AB R4, R50, R3 ;  /* 0x000000033204723e */ /* 0x010fe400000010ff */
[----:B------:R-:W2:Y:S01]  /*51a0*/  LDL.LU R3, [R1+0x144] ;  /* 0x0001440001037983 */ /* 0x000ea20000300800 */
[----:B------:R-:W-:Y:S02]  /*51b0*/  F2FP.BF16.F32.PACK_AB R13, R59, R13 ;  /* 0x0000000d3b0d723e */ /* 0x000fe400000010ff */
[----:B------:R-:W-:Y:S02]  /*51c0*/  F2FP.BF16.F32.PACK_AB R12, R60, R12 ;  /* 0x0000000c3c0c723e */ /* 0x000fe400000010ff */
[----:B------:R-:W-:Y:S02]  /*51d0*/  PRMT R6, R13, 0x7632, R6 ;  /* 0x000076320d067816 */ /* 0x000fe40000000006 */
[----:B------:R-:W-:Y:S02]  /*51e0*/  F2FP.BF16.F32.PACK_AB R10, R61, R10 ;  /* 0x0000000a3d0a723e */ /* 0x000fe400000010ff */
[----:B------:R-:W-:Y:S01]  /*51f0*/  F2FP.BF16.F32.PACK_AB R0, R2, R0 ;  /* 0x000000000200723e */ /* 0x000fe200000010ff */
[----:B------:R0:W-:Y:S01]  /*5200*/  STG.E.U16 desc[UR6][R40.64+0x6], R6 ;  /* 0x0000060628007986 */ /* 0x0001e2000c101506 */
[----:B------:R-:W-:-:S02]  /*5210*/  PRMT R8, R12, 0x7632, R8 ;  /* 0x000076320c087816 */ /* 0x000fc40000000008 */
[----:B------:R-:W-:Y:S02]  /*5220*/  PRMT R23, R4, 0x7632, R23 ;  /* 0x0000763204177816 */ /* 0x000fe40000000017 */
[----:B------:R-:W-:Y:S01]  /*5230*/  PRMT R2, R0, 0x7632, R2 ;  /* 0x0000763200027816 */ /* 0x000fe20000000002 */
[----:B------:R4:W-:Y:S01]  /*5240*/  STG.E.U16 desc[UR6][R40.64], R20 ;  /* 0x0000001428007986 */ /* 0x0009e2000c101506 */
[----:B0-----:R-:W-:-:S03]  /*5250*/  PRMT R6, R10, 0x7632, R6 ;  /* 0x000076320a067816 */ /* 0x001fc60000000006 */
        /* <DEDUP_REMOVED lines=14> */
[----:B--2---:R-:W-:-:S04]  /*5340*/  IADD3 R3, P0, R3, 0x7, RZ ;  /* 0x0000000703037810 */ /* 0x004fc80007f1e0ff */
[----:B---3--:R-:W-:Y:S02]  /*5350*/  IADD3.X R49, RZ, R49, RZ, P0, !PT ;  /* 0x00000031ff317210 */ /* 0x008fe400007fe4ff */
[----:B------:R-:W-:-:S03]  /*5360*/  ISETP.GE.U32.AND P0, PT, R3, UR8, PT ;  /* 0x0000000803007c0c */ /* 0x000fc6000bf06070 */
[----:B------:R4:W-:Y:S01]  /*5370*/  STL [R1+0xb8], R49 ;  /* 0x0000b83101007387 */ /* 0x0009e20000100800 */
[----:B------:R-:W-:-:S13]  /*5380*/  ISETP.GE.AND.EX P0, PT, R49, UR9, PT, P0 ;  /* 0x0000000931007c0c */ /* 0x000fda000bf06300 */
[----:B----4-:R-:W-:Y:S05]  /*5390*/  @!P0 BRA `(.L_x_1486) ;  /* 0xffffffac00a08947 */ /* 0x010fea000383ffff */
[----:B------:R-:W-:Y:S05]  /*53a0*/  EXIT ;  /* 0x000000000000794d */ /* 0x000fea0003800000 */
.L_x_1487:
        /* <DEDUP_REMOVED lines=13> */
.L_x_3205:


//--------------------- .text._ZN13group_norm_v214gn_cuda_kernelI13__nv_bfloat16Li480ELi2ELi32ELi30ELi1024ELb0ELi32ELi960ELi960ELi4ELb1ELi9ELb0ELb0ENS_16CompileConditionILi900EEEEEvPT_PKS4_S7_S7_flPfS8_Pj --------------------------
	.section	.text._ZN13group_norm_v214gn_cuda_kernelI13__nv_bfloat16Li480ELi2ELi32ELi30ELi1024ELb0ELi32ELi960ELi960ELi4ELb1ELi9ELb0ELb0ENS_16CompileConditionILi900EEEEEvPT_PKS4_S7_S7_flPfS8_Pj,"ax",@progbits
	.align	128
        .global         _ZN13group_norm_v214gn_cuda_kernelI13__nv_bfloat16Li480ELi2ELi32ELi30ELi1024ELb0ELi32ELi960ELi960ELi4ELb1ELi9ELb0ELb0ENS_16CompileConditionILi900EEEEEvPT_PKS4_S7_S7_flPfS8_Pj
        .type           _ZN13group_norm_v214gn_cuda_kernelI13__nv_bfloat16Li480ELi2ELi32ELi30ELi1024ELb0ELi32ELi960ELi960ELi4ELb1ELi9ELb0ELb0ENS_16CompileConditionILi900EEEEEvPT_PKS4_S7_S7_flPfS8_Pj,@function
        .size           _ZN13group_norm_v214gn_cuda_kernelI13__nv_bfloat16Li480ELi2ELi32ELi30ELi1024ELb0ELi32ELi960ELi960ELi4ELb1ELi9ELb0ELb0ENS_16CompileConditionILi900EEEEEvPT_PKS4_S7_S7_flPfS8_Pj,(.L_x_3206 - _ZN13group_norm_v214gn_cuda_kernelI13__nv_bfloat16Li480ELi2ELi32ELi30ELi1024ELb0ELi32ELi960ELi960ELi4ELb1ELi9ELb0ELb0ENS_16CompileConditionILi900EEEEEvPT_PKS4_S7_S7_flPfS8_Pj)
        .other          _ZN13group_norm_v214gn_cuda_kernelI13__nv_bfloat16Li480ELi2ELi32ELi30ELi1024ELb0ELi32ELi960ELi960ELi4ELb1ELi9ELb0ELb0ENS_16CompileConditionILi900EEEEEvPT_PKS4_S7_S7_flPfS8_Pj,@"STO_CUDA_ENTRY STV_DEFAULT"
_ZN13group_norm_v214gn_cuda_kernelI13__nv_bfloat16Li480ELi2ELi32ELi30ELi1024ELb0ELi32ELi960ELi960ELi4ELb1ELi9ELb0ELb0ENS_16CompileConditionILi900EEEEEvPT_PKS4_S7_S7_flPfS8_Pj:
.text._ZN13group_norm_v214gn_cuda_kernelI13__nv_bfloat16Li480ELi2ELi32ELi30ELi1024ELb0ELi32ELi960ELi960ELi4ELb1ELi9ELb0ELb0ENS_16CompileConditionILi900EEEEEvPT_PKS4_S7_S7_flPfS8_Pj:
        /* <DEDUP_REMOVED lines=34> */
.L_x_1498:
        /* <DEDUP_REMOVED lines=559> */
.L_x_1489:
[----:B------:R-:W-:Y:S05]  /*2510*/  BSYNC B0 ;  /* 0x0000000000007941 */ /* 0x000fea0003800000 */
.L_x_1488:
        /* <DEDUP_REMOVED lines=22> */
.L_x_1491:
[----:B------:R-:W-:Y:S05]  /*2680*/  BSYNC B0 ;  /* 0x0000000000007941 */ /* 0x000fea0003800000 */
.L_x_1490:
        /* <DEDUP_REMOVED lines=11> */
.L_x_1493:
[----:B------:R-:W2:Y:S04]  /*2740*/  LD.E.STRONG.GPU R49, desc[UR6][R46.64] ;  /* 0x000000062e317980 */ /* 0x000ea8000c10f900 */
[----:B--2---:R-:W-:Y:S01]  /*2750*/  CCTL.IVALL ;  /* 0x00000000ff00798f */ /* 0x004fe20002000000 */
[----:B------:R-:W-:Y:S05]  /*2760*/  YIELD ;  /* 0x0000000000007946 */ /* 0x000fea0003800000 */
[----:B-----5:R-:W-:-:S04]  /*2770*/  LOP3.LUT R49, R49, R48, RZ, 0x3c, !PT ;  /* 0x0000003031317212 */ /* 0x020fc800078e3cff */
[----:B------:R-:W-:-:S13]  /*2780*/  ISETP.GT.AND P1, PT, R49, -0x1, PT ;  /* 0xffffffff3100780c */ /* 0x000fda0003f24270 */
[----:B------:R-:W-:Y:S05]  /*2790*/  @P1 BRA `(.L_x_1493) ;  /* 0xfffffffc00e81947 */ /* 0x000fea000383ffff */
.L_x_1492:
        /* <DEDUP_REMOVED lines=36> */
.L_x_1495:
[----:B------:R-:W-:Y:S05]  /*29e0*/  BSYNC B0 ;  /* 0x0000000000007941 */ /* 0x000fea0003800000 */
.L_x_1494:
        /* <DEDUP_REMOVED lines=78> */
.L_x_1497:
[----:B------:R-:W-:Y:S05]  /*2ed0*/  BSYNC B0 ;  /* 0x0000000000007941 */ /* 0x000fea0003800000 */
.L_x_1496:
        /* <DEDUP_REMOVED lines=589> */
.L_x_1499:
        /* <DEDUP_REMOVED lines=13> */
.L_x_3206:


//--------------------- .text._ZN13group_norm_v214gn_cuda_kernelI13__nv_bfloat16Li480ELi3ELi16ELi60ELi1024ELb1ELi4ELi960ELi960ELi4ELb1ELi1ELb0ELb0ENS_16CompileConditionILi900EEEEEvPT_PKS4_S7_S7_flPfS8_Pj --------------------------
	.section	.text._ZN13group_norm_v214gn_cuda_kernelI13__nv_bfloat16Li480ELi3ELi16ELi60ELi1024ELb1ELi4ELi960ELi960ELi4ELb1ELi1ELb0ELb0ENS_16CompileConditionILi900EEEEEvPT_PKS4_S7_S7_flPfS8_Pj,"ax",@progbits
	.align	128
        .global         _ZN13group_norm_v214gn_cuda_kernelI13__nv_bfloat16Li480ELi3ELi16ELi60ELi1024ELb1ELi4ELi960ELi960ELi4ELb1ELi1ELb0ELb0ENS_16CompileConditionILi900EEEEEvPT_PKS4_S7_S7_flPfS8_Pj
        .type           _ZN13group_norm_v214gn_cuda_kernelI13__nv_bfloat16Li480ELi3ELi16ELi60ELi1024ELb1ELi4ELi960ELi960ELi4ELb1ELi1ELb0ELb0ENS_16CompileConditionILi900EEEEEvPT_PKS4_S7_S7_flPfS8_Pj,@function
        .size           _ZN13group_norm_v214gn_cuda_kernelI13__nv_bfloat16Li480ELi3ELi16ELi60ELi1024ELb1ELi4ELi960ELi960ELi4ELb1ELi1ELb0ELb0ENS_16CompileConditionILi900EEEEEvPT_PKS4_S7_S7_flPfS8_Pj,(.L_x_3207 - _ZN13group_norm_v214gn_cuda_kernelI13__nv_bfloat16Li480ELi3ELi16ELi60ELi1024ELb1ELi4ELi960ELi960ELi4ELb1ELi1ELb0ELb0ENS_16CompileConditionILi900EEEEEvPT_PKS4_S7_S7_flPfS8_Pj)
        .other          _ZN13group_norm_v214gn_cuda_kernelI13__nv_bfloat16Li480ELi3ELi16ELi60ELi1024ELb1ELi4ELi960ELi960ELi4ELb1ELi1ELb0ELb0ENS_16CompileConditionILi900EEEEEvPT_PKS4_S7_S7_flPfS8_Pj,@"STO_CUDA_ENTRY STV_DEFAULT"
_ZN13group_norm_v214gn_cuda_kernelI13__nv_bfloat16Li480ELi3ELi16ELi60ELi1024ELb1ELi4ELi960ELi960ELi4ELb1ELi1ELb0ELb0ENS_16CompileConditionILi900EEEEEvPT_PKS4_S7_S7_flPfS8_Pj:
.text._ZN13group_norm_v214gn_cuda_kernelI13__nv_bfloat16Li480ELi3ELi16ELi60ELi1024ELb1ELi4ELi960ELi960ELi4ELb1ELi1ELb0ELb0ENS_16CompileConditionILi900EEEEEvPT_PKS4_S7_S7_flPfS8_Pj:
[----:B------:R-:W-:Y:S01]  /*0000*/  LDC R1, c[0x0][0x28] ;  /* 0x00000a00ff017b82 */ /* 0x000fe20000000800 */
[----:B------:R-:W0:Y:S01]  /*0010*/  S2R R0, SR_CTAID.Y ;  /* 0x0000000000007919 */ /* 0x000e220000002600 */
[----:B------:R-:W-:Y:S02]  /*0020*/  ULDC.64 UR4, c[0x0][0x238] ;  /* 0x00008e0000047ab9 */ /* 0x000fe40000000a00 */
[----:B0-----:R-:W-:-:S04]  /*0030*/  ISETP.GE.U32.AND P0, PT, R0, UR4, PT ;  /* 0x0000000400007c0c */ /* 0x001fc8000bf06070 */
[----:B------:R-:W-:-:S13]  /*0040*/  ISETP.GE.AND.EX P0, PT, RZ, UR5, PT, P0 ;  /* 0x00000005ff007c0c */ /* 0x000fda000bf06300 */
[----:B------:R-:W-:Y:S05]  /*0050*/  @P0 EXIT ;  /* 0x000000000000094d */ /* 0x000fea0003800000 */
[----:B------:R-:W0:Y:S01]  /*0060*/  S2R R2, SR_TID.X ;  /* 0x0000000000027919 */ /* 0x000e220000002100 */
[----:B------:R-:W1:Y:S01]  /*0070*/  S2UR UR5, SR_CgaCtaId ;  /* 0x00000000000579c3 */ /* 0x000e620000008800 */
[----:B------:R-:W-:Y:S01]  /*0080*/  UMOV UR4, 0x400 ;  /* 0x0000040000047882 */ /* 0x000fe20000000000 */
[----:B------:R-:W2:Y:S01]  /*0090*/  S2R R3, SR_CTAID.X ;  /* 0x0000000000037919 */ /* 0x000ea20000002500 */
[----:B-1----:R-:W-:Y:S02]  /*00a0*/  ULEA UR6, UR5, UR4, 0x18 ;  /* 0x0000000405067291 */ /* 0x002fe4000f8ec03f */
[----:B------:R-:W-:-:S04]  /*00b0*/  UIADD3 UR4, UR4, 0x1680, URZ ;  /* 0x0000168004047890 */ /* 0x000fc8000fffe03f */
[----:B------:R-:W-:Y:S01]  /*00c0*/  MOV R7, UR6 ;  /* 0x0000000600077c02 */ /* 0x000fe20008000f00 */
[----:B0-----:R-:W-:Y:S01]  /*00d0*/  IMAD.WIDE.U32 R4, R2, -0x77777777, RZ ;  /* 0x8888888902047825 */ /* 0x001fe200078e00ff */
[----:B------:R-:W-:Y:S01]  /*00e0*/  ULEA UR5, UR5, UR4, 0x18 ;  /* 0x0000000405057291 */ /* 0x000fe2000f8ec03f */
[----:B------:R-:W-:Y:S02]  /*00f0*/  ULDC.64 UR6, c[0x0][0x208] ;  /* 0x0000820000067ab9 */ /* 0x000fe40000000a00 */
[----:B------:R-:W-:Y:S01]  /*0100*/  UMOV UR4, URZ ;  /* 0x0000003f00047c82 */ /* 0x000fe20008000000 */
[----:B------:R-:W-:-:S05]  /*0110*/  SHF.R.U32.HI R5, RZ, 0x7, R5 ;  /* 0x00000007ff057819 */ /* 0x000fca0000011605 */
[----:B------:R-:W-:-:S04]  /*0120*/  IMAD R4, R5, -0xf0, R2 ;  /* 0xffffff1005047824 */ /* 0x000fc800078e0202 */
[----:B------:R-:W-:-:S05]  /*0130*/  IMAD R4, R4, 0x18, R7 ;  /* 0x0000001804047824 */ /* 0x000fca00078e0207 */
[----:B------:R-:W-:Y:S01]  /*0140*/  LEA R30, R5, R4, 0x3 ;  /* 0x00000004051e7211 */ /* 0x000fe200078e18ff */
[----:B------:R-:W-:Y:S01]  /*0150*/  HFMA2.MMA R4, -RZ, RZ, 0, 0 ;  /* 0x00000000ff047435 */ /* 0x000fe200000001ff */
[----:B--2---:R-:W-:-:S10]  /*0160*/  MOV R5, R0 ;  /* 0x0000000000057202 */ /* 0x004fd40000000f00 */
.L_x_1510:
[----:B0-----:R-:W-:Y:S01]  /*0170*/  IMAD.WIDE.U32 R6, R2, -0x77777777, RZ ;  /* 0x8888888902067825 */ /* 0x001fe200078e00ff */
[----:B------:R-:W-:Y:S01]  /*0180*/  SHF.L.U32 R6, R3, 0x2, RZ ;  /* 0x0000000203067819 */ /* 0x000fe200000006ff */
[----:B------:R-:W-:Y:S01]  /*0190*/  ULDC.64 UR8, c[0x0][0x218] ;  /* 0x0000860000087ab9 */ /* 0x000fe20000000a00 */
[----:B------:R-:W-:Y:S01]  /*01a0*/  MOV R9, RZ ;  /* 0x000000ff00097202 */ /* 0x000fe20000000f00 */
[----:B------:R-:W-:Y:S01]  /*01b0*/  IMAD R11, R4, 0xf0000, RZ ;  /* 0x000f0000040b7824 */ /* 0x000fe200078e02ff */
[----:B------:R-:W-:Y:S01]  /*01c0*/  SHF.R.U32.HI R7, RZ, 0x7, R7 ;  /* 0x00000007ff077819 */ /* 0x000fe20000011607 */
[----:B------:R-:W-:Y:S01]  /*01d0*/  ULDC.64 UR10, c[0x0][0x228] ;  /* 0x00008a00000a7ab9 */ /* 0x000fe20000000a00 */
[----:B------:R-:W-:-:S03]  /*01e0*/  LOP3.LUT R6, R6, 0x3fc, RZ, 0xc0, !PT ;  /* 0x000003fc06067812 */ /* 0x000fc600078ec0ff */
        /* <DEDUP_REMOVED lines=14> */
[----:B------:R-:W2:Y:S01]  /*02d0*/  LDG.E.64.CONSTANT R14, desc[UR6][R14.64] ;  /* 0x000000060e0e7981 */ /* 0x000ea2000c1e9b00 */
[----:B------:R-:W-:Y:S02]  /*02e0*/  IADD3.X R6, RZ, R9, RZ, P0, !PT ;  /* 0x00000009ff067210 */ /* 0x000fe400007fe4ff */
[C---:B------:R-:W-:Y:S02]  /*02f0*/  SHF.L.U32 R12, R7.reuse, 0x1, RZ ;  /* 0x00000001070c7819 */ /* 0x040fe400000006ff */
        /* <DEDUP_REMOVED lines=13> */
[----:B------:R-:W-:Y:S01]  /*03d0*/  ISETP.GT.U32.AND P0, PT, R2, 0x1f, PT ;  /* 0x0000001f0200780c */ /* 0x000fe20003f04070 */
[----:B------:R-:W-:Y:S01]  /*03e0*/  BSSY B0, `(.L_x_1500) ;  /* 0x0000090000007945 */ /* 0x000fe20003800000 */
[----:B------:R-:W-:Y:S02]  /*03f0*/  CS2R R28, SRZ ;  /* 0x00000000001c7805 */ /* 0x000fe4000001ff00 */
[C---:B--2---:R-:W-:Y:S02]  /*0400*/  PRMT R7, R14.reuse, 0x7632, R7 ;  /* 0x000076320e077816 */ /* 0x044fe40000000007 */
[----:B------:R-:W-:-:S02]  /*0410*/  SHF.L.U32 R35, R14, 0x10, RZ ;  /* 0x000000100e237819 */ /* 0x000fc400000006ff */
[----:B------:R-:W-:Y:S02]  /*0420*/  SHF.L.U32 R18, R7, 0x10, RZ ;  /* 0x0000001007127819 */ /* 0x000fe400000006ff */
[----:B------:R-:W-:Y:S01]  /*0430*/  SHF.L.U32 R33, R15, 0x10, RZ ;  /* 0x000000100f217819 */ /* 0x000fe200000006ff */
[----:B------:R-:W-:Y:S01]  /*0440*/  FFMA.FTZ R17, R35, R35, RZ ;  /* 0x0000002323117223 */ /* 0x000fe200000100ff */
[----:B------:R-:W-:Y:S01]  /*0450*/  FADD.FTZ R16, RZ, R35 ;  /* 0x00000023ff107221 */ /* 0x000fe20000010000 */
[----:B------:R-:W-:Y:S02]  /*0460*/  PRMT R7, R15, 0x7632, R7 ;  /* 0x000076320f077816 */ /* 0x000fe40000000007 */
[----:B------:R-:W-:Y:S01]  /*0470*/  FFMA.FTZ R20, R18, R18, R17 ;  /* 0x0000001212147223 */ /* 0x000fe20000010011 */
[----:B------:R-:W-:Y:S01]  /*0480*/  FADD.FTZ R16, R16, R18 ;  /* 0x0000001210107221 */ /* 0x000fe20000010000 */
[----:B------:R-:W-:Y:S02]  /*0490*/  SHF.L.U32 R19, R7, 0x10, RZ ;  /* 0x0000001007137819 */ /* 0x000fe400000006ff */
[----:B------:R-:W-:Y:S01]  /*04a0*/  FFMA.FTZ R20, R33, R33, R20 ;  /* 0x0000002121147223 */ /* 0x000fe20000010014 */
[----:B------:R-:W-:Y:S01]  /*04b0*/  FADD.FTZ R17, R16, R33 ;  /* 0x0000002110117221 */ /* 0x000fe20000010000 */
[----:B---3--:R-:W-:-:S02]  /*04c0*/  SHF.L.U32 R7, R12, 0x10, RZ ;  /* 0x000000100c077819 */ /* 0x008fc400000006ff */
[----:B------:R-:W-:Y:S01]  /*04d0*/  PRMT R16, R12, 0x7632, R16 ;  /* 0x000076320c107816 */ /* 0x000fe20000000010 */
[----:B------:R-:W-:Y:S01]  /*04e0*/  FFMA.FTZ R20, R19, R19, R20 ;  /* 0x0000001313147223 */ /* 0x000fe20000010014 */
[----:B------:R-:W-:Y:S01]  /*04f0*/  FADD.FTZ R18, R17, R19 ;  /* 0x0000001311127221 */ /* 0x000fe20000010000 */
[----:B------:R-:W-:Y:S02]  /*0500*/  SHF.L.U32 R31, R13, 0x10, RZ ;  /* 0x000000100d1f7819 */ /* 0x000fe400000006ff */
[----:B------:R-:W-:Y:S01]  /*0510*/  SHF.L.U32 R17, R16, 0x10, RZ ;  /* 0x0000001010117819 */ /* 0x000fe200000006ff */
[----:B------:R-:W-:Y:S01]  /*0520*/  FFMA.FTZ R20, R7, R7, R20 ;  /* 0x0000000707147223 */ /* 0x000fe20000010014 */
[----:B------:R-:W-:Y:S01]  /*0530*/  FADD.FTZ R18, R18, R7 ;  /* 0x0000000712127221 */ /* 0x000fe20000010000 */
[----:B------:R-:W-:Y:S02]  /*0540*/  PRMT R16, R13, 0x7632, R16 ;  /* 0x000076320d107816 */ /* 0x000fe40000000010 */
[----:B------:R-:W-:Y:S01]  /*0550*/  FFMA.FTZ R20, R17, R17, R20 ;  /* 0x0000001111147223 */ /* 0x000fe20000010014 */
[----:B------:R-:W-:Y:S01]  /*0560*/  FADD.FTZ R18, R18, R17 ;  /* 0x0000001112127221 */ /* 0x000fe20000010000 */
[----:B------:R-:W-:-:S02]  /*0570*/  SHF.L.U32 R17, R16, 0x10, RZ ;  /* 0x0000001010117819 */ /* 0x000fc400000006ff */
[----:B------:R-:W-:Y:S01]  /*0580*/  FFMA.FTZ R20, R31, R31, R20 ;  /* 0x0000001f1f147223 */ /* 0x000fe20000010014 */
[----:B------:R-:W-:-:S03]  /*0590*/  FADD.FTZ R18, R18, R31 ;  /* 0x0000001f12127221 */ /* 0x000fc60000010000 */
[----:B------:R-:W-:Y:S01]  /*05a0*/  FFMA.FTZ R19, R17, R17, R20 ;  /* 0x0000001111137223 */ /* 0x000fe20000010014 */
[----:B------:R-:W-:-:S05]  /*05b0*/  FADD.FTZ R18, R18, R17 ;  /* 0x0000001112127221 */ /* 0x000fca0000010000 */
[----:B------:R0:W-:Y:S01]  /*05c0*/  STS.64 [R30], R18 ;  /* 0x000000121e007388 */ /* 0x0001e20000000a00 */
[----:B------:R-:W-:Y:S06]  /*05d0*/  BAR.SYNC.DEFER_BLOCKING 0x0 ;  /* 0x0000000000007b1d */ /* 0x000fec0000010000 */
[----:B------:R-:W-:Y:S05]  /*05e0*/  @P0 BRA `(.L_x_1501) ;  /* 0x0000000400bc0947 */ /* 0x000fea0003800000 */
[----:B------:R-:W1:Y:S01]  /*05f0*/  S2R R17, SR_CgaCtaId ;  /* 0x0000000000117919 */ /* 0x000e620000008800 */
[----:B------:R-:W-:Y:S02]  /*0600*/  SHF.R.U32.HI R28, RZ, 0x1, R2 ;  /* 0x00000001ff1c7819 */ /* 0x000fe40000011602 */
[----:B------:R-:W-:Y:S02]  /*0610*/  MOV R26, 0x400 ;  /* 0x00000400001a7802 */ /* 0x000fe40000000f00 */
[----:B------:R-:W-:Y:S01]  /*0620*/  SHF.L.U32 R27, R2, 0x3, RZ ;  /* 0x00000003021b7819 */ /* 0x000fe200000006ff */
[----:B------:R-:W-:-:S03]  /*0630*/  IMAD R28, R28, 0x3c, RZ ;  /* 0x0000003c1c1c7824 */ /* 0x000fc600078e02ff */
[----:B------:R-:W-:Y:S02]  /*0640*/  LOP3.LUT R27, R27, 0x8, RZ, 0xc0, !PT ;  /* 0x000000081b1b7812 */ /* 0x000fe400078ec0ff */
[C---:B0-----:R-:W-:Y:S02]  /*0650*/  IADD3 R18, R28.reuse, 0x4, RZ ;  /* 0x000000041c127810 */ /* 0x041fe40007ffe0ff */
[C---:B------:R-:W-:Y:S02]  /*0660*/  IADD3 R19, R28.reuse, 0x8, RZ ;  /* 0x000000081c137810 */ /* 0x040fe40007ffe0ff */
[C---:B------:R-:W-:Y:S02]  /*0670*/  IADD3 R22, R28.reuse, 0xc, RZ ;  /* 0x0000000c1c167810 */ /* 0x040fe40007ffe0ff */
[----:B------:R-:W-:Y:S02]  /*0680*/  SHF.R.U32.HI R21, RZ, 0x2, R19 ;  /* 0x00000002ff157819 */ /* 0x000fe40000011613 */
[----:B------:R-:W-:-:S04]  /*0690*/  IADD3 R29, R28, 0x14, RZ ;  /* 0x000000141c1d7810 */ /* 0x000fc80007ffe0ff */
[----:B------:R-:W-:Y:S02]  /*06a0*/  SHF.R.U32.HI R29, RZ, 0x2, R29 ;  /* 0x00000002ff1d7819 */ /* 0x000fe4000001161d */
[----:B-1----:R-:W-:Y:S02]  /*06b0*/  LEA R26, R17, R26, 0x18 ;  /* 0x0000001a111a7211 */ /* 0x002fe400078ec0ff */
[----:B------:R-:W-:-:S03]  /*06c0*/  SHF.R.U32.HI R17, RZ, 0x2, R28 ;  /* 0x00000002ff117819 */ /* 0x000fc6000001161c */
[----:B------:R-:W-:Y:S01]  /*06d0*/  IMAD R20, R21, 0x18, R26 ;  /* 0x0000001815147824 */ /* 0x000fe200078e021a */
[----:B------:R-:W-:Y:S01]  /*06e0*/  SHF.R.U32.HI R21, RZ, 0x2, R22 ;  /* 0x00000002ff157819 */ /* 0x000fe20000011616 */
[----:B------:R-:W-:Y:S01]  /*06f0*/  IMAD R16, R17, 0x18, R26 ;  /* 0x0000001811107824 */ /* 0x000fe200078e021a */
[----:B------:R-:W-:Y:S02]  /*0700*/  SHF.R.U32.HI R17, RZ, 0x2, R18 ;  /* 0x00000002ff117819 */ /* 0x000fe40000011612 */
[----:B------:R-:W-:Y:S01]  /*0710*/  IADD3 R20, R27, R20, RZ ;  /* 0x000000141b147210 */ /* 0x000fe20007ffe0ff */
[--C-:B------:R-:W-:Y:S01]  /*0720*/  IMAD R24, R21, 0x18, R26.reuse ;  /* 0x0000001815187824 */ /* 0x100fe200078e021a */
[----:B------:R-:W-:Y:S01]  /*0730*/  IADD3 R16, R16, R27, RZ ;  /* 0x0000001b10107210 */ /* 0x000fe20007ffe0ff */
[----:B------:R-:W-:Y:S01]  /*0740*/  IMAD R18, R17, 0x18, R26 ;  /* 0x0000001811127824 */ /* 0x000fe200078e021a */
[----:B------:R-:W-:Y:S01]  /*0750*/  IADD3 R21, R28, 0x10, RZ ;  /* 0x000000101c157810 */ /* 0x000fe20007ffe0ff */
[C---:B------:R-:W-:Y:S01]  /*0760*/  IMAD.IADD R24, R27.reuse, 0x1, R24 ;  /* 0x000000011b187824 */ /* 0x040fe200078e0218 */
[----:B------:R-:W-:Y:S02]  /*0770*/  LDS.64 R22, [R20] ;  /* 0x0000000014167984 */ /* 0x000fe40000000a00 */
[----:B------:R-:W-:-:S02]  /*0780*/  IADD3 R18, R27, R18, RZ ;  /* 0x000000121b127210 */ /* 0x000fc40007ffe0ff */
[----:B------:R-:W0:Y:S01]  /*0790*/  LDS.64 R16, [R16] ;  /* 0x0000000010107984 */ /* 0x000e220000000a00 */
[----:B------:R-:W-:-:S03]  /*07a0*/  SHF.R.U32.HI R21, RZ, 0x2, R21 ;  /* 0x00000002ff157819 */ /* 0x000fc60000011615 */
[----:B------:R-:W1:Y:S02]  /*07b0*/  LDS.64 R18, [R18] ;  /* 0x0000000012127984 */ /* 0x000e640000000a00 */
[--C-:B------:R-:W-:Y:S01]  /*07c0*/  IMAD R32, R21, 0x18, R26.reuse ;  /* 0x0000001815207824 */ /* 0x100fe200078e021a */
[----:B------:R-:W-:Y:S01]  /*07d0*/  IADD3 R21, R28, 0x18, RZ ;  /* 0x000000181c157810 */ /* 0x000fe20007ffe0ff */
[----:B------:R-:W2:Y:S03]  /*07e0*/  LDS.64 R24, [R24] ;  /* 0x0000000018187984 */ /* 0x000ea60000000a00 */
[----:B------:R-:W-:Y:S01]  /*07f0*/  IADD3 R34, R27, R32, RZ ;  /* 0x000000201b227210 */ /* 0x000fe20007ffe0ff */
[----:B------:R-:W-:Y:S01]  /*0800*/  IMAD R32, R29, 0x18, R26 ;  /* 0x000000181d207824 */ /* 0x000fe200078e021a */
[----:B------:R-:W-:-:S04]  /*0810*/  SHF.R.U32.HI R21, RZ, 0x2, R21 ;  /* 0x00000002ff157819 */ /* 0x000fc80000011615 */
[----:B------:R-:W-:Y:S01]  /*0820*/  IADD3 R36, R27, R32, RZ ;  /* 0x000000201b247210 */ /* 0x000fe20007ffe0ff */
[----:B------:R-:W-:-:S05]  /*0830*/  IMAD R21, R21, 0x18, R26 ;  /* 0x0000001815157824 */ /* 0x000fca00078e021a */
[----:B------:R-:W-:Y:S01]  /*0840*/  IADD3 R21, R27, R21, RZ ;  /* 0x000000151b157210 */ /* 0x000fe20007ffe0ff */
[----:B0-----:R-:W-:Y:S01]  /*0850*/  FADD.FTZ R20, RZ, R17 ;  /* 0x00000011ff147221 */ /* 0x001fe20000010000 */
[----:B------:R-:W-:Y:S02]  /*0860*/  FADD.FTZ R29, RZ, R16 ;  /* 0x00000010ff1d7221 */ /* 0x000fe40000010000 */
[----:B------:R0:W3:Y:S01]  /*0870*/  LDS.64 R16, [R34] ;  /* 0x0000000022107984 */ /* 0x0000e20000000a00 */
[----:B-1----:R-:W-:Y:S01]  /*0880*/  FADD.FTZ R32, R20, R19 ;  /* 0x0000001314207221 */ /* 0x002fe20000010000 */
[----:B------:R-:W-:Y:S02]  /*0890*/  FADD.FTZ R29, R29, R18 ;  /* 0x000000121d1d7221 */ /* 0x000fe40000010000 */
[----:B------:R1:W4:Y:S01]  /*08a0*/  LDS.64 R18, [R36] ;  /* 0x0000000024127984 */ /* 0x0003220000000a00 */
[----:B------:R-:W-:Y:S01]  /*08b0*/  FADD.FTZ R32, R32, R23 ;  /* 0x0000001720207221 */ /* 0x000fe20000010000 */
[----:B------:R-:W-:Y:S01]  /*08c0*/  FADD.FTZ R29, R29, R22 ;  /* 0x000000161d1d7221 */ /* 0x000fe20000010000 */
[C---:B------:R-:W-:Y:S01]  /*08d0*/  IADD3 R22, R28.reuse, 0x1c, RZ ;  /* 0x0000001c1c167810 */ /* 0x040fe20007ffe0ff */
[----:B------:R-:W4:Y:S01]  /*08e0*/  LDS.64 R20, [R21] ;  /* 0x0000000015147984 */ /* 0x000f220000000a00 */
[----:B0-----:R-:W-:Y:S01]  /*08f0*/  IADD3 R34, R28, 0x2c, RZ ;  /* 0x0000002c1c227810 */ /* 0x001fe20007ffe0ff */
[----:B--2---:R-:W-:Y:S01]  /*0900*/  FADD.FTZ R23, R29, R24 ;  /* 0x000000181d177221 */ /* 0x004fe20000010000 */
[----:B------:R-:W-:Y:S01]  /*0910*/  SHF.R.U32.HI R37, RZ, 0x2, R22 ;  /* 0x00000002ff257819 */ /* 0x000fe20000011616 */
[----:B------:R-:W-:Y:S01]  /*0920*/  FADD.FTZ R24, R32, R25 ;  /* 0x0000001920187221 */ /* 0x000fe20000010000 */
[----:B------:R-:W-:-:S02]  /*0930*/  IADD3 R25, R28, 0x20, RZ ;  /* 0x000000201c197810 */ /* 0x000fc40007ffe0ff */
[C---:B-1----:R-:W-:Y:S01]  /*0940*/  IADD3 R36, R28.reuse, 0x24, RZ ;  /* 0x000000241c247810 */ /* 0x042fe20007ffe0ff */
[--C-:B------:R-:W-:Y:S01]  /*0950*/  IMAD R22, R37, 0x18, R26.reuse ;  /* 0x0000001825167824 */ /* 0x100fe200078e021a */
[----:B------:R-:W-:Y:S02]  /*0960*/  SHF.R.U32.HI R25, RZ, 0x2, R25 ;  /* 0x00000002ff197819 */ /* 0x000fe40000011619 */
[C---:B------:R-:W-:Y:S02]  /*0970*/  IADD3 R37, R28.reuse, 0x34, RZ ;  /* 0x000000341c257810 */ /* 0x040fe40007ffe0ff */
[----:B------:R-:W-:Y:S01]  /*0980*/  IADD3 R22, R27, R22, RZ ;  /* 0x000000161b167210 */ /* 0x000fe20007ffe0ff */
[----:B------:R-:W-:Y:S01]  /*0990*/  IMAD R32, R25, 0x18, R26 ;  /* 0x0000001819207824 */ /* 0x000fe200078e021a */
[----:B------:R-:W-:Y:S02]  /*09a0*/  SHF.R.U32.HI R36, RZ, 0x2, R36 ;  /* 0x00000002ff247819 */ /* 0x000fe40000011624 */
[----:B------:R-:W-:-:S02]  /*09b0*/  IADD3 R29, R28, 0x30, RZ ;  /* 0x000000301c1d7810 */ /* 0x000fc40007ffe0ff */
[----:B------:R-:W-:Y:S01]  /*09c0*/  SHF.R.U32.HI R37, RZ, 0x2, R37 ;  /* 0x00000002ff257819 */ /* 0x000fe20000011625 */
[----:B------:R-:W-:Y:S01]  /*09d0*/  IMAD R36, R36, 0x18, R26 ;  /* 0x0000001824247824 */ /* 0x000fe200078e021a */
[----:B------:R-:W-:Y:S02]  /*09e0*/  SHF.R.U32.HI R34, RZ, 0x2, R34 ;  /* 0x00000002ff227819 */ /* 0x000fe40000011622 */
[----:B------:R-:W-:-:S03]  /*09f0*/  SHF.R.U32.HI R29, RZ, 0x2, R29 ;  /* 0x00000002ff1d7819 */ /* 0x000fc6000001161d */
[----:B------:R-:W-:-:S05]  /*0a00*/  IMAD R34, R34, 0x18, R26 ;  /* 0x0000001822227824 */ /* 0x000fca00078e021a */
[----:B------:R-:W-:Y:S01]  /*0a10*/  IADD3 R34, R27, R34, RZ ;  /* 0x000000221b227210 */ /* 0x000fe20007ffe0ff */
[----:B---3--:R-:W-:Y:S01]  /*0a20*/  FADD.FTZ R25, R23, R16 ;  /* 0x0000001017197221 */ /* 0x008fe20000010000 */
[----:B------:R-:W-:Y:S01]  /*0a30*/  IADD3 R16, R27, R32, RZ ;  /* 0x000000201b107210 */ /* 0x000fe20007ffe0ff */
[----:B------:R-:W0:Y:S01]  /*0a40*/  LDS.64 R22, [R22] ;  /* 0x0000000016167984 */ /* 0x000e220000000a00 */
[----:B------:R-:W-:Y:S01]  /*0a50*/  FADD.FTZ R24, R24, R17 ;  /* 0x0000001118187221 */ /* 0x000fe20000010000 */
[----:B----4-:R-:W-:-:S03]  /*0a60*/  FADD.FTZ R25, R25, R18 ;  /* 0x0000001219197221 */ /* 0x010fc60000010000 */
[----:B------:R-:W1:Y:S01]  /*0a70*/  LDS.64 R16, [R16] ;  /* 0x0000000010107984 */ /* 0x000e620000000a00 */
[----:B------:R-:W-:Y:S01]  /*0a80*/  FADD.FTZ R18, R24, R19 ;  /* 0x0000001318127221 */ /* 0x000fe20000010000 */
[----:B------:R-:W-:Y:S01]  /*0a90*/  FADD.FTZ R25, R25, R20 ;  /* 0x0000001419197221 */ /* 0x000fe20000010000 */
[C---:B------:R-:W-:Y:S01]  /*0aa0*/  IADD3 R20, R28.reuse, 0x28, RZ ;  /* 0x000000281c147810 */ /* 0x040fe20007ffe0ff */
[--C-:B------:R-:W-:Y:S01]  /*0ab0*/  IMAD R24, R29, 0x18, R26.reuse ;  /* 0x000000181d187824 */ /* 0x100fe200078e021a */
[----:B------:R-:W-:Y:S01]  /*0ac0*/  IADD3 R19, R28, 0x38, RZ ;  /* 0x000000381c137810 */ /* 0x000fe20007ffe0ff */
[----:B------:R-:W-:Y:S01]  /*0ad0*/  IMAD R28, R37, 0x18, R26 ;  /* 0x00000018251c7824 */ /* 0x000fe200078e021a */
[----:B------:R-:W-:Y:S02]  /*0ae0*/  SHF.R.U32.HI R20, RZ, 0x2, R20 ;  /* 0x00000002ff147819 */ /* 0x000fe40000011614 */
[----:B------:R-:W-:Y:S02]  /*0af0*/  SHF.R.U32.HI R19, RZ, 0x2, R19 ;  /* 0x00000002ff137819 */ /* 0x000fe40000011613 */
[----:B------:R-:W-:Y:S01]  /*0b00*/  IADD3 R24, R27, R24, RZ ;  /* 0x000000181b187210 */ /* 0x000fe20007ffe0ff */
[----:B------:R-:W-:-:S02]  /*0b10*/  IMAD R20, R20, 0x18, R26 ;  /* 0x0000001814147824 */ /* 0x000fc400078e021a */
[----:B------:R-:W-:Y:S01]  /*0b20*/  IMAD R32, R19, 0x18, R26 ;  /* 0x0000001813207824 */ /* 0x000fe200078e021a */
[C---:B------:R-:W-:Y:S02]  /*0b30*/  IADD3 R19, R27.reuse, R36, RZ ;  /* 0x000000241b137210 */ /* 0x040fe40007ffe0ff */
[C---:B------:R-:W-:Y:S02]  /*0b40*/  IADD3 R26, R27.reuse, R28, RZ ;  /* 0x0000001c1b1a7210 */ /* 0x040fe40007ffe0ff */
[C---:B------:R-:W-:Y:S02]  /*0b50*/  IADD3 R20, R27.reuse, R20, RZ ;  /* 0x000000141b147210 */ /* 0x040fe40007ffe0ff */
[----:B------:R-:W-:Y:S01]  /*0b60*/  IADD3 R28, R27, R32, RZ ;  /* 0x000000201b1c7210 */ /* 0x000fe20007ffe0ff */
[----:B------:R-:W-:Y:S01]  /*0b70*/  FADD.FTZ R32, R18, R21 ;  /* 0x0000001512207221 */ /* 0x000fe20000010000 */
[----:B------:R-:W-:Y:S04]  /*0b80*/  LDS.64 R26, [R26] ;  /* 0x000000001a1a7984 */ /* 0x000fe80000000a00 */
[----:B------:R-:W2:Y:S04]  /*0b90*/  LDS.64 R18, [R19] ;  /* 0x0000000013127984 */ /* 0x000ea80000000a00 */
[----:B------:R-:W3:Y:S01]  /*0ba0*/  LDS.64 R20, [R20] ;  /* 0x0000000014147984 */ /* 0x000ee20000000a00 */
[----:B0-----:R-:W-:Y:S01]  /*0bb0*/  FADD.FTZ R25, R25, R22 ;  /* 0x0000001619197221 */ /* 0x001fe20000010000 */
[----:B------:R-:W-:-:S02]  /*0bc0*/  FADD.FTZ R32, R32, R23 ;  /* 0x0000001720207221 */ /* 0x000fc40000010000 */
[----:B------:R-:W-:Y:S01]  /*0bd0*/  LDS.64 R28, [R28] ;  /* 0x000000001c1c7984 */ /* 0x000fe20000000a00 */
[----:B-1----:R-:W-:-:S03]  /*0be0*/  FADD.FTZ R37, R25, R16 ;  /* 0x0000001019257221 */ /* 0x002fc60000010000 */
[----:B------:R-:W0:Y:S01]  /*0bf0*/  LDS.64 R22, [R34] ;  /* 0x0000000022167984 */ /* 0x000e220000000a00 */
[----:B------:R-:W-:-:S03]  /*0c00*/  FADD.FTZ R32, R32, R17 ;  /* 0x0000001120207221 */ /* 0x000fc60000010000 */
[----:B------:R-:W1:Y:S01]  /*0c10*/  LDS.64 R24, [R24] ;  /* 0x0000000018187984 */ /* 0x000e620000000a00 */
[----:B--2---:R-:W-:Y:S01]  /*0c20*/  FADD.FTZ R37, R37, R18 ;  /* 0x0000001225257221 */ /* 0x004fe20000010000 */
[----:B------:R-:W-:-:S03]  /*0c30*/  FADD.FTZ R32, R32, R19 ;  /* 0x0000001320207221 */ /* 0x000fc60000010000 */
[----:B---3--:R-:W-:Y:S01]  /*0c40*/  FADD.FTZ R37, R37, R20 ;  /* 0x0000001425257221 */ /* 0x008fe20000010000 */
[----:B------:R-:W-:-:S03]  /*0c50*/  FADD.FTZ R32, R32, R21 ;  /* 0x0000001520207221 */ /* 0x000fc60000010000 */
[----:B0-----:R-:W-:Y:S01]  /*0c60*/  FADD.FTZ R37, R37, R22 ;  /* 0x0000001625257221 */ /* 0x001fe20000010000 */
[----:B------:R-:W-:-:S03]  /*0c70*/  FADD.FTZ R32, R32, R23 ;  /* 0x0000001720207221 */ /* 0x000fc60000010000 */
[----:B-1----:R-:W-:Y:S01]  /*0c80*/  FADD.FTZ R37, R37, R24 ;  /* 0x0000001825257221 */ /* 0x002fe20000010000 */
[----:B------:R-:W-:-:S03]  /*0c90*/  FADD.FTZ R32, R32, R25 ;  /* 0x0000001920207221 */ /* 0x000fc60000010000 */
[----:B------:R-:W-:Y:S01]  /*0ca0*/  FADD.FTZ R37, R37, R26 ;  /* 0x0000001a25257221 */ /* 0x000fe20000010000 */
[----:B------:R-:W-:-:S03]  /*0cb0*/  FADD.FTZ R32, R32, R27 ;  /* 0x0000001b20207221 */ /* 0x000fc60000010000 */
[----:B------:R-:W-:Y:S01]  /*0cc0*/  FADD.FTZ R28, R37, R28 ;  /* 0x0000001c251c7221 */ /* 0x000fe20000010000 */
[----:B------:R-:W-:-:S07]  /*0cd0*/  FADD.FTZ R29, R32, R29 ;  /* 0x0000001d201d7221 */ /* 0x000fce0000010000 */
.L_x_1501:
[----:B------:R-:W-:Y:S05]  /*0ce0*/  BSYNC B0 ;  /* 0x0000000000007941 */ /* 0x000fea0003800000 */
.L_x_1500:
[----:B------:R-:W1:Y:S01]  /*0cf0*/  SHFL.BFLY PT, R17, R28, 0x1, 0x1f ;  /* 0x0c201f001c117f89 */ /* 0x000e6200000e0000 */
[C---:B------:R-:W-:Y:S01]  /*0d00*/  LOP3.LUT P1, RZ, R2.reuse, 0xffffffe1, RZ, 0xc0, !PT ;  /* 0xffffffe102ff7812 */ /* 0x040fe2000782c0ff */
[----:B------:R-:W-:Y:S01]  /*0d10*/  BSSY B0, `(.L_x_1502) ;  /* 0x0000011000007945 */ /* 0x000fe20003800000 */
[C---:B------:R-:W-:Y:S01]  /*0d20*/  ISETP.NE.AND P2, PT, R2.reuse, RZ, PT ;  /* 0x000000ff0200720c */ /* 0x040fe20003f45270 */
[----:B0-----:R-:W0:Y:S01]  /*0d30*/  SHFL.BFLY PT, R18, R29, 0x1, 0x1f ;  /* 0x0c201f001d127f89 */ /* 0x001e2200000e0000 */
[----:B------:R-:W-:Y:S01]  /*0d40*/  ISETP.GT.U32.AND P0, PT, R2, 0xff, PT ;  /* 0x000000ff0200780c */ /* 0x000fe20003f04070 */
[----:B-1----:R-:W-:Y:S01]  /*0d50*/  FADD.FTZ R16, R17, R28 ;  /* 0x0000001c11107221 */ /* 0x002fe20000010000 */
[----:B0-----:R-:W-:-:S07]  /*0d60*/  FADD.FTZ R17, R18, R29 ;  /* 0x0000001d12117221 */ /* 0x001fce0000010000 */
[----:B------:R-:W-:Y:S05]  /*0d70*/  @P1 BRA `(.L_x_1503) ;  /* 0x0000000000281947 */ /* 0x000fea0003800000 */
[----:B------:R-:W0:Y:S01]  /*0d80*/  LDC R23, c[0x0][0x10] ;  /* 0x00000400ff177b82 */ /* 0x000e220000000800 */
[----:B------:R-:W-:Y:S02]  /*0d90*/  SHF.R.U32.HI R22, RZ, 0x1, R2 ;  /* 0x00000001ff167819 */ /* 0x000fe40000011602 */
[----:B------:R-:W-:-:S04]  /*0da0*/  LOP3.LUT R21, R3, 0xff, RZ, 0xc0, !PT ;  /* 0x000000ff03157812 */ /* 0x000fc800078ec0ff */
[----:B------:R-:W-:Y:S01]  /*0db0*/  PRMT R21, R22, 0x2104, R21 ;  /* 0x0000210416157816 */ /* 0x000fe20000000015 */
[----:B------:R-:W1:Y:S01]  /*0dc0*/  LDC.64 R18, c[0x0][0x248] ;  /* 0x00009200ff127b82 */ /* 0x000e620000000a00 */
[----:B0-----:R-:W-:-:S04]  /*0dd0*/  IMAD R20, R23, UR4, R0 ;  /* 0x0000000417147c24 */ /* 0x001fc8000f8e0200 */
[----:B------:R-:W-:-:S05]  /*0de0*/  IMAD R20, R20, 0x1000, R21 ;  /* 0x0000100014147824 */ /* 0x000fca00078e0215 */
[----:B------:R-:W-:-:S05]  /*0df0*/  SHF.L.U32 R21, R20, 0x1, RZ ;  /* 0x0000000114157819 */ /* 0x000fca00000006ff */
[----:B-1----:R-:W-:-:S05]  /*0e00*/  IMAD.WIDE.U32 R18, R21, 0x4, R18 ;  /* 0x0000000415127825 */ /* 0x002fca00078e0012 */
[----:B------:R0:W-:Y:S02]  /*0e10*/  STG.E.64 desc[UR6][R18.64], R16 ;  /* 0x0000001012007986 */ /* 0x0001e4000c101b06 */
.L_x_1503:
[----:B------:R-:W-:Y:S05]  /*0e20*/  BSYNC B0 ;  /* 0x0000000000007941 */ /* 0x000fea0003800000 */
.L_x_1502:
        /* <DEDUP_REMOVED lines=12> */
.L_x_1505:
[----:B------:R-:W2:Y:S04]  /*0ef0*/  LD.E.STRONG.GPU R18, desc[UR6][R16.64] ;  /* 0x0000000610127980 */ /* 0x000ea8000c10f900 */
[----:B--2---:R-:W-:Y:S01]  /*0f00*/  CCTL.IVALL ;  /* 0x00000000ff00798f */ /* 0x004fe20002000000 */
[----:B------:R-:W-:Y:S05]  /*0f10*/  YIELD ;  /* 0x0000000000007946 */ /* 0x000fea0003800000 */
[----:B-----5:R-:W-:-:S04]  /*0f20*/  LOP3.LUT R18, R18, R19, RZ, 0x3c, !PT ;  /* 0x0000001312127212 */ /* 0x020fc800078e3cff */
[----:B------:R-:W-:-:S13]  /*0f30*/  ISETP.GT.AND P1, PT, R18, -0x1, PT ;  /* 0xffffffff1200780c */ /* 0x000fda0003f24270 */
[----:B------:R-:W-:Y:S05]  /*0f40*/  @P1 BRA `(.L_x_1505) ;  /* 0xfffffffc00e81947 */ /* 0x000fea000383ffff */
.L_x_1504:
[----:B------:R-:W-:Y:S05]  /*0f50*/  WARPSYNC.ALL ;  /* 0x0000000000007948 */ /* 0x000fea0003800000 */
[----:B------:R-:W-:Y:S06]  /*0f60*/  BAR.SYNC.DEFER_BLOCKING 0x0 ;  /* 0x0000000000007b1d */ /* 0x000fec0000010000 */
[----:B------:R-:W-:Y:S04]  /*0f70*/  BSSY B0, `(.L_x_1506) ;  /* 0x000005a000007945 */ /* 0x000fe80003800000 */
[----:B------:R-:W-:Y:S05]  /*0f80*/  @P0 BRA `(.L_x_1507) ;  /* 0x0000000400600947 */ /* 0x000fea0003800000 */
[----:B0-----:R-:W0:Y:S01]  /*0f90*/  LDC R19, c[0x0][0x10] ;  /* 0x00000400ff137b82 */ /* 0x001e220000000800 */
[----:B------:R-:W-:-:S04]  /*0fa0*/  SHF.L.U32 R17, R2, 0x4, RZ ;  /* 0x0000000402117819 */ /* 0x000fc800000006ff */
[----:B------:R-:W-:-:S03]  /*0fb0*/  LOP3.LUT R17, R17, 0x7fffff00, RZ, 0xc0, !PT ;  /* 0x7fffff0011117812 */ /* 0x000fc600078ec0ff */
        /* <DEDUP_REMOVED lines=12> */
[--C-:B------:R-:W-:Y:S02]  /*1080*/  IMAD.WIDE.U32 R22, R23, 0x4, R28.reuse ;  /* 0x0000000417167825 */ /* 0x100fe400078e001c */
[----:B------:R-:W3:Y:S01]  /*1090*/  LDG.E.64 R20, desc[UR6][R20.64] ;  /* 0x0000000614147981 */ /* 0x000ee2000c1e1b00 */
[----:B------:R-:W-:Y:S01]  /*10a0*/  IADD3 R17, R26, 0x80, RZ ;  /* 0x000000801a117810 */ /* 0x000fe20007ffe0ff */
[--C-:B------:R-:W-:Y:S02]  /*10b0*/  IMAD.WIDE.U32 R24, R25, 0x4, R28.reuse ;  /* 0x0000000419187825 */ /* 0x100fe400078e001c */
[----:B------:R-:W4:Y:S02]  /*10c0*/  LDG.E.64 R22, desc[UR6][R22.64] ;  /* 0x0000000616167981 */ /* 0x000f24000c1e1b00 */
[----:B------:R-:W-:-:S02]  /*10d0*/  IMAD.WIDE.U32 R16, R17, 0x4, R28 ;  /* 0x0000000411107825 */ /* 0x000fc400078e001c */
[----:B------:R-:W4:Y:S04]  /*10e0*/  LDG.E.64 R24, desc[UR6][R24.64] ;  /* 0x0000000618187981 */ /* 0x000f28000c1e1b00 */
[----:B------:R-:W4:Y:S01]  /*10f0*/  LDG.E.64 R16, desc[UR6][R16.64] ;  /* 0x0000000610107981 */ /* 0x000f22000c1e1b00 */
[----:B------:R-:W-:-:S05]  /*1100*/  IADD3 R37, R26, 0xc0, RZ ;  /* 0x000000c01a257810 */ /* 0x000fca0007ffe0ff */
[----:B------:R-:W-:-:S04]  /*1110*/  IMAD.WIDE.U32 R36, R37, 0x4, R28 ;  /* 0x0000000425247825 */ /* 0x000fc800078e001c */
[----:B--2---:R-:W-:Y:S01]  /*1120*/  FADD.FTZ R27, RZ, R18 ;  /* 0x00000012ff1b7221 */ /* 0x004fe20000010000 */
[----:B------:R-:W-:Y:S01]  /*1130*/  FADD.FTZ R18, RZ, R19 ;  /* 0x00000013ff127221 */ /* 0x000fe20000010000 */
[----:B------:R-:W-:Y:S02]  /*1140*/  IADD3 R19, R26, 0xa0, RZ ;  /* 0x000000a01a137810 */ /* 0x000fe40007ffe0ff */
[----:B---3--:R-:W-:Y:S01]  /*1150*/  FADD.FTZ R27, R20, R27 ;  /* 0x0000001b141b7221 */ /* 0x008fe20000010000 */
[----:B------:R-:W-:-:S03]  /*1160*/  FADD.FTZ R18, R21, R18 ;  /* 0x0000001215127221 */ /* 0x000fc60000010000 */
[----:B----4-:R-:W-:Y:S01]  /*1170*/  FADD.FTZ R27, R22, R27 ;  /* 0x0000001b161b7221 */ /* 0x010fe20000010000 */
[----:B------:R-:W-:Y:S01]  /*1180*/  FADD.FTZ R18, R23, R18 ;  /* 0x0000001217127221 */ /* 0x000fe20000010000 */
[----:B------:R-:W-:Y:S02]  /*1190*/  IADD3 R23, R26, 0xe0, RZ ;  /* 0x000000e01a177810 */ /* 0x000fe40007ffe0ff */
[----:B------:R-:W-:Y:S01]  /*11a0*/  FADD.FTZ R27, R24, R27 ;  /* 0x0000001b181b7221 */ /* 0x000fe20000010000 */
[----:B------:R-:W-:Y:S01]  /*11b0*/  FADD.FTZ R32, R25, R18 ;  /* 0x0000001219207221 */ /* 0x000fe20000010000 */
[----:B------:R-:W-:Y:S01]  /*11c0*/  IMAD.WIDE.U32 R18, R19, 0x4, R28 ;  /* 0x0000000413127825 */ /* 0x000fe200078e001c */
[----:B------:R-:W-:-:S03]  /*11d0*/  IADD3 R25, R26, 0x100, RZ ;  /* 0x000001001a197810 */ /* 0x000fc60007ffe0ff */
[----:B------:R-:W-:Y:S01]  /*11e0*/  FADD.FTZ R27, R16, R27 ;  /* 0x0000001b101b7221 */ /* 0x000fe20000010000 */
[----:B------:R-:W-:Y:S01]  /*11f0*/  FADD.FTZ R32, R17, R32 ;  /* 0x0000002011207221 */ /* 0x000fe20000010000 */
[--C-:B------:R-:W-:Y:S01]  /*1200*/  IMAD.WIDE.U32 R22, R23, 0x4, R28.reuse ;  /* 0x0000000417167825 */ /* 0x100fe200078e001c */
[----:B------:R-:W2:Y:S04]  /*1210*/  LDG.E.64 R16, desc[UR6][R36.64] ;  /* 0x0000000624107981 */ /* 0x000ea8000c1e1b00 */
[----:B------:R-:W3:Y:S01]  /*1220*/  LDG.E.64 R18, desc[UR6][R18.64] ;  /* 0x0000000612127981 */ /* 0x000ee2000c1e1b00 */
[--C-:B------:R-:W-:Y:S01]  /*1230*/  IMAD.WIDE.U32 R24, R25, 0x4, R28.reuse ;  /* 0x0000000419187825 */ /* 0x100fe200078e001c */
[----:B------:R-:W-:Y:S02]  /*1240*/  IADD3 R21, R26, 0x120, RZ ;  /* 0x000001201a157810 */ /* 0x000fe40007ffe0ff */
[----:B------:R-:W4:Y:S03]  /*1250*/  LDG.E.64 R22, desc[UR6][R22.64] ;  /* 0x0000000616167981 */ /* 0x000f26000c1e1b00 */
[----:B------:R-:W-:Y:S01]  /*1260*/  IMAD.WIDE.U32 R20, R21, 0x4, R28 ;  /* 0x0000000415147825 */ /* 0x000fe200078e001c */
[----:B------:R-:W4:Y:S05]  /*1270*/  LDG.E.64 R24, desc[UR6][R24.64] ;  /* 0x0000000618187981 */ /* 0x000f2a000c1e1b00 */
[----:B------:R-:W4:Y:S01]  /*1280*/  LDG.E.64 R20, desc[UR6][R20.64] ;  /* 0x0000000614147981 */ /* 0x000f22000c1e1b00 */
[----:B---3--:R-:W-:Y:S01]  /*1290*/  FADD.FTZ R32, R19, R32 ;  /* 0x0000002013207221 */ /* 0x008fe20000010000 */
[----:B------:R-:W-:-:S03]  /*12a0*/  FADD.FTZ R27, R18, R27 ;  /* 0x0000001b121b7221 */ /* 0x000fc60000010000 */
[----:B--2---:R-:W-:Y:S01]  /*12b0*/  FADD.FTZ R32, R17, R32 ;  /* 0x0000002011207221 */ /* 0x004fe20000010000 */
[----:B------:R-:W-:Y:S01]  /*12c0*/  FADD.FTZ R27, R16, R27 ;  /* 0x0000001b101b7221 */ /* 0x000fe20000010000 */
[----:B------:R-:W-:Y:S02]  /*12d0*/  IADD3 R17, R26, 0x140, RZ ;  /* 0x000001401a117810 */ /* 0x000fe40007ffe0ff */
[----:B----4-:R-:W-:Y:S01]  /*12e0*/  FADD.FTZ R32, R23, R32 ;  /* 0x0000002017207221 */ /* 0x010fe20000010000 */
[----:B------:R-:W-:Y:S01]  /*12f0*/  FADD.FTZ R27, R22, R27 ;  /* 0x0000001b161b7221 */ /* 0x000fe20000010000 */
[----:B------:R-:W-:Y:S01]  /*1300*/  IADD3 R19, R26, 0x160, RZ ;  /* 0x000001601a137810 */ /* 0x000fe20007ffe0ff */
[----:B------:R-:W-:-:S04]  /*1310*/  IMAD.WIDE.U32 R16, R17, 0x4, R28 ;  /* 0x0000000411107825 */ /* 0x000fc800078e001c */
[----:B------:R-:W-:Y:S01]  /*1320*/  FADD.FTZ R32, R25, R32 ;  /* 0x0000002019207221 */ /* 0x000fe20000010000 */
[----:B------:R-:W-:Y:S01]  /*1330*/  FADD.FTZ R27, R24, R27 ;  /* 0x0000001b181b7221 */ /* 0x000fe20000010000 */
[C---:B------:R-:W-:Y:S01]  /*1340*/  IADD3 R25, R26.reuse, 0x180, RZ ;  /* 0x000001801a197810 */ /* 0x040fe20007ffe0ff */
[----:B------:R-:W-:Y:S01]  /*1350*/  IMAD.WIDE.U32 R18, R19, 0x4, R28 ;  /* 0x0000000413127825 */ /* 0x000fe200078e001c */
[----:B------:R-:W-:Y:S01]  /*1360*/  IADD3 R23, R26, 0x1a0, RZ ;  /* 0x000001a01a177810 */ /* 0x000fe20007ffe0ff */
[----:B------:R-:W2:Y:S02]  /*1370*/  LDG.E.64 R16, desc[UR6][R16.64] ;  /* 0x0000000610107981 */ /* 0x000ea4000c1e1b00 */
[----:B------:R-:W-:Y:S01]  /*1380*/  FADD.FTZ R37, R20, R27 ;  /* 0x0000001b14257221 */ /* 0x000fe20000010000 */
[----:B------:R-:W-:Y:S01]  /*1390*/  FADD.FTZ R32, R21, R32 ;  /* 0x0000002015207221 */ /* 0x000fe20000010000 */
[----:B------:R-:W-:Y:S01]  /*13a0*/  IMAD.WIDE.U32 R20, R25, 0x4, R28 ;  /* 0x0000000419147825 */ /* 0x000fe200078e001c */
[----:B------:R-:W3:Y:S01]  /*13b0*/  LDG.E.64 R18, desc[UR6][R18.64] ;  /* 0x0000000612127981 */ /* 0x000ee2000c1e1b00 */
[----:B------:R-:W-:-:S02]  /*13c0*/  IADD3 R25, R26, 0x1c0, RZ ;  /* 0x000001c01a197810 */ /* 0x000fc40007ffe0ff */
[--C-:B------:R-:W-:Y:S01]  /*13d0*/  IMAD.WIDE.U32 R22, R23, 0x4, R28.reuse ;  /* 0x0000000417167825 */ /* 0x100fe200078e001c */
[----:B------:R-:W-:Y:S01]  /*13e0*/  IADD3 R27, R26, 0x1e0, RZ ;  /* 0x000001e01a1b7810 */ /* 0x000fe20007ffe0ff */
[----:B------:R-:W4:Y:S02]  /*13f0*/  LDG.E.64 R20, desc[UR6][R20.64] ;  /* 0x0000000614147981 */ /* 0x000f24000c1e1b00 */
[--C-:B------:R-:W-:Y:S02]  /*1400*/  IMAD.WIDE.U32 R24, R25, 0x4, R28.reuse ;  /* 0x0000000419187825 */ /* 0x100fe400078e001c */
[----:B------:R-:W4:Y:S02]  /*1410*/  LDG.E.64 R22, desc[UR6][R22.64] ;  /* 0x0000000616167981 */ /* 0x000f24000c1e1b00 */
        /* <DEDUP_REMOVED lines=14> */
[----:B------:R-:W-:-:S07]  /*1500*/  FADD.FTZ R27, R27, R32 ;  /* 0x000000201b1b7221 */ /* 0x000fce0000010000 */
.L_x_1507:
[----:B------:R-:W-:Y:S05]  /*1510*/  BSYNC B0 ;  /* 0x0000000000007941 */ /* 0x000fea0003800000 */
.L_x_1506:
[----:B0-----:R-:W0:Y:S01]  /*1520*/  SHFL.BFLY PT, R17, R26, 0x8, 0x1f ;  /* 0x0d001f001a117f89 */ /* 0x001e2200000e0000 */
[----:B------:R-:W-:Y:S01]  /*1530*/  LOP3.LUT P0, RZ, R2, 0xffffff0f, RZ, 0xc0, !PT ;  /* 0xffffff0f02ff7812 */ /* 0x000fe2000780c0ff */
[----:B------:R-:W-:Y:S01]  /*1540*/  ULDC.64 UR8, c[0x0][0x240] ;  /* 0x0000900000087ab9 */ /* 0x000fe20000000a00 */
[----:B------:R-:W-:Y:S01]  /*1550*/  BSSY B0, `(.L_x_1508) ;  /* 0x0000029000007945 */ /* 0x000fe20003800000 */
[----:B------:R-:W1:Y:S01]  /*1560*/  SHFL.BFLY PT, R16, R27, 0x8, 0x1f ;  /* 0x0d001f001b107f89 */ /* 0x000e6200000e0000 */
[----:B------:R-:W-:Y:S01]  /*1570*/  ISETP.EQ.U32.AND P1, PT, RZ, UR8, PT ;  /* 0x00000008ff007c0c */ /* 0x000fe2000bf22070 */
[----:B0-----:R-:W-:Y:S01]  /*1580*/  FADD.FTZ R17, R17, R26 ;  /* 0x0000001a11117221 */ /* 0x001fe20000010000 */
[----:B-1----:R-:W-:-:S04]  /*1590*/  FADD.FTZ R16, R16, R27 ;  /* 0x0000001b10107221 */ /* 0x002fc80000010000 */
[----:B------:R-:W0:Y:S04]  /*15a0*/  SHFL.BFLY PT, R18, R17, 0x4, 0x1f ;  /* 0x0c801f0011127f89 */ /* 0x000e2800000e0000 */
[----:B------:R-:W1:Y:S01]  /*15b0*/  SHFL.BFLY PT, R19, R16, 0x4, 0x1f ;  /* 0x0c801f0010137f89 */ /* 0x000e6200000e0000 */
[----:B0-----:R-:W-:Y:S01]  /*15c0*/  FADD.FTZ R18, R17, R18 ;  /* 0x0000001211127221 */ /* 0x001fe20000010000 */
[----:B------:R-:W-:Y:S01]  /*15d0*/  PRMT R17, R14, 0x7632, R17 ;  /* 0x000076320e117816 */ /* 0x000fe20000000011 */
[----:B-1----:R-:W-:-:S03]  /*15e0*/  FADD.FTZ R19, R16, R19 ;  /* 0x0000001310137221 */ /* 0x002fc60000010000 */
[----:B------:R-:W0:Y:S04]  /*15f0*/  SHFL.BFLY PT, R21, R18, 0x2, 0x1f ;  /* 0x0c401f0012157f89 */ /* 0x000e2800000e0000 */
[----:B------:R-:W1:Y:S01]  /*1600*/  SHFL.BFLY PT, R20, R19, 0x2, 0x1f ;  /* 0x0c401f0013147f89 */ /* 0x000e6200000e0000 */
[----:B0-----:R-:W-:Y:S01]  /*1610*/  FADD.FTZ R21, R18, R21 ;  /* 0x0000001512157221 */ /* 0x001fe20000010000 */
[----:B------:R-:W-:Y:S01]  /*1620*/  PRMT R18, R12, 0x7632, R18 ;  /* 0x000076320c127816 */ /* 0x000fe20000000012 */
[----:B-1----:R-:W-:-:S03]  /*1630*/  FADD.FTZ R22, R19, R20 ;  /* 0x0000001413167221 */ /* 0x002fc60000010000 */
[----:B------:R-:W0:Y:S01]  /*1640*/  SHFL.BFLY PT, R24, R21, 0x1, 0x1f ;  /* 0x0c201f0015187f89 */ /* 0x000e2200000e0000 */
[----:B------:R-:W-:-:S03]  /*1650*/  PRMT R19, R13, 0x7632, R19 ;  /* 0x000076320d137816 */ /* 0x000fc60000000013 */
[----:B------:R-:W1:Y:S01]  /*1660*/  SHFL.BFLY PT, R23, R22, 0x1, 0x1f ;  /* 0x0c201f0016177f89 */ /* 0x000e6200000e0000 */
[----:B0-----:R-:W-:-:S04]  /*1670*/  FADD.FTZ R20, R21, R24 ;  /* 0x0000001815147221 */ /* 0x001fc80000010000 */
[----:B------:R-:W-:Y:S01]  /*1680*/  @!P0 FMUL.FTZ R20, R20, 1.6276042515528388321e-05 ;  /* 0x3788888914148820 */ /* 0x000fe20000410000 */
[----:B-1----:R-:W-:-:S03]  /*1690*/  FADD.FTZ R23, R22, R23 ;  /* 0x0000001716177221 */ /* 0x002fc60000010000 */
[----:B------:R-:W-:-:S04]  /*16a0*/  @!P0 FMUL.FTZ R16, R20, R20 ;  /* 0x0000001414108220 */ /* 0x000fc80000410000 */
[----:B------:R-:W-:Y:S01]  /*16b0*/  @!P0 FFMA.FTZ R16, R23, 1.6276042515528388321e-05, -R16 ;  /* 0x3788888917108823 */ /* 0x000fe20000010810 */
[----:B------:R-:W-:-:S04]  /*16c0*/  @!P0 SHF.R.U32.HI R23, RZ, 0x1, R2 ;  /* 0x00000001ff178819 */ /* 0x000fc80000011602 */
[----:B------:R-:W-:Y:S02]  /*16d0*/  @!P0 LOP3.LUT R23, R23, 0x7ffffff8, RZ, 0xc0, !PT ;  /* 0x7ffffff817178812 */ /* 0x000fe400078ec0ff */
[----:B------:R-:W-:Y:S02]  /*16e0*/  @!P0 FMNMX.FTZ R21, RZ, R16, !PT ;  /* 0x00000010ff158209 */ /* 0x000fe40007810000 */
[----:B------:R-:W-:-:S03]  /*16f0*/  PRMT R16, R15, 0x7632, R16 ;  /* 0x000076320f107816 */ /* 0x000fc60000000010 */
        /* <DEDUP_REMOVED lines=14> */
.L_x_1509:
[----:B------:R-:W-:Y:S05]  /*17e0*/  BSYNC B0 ;  /* 0x0000000000007941 */ /* 0x000fea0003800000 */
.L_x_1508:
[----:B0-----:R-:W-:Y:S01]  /*17f0*/  IMAD.WIDE.U32 R12, R2, -0x77777777, RZ ;  /* 0x88888889020c7825 */ /* 0x001fe200078e00ff */
[----:B------:R-:W-:Y:S01]  /*1800*/  ULDC UR8, c[0x0][0x230] ;  /* 0x00008c0000087ab9 */ /* 0x000fe20000000800 */
[----:B------:R-:W-:Y:S01]  /*1810*/  SHF.L.U32 R17, R17, 0x10, RZ ;  /* 0x0000001011117819 */ /* 0x000fe200000006ff */
[----:B------:R-:W-:Y:S01]  /*1820*/  ULOP3.LUT UR4, UR4, 0x1, URZ, 0x3c, !UPT ;  /* 0x0000000104047892 */ /* 0x000fe2000f8e3c3f */
[----:B------:R-:W-:Y:S01]  /*1830*/  IMAD.U32 R21, R18, 0x10000, RZ ;  /* 0x0001000012157824 */ /* 0x000fe200078e00ff */
[----:B------:R-:W-:Y:S02]  /*1840*/  SHF.R.U32.HI R15, RZ, 0x7, R13 ;  /* 0x00000007ff0f7819 */ /* 0x000fe4000001160d */
[C---:B-----5:R-:W-:Y:S02]  /*1850*/  SHF.L.U32 R25, R10.reuse, 0x10, RZ ;  /* 0x000000100a197819 */ /* 0x060fe400000006ff */
[----:B------:R-:W-:Y:S01]  /*1860*/  PRMT R26, R10, 0x7632, R26 ;  /* 0x000076320a1a7816 */ /* 0x000fe2000000001a */
[----:B------:R-:W-:Y:S01]  /*1870*/  IMAD R14, R15, -0xf0, R2 ;  /* 0xffffff100f0e7824 */ /* 0x000fe200078e0202 */
[----:B------:R-:W-:-:S02]  /*1880*/  SHF.L.U32 R24, R8, 0x10, RZ ;  /* 0x0000001008187819 */ /* 0x000fc400000006ff */
[----:B------:R-:W-:Y:S01]  /*1890*/  PRMT R27, R9, 0x7632, R27 ;  /* 0x00007632091b7816 */ /* 0x000fe2000000001b */
[----:B------:R-:W-:Y:S01]  /*18a0*/  IMAD.WIDE.U32 R12, R14, -0x77777777, RZ ;  /* 0x888888890e0c7825 */ /* 0x000fe200078e00ff */
[----:B------:R-:W-:Y:S02]  /*18b0*/  SHF.L.U32 R29, R11, 0x10, RZ ;  /* 0x000000100b1d7819 */ /* 0x000fe400000006ff */
[----:B------:R-:W-:Y:S02]  /*18c0*/  SHF.L.U32 R19, R19, 0x10, RZ ;  /* 0x0000001013137819 */ /* 0x000fe400000006ff */
[----:B------:R-:W-:Y:S02]  /*18d0*/  LOP3.LUT R12, R13, 0xf8, RZ, 0xc0, !PT ;  /* 0x000000f80d0c7812 */ /* 0x000fe400078ec0ff */
[----:B------:R-:W-:Y:S02]  /*18e0*/  PRMT R23, R8, 0x7632, R23 ;  /* 0x0000763208177816 */ /* 0x000fe40000000017 */
[----:B------:R-:W-:-:S02]  /*18f0*/  PRMT R28, R11, 0x7632, R28 ;  /* 0x000076320b1c7816 */ /* 0x000fc4000000001c */
[----:B------:R-:W0:Y:S01]  /*1900*/  LDS.64 R12, [R12+UR5] ;  /* 0x000000050c0c7984 */ /* 0x000e220008000a00 */
[----:B------:R-:W-:Y:S02]  /*1910*/  SHF.L.U32 R23, R23, 0x10, RZ ;  /* 0x0000001017177819 */ /* 0x000fe400000006ff */
[----:B------:R-:W-:Y:S02]  /*1920*/  SHF.L.U32 R26, R26, 0x10, RZ ;  /* 0x000000101a1a7819 */ /* 0x000fe400000006ff */
[----:B------:R-:W-:Y:S02]  /*1930*/  SHF.L.U32 R27, R27, 0x10, RZ ;  /* 0x000000101b1b7819 */ /* 0x000fe400000006ff */
[----:B------:R-:W-:Y:S02]  /*1940*/  SHF.L.U32 R28, R28, 0x10, RZ ;  /* 0x000000101c1c7819 */ /* 0x000fe400000006ff */
[----:B------:R-:W-:Y:S01]  /*1950*/  SHF.L.U32 R14, R14, 0x2, RZ ;  /* 0x000000020e0e7819 */ /* 0x000fe200000006ff */
[----:B0-----:R-:W-:Y:S01]  /*1960*/  FADD.FTZ R13, R13, UR8 ;  /* 0x000000080d0d7e21 */ /* 0x001fe20008010000 */
[--C-:B------:R-:W-:Y:S01]  /*1970*/  FADD.FTZ R18, R7, -R12.reuse ;  /* 0x8000000c07127221 */ /* 0x100fe20000010000 */
[--C-:B------:R-:W-:Y:S01]  /*1980*/  FADD.FTZ R32, R35, -R12.reuse ;  /* 0x8000000c23207221 */ /* 0x100fe20000010000 */
[----:B------:R-:W-:Y:S01]  /*1990*/  FADD.FTZ R10, R31, -R12 ;  /* 0x8000000c1f0a7221 */ /* 0x000fe20000010000 */
[C---:B------:R-:W-:Y:S01]  /*19a0*/  FADD.FTZ R34, -R12.reuse, R17 ;  /* 0x000000110c227221 */ /* 0x040fe20000010100 */
[----:B------:R-:W-:Y:S01]  /*19b0*/  FADD.FTZ R8, -R12, R21 ;  /* 0x000000150c087221 */ /* 0x000fe20000010100 */
[----:B------:R-:W0:Y:S01]  /*19c0*/  MUFU.RSQ R13, R13 ;  /* 0x0000000d000d7308 */ /* 0x000e220000001400 */
[----:B------:R-:W-:Y:S01]  /*19d0*/  ULDC.64 UR8, c[0x0][0x210] ;  /* 0x0000840000087ab9 */ /* 0x000fe20000000a00 */
[----:B0-----:R-:W-:Y:S01]  /*19e0*/  FMUL.FTZ R7, R13, R18 ;  /* 0x000000120d077220 */ /* 0x001fe20000410000 */
[----:B------:R-:W-:Y:S01]  /*19f0*/  FMUL.FTZ R17, R32, R13 ;  /* 0x0000000d20117220 */ /* 0x000fe20000410000 */
[----:B------:R-:W-:Y:S01]  /*1a00*/  SHF.L.U32 R18, R9, 0x10, RZ ;  /* 0x0000001009127819 */ /* 0x000fe200000006ff */
[----:B------:R-:W-:Y:S01]  /*1a10*/  FMUL.FTZ R9, R13, R10 ;  /* 0x0000000a0d097220 */ /* 0x000fe20000410000 */
[--C-:B------:R-:W-:Y:S01]  /*1a20*/  FFMA.FTZ R7, R25, R7, R24.reuse ;  /* 0x0000000719077223 */ /* 0x100fe20000010018 */
[----:B------:R-:W-:Y:S01]  /*1a30*/  FFMA.FTZ R17, R17, R25, R24 ;  /* 0x0000001911117223 */ /* 0x000fe20000010018 */
[----:B------:R-:W-:Y:S01]  /*1a40*/  FADD.FTZ R24, R33, -R12 ;  /* 0x8000000c21187221 */ /* 0x000fe20000010000 */
[--C-:B------:R-:W-:Y:S01]  /*1a50*/  FFMA.FTZ R9, R29, R9, R18.reuse ;  /* 0x000000091d097223 */ /* 0x100fe20000010012 */
[----:B------:R-:W-:Y:S01]  /*1a60*/  SHF.L.U32 R33, R16, 0x10, RZ ;  /* 0x0000001010217819 */ /* 0x000fe200000006ff */
[C---:B------:R-:W-:Y:S01]  /*1a70*/  FADD.FTZ R10, -R12.reuse, R19 ;  /* 0x000000130c0a7221 */ /* 0x040fe20000010100 */
[----:B------:R-:W-:Y:S01]  /*1a80*/  FMUL.FTZ R34, R13, R34 ;  /* 0x000000220d227220 */ /* 0x000fe20000410000 */
[----:B------:R-:W-:Y:S01]  /*1a90*/  FMUL.FTZ R21, R9, -1.4426950216293334961 ;  /* 0xbfb8aa3b09157820 */ /* 0x000fe20000410000 */
[C---:B------:R-:W-:Y:S01]  /*1aa0*/  FMUL.FTZ R31, R13.reuse, R24 ;  /* 0x000000180d1f7220 */ /* 0x040fe20000410000 */
[----:B------:R-:W-:Y:S01]  /*1ab0*/  FADD.FTZ R12, -R12, R33 ;  /* 0x000000210c0c7221 */ /* 0x000fe20000010100 */
[----:B------:R-:W-:Y:S01]  /*1ac0*/  FFMA.FTZ R19, R34, R26, R23 ;  /* 0x0000001a22137223 */ /* 0x000fe20000010017 */
[----:B------:R-:W-:Y:S01]  /*1ad0*/  FMUL.FTZ R8, R13, R8 ;  /* 0x000000080d087220 */ /* 0x000fe20000410000 */
[----:B------:R-:W-:Y:S01]  /*1ae0*/  FFMA.FTZ R18, R31, R29, R18 ;  /* 0x0000001d1f127223 */ /* 0x000fe20000010012 */
[C---:B------:R-:W-:Y:S01]  /*1af0*/  FMUL.FTZ R12, R13.reuse, R12 ;  /* 0x0000000c0d0c7220 */ /* 0x040fe20000410000 */
[----:B------:R-:W0:Y:S01]  /*1b00*/  MUFU.EX2 R21, R21 ;  /* 0x0000001500157308 */ /* 0x000e220000000800 */
[----:B------:R-:W-:Y:S01]  /*1b10*/  FMUL.FTZ R10, R13, R10 ;  /* 0x0000000a0d0a7220 */ /* 0x000fe20000410000 */
[----:B------:R-:W-:Y:S01]  /*1b20*/  FMUL.FTZ R25, R19, -1.4426950216293334961 ;  /* 0xbfb8aa3b13197820 */ /* 0x000fe20000410000 */
[----:B------:R-:W-:Y:S01]  /*1b30*/  FFMA.FTZ R12, R12, R28, R27 ;  /* 0x0000001c0c0c7223 */ /* 0x000fe2000001001b */
[----:B------:R-:W-:Y:S01]  /*1b40*/  FFMA.FTZ R8, R26, R8, R23 ;  /* 0x000000081a087223 */ /* 0x000fe20000010017 */
[----:B------:R-:W-:Y:S01]  /*1b50*/  FMUL.FTZ R26, R18, -1.4426950216293334961 ;  /* 0xbfb8aa3b121a7820 */ /* 0x000fe20000410000 */
[----:B------:R-:W-:Y:S01]  /*1b60*/  FFMA.FTZ R10, R28, R10, R27 ;  /* 0x0000000a1c0a7223 */ /* 0x000fe2000001001b */
[----:B------:R-:W-:Y:S01]  /*1b70*/  FMUL.FTZ R24, R12, -1.4426950216293334961 ;  /* 0xbfb8aa3b0c187820 */ /* 0x000fe20000410000 */
[----:B------:R-:W-:Y:S01]  /*1b80*/  FMUL.FTZ R22, R8, -1.4426950216293334961 ;  /* 0xbfb8aa3b08167820 */ /* 0x000fe20000410000 */
[----:B------:R-:W-:Y:S01]  /*1b90*/  FMUL.FTZ R23, R17, -1.4426950216293334961 ;  /* 0xbfb8aa3b11177820 */ /* 0x000fe20000410000 */
[----:B------:R-:W1:Y:S01]  /*1ba0*/  MUFU.EX2 R25, R25 ;  /* 0x0000001900197308 */ /* 0x000e620000000800 */
[----:B------:R-:W-:Y:S01]  /*1bb0*/  FMUL.FTZ R20, R7, -1.4426950216293334961 ;  /* 0xbfb8aa3b07147820 */ /* 0x000fe20000410000 */
[----:B------:R-:W-:Y:S01]  /*1bc0*/  FMUL.FTZ R11, R10, -1.4426950216293334961 ;  /* 0xbfb8aa3b0a0b7820 */ /* 0x000fe20000410000 */
[----:B0-----:R-:W-:-:S05]  /*1bd0*/  FADD.FTZ R16, R21, 1 ;  /* 0x3f80000015107421 */ /* 0x001fca0000010000 */
[----:B------:R-:W0:Y:S01]  /*1be0*/  MUFU.EX2 R27, R26 ;  /* 0x0000001a001b7308 */ /* 0x000e220000000800 */
[----:B------:R-:W-:-:S04]  /*1bf0*/  SHF.L.U32 R21, R3, 0x2, RZ ;  /* 0x0000000203157819 */ /* 0x000fc800000006ff */
[----:B------:R-:W-:-:S03]  /*1c00*/  LOP3.LUT R28, R21, 0x3fc, RZ, 0xc0, !PT ;  /* 0x000003fc151c7812 */ /* 0x000fc600078ec0ff */
[----:B------:R-:W2:Y:S01]  /*1c10*/  MUFU.EX2 R24, R24 ;  /* 0x0000001800187308 */ /* 0x000ea20000000800 */
[----:B------:R-:W-:Y:S01]  /*1c20*/  IADD3 R28, R28, R15, RZ ;  /* 0x0000000f1c1c7210 */ /* 0x000fe20007ffe0ff */
[----:B------:R-:W-:Y:S01]  /*1c30*/  HFMA2.MMA R15, -RZ, RZ, 0, 0 ;  /* 0x00000000ff0f7435 */ /* 0x000fe200000001ff */
[----:B-1----:R-:W-:-:S05]  /*1c40*/  FADD.FTZ R25, R25, 1 ;  /* 0x3f80000019197421 */ /* 0x002fca0000010000 */
[----:B------:R-:W1:Y:S01]  /*1c50*/  MUFU.EX2 R22, R22 ;  /* 0x0000001600167308 */ /* 0x000e620000000800 */
[----:B0-----:R-:W-:Y:S01]  /*1c60*/  FADD.FTZ R21, R27, 1 ;  /* 0x3f8000001b157421 */ /* 0x001fe20000010000 */
[----:B------:R-:W-:Y:S02]  /*1c70*/  IMAD R27, R4, 0xf0000, RZ ;  /* 0x000f0000041b7824 */ /* 0x000fe400078e02ff */
[----:B------:R-:W-:-:S04]  /*1c80*/  IMAD.WIDE.U32 R14, R5, 0xf0000, R14 ;  /* 0x000f0000050e7825 */ /* 0x000fc800078e000e */
[----:B------:R-:W0:Y:S01]  /*1c90*/  MUFU.EX2 R23, R23 ;  /* 0x0000001700177308 */ /* 0x000e220000000800 */
[----:B--2---:R-:W-:Y:S01]  /*1ca0*/  FADD.FTZ R24, R24, 1 ;  /* 0x3f80000018187421 */ /* 0x004fe20000010000 */
[----:B------:R-:W-:-:S06]  /*1cb0*/  IADD3 R27, R15, R27, RZ ;  /* 0x0000001b0f1b7210 */ /* 0x000fcc0007ffe0ff */
[----:B------:R-:W2:Y:S01]  /*1cc0*/  MUFU.EX2 R20, R20 ;  /* 0x0000001400147308 */ /* 0x000ea20000000800 */
[----:B-1----:R-:W-:-:S07]  /*1cd0*/  FADD.FTZ R13, R22, 1 ;  /* 0x3f800000160d7421 */ /* 0x002fce0000010000 */
[----:B------:R-:W1:Y:S01]  /*1ce0*/  MUFU.EX2 R11, R11 ;  /* 0x0000000b000b7308 */ /* 0x000e620000000800 */
[----:B0-----:R-:W-:Y:S01]  /*1cf0*/  FADD.FTZ R22, R23, 1 ;  /* 0x3f80000017167421 */ /* 0x001fe20000010000 */
[----:B------:R-:W-:-:S05]  /*1d00*/  IMAD R23, R28, 0x3c0, RZ ;  /* 0x000003c01c177824 */ /* 0x000fca00078e02ff */
[CC--:B------:R-:W-:Y:S01]  /*1d10*/  IADD3 R15, P0, R23.reuse, R14.reuse, RZ ;  /* 0x0000000e170f7210 */ /* 0x0c0fe20007f1e0ff */
[----:B------:R-:W0:Y:S01]  /*1d20*/  MUFU.RCP R26, R25 ;  /* 0x00000019001a7308 */ /* 0x000e220000001000 */
[----:B--2---:R-:W-:Y:S01]  /*1d30*/  FADD.FTZ R20, R20, 1 ;  /* 0x3f80000014147421 */ /* 0x004fe20000010000 */
[----:B------:R-:W-:Y:S02]  /*1d40*/  IADD3 R23, R23, 0x780, RZ ;  /* 0x0000078017177810 */ /* 0x000fe40007ffe0ff */
[----:B------:R-:W-:Y:S02]  /*1d50*/  IADD3.X R28, RZ, R27, RZ, P0, !PT ;  /* 0x0000001bff1c7210 */ /* 0x000fe400007fe4ff */
[----:B------:R-:W-:Y:S02]  /*1d60*/  IADD3 R23, R23, R14, RZ ;  /* 0x0000000e17177210 */ /* 0x000fe40007ffe0ff */
[----:B------:R-:W2:Y:S01]  /*1d70*/  MUFU.RCP R21, R21 ;  /* 0x0000001500157308 */ /* 0x000ea20000001000 */
[----:B-1----:R-:W-:Y:S01]  /*1d80*/  FADD.FTZ R11, R11, 1 ;  /* 0x3f8000000b0b7421 */ /* 0x002fe20000010000 */
[----:B------:R-:W-:-:S02]  /*1d90*/  SHF.L.U64.HI R28, R15, 0x1, R28 ;  /* 0x000000010f1c7819 */ /* 0x000fc4000001021c */
[----:B------:R-:W-:Y:S02]  /*1da0*/  SHF.L.U32 R15, R15, 0x1, RZ ;  /* 0x000000010f0f7819 */ /* 0x000fe400000006ff */
[----:B------:R-:W-:Y:S02]  /*1db0*/  SHF.L.U32 R23, R23, 0x1, RZ ;  /* 0x0000000117177819 */ /* 0x000fe400000006ff */
[----:B------:R-:W1:Y:S01]  /*1dc0*/  MUFU.RCP R25, R24 ;  /* 0x0000001800197308 */ /* 0x000e620000001000 */
[----:B------:R-:W-:Y:S01]  /*1dd0*/  IADD3 R14, P0, R15, UR8, RZ ;  /* 0x000000080f0e7c10 */ /* 0x000fe2000ff1e0ff */
[----:B0-----:R-:W-:-:S03]  /*1de0*/  FMUL.FTZ R19, R19, R26 ;  /* 0x0000001a13137220 */ /* 0x001fc60000410000 */
[----:B------:R-:W-:-:S03]  /*1df0*/  IADD3.X R15, R28, UR9, RZ, P0, !PT ;  /* 0x000000091c0f7c10 */ /* 0x000fc600087fe4ff */
[----:B------:R-:W0:Y:S01]  /*1e00*/  MUFU.RCP R22, R22 ;  /* 0x0000001600167308 */ /* 0x000e220000001000 */
[----:B--2---:R-:W-:-:S07]  /*1e10*/  FMUL.FTZ R21, R18, R21 ;  /* 0x0000001512157220 */ /* 0x004fce0000410000 */
[----:B------:R-:W2:Y:S01]  /*1e20*/  MUFU.RCP R20, R20 ;  /* 0x0000001400147308 */ /* 0x000ea20000001000 */
[----:B-1----:R-:W-:-:S05]  /*1e30*/  FMUL.FTZ R12, R12, R25 ;  /* 0x000000190c0c7220 */ /* 0x002fca0000410000 */
[----:B------:R-:W-:Y:S02]  /*1e40*/  F2FP.BF16.F32.PACK_AB R21, R12, R21 ;  /* 0x000000150c15723e */ /* 0x000fe400000010ff */
[----:B------:R-:W1:Y:S01]  /*1e50*/  MUFU.RCP R13, R13 ;  /* 0x0000000d000d7308 */ /* 0x000e620000001000 */
[----:B0-----:R-:W-:Y:S02]  /*1e60*/  FMUL.FTZ R22, R17, R22 ;  /* 0x0000001611167220 */ /* 0x001fe40000410000 */
[----:B------:R-:W-:Y:S03]  /*1e70*/  STG.E.U16 desc[UR6][R14.64+0x4], R21 ;  /* 0x000004150e007986 */ /* 0x000fe6000c101506 */
[----:B------:R-:W-:Y:S02]  /*1e80*/  F2FP.BF16.F32.PACK_AB R22, R19, R22 ;  /* 0x000000161316723e */ /* 0x000fe400000010ff */
[----:B------:R-:W0:Y:S01]  /*1e90*/  MUFU.RCP R16, R16 ;  /* 0x0000001000107308 */ /* 0x000e220000001000 */
[----:B--2---:R-:W-:Y:S01]  /*1ea0*/  FMUL.FTZ R20, R7, R20 ;  /* 0x0000001407147220 */ /* 0x004fe20000410000 */
[----:B------:R-:W-:Y:S01]  /*1eb0*/  PRMT R7, R22, 0x7632, R7 ;  /* 0x0000763216077816 */ /* 0x000fe20000000007 */
[----:B------:R-:W-:Y:S04]  /*1ec0*/  STG.E.U16 desc[UR6][R14.64], R22 ;  /* 0x000000160e007986 */ /* 0x000fe8000c101506 */
[----:B------:R-:W-:Y:S01]  /*1ed0*/  STG.E.U16 desc[UR6][R14.64+0x2], R7 ;  /* 0x000002070e007986 */ /* 0x000fe2000c101506 */
[----:B------:R-:W2:Y:S01]  /*1ee0*/  MUFU.RCP R11, R11 ;  /* 0x0000000b000b7308 */ /* 0x000ea20000001000 */
[----:B-1----:R-:W-:Y:S01]  /*1ef0*/  FMUL.FTZ R13, R8, R13 ;  /* 0x0000000d080d7220 */ /* 0x002fe20000410000 */
[----:B------:R-:W-:-:S04]  /*1f00*/  IADD3 R8, P0, R23, UR8, RZ ;  /* 0x0000000817087c10 */ /* 0x000fc8000ff1e0ff */
[----:B------:R-:W-:Y:S01]  /*1f10*/  F2FP.BF16.F32.PACK_AB R20, R13, R20 ;  /* 0x000000140d14723e */ /* 0x000fe200000010ff */
[----:B0-----:R-:W-:Y:S01]  /*1f20*/  FMUL.FTZ R16, R9, R16 ;  /* 0x0000001009107220 */ /* 0x001fe20000410000 */
[----:B------:R-:W-:-:S05]  /*1f30*/  PRMT R9, R21, 0x7632, R9 ;  /* 0x0000763215097816 */ /* 0x000fca0000000009 */
[----:B------:R0:W-:Y:S01]  /*1f40*/  STG.E.U16 desc[UR6][R14.64+0x6], R9 ;  /* 0x000006090e007986 */ /* 0x0001e2000c101506 */
[----:B--2---:R-:W-:-:S05]  /*1f50*/  FMUL.FTZ R11, R10, R11 ;  /* 0x0000000b0a0b7220 */ /* 0x004fca0000410000 */
[----:B------:R-:W-:-:S04]  /*1f60*/  F2FP.BF16.F32.PACK_AB R16, R11, R16 ;  /* 0x000000100b10723e */ /* 0x000fc800000010ff */
[----:B------:R-:W-:Y:S02]  /*1f70*/  PRMT R10, R16, 0x7632, R10 ;  /* 0x00007632100a7816 */ /* 0x000fe4000000000a */
[----:B0-----:R-:W-:Y:S01]  /*1f80*/  IADD3.X R9, R6, UR9, RZ, P0, !PT ;  /* 0x0000000906097c10 */ /* 0x001fe200087fe4ff */
[----:B------:R-:W-:Y:S01]  /*1f90*/  ULDC.64 UR8, c[0x0][0x238] ;  /* 0x00008e0000087ab9 */ /* 0x000fe20000000a00 */
[----:B------:R-:W-:Y:S02]  /*1fa0*/  PRMT R6, R20, 0x7632, R6 ;  /* 0x0000763214067816 */ /* 0x000fe40000000006 */
[----:B------:R-:W-:Y:S01]  /*1fb0*/  IADD3 R5, P0, R5, 0x1, RZ ;  /* 0x0000000105057810 */ /* 0x000fe20007f1e0ff */
[----:B------:R0:W-:Y:S03]  /*1fc0*/  STG.E.U16 desc[UR6][R8.64], R20 ;  /* 0x0000001408007986 */ /* 0x0001e6000c101506 */
[----:B------:R-:W-:Y:S01]  /*1fd0*/  IADD3.X R4, RZ, R4, RZ, P0, !PT ;  /* 0x00000004ff047210 */ /* 0x000fe200007fe4ff */
[----:B------:R0:W-:Y:S01]  /*1fe0*/  STG.E.U16 desc[UR6][R8.64+0x2], R6 ;  /* 0x0000020608007986 */ /* 0x0001e2000c101506 */
[----:B------:R-:W-:-:S03]  /*1ff0*/  ISETP.GE.U32.AND P0, PT, R5, UR8, PT ;  /* 0x0000000805007c0c */ /* 0x000fc6000bf06070 */
[----:B------:R0:W-:Y:S01]  /*2000*/  STG.E.U16 desc[UR6][R8.64+0x4], R16 ;  /* 0x0000041008007986 */ /* 0x0001e2000c101506 */
[----:B------:R-:W-:-:S03]  /*2010*/  ISETP.GE.AND.EX P0, PT, R4, UR9, PT, P0 ;  /* 0x0000000904007c0c */ /* 0x000fc6000bf06300 */
[----:B------:R0:W-:Y:S10]  /*2020*/  STG.E.U16 desc[UR6][R8.64+0x6], R10 ;  /* 0x0000060a08007986 */ /* 0x0001f4000c101506 */
[----:B------:R-:W-:Y:S05]  /*2030*/  @!P0 BRA `(.L_x_1510) ;  /* 0xffffffe0004c8947 */ /* 0x000fea000383ffff */
[----:B------:R-:W-:Y:S05]  /*2040*/  EXIT ;  /* 0x000000000000794d */ /* 0x000fea0003800000 */
.L_x_1511:
        /* <DEDUP_REMOVED lines=11> */
.L_x_3207:


//--------------------- .text._ZN13group_norm_v214gn_cuda_kernelI13__nv_bfloat16Li480ELi1ELi16ELi60ELi1024ELb1ELi8ELi960ELi960ELi4ELb1ELi1ELb0ELb0ENS_16CompileConditionILi900EEEEEvPT_PKS4_S7_S7_flPfS8_Pj --------------------------
	.section	.text._ZN13group_norm_v214gn_cuda_kernelI13__nv_bfloat16Li480ELi1ELi16ELi60ELi1024ELb1ELi8ELi960ELi960ELi4ELb1ELi1ELb0ELb0ENS_16CompileConditionILi900EEEEEvPT_PKS4_S7_S7_flPfS8_Pj,"ax",@progbits
	.align	128
        .global         _ZN13group_norm_v214gn_cuda_kernelI13__nv_bfloat16Li480ELi1ELi16ELi60ELi1024ELb1ELi8ELi960ELi960ELi4ELb1ELi1ELb0ELb0ENS_16CompileConditionILi900EEEEEvPT_PKS4_S7_S7_flPfS8_Pj
        .type           _ZN13group_norm_v214gn_cuda_kernelI13__nv_bfloat16Li480ELi1ELi16ELi60ELi1024ELb1ELi8ELi960ELi960ELi4ELb1ELi1ELb0ELb0ENS_16CompileConditionILi900EEEEEvPT_PKS4_S7_S7_flPfS8_Pj,@function
        .size           _ZN13group_norm_v214gn_cuda_kernelI13__nv_bfloat16Li480ELi1ELi16ELi60ELi1024ELb1ELi8ELi960ELi960ELi4ELb1ELi1ELb0ELb0ENS_16CompileConditionILi900EEEEEvPT_PKS4_S7_S7_flPfS8_Pj,(.L_x_3208 - _ZN13group_norm_v214gn_cuda_kernelI13__nv_bfloat16Li480ELi1ELi16ELi60ELi1024ELb1ELi8ELi960ELi960ELi4ELb1ELi1ELb0ELb0ENS_16CompileConditionILi900EEEEEvPT_PKS4_S7_S7_flPfS8_Pj)
        .other          _ZN13group_norm_v214gn_cuda_kernelI13__nv_bfloat16Li480ELi1ELi16ELi60ELi1024ELb1ELi8ELi960ELi960ELi4ELb1ELi1ELb0ELb0ENS_16CompileConditionILi900EEEEEvPT_PKS4_S7_S7_flPfS8_Pj,@"STO_CUDA_ENTRY STV_DEFAULT"
_ZN13group_norm_v214gn_cuda_kernelI13__nv_bfloat16Li480ELi1ELi16ELi60ELi1024ELb1ELi8ELi960ELi960ELi4ELb1ELi1ELb0ELb0ENS_16CompileConditionILi900EEEEEvPT_PKS4_S7_S7_flPfS8_Pj:
.text._ZN13group_norm_v214gn_cuda_kernelI13__nv_bfloat16Li480ELi1ELi16ELi60ELi1024ELb1ELi8ELi960ELi960ELi4ELb1ELi1ELb0ELb0ENS_16CompileConditionILi900EEEEEvPT_PKS4_S7_S7_flPfS8_Pj:
        /* <DEDUP_REMOVED lines=14> */
[C---:B0-----:R-:W-:Y:S01]  /*00e0*/  IMAD.WIDE.U32 R2, R4.reuse, -0x77777777, RZ ;  /* 0x8888888904027825 */ /* 0x041fe200078e00ff */
[--C-:B------:R-:W-:Y:S01]  /*00f0*/  SHF.R.U32.HI R72, RZ, 0x1, R4.reuse ;  /* 0x00000001ff487819 */ /* 0x100fe20000011604 */
[----:B------:R-:W-:Y:S01]  /*0100*/  ULDC.64 UR6, c[0x0][0x240] ;  /* 0x0000900000067ab9 */ /* 0x000fe20000000a00 */
[----:B------:R-:W-:Y:S01]  /*0110*/  SHF.L.U32 R66, R4, 0x3, RZ ;  /* 0x0000000304427819 */ /* 0x000fe200000006ff */
[----:B------:R-:W-:Y:S01]  /*0120*/  ULEA UR4, UR5, UR4, 0x18 ;  /* 0x0000000405047291 */ /* 0x000fe2000f8ec03f */
[----:B------:R-:W-:Y:S01]  /*0130*/  SHF.R.U32.HI R3, RZ, 0x7, R3 ;  /* 0x00000007ff037819 */ /* 0x000fe20000011603 */
[----:B------:R-:W-:Y:S01]  /*0140*/  IMAD R70, R72, 0x3c, RZ ;  /* 0x0000003c48467824 */ /* 0x000fe200078e02ff */
[----:B--2---:R-:W-:Y:S02]  /*0150*/  LOP3.LUT R2, R0, 0x7f, RZ, 0xc0, !PT ;  /* 0x0000007f00027812 */ /* 0x004fe400078ec0ff */
[----:B------:R-:W-:Y:S01]  /*0160*/  SHF.L.U32 R5, R72, 0x7, RZ ;  /* 0x0000000748057819 */ /* 0x000fe200000006ff */
[----:B------:R-:W-:Y:S01]  /*0170*/  IMAD R68, R3, -0xf0, R4 ;  /* 0xffffff1003447824 */ /* 0x000fe200078e0204 */
[----:B------:R-:W-:-:S02]  /*0180*/  IADD3 R7, R70, 0x10, RZ ;  /* 0x0000001046077810 */ /* 0x000fc40007ffe0ff */
[----:B------:R-:W-:Y:S01]  /*0190*/  IADD3 R8, R70, 0x14, RZ ;  /* 0x0000001446087810 */ /* 0x000fe20007ffe0ff */
[----:B------:R-:W-:Y:S01]  /*01a0*/  IMAD R74, R68, 0x18, R31 ;  /* 0x00000018444a7824 */ /* 0x000fe200078e021f */
[----:B------:R-:W-:Y:S01]  /*01b0*/  IADD3 R6, R70, 0xc, RZ ;  /* 0x0000000c46067810 */ /* 0x000fe20007ffe0ff */
[----:B------:R-:W-:Y:S01]  /*01c0*/  IMAD.WIDE.U32 R68, R68, -0x77777777, RZ ;  /* 0x8888888944447825 */ /* 0x000fe200078e00ff */
[C---:B------:R-:W-:Y:S02]  /*01d0*/  IADD3 R9, R70.reuse, 0x18, RZ ;  /* 0x0000001846097810 */ /* 0x040fe40007ffe0ff */
[----:B------:R-:W-:Y:S02]  /*01e0*/  LEA R74, R3, R74, 0x3 ;  /* 0x0000004a034a7211 */ /* 0x000fe400078e18ff */
[C---:B------:R-:W-:Y:S02]  /*01f0*/  IADD3 R3, R70.reuse, 0x8, RZ ;  /* 0x0000000846037810 */ /* 0x040fe40007ffe0ff */
[----:B------:R-:W-:-:S02]  /*0200*/  IADD3 R11, R70, 0x1c, RZ ;  /* 0x0000001c460b7810 */ /* 0x000fc40007ffe0ff */
[C---:B------:R-:W-:Y:S02]  /*0210*/  IADD3 R13, R70.reuse, 0x20, RZ ;  /* 0x00000020460d7810 */ /* 0x040fe40007ffe0ff */
[C---:B------:R-:W-:Y:S02]  /*0220*/  IADD3 R15, R70.reuse, 0x24, RZ ;  /* 0x00000024460f7810 */ /* 0x040fe40007ffe0ff */
[C---:B------:R-:W-:Y:S02]  /*0230*/  IADD3 R17, R70.reuse, 0x28, RZ ;  /* 0x0000002846117810 */ /* 0x040fe40007ffe0ff */
[C---:B------:R-:W-:Y:S02]  /*0240*/  IADD3 R19, R70.reuse, 0x2c, RZ ;  /* 0x0000002c46137810 */ /* 0x040fe40007ffe0ff */
[C---:B------:R-:W-:Y:S02]  /*0250*/  IADD3 R21, R70.reuse, 0x30, RZ ;  /* 0x0000003046157810 */ /* 0x040fe40007ffe0ff */
[----:B------:R-:W-:-:S02]  /*0260*/  IADD3 R23, R70, 0x34, RZ ;  /* 0x0000003446177810 */ /* 0x000fc40007ffe0ff */
[----:B------:R-:W-:Y:S02]  /*0270*/  IADD3 R25, R70, 0x38, RZ ;  /* 0x0000003846197810 */ /* 0x000fe40007ffe0ff */
[----:B------:R-:W-:Y:S02]  /*0280*/  SHF.R.U32.HI R7, RZ, 0x2, R7 ;  /* 0x00000002ff077819 */ /* 0x000fe40000011607 */
[----:B------:R-:W-:Y:S02]  /*0290*/  SHF.R.U32.HI R8, RZ, 0x2, R8 ;  /* 0x00000002ff087819 */ /* 0x000fe40000011608 */
[----:B------:R-:W-:Y:S01]  /*02a0*/  LOP3.LUT P0, RZ, R0, 0x7f, RZ, 0xc0, !PT ;  /* 0x0000007f00ff7812 */ /* 0x000fe2000780c0ff */
[----:B------:R-:W-:Y:S01]  /*02b0*/  HFMA2.MMA R0, -RZ, RZ, 0, 0 ;  /* 0x00000000ff007435 */ /* 0x000fe200000001ff */
[----:B------:R-:W-:Y:S02]  /*02c0*/  SHF.R.U32.HI R3, RZ, 0x2, R3 ;  /* 0x00000002ff037819 */ /* 0x000fe40000011603 */
[----:B------:R-:W-:-:S02]  /*02d0*/  SHF.R.U32.HI R6, RZ, 0x2, R6 ;  /* 0x00000002ff067819 */ /* 0x000fc40000011606 */
        /* <DEDUP_REMOVED lines=18> */
[----:B------:R-:W-:Y:S01]  /*0400*/  LOP3.LUT R2, R5, 0xffffff80, R2, 0xe2, !PT ;  /* 0xffffff8005027812 */ /* 0x000fe200078ee202 */
[--C-:B------:R-:W-:Y:S01]  /*0410*/  IMAD R25, R20, 0x18, R31.reuse ;  /* 0x0000001814197824 */ /* 0x100fe200078e021f */
[----:B------:R-:W-:Y:S01]  /*0420*/  MOV R5, UR8 ;  /* 0x0000000800057c02 */ /* 0x000fe20008000f00 */
[--C-:B------:R-:W-:Y:S01]  /*0430*/  IMAD R27, R22, 0x18, R31.reuse ;  /* 0x00000018161b7824 */ /* 0x100fe200078e021f */
[----:B------:R-:W-:Y:S01]  /*0440*/  LOP3.LUT R64, R66, 0x8, RZ, 0xc0, !PT ;  /* 0x0000000842407812 */ /* 0x000fe200078ec0ff */
[--C-:B------:R-:W-:Y:S01]  /*0450*/  IMAD R29, R24, 0x18, R31.reuse ;  /* 0x00000018181d7824 */ /* 0x100fe200078e021f */
[----:B---3--:R-:W-:Y:S01]  /*0460*/  LEA R76, P1, R5, R76, 0x2 ;  /* 0x0000004c054c7211 */ /* 0x008fe200078210ff */
[----:B------:R-:W-:Y:S01]  /*0470*/  IMAD R31, R26, 0x18, R31 ;  /* 0x000000181a1f7824 */ /* 0x000fe200078e021f */
[----:B------:R-:W-:-:S02]  /*0480*/  IADD3 R10, R64, R11, RZ ;  /* 0x0000000b400a7210 */ /* 0x000fc40007ffe0ff */
[----:B------:R-:W-:Y:S02]  /*0490*/  ISETP.EQ.U32.AND P2, PT, RZ, UR6, PT ;  /* 0x00000006ff007c0c */ /* 0x000fe4000bf42070 */
[----:B------:R-:W-:Y:S02]  /*04a0*/  ISETP.GT.U32.OR P0, PT, R4, 0xf, P0 ;  /* 0x0000000f0400780c */ /* 0x000fe40000704470 */
[C---:B------:R-:W-:Y:S02]  /*04b0*/  IADD3 R11, R64.reuse, R13, RZ ;  /* 0x0000000d400b7210 */ /* 0x040fe40007ffe0ff */
[C---:B------:R-:W-:Y:S02]  /*04c0*/  IADD3 R12, R64.reuse, R15, RZ ;  /* 0x0000000f400c7210 */ /* 0x040fe40007ffe0ff */
[C---:B------:R-:W-:Y:S02]  /*04d0*/  IADD3 R13, R64.reuse, R17, RZ ;  /* 0x00000011400d7210 */ /* 0x040fe40007ffe0ff */
[----:B------:R-:W-:-:S02]  /*04e0*/  IADD3 R14, R64, R19, RZ ;  /* 0x00000013400e7210 */ /* 0x000fc40007ffe0ff */
[----:B------:R-:W-:Y:S02]  /*04f0*/  LOP3.LUT R68, R69, 0xf8, RZ, 0xc0, !PT ;  /* 0x000000f845447812 */ /* 0x000fe400078ec0ff */
[----:B------:R-:W-:Y:S02]  /*0500*/  LEA.HI.X R77, R5, R77, R0, 0x2, P1 ;  /* 0x0000004d054d7211 */ /* 0x000fe400008f1400 */
[----:B------:R-:W-:Y:S02]  /*0510*/  MOV R6, RZ ;  /* 0x000000ff00067202 */ /* 0x000fe40000000f00 */
[----:B------:R-:W-:Y:S02]  /*0520*/  SHF.R.S32.HI R7, RZ, 0x1f, R4 ;  /* 0x0000001fff077819 */ /* 0x000fe40000011404 */
[----:B------:R-:W-:Y:S02]  /*0530*/  IADD3 R8, R3, R64, RZ ;  /* 0x0000004003087210 */ /* 0x000fe40007ffe0ff */
        /* <DEDUP_REMOVED lines=9> */
.L_x_1520:
[----:B0-----:R-:W0:Y:S01]  /*05d0*/  S2UR UR14, SR_CTAID.X ;  /* 0x00000000000e79c3 */ /* 0x001e220000002500 */
[----:B------:R-:W-:Y:S01]  /*05e0*/  IMAD.WIDE.U32 R22, R4, -0x77777777, RZ ;  /* 0x8888888904167825 */ /* 0x000fe200078e00ff */
        /* <DEDUP_REMOVED lines=8> */
[----:B0-----:R-:W-:-:S04]  /*0670*/  USHF.L.U32 UR5, UR14, 0x3, URZ ;  /* 0x000000030e057899 */ /* 0x001fc8000800063f */
[----:B------:R-:W-:Y:S01]  /*0680*/  IADD3 R29, R29, R21, RZ ;  /* 0x000000151d1d7210 */ /* 0x000fe20007ffe0ff */
[----:B------:R-:W-:-:S06]  /*0690*/  ULOP3.LUT UR5, UR5, 0x3f8, URZ, 0xc0, !UPT ;  /* 0x000003f805057892 */ /* 0x000fcc000f8ec03f */
[----:B------:R-:W-:-:S05]  /*06a0*/  IADD3 R3, R23, UR5, RZ ;  /* 0x0000000517037c10 */ /* 0x000fca000fffe0ff */
[----:B------:R-:W-:-:S05]  /*06b0*/  IMAD R3, R3, 0x3c0, RZ ;  /* 0x000003c003037824 */ /* 0x000fca00078e02ff */
[C---:B------:R-:W-:Y:S02]  /*06c0*/  IADD3 R21, P1, R3.reuse, R28, RZ ;  /* 0x0000001c03157210 */ /* 0x040fe40007f3e0ff */
[----:B------:R-:W-:Y:S02]  /*06d0*/  IADD3 R23, R3, 0x780, RZ ;  /* 0x0000078003177810 */ /* 0x000fe40007ffe0ff */
[----:B------:R-:W-:Y:S02]  /*06e0*/  IADD3.X R22, RZ, R29, RZ, P1, !PT ;  /* 0x0000001dff167210 */ /* 0x000fe40000ffe4ff */
[----:B------:R-:W-:-:S04]  /*06f0*/  LEA R32, P1, R21, UR10, 0x1 ;  /* 0x0000000a15207c11 */ /* 0x000fc8000f8208ff */
[----:B------:R-:W-:Y:S02]  /*0700*/  LEA.HI.X R33, R21, UR11, R22, 0x1, P1 ;  /* 0x0000000b15217c11 */ /* 0x000fe400088f0c16 */
[----:B------:R-:W-:-:S04]  /*0710*/  IADD3 R23, P1, R23, R28, RZ ;  /* 0x0000001c17177210 */ /* 0x000fc80007f3e0ff */
[----:B------:R-:W2:Y:S01]  /*0720*/  LDG.E.64.CONSTANT R32, desc[UR6][R32.64] ;  /* 0x0000000620207981 */ /* 0x000ea2000c1e9b00 */
[----:B------:R-:W-:Y:S02]  /*0730*/  IADD3.X R24, RZ, R29, RZ, P1, !PT ;  /* 0x0000001dff187210 */ /* 0x000fe40000ffe4ff */
[----:B------:R-:W-:Y:S02]  /*0740*/  LEA R34, P1, R23, UR10, 0x1 ;  /* 0x0000000a17227c11 */ /* 0x000fe4000f8208ff */
[----:B------:R-:W-:Y:S02]  /*0750*/  IADD3 R25, R3, 0xf00, RZ ;  /* 0x00000f0003197810 */ /* 0x000fe40007ffe0ff */
[----:B------:R-:W-:Y:S02]  /*0760*/  LEA.HI.X R35, R23, UR11, R24, 0x1, P1 ;  /* 0x0000000b17237c11 */ /* 0x000fe400088f0c18 */
[----:B------:R-:W-:-:S04]  /*0770*/  IADD3 R25, P1, R25, R28, RZ ;  /* 0x0000001c19197210 */ /* 0x000fc80007f3e0ff */
[----:B------:R-:W3:Y:S01]  /*0780*/  LDG.E.64.CONSTANT R34, desc[UR6][R34.64] ;  /* 0x0000000622227981 */ /* 0x000ee2000c1e9b00 */
[----:B------:R-:W-:Y:S02]  /*0790*/  IADD3.X R26, RZ, R29, RZ, P1, !PT ;  /* 0x0000001dff1a7210 */ /* 0x000fe40000ffe4ff */
[----:B------:R-:W-:Y:S02]  /*07a0*/  LEA R36, P1, R25, UR10, 0x1 ;  /* 0x0000000a19247c11 */ /* 0x000fe4000f8208ff */
[----:B------:R-:W-:Y:S02]  /*07b0*/  IADD3 R27, R3, 0x1680, RZ ;  /* 0x00001680031b7810 */ /* 0x000fe40007ffe0ff */
[----:B------:R-:W-:Y:S02]  /*07c0*/  LEA.HI.X R37, R25, UR11, R26, 0x1, P1 ;  /* 0x0000000b19257c11 */ /* 0x000fe400088f0c1a */
[----:B------:R-:W-:-:S04]  /*07d0*/  IADD3 R27, P1, R27, R28, RZ ;  /* 0x0000001c1b1b7210 */ /* 0x000fc80007f3e0ff */
[----:B------:R-:W4:Y:S01]  /*07e0*/  LDG.E.64.CONSTANT R36, desc[UR6][R36.64] ;  /* 0x0000000624247981 */ /* 0x000f22000c1e9b00 */
[----:B------:R-:W-:Y:S02]  /*07f0*/  IADD3.X R28, RZ, R29, RZ, P1, !PT ;  /* 0x0000001dff1c7210 */ /* 0x000fe40000ffe4ff */
        /* <DEDUP_REMOVED lines=12> */
[C---:B------:R-:W-:Y:S01]  /*08c0*/  LOP3.LUT P1, RZ, R4.reuse, 0xffffffe1, RZ, 0xc0, !PT ;  /* 0xffffffe104ff7812 */ /* 0x040fe2000782c0ff */
[----:B------:R-:W-:Y:S01]  /*08d0*/  BSSY B0, `(.L_x_1512) ;  /* 0x0000077000007945 */ /* 0x000fe20003800000 */
[----:B------:R-:W-:-:S11]  /*08e0*/  ISETP.GT.U32.AND P2, PT, R4, 0x1f, PT ;  /* 0x0000001f0400780c */ /* 0x000fd60003f44070 */
[----:B------:R-:W0:Y:S08]  /*08f0*/  @!P1 LDC R81, c[0x0][0x10] ;  /* 0x00000400ff519b82 */ /* 0x000e300000000800 */
[----:B------:R-:W1:Y:S01]  /*0900*/  @!P1 LDC.64 R78, c[0x0][0x248] ;  /* 0x00009200ff4e9b82 */ /* 0x000e620000000a00 */
[C---:B--2---:R-:W-:Y:S02]  /*0910*/  PRMT R29, R32.reuse, 0x7632, R29 ;  /* 0x00007632201d7816 */ /* 0x044fe4000000001d */
[----:B------:R-:W-:-:S02]  /*0920*/  SHF.L.U32 R3, R32, 0x10, RZ ;  /* 0x0000001020037819 */ /* 0x000fc400000006ff */
[----:B------:R-:W-:Y:S02]  /*0930*/  SHF.L.U32 R45, R29, 0x10, RZ ;  /* 0x000000101d2d7819 */ /* 0x000fe400000006ff */
[----:B------:R-:W-:Y:S01]  /*0940*/  SHF.L.U32 R29, R33, 0x10, RZ ;  /* 0x00000010211d7819 */ /* 0x000fe200000006ff */
[----:B------:R-:W-:Y:S01]  /*0950*/  FADD.FTZ R31, RZ, R3 ;  /* 0x00000003ff1f7221 */ /* 0x000fe20000010000 */
[----:B------:R-:W-:Y:S01]  /*0960*/  FFMA.FTZ R44, R3, R3, RZ ;  /* 0x00000003032c7223 */ /* 0x000fe200000100ff */
[----:B------:R-:W-:Y:S02]  /*0970*/  PRMT R30, R33, 0x7632, R30 ;  /* 0x00007632211e7816 */ /* 0x000fe4000000001e */
[----:B------:R-:W-:Y:S01]  /*0980*/  FADD.FTZ R46, R31, R45 ;  /* 0x0000002d1f2e7221 */ /* 0x000fe20000010000 */
[----:B------:R-:W-:Y:S01]  /*0990*/  FFMA.FTZ R44, R45, R45, R44 ;  /* 0x0000002d2d2c7223 */ /* 0x000fe2000001002c */
[----:B------:R-:W-:Y:S02]  /*09a0*/  SHF.L.U32 R31, R30, 0x10, RZ ;  /* 0x000000101e1f7819 */ /* 0x000fe400000006ff */
[----:B------:R-:W-:Y:S01]  /*09b0*/  FADD.FTZ R46, R46, R29 ;  /* 0x0000001d2e2e7221 */ /* 0x000fe20000010000 */
[----:B------:R-:W-:Y:S01]  /*09c0*/  FFMA.FTZ R44, R29, R29, R44 ;  /* 0x0000001d1d2c7223 */ /* 0x000fe2000001002c */
[----:B---3--:R-:W-:-:S02]  /*09d0*/  SHF.L.U32 R65, R34, 0x10, RZ ;  /* 0x0000001022417819 */ /* 0x008fc400000006ff */
[----:B------:R-:W-:Y:S01]  /*09e0*/  PRMT R30, R34, 0x7632, R30 ;  /* 0x00007632221e7816 */ /* 0x000fe2000000001e */
[----:B------:R-:W-:Y:S01]  /*09f0*/  FADD.FTZ R46, R46, R31 ;  /* 0x0000001f2e2e7221 */ /* 0x000fe20000010000 */
[----:B------:R-:W-:Y:S01]  /*0a00*/  FFMA.FTZ R44, R31, R31, R44 ;  /* 0x0000001f1f2c7223 */ /* 0x000fe2000001002c */
[----:B------:R-:W-:Y:S02]  /*0a10*/  SHF.L.U32 R67, R35, 0x10, RZ ;  /* 0x0000001023437819 */ /* 0x000fe400000006ff */
[----:B------:R-:W-:Y:S01]  /*0a20*/  SHF.L.U32 R31, R30, 0x10, RZ ;  /* 0x000000101e1f7819 */ /* 0x000fe200000006ff */
        /* <DEDUP_REMOVED lines=8> */
[C---:B----4-:R-:W-:Y:S02]  /*0ab0*/  SHF.L.U32 R69, R36.reuse, 0x10, RZ ;  /* 0x0000001024457819 */ /* 0x050fe400000006ff */
[----:B------:R-:W-:Y:S01]  /*0ac0*/  PRMT R30, R36, 0x7632, R30 ;  /* 0x00007632241e7816 */ /* 0x000fe2000000001e */
[----:B------:R-:W-:Y:S01]  /*0ad0*/  FADD.FTZ R46, R46, R31 ;  /* 0x0000001f2e2e7221 */ /* 0x000fe20000010000 */
[----:B------:R-:W-:Y:S01]  /*0ae0*/  FFMA.FTZ R44, R31, R31, R44 ;  /* 0x0000001f1f2c7223 */ /* 0x000fe2000001002c */
[----:B------:R-:W-:Y:S02]  /*0af0*/  SHF.L.U32 R71, R37, 0x10, RZ ;  /* 0x0000001025477819 */ /* 0x000fe400000006ff */
[----:B------:R-:W-:Y:S01]  /*0b00*/  SHF.L.U32 R31, R30, 0x10, RZ ;  /* 0x000000101e1f7819 */ /* 0x000fe200000006ff */
[----:B------:R-:W-:Y:S01]  /*0b10*/  FADD.FTZ R46, R46, R69 ;  /* 0x000000452e2e7221 */ /* 0x000fe20000010000 */
[----:B------:R-:W-:Y:S01]  /*0b20*/  FFMA.FTZ R44, R69, R69, R44 ;  /* 0x00000045452c7223 */ /* 0x000fe2000001002c */
[----:B------:R-:W-:-:S02]  /*0b30*/  PRMT R30, R37, 0x7632, R30 ;  /* 0x00007632251e7816 */ /* 0x000fc4000000001e */
[----:B------:R-:W-:Y:S01]  /*0b40*/  FADD.FTZ R46, R46, R31 ;  /* 0x0000001f2e2e7221 */ /* 0x000fe20000010000 */
[----:B------:R-:W-:Y:S01]  /*0b50*/  FFMA.FTZ R44, R31, R31, R44 ;  /* 0x0000001f1f2c7223 */ /* 0x000fe2000001002c */
[----:B------:R-:W-:Y:S02]  /*0b60*/  SHF.L.U32 R31, R30, 0x10, RZ ;  /* 0x000000101e1f7819 */ /* 0x000fe400000006ff */
[----:B------:R-:W-:Y:S01]  /*0b70*/  FADD.FTZ R46, R46, R71 ;  /* 0x000000472e2e7221 */ /* 0x000fe20000010000 */
[----:B------:R-:W-:Y:S01]  /*0b80*/  FFMA.FTZ R44, R71, R71, R44 ;  /* 0x00000047472c7223 */ /* 0x000fe2000001002c */
[C---:B------:R-:W-:Y:S02]  /*0b90*/  SHF.L.U32 R73, R38.reuse, 0x10, RZ ;  /* 0x0000001026497819 */ /* 0x040fe400000006ff */
[----:B------:R-:W-:Y:S01]  /*0ba0*/  PRMT R30, R38, 0x7632, R30 ;  /* 0x00007632261e7816 */ /* 0x000fe2000000001e */
[----:B------:R-:W-:Y:S01]  /*0bb0*/  FADD.FTZ R46, R46, R31 ;  /* 0x0000001f2e2e7221 */ /* 0x000fe20000010000 */
[----:B------:R-:W-:Y:S01]  /*0bc0*/  FFMA.FTZ R44, R31, R31, R44 ;  /* 0x0000001f1f2c7223 */ /* 0x000fe2000001002c */
[----:B------:R-:W-:-:S02]  /*0bd0*/  SHF.L.U32 R75, R39, 0x10, RZ ;  /* 0x00000010274b7819 */ /* 0x000fc400000006ff */
[----:B------:R-:W-:Y:S01]  /*0be0*/  SHF.L.U32 R31, R30, 0x10, RZ ;  /* 0x000000101e1f7819 */ /* 0x000fe200000006ff */
[----:B------:R-:W-:Y:S01]  /*0bf0*/  FFMA.FTZ R44, R73, R73, R44 ;  /* 0x00000049492c7223 */ /* 0x000fe2000001002c */
[----:B------:R-:W-:Y:S01]  /*0c00*/  FADD.FTZ R46, R46, R73 ;  /* 0x000000492e2e7221 */ /* 0x000fe20000010000 */
[----:B------:R-:W-:Y:S02]  /*0c10*/  PRMT R30, R39, 0x7632, R30 ;  /* 0x00007632271e7816 */ /* 0x000fe4000000001e */
[----:B------:R-:W-:Y:S01]  /*0c20*/  FFMA.FTZ R44, R31, R31, R44 ;  /* 0x0000001f1f2c7223 */ /* 0x000fe2000001002c */
[----:B------:R-:W-:Y:S01]  /*0c30*/  FADD.FTZ R46, R46, R31 ;  /* 0x0000001f2e2e7221 */ /* 0x000fe20000010000 */
[----:B------:R-:W-:Y:S02]  /*0c40*/  SHF.L.U32 R48, R30, 0x10, RZ ;  /* 0x000000101e307819 */ /* 0x000fe400000006ff */
[----:B------:R-:W-:Y:S01]  /*0c50*/  FFMA.FTZ R31, R75, R75, R44 ;  /* 0x0000004b4b1f7223 */ /* 0x000fe2000001002c */
[----:B------:R-:W-:Y:S01]  /*0c60*/  FADD.FTZ R30, R46, R75 ;  /* 0x0000004b2e1e7221 */ /* 0x000fe20000010000 */
[----:B------:R-:W-:-:S02]  /*0c70*/  CS2R R46, SRZ ;  /* 0x00000000002e7805 */ /* 0x000fc4000001ff00 */
[----:B------:R-:W-:Y:S01]  /*0c80*/  FFMA.FTZ R31, R48, R48, R31 ;  /* 0x00000030301f7223 */ /* 0x000fe2000001001f */
[----:B------:R-:W-:-:S05]  /*0c90*/  FADD.FTZ R30, R30, R48 ;  /* 0x000000301e1e7221 */ /* 0x000fca0000010000 */
[----:B------:R2:W-:Y:S01]  /*0ca0*/  STS.64 [R74], R30 ;  /* 0x0000001e4a007388 */ /* 0x0005e20000000a00 */
[----:B------:R-:W-:Y:S06]  /*0cb0*/  BAR.SYNC.DEFER_BLOCKING 0x0 ;  /* 0x0000000000007b1d */ /* 0x000fec0000010000 */
[----:B01----:R-:W-:Y:S05]  /*0cc0*/  @P2 BRA `(.L_x_1513) ;  /* 0x0000000000dc2947 */ /* 0x003fea0003800000 */
[----:B------:R-:W0:Y:S01]  /*0cd0*/  S2R R45, SR_CgaCtaId ;  /* 0x00000000002d7919 */ /* 0x000e220000008800 */
[----:B------:R-:W-:Y:S02]  /*0ce0*/  MOV R44, 0x400 ;  /* 0x00000400002c7802 */ /* 0x000fe40000000f00 */
[----:B--2---:R-:W-:Y:S01]  /*0cf0*/  SHF.R.U32.HI R30, RZ, 0x2, R70 ;  /* 0x00000002ff1e7819 */ /* 0x004fe20000011646 */
[----:B------:R-:W-:Y:S01]  /*0d00*/  LDS.64 R46, [R9] ;  /* 0x00000000092e7984 */ /* 0x000fe20000000a00 */
[----:B------:R-:W-:-:S03]  /*0d10*/  IADD3 R31, R70, 0x4, RZ ;  /* 0x00000004461f7810 */ /* 0x000fc60007ffe0ff */
[----:B------:R-:W-:Y:S04]  /*0d20*/  LDS.64 R48, [R10] ;  /* 0x000000000a307984 */ /* 0x000fe80000000a00 */
[----:B------:R-:W-:Y:S04]  /*0d30*/  LDS.64 R50, [R11] ;  /* 0x000000000b327984 */ /* 0x000fe80000000a00 */
[----:B------:R-:W-:Y:S04]  /*0d40*/  LDS.64 R52, [R12] ;  /* 0x000000000c347984 */ /* 0x000fe80000000a00 */
[----:B------:R-:W-:Y:S04]  /*0d50*/  LDS.64 R54, [R13] ;  /* 0x000000000d367984 */ /* 0x000fe80000000a00 */
[----:B------:R-:W-:Y:S04]  /*0d60*/  LDS.64 R56, [R14] ;  /* 0x000000000e387984 */ /* 0x000fe80000000a00 */
[----:B------:R-:W-:Y:S01]  /*0d70*/  LDS.64 R58, [R15] ;  /* 0x000000000f3a7984 */ /* 0x000fe20000000a00 */
[----:B0-----:R-:W-:-:S03]  /*0d80*/  LEA R45, R45, R44, 0x18 ;  /* 0x0000002c2d2d7211 */ /* 0x001fc600078ec0ff */
[----:B------:R-:W-:Y:S01]  /*0d90*/  LDS.64 R60, [R16] ;  /* 0x00000000103c7984 */ /* 0x000fe20000000a00 */
[----:B------:R-:W-:Y:S01]  /*0da0*/  SHF.R.U32.HI R44, RZ, 0x2, R31 ;  /* 0x00000002ff2c7819 */ /* 0x000fe2000001161f */
[----:B------:R-:W-:-:S04]  /*0db0*/  IMAD R31, R30, 0x18, R45 ;  /* 0x000000181e1f7824 */ /* 0x000fc800078e022d */
[----:B------:R-:W-:Y:S01]  /*0dc0*/  IMAD R45, R44, 0x18, R45 ;  /* 0x000000182c2d7824 */ /* 0x000fe200078e022d */
[----:B------:R-:W-:-:S04]  /*0dd0*/  IADD3 R31, R64, R31, RZ ;  /* 0x0000001f401f7210 */ /* 0x000fc80007ffe0ff */
        /* <DEDUP_REMOVED lines=38> */
.L_x_1513:
[----:B------:R-:W-:Y:S05]  /*1040*/  BSYNC B0 ;  /* 0x0000000000007941 */ /* 0x000fea0003800000 */
.L_x_1512:
        /* <DEDUP_REMOVED lines=32> */
.L_x_1515:
[----:B------:R-:W2:Y:S04]  /*1250*/  LD.E.STRONG.GPU R30, desc[UR6][R76.64] ;  /* 0x000000064c1e7980 */ /* 0x000ea8000c10f900 */
[----:B--2---:R-:W-:Y:S01]  /*1260*/  CCTL.IVALL ;  /* 0x00000000ff00798f */ /* 0x004fe20002000000 */
[----:B------:R-:W-:Y:S05]  /*1270*/  YIELD ;  /* 0x0000000000007946 */ /* 0x000fea0003800000 */
[----:B------:R-:W-:-:S04]  /*1280*/  LOP3.LUT R30, R30, R45, RZ, 0x3c, !PT ;  /* 0x0000002d1e1e7212 */ /* 0x000fc800078e3cff */
[----:B------:R-:W-:-:S13]  /*1290*/  ISETP.GT.AND P1, PT, R30, -0x1, PT ;  /* 0xffffffff1e00780c */ /* 0x000fda0003f24270 */
[----:B------:R-:W-:Y:S05]  /*12a0*/  @P1 BRA `(.L_x_1515) ;  /* 0xfffffffc00e81947 */ /* 0x000fea000383ffff */
.L_x_1514:
[----:B------:R-:W-:Y:S05]  /*12b0*/  WARPSYNC.ALL ;  /* 0x0000000000007948 */ /* 0x000fea0003800000 */
[----:B------:R-:W-:Y:S06]  /*12c0*/  BAR.SYNC.DEFER_BLOCKING 0x0 ;  /* 0x0000000000007b1d */ /* 0x000fec0000010000 */
[----:B------:R-:W-:Y:S04]  /*12d0*/  BSSY B0, `(.L_x_1516) ;  /* 0x0000031000007945 */ /* 0x000fe80003800000 */
[----:B------:R-:W-:Y:S05]  /*12e0*/  @P2 BRA `(.L_x_1517) ;  /* 0x0000000000bc2947 */ /* 0x000fea0003800000 */
[----:B0-----:R-:W0:Y:S01]  /*12f0*/  LDC R31, c[0x0][0x10] ;  /* 0x00000400ff1f7b82 */ /* 0x001e220000000800 */
[----:B------:R-:W-:-:S07]  /*1300*/  LOP3.LUT R45, R4, 0xf, RZ, 0xc0, !PT ;  /* 0x0000000f042d7812 */ /* 0x000fce00078ec0ff */
[----:B------:R-:W1:Y:S01]  /*1310*/  LDC.64 R56, c[0x0][0x248] ;  /* 0x00009200ff387b82 */ /* 0x000e620000000a00 */
[----:B0-----:R-:W-:Y:S01]  /*1320*/  IMAD R30, R31, R6, UR8 ;  /* 0x000000081f1e7e24 */ /* 0x001fe2000f8e0206 */
        /* <DEDUP_REMOVED lines=9> */
[----:B------:R-:W-:Y:S01]  /*13c0*/  IADD3 R49, R55, 0x60, RZ ;  /* 0x0000006037317810 */ /* 0x000fe20007ffe0ff */
        /* <DEDUP_REMOVED lines=33> */
.L_x_1517:
[----:B------:R-:W-:Y:S05]  /*15e0*/  BSYNC B0 ;  /* 0x0000000000007941 */ /* 0x000fea0003800000 */
.L_x_1516:
        /* <DEDUP_REMOVED lines=9> */
[----:B-----5:R-:W-:Y:S01]  /*1680*/  PRMT R60, R43, 0x7632, R60 ;  /* 0x000076322b3c7816 */ /* 0x020fe2000000003c */
[----:B0-----:R-:W-:Y:S01]  /*1690*/  FADD.FTZ R31, R31, R56 ;  /* 0x000000381f1f7221 */ /* 0x001fe20000010000 */
[----:B-1----:R-:W-:-:S04]  /*16a0*/  FADD.FTZ R30, R30, R57 ;  /* 0x000000391e1e7221 */ /* 0x002fc80000010000 */
[----:B------:R-:W0:Y:S01]  /*16b0*/  SHFL.BFLY PT, R44, R31, 0x4, 0x1f ;  /* 0x0c801f001f2c7f89 */ /* 0x000e2200000e0000 */
[----:B------:R-:W-:-:S03]  /*16c0*/  PRMT R57, R41, 0x7632, R57 ;  /* 0x0000763229397816 */ /* 0x000fc60000000039 */
[----:B------:R-:W1:Y:S01]  /*16d0*/  SHFL.BFLY PT, R45, R30, 0x4, 0x1f ;  /* 0x0c801f001e2d7f89 */ /* 0x000e6200000e0000 */
[----:B0-----:R-:W-:Y:S01]  /*16e0*/  FADD.FTZ R44, R31, R44 ;  /* 0x0000002c1f2c7221 */ /* 0x001fe20000010000 */
[----:B-1----:R-:W-:-:S04]  /*16f0*/  FADD.FTZ R45, R30, R45 ;  /* 0x0000002d1e2d7221 */ /* 0x002fc80000010000 */
[----:B------:R-:W0:Y:S04]  /*1700*/  SHFL.BFLY PT, R47, R44, 0x2, 0x1f ;  /* 0x0c401f002c2f7f89 */ /* 0x000e2800000e0000 */
[----:B------:R-:W1:Y:S01]  /*1710*/  SHFL.BFLY PT, R46, R45, 0x2, 0x1f ;  /* 0x0c401f002d2e7f89 */ /* 0x000e6200000e0000 */
[----:B0-----:R-:W-:Y:S01]  /*1720*/  FADD.FTZ R47, R44, R47 ;  /* 0x0000002f2c2f7221 */ /* 0x001fe20000010000 */
[----:B------:R-:W-:Y:S01]  /*1730*/  PRMT R44, R36, 0x7632, R44 ;  /* 0x00007632242c7816 */ /* 0x000fe2000000002c */
[----:B-1----:R-:W-:-:S03]  /*1740*/  FADD.FTZ R46, R45, R46 ;  /* 0x0000002e2d2e7221 */ /* 0x002fc60000010000 */
[----:B------:R-:W0:Y:S01]  /*1750*/  SHFL.BFLY PT, R48, R47, 0x1, 0x1f ;  /* 0x0c201f002f307f89 */ /* 0x000e2200000e0000 */
[----:B------:R-:W-:Y:S02]  /*1760*/  PRMT R45, R35, 0x7632, R45 ;  /* 0x00007632232d7816 */ /* 0x000fe4000000002d */
[----:B------:R-:W-:Y:S01]  /*1770*/  PRMT R35, R37, 0x7632, R35 ;  /* 0x0000763225237816 */ /* 0x000fe20000000023 */
[----:B------:R-:W1:Y:S01]  /*1780*/  SHFL.BFLY PT, R49, R46, 0x1, 0x1f ;  /* 0x0c201f002e317f89 */ /* 0x000e6200000e0000 */
[----:B0-----:R-:W-:-:S04]  /*1790*/  FADD.FTZ R48, R47, R48 ;  /* 0x000000302f307221 */ /* 0x001fc80000010000 */
[----:B------:R-:W-:Y:S01]  /*17a0*/  @!P1 FMUL.FTZ R30, R48, 1.6276042515528388321e-05 ;  /* 0x37888889301e9820 */ /* 0x000fe20000410000 */
[----:B-1----:R-:W-:Y:S01]  /*17b0*/  FADD.FTZ R48, R46, R49 ;  /* 0x000000312e307221 */ /* 0x002fe20000010000 */
[----:B------:R-:W-:Y:S02]  /*17c0*/  @!P1 LOP3.LUT R49, R72, 0x7ffffff8, RZ, 0xc0, !PT ;  /* 0x7ffffff848319812 */ /* 0x000fe400078ec0ff */
[----:B------:R-:W-:-:S04]  /*17d0*/  @!P1 FMUL.FTZ R31, R30, R30 ;  /* 0x0000001e1e1f9220 */ /* 0x000fc80000410000 */
[----:B------:R-:W-:Y:S01]  /*17e0*/  @!P1 FFMA.FTZ R31, R48, 1.6276042515528388321e-05, -R31 ;  /* 0x37888889301f9823 */ /* 0x000fe2000001081f */
[----:B------:R-:W-:-:S04]  /*17f0*/  PRMT R48, R40, 0x7632, R48 ;  /* 0x0000763228307816 */ /* 0x000fc80000000030 */
[----:B------:R-:W-:-:S05]  /*1800*/  @!P1 FMNMX.FTZ R31, RZ, R31, !PT ;  /* 0x0000001fff1f9209 */ /* 0x000fca0007810000 */
[----:B------:R0:W-:Y:S02]  /*1810*/  @!P1 STS.64 [R49+UR4], R30 ;  /* 0x0000001e31009988 */ /* 0x0001e40008000a04 */
[----:B0-----:R-:W-:Y:S01]  /*1820*/  PRMT R49, R42, 0x7632, R49 ;  /* 0x000076322a317816 */ /* 0x001fe20000000031 */
[----:B------:R-:W-:Y:S06]  /*1830*/  BAR.SYNC.DEFER_BLOCKING 0x0 ;  /* 0x0000000000007b1d */ /* 0x000fec0000010000 */
[----:B------:R-:W-:Y:S05]  /*1840*/  @P0 BRA `(.L_x_1519) ;  /* 0x00000000001c0947 */ /* 0x000fea0003800000 */
[----:B------:R-:W0:Y:S01]  /*1850*/  LDS.64 R30, [R66+UR4] ;  /* 0x00000004421e7984 */ /* 0x000e220008000a00 */
[----:B------:R-:W-:Y:S01]  /*1860*/  LEA R33, P1, R5, R4, 0x4 ;  /* 0x0000000405217211 */ /* 0x000fe200078220ff */
[----:B------:R-:W-:-:S03]  /*1870*/  ULDC.64 UR10, c[0x0][0x240] ;  /* 0x00009000000a7ab9 */ /* 0x000fc60000000a00 */
[----:B------:R-:W-:Y:S02]  /*1880*/  LEA.HI.X R46, R5, R7, R0, 0x4, P1 ;  /* 0x00000007052e7211 */ /* 0x000fe400008f2400 */
[----:B------:R-:W-:-:S04]  /*1890*/  LEA R32, P1, R33, UR10, 0x3 ;  /* 0x0000000a21207c11 */ /* 0x000fc8000f8218ff */
[----:B------:R-:W-:-:S05]  /*18a0*/  LEA.HI.X R33, R33, UR11, R46, 0x3, P1 ;  /* 0x0000000b21217c11 */ /* 0x000fca00088f1c2e */
[----:B0-----:R0:W-:Y:S04]  /*18b0*/  STG.E.64 desc[UR6][R32.64], R30 ;  /* 0x0000001e20007986 */ /* 0x0011e8000c101b06 */
.L_x_1519:
[----:B------:R-:W-:Y:S05]  /*18c0*/  BSYNC B0 ;  /* 0x0000000000007941 */ /* 0x000fea0003800000 */
.L_x_1518:
[----:B0-----:R-:W0:Y:S01]  /*18d0*/  LDS.64 R30, [R68+UR4] ;  /* 0x00000004441e7984 */ /* 0x001e220008000a00 */
[----:B------:R-:W-:Y:S01]  /*18e0*/  ULDC UR5, c[0x0][0x230] ;  /* 0x00008c0000057ab9 */ /* 0x000fe20000000800 */
[----:B------:R-:W-:Y:S01]  /*18f0*/  SHF.L.U32 R33, R36, 0x10, RZ ;  /* 0x0000001024217819 */ /* 0x000fe200000006ff */
[----:B------:R-:W-:Y:S01]  /*1900*/  ULDC.64 UR10, c[0x0][0x210] ;  /* 0x00008400000a7ab9 */ /* 0x000fe20000000a00 */
        /* <DEDUP_REMOVED lines=12> */
[----:B------:R-:W-:Y:S01]  /*19d0*/  LOP3.LUT R6, R6, 0x1, RZ, 0x3c, !PT ;  /* 0x0000000106067812 */ /* 0x000fe200078e3cff */
[----:B0-----:R-:W-:Y:S01]  /*19e0*/  FADD.FTZ R31, R31, UR5 ;  /* 0x000000051f1f7e21 */ /* 0x001fe20008010000 */
[C---:B------:R-:W-:Y:S01]  /*19f0*/  FADD.FTZ R36, -R30.reuse, R33 ;  /* 0x000000211e247221 */ /* 0x040fe20000010100 */
[--C-:B------:R-:W-:Y:S01]  /*1a00*/  FADD.FTZ R40, R29, -R30.reuse ;  /* 0x8000001e1d287221 */ /* 0x100fe20000010000 */
[----:B------:R-:W-:Y:S01]  /*1a10*/  FADD.FTZ R38, -R30, R41 ;  /* 0x000000291e267221 */ /* 0x000fe20000010100 */
[--C-:B------:R-:W-:Y:S01]  /*1a20*/  FADD.FTZ R42, R67, -R30.reuse ;  /* 0x8000001e432a7221 */ /* 0x100fe20000010000 */
[--C-:B------:R-:W-:Y:S01]  /*1a30*/  FADD.FTZ R46, R3, -R30.reuse ;  /* 0x8000001e032e7221 */ /* 0x100fe20000010000 */
[----:B------:R-:W0:Y:S01]  /*1a40*/  MUFU.RSQ R31, R31 ;  /* 0x0000001f001f7308 */ /* 0x000e220000001400 */
[--C-:B------:R-:W-:Y:S01]  /*1a50*/  FADD.FTZ R62, R73, -R30.reuse ;  /* 0x8000001e493e7221 */ /* 0x100fe20000010000 */
[C---:B0-----:R-:W-:Y:S01]  /*1a60*/  FMUL.FTZ R36, R31.reuse, R36 ;  /* 0x000000241f247220 */ /* 0x041fe20000410000 */
[----:B------:R-:W-:Y:S01]  /*1a70*/  FMUL.FTZ R41, R31, R38 ;  /* 0x000000261f297220 */ /* 0x000fe20000410000 */
[----:B------:R-:W-:Y:S01]  /*1a80*/  FMUL.FTZ R3, R46, R31 ;  /* 0x0000001f2e037220 */ /* 0x000fe20000410000 */
[--C-:B------:R-:W-:Y:S01]  /*1a90*/  FADD.FTZ R46, R69, -R30.reuse ;  /* 0x8000001e452e7221 */ /* 0x100fe20000010000 */
[----:B------:R-:W-:Y:S01]  /*1aa0*/  FFMA.FTZ R29, R36, R48, R49 ;  /* 0x00000030241d7223 */ /* 0x000fe20000010031 */
[----:B------:R-:W-:Y:S01]  /*1ab0*/  FMUL.FTZ R36, R31, R40 ;  /* 0x000000281f247220 */ /* 0x000fe20000410000 */
[----:B------:R-:W-:Y:S01]  /*1ac0*/  FADD.FTZ R40, R65, -R30 ;  /* 0x8000001e41287221 */ /* 0x000fe20000010000 */
[----:B------:R-:W-:Y:S01]  /*1ad0*/  FFMA.FTZ R38, R41, R57, R60 ;  /* 0x0000003929267223 */ /* 0x000fe2000001003c */
[--C-:B------:R-:W-:Y:S01]  /*1ae0*/  FFMA.FTZ R3, R3, R47, R32.reuse ;  /* 0x0000002f03037223 */ /* 0x100fe20000010020 */
[----:B------:R-:W-:Y:S01]  /*1af0*/  FFMA.FTZ R36, R36, R50, R53 ;  /* 0x0000003224247223 */ /* 0x000fe20000010035 */
[----:B------:R-:W-:Y:S01]  /*1b00*/  FMUL.FTZ R37, R31, R40 ;  /* 0x000000281f257220 */ /* 0x000fe20000410000 */
[----:B------:R-:W-:Y:S01]  /*1b10*/  FADD.FTZ R40, -R30, R43 ;  /* 0x0000002b1e287221 */ /* 0x000fe20000010100 */
[----:B------:R-:W-:Y:S01]  /*1b20*/  FMUL.FTZ R51, R29, -1.4426950216293334961 ;  /* 0xbfb8aa3b1d337820 */ /* 0x000fe20000410000 */
[----:B------:R-:W-:Y:S01]  /*1b30*/  FMUL.FTZ R62, R31, R62 ;  /* 0x0000003e1f3e7220 */ /* 0x000fe20000410000 */
[----:B------:R-:W-:Y:S01]  /*1b40*/  FFMA.FTZ R37, R47, R37, R32 ;  /* 0x000000252f257223 */ /* 0x000fe20000010020 */
[----:B------:R-:W-:Y:S01]  /*1b50*/  FMUL.FTZ R40, R31, R40 ;  /* 0x000000281f287220 */ /* 0x000fe20000410000 */
[----:B------:R-:W-:Y:S01]  /*1b60*/  FMUL.FTZ R56, R36, -1.4426950216293334961 ;  /* 0xbfb8aa3b24387820 */ /* 0x000fe20000410000 */
[----:B------:R-:W-:Y:S01]  /*1b70*/  FMUL.FTZ R58, R38, -1.4426950216293334961 ;  /* 0xbfb8aa3b263a7820 */ /* 0x000fe20000410000 */
[----:B------:R-:W-:Y:S01]  /*1b80*/  FMUL.FTZ R61, R37, -1.4426950216293334961 ;  /* 0xbfb8aa3b253d7820 */ /* 0x000fe20000410000 */
[----:B------:R-:W-:Y:S01]  /*1b90*/  FFMA.FTZ R41, R48, R40, R49 ;  /* 0x0000002830297223 */ /* 0x000fe20000010031 */
[----:B------:R-:W-:Y:S01]  /*1ba0*/  FMUL.FTZ R40, R31, R42 ;  /* 0x0000002a1f287220 */ /* 0x000fe20000410000 */
[----:B------:R-:W-:Y:S01]  /*1bb0*/  FADD.FTZ R42, -R30, R45 ;  /* 0x0000002d1e2a7221 */ /* 0x000fe20000010100 */
[----:B------:R-:W-:Y:S01]  /*1bc0*/  SHF.L.U32 R45, R44, 0x10, RZ ;  /* 0x000000102c2d7819 */ /* 0x000fe200000006ff */
[----:B------:R-:W-:Y:S01]  /*1bd0*/  FMUL.FTZ R52, R41, -1.4426950216293334961 ;  /* 0xbfb8aa3b29347820 */ /* 0x000fe20000410000 */
[----:B------:R-:W-:Y:S01]  /*1be0*/  FFMA.FTZ R40, R50, R40, R53 ;  /* 0x0000002832287223 */ /* 0x000fe20000010035 */
[----:B------:R-:W-:Y:S01]  /*1bf0*/  FMUL.FTZ R42, R31, R42 ;  /* 0x0000002a1f2a7220 */ /* 0x000fe20000410000 */
[----:B------:R-:W-:Y:S01]  /*1c00*/  FMUL.FTZ R33, R3, -1.4426950216293334961 ;  /* 0xbfb8aa3b03217820 */ /* 0x000fe20000410000 */
[----:B------:R-:W-:Y:S01]  /*1c10*/  FADD.FTZ R44, -R30, R45 ;  /* 0x0000002d1e2c7221 */ /* 0x000fe20000010100 */
[----:B------:R-:W-:Y:S01]  /*1c20*/  FMUL.FTZ R59, R40, -1.4426950216293334961 ;  /* 0xbfb8aa3b283b7820 */ /* 0x000fe20000410000 */
[----:B------:R-:W-:Y:S01]  /*1c30*/  FFMA.FTZ R43, R57, R42, R60 ;  /* 0x0000002a392b7223 */ /* 0x000fe2000001003c */
[----:B------:R-:W-:Y:S01]  /*1c40*/  FMUL.FTZ R42, R31, R46 ;  /* 0x0000002e1f2a7220 */ /* 0x000fe20000410000 */
[----:B------:R-:W-:Y:S01]  /*1c50*/  FADD.FTZ R46, R71, -R30 ;  /* 0x8000001e472e7221 */ /* 0x000fe20000010000 */
[----:B------:R-:W-:Y:S01]  /*1c60*/  FMUL.FTZ R44, R31, R44 ;  /* 0x0000002c1f2c7220 */ /* 0x000fe20000410000 */
[----:B------:R-:W-:Y:S01]  /*1c70*/  FMUL.FTZ R55, R43, -1.4426950216293334961 ;  /* 0xbfb8aa3b2b377820 */ /* 0x000fe20000410000 */
[--C-:B------:R-:W-:Y:S01]  /*1c80*/  FFMA.FTZ R42, R47, R42, R32.reuse ;  /* 0x0000002a2f2a7223 */ /* 0x100fe20000010020 */
[----:B------:R-:W-:Y:S01]  /*1c90*/  FMUL.FTZ R45, R31, R46 ;  /* 0x0000002e1f2d7220 */ /* 0x000fe20000410000 */
[----:B------:R-:W-:Y:S01]  /*1ca0*/  FADD.FTZ R46, -R30, R63 ;  /* 0x0000003f1e2e7221 */ /* 0x000fe20000010100 */
[----:B------:R-:W-:Y:S01]  /*1cb0*/  SHF.L.U32 R63, R34, 0x10, RZ ;  /* 0x00000010223f7819 */ /* 0x000fe200000006ff */
[----:B------:R-:W-:Y:S01]  /*1cc0*/  FFMA.FTZ R44, R48, R44, R49 ;  /* 0x0000002c302c7223 */ /* 0x000fe20000010031 */
[----:B------:R-:W-:Y:S01]  /*1cd0*/  FFMA.FTZ R47, R47, R62, R32 ;  /* 0x0000003e2f2f7223 */ /* 0x000fe20000010020 */
[----:B------:R-:W-:Y:S01]  /*1ce0*/  FMUL.FTZ R46, R31, R46 ;  /* 0x0000002e1f2e7220 */ /* 0x000fe20000410000 */
[----:B------:R-:W-:Y:S01]  /*1cf0*/  FFMA.FTZ R45, R50, R45, R53 ;  /* 0x0000002d322d7223 */ /* 0x000fe20000010035 */
[----:B------:R-:W-:Y:S01]  /*1d00*/  FADD.FTZ R78, -R30, R63 ;  /* 0x0000003f1e4e7221 */ /* 0x000fe20000010100 */
[----:B------:R-:W0:Y:S01]  /*1d10*/  MUFU.EX2 R51, R51 ;  /* 0x0000003300337308 */ /* 0x000e220000000800 */
[----:B------:R-:W-:Y:S01]  /*1d20*/  FFMA.FTZ R46, R57, R46, R60 ;  /* 0x0000002e392e7223 */ /* 0x000fe2000001003c */
[----:B------:R-:W-:Y:S01]  /*1d30*/  FMUL.FTZ R54, R42, -1.4426950216293334961 ;  /* 0xbfb8aa3b2a367820 */ /* 0x000fe20000410000 */
[----:B------:R-:W-:Y:S01]  /*1d40*/  FMUL.FTZ R78, R31, R78 ;  /* 0x0000004e1f4e7220 */ /* 0x000fe20000410000 */
[----:B------:R-:W-:Y:S01]  /*1d50*/  FMUL.FTZ R62, R47, -1.4426950216293334961 ;  /* 0xbfb8aa3b2f3e7820 */ /* 0x000fe20000410000 */
[----:B------:R-:W-:Y:S01]  /*1d60*/  FMUL.FTZ R35, R44, -1.4426950216293334961 ;  /* 0xbfb8aa3b2c237820 */ /* 0x000fe20000410000 */
[----:B------:R-:W-:Y:S01]  /*1d70*/  FMUL.FTZ R34, R45, -1.4426950216293334961 ;  /* 0xbfb8aa3b2d227820 */ /* 0x000fe20000410000 */
[----:B------:R-:W-:Y:S01]  /*1d80*/  FFMA.FTZ R48, R48, R78, R49 ;  /* 0x0000004e30307223 */ /* 0x000fe20000010031 */
[----:B------:R-:W-:Y:S01]  /*1d90*/  FADD.FTZ R78, R75, -R30 ;  /* 0x8000001e4b4e7221 */ /* 0x000fe20000010000 */
[----:B------:R-:W-:Y:S01]  /*1da0*/  SHF.L.U32 R49, R39, 0x10, RZ ;  /* 0x0000001027317819 */ /* 0x000fe200000006ff */
[----:B------:R-:W1:Y:S01]  /*1db0*/  MUFU.EX2 R56, R56 ;  /* 0x0000003800387308 */ /* 0x000e620000000800 */
[----:B------:R-:W-:Y:S01]  /*1dc0*/  FMUL.FTZ R65, R48, -1.4426950216293334961 ;  /* 0xbfb8aa3b30417820 */ /* 0x000fe20000410000 */
[----:B------:R-:W-:Y:S01]  /*1dd0*/  FMUL.FTZ R39, R31, R78 ;  /* 0x0000004e1f277220 */ /* 0x000fe20000410000 */
[----:B------:R-:W-:Y:S01]  /*1de0*/  FMUL.FTZ R63, R46, -1.4426950216293334961 ;  /* 0xbfb8aa3b2e3f7820 */ /* 0x000fe20000410000 */
[----:B------:R-:W-:-:S02]  /*1df0*/  FADD.FTZ R78, -R30, R49 ;  /* 0x000000311e4e7221 */ /* 0x000fc40000010100 */
[----:B------:R-:W-:Y:S02]  /*1e00*/  FFMA.FTZ R39, R50, R39, R53 ;  /* 0x0000002732277223 */ /* 0x000fe40000010035 */
[----:B------:R-:W-:Y:S01]  /*1e10*/  FMUL.FTZ R49, R31, R78 ;  /* 0x0000004e1f317220 */ /* 0x000fe20000410000 */
[----:B------:R-:W2:Y:S01]  /*1e20*/  MUFU.EX2 R58, R58 ;  /* 0x0000003a003a7308 */ /* 0x000ea20000000800 */
[----:B------:R-:W-:Y:S01]  /*1e30*/  FMUL.FTZ R31, R39, -1.4426950216293334961 ;  /* 0xbfb8aa3b271f7820 */ /* 0x000fe20000410000 */
[----:B0-----:R-:W-:Y:S01]  /*1e40*/  FADD.FTZ R78, R51, 1 ;  /* 0x3f800000334e7421 */ /* 0x001fe20000010000 */
[----:B------:R-:W-:-:S04]  /*1e50*/  FFMA.FTZ R49, R57, R49, R60 ;  /* 0x0000003139317223 */ /* 0x000fc8000001003c */
[----:B------:R-:W-:Y:S01]  /*1e60*/  FMUL.FTZ R50, R49, -1.4426950216293334961 ;  /* 0xbfb8aa3b31327820 */ /* 0x000fe20000410000 */
[----:B------:R-:W0:Y:S01]  /*1e70*/  MUFU.EX2 R61, R61 ;  /* 0x0000003d003d7308 */ /* 0x000e220000000800 */
[----:B-1----:R-:W-:-:S07]  /*1e80*/  FADD.FTZ R51, R56, 1 ;  /* 0x3f80000038337421 */ /* 0x002fce0000010000 */
[----:B------:R-:W1:Y:S01]  /*1e90*/  MUFU.EX2 R52, R52 ;  /* 0x0000003400347308 */ /* 0x000e620000000800 */
[----:B--2---:R-:W-:-:S07]  /*1ea0*/  FADD.FTZ R53, R58, 1 ;  /* 0x3f8000003a357421 */ /* 0x004fce0000010000 */
[----:B------:R-:W2:Y:S01]  /*1eb0*/  MUFU.EX2 R59, R59 ;  /* 0x0000003b003b7308 */ /* 0x000ea20000000800 */
[----:B0-----:R-:W-:-:S07]  /*1ec0*/  FADD.FTZ R56, R61, 1 ;  /* 0x3f8000003d387421 */ /* 0x001fce0000010000 */
        /* <DEDUP_REMOVED lines=8> */
[----:B------:R2:W1:Y:S08]  /*1f50*/  MUFU.EX2 R32, R63 ;  /* 0x0000003f00207308 */ /* 0x0004700000000800 */
[----:B------:R-:W3:Y:S01]  /*1f60*/  MUFU.EX2 R31, R31 ;  /* 0x0000001f001f7308 */ /* 0x000ee20000000800 */
[----:B--2---:R-:W-:Y:S01]  /*1f70*/  FADD.FTZ R63, R30, 1 ;  /* 0x3f8000001e3f7421 */ /* 0x004fe20000010000 */
[----:B------:R-:W-:Y:S01]  /*1f80*/  LEA R30, P1, R21, UR10, 0x1 ;  /* 0x0000000a151e7c11 */ /* 0x000fe2000f8208ff */
[----:B0-----:R-:W-:-:S05]  /*1f90*/  FADD.FTZ R55, R54, 1 ;  /* 0x3f80000036377421 */ /* 0x001fca0000010000 */
[----:B------:R-:W0:Y:S01]  /*1fa0*/  MUFU.EX2 R62, R62 ;  /* 0x0000003e003e7308 */ /* 0x000e220000000800 */
[----:B-1----:R-:W-:Y:S01]  /*1fb0*/  FADD.FTZ R61, R32, 1 ;  /* 0x3f800000203d7421 */ /* 0x002fe20000010000 */
[----:B------:R-:W-:-:S06]  /*1fc0*/  LEA R32, P2, R25, UR10, 0x1 ;  /* 0x0000000a19207c11 */ /* 0x000fcc000f8408ff */
[----:B------:R-:W1:Y:S01]  /*1fd0*/  MUFU.EX2 R35, R35 ;  /* 0x0000002300237308 */ /* 0x000e620000000800 */
[----:B---3--:R-:W-:Y:S01]  /*1fe0*/  FADD.FTZ R65, R31, 1 ;  /* 0x3f8000001f417421 */ /* 0x008fe20000010000 */
[----:B------:R-:W-:Y:S02]  /*1ff0*/  LEA.HI.X R31, R21, UR11, R22, 0x1, P1 ;  /* 0x0000000b151f7c11 */ /* 0x000fe400088f0c16 */
[----:B------:R-:W-:-:S04]  /*2000*/  LEA R22, P1, R23, UR10, 0x1 ;  /* 0x0000000a17167c11 */ /* 0x000fc8000f8208ff */
[----:B------:R-:W2:Y:S01]  /*2010*/  MUFU.EX2 R34, R34 ;  /* 0x0000002200227308 */ /* 0x000ea20000000800 */
[----:B0-----:R-:W-:Y:S01]  /*2020*/  FADD.FTZ R62, R62, 1 ;  /* 0x3f8000003e3e7421 */ /* 0x001fe20000010000 */
[----:B------:R-:W-:Y:S02]  /*2030*/  LEA.HI.X R23, R23, UR11, R24, 0x1, P1 ;  /* 0x0000000b17177c11 */ /* 0x000fe400088f0c18 */
[----:B------:R-:W-:-:S04]  /*2040*/  IADD3 R5, P1, R5, 0x1, RZ ;  /* 0x0000000105057810 */ /* 0x000fc80007f3e0ff */
[----:B------:R-:W0:Y:S01]  /*2050*/  MUFU.EX2 R50, R50 ;  /* 0x0000003200327308 */ /* 0x000e220000000800 */
[----:B-1----:R-:W-:Y:S01]  /*2060*/  FADD.FTZ R35, R35, 1 ;  /* 0x3f80000023237421 */ /* 0x002fe20000010000 */
[----:B------:R-:W-:-:S06]  /*2070*/  IADD3.X R0, RZ, R0, RZ, P1, !PT ;  /* 0x00000000ff007210 */ /* 0x000fcc0000ffe4ff */
[----:B------:R1:W3:Y:S01]  /*2080*/  MUFU.RCP R60, R33 ;  /* 0x00000021003c7308 */ /* 0x0002e20000001000 */
[----:B--2---:R-:W-:-:S07]  /*2090*/  FADD.FTZ R34, R34, 1 ;  /* 0x3f80000022227421 */ /* 0x004fce0000010000 */
[----:B------:R-:W2:Y:S01]  /*20a0*/  MUFU.RCP R78, R78 ;  /* 0x0000004e004e7308 */ /* 0x000ea20000001000 */
[----:B0-----:R-:W-:Y:S01]  /*20b0*/  FADD.FTZ R50, R50, 1 ;  /* 0x3f80000032327421 */ /* 0x001fe20000010000 */
[----:B-1----:R-:W-:-:S06]  /*20c0*/  LEA.HI.X R33, R25, UR11, R26, 0x1, P2 ;  /* 0x0000000b19217c11 */ /* 0x002fcc00090f0c1a */
[----:B------:R-:W0:Y:S01]  /*20d0*/  MUFU.RCP R51, R51 ;  /* 0x0000003300337308 */ /* 0x000e220000001000 */
[----:B---3--:R-:W-:-:S07]  /*20e0*/  FMUL.FTZ R60, R3, R60 ;  /* 0x0000003c033c7220 */ /* 0x008fce0000410000 */
[----:B------:R-:W1:Y:S01]  /*20f0*/  MUFU.RCP R53, R53 ;  /* 0x0000003500357308 */ /* 0x000e620000001000 */
[----:B--2---:R-:W-:-:S05]  /*2100*/  FMUL.FTZ R29, R29, R78 ;  /* 0x0000004e1d1d7220 */ /* 0x004fca0000410000 */
[----:B------:R-:W-:Y:S02]  /*2110*/  F2FP.BF16.F32.PACK_AB R60, R29, R60 ;  /* 0x0000003c1d3c723e */ /* 0x000fe400000010ff */
[----:B------:R-:W2:Y:S01]  /*2120*/  MUFU.RCP R56, R56 ;  /* 0x0000003800387308 */ /* 0x000ea20000001000 */
[----:B0-----:R-:W-:Y:S01]  /*2130*/  FMUL.FTZ R51, R36, R51 ;  /* 0x0000003324337220 */ /* 0x001fe20000410000 */
[----:B------:R-:W-:Y:S01]  /*2140*/  PRMT R3, R60, 0x7632, R3 ;  /* 0x000076323c037816 */ /* 0x000fe20000000003 */
[----:B------:R-:W-:Y:S04]  /*2150*/  STG.E.U16 desc[UR6][R30.64], R60 ;  /* 0x0000003c1e007986 */ /* 0x000fe8000c101506 */
[----:B------:R0:W-:Y:S01]  /*2160*/  STG.E.U16 desc[UR6][R30.64+0x2], R3 ;  /* 0x000002031e007986 */ /* 0x0001e2000c101506 */
[----:B------:R-:W3:Y:S01]  /*2170*/  MUFU.RCP R52, R52 ;  /* 0x0000003400347308 */ /* 0x000ee20000001000 */
[----:B-1----:R-:W-:-:S05]  /*2180*/  FMUL.FTZ R38, R38, R53 ;  /* 0x0000003526267220 */ /* 0x002fca0000410000 */
[----:B------:R-:W-:Y:S02]  /*2190*/  F2FP.BF16.F32.PACK_AB R51, R38, R51 ;  /* 0x000000332633723e */ /* 0x000fe400000010ff */
[----:B------:R-:W1:Y:S01]  /*21a0*/  MUFU.RCP R57, R57 ;  /* 0x0000003900397308 */ /* 0x000e620000001000 */
[----:B--2---:R-:W-:Y:S01]  /*21b0*/  FMUL.FTZ R56, R37, R56 ;  /* 0x0000003825387220 */ /* 0x004fe20000410000 */
[----:B------:R-:W-:Y:S01]  /*21c0*/  PRMT R21, R51, 0x7632, R21 ;  /* 0x0000763233157816 */ /* 0x000fe20000000015 */
[----:B------:R-:W-:Y:S04]  /*21d0*/  STG.E.U16 desc[UR6][R30.64+0x4], R51 ;  /* 0x000004331e007986 */ /* 0x000fe8000c101506 */
[----:B------:R2:W-:Y:S01]  /*21e0*/  STG.E.U16 desc[UR6][R30.64+0x6], R21 ;  /* 0x000006151e007986 */ /* 0x0005e2000c101506 */
[----:B------:R-:W4:Y:S01]  /*21f0*/  MUFU.RCP R58, R58 ;  /* 0x0000003a003a7308 */ /* 0x000f220000001000 */
[----:B---3--:R-:W-:-:S05]  /*2200*/  FMUL.FTZ R41, R41, R52 ;  /* 0x0000003429297220 */ /* 0x008fca0000410000 */
[----:B------:R-:W-:Y:S02]  /*2210*/  F2FP.BF16.F32.PACK_AB R56, R41, R56 ;  /* 0x000000382938723e */ /* 0x000fe400000010ff */
[----:B------:R-:W3:Y:S01]  /*2220*/  MUFU.RCP R55, R55 ;  /* 0x0000003700377308 */ /* 0x000ee20000001000 */
[----:B-1----:R-:W-:Y:S01]  /*2230*/  FMUL.FTZ R57, R40, R57 ;  /* 0x0000003928397220 */ /* 0x002fe20000410000 */
[----:B------:R-:W-:Y:S01]  /*2240*/  PRMT R25, R56, 0x7632, R25 ;  /* 0x0000763238197816 */ /* 0x000fe20000000019 */
[----:B------:R-:W-:Y:S04]  /*2250*/  STG.E.U16 desc[UR6][R22.64], R56 ;  /* 0x0000003816007986 */ /* 0x000fe8000c101506 */
[----:B------:R-:W-:Y:S01]  /*2260*/  STG.E.U16 desc[UR6][R22.64+0x2], R25 ;  /* 0x0000021916007986 */ /* 0x000fe2000c101506 */
[----:B------:R-:W1:Y:S01]  /*2270*/  MUFU.RCP R59, R35 ;  /* 0x00000023003b7308 */ /* 0x000e620000001000 */
[----:B----4-:R-:W-:-:S05]  /*2280*/  FMUL.FTZ R58, R43, R58 ;  /* 0x0000003a2b3a7220 */ /* 0x010fca0000410000 */
[----:B------:R-:W-:Y:S02]  /*2290*/  F2FP.BF16.F32.PACK_AB R57, R58, R57 ;  /* 0x000000393a39723e */ /* 0x000fe400000010ff */
[----:B------:R4:W5:Y:S01]  /*22a0*/  MUFU.RCP R54, R34 ;  /* 0x0000002200367308 */ /* 0x0009620000001000 */
[----:B---3--:R-:W-:Y:S01]  /*22b0*/  FMUL.FTZ R55, R42, R55 ;  /* 0x000000372a377220 */ /* 0x008fe20000410000 */
[----:B------:R-:W-:Y:S01]  /*22c0*/  PRMT R26, R57, 0x7632, R26 ;  /* 0x00007632391a7816 */ /* 0x000fe2000000001a */
[----:B------:R-:W-:Y:S04]  /*22d0*/  STG.E.U16 desc[UR6][R22.64+0x4], R57 ;  /* 0x0000043916007986 */ /* 0x000fe8000c101506 */
[----:B------:R3:W-:Y:S01]  /*22e0*/  STG.E.U16 desc[UR6][R22.64+0x6], R26 ;  /* 0x0000061a16007986 */ /* 0x0007e2000c101506 */
[----:B------:R-:W2:Y:S01]  /*22f0*/  MUFU.RCP R61, R61 ;  /* 0x0000003d003d7308 */ /* 0x000ea20000001000 */
[----:B-1----:R-:W-:Y:S01]  /*2300*/  FMUL.FTZ R44, R44, R59 ;  /* 0x0000003b2c2c7220 */ /* 0x002fe20000410000 */
[----:B----4-:R-:W-:-:S04]  /*2310*/  LEA R34, P3, R27, UR10, 0x1 ;  /* 0x0000000a1b227c11 */ /* 0x010fc8000f8608ff */
[----:B------:R-:W-:Y:S02]  /*2320*/  F2FP.BF16.F32.PACK_AB R55, R44, R55 ;  /* 0x000000372c37723e */ /* 0x000fe400000010ff */
[----:B------:R-:W1:Y:S01]  /*2330*/  MUFU.RCP R62, R62 ;  /* 0x0000003e003e7308 */ /* 0x000e620000001000 */
[----:B-----5:R-:W-:Y:S01]  /*2340*/  FMUL.FTZ R54, R45, R54 ;  /* 0x000000362d367220 */ /* 0x020fe20000410000 */
[----:B0-----:R-:W-:Y:S01]  /*2350*/  PRMT R3, R55, 0x7632, R3 ;  /* 0x0000763237037816 */ /* 0x001fe20000000003 */
[----:B------:R0:W-:Y:S01]  /*2360*/  STG.E.U16 desc[UR6][R32.64], R55 ;  /* 0x0000003720007986 */ /* 0x0001e2000c101506 */
[----:B------:R-:W-:Y:S01]  /*2370*/  LEA.HI.X R35, R27, UR11, R28, 0x1, P3 ;  /* 0x0000000b1b237c11 */ /* 0x000fe200098f0c1c */
[----:B------:R-:W-:Y:S02]  /*2380*/  ULDC.64 UR10, c[0x0][0x238] ;  /* 0x00008e00000a7ab9 */ /* 0x000fe40000000a00 */
[----:B------:R0:W-:Y:S01]  /*2390*/  STG.E.U16 desc[UR6][R32.64+0x2], R3 ;  /* 0x0000020320007986 */ /* 0x0001e2000c101506 */
[----:B------:R-:W4:Y:S01]  /*23a0*/  MUFU.RCP R63, R63 ;  /* 0x0000003f003f7308 */ /* 0x000f220000001000 */
[----:B--2---:R-:W-:Y:S01]  /*23b0*/  FMUL.FTZ R61, R46, R61 ;  /* 0x0000003d2e3d7220 */ /* 0x004fe20000410000 */
[----:B------:R-:W-:-:S04]  /*23c0*/  ISETP.GE.U32.AND P1, PT, R5, UR10, PT ;  /* 0x0000000a05007c0c */ /* 0x000fc8000bf26070 */
[----:B------:R-:W-:Y:S02]  /*23d0*/  F2FP.BF16.F32.PACK_AB R54, R61, R54 ;  /* 0x000000363d36723e */ /* 0x000fe400000010ff */
[----:B------:R-:W2:Y:S01]  /*23e0*/  MUFU.RCP R80, R65 ;  /* 0x0000004100507308 */ /* 0x000ea20000001000 */
[----:B-1----:R-:W-:Y:S01]  /*23f0*/  FMUL.FTZ R47, R47, R62 ;  /* 0x0000003e2f2f7220 */ /* 0x002fe20000410000 */
[----:B------:R-:W-:Y:S01]  /*2400*/  PRMT R21, R54, 0x7632, R21 ;  /* 0x0000763236157816 */ /* 0x000fe20000000015 */
[----:B------:R0:W-:Y:S01]  /*2410*/  STG.E.U16 desc[UR6][R32.64+0x4], R54 ;  /* 0x0000043620007986 */ /* 0x0001e2000c101506 */
[----:B------:R-:W-:-:S03]  /*2420*/  ISETP.GE.AND.EX P1, PT, R0, UR11, PT, P1 ;  /* 0x0000000b00007c0c */ /* 0x000fc6000bf26310 */
[----:B------:R0:W-:Y:S01]  /*2430*/  STG.E.U16 desc[UR6][R32.64+0x6], R21 ;  /* 0x0000061520007986 */ /* 0x0001e2000c101506 */
[----:B------:R-:W1:Y:S01]  /*2440*/  MUFU.RCP R24, R50 ;  /* 0x0000003200187308 */ /* 0x000e620000001000 */
[----:B----4-:R-:W-:-:S05]  /*2450*/  FMUL.FTZ R48, R48, R63 ;  /* 0x0000003f30307220 */ /* 0x010fca0000410000 */
[----:B------:R-:W-:Y:S01]  /*2460*/  F2FP.BF16.F32.PACK_AB R47, R48, R47 ;  /* 0x0000002f302f723e */ /* 0x000fe200000010ff */
[----:B--2---:R-:W-:-:S03]  /*2470*/  FMUL.FTZ R39, R39, R80 ;  /* 0x0000005027277220 */ /* 0x004fc60000410000 */
[----:B---3--:R-:W-:Y:S01]  /*2480*/  PRMT R22, R47, 0x7632, R22 ;  /* 0x000076322f167816 */ /* 0x008fe20000000016 */
[----:B------:R0:W-:Y:S04]  /*2490*/  STG.E.U16 desc[UR6][R34.64], R47 ;  /* 0x0000002f22007986 */ /* 0x0001e8000c101506 */
[----:B------:R0:W-:Y:S01]  /*24a0*/  STG.E.U16 desc[UR6][R34.64+0x2], R22 ;  /* 0x0000021622007986 */ /* 0x0001e2000c101506 */
[----:B-1----:R-:W-:-:S05]  /*24b0*/  FMUL.FTZ R24, R49, R24 ;  /* 0x0000001831187220 */ /* 0x002fca0000410000 */
[----:B------:R-:W-:-:S04]  /*24c0*/  F2FP.BF16.F32.PACK_AB R39, R24, R39 ;  /* 0x000000271827723e */ /* 0x000fc800000010ff */
[----:B------:R-:W-:Y:S01]  /*24d0*/  PRMT R23, R39, 0x7632, R23 ;  /* 0x0000763227177816 */ /* 0x000fe20000000017 */
[----:B------:R0:W-:Y:S04]  /*24e0*/  STG.E.U16 desc[UR6][R34.64+0x4], R39 ;  /* 0x0000042722007986 */ /* 0x0001e8000c101506 */
[----:B------:R0:W-:Y:S01]  /*24f0*/  STG.E.U16 desc[UR6][R34.64+0x6], R23 ;  /* 0x0000061722007986 */ /* 0x0001e2000c101506 */
[----:B------:R-:W-:Y:S05]  /*2500*/  @!P1 BRA `(.L_x_1520) ;  /* 0xffffffe000309947 */ /* 0x000fea000383ffff */
[----:B------:R-:W-:Y:S05]  /*2510*/  EXIT ;  /* 0x000000000000794d */ /* 0x000fea0003800000 */
.L_x_1521:
        /* <DEDUP_REMOVED lines=14> */
.L_x_3208:


//--------------------- .text._ZN13group_norm_v214gn_cuda_kernelI13__nv_bfloat16Li480ELi3ELi16ELi60ELi1024ELb1ELi8ELi960ELi960ELi4ELb1ELi2ELb0ELb0ENS_16CompileConditionILi900EEEEEvPT_PKS4_S7_S7_flPfS8_Pj --------------------------
	.section	.text._ZN13group_norm_v214gn_cuda_kernelI13__nv_bfloat16Li480ELi3ELi16ELi60ELi1024ELb1ELi8ELi960ELi960ELi4ELb1ELi2ELb0ELb0ENS_16CompileConditionILi900EEEEEvPT_PKS4_S7_S7_flPfS8_Pj,"ax",@progbits
	.align	128
        .global         _ZN13group_norm_v214gn_cuda_kernelI13__nv_bfloat16Li480ELi3ELi16ELi60ELi1024ELb1ELi8ELi960ELi960ELi4ELb1ELi2ELb0ELb0ENS_16CompileConditionILi900EEEEEvPT_PKS4_S7_S7_flPfS8_Pj
        .type           _ZN13group_norm_v214gn_cuda_kernelI13__nv_bfloat16Li480ELi3ELi16ELi60ELi1024ELb1ELi8ELi960ELi960ELi4ELb1ELi2ELb0ELb0ENS_16CompileConditionILi900EEEEEvPT_PKS4_S7_S7_flPfS8_Pj,@function
        .size           _ZN13group_norm_v214gn_cuda_kernelI13__nv_bfloat16Li480ELi3ELi16ELi60ELi1024ELb1ELi8ELi960ELi960ELi4ELb1ELi2ELb0ELb0ENS_16CompileConditionILi900EEEEEvPT_PKS4_S7_S7_flPfS8_Pj,(.L_x_3209 - _ZN13group_norm_v214gn_cuda_kernelI13__nv_bfloat16Li480ELi3ELi16ELi60ELi1024ELb1ELi8ELi960ELi960ELi4ELb1ELi2ELb0ELb0ENS_16CompileConditionILi900EEEEEvPT_PKS4_S7_S7_flPfS8_Pj)
        .other          _ZN13group_norm_v214gn_cuda_kernelI13__nv_bfloat16Li480ELi3ELi16ELi60ELi1024ELb1ELi8ELi960ELi960ELi4ELb1ELi2ELb0ELb0ENS_16CompileConditionILi900EEEEEvPT_PKS4_S7_S7_flPfS8_Pj,@"STO_CUDA_ENTRY STV_DEFAULT"
_ZN13group_norm_v214gn_cuda_kernelI13__nv_bfloat16Li480ELi3ELi16ELi60ELi1024ELb1ELi8ELi960ELi960ELi4ELb1ELi2ELb0ELb0ENS_16CompileConditionILi900EEEEEvPT_PKS4_S7_S7_flPfS8_Pj:
.text._ZN13group_norm_v214gn_cuda_kernelI13__nv_bfloat16Li480ELi3ELi16ELi60ELi1024ELb1ELi8ELi960ELi960ELi4ELb1ELi2ELb0ELb0ENS_16CompileConditionILi900EEEEEvPT_PKS4_S7_S7_flPfS8_Pj:
        /* <DEDUP_REMOVED lines=18> */
[----:B------:R-:W-:-:S04]  /*0120*/  IMAD R2, R5, -0xf0, R0 ;  /* 0xffffff1005027824 */ /* 0x000fc800078e0200 */
[C---:B------:R-:W-:Y:S02]  /*0130*/  IMAD R0, R2.reuse, 0x18, R3 ;  /* 0x0000001802007824 */ /* 0x040fe400078e0203 */
[----:B------:R-:W-:Y:S01]  /*0140*/  IMAD.WIDE.U32 R2, R2, -0x77777777, RZ ;  /* 0x8888888902027825 */ /* 0x000fe200078e00ff */
[----:B------:R-:W-:Y:S02]  /*0150*/  MOV R2, R4 ;  /* 0x0000000400027202 */ /* 0x000fe40000000f00 */
[----:B------:R-:W-:Y:S02]  /*0160*/  LEA R5, R5, R0, 0x3 ;  /* 0x0000000005057211 */ /* 0x000fe400078e18ff */
[----:B------:R-:W-:Y:S01]  /*0170*/  LOP3.LUT R0, R3, 0xf8, RZ, 0xc0, !PT ;  /* 0x000000f803007812 */ /* 0x000fe200078ec0ff */
[----:B------:R-:W-:Y:S02]  /*0180*/  HFMA2.MMA R3, -RZ, RZ, 0, 0 ;  /* 0x00000000ff037435 */ /* 0x000fe400000001ff */
[----:B------:R0:W-:Y:S04]  /*0190*/  STL [R1+0x14], R5 ;  /* 0x0000140501007387 */ /* 0x0001e80000100800 */
[----:B------:R0:W-:Y:S05]  /*01a0*/  STL [R1+0x10], R0 ;  /* 0x0000100001007387 */ /* 0x0001ea0000100800 */
.L_x_1532:
[----:B------:R-:W0:Y:S01]  /*01b0*/  S2R R28, SR_TID.X ;  /* 0x00000000001c7919 */ /* 0x000e220000002100 */
[----:B------:R-:W-:Y:S01]  /*01c0*/  MOV R17, RZ ;  /* 0x000000ff00117202 */ /* 0x000fe20000000f00 */
[----:B------:R-:W-:Y:S01]  /*01d0*/  ULDC.64 UR8, c[0x0][0x218] ;  /* 0x0000860000087ab9 */ /* 0x000fe20000000a00 */
[----:B------:R-:W-:Y:S01]  /*01e0*/  ULDC.64 UR10, c[0x0][0x228] ;  /* 0x00008a00000a7ab9 */ /* 0x000fe20000000a00 */
[----:B------:R-:W1:Y:S01]  /*01f0*/  S2R R27, SR_CTAID.X ;  /* 0x00000000001b7919 */ /* 0x000e620000002500 */
[----:B0-----:R-:W-:Y:S01]  /*0200*/  IMAD.WIDE.U32 R4, R28, -0x77777777, RZ ;  /* 0x888888891c047825 */ /* 0x001fe200078e00ff */
[----:B-1----:R-:W-:-:S04]  /*0210*/  SHF.L.U32 R0, R27, 0x3, RZ ;  /* 0x000000031b007819 */ /* 0x002fc800000006ff */
[----:B------:R-:W-:Y:S02]  /*0220*/  SHF.R.U32.HI R5, RZ, 0x7, R5 ;  /* 0x00000007ff057819 */ /* 0x000fe40000011605 */
[----:B------:R-:W-:-:S03]  /*0230*/  LOP3.LUT R0, R0, 0x3f8, RZ, 0xc0, !PT ;  /* 0x000003f800007812 */ /* 0x000fc600078ec0ff */
[----:B------:R-:W-:Y:S01]  /*0240*/  IMAD R16, R5, -0xf0, R28 ;  /* 0xffffff1005107824 */ /* 0x000fe200078e021c */
[----:B------:R-:W-:Y:S01]  /*0250*/  IADD3 R0, R0, R5, RZ ;  /* 0x0000000500007210 */ /* 0x000fe20007ffe0ff */
[----:B------:R-:W-:-:S03]  /*0260*/  IMAD R5, R3, 0xf0000, RZ ;  /* 0x000f000003057824 */ /* 0x000fc600078e02ff */
[----:B------:R-:W-:Y:S01]  /*0270*/  SHF.L.U32 R16, R16, 0x2, RZ ;  /* 0x0000000210107819 */ /* 0x000fe200000006ff */
[----:B------:R-:W-:-:S04]  /*0280*/  IMAD R7, R0, 0x3c0, RZ ;  /* 0x000003c000077824 */ /* 0x000fc800078e02ff */
[----:B------:R-:W-:-:S05]  /*0290*/  IMAD.WIDE.U32 R14, R2, 0xf0000, R16 ;  /* 0x000f0000020e7825 */ /* 0x000fca00078e0010 */
[----:B------:R-:W-:Y:S02]  /*02a0*/  IADD3 R0, R15, R5, RZ ;  /* 0x000000050f007210 */ /* 0x000fe40007ffe0ff */
[C---:B------:R-:W-:Y:S02]  /*02b0*/  IADD3 R4, P0, R7.reuse, R14, RZ ;  /* 0x0000000e07047210 */ /* 0x040fe40007f1e0ff */
[----:B------:R-:W-:Y:S02]  /*02c0*/  IADD3 R5, R7, 0x780, RZ ;  /* 0x0000078007057810 */ /* 0x000fe40007ffe0ff */
[----:B------:R-:W-:Y:S02]  /*02d0*/  IADD3.X R6, RZ, R0, RZ, P0, !PT ;  /* 0x00000000ff067210 */ /* 0x000fe400007fe4ff */
[----:B------:R-:W-:-:S03]  /*02e0*/  LEA R8, P0, R4, UR8, 0x1 ;  /* 0x0000000804087c11 */ /* 0x000fc6000f8008ff */
[----:B------:R0:W-:Y:S01]  /*02f0*/  STL [R1], R6 ;  /* 0x0000000601007387 */ /* 0x0001e20000100800 */
[----:B------:R-:W-:Y:S02]  /*0300*/  LEA.HI.X R9, R4, UR9, R6, 0x1, P0 ;  /* 0x0000000904097c11 */ /* 0x000fe400080f0c06 */
[----:B------:R-:W-:-:S04]  /*0310*/  IADD3 R5, P0, R5, R14, RZ ;  /* 0x0000000e05057210 */ /* 0x000fc80007f1e0ff */
[----:B------:R-:W2:Y:S01]  /*0320*/  LDG.E.64.CONSTANT R8, desc[UR6][R8.64] ;  /* 0x0000000608087981 */ /* 0x000ea2000c1e9b00 */
[----:B------:R-:W-:Y:S02]  /*0330*/  IADD3 R13, R7, 0xf00, RZ ;  /* 0x00000f00070d7810 */ /* 0x000fe40007ffe0ff */
[----:B0-----:R-:W-:Y:S02]  /*0340*/  IADD3.X R6, RZ, R0, RZ, P0, !PT ;  /* 0x00000000ff067210 */ /* 0x001fe400007fe4ff */
[----:B------:R-:W-:-:S03]  /*0350*/  LEA R10, P0, R5, UR8, 0x1 ;  /* 0x00000008050a7c11 */ /* 0x000fc6000f8008ff */
[----:B------:R0:W-:Y:S01]  /*0360*/  STL [R1+0x4], R6 ;  /* 0x0000040601007387 */ /* 0x0001e20000100800 */
[----:B------:R-:W-:-:S06]  /*0370*/  LEA.HI.X R11, R5, UR9, R6, 0x1, P0 ;  /* 0x00000009050b7c11 */ /* 0x000fcc00080f0c06 */
[----:B------:R-:W3:Y:S01]  /*0380*/  LDG.E.64.CONSTANT R10, desc[UR6][R10.64] ;  /* 0x000000060a0a7981 */ /* 0x000ee2000c1e9b00 */
[----:B------:R-:W-:Y:S02]  /*0390*/  IADD3 R7, R7, 0x1680, RZ ;  /* 0x0000168007077810 */ /* 0x000fe40007ffe0ff */
[----:B0-----:R-:W-:-:S04]  /*03a0*/  IADD3 R6, P0, R13, R14, RZ ;  /* 0x0000000e0d067210 */ /* 0x001fc80007f1e0ff */
[----:B------:R-:W-:Y:S02]  /*03b0*/  IADD3.X R18, RZ, R0, RZ, P0, !PT ;  /* 0x00000000ff127210 */ /* 0x000fe400007fe4ff */
[----:B------:R-:W-:-:S03]  /*03c0*/  LEA R12, P0, R6, UR8, 0x1 ;  /* 0x00000008060c7c11 */ /* 0x000fc6000f8008ff */
[----:B------:R0:W-:Y:S01]  /*03d0*/  STL [R1+0x8], R18 ;  /* 0x0000081201007387 */ /* 0x0001e20000100800 */
[----:B------:R-:W-:Y:S02]  /*03e0*/  LEA.HI.X R13, R6, UR9, R18, 0x1, P0 ;  /* 0x00000009060d7c11 */ /* 0x000fe400080f0c12 */
[----:B------:R-:W-:-:S04]  /*03f0*/  IADD3 R7, P0, R7, R14, RZ ;  /* 0x0000000e07077210 */ /* 0x000fc80007f1e0ff */
[----:B------:R-:W4:Y:S01]  /*0400*/  LDG.E.64.CONSTANT R12, desc[UR6][R12.64] ;  /* 0x000000060c0c7981 */ /* 0x000f22000c1e9b00 */
[----:B------:R-:W-:Y:S02]  /*0410*/  IADD3.X R0, RZ, R0, RZ, P0, !PT ;  /* 0x00000000ff007210 */ /* 0x000fe400007fe4ff */
[C---:B------:R-:W-:Y:S02]  /*0420*/  LEA R14, P0, R7.reuse, UR8, 0x1 ;  /* 0x00000008070e7c11 */ /* 0x040fe4000f8008ff */
[----:B0-----:R-:W-:Y:S01]  /*0430*/  SHF.L.U32 R18, R16, 0x1, RZ ;  /* 0x0000000110127819 */ /* 0x001fe200000006ff */
[----:B------:R0:W-:Y:S01]  /*0440*/  STL [R1+0xc], R0 ;  /* 0x00000c0001007387 */ /* 0x0001e20000100800 */
[----:B------:R-:W-:Y:S01]  /*0450*/  LEA.HI.X R15, R7, UR9, R0, 0x1, P0 ;  /* 0x00000009070f7c11 */ /* 0x000fe200080f0c00 */
[----:B------:R-:W-:Y:S02]  /*0460*/  ULDC.64 UR8, c[0x0][0x220] ;  /* 0x0000880000087ab9 */ /* 0x000fe40000000a00 */
[----:B------:R-:W4:Y:S04]  /*0470*/  LDL R26, [R1+0x14] ;  /* 0x00001400011a7983 */ /* 0x000f280000100800 */
[----:B------:R-:W4:Y:S01]  /*0480*/  LDG.E.64.CONSTANT R14, desc[UR6][R14.64] ;  /* 0x000000060e0e7981 */ /* 0x000f22000c1e9b00 */
[----:B0-----:R-:W-:-:S02]  /*0490*/  SHF.R.U32.HI R0, RZ, 0x1f, R16 ;  /* 0x0000001fff007819 */ /* 0x001fc40000011610 */
        /* <DEDUP_REMOVED lines=8> */
[C---:B--2---:R-:W-:Y:S02]  /*0520*/  PRMT R20, R8.reuse, 0x7632, R20 ;  /* 0x0000763208147816 */ /* 0x044fe40000000014 */
[----:B------:R-:W-:Y:S02]  /*0530*/  SHF.L.U32 R0, R8, 0x10, RZ ;  /* 0x0000001008007819 */ /* 0x000fe400000006ff */
[----:B------:R-:W-:-:S02]  /*0540*/  SHF.L.U32 R23, R20, 0x10, RZ ;  /* 0x0000001014177819 */ /* 0x000fc400000006ff */
[C---:B------:R-:W-:Y:S01]  /*0550*/  SHF.L.U32 R36, R9.reuse, 0x10, RZ ;  /* 0x0000001009247819 */ /* 0x040fe200000006ff */
        /* <DEDUP_REMOVED lines=21> */
[----:B------:R-:W-:Y:S01]  /*06b0*/  FADD.FTZ R23, R23, R34 ;  /* 0x0000002217177221 */ /* 0x000fe20000010000 */
[C---:B----4-:R-:W-:Y:S02]  /*06c0*/  SHF.L.U32 R33, R12.reuse, 0x10, RZ ;  /* 0x000000100c217819 */ /* 0x050fe400000006ff */
[----:B------:R-:W-:Y:S01]  /*06d0*/  PRMT R21, R12, 0x7632, R21 ;  /* 0x000076320c157816 */ /* 0x000fe20000000015 */
[----:B------:R-:W-:Y:S01]  /*06e0*/  FFMA.FTZ R22, R20, R20, R25 ;  /* 0x0000001414167223 */ /* 0x000fe20000010019 */
[----:B------:R-:W-:Y:S01]  /*06f0*/  FADD.FTZ R20, R23, R20 ;  /* 0x0000001417147221 */ /* 0x000fe20000010000 */
[----:B------:R-:W-:Y:S02]  /*0700*/  SHF.L.U32 R32, R13, 0x10, RZ ;  /* 0x000000100d207819 */ /* 0x000fe400000006ff */
[----:B------:R-:W-:Y:S01]  /*0710*/  SHF.L.U32 R21, R21, 0x10, RZ ;  /* 0x0000001015157819 */ /* 0x000fe200000006ff */
[----:B------:R-:W-:Y:S01]  /*0720*/  FFMA.FTZ R22, R33, R33, R22 ;  /* 0x0000002121167223 */ /* 0x000fe20000010016 */
[----:B------:R-:W-:Y:S01]  /*0730*/  FADD.FTZ R20, R20, R33 ;  /* 0x0000002114147221 */ /* 0x000fe20000010000 */
[----:B------:R-:W-:-:S02]  /*0740*/  PRMT R23, R13, 0x7632, R23 ;  /* 0x000076320d177816 */ /* 0x000fc40000000017 */
[----:B------:R-:W-:Y:S01]  /*0750*/  FFMA.FTZ R25, R21, R21, R22 ;  /* 0x0000001515197223 */ /* 0x000fe20000010016 */
[----:B------:R-:W-:Y:S01]  /*0760*/  FADD.FTZ R21, R20, R21 ;  /* 0x0000001514157221 */ /* 0x000fe20000010000 */
[----:B------:R-:W-:Y:S02]  /*0770*/  SHF.L.U32 R23, R23, 0x10, RZ ;  /* 0x0000001017177819 */ /* 0x000fe400000006ff */
[----:B------:R-:W-:Y:S01]  /*0780*/  FFMA.FTZ R20, R32, R32, R25 ;  /* 0x0000002020147223 */ /* 0x000fe20000010019 */
[----:B------:R-:W-:Y:S01]  /*0790*/  FADD.FTZ R21, R21, R32 ;  /* 0x0000002015157221 */ /* 0x000fe20000010000 */
[C---:B------:R-:W-:Y:S02]  /*07a0*/  SHF.L.U32 R31, R14.reuse, 0x10, RZ ;  /* 0x000000100e1f7819 */ /* 0x040fe400000006ff */
[----:B------:R-:W-:Y:S01]  /*07b0*/  PRMT R22, R14, 0x7632, R22 ;  /* 0x000076320e167816 */ /* 0x000fe20000000016 */
[----:B------:R-:W-:Y:S01]  /*07c0*/  FFMA.FTZ R20, R23, R23, R20 ;  /* 0x0000001717147223 */ /* 0x000fe20000010014 */
[----:B------:R-:W-:Y:S01]  /*07d0*/  FADD.FTZ R23, R21, R23 ;  /* 0x0000001715177221 */ /* 0x000fe20000010000 */
        /* <DEDUP_REMOVED lines=9> */
[----:B------:R-:W-:-:S03]  /*0870*/  FADD.FTZ R23, R23, R30 ;  /* 0x0000001e17177221 */ /* 0x000fc60000010000 */
[----:B------:R-:W-:Y:S01]  /*0880*/  FFMA.FTZ R21, R22, R22, R20 ;  /* 0x0000001616157223 */ /* 0x000fe20000010014 */
[----:B------:R-:W-:-:S05]  /*0890*/  FADD.FTZ R20, R23, R22 ;  /* 0x0000001617147221 */ /* 0x000fca0000010000 */
[----:B------:R0:W-:Y:S02]  /*08a0*/  STS.64 [R26], R20 ;  /* 0x000000141a007388 */ /* 0x0001e40000000a00 */
[----:B0-----:R-:W-:Y:S01]  /*08b0*/  CS2R R20, SRZ ;  /* 0x0000000000147805 */ /* 0x001fe2000001ff00 */
[----:B------:R-:W-:Y:S06]  /*08c0*/  BAR.SYNC.DEFER_BLOCKING 0x0 ;  /* 0x0000000000007b1d */ /* 0x000fec0000010000 */
[----:B------:R-:W-:Y:S05]  /*08d0*/  @P0 BRA `(.L_x_1523) ;  /* 0x0000000400bc0947 */ /* 0x000fea0003800000 */
[----:B------:R-:W0:Y:S01]  /*08e0*/  S2R R20, SR_CgaCtaId ;  /* 0x0000000000147919 */ /* 0x000e220000008800 */
[----:B------:R-:W-:Y:S02]  /*08f0*/  SHF.R.U32.HI R21, RZ, 0x1, R28 ;  /* 0x00000001ff157819 */ /* 0x000fe4000001161c */
[----:B------:R-:W-:Y:S02]  /*0900*/  MOV R22, 0x400 ;  /* 0x0000040000167802 */ /* 0x000fe40000000f00 */
[----:B------:R-:W-:Y:S01]  /*0910*/  SHF.L.U32 R26, R28, 0x3, RZ ;  /* 0x000000031c1a7819 */ /* 0x000fe200000006ff */
[----:B------:R-:W-:-:S03]  /*0920*/  IMAD R21, R21, 0x3c, RZ ;  /* 0x0000003c15157824 */ /* 0x000fc600078e02ff */
[----:B------:R-:W-:Y:S02]  /*0930*/  LOP3.LUT R26, R26, 0x8, RZ, 0xc0, !PT ;  /* 0x000000081a1a7812 */ /* 0x000fe400078ec0ff */
[----:B------:R-:W-:-:S04]  /*0940*/  IADD3 R24, R21, 0x4, RZ ;  /* 0x0000000415187810 */ /* 0x000fc80007ffe0ff */
[----:B------:R-:W-:Y:S02]  /*0950*/  SHF.R.U32.HI R24, RZ, 0x2, R24 ;  /* 0x00000002ff187819 */ /* 0x000fe40000011618 */
[----:B0-----:R-:W-:Y:S02]  /*0960*/  LEA R20, R20, R22, 0x18 ;  /* 0x0000001614147211 */ /* 0x001fe400078ec0ff */
[----:B------:R-:W-:-:S03]  /*0970*/  SHF.R.U32.HI R22, RZ, 0x2, R21 ;  /* 0x00000002ff167819 */ /* 0x000fc60000011615 */
[--C-:B------:R-:W-:Y:S02]  /*0980*/  IMAD R24, R24, 0x18, R20.reuse ;  /* 0x0000001818187824 */ /* 0x100fe400078e0214 */
[----:B------:R-:W-:-:S03]  /*0990*/  IMAD R22, R22, 0x18, R20 ;  /* 0x0000001816167824 */ /* 0x000fc600078e0214 */
[----:B------:R-:W-:Y:S02]  /*09a0*/  IADD3 R24, R26, R24, RZ ;  /* 0x000000181a187210 */ /* 0x000fe40007ffe0ff */
[----:B------:R-:W-:-:S04]  /*09b0*/  IADD3 R22, R22, R26, RZ ;  /* 0x0000001a16167210 */ /* 0x000fc80007ffe0ff */
[----:B------:R-:W-:Y:S04]  /*09c0*/  LDS.64 R24, [R24] ;  /* 0x0000000018187984 */ /* 0x000fe80000000a00 */
[----:B------:R-:W0:Y:S02]  /*09d0*/  LDS.64 R22, [R22] ;  /* 0x0000000016167984 */ /* 0x000e240000000a00 */
[----:B0-----:R-:W-:Y:S01]  /*09e0*/  FADD.FTZ R22, RZ, R22 ;  /* 0x00000016ff167221 */ /* 0x001fe20000010000 */
[----:B------:R-:W-:-:S03]  /*09f0*/  FADD.FTZ R23, RZ, R23 ;  /* 0x00000017ff177221 */ /* 0x000fc60000010000 */
[----:B------:R-:W-:Y:S01]  /*0a00*/  FADD.FTZ R24, R22, R24 ;  /* 0x0000001816187221 */ /* 0x000fe20000010000 */
        /* <DEDUP_REMOVED lines=78> */
[----:B------:R-:W-:Y:S01]  /*0ef0*/  FADD.FTZ R23, R25, R23 ;  /* 0x0000001719177221 */ /* 0x000fe20000010000 */
[----:B------:R-:W-:Y:S02]  /*0f00*/  IADD3 R21, R21, 0x38, RZ ;  /* 0x0000003815157810 */ /* 0x000fe40007ffe0ff */
[----:B------:R-:W-:Y:S02]  /*0f10*/  SHF.R.U32.HI R24, RZ, 0x2, R24 ;  /* 0x00000002ff187819 */ /* 0x000fe40000011618 */
[----:B------:R-:W-:-:S03]  /*0f20*/  SHF.R.U32.HI R21, RZ, 0x2, R21 ;  /* 0x00000002ff157819 */ /* 0x000fc60000011615 */
[--C-:B------:R-:W-:Y:S02]  /*0f30*/  IMAD R24, R24, 0x18, R20.reuse ;  /* 0x0000001818187824 */ /* 0x100fe400078e0214 */
[----:B------:R-:W-:-:S03]  /*0f40*/  IMAD R21, R21, 0x18, R20 ;  /* 0x0000001815157824 */ /* 0x000fc600078e0214 */
[C---:B------:R-:W-:Y:S02]  /*0f50*/  IADD3 R20, R26.reuse, R24, RZ ;  /* 0x000000181a147210 */ /* 0x040fe40007ffe0ff */
[----:B------:R-:W-:-:S04]  /*0f60*/  IADD3 R26, R26, R21, RZ ;  /* 0x000000151a1a7210 */ /* 0x000fc80007ffe0ff */
[----:B------:R-:W0:Y:S02]  /*0f70*/  LDS.64 R20, [R20] ;  /* 0x0000000014147984 */ /* 0x000e240000000a00 */
[----:B0-----:R-:W-:Y:S01]  /*0f80*/  FADD.FTZ R22, R22, R20 ;  /* 0x0000001416167221 */ /* 0x001fe20000010000 */
[----:B------:R-:W-:Y:S02]  /*0f90*/  FADD.FTZ R23, R23, R21 ;  /* 0x0000001517177221 */ /* 0x000fe40000010000 */
[----:B------:R-:W0:Y:S02]  /*0fa0*/  LDS.64 R20, [R26] ;  /* 0x000000001a147984 */ /* 0x000e240000000a00 */
[----:B0-----:R-:W-:Y:S01]  /*0fb0*/  FADD.FTZ R20, R22, R20 ;  /* 0x0000001416147221 */ /* 0x001fe20000010000 */
[----:B------:R-:W-:-:S07]  /*0fc0*/  FADD.FTZ R21, R23, R21 ;  /* 0x0000001517157221 */ /* 0x000fce0000010000 */
.L_x_1523:
[----:B------:R-:W-:Y:S05]  /*0fd0*/  BSYNC B0 ;  /* 0x0000000000007941 */ /* 0x000fea0003800000 */
.L_x_1522:
        /* <DEDUP_REMOVED lines=12> */
[----:B------:R-:W-:-:S03]  /*10a0*/  SHF.L.U32 R23, R23, 0x7, RZ ;  /* 0x0000000717177819 */ /* 0x000fc600000006ff */
[----:B------:R-:W0:Y:S01]  /*10b0*/  LDC.64 R24, c[0x0][0x248] ;  /* 0x00009200ff187b82 */ /* 0x000e220000000a00 */
[----:B------:R-:W-:Y:S01]  /*10c0*/  LOP3.LUT R23, R23, 0xffffff80, R27, 0xe2, !PT ;  /* 0xffffff8017177812 */ /* 0x000fe200078ee21b */
[----:B--2---:R-:W-:-:S05]  /*10d0*/  IMAD R22, R22, UR4, R26 ;  /* 0x0000000416167c24 */ /* 0x004fca000f8e021a */
[----:B------:R-:W-:-:S04]  /*10e0*/  LEA R22, R22, R23, 0xb ;  /* 0x0000001716167211 */ /* 0x000fc800078e58ff */
[----:B------:R-:W-:-:S05]  /*10f0*/  SHF.L.U32 R22, R22, 0x1, RZ ;  /* 0x0000000116167819 */ /* 0x000fca00000006ff */
[----:B0-----:R-:W-:-:S05]  /*1100*/  IMAD.WIDE.U32 R22, R22, 0x4, R24 ;  /* 0x0000000416167825 */ /* 0x001fca00078e0018 */
[----:B------:R0:W-:Y:S02]  /*1110*/  STG.E.64 desc[UR6][R22.64], R20 ;  /* 0x0000001416007986 */ /* 0x0001e4000c101b06 */
.L_x_1525:
[----:B------:R-:W-:Y:S05]  /*1120*/  BSYNC B0 ;  /* 0x0000000000007941 */ /* 0x000fea0003800000 */
.L_x_1524:
        /* <DEDUP_REMOVED lines=11> */
.L_x_1527:
[----:B------:R-:W2:Y:S04]  /*11e0*/  LD.E.STRONG.GPU R23, desc[UR6][R20.64] ;  /* 0x0000000614177980 */ /* 0x000ea8000c10f900 */
[----:B--2---:R-:W-:Y:S01]  /*11f0*/  CCTL.IVALL ;  /* 0x00000000ff00798f */ /* 0x004fe20002000000 */
[----:B------:R-:W-:Y:S05]  /*1200*/  YIELD ;  /* 0x0000000000007946 */ /* 0x000fea0003800000 */
[----:B-----5:R-:W-:-:S04]  /*1210*/  LOP3.LUT R23, R23, R22, RZ, 0x3c, !PT ;  /* 0x0000001617177212 */ /* 0x020fc800078e3cff */
[----:B------:R-:W-:-:S13]  /*1220*/  ISETP.GT.AND P1, PT, R23, -0x1, PT ;  /* 0xffffffff1700780c */ /* 0x000fda0003f24270 */
[----:B------:R-:W-:Y:S05]  /*1230*/  @P1 BRA `(.L_x_1527) ;  /* 0xfffffffc00e81947 */ /* 0x000fea000383ffff */
.L_x_1526:
        /* <DEDUP_REMOVED lines=14> */
[----:B------:R-:W-:-:S04]  /*1320*/  LEA R20, R20, R21, 0xb ;  /* 0x0000001514147211 */ /* 0x000fc800078e58ff */
[----:B------:R-:W-:-:S04]  /*1330*/  IADD3 R20, R20, R22, RZ ;  /* 0x0000001614147210 */ /* 0x000fc80007ffe0ff */
[----:B------:R-:W-:-:S04]  /*1340*/  SHF.L.U32 R28, R20, 0x1, RZ ;  /* 0x00000001141c7819 */ /* 0x000fc800000006ff */
[C---:B--2---:R-:W-:Y:S01]  /*1350*/  IADD3 R26, R28.reuse, 0x20, RZ ;  /* 0x000000201c1a7810 */ /* 0x044fe20007ffe0ff */
[C---:B---3--:R-:W-:Y:S01]  /*1360*/  IMAD.WIDE.U32 R22, R28.reuse, 0x4, R2 ;  /* 0x000000041c167825 */ /* 0x048fe200078e0002 */
[----:B------:R-:W-:-:S03]  /*1370*/  IADD3 R24, R28, 0x40, RZ ;  /* 0x000000401c187810 */ /* 0x000fc60007ffe0ff */
[--C-:B------:R-:W-:Y:S02]  /*1380*/  IMAD.WIDE.U32 R26, R26, 0x4, R2.reuse ;  /* 0x000000041a1a7825 */ /* 0x100fe400078e0002 */
[----:B------:R-:W2:Y:S01]  /*1390*/  LDG.E.64 R22, desc[UR6][R22.64] ;  /* 0x0000000616167981 */ /* 0x000ea2000c1e1b00 */
[----:B------:R-:W-:Y:S01]  /*13a0*/  IADD3 R20, R28, 0x60, RZ ;  /* 0x000000601c147810 */ /* 0x000fe20007ffe0ff */
        /* <DEDUP_REMOVED lines=11> */
[----:B------:R-:W-:Y:S01]  /*1460*/  FADD.FTZ R24, R24, R22 ;  /* 0x0000001618187221 */ /* 0x000fe20000010000 */
[C---:B------:R-:W-:Y:S02]  /*1470*/  IADD3 R25, R28.reuse, 0x80, RZ ;  /* 0x000000801c197810 */ /* 0x040fe40007ffe0ff */
[----:B------:R-:W-:Y:S01]  /*1480*/  IADD3 R22, R28, 0xa0, RZ ;  /* 0x000000a01c167810 */ /* 0x000fe20007ffe0ff */
[----:B------:R-:W-:Y:S02]  /*1490*/  FADD.FTZ R20, R20, R24 ;  /* 0x0000001814147221 */ /* 0x000fe40000010000 */
        /* <DEDUP_REMOVED lines=19> */
.L_x_1529:
[----:B------:R-:W-:Y:S05]  /*15d0*/  BSYNC B0 ;  /* 0x0000000000007941 */ /* 0x000fea0003800000 */
.L_x_1528:
        /* <DEDUP_REMOVED lines=11> */
[----:B-----5:R-:W-:-:S02]  /*1690*/  PRMT R24, R16, 0x7632, R24 ;  /* 0x0000763210187816 */ /* 0x020fc40000000018 */
[----:B------:R-:W-:Y:S02]  /*16a0*/  PRMT R25, R17, 0x7632, R25 ;  /* 0x0000763211197816 */ /* 0x000fe40000000019 */
[----:B--2---:R-:W-:Y:S02]  /*16b0*/  PRMT R26, R18, 0x7632, R26 ;  /* 0x00007632121a7816 */ /* 0x004fe4000000001a */
        /* <DEDUP_REMOVED lines=14> */
[--C-:B0-----:R-:W-:Y:S01]  /*17a0*/  FADD.FTZ R20, R20, R23.reuse ;  /* 0x0000001714147221 */ /* 0x101fe20000010000 */
[----:B------:R-:W-:-:S03]  /*17b0*/  PRMT R23, R9, 0x7632, R23 ;  /* 0x0000763209177816 */ /* 0x000fc60000000017 */
[----:B------:R-:W-:Y:S01]  /*17c0*/  @!P0 FMUL.FTZ R20, R20, 1.6276042515528388321e-05 ;  /* 0x3788888914148820 */ /* 0x000fe20000410000 */
[----:B-1----:R-:W-:-:S03]  /*17d0*/  FADD.FTZ R21, R22, R21 ;  /* 0x0000001516157221 */ /* 0x002fc60000010000 */
[----:B------:R-:W-:-:S04]  /*17e0*/  @!P0 FMUL.FTZ R22, R20, R20 ;  /* 0x0000001414168220 */ /* 0x000fc80000410000 */
[----:B------:R-:W-:Y:S01]  /*17f0*/  @!P0 FFMA.FTZ R21, R21, 1.6276042515528388321e-05, -R22 ;  /* 0x3788888915158823 */ /* 0x000fe20000010816 */
[----:B------:R-:W-:-:S04]  /*1800*/  @!P0 SHF.R.U32.HI R22, RZ, 0x1, R28 ;  /* 0x00000001ff168819 */ /* 0x000fc8000001161c */
[----:B------:R-:W-:Y:S02]  /*1810*/  @!P0 LOP3.LUT R22, R22, 0x7ffffff8, RZ, 0xc0, !PT ;  /* 0x7ffffff816168812 */ /* 0x000fe400078ec0ff */
[----:B------:R-:W-:-:S05]  /*1820*/  @!P0 FMNMX.FTZ R21, RZ, R21, !PT ;  /* 0x00000015ff158209 */ /* 0x000fca0007810000 */
[----:B------:R0:W-:Y:S01]  /*1830*/  @!P0 STS.64 [R22+UR5], R20 ;  /* 0x0000001416008988 */ /* 0x0001e20008000a05 */
[----:B------:R-:W-:Y:S01]  /*1840*/  BAR.SYNC.DEFER_BLOCKING 0x0 ;  /* 0x0000000000007b1d */ /* 0x000fe20000010000 */
[----:B----4-:R-:W-:-:S04]  /*1850*/  LOP3.LUT P0, RZ, R29, 0x7f, RZ, 0xc0, !PT ;  /* 0x0000007f1dff7812 */ /* 0x010fc8000780c0ff */
[----:B------:R-:W-:Y:S02]  /*1860*/  ISETP.GT.U32.OR P0, PT, R28, 0xf, P0 ;  /* 0x0000000f1c00780c */ /* 0x000fe40000704470 */
[----:B0-----:R-:W-:Y:S02]  /*1870*/  PRMT R22, R8, 0x7632, R22 ;  /* 0x0000763208167816 */ /* 0x001fe40000000016 */
[----:B------:R-:W-:Y:S02]  /*1880*/  ISETP.EQ.OR.EX P0, PT, RZ, UR9, P0, P1 ;  /* 0x00000009ff007c0c */ /* 0x000fe40008702710 */
[----:B------:R-:W-:Y:S02]  /*1890*/  PRMT R20, R14, 0x7632, R20 ;  /* 0x000076320e147816 */ /* 0x000fe40000000014 */
[----:B------:R-:W-:-:S09]  /*18a0*/  PRMT R21, R15, 0x7632, R21 ;  /* 0x000076320f157816 */ /* 0x000fd20000000015 */
        /* <DEDUP_REMOVED lines=9> */
.L_x_1531:
[----:B------:R-:W-:Y:S05]  /*1940*/  BSYNC B0 ;  /* 0x0000000000007941 */ /* 0x000fea0003800000 */
.L_x_1530:
[----:B0-----:R-:W2:Y:S01]  /*1950*/  LDL R8, [R1+0x10] ;  /* 0x0000100001087983 */ /* 0x001ea20000100800 */
[----:B------:R-:W-:-:S03]  /*1960*/  ULDC UR8, c[0x0][0x230] ;  /* 0x00008c0000087ab9 */ /* 0x000fc60000000800 */
[----:B------:R-:W3:Y:S01]  /*1970*/  LDL.LU R28, [R1] ;  /* 0x00000000011c7983 */ /* 0x000ee20000300800 */
[----:B------:R-:W-:Y:S02]  /*1980*/  SHF.L.U32 R16, R16, 0x10, RZ ;  /* 0x0000001010107819 */ /* 0x000fe400000006ff */
[----:B------:R-:W-:Y:S01]  /*1990*/  SHF.L.U32 R18, R18, 0x10, RZ ;  /* 0x0000001012127819 */ /* 0x000fe200000006ff */
[----:B------:R-:W4:Y:S01]  /*19a0*/  LDL.LU R29, [R1+0x4] ;  /* 0x00000400011d7983 */ /* 0x000f220000300800 */
        /* <DEDUP_REMOVED lines=8> */
[----:B--2---:R-:W0:Y:S02]  /*1a30*/  LDS.64 R8, [R8+UR5] ;  /* 0x0000000508087984 */ /* 0x004e240008000a00 */
[----:B0-----:R-:W-:Y:S01]  /*1a40*/  FADD.FTZ R9, R9, UR8 ;  /* 0x0000000809097e21 */ /* 0x001fe20008010000 */
[--C-:B------:R-:W-:Y:S01]  /*1a50*/  FADD.FTZ R0, R0, -R8.reuse ;  /* 0x8000000800007221 */ /* 0x100fe20000010000 */
[----:B------:R-:W-:Y:S01]  /*1a60*/  FADD.FTZ R11, -R8, R11 ;  /* 0x0000000b080b7221 */ /* 0x000fe20000010100 */
[----:B------:R-:W-:Y:S01]  /*1a70*/  FADD.FTZ R36, R36, -R8 ;  /* 0x8000000824247221 */ /* 0x000fe20000010000 */
[----:B------:R-:W-:Y:S01]  /*1a80*/  FADD.FTZ R22, -R8, R22 ;  /* 0x0000001608167221 */ /* 0x000fe20000010100 */
[----:B------:R-:W-:Y:S01]  /*1a90*/  ULDC.64 UR8, c[0x0][0x210] ;  /* 0x0000840000087ab9 */ /* 0x000fe20000000a00 */
[----:B------:R-:W0:Y:S02]  /*1aa0*/  MUFU.RSQ R9, R9 ;  /* 0x0000000900097308 */ /* 0x000e240000001400 */
[----:B0-----:R-:W-:-:S04]  /*1ab0*/  FMUL.FTZ R0, R0, R9 ;  /* 0x0000000900007220 */ /* 0x001fc80000410000 */
[----:B------:R-:W-:-:S04]  /*1ac0*/  FFMA.FTZ R10, R0, R16, R18 ;  /* 0x00000010000a7223 */ /* 0x000fc80000010012 */
[----:B------:R-:W-:-:S06]  /*1ad0*/  FMUL.FTZ R0, R10, -1.4426950216293334961 ;  /* 0xbfb8aa3b0a007820 */ /* 0x000fcc0000410000 */
[----:B------:R-:W0:Y:S01]  /*1ae0*/  MUFU.EX2 R0, R0 ;  /* 0x0000000000007308 */ /* 0x000e220000000800 */
[----:B------:R-:W-:Y:S01]  /*1af0*/  FMUL.FTZ R11, R9, R11 ;  /* 0x0000000b090b7220 */ /* 0x000fe20000410000 */
[----:B0-----:R-:W-:-:S06]  /*1b00*/  FADD.FTZ R0, R0, 1 ;  /* 0x3f80000000007421 */ /* 0x001fcc0000010000 */
[----:B------:R-:W0:Y:S01]  /*1b10*/  MUFU.RCP R0, R0 ;  /* 0x0000000000007308 */ /* 0x000e220000001000 */
[----:B------:R-:W-:Y:S01]  /*1b20*/  FFMA.FTZ R11, R11, R24, R26 ;  /* 0x000000180b0b7223 */ /* 0x000fe2000001001a */
[----:B0-----:R-:W-:-:S03]  /*1b30*/  FMUL.FTZ R0, R10, R0 ;  /* 0x000000000a007220 */ /* 0x001fc60000410000 */
[----:B------:R-:W-:-:S06]  /*1b40*/  FMUL.FTZ R10, R11, -1.4426950216293334961 ;  /* 0xbfb8aa3b0b0a7820 */ /* 0x000fcc0000410000 */
[----:B------:R-:W0:Y:S02]  /*1b50*/  MUFU.EX2 R10, R10 ;  /* 0x0000000a000a7308 */ /* 0x000e240000000800 */
[----:B0-----:R-:W-:-:S06]  /*1b60*/  FADD.FTZ R10, R10, 1 ;  /* 0x3f8000000a0a7421 */ /* 0x001fcc0000010000 */
[----:B------:R-:W0:Y:S02]  /*1b70*/  MUFU.RCP R10, R10 ;  /* 0x0000000a000a7308 */ /* 0x000e240000001000 */
[----:B0-----:R-:W-:Y:S01]  /*1b80*/  FMUL.FTZ R10, R11, R10 ;  /* 0x0000000a0b0a7220 */ /* 0x001fe20000410000 */
[C---:B------:R-:W-:Y:S01]  /*1b90*/  FMUL.FTZ R11, R9.reuse, R36 ;  /* 0x00000024090b7220 */ /* 0x040fe20000410000 */
[----:B------:R-:W-:Y:S01]  /*1ba0*/  FMUL.FTZ R22, R9, R22 ;  /* 0x0000001609167220 */ /* 0x000fe20000410000 */
[----:B------:R-:W-:Y:S01]  /*1bb0*/  SHF.L.U32 R12, R12, 0x10, RZ ;  /* 0x000000100c0c7819 */ /* 0x000fe200000006ff */
[----:B------:R-:W2:Y:S01]  /*1bc0*/  LDL.LU R36, [R1+0x8] ;  /* 0x0000080001247983 */ /* 0x000ea20000300800 */
[----:B------:R-:W-:Y:S01]  /*1bd0*/  FFMA.FTZ R11, R11, R17, R19 ;  /* 0x000000110b0b7223 */ /* 0x000fe20000010013 */
[----:B------:R-:W-:-:S03]  /*1be0*/  F2FP.BF16.F32.PACK_AB R0, R10, R0 ;  /* 0x000000000a00723e */ /* 0x000fc600000010ff */
[----:B------:R-:W-:-:S06]  /*1bf0*/  FMUL.FTZ R10, R11, -1.4426950216293334961 ;  /* 0xbfb8aa3b0b0a7820 */ /* 0x000fcc0000410000 */
[----:B------:R-:W0:Y:S02]  /*1c00*/  MUFU.EX2 R10, R10 ;  /* 0x0000000a000a7308 */ /* 0x000e240000000800 */
[----:B0-----:R-:W-:-:S06]  /*1c10*/  FADD.FTZ R10, R10, 1 ;  /* 0x3f8000000a0a7421 */ /* 0x001fcc0000010000 */
[----:B------:R-:W0:Y:S01]  /*1c20*/  MUFU.RCP R10, R10 ;  /* 0x0000000a000a7308 */ /* 0x000e220000001000 */
[----:B------:R-:W-:Y:S01]  /*1c30*/  FFMA.FTZ R22, R22, R25, R27 ;  /* 0x0000001916167223 */ /* 0x000fe2000001001b */
[----:B0-----:R-:W-:-:S03]  /*1c40*/  FMUL.FTZ R10, R11, R10 ;  /* 0x0000000a0b0a7220 */ /* 0x001fc60000410000 */
[----:B------:R-:W-:-:S06]  /*1c50*/  FMUL.FTZ R11, R22, -1.4426950216293334961 ;  /* 0xbfb8aa3b160b7820 */ /* 0x000fcc0000410000 */
[----:B------:R-:W0:Y:S02]  /*1c60*/  MUFU.EX2 R11, R11 ;  /* 0x0000000b000b7308 */ /* 0x000e240000000800 */
[----:B0-----:R-:W-:-:S06]  /*1c70*/  FADD.FTZ R11, R11, 1 ;  /* 0x3f8000000b0b7421 */ /* 0x001fcc0000010000 */
[----:B------:R-:W0:Y:S01]  /*1c80*/  MUFU.RCP R11, R11 ;  /* 0x0000000b000b7308 */ /* 0x000e220000001000 */
[----:B------:R-:W-:Y:S01]  /*1c90*/  PRMT R23, R0, 0x7610, R23 ;  /* 0x0000761000177816 */ /* 0x000fe20000000017 */
[----:B0-----:R-:W-:-:S05]  /*1ca0*/  FMUL.FTZ R22, R22, R11 ;  /* 0x0000000b16167220 */ /* 0x001fca0000410000 */
[----:B------:R-:W-:Y:S02]  /*1cb0*/  F2FP.BF16.F32.PACK_AB R22, R22, R10 ;  /* 0x0000000a1616723e */ /* 0x000fe400000010ff */
[----:B------:R-:W-:-:S04]  /*1cc0*/  LEA R10, P0, R4, UR8, 0x1 ;  /* 0x00000008040a7c11 */ /* 0x000fc8000f8008ff */
[----:B---3--:R-:W-:Y:S01]  /*1cd0*/  LEA.HI.X R11, R4, UR9, R28, 0x1, P0 ;  /* 0x00000009040b7c11 */ /* 0x008fe200080f0c1c */
[----:B------:R-:W-:Y:S01]  /*1ce0*/  FADD.FTZ R4, R35, -R8 ;  /* 0x8000000823047221 */ /* 0x000fe20000010000 */
[----:B------:R-:W-:Y:S01]  /*1cf0*/  PRMT R0, R0, 0x7632, R0 ;  /* 0x0000763200007816 */ /* 0x000fe20000000000 */
[----:B------:R-:W-:Y:S01]  /*1d00*/  FADD.FTZ R12, -R8, R12 ;  /* 0x0000000c080c7221 */ /* 0x000fe20000010100 */
[----:B------:R-:W3:Y:S01]  /*1d10*/  LDL.LU R35, [R1+0xc] ;  /* 0x00000c0001237983 */ /* 0x000ee20000300800 */
[----:B------:R-:W-:-:S04]  /*1d20*/  FMUL.FTZ R4, R9, R4 ;  /* 0x0000000409047220 */ /* 0x000fc80000410000 */
[----:B------:R-:W-:Y:S01]  /*1d30*/  FFMA.FTZ R4, R16, R4, R18 ;  /* 0x0000000410047223 */ /* 0x000fe20000010012 */
[----:B------:R0:W-:Y:S03]  /*1d40*/  STG.E.U16 desc[UR6][R10.64+0x2], R0 ;  /* 0x000002000a007986 */ /* 0x0001e6000c101506 */
[----:B0-----:R-:W-:-:S06]  /*1d50*/  FMUL.FTZ R0, R4, -1.4426950216293334961 ;  /* 0xbfb8aa3b04007820 */ /* 0x001fcc0000410000 */
[----:B------:R-:W0:Y:S01]  /*1d60*/  MUFU.EX2 R0, R0 ;  /* 0x0000000000007308 */ /* 0x000e220000000800 */
[----:B------:R-:W-:Y:S01]  /*1d70*/  FMUL.FTZ R12, R9, R12 ;  /* 0x0000000c090c7220 */ /* 0x000fe20000410000 */
[----:B0-----:R-:W-:-:S06]  /*1d80*/  FADD.FTZ R0, R0, 1 ;  /* 0x3f80000000007421 */ /* 0x001fcc0000010000 */
[----:B------:R-:W0:Y:S01]  /*1d90*/  MUFU.RCP R0, R0 ;  /* 0x0000000000007308 */ /* 0x000e220000001000 */
[----:B------:R-:W-:Y:S01]  /*1da0*/  FFMA.FTZ R12, R24, R12, R26 ;  /* 0x0000000c180c7223 */ /* 0x000fe2000001001a */
[----:B0-----:R-:W-:-:S03]  /*1db0*/  FMUL.FTZ R0, R4, R0 ;  /* 0x0000000004007220 */ /* 0x001fc60000410000 */
[----:B------:R-:W-:-:S06]  /*1dc0*/  FMUL.FTZ R4, R12, -1.4426950216293334961 ;  /* 0xbfb8aa3b0c047820 */ /* 0x000fcc0000410000 */
[----:B------:R-:W0:Y:S01]  /*1dd0*/  MUFU.EX2 R4, R4 ;  /* 0x0000000400047308 */ /* 0x000e220000000800 */
[----:B------:R1:W-:Y:S01]  /*1de0*/  STG.E.U16 desc[UR6][R10.64], R23 ;  /* 0x000000170a007986 */ /* 0x0003e2000c101506 */
[----:B------:R-:W-:Y:S01]  /*1df0*/  FADD.FTZ R34, R34, -R8 ;  /* 0x8000000822227221 */ /* 0x000fe20000010000 */
[----:B0-----:R-:W-:-:S05]  /*1e00*/  FADD.FTZ R4, R4, 1 ;  /* 0x3f80000004047421 */ /* 0x001fca0000010000 */
[----:B-1----:R0:W1:Y:S02]  /*1e10*/  MUFU.RCP R23, R4 ;  /* 0x0000000400177308 */ /* 0x0020640000001000 */
[----:B0-----:R-:W-:-:S04]  /*1e20*/  FMUL.FTZ R4, R9, R34 ;  /* 0x0000002209047220 */ /* 0x001fc80000410000 */
[----:B------:R-:W-:Y:S01]  /*1e30*/  FFMA.FTZ R4, R17, R4, R19 ;  /* 0x0000000411047223 */ /* 0x000fe20000010013 */
[----:B-1----:R-:W-:-:S03]  /*1e40*/  FMUL.FTZ R12, R12, R23 ;  /* 0x000000170c0c7220 */ /* 0x002fc60000410000 */
[----:B------:R-:W-:-:S06]  /*1e50*/  FMUL.FTZ R23, R4, -1.4426950216293334961 ;  /* 0xbfb8aa3b04177820 */ /* 0x000fcc0000410000 */
[----:B------:R-:W0:Y:S01]  /*1e60*/  MUFU.EX2 R23, R23 ;  /* 0x0000001700177308 */ /* 0x000e220000000800 */
[----:B------:R-:W-:-:S05]  /*1e70*/  SHF.L.U32 R13, R13, 0x10, RZ ;  /* 0x000000100d0d7819 */ /* 0x000fca00000006ff */
[----:B------:R-:W-:Y:S01]  /*1e80*/  FADD.FTZ R13, -R8, R13 ;  /* 0x0000000d080d7221 */ /* 0x000fe20000010100 */
[----:B0-----:R-:W-:-:S04]  /*1e90*/  FADD.FTZ R23, R23, 1 ;  /* 0x3f80000017177421 */ /* 0x001fc80000010000 */
[----:B------:R0:W1:Y:S01]  /*1ea0*/  MUFU.RCP R28, R23 ;  /* 0x00000017001c7308 */ /* 0x0000620000001000 */
[----:B------:R-:W-:-:S04]  /*1eb0*/  FMUL.FTZ R13, R9, R13 ;  /* 0x0000000d090d7220 */ /* 0x000fc80000410000 */
[----:B0-----:R-:W-:Y:S01]  /*1ec0*/  FFMA.FTZ R23, R25, R13, R27 ;  /* 0x0000000d19177223 */ /* 0x001fe2000001001b */
[----:B-1----:R-:W-:-:S03]  /*1ed0*/  FMUL.FTZ R13, R4, R28 ;  /* 0x0000001c040d7220 */ /* 0x002fc60000410000 */
[----:B------:R-:W-:-:S06]  /*1ee0*/  FMUL.FTZ R4, R23, -1.4426950216293334961 ;  /* 0xbfb8aa3b17047820 */ /* 0x000fcc0000410000 */
[----:B------:R-:W0:Y:S02]  /*1ef0*/  MUFU.EX2 R4, R4 ;  /* 0x0000000400047308 */ /* 0x000e240000000800 */
[----:B0-----:R-:W-:-:S06]  /*1f00*/  FADD.FTZ R4, R4, 1 ;  /* 0x3f80000004047421 */ /* 0x001fcc0000010000 */
[----:B------:R-:W0:Y:S01]  /*1f10*/  MUFU.RCP R4, R4 ;  /* 0x0000000400047308 */ /* 0x000e220000001000 */
[----:B------:R-:W-:-:S04]  /*1f20*/  FADD.FTZ R28, R33, -R8 ;  /* 0x80000008211c7221 */ /* 0x000fc80000010000 */
[----:B------:R-:W-:-:S04]  /*1f30*/  FMUL.FTZ R28, R9, R28 ;  /* 0x0000001c091c7220 */ /* 0x000fc80000410000 */
[----:B------:R-:W-:Y:S01]  /*1f40*/  FFMA.FTZ R28, R16, R28, R18 ;  /* 0x0000001c101c7223 */ /* 0x000fe20000010012 */
[----:B0-----:R-:W-:Y:S01]  /*1f50*/  FMUL.FTZ R23, R23, R4 ;  /* 0x0000000417177220 */ /* 0x001fe20000410000 */
[----:B------:R-:W-:-:S04]  /*1f60*/  LEA R4, P0, R5, UR8, 0x1 ;  /* 0x0000000805047c11 */ /* 0x000fc8000f8008ff */
[----:B----4-:R-:W-:Y:S01]  /*1f70*/  LEA.HI.X R5, R5, UR9, R29, 0x1, P0 ;  /* 0x0000000905057c11 */ /* 0x010fe200080f0c1d */
        /* <DEDUP_REMOVED lines=10> */
[----:B------:R-:W0:Y:S01]  /*2020*/  MUFU.EX2 R28, R28 ;  /* 0x0000001c001c7308 */ /* 0x000e220000000800 */
[----:B------:R-:W-:Y:S01]  /*2030*/  FADD.FTZ R32, R32, -R8 ;  /* 0x8000000820207221 */ /* 0x000fe20000010000 */
[----:B0-----:R-:W-:-:S06]  /*2040*/  FADD.FTZ R28, R28, 1 ;  /* 0x3f8000001c1c7421 */ /* 0x001fcc0000010000 */
[----:B------:R-:W0:Y:S01]  /*2050*/  MUFU.RCP R28, R28 ;  /* 0x0000001c001c7308 */ /* 0x000e220000001000 */
[----:B------:R-:W-:-:S04]  /*2060*/  FMUL.FTZ R32, R9, R32 ;  /* 0x0000002009207220 */ /* 0x000fc80000410000 */
[----:B------:R-:W-:Y:S01]  /*2070*/  FFMA.FTZ R32, R17, R32, R19 ;  /* 0x0000002011207223 */ /* 0x000fe20000010013 */
[----:B0-----:R-:W-:-:S03]  /*2080*/  FMUL.FTZ R28, R29, R28 ;  /* 0x0000001c1d1c7220 */ /* 0x001fc60000410000 */
[----:B------:R-:W-:-:S06]  /*2090*/  FMUL.FTZ R29, R32, -1.4426950216293334961 ;  /* 0xbfb8aa3b201d7820 */ /* 0x000fcc0000410000 */
[----:B------:R-:W0:Y:S01]  /*20a0*/  MUFU.EX2 R29, R29 ;  /* 0x0000001d001d7308 */ /* 0x000e220000000800 */
[----:B------:R-:W-:-:S04]  /*20b0*/  FADD.FTZ R31, R31, -R8 ;  /* 0x800000081f1f7221 */ /* 0x000fc80000010000 */
[----:B------:R-:W-:Y:S01]  /*20c0*/  FMUL.FTZ R31, R9, R31 ;  /* 0x0000001f091f7220 */ /* 0x000fe20000410000 */
[----:B------:R-:W-:-:S03]  /*20d0*/  SHF.L.U32 R20, R20, 0x10, RZ ;  /* 0x0000001014147819 */ /* 0x000fc600000006ff */
[----:B------:R-:W-:Y:S01]  /*20e0*/  FFMA.FTZ R18, R16, R31, R18 ;  /* 0x0000001f10127223 */ /* 0x000fe20000010012 */
[----:B------:R-:W-:Y:S01]  /*20f0*/  SHF.L.U32 R15, R15, 0x10, RZ ;  /* 0x000000100f0f7819 */ /* 0x000fe200000006ff */
[----:B------:R-:W-:Y:S01]  /*2100*/  FADD.FTZ R20, -R8, R20 ;  /* 0x0000001408147221 */ /* 0x000fe20000010100 */
[----:B0-----:R-:W-:-:S04]  /*2110*/  FADD.FTZ R31, R29, 1 ;  /* 0x3f8000001d1f7421 */ /* 0x001fc80000010000 */
[----:B------:R-:W0:Y:S01]  /*2120*/  MUFU.RCP R16, R31 ;  /* 0x0000001f00107308 */ /* 0x000e220000001000 */
[----:B------:R-:W-:Y:S01]  /*2130*/  FMUL.FTZ R20, R9, R20 ;  /* 0x0000001409147220 */ /* 0x000fe20000410000 */
[----:B------:R-:W-:Y:S01]  /*2140*/  SHF.L.U32 R29, R21, 0x10, RZ ;  /* 0x00000010151d7819 */ /* 0x000fe200000006ff */
[----:B------:R-:W-:Y:S01]  /*2150*/  FADD.FTZ R15, -R8, R15 ;  /* 0x0000000f080f7221 */ /* 0x000fe20000010100 */
[----:B------:R-:W-:Y:S01]  /*2160*/  FADD.FTZ R30, R30, -R8 ;  /* 0x800000081e1e7221 */ /* 0x000fe20000010000 */
[----:B------:R-:W-:Y:S02]  /*2170*/  FFMA.FTZ R20, R24, R20, R26 ;  /* 0x0000001418147223 */ /* 0x000fe4000001001a */
[C---:B------:R-:W-:Y:S01]  /*2180*/  FMUL.FTZ R34, R9.reuse, R15 ;  /* 0x0000000f09227220 */ /* 0x040fe20000410000 */
[----:B------:R-:W-:Y:S01]  /*2190*/  FADD.FTZ R24, -R8, R29 ;  /* 0x0000001d08187221 */ /* 0x000fe20000010100 */
[----:B------:R-:W-:Y:S02]  /*21a0*/  FMUL.FTZ R30, R9, R30 ;  /* 0x0000001e091e7220 */ /* 0x000fe40000410000 */
[----:B------:R-:W-:Y:S01]  /*21b0*/  FFMA.FTZ R15, R25, R34, R27 ;  /* 0x00000022190f7223 */ /* 0x000fe2000001001b */
[----:B------:R-:W-:Y:S01]  /*21c0*/  FMUL.FTZ R24, R9, R24 ;  /* 0x0000001809187220 */ /* 0x000fe20000410000 */
[----:B------:R-:W-:-:S03]  /*21d0*/  FFMA.FTZ R19, R17, R30, R19 ;  /* 0x0000001e11137223 */ /* 0x000fc60000010013 */
[----:B------:R-:W-:Y:S01]  /*21e0*/  FFMA.FTZ R25, R25, R24, R27 ;  /* 0x0000001819197223 */ /* 0x000fe2000001001b */
[----:B0-----:R-:W-:Y:S01]  /*21f0*/  FMUL.FTZ R32, R32, R16 ;  /* 0x0000001020207220 */ /* 0x001fe20000410000 */
[----:B------:R-:W-:Y:S01]  /*2200*/  FMUL.FTZ R16, R15, -1.4426950216293334961 ;  /* 0xbfb8aa3b0f107820 */ /* 0x000fe20000410000 */
[----:B------:R-:W-:Y:S01]  /*2210*/  FMUL.FTZ R21, R18, -1.4426950216293334961 ;  /* 0xbfb8aa3b12157820 */ /* 0x000fe20000410000 */
[----:B------:R-:W-:Y:S01]  /*2220*/  FMUL.FTZ R8, R20, -1.4426950216293334961 ;  /* 0xbfb8aa3b14087820 */ /* 0x000fe20000410000 */
[----:B------:R-:W-:Y:S01]  /*2230*/  FMUL.FTZ R17, R19, -1.4426950216293334961 ;  /* 0xbfb8aa3b13117820 */ /* 0x000fe20000410000 */
[----:B------:R-:W-:Y:S02]  /*2240*/  FMUL.FTZ R9, R25, -1.4426950216293334961 ;  /* 0xbfb8aa3b19097820 */ /* 0x000fe40000410000 */
[----:B------:R-:W0:Y:S08]  /*2250*/  MUFU.EX2 R16, R16 ;  /* 0x0000001000107308 */ /* 0x000e300000000800 */
[----:B------:R-:W1:Y:S08]  /*2260*/  MUFU.EX2 R21, R21 ;  /* 0x0000001500157308 */ /* 0x000e700000000800 */
[----:B------:R-:W4:Y:S08]  /*2270*/  MUFU.EX2 R8, R8 ;  /* 0x0000000800087308 */ /* 0x000f300000000800 */
[----:B------:R-:W5:Y:S08]  /*2280*/  MUFU.EX2 R17, R17 ;  /* 0x0000001100117308 */ /* 0x000f700000000800 */
[----:B------:R-:W2:Y:S01]  /*2290*/  MUFU.EX2 R9, R9 ;  /* 0x0000000900097308 */ /* 0x000ea20000000800 */
[----:B0-----:R-:W-:Y:S01]  /*22a0*/  FADD.FTZ R16, R16, 1 ;  /* 0x3f80000010107421 */ /* 0x001fe20000010000 */
[----:B-1----:R-:W-:Y:S01]  /*22b0*/  FADD.FTZ R21, R21, 1 ;  /* 0x3f80000015157421 */ /* 0x002fe20000010000 */
[----:B----4-:R-:W-:Y:S01]  /*22c0*/  FADD.FTZ R27, R8, 1 ;  /* 0x3f800000081b7421 */ /* 0x010fe20000010000 */
[----:B-----5:R-:W-:-:S04]  /*22d0*/  FADD.FTZ R24, R17, 1 ;  /* 0x3f80000011187421 */ /* 0x020fc80000010000 */
[----:B------:R-:W0:Y:S01]  /*22e0*/  MUFU.RCP R16, R16 ;  /* 0x0000001000107308 */ /* 0x000e220000001000 */
[----:B--2---:R-:W-:-:S07]  /*22f0*/  FADD.FTZ R26, R9, 1 ;  /* 0x3f800000091a7421 */ /* 0x004fce0000010000 */
[----:B------:R-:W1:Y:S08]  /*2300*/  MUFU.RCP R21, R21 ;  /* 0x0000001500157308 */ /* 0x000e700000001000 */
[----:B------:R-:W2:Y:S08]  /*2310*/  MUFU.RCP R27, R27 ;  /* 0x0000001b001b7308 */ /* 0x000eb00000001000 */
[----:B------:R-:W4:Y:S08]  /*2320*/  MUFU.RCP R24, R24 ;  /* 0x0000001800187308 */ /* 0x000f300000001000 */
[----:B------:R-:W5:Y:S01]  /*2330*/  MUFU.RCP R26, R26 ;  /* 0x0000001a001a7308 */ /* 0x000f620000001000 */
[----:B------:R-:W-:Y:S01]  /*2340*/  LEA R8, P0, R6, UR8, 0x1 ;  /* 0x0000000806087c11 */ /* 0x000fe2000f8008ff */
[----:B0-----:R-:W-:Y:S01]  /*2350*/  FMUL.FTZ R15, R15, R16 ;  /* 0x000000100f0f7220 */ /* 0x001fe20000410000 */
[----:B------:R-:W-:-:S02]  /*2360*/  LEA R16, P1, R7, UR8, 0x1 ;  /* 0x0000000807107c11 */ /* 0x000fc4000f8208ff */
[----:B------:R-:W-:Y:S02]  /*2370*/  LEA.HI.X R9, R6, UR9, R36, 0x1, P0 ;  /* 0x0000000906097c11 */ /* 0x000fe400080f0c24 */
[----:B------:R-:W-:Y:S02]  /*2380*/  PRMT R6, R22, 0x7632, R6 ;  /* 0x0000763216067816 */ /* 0x000fe40000000006 */
[----:B------:R-:W-:Y:S02]  /*2390*/  F2FP.BF16.F32.PACK_AB R0, R12, R0 ;  /* 0x000000000c00723e */ /* 0x000fe400000010ff */
[----:B------:R-:W-:Y:S01]  /*23a0*/  F2FP.BF16.F32.PACK_AB R13, R23, R13 ;  /* 0x0000000d170d723e */ /* 0x000fe200000010ff */
[----:B-1----:R-:W-:Y:S01]  /*23b0*/  FMUL.FTZ R21, R18, R21 ;  /* 0x0000001512157220 */ /* 0x002fe20000410000 */
[----:B--2---:R-:W-:Y:S01]  /*23c0*/  FMUL.FTZ R20, R20, R27 ;  /* 0x0000001b14147220 */ /* 0x004fe20000410000 */
[----:B----4-:R-:W-:Y:S01]  /*23d0*/  FMUL.FTZ R24, R19, R24 ;  /* 0x0000001813187220 */ /* 0x010fe20000410000 */
[----:B---3--:R-:W-:Y:S01]  /*23e0*/  LEA.HI.X R17, R7, UR9, R35, 0x1, P1 ;  /* 0x0000000907117c11 */ /* 0x008fe200088f0c23 */
[----:B------:R-:W-:Y:S01]  /*23f0*/  STG.E.U16 desc[UR6][R10.64+0x4], R22 ;  /* 0x000004160a007986 */ /* 0x000fe2000c101506 */
[----:B-----5:R-:W-:Y:S01]  /*2400*/  FMUL.FTZ R25, R25, R26 ;  /* 0x0000001a19197220 */ /* 0x020fe20000410000 */
[----:B------:R-:W-:Y:S01]  /*2410*/  PRMT R7, R0, 0x7632, R7 ;  /* 0x0000763200077816 */ /* 0x000fe20000000007 */
[----:B------:R-:W-:Y:S01]  /*2420*/  ULDC.64 UR8, c[0x0][0x238] ;  /* 0x00008e0000087ab9 */ /* 0x000fe20000000a00 */
[----:B------:R0:W-:Y:S01]  /*2430*/  STG.E.U16 desc[UR6][R10.64+0x6], R6 ;  /* 0x000006060a007986 */ /* 0x0001e2000c101506 */
[----:B------:R-:W-:-:S02]  /*2440*/  F2FP.BF16.F32.PACK_AB R14, R28, R14 ;  /* 0x0000000e1c0e723e */ /* 0x000fc400000010ff */
[----:B------:R-:W-:Y:S02]  /*2450*/  F2FP.BF16.F32.PACK_AB R15, R15, R32 ;  /* 0x000000200f0f723e */ /* 0x000fe400000010ff */
[----:B------:R-:W-:Y:S02]  /*2460*/  F2FP.BF16.F32.PACK_AB R20, R20, R21 ;  /* 0x000000151414723e */ /* 0x000fe400000010ff */
[----:B------:R-:W-:Y:S02]  /*2470*/  F2FP.BF16.F32.PACK_AB R24, R25, R24 ;  /* 0x000000181918723e */ /* 0x000fe400000010ff */
[----:B0-----:R-:W-:Y:S01]  /*2480*/  PRMT R11, R13, 0x7632, R11 ;  /* 0x000076320d0b7816 */ /* 0x001fe2000000000b */
[----:B------:R0:W-:Y:S01]  /*2490*/  STG.E.U16 desc[UR6][R4.64], R0 ;  /* 0x0000000004007986 */ /* 0x0001e2000c101506 */
[----:B------:R-:W-:-:S03]  /*24a0*/  PRMT R6, R24, 0x7632, R6 ;  /* 0x0000763218067816 */ /* 0x000fc60000000006 */
[----:B------:R-:W-:Y:S01]  /*24b0*/  STG.E.U16 desc[UR6][R4.64+0x2], R7 ;  /* 0x0000020704007986 */ /* 0x000fe2000c101506 */
[----:B------:R-:W-:-:S03]  /*24c0*/  IADD3 R2, P0, R2, 0x2, RZ ;  /* 0x0000000202027810 */ /* 0x000fc60007f1e0ff */
[----:B------:R-:W-:Y:S04]  /*24d0*/  STG.E.U16 desc[UR6][R4.64+0x4], R13 ;  /* 0x0000040d04007986 */ /* 0x000fe8000c101506 */
[----:B------:R1:W-:Y:S01]  /*24e0*/  STG.E.U16 desc[UR6][R4.64+0x6], R11 ;  /* 0x0000060b04007986 */ /* 0x0003e2000c101506 */
[----:B0-----:R-:W-:Y:S02]  /*24f0*/  PRMT R0, R15, 0x7632, R0 ;  /* 0x000076320f007816 */ /* 0x001fe40000000000 */
[----:B------:R-:W-:Y:S01]  /*2500*/  IADD3.X R3, RZ, R3, RZ, P0, !PT ;  /* 0x00000003ff037210 */ /* 0x000fe200007fe4ff */
[----:B------:R2:W-:Y:S01]  /*2510*/  STG.E.U16 desc[UR6][R8.64], R14 ;  /* 0x0000000e08007986 */ /* 0x0005e2000c101506 */
[----:B------:R-:W-:Y:S02]  /*2520*/  ISETP.GE.U32.AND P0, PT, R2, UR8, PT ;  /* 0x0000000802007c0c */ /* 0x000fe4000bf06070 */
[----:B-1----:R-:W-:-:S02]  /*2530*/  PRMT R5, R14, 0x7632, R5 ;  /* 0x000076320e057816 */ /* 0x002fc40000000005 */
[----:B------:R-:W-:Y:S01]  /*2540*/  PRMT R4, R20, 0x7632, R4 ;  /* 0x0000763214047816 */ /* 0x000fe20000000004 */
[----:B------:R2:W-:Y:S04]  /*2550*/  STG.E.U16 desc[UR6][R8.64+0x4], R15 ;  /* 0x0000040f08007986 */ /* 0x0005e8000c101506 */
[----:B------:R2:W-:Y:S04]  /*2560*/  STG.E.U16 desc[UR6][R8.64+0x2], R5 ;  /* 0x0000020508007986 */ /* 0x0005e8000c101506 */
[----:B------:R2:W-:Y:S04]  /*2570*/  STG.E.U16 desc[UR6][R8.64+0x6], R0 ;  /* 0x0000060008007986 */ /* 0x0005e8000c101506 */
[----:B------:R2:W-:Y:S04]  /*2580*/  STG.E.U16 desc[UR6][R16.64], R20 ;  /* 0x0000001410007986 */ /* 0x0005e8000c101506 */
[----:B------:R2:W-:Y:S04]  /*2590*/  STG.E.U16 desc[UR6][R16.64+0x2], R4 ;  /* 0x0000020410007986 */ /* 0x0005e8000c101506 */
[----:B------:R2:W-:Y:S04]  /*25a0*/  STG.E.U16 desc[UR6][R16.64+0x4], R24 ;  /* 0x0000041810007986 */ /* 0x0005e8000c101506 */
[----:B------:R2:W-:Y:S01]  /*25b0*/  STG.E.U16 desc[UR6][R16.64+0x6], R6 ;  /* 0x0000060610007986 */ /* 0x0005e2000c101506 */
[----:B------:R-:W-:Y:S01]  /*25c0*/  ISETP.GE.AND.EX P0, PT, R3, UR9, PT, P0 ;  /* 0x0000000903007c0c */ /* 0x000fe2000bf06300 */
[----:B------:R-:W-:-:S12]  /*25d0*/  ULOP3.LUT UR4, UR4, 0x1, URZ, 0x3c, !UPT ;  /* 0x0000000104047892 */ /* 0x000fd8000f8e3c3f */
[----:B--2---:R-:W-:Y:S05]  /*25e0*/  @!P0 BRA `(.L_x_1532) ;  /* 0xffffffd800f08947 */ /* 0x004fea000383ffff */
[----:B------:R-:W-:Y:S05]  /*25f0*/  EXIT ;  /* 0x000000000000794d */ /* 0x000fea0003800000 */
.L_x_1533:
        /* <DEDUP_REMOVED lines=16> */
.L_x_3209:


//--------------------- .text._ZN13group_norm_v214gn_cuda_kernelI13__nv_bfloat16Li480ELi1ELi16ELi60ELi1024ELb1ELi16ELi960ELi960ELi4ELb1ELi2ELb0ELb0ENS_16CompileConditionILi900EEEEEvPT_PKS4_S7_S7_flPfS8_Pj --------------------------
	.section	.text._ZN13group_norm_v214gn_cuda_kernelI13__nv_bfloat16Li480ELi1ELi16ELi60ELi1024ELb1ELi16ELi960ELi960ELi4ELb1ELi2ELb0ELb0ENS_16CompileConditionILi900EEEEEvPT_PKS4_S7_S7_flPfS8_Pj,"ax",@progbits
	.align	128
        .global         _ZN13group_norm_v214gn_cuda_kernelI13__nv_bfloat16Li480ELi1ELi16ELi60ELi1024ELb1ELi16ELi960ELi960ELi4ELb1ELi2ELb0ELb0ENS_16CompileConditionILi900EEEEEvPT_PKS4_S7_S7_flPfS8_Pj
        .type           _ZN13group_norm_v214gn_cuda_kernelI13__nv_bfloat16Li480ELi1ELi16ELi60ELi1024ELb1ELi16ELi960ELi960ELi4ELb1ELi2ELb0ELb0ENS_16CompileConditionILi900EEEEEvPT_PKS4_S7_S7_flPfS8_Pj,@function
        .size           _ZN13group_norm_v214gn_cuda_kernelI13__nv_bfloat16Li480ELi1ELi16ELi60ELi1024ELb1ELi16ELi960ELi960ELi4ELb1ELi2ELb0ELb0ENS_16CompileConditionILi900EEEEEvPT_PKS4_S7_S7_flPfS8_Pj,(.L_x_3210 - _ZN13group_norm_v214gn_cuda_kernelI13__nv_bfloat16Li480ELi1ELi16ELi60ELi1024ELb1ELi16ELi960ELi960ELi4ELb1ELi2ELb0ELb0ENS_16CompileConditionILi900EEEEEvPT_PKS4_S7_S7_flPfS8_Pj)
        .other          _ZN13group_norm_v214gn_cuda_kernelI13__nv_bfloat16Li480ELi1ELi16ELi60ELi1024ELb1ELi16ELi960ELi960ELi4ELb1ELi2ELb0ELb0ENS_16CompileConditionILi900EEEEEvPT_PKS4_S7_S7_flPfS8_Pj,@"STO_CUDA_ENTRY STV_DEFAULT"
_ZN13group_norm_v214gn_cuda_kernelI13__nv_bfloat16Li480ELi1ELi16ELi60ELi1024ELb1ELi16ELi960ELi960ELi4ELb1ELi2ELb0ELb0ENS_16CompileConditionILi900EEEEEvPT_PKS4_S7_S7_flPfS8_Pj:
.text._ZN13group_norm_v214gn_cuda_kernelI13__nv_bfloat16Li480ELi1ELi16ELi60ELi1024ELb1ELi16ELi960ELi960ELi4ELb1ELi2ELb0ELb0ENS_16CompileConditionILi900EEEEEvPT_PKS4_S7_S7_flPfS8_Pj:
        /* <DEDUP_REMOVED lines=11> */
[----:B------:R-:W-:Y:S01]  /*00b0*/  ISETP.EQ.U32.AND P2, PT, RZ, UR10, PT ;  /* 0x0000000aff007c0c */ /* 0x000fe2000bf42070 */
[----:B-1----:R-:W-:Y:S02]  /*00c0*/  ULEA UR6, UR5, UR4, 0x18 ;  /* 0x0000000405067291 */ /* 0x002fe4000f8ec03f */
[----:B------:R-:W-:-:S04]  /*00d0*/  UIADD3 UR4, UR4, 0x1680, URZ ;  /* 0x0000168004047890 */ /* 0x000fc8000fffe03f */
[----:B------:R-:W-:Y:S01]  /*00e0*/  MOV R31, UR6 ;  /* 0x00000006001f7c02 */ /* 0x000fe20008000f00 */
[----:B0-----:R-:W-:Y:S01]  /*00f0*/  IMAD.WIDE.U32 R2, R32, -0x77777777, RZ ;  /* 0x8888888920027825 */ /* 0x001fe200078e00ff */
[----:B------:R-:W-:Y:S01]  /*0100*/  ULDC.64 UR6, c[0x0][0x250] ;  /* 0x0000940000067ab9 */ /* 0x000fe20000000a00 */
[----:B------:R-:W-:Y:S01]  /*0110*/  ULEA UR4, UR5, UR4, 0x18 ;  /* 0x0000000405047291 */ /* 0x000fe2000f8ec03f */
[C---:B--2---:R-:W-:Y:S01]  /*0120*/  LOP3.LUT R0, R6.reuse, 0x3f, RZ, 0xc0, !PT ;  /* 0x0000003f06007812 */ /* 0x044fe200078ec0ff */
[----:B------:R-:W-:Y:S01]  /*0130*/  ULEA UR6, UP0, UR8, UR6, 0x2 ;  /* 0x0000000608067291 */ /* 0x000fe2000f80103f */
[----:B------:R-:W-:Y:S02]  /*0140*/  SHF.R.U32.HI R7, RZ, 0x7, R3 ;  /* 0x00000007ff077819 */ /* 0x000fe40000011603 */
[--C-:B------:R-:W-:Y:S01]  /*0150*/  SHF.R.U32.HI R3, RZ, 0x1, R32.reuse ;  /* 0x00000001ff037819 */ /* 0x100fe20000011620 */
[----:B------:R-:W-:Y:S01]  /*0160*/  ULEA.HI.X UR7, UR8, UR7, URZ, 0x2, UP0 ;  /* 0x0000000708077291 */ /* 0x000fe200080f143f */
[C---:B------:R-:W-:Y:S01]  /*0170*/  ISETP.NE.AND P1, PT, R6.reuse, RZ, PT ;  /* 0x000000ff0600720c */ /* 0x040fe20003f25270 */
[----:B------:R-:W-:Y:S01]  /*0180*/  IMAD R4, R7, -0xf0, R32 ;  /* 0xffffff1007047824 */ /* 0x000fe200078e0220 */
[C---:B------:R-:W-:Y:S01]  /*0190*/  SHF.L.U32 R9, R3.reuse, 0x6, RZ ;  /* 0x0000000603097819 */ /* 0x040fe200000006ff */
[----:B------:R-:W-:Y:S01]  /*01a0*/  IMAD R3, R3, 0x3c, RZ ;  /* 0x0000003c03037824 */ /* 0x000fe200078e02ff */
[----:B------:R-:W-:Y:S01]  /*01b0*/  LOP3.LUT P0, RZ, R6, 0x3f, RZ, 0xc0, !PT ;  /* 0x0000003f06ff7812 */ /* 0x000fe2000780c0ff */
[C---:B------:R-:W-:Y:S01]  /*01c0*/  IMAD R2, R4.reuse, 0x18, R31 ;  /* 0x0000001804027824 */ /* 0x040fe200078e021f */
[----:B------:R-:W-:Y:S01]  /*01d0*/  LOP3.LUT R0, R9, 0xffffffc0, R0, 0xe2, !PT ;  /* 0xffffffc009007812 */ /* 0x000fe200078ee200 */
[----:B------:R-:W-:Y:S01]  /*01e0*/  IMAD.WIDE.U32 R4, R4, -0x77777777, RZ ;  /* 0x8888888904047825 */ /* 0x000fe200078e00ff */
[----:B------:R-:W-:-:S02]  /*01f0*/  IADD3 R9, R3, 0xc, RZ ;  /* 0x0000000c03097810 */ /* 0x000fc40007ffe0ff */
[----:B------:R-:W-:Y:S02]  /*0200*/  IADD3 R19, R3, 0x24, RZ ;  /* 0x0000002403137810 */ /* 0x000fe40007ffe0ff */
[----:B------:R-:W-:Y:S02]  /*0210*/  LEA R2, R7, R2, 0x3 ;  /* 0x0000000207027211 */ /* 0x000fe400078e18ff */
[----:B------:R-:W-:Y:S02]  /*0220*/  LOP3.LUT R4, R5, 0xf8, RZ, 0xc0, !PT ;  /* 0x000000f805047812 */ /* 0x000fe400078ec0ff */
[C---:B------:R-:W-:Y:S02]  /*0230*/  IADD3 R10, R3.reuse, 0x10, RZ ;  /* 0x00000010030a7810 */ /* 0x040fe40007ffe0ff */
        /* <DEDUP_REMOVED lines=8> */
[C---:B------:R-:W-:Y:S02]  /*02c0*/  IADD3 R25, R3.reuse, 0x30, RZ ;  /* 0x0000003003197810 */ /* 0x040fe40007ffe0ff */
[C---:B------:R-:W-:Y:S02]  /*02d0*/  IADD3 R27, R3.reuse, 0x34, RZ ;  /* 0x00000034031b7810 */ /* 0x040fe40007ffe0ff */
[----:B------:R-:W-:Y:S02]  /*02e0*/  SHF.R.U32.HI R5, RZ, 0x2, R3 ;  /* 0x00000002ff057819 */ /* 0x000fe40000011603 */
[----:B------:R-:W-:Y:S02]  /*02f0*/  IADD3 R3, R3, 0x38, RZ ;  /* 0x0000003803037810 */ /* 0x000fe40007ffe0ff */
[----:B------:R-:W-:Y:S01]  /*0300*/  SHF.R.U32.HI R9, RZ, 0x2, R9 ;  /* 0x00000002ff097819 */ /* 0x000fe20000011609 */
[----:B------:R-:W-:Y:S01]  /*0310*/  IMAD R5, R5, 0x18, R31 ;  /* 0x0000001805057824 */ /* 0x000fe200078e021f */
[----:B------:R-:W-:-:S02]  /*0320*/  SHF.R.U32.HI R20, RZ, 0x2, R19 ;  /* 0x00000002ff147819 */ /* 0x000fc40000011613 */
[----:B------:R-:W-:Y:S01]  /*0330*/  SHF.R.U32.HI R10, RZ, 0x2, R10 ;  /* 0x00000002ff0a7819 */ /* 0x000fe2000001160a */
[----:B------:R-:W-:Y:S01]  /*0340*/  IMAD R9, R9, 0x18, R31 ;  /* 0x0000001809097824 */ /* 0x000fe200078e021f */
[----:B------:R-:W-:Y:S02]  /*0350*/  SHF.R.U32.HI R12, RZ, 0x2, R11 ;  /* 0x00000002ff0c7819 */ /* 0x000fe4000001160b */
[----:B------:R-:W-:Y:S01]  /*0360*/  SHF.L.U32 R6, R32, 0x3, RZ ;  /* 0x0000000320067819 */ /* 0x000fe200000006ff */
[----:B------:R-:W-:Y:S01]  /*0370*/  IMAD R11, R10, 0x18, R31 ;  /* 0x000000180a0b7824 */ /* 0x000fe200078e021f */
        /* <DEDUP_REMOVED lines=18> */
[----:B------:R-:W-:Y:S01]  /*04a0*/  LOP3.LUT R20, R6, 0x8, RZ, 0xc0, !PT ;  /* 0x0000000806147812 */ /* 0x000fe200078ec0ff */
[--C-:B------:R-:W-:Y:S01]  /*04b0*/  IMAD R25, R24, 0x18, R31.reuse ;  /* 0x0000001818197824 */ /* 0x100fe200078e021f */
[----:B------:R-:W-:Y:S01]  /*04c0*/  ISETP.GT.U32.OR P0, PT, R32, 0xf, P0 ;  /* 0x0000000f2000780c */ /* 0x000fe20000704470 */
[--C-:B------:R-:W-:Y:S01]  /*04d0*/  IMAD R27, R26, 0x18, R31.reuse ;  /* 0x000000181a1b7824 */ /* 0x100fe200078e021f */
[----:B------:R-:W-:Y:S01]  /*04e0*/  IADD3 R8, R20, R9, RZ ;  /* 0x0000000914087210 */ /* 0x000fe20007ffe0ff */
[--C-:B------:R-:W-:Y:S01]  /*04f0*/  IMAD R29, R28, 0x18, R31.reuse ;  /* 0x000000181c1d7824 */ /* 0x100fe200078e021f */
[----:B------:R-:W-:Y:S01]  /*0500*/  IADD3 R9, R20, R11, RZ ;  /* 0x0000000b14097210 */ /* 0x000fe20007ffe0ff */
[----:B------:R-:W-:Y:S01]  /*0510*/  IMAD R31, R30, 0x18, R31 ;  /* 0x000000181e1f7824 */ /* 0x000fe200078e021f */
[----:B------:R-:W-:-:S02]  /*0520*/  IADD3 R10, R20, R13, RZ ;  /* 0x0000000d140a7210 */ /* 0x000fc40007ffe0ff */
[C---:B------:R-:W-:Y:S02]  /*0530*/  IADD3 R6, R20.reuse, R7, RZ ;  /* 0x0000000714067210 */ /* 0x040fe40007ffe0ff */
[C---:B------:R-:W-:Y:S02]  /*0540*/  IADD3 R11, R20.reuse, R15, RZ ;  /* 0x0000000f140b7210 */ /* 0x040fe40007ffe0ff */
[C---:B------:R-:W-:Y:S02]  /*0550*/  IADD3 R12, R20.reuse, R17, RZ ;  /* 0x00000011140c7210 */ /* 0x040fe40007ffe0ff */
[----:B------:R-:W-:Y:S02]  /*0560*/  IADD3 R13, R20, R19, RZ ;  /* 0x00000013140d7210 */ /* 0x000fe40007ffe0ff */
[----:B------:R-:W-:Y:S02]  /*0570*/  MOV R24, 0x7fffffc1 ;  /* 0x7fffffc100187802 */ /* 0x000fe40000000f00 */
[----:B------:R-:W-:-:S02]  /*0580*/  IADD3 R5, R5, R20, RZ ;  /* 0x0000001405057210 */ /* 0x000fc40007ffe0ff */
[C---:B------:R-:W-:Y:S02]  /*0590*/  IADD3 R7, R20.reuse, R3, RZ ;  /* 0x0000000314077210 */ /* 0x040fe40007ffe0ff */
[C---:B------:R-:W-:Y:S02]  /*05a0*/  IADD3 R14, R20.reuse, R21, RZ ;  /* 0x00000015140e7210 */ /* 0x040fe40007ffe0ff */
[C---:B------:R-:W-:Y:S02]  /*05b0*/  IADD3 R15, R20.reuse, R23, RZ ;  /* 0x00000017140f7210 */ /* 0x040fe40007ffe0ff */
[C---:B------:R-:W-:Y:S02]  /*05c0*/  IADD3 R16, R20.reuse, R25, RZ ;  /* 0x0000001914107210 */ /* 0x040fe40007ffe0ff */
[C---:B------:R-:W-:Y:S02]  /*05d0*/  IADD3 R17, R20.reuse, R27, RZ ;  /* 0x0000001b14117210 */ /* 0x040fe40007ffe0ff */
[----:B------:R-:W-:-:S02]  /*05e0*/  IADD3 R18, R20, R29, RZ ;  /* 0x0000001d14127210 */ /* 0x000fc40007ffe0ff */
[----:B------:R-:W-:Y:S01]  /*05f0*/  IADD3 R19, R20, R31, RZ ;  /* 0x0000001f14137210 */ /* 0x000fe20007ffe0ff */
[----:B------:R-:W-:Y:S01]  /*0600*/  HFMA2.MMA R20, -RZ, RZ, 0, 0 ;  /* 0x00000000ff147435 */ /* 0x000fe200000001ff */
[----:B------:R-:W-:Y:S02]  /*0610*/  ISETP.EQ.OR.EX P0, PT, RZ, UR11, P0, P2 ;  /* 0x0000000bff007c0c */ /* 0x000fe40008702720 */
[----:B------:R-:W-:Y:S02]  /*0620*/  MOV R21, UR8 ;  /* 0x0000000800157c02 */ /* 0x000fe40008000f00 */
[----:B------:R-:W-:Y:S02]  /*0630*/  MOV R22, RZ ;  /* 0x000000ff00167202 */ /* 0x000fe40000000f00 */
[----:B------:R-:W-:Y:S02]  /*0640*/  SHF.R.S32.HI R23, RZ, 0x1f, R32 ;  /* 0x0000001fff177819 */ /* 0x000fe40000011420 */
[----:B------:R-:W-:-:S02]  /*0650*/  SEL R24, R24, 0x1, !P1 ;  /* 0x0000000118187807 */ /* 0x000fc40004800000 */
[----:B------:R-:W-:Y:S02]  /*0660*/  MOV R44, UR6 ;  /* 0x00000006002c7c02 */ /* 0x000fe40008000f00 */
[----:B------:R-:W-:Y:S01]  /*0670*/  MOV R45, UR7 ;  /* 0x00000007002d7c02 */ /* 0x000fe20008000f00 */
[----:B------:R-:W-:-:S06]  /*0680*/  ULDC.64 UR6, c[0x0][0x208] ;  /* 0x0000820000067ab9 */ /* 0x000fcc0000000a00 */
.L_x_1542:
[----:B----4-:R-:W0:Y:S01]  /*0690*/  S2R R26, SR_TID.X ;  /* 0x00000000001a7919 */ /* 0x010e220000002100 */
[----:B------:R-:W1:Y:S01]  /*06a0*/  S2UR UR5, SR_CTAID.X ;  /* 0x00000000000579c3 */ /* 0x000e620000002500 */
[----:B------:R-:W-:Y:S01]  /*06b0*/  MOV R43, RZ ;  /* 0x000000ff002b7202 */ /* 0x000fe20000000f00 */
[----:B------:R-:W-:Y:S01]  /*06c0*/  IMAD R25, R22, 0xf0000, RZ ;  /* 0x000f000016197824 */ /* 0x000fe200078e02ff */
[----:B------:R-:W-:Y:S01]  /*06d0*/  ULDC.64 UR10, c[0x0][0x218] ;  /* 0x00008600000a7ab9 */ /* 0x000fe20000000a00 */
        /* <DEDUP_REMOVED lines=8> */
[----:B------:R-:W-:-:S04]  /*0760*/  SHF.L.U32 R42, R42, 0x2, RZ ;  /* 0x000000022a2a7819 */ /* 0x000fc800000006ff */
[----:B------:R-:W-:Y:S01]  /*0770*/  IADD3 R27, R3, 0x780, RZ ;  /* 0x00000780031b7810 */ /* 0x000fe20007ffe0ff */
[----:B------:R-:W-:-:S05]  /*0780*/  IMAD.WIDE.U32 R60, R21, 0xf0000, R42 ;  /* 0x000f0000153c7825 */ /* 0x000fca00078e002a */
[----:B------:R-:W-:Y:S02]  /*0790*/  IADD3 R88, R61, R25, RZ ;  /* 0x000000193d587210 */ /* 0x000fe40007ffe0ff */
[----:B------:R-:W-:-:S04]  /*07a0*/  IADD3 R25, P1, R3, R60, RZ ;  /* 0x0000003c03197210 */ /* 0x000fc80007f3e0ff */
        /* <DEDUP_REMOVED lines=57> */
[----:B------:R-:W0:Y:S01]  /*0b40*/  @!P1 LDC R117, c[0x0][0x10] ;  /* 0x00000400ff759b82 */ /* 0x000e220000000800 */
[C---:B--2---:R-:W-:Y:S02]  /*0b50*/  PRMT R41, R46.reuse, 0x7632, R41 ;  /* 0x000076322e297816 */ /* 0x044fe40000000029 */
[----:B------:R-:W-:Y:S02]  /*0b60*/  SHF.L.U32 R3, R46, 0x10, RZ ;  /* 0x000000102e037819 */ /* 0x000fe400000006ff */
[----:B------:R-:W-:Y:S02]  /*0b70*/  SHF.L.U32 R67, R41, 0x10, RZ ;  /* 0x0000001029437819 */ /* 0x000fe400000006ff */
[----:B------:R-:W-:Y:S01]  /*0b80*/  SHF.L.U32 R41, R47, 0x10, RZ ;  /* 0x000000102f297819 */ /* 0x000fe200000006ff */
[----:B------:R-:W-:Y:S01]  /*0b90*/  FADD.FTZ R43, RZ, R3 ;  /* 0x00000003ff2b7221 */ /* 0x000fe20000010000 */
[----:B------:R-:W-:Y:S01]  /*0ba0*/  FFMA.FTZ R66, R3, R3, RZ ;  /* 0x0000000303427223 */ /* 0x000fe200000100ff */
[----:B------:R-:W-:-:S02]  /*0bb0*/  PRMT R42, R47, 0x7632, R42 ;  /* 0x000076322f2a7816 */ /* 0x000fc4000000002a */
[----:B------:R-:W-:Y:S01]  /*0bc0*/  FADD.FTZ R68, R43, R67 ;  /* 0x000000432b447221 */ /* 0x000fe20000010000 */
[----:B------:R-:W-:Y:S01]  /*0bd0*/  FFMA.FTZ R66, R67, R67, R66 ;  /* 0x0000004343427223 */ /* 0x000fe20000010042 */
[----:B------:R-:W-:Y:S02]  /*0be0*/  SHF.L.U32 R43, R42, 0x10, RZ ;  /* 0x000000102a2b7819 */ /* 0x000fe400000006ff */
[----:B------:R-:W-:Y:S01]  /*0bf0*/  FADD.FTZ R68, R68, R41 ;  /* 0x0000002944447221 */ /* 0x000fe20000010000 */
[----:B------:R-:W-:Y:S01]  /*0c00*/  FFMA.FTZ R66, R41, R41, R66 ;  /* 0x0000002929427223 */ /* 0x000fe20000010042 */
[C---:B---3--:R-:W-:Y:S02]  /*0c10*/  SHF.L.U32 R89, R48.reuse, 0x10, RZ ;  /* 0x0000001030597819 */ /* 0x048fe400000006ff */
[----:B------:R-:W-:Y:S01]  /*0c20*/  PRMT R42, R48, 0x7632, R42 ;  /* 0x00007632302a7816 */ /* 0x000fe2000000002a */
[----:B------:R-:W-:Y:S01]  /*0c30*/  FADD.FTZ R68, R68, R43 ;  /* 0x0000002b44447221 */ /* 0x000fe20000010000 */
[----:B------:R-:W-:Y:S01]  /*0c40*/  FFMA.FTZ R66, R43, R43, R66 ;  /* 0x0000002b2b427223 */ /* 0x000fe20000010042 */
[----:B------:R-:W-:-:S02]  /*0c50*/  SHF.L.U32 R91, R49, 0x10, RZ ;  /* 0x00000010315b7819 */ /* 0x000fc400000006ff */
[----:B------:R-:W-:Y:S01]  /*0c60*/  SHF.L.U32 R43, R42, 0x10, RZ ;  /* 0x000000102a2b7819 */ /* 0x000fe200000006ff */
[----:B------:R-:W-:Y:S01]  /*0c70*/  FADD.FTZ R68, R68, R89 ;  /* 0x0000005944447221 */ /* 0x000fe20000010000 */
[----:B------:R-:W-:Y:S01]  /*0c80*/  FFMA.FTZ R66, R89, R89, R66 ;  /* 0x0000005959427223 */ /* 0x000fe20000010042 */
[----:B------:R-:W-:Y:S02]  /*0c90*/  PRMT R42, R49, 0x7632, R42 ;  /* 0x00007632312a7816 */ /* 0x000fe4000000002a */
[----:B------:R-:W-:Y:S01]  /*0ca0*/  FADD.FTZ R68, R68, R43 ;  /* 0x0000002b44447221 */ /* 0x000fe20000010000 */
[----:B------:R-:W-:Y:S01]  /*0cb0*/  FFMA.FTZ R66, R43, R43, R66 ;  /* 0x0000002b2b427223 */ /* 0x000fe20000010042 */
[----:B------:R-:W-:Y:S02]  /*0cc0*/  SHF.L.U32 R43, R42, 0x10, RZ ;  /* 0x000000102a2b7819 */ /* 0x000fe400000006ff */
[----:B------:R-:W-:Y:S01]  /*0cd0*/  FADD.FTZ R68, R68, R91 ;  /* 0x0000005b44447221 */ /* 0x000fe20000010000 */
[----:B------:R-:W-:Y:S01]  /*0ce0*/  FFMA.FTZ R66, R91, R91, R66 ;  /* 0x0000005b5b427223 */ /* 0x000fe20000010042 */
[----:B----4-:R-:W-:-:S02]  /*0cf0*/  SHF.L.U32 R93, R50, 0x10, RZ ;  /* 0x00000010325d7819 */ /* 0x010fc400000006ff */
        /* <DEDUP_REMOVED lines=13> */
[C---:B------:R-:W-:Y:S02]  /*0dd0*/  SHF.L.U32 R97, R52.reuse, 0x10, RZ ;  /* 0x0000001034617819 */ /* 0x040fe400000006ff */
        /* <DEDUP_REMOVED lines=27> */
[----:B------:R-:W-:-:S02]  /*0f90*/  SHF.L.U32 R105, R56, 0x10, RZ ;  /* 0x0000001038697819 */ /* 0x000fc400000006ff */
        /* <DEDUP_REMOVED lines=31> */
[----:B------:R-:W-:Y:S01]  /*1190*/  SHF.L.U32 R115, R61, 0x10, RZ ;  /* 0x000000103d737819 */ /* 0x000fe200000006ff */
[----:B------:R-:W1:Y:S01]  /*11a0*/  @!P1 LDC.64 R66, c[0x0][0x248] ;  /* 0x00009200ff429b82 */ /* 0x000e620000000a00 */
        /* <DEDUP_REMOVED lines=9> */
[----:B------:R-:W-:Y:S02]  /*1240*/  CS2R R70, SRZ ;  /* 0x0000000000467805 */ /* 0x000fe4000001ff00 */
[----:B------:R-:W-:Y:S01]  /*1250*/  FFMA.FTZ R43, R72, R72, R43 ;  /* 0x00000048482b7223 */ /* 0x000fe2000001002b */
[----:B------:R-:W-:-:S05]  /*1260*/  FADD.FTZ R42, R42, R72 ;  /* 0x000000482a2a7221 */ /* 0x000fca0000010000 */
[----:B------:R2:W-:Y:S01]  /*1270*/  STS.64 [R2], R42 ;  /* 0x0000002a02007388 */ /* 0x0005e20000000a00 */
[----:B------:R-:W-:Y:S06]  /*1280*/  BAR.SYNC.DEFER_BLOCKING 0x0 ;  /* 0x0000000000007b1d */ /* 0x000fec0000010000 */
[----:B0-----:R-:W-:Y:S05]  /*1290*/  @P2 BRA `(.L_x_1535) ;  /* 0x0000000000b42947 */ /* 0x001fea0003800000 */
[----:B--2---:R-:W0:Y:S04]  /*12a0*/  LDS.64 R42, [R5] ;  /* 0x00000000052a7984 */ /* 0x004e280000000a00 */
[----:B------:R-:W2:Y:S04]  /*12b0*/  LDS.64 R86, [R6] ;  /* 0x0000000006567984 */ /* 0x000ea80000000a00 */
[----:B------:R-:W3:Y:S04]  /*12c0*/  LDS.64 R68, [R7] ;  /* 0x0000000007447984 */ /* 0x000ee80000000a00 */
[----:B------:R-:W4:Y:S04]  /*12d0*/  LDS.64 R70, [R8] ;  /* 0x0000000008467984 */ /* 0x000f280000000a00 */
[----:B------:R-:W1:Y:S04]  /*12e0*/  LDS.64 R72, [R9] ;  /* 0x0000000009487984 */ /* 0x000e680000000a00 */
[----:B------:R-:W1:Y:S04]  /*12f0*/  LDS.64 R74, [R10] ;  /* 0x000000000a4a7984 */ /* 0x000e680000000a00 */
[----:B------:R-:W1:Y:S04]  /*1300*/  LDS.64 R76, [R11] ;  /* 0x000000000b4c7984 */ /* 0x000e680000000a00 */
[----:B------:R-:W1:Y:S04]  /*1310*/  LDS.64 R78, [R12] ;  /* 0x000000000c4e7984 */ /* 0x000e680000000a00 */
[----:B------:R-:W1:Y:S04]  /*1320*/  LDS.64 R80, [R13] ;  /* 0x000000000d507984 */ /* 0x000e680000000a00 */
[----:B------:R-:W1:Y:S01]  /*1330*/  LDS.64 R82, [R14] ;  /* 0x000000000e527984 */ /* 0x000e620000000a00 */
[----:B0-----:R-:W-:-:S03]  /*1340*/  FADD.FTZ R119, RZ, R42 ;  /* 0x0000002aff777221 */ /* 0x001fc60000010000 */
[----:B------:R-:W0:Y:S01]  /*1350*/  LDS.64 R84, [R15] ;  /* 0x000000000f547984 */ /* 0x000e220000000a00 */
[----:B------:R-:W-:Y:S01]  /*1360*/  FADD.FTZ R90, RZ, R43 ;  /* 0x0000002bff5a7221 */ /* 0x000fe20000010000 */
[----:B--2---:R-:W-:Y:S02]  /*1370*/  FADD.FTZ R119, R119, R86 ;  /* 0x0000005677777221 */ /* 0x004fe40000010000 */
[----:B------:R-:W2:Y:S01]  /*1380*/  LDS.64 R42, [R16] ;  /* 0x00000000102a7984 */ /* 0x000ea20000000a00 */
[----:B------:R-:W-:Y:S01]  /*1390*/  FADD.FTZ R90, R90, R87 ;  /* 0x000000575a5a7221 */ /* 0x000fe20000010000 */
[----:B---3--:R-:W-:Y:S02]  /*13a0*/  FADD.FTZ R119, R119, R68 ;  /* 0x0000004477777221 */ /* 0x008fe40000010000 */
[----:B------:R-:W3:Y:S01]  /*13b0*/  LDS.64 R86, [R17] ;  /* 0x0000000011567984 */ /* 0x000ee20000000a00 */
[----:B------:R-:W-:Y:S01]  /*13c0*/  FADD.FTZ R90, R90, R69 ;  /* 0x000000455a5a7221 */ /* 0x000fe20000010000 */
[----:B----4-:R-:W-:-:S02]  /*13d0*/  FADD.FTZ R119, R119, R70 ;  /* 0x0000004677777221 */ /* 0x010fc40000010000 */
[----:B------:R-:W4:Y:S01]  /*13e0*/  LDS.64 R68, [R18] ;  /* 0x0000000012447984 */ /* 0x000f220000000a00 */
[----:B------:R-:W-:Y:S01]  /*13f0*/  FADD.FTZ R90, R90, R71 ;  /* 0x000000475a5a7221 */ /* 0x000fe20000010000 */
[----:B-1----:R-:W-:Y:S02]  /*1400*/  FADD.FTZ R119, R119, R72 ;  /* 0x0000004877777221 */ /* 0x002fe40000010000 */
[----:B------:R-:W1:Y:S01]  /*1410*/  LDS.64 R70, [R19] ;  /* 0x0000000013467984 */ /* 0x000e620000000a00 */
        /* <DEDUP_REMOVED lines=13> */
[----:B--2---:R-:W-:-:S03]  /*14f0*/  FADD.FTZ R119, R119, R42 ;  /* 0x0000002a77777221 */ /* 0x004fc60000010000 */
[----:B------:R-:W-:Y:S01]  /*1500*/  FADD.FTZ R90, R90, R43 ;  /* 0x0000002b5a5a7221 */ /* 0x000fe20000010000 */
[----:B---3--:R-:W-:-:S03]  /*1510*/  FADD.FTZ R119, R119, R86 ;  /* 0x0000005677777221 */ /* 0x008fc60000010000 */
[----:B------:R-:W-:Y:S01]  /*1520*/  FADD.FTZ R90, R90, R87 ;  /* 0x000000575a5a7221 */ /* 0x000fe20000010000 */
[----:B----4-:R-:W-:-:S03]  /*1530*/  FADD.FTZ R119, R119, R68 ;  /* 0x0000004477777221 */ /* 0x010fc60000010000 */
[----:B------:R-:W-:Y:S01]  /*1540*/  FADD.FTZ R90, R90, R69 ;  /* 0x000000455a5a7221 */ /* 0x000fe20000010000 */
[----:B-1----:R-:W-:-:S03]  /*1550*/  FADD.FTZ R70, R119, R70 ;  /* 0x0000004677467221 */ /* 0x002fc60000010000 */
[----:B------:R-:W-:-:S07]  /*1560*/  FADD.FTZ R71, R90, R71 ;  /* 0x000000475a477221 */ /* 0x000fce0000010000 */
.L_x_1535:
[----:B------:R-:W-:Y:S05]  /*1570*/  BSYNC B0 ;  /* 0x0000000000007941 */ /* 0x000fea0003800000 */
.L_x_1534:
[----:B--2---:R-:W0:Y:S01]  /*1580*/  SHFL.BFLY PT, R43, R70, 0x1, 0x1f ;  /* 0x0c201f00462b7f89 */ /* 0x004e2200000e0000 */
[----:B------:R-:W-:Y:S01]  /*1590*/  @!P1 IMAD R117, R117, R20, UR8 ;  /* 0x0000000875759e24 */ /* 0x000fe2000f8e0214 */
[C---:B------:R-:W-:Y:S02]  /*15a0*/  ISETP.NE.AND P3, PT, R26.reuse, RZ, PT ;  /* 0x000000ff1a00720c */ /* 0x040fe40003f65270 */
[----:B------:R-:W-:Y:S01]  /*15b0*/  CS2R R72, SRZ ;  /* 0x0000000000487805 */ /* 0x000fe2000001ff00 */
[----:B------:R-:W2:Y:S01]  /*15c0*/  SHFL.BFLY PT, R68, R71, 0x1, 0x1f ;  /* 0x0c201f0047447f89 */ /* 0x000ea200000e0000 */
[----:B------:R-:W-:Y:S02]  /*15d0*/  ISETP.GT.U32.AND P2, PT, R26, 0xff, PT ;  /* 0x000000ff1a00780c */ /* 0x000fe40003f44070 */
[----:B------:R-:W-:-:S04]  /*15e0*/  @!P1 LEA R117, R117, R0, 0xa ;  /* 0x0000000075759211 */ /* 0x000fc800078e50ff */
[----:B------:R-:W-:-:S05]  /*15f0*/  @!P1 SHF.L.U32 R117, R117, 0x1, RZ ;  /* 0x0000000175759819 */ /* 0x000fca00000006ff */
[----:B-1----:R-:W-:-:S04]  /*1600*/  @!P1 IMAD.WIDE.U32 R66, R117, 0x4, R66 ;  /* 0x0000000475429825 */ /* 0x002fc800078e0042 */
[----:B0-----:R-:W-:Y:S01]  /*1610*/  FADD.FTZ R42, R43, R70 ;  /* 0x000000462b2a7221 */ /* 0x001fe20000010000 */
[----:B--2---:R-:W-:-:S05]  /*1620*/  FADD.FTZ R43, R68, R71 ;  /* 0x00000047442b7221 */ /* 0x004fca0000010000 */
        /* <DEDUP_REMOVED lines=18> */
.L_x_1537:
[----:B------:R-:W2:Y:S04]  /*1750*/  LD.E.STRONG.GPU R43, desc[UR6][R44.64] ;  /* 0x000000062c2b7980 */ /* 0x000ea8000c10f900 */
[----:B--2---:R-:W-:Y:S01]  /*1760*/  CCTL.IVALL ;  /* 0x00000000ff00798f */ /* 0x004fe20002000000 */
[----:B------:R-:W-:Y:S05]  /*1770*/  YIELD ;  /* 0x0000000000007946 */ /* 0x000fea0003800000 */
[----:B------:R-:W-:-:S04]  /*1780*/  LOP3.LUT R43, R43, R42, RZ, 0x3c, !PT ;  /* 0x0000002a2b2b7212 */ /* 0x000fc800078e3cff */
[----:B------:R-:W-:-:S13]  /*1790*/  ISETP.GT.AND P1, PT, R43, -0x1, PT ;  /* 0xffffffff2b00780c */ /* 0x000fda0003f24270 */
[----:B------:R-:W-:Y:S05]  /*17a0*/  @P1 BRA `(.L_x_1537) ;  /* 0xfffffffc00e81947 */ /* 0x000fea000383ffff */
.L_x_1536:
        /* <DEDUP_REMOVED lines=32> */
.L_x_1539:
[----:B------:R-:W-:Y:S05]  /*19b0*/  BSYNC B0 ;  /* 0x0000000000007941 */ /* 0x000fea0003800000 */
.L_x_1538:
        /* <DEDUP_REMOVED lines=13> */
[----:B-----5:R-:W-:Y:S02]  /*1a90*/  PRMT R83, R62, 0x7632, R83 ;  /* 0x000076323e537816 */ /* 0x020fe40000000053 */
[----:B------:R-:W-:Y:S01]  /*1aa0*/  PRMT R78, R63, 0x7632, R78 ;  /* 0x000076323f4e7816 */ /* 0x000fe2000000004e */
[----:B0-----:R-:W-:Y:S01]  /*1ab0*/  FADD.FTZ R42, R42, R73 ;  /* 0x000000492a2a7221 */ /* 0x001fe20000010000 */
[----:B------:R-:W-:-:S02]  /*1ac0*/  PRMT R80, R64, 0x7632, R80 ;  /* 0x0000763240507816 */ /* 0x000fc40000000050 */
[----:B------:R-:W-:Y:S01]  /*1ad0*/  PRMT R75, R65, 0x7632, R75 ;  /* 0x00007632414b7816 */ /* 0x000fe2000000004b */
[--C-:B-1----:R-:W-:Y:S01]  /*1ae0*/  FADD.FTZ R43, R43, R72.reuse ;  /* 0x000000482b2b7221 */ /* 0x102fe20000010000 */
        /* <DEDUP_REMOVED lines=11> */
[----:B------:R-:W-:-:S03]  /*1ba0*/  @!P1 SHF.R.U32.HI R66, RZ, 0x1, R26 ;  /* 0x00000001ff429819 */ /* 0x000fc6000001161a */
[----:B------:R-:W1:Y:S01]  /*1bb0*/  SHFL.BFLY PT, R70, R69, 0x1, 0x1f ;  /* 0x0c201f0045467f89 */ /* 0x000e6200000e0000 */
[----:B------:R-:W-:Y:S01]  /*1bc0*/  @!P1 LOP3.LUT R66, R66, 0x7ffffff8, RZ, 0xc0, !PT ;  /* 0x7ffffff842429812 */ /* 0x000fe200078ec0ff */
[--C-:B0-----:R-:W-:Y:S01]  /*1bd0*/  FADD.FTZ R42, R68, R71.reuse ;  /* 0x00000047442a7221 */ /* 0x101fe20000010000 */
[----:B------:R-:W-:Y:S02]  /*1be0*/  PRMT R71, R54, 0x7632, R71 ;  /* 0x0000763236477816 */ /* 0x000fe40000000047 */
[----:B------:R-:W-:Y:S01]  /*1bf0*/  PRMT R68, R55, 0x7632, R68 ;  /* 0x0000763237447816 */ /* 0x000fe20000000044 */
[----:B------:R-:W-:Y:S01]  /*1c00*/  @!P1 FMUL.FTZ R42, R42, 1.6276042515528388321e-05 ;  /* 0x378888892a2a9820 */ /* 0x000fe20000410000 */
[----:B-1----:R-:W-:Y:S01]  /*1c10*/  FADD.FTZ R70, R69, R70 ;  /* 0x0000004645467221 */ /* 0x002fe20000010000 */
[----:B------:R-:W-:Y:S02]  /*1c20*/  PRMT R69, R59, 0x7632, R69 ;  /* 0x000076323b457816 */ /* 0x000fe40000000045 */
        /* <DEDUP_REMOVED lines=16> */
.L_x_1541:
[----:B------:R-:W-:Y:S05]  /*1d30*/  BSYNC B0 ;  /* 0x0000000000007941 */ /* 0x000fea0003800000 */
.L_x_1540:
        /* <DEDUP_REMOVED lines=15> */
[----:B------:R-:W-:Y:S01]  /*1e30*/  LOP3.LUT R20, R20, 0x1, RZ, 0x3c, !PT ;  /* 0x0000000114147812 */ /* 0x000fe200078e3cff */
[----:B0-----:R-:W-:Y:S01]  /*1e40*/  FADD.FTZ R26, R43, UR5 ;  /* 0x000000052b1a7e21 */ /* 0x001fe20008010000 */
[--C-:B------:R-:W-:Y:S01]  /*1e50*/  FADD.FTZ R63, R41, -R42.reuse ;  /* 0x8000002a293f7221 */ /* 0x100fe20000010000 */
[----:B------:R-:W-:Y:S01]  /*1e60*/  SHF.L.U32 R43, R48, 0x10, RZ ;  /* 0x00000010302b7819 */ /* 0x000fe200000006ff */
[C---:B------:R-:W-:Y:S01]  /*1e70*/  FADD.FTZ R49, -R42.reuse, R49 ;  /* 0x000000312a317221 */ /* 0x040fe20000010100 */
[C---:B------:R-:W-:Y:S01]  /*1e80*/  FADD.FTZ R65, -R42.reuse, R65 ;  /* 0x000000412a417221 */ /* 0x040fe20000010100 */
[--C-:B------:R-:W-:Y:S01]  /*1e90*/  FADD.FTZ R3, R3, -R42.reuse ;  /* 0x8000002a03037221 */ /* 0x100fe20000010000 */
[----:B------:R-:W0:Y:S01]  /*1ea0*/  MUFU.RSQ R26, R26 ;  /* 0x0000001a001a7308 */ /* 0x000e220000001400 */
[C---:B------:R-:W-:Y:S01]  /*1eb0*/  FADD.FTZ R71, -R42.reuse, R71 ;  /* 0x000000472a477221 */ /* 0x040fe20000010100 */
[----:B------:R-:W-:Y:S01]  /*1ec0*/  FADD.FTZ R43, -R42, R43 ;  /* 0x0000002b2a2b7221 */ /* 0x000fe20000010100 */
        /* <DEDUP_REMOVED lines=14> */
[----:B0-----:R-:W-:Y:S01]  /*1fb0*/  FMUL.FTZ R48, R26, R63 ;  /* 0x0000003f1a307220 */ /* 0x001fe20000410000 */
[----:B------:R-:W-:Y:S01]  /*1fc0*/  SHF.L.U32 R63, R50, 0x10, RZ ;  /* 0x00000010323f7819 */ /* 0x000fe200000006ff */
[C---:B------:R-:W-:Y:S01]  /*1fd0*/  FMUL.FTZ R52, R26.reuse, R49 ;  /* 0x000000311a347220 */ /* 0x040fe20000410000 */
[C---:B------:R-:W-:Y:S01]  /*1fe0*/  FMUL.FTZ R58, R26.reuse, R65 ;  /* 0x000000411a3a7220 */ /* 0x040fe20000410000 */
[----:B------:R-:W-:Y:S01]  /*1ff0*/  FMUL.FTZ R46, R3, R26 ;  /* 0x0000001a032e7220 */ /* 0x000fe20000410000 */
[----:B------:R-:W-:Y:S01]  /*2000*/  FMUL.FTZ R65, R26, R71 ;  /* 0x000000471a417220 */ /* 0x000fe20000410000 */
[----:B------:R-:W-:Y:S01]  /*2010*/  FADD.FTZ R63, -R42, R63 ;  /* 0x0000003f2a3f7221 */ /* 0x000fe20000010100 */
[----:B------:R-:W-:Y:S01]  /*2020*/  FFMA.FTZ R50, R52, R78, R75 ;  /* 0x0000004e34327223 */ /* 0x000fe2000001004b */
[----:B------:R-:W-:Y:S01]  /*2030*/  SHF.L.U32 R71, R68, 0x10, RZ ;  /* 0x0000001044477819 */ /* 0x000fe200000006ff */
[----:B------:R-:W-:Y:S01]  /*2040*/  FFMA.FTZ R3, R46, R82, R117 ;  /* 0x000000522e037223 */ /* 0x000fe20000010075 */
[C---:B------:R-:W-:Y:S01]  /*2050*/  FMUL.FTZ R52, R26.reuse, R63 ;  /* 0x0000003f1a347220 */ /* 0x040fe20000410000 */
[----:B------:R-:W-:Y:S01]  /*2060*/  SHF.L.U32 R63, R51, 0x10, RZ ;  /* 0x00000010333f7819 */ /* 0x000fe200000006ff */
[----:B------:R-:W-:Y:S01]  /*2070*/  FMUL.FTZ R47, R26, R43 ;  /* 0x0000002b1a2f7220 */ /* 0x000fe20000410000 */
[----:B------:R-:W-:Y:S01]  /*2080*/  FADD.FTZ R71, -R42, R71 ;  /* 0x000000472a477221 */ /* 0x000fe20000010100 */
[----:B------:R-:W-:Y:S01]  /*2090*/  FMUL.FTZ R43, R3, -1.4426950216293334961 ;  /* 0xbfb8aa3b032b7820 */ /* 0x000fe20000410000 */
[----:B------:R-:W-:Y:S01]  /*20a0*/  FFMA.FTZ R48, R48, R76, R87 ;  /* 0x0000004c30307223 */ /* 0x000fe20000010057 */
[----:B------:R-:W-:Y:S01]  /*20b0*/  FADD.FTZ R63, -R42, R63 ;  /* 0x0000003f2a3f7221 */ /* 0x000fe20000010100 */
[C---:B------:R-:W-:Y:S01]  /*20c0*/  FMUL.FTZ R68, R26.reuse, R71 ;  /* 0x000000471a447220 */ /* 0x040fe20000410000 */
[----:B------:R-:W-:Y:S01]  /*20d0*/  SHF.L.U32 R71, R67, 0x10, RZ ;  /* 0x0000001043477819 */ /* 0x000fe200000006ff */
[C---:B------:R-:W-:Y:S01]  /*20e0*/  FMUL.FTZ R67, R26.reuse, R105 ;  /* 0x000000691a437220 */ /* 0x040fe20000410000 */
[----:B------:R-:W-:Y:S01]  /*20f0*/  FMUL.FTZ R54, R26, R63 ;  /* 0x0000003f1a367220 */ /* 0x000fe20000410000 */
[----:B------:R-:W-:Y:S01]  /*2100*/  SHF.L.U32 R63, R53, 0x10, RZ ;  /* 0x00000010353f7819 */ /* 0x000fe200000006ff */
[----:B------:R-:W0:Y:S01]  /*2110*/  MUFU.EX2 R43, R43 ;  /* 0x0000002b002b7308 */ /* 0x000e220000000800 */
[----:B------:R-:W-:Y:S01]  /*2120*/  SHF.L.U32 R105, R72, 0x10, RZ ;  /* 0x0000001048697819 */ /* 0x000fe200000006ff */
[----:B------:R-:W-:Y:S01]  /*2130*/  FMUL.FTZ R72, R26, R109 ;  /* 0x0000006d1a487220 */ /* 0x000fe20000410000 */
[----:B------:R-:W-:Y:S01]  /*2140*/  SHF.L.U32 R109, R66, 0x10, RZ ;  /* 0x00000010426d7819 */ /* 0x000fe200000006ff */
[----:B------:R-:W-:Y:S01]  /*2150*/  FADD.FTZ R63, -R42, R63 ;  /* 0x0000003f2a3f7221 */ /* 0x000fe20000010100 */
[----:B------:R-:W-:Y:S01]  /*2160*/  FMUL.FTZ R49, R26, R89 ;  /* 0x000000591a317220 */ /* 0x000fe20000410000 */
[C---:B------:R-:W-:Y:S01]  /*2170*/  FADD.FTZ R71, -R42.reuse, R71 ;  /* 0x000000472a477221 */ /* 0x040fe20000010100 */
[----:B------:R-:W-:Y:S01]  /*2180*/  FADD.FTZ R105, -R42, R105 ;  /* 0x000000692a697221 */ /* 0x000fe20000010100 */
[C---:B------:R-:W-:Y:S01]  /*2190*/  FMUL.FTZ R63, R26.reuse, R63 ;  /* 0x0000003f1a3f7220 */ /* 0x040fe20000410000 */
[--C-:B------:R-:W-:Y:S01]  /*21a0*/  FFMA.FTZ R41, R47, R83, R80.reuse ;  /* 0x000000532f297223 */ /* 0x100fe20000010050 */
[C---:B------:R-:W-:Y:S01]  /*21b0*/  FMUL.FTZ R51, R26.reuse, R91 ;  /* 0x0000005b1a337220 */ /* 0x040fe20000410000 */
[C---:B------:R-:W-:Y:S01]  /*21c0*/  FMUL.FTZ R53, R26.reuse, R93 ;  /* 0x0000005d1a357220 */ /* 0x040fe20000410000 */
[--C-:B------:R-:W-:Y:S01]  /*21d0*/  FFMA.FTZ R55, R83, R63, R80.reuse ;  /* 0x0000003f53377223 */ /* 0x100fe20000010050 */
[----:B------:R-:W-:Y:S01]  /*21e0*/  SHF.L.U32 R63, R57, 0x10, RZ ;  /* 0x00000010393f7819 */ /* 0x000fe200000006ff */
[C---:B------:R-:W-:Y:S01]  /*21f0*/  FMUL.FTZ R57, R26.reuse, R97 ;  /* 0x000000611a397220 */ /* 0x040fe20000410000 */
[----:B------:R-:W-:Y:S01]  /*2200*/  FMUL.FTZ R62, R26, R101 ;  /* 0x000000651a3e7220 */ /* 0x000fe20000410000 */
[----:B------:R-:W-:Y:S01]  /*2210*/  FADD.FTZ R109, -R42, R109 ;  /* 0x0000006d2a6d7221 */ /* 0x000fe20000010100 */
[----:B------:R-:W-:Y:S01]  /*2220*/  FMUL.FTZ R113, R26, R113 ;  /* 0x000000711a717220 */ /* 0x000fe20000410000 */
[----:B------:R-:W-:Y:S01]  /*2230*/  FADD.FTZ R63, -R42, R63 ;  /* 0x0000003f2a3f7221 */ /* 0x000fe20000010100 */
[----:B------:R-:W-:Y:S01]  /*2240*/  FMUL.FTZ R77, R48, -1.4426950216293334961 ;  /* 0xbfb8aa3b304d7820 */ /* 0x000fe20000410000 */
[----:B------:R-:W-:Y:S01]  /*2250*/  FFMA.FTZ R49, R82, R49, R117 ;  /* 0x0000003152317223 */ /* 0x000fe20000010075 */
[C---:B------:R-:W-:Y:S01]  /*2260*/  FMUL.FTZ R71, R26.reuse, R71 ;  /* 0x000000471a477220 */ /* 0x040fe20000410000 */
[C---:B------:R-:W-:Y:S01]  /*2270*/  FMUL.FTZ R60, R26.reuse, R63 ;  /* 0x0000003f1a3c7220 */ /* 0x040fe20000410000 */
[----:B------:R-:W-:Y:S01]  /*2280*/  SHF.L.U32 R63, R59, 0x10, RZ ;  /* 0x000000103b3f7819 */ /* 0x000fe200000006ff */
[----:B------:R-:W-:Y:S01]  /*2290*/  FMUL.FTZ R74, R26, R105 ;  /* 0x000000691a4a7220 */ /* 0x000fe20000410000 */
[----:B------:R-:W-:Y:S01]  /*22a0*/  FMUL.FTZ R46, R41, -1.4426950216293334961 ;  /* 0xbfb8aa3b292e7820 */ /* 0x000fe20000410000 */
[----:B------:R-:W-:Y:S01]  /*22b0*/  FMUL.FTZ R47, R50, -1.4426950216293334961 ;  /* 0xbfb8aa3b322f7820 */ /* 0x000fe20000410000 */
[--C-:B------:R-:W-:Y:S01]  /*22c0*/  FFMA.FTZ R52, R83, R52, R80.reuse ;  /* 0x0000003453347223 */ /* 0x100fe20000010050 */
[----:B------:R-:W-:Y:S01]  /*22d0*/  FFMA.FTZ R51, R76, R51, R87 ;  /* 0x000000334c337223 */ /* 0x000fe20000010057 */
[----:B------:R-:W-:Y:S01]  /*22e0*/  FFMA.FTZ R54, R78, R54, R75 ;  /* 0x000000364e367223 */ /* 0x000fe2000001004b */
[C-C-:B------:R-:W-:Y:S01]  /*22f0*/  FFMA.FTZ R53, R82.reuse, R53, R117.reuse ;  /* 0x0000003552357223 */ /* 0x140fe20000010075 */
[C-C-:B------:R-:W-:Y:S01]  /*2300*/  FFMA.FTZ R57, R82.reuse, R57, R117.reuse ;  /* 0x0000003952397223 */ /* 0x140fe20000010075 */
[C-C-:B------:R-:W-:Y:S01]  /*2310*/  FFMA.FTZ R62, R82.reuse, R62, R117.reuse ;  /* 0x0000003e523e7223 */ /* 0x140fe20000010075 */
[C-C-:B------:R-:W-:Y:S01]  /*2320*/  FFMA.FTZ R67, R82.reuse, R67, R117.reuse ;  /* 0x0000004352437223 */ /* 0x140fe20000010075 */
[--C-:B------:R-:W-:Y:S01]  /*2330*/  FFMA.FTZ R72, R82, R72, R117.reuse ;  /* 0x0000004852487223 */ /* 0x100fe20000010075 */
[----:B------:R-:W-:Y:S01]  /*2340*/  FMUL.FTZ R109, R26, R109 ;  /* 0x0000006d1a6d7220 */ /* 0x000fe20000410000 */
[----:B------:R-:W-:Y:S01]  /*2350*/  FFMA.FTZ R82, R82, R113, R117 ;  /* 0x0000007152527223 */ /* 0x000fe20000010075 */
[----:B------:R-:W-:Y:S01]  /*2360*/  FMUL.FTZ R56, R26, R95 ;  /* 0x0000005f1a387220 */ /* 0x000fe20000410000 */
[----:B------:R-:W-:Y:S01]  /*2370*/  FMUL.FTZ R81, R49, -1.4426950216293334961 ;  /* 0xbfb8aa3b31517820 */ /* 0x000fe20000410000 */
[C-C-:B------:R-:W-:Y:S01]  /*2380*/  FFMA.FTZ R60, R83.reuse, R60, R80.reuse ;  /* 0x0000003c533c7223 */ /* 0x140fe20000010050 */
[C-C-:B------:R-:W-:Y:S01]  /*2390*/  FFMA.FTZ R65, R83.reuse, R65, R80.reuse ;  /* 0x0000004153417223 */ /* 0x140fe20000010050 */
[C-C-:B------:R-:W-:Y:S01]  /*23a0*/  FFMA.FTZ R70, R83.reuse, R71, R80.reuse ;  /* 0x0000004753467223 */ /* 0x140fe20000010050 */
[--C-:B------:R-:W-:Y:S01]  /*23b0*/  FFMA.FTZ R74, R83, R74, R80.reuse ;  /* 0x0000004a534a7223 */ /* 0x100fe20000010050 */
[----:B------:R-:W1:Y:S01]  /*23c0*/  MUFU.EX2 R77, R77 ;  /* 0x0000004d004d7308 */ /* 0x000e620000000800 */
[----:B------:R-:W-:Y:S01]  /*23d0*/  FMUL.FTZ R79, R52, -1.4426950216293334961 ;  /* 0xbfb8aa3b344f7820 */ /* 0x000fe20000410000 */
[----:B------:R-:W-:Y:S01]  /*23e0*/  FMUL.FTZ R85, R51, -1.4426950216293334961 ;  /* 0xbfb8aa3b33557820 */ /* 0x000fe20000410000 */
[----:B------:R-:W-:Y:S01]  /*23f0*/  FMUL.FTZ R84, R54, -1.4426950216293334961 ;  /* 0xbfb8aa3b36547820 */ /* 0x000fe20000410000 */
[----:B------:R-:W-:Y:S01]  /*2400*/  FADD.FTZ R63, -R42, R63 ;  /* 0x0000003f2a3f7221 */ /* 0x000fe20000010100 */
[----:B------:R-:W-:Y:S01]  /*2410*/  FFMA.FTZ R80, R83, R109, R80 ;  /* 0x0000006d53507223 */ /* 0x000fe20000010050 */
[----:B------:R-:W-:Y:S01]  /*2420*/  SHF.L.U32 R105, R69, 0x10, RZ ;  /* 0x0000001045697819 */ /* 0x000fe200000006ff */
[----:B------:R-:W-:Y:S01]  /*2430*/  FMUL.FTZ R106, R82, -1.4426950216293334961 ;  /* 0xbfb8aa3b526a7820 */ /* 0x000fe20000410000 */
[----:B------:R-:W2:Y:S01]  /*2440*/  MUFU.EX2 R46, R46 ;  /* 0x0000002e002e7308 */ /* 0x000ea20000000800 */
[----:B------:R-:W-:Y:S01]  /*2450*/  FFMA.FTZ R56, R76, R56, R87 ;  /* 0x000000384c387223 */ /* 0x000fe20000010057 */
[----:B------:R-:W-:Y:S01]  /*2460*/  FFMA.FTZ R58, R78, R58, R75 ;  /* 0x0000003a4e3a7223 */ /* 0x000fe2000001004b */
[C---:B------:R-:W-:Y:S01]  /*2470*/  FMUL.FTZ R59, R26.reuse, R99 ;  /* 0x000000631a3b7220 */ /* 0x040fe20000410000 */
[C---:B------:R-:W-:Y:S01]  /*2480*/  FMUL.FTZ R64, R26.reuse, R103 ;  /* 0x000000671a407220 */ /* 0x040fe20000410000 */
[C---:B------:R-:W-:Y:S01]  /*2490*/  FMUL.FTZ R71, R26.reuse, R107 ;  /* 0x0000006b1a477220 */ /* 0x040fe20000410000 */
[C---:B------:R-:W-:Y:S01]  /*24a0*/  FMUL.FTZ R69, R26.reuse, R111 ;  /* 0x0000006f1a457220 */ /* 0x040fe20000410000 */
[----:B------:R-:W-:Y:S01]  /*24b0*/  SHF.L.U32 R83, R61, 0x10, RZ ;  /* 0x000000103d537819 */ /* 0x000fe200000006ff */
[----:B------:R-:W3:Y:S01]  /*24c0*/  MUFU.EX2 R47, R47 ;  /* 0x0000002f002f7308 */ /* 0x000ee20000000800 */
[C---:B------:R-:W-:Y:S01]  /*24d0*/  FMUL.FTZ R115, R26.reuse, R115 ;  /* 0x000000731a737220 */ /* 0x040fe20000410000 */
[----:B0-----:R-:W-:Y:S01]  /*24e0*/  FADD.FTZ R43, R43, 1 ;  /* 0x3f8000002b2b7421 */ /* 0x001fe20000010000 */
[----:B------:R-:W-:Y:S01]  /*24f0*/  FMUL.FTZ R86, R53, -1.4426950216293334961 ;  /* 0xbfb8aa3b35567820 */ /* 0x000fe20000410000 */
[----:B------:R-:W-:Y:S01]  /*2500*/  FMUL.FTZ R63, R26, R63 ;  /* 0x0000003f1a3f7220 */ /* 0x000fe20000410000 */
[----:B------:R-:W-:Y:S01]  /*2510*/  FMUL.FTZ R109, R80, -1.4426950216293334961 ;  /* 0xbfb8aa3b506d7820 */ /* 0x000fe20000410000 */
[----:B------:R-:W-:Y:S01]  /*2520*/  FMUL.FTZ R89, R55, -1.4426950216293334961 ;  /* 0xbfb8aa3b37597820 */ /* 0x000fe20000410000 */
[----:B------:R-:W-:Y:S01]  /*2530*/  FMUL.FTZ R90, R56, -1.4426950216293334961 ;  /* 0xbfb8aa3b385a7820 */ /* 0x000fe20000410000 */
[----:B------:R-:W0:Y:S01]  /*2540*/  MUFU.EX2 R81, R81 ;  /* 0x0000005100517308 */ /* 0x000e220000000800 */
[----:B------:R-:W-:Y:S01]  /*2550*/  FMUL.FTZ R91, R58, -1.4426950216293334961 ;  /* 0xbfb8aa3b3a5b7820 */ /* 0x000fe20000410000 */
[C-C-:B------:R-:W-:Y:S01]  /*2560*/  FFMA.FTZ R59, R76.reuse, R59, R87.reuse ;  /* 0x0000003b4c3b7223 */ /* 0x140fe20000010057 */
[----:B------:R-:W-:Y:S01]  /*2570*/  FFMA.FTZ R64, R76, R64, R87 ;  /* 0x000000404c407223 */ /* 0x000fe20000010057 */
[----:B------:R-:W-:Y:S01]  /*2580*/  FADD.FTZ R73, -R42, R73 ;  /* 0x000000492a497221 */ /* 0x000fe20000010100 */
[C-C-:B------:R-:W-:Y:S01]  /*2590*/  FFMA.FTZ R71, R76.reuse, R71, R87.reuse ;  /* 0x000000474c477223 */ /* 0x140fe20000010057 */
[----:B------:R-:W-:Y:S01]  /*25a0*/  FFMA.FTZ R69, R76, R69, R87 ;  /* 0x000000454c457223 */ /* 0x000fe20000010057 */
[----:B------:R-:W-:Y:S01]  /*25b0*/  FADD.FTZ R105, -R42, R105 ;  /* 0x000000692a697221 */ /* 0x000fe20000010100 */
[----:B------:R-:W4:Y:S01]  /*25c0*/  MUFU.EX2 R79, R79 ;  /* 0x0000004f004f7308 */ /* 0x000f220000000800 */
[----:B------:R-:W-:Y:S01]  /*25d0*/  FFMA.FTZ R87, R76, R115, R87 ;  /* 0x000000734c577223 */ /* 0x000fe20000010057 */
[----:B------:R-:W-:Y:S01]  /*25e0*/  FMUL.FTZ R93, R57, -1.4426950216293334961 ;  /* 0xbfb8aa3b395d7820 */ /* 0x000fe20000410000 */
[----:B------:R-:W-:Y:S01]  /*25f0*/  FMUL.FTZ R92, R60, -1.4426950216293334961 ;  /* 0xbfb8aa3b3c5c7820 */ /* 0x000fe20000410000 */
[----:B------:R-:W-:Y:S01]  /*2600*/  FFMA.FTZ R63, R78, R63, R75 ;  /* 0x0000003f4e3f7223 */ /* 0x000fe2000001004b */
[----:B------:R-:W-:Y:S01]  /*2610*/  FADD.FTZ R83, -R42, R83 ;  /* 0x000000532a537221 */ /* 0x000fe20000010100 */
[--C-:B------:R-:W-:Y:S01]  /*2620*/  FFMA.FTZ R68, R78, R68, R75.reuse ;  /* 0x000000444e447223 */ /* 0x100fe2000001004b */
[----:B------:R-:W-:Y:S01]  /*2630*/  FMUL.FTZ R73, R26, R73 ;  /* 0x000000491a497220 */ /* 0x000fe20000410000 */
[----:B------:R-:W5:Y:S01]  /*2640*/  MUFU.EX2 R85, R85 ;  /* 0x0000005500557308 */ /* 0x000f620000000800 */
[----:B------:R-:W-:Y:S01]  /*2650*/  FMUL.FTZ R94, R59, -1.4426950216293334961 ;  /* 0xbfb8aa3b3b5e7820 */ /* 0x000fe20000410000 */
[----:B------:R-:W-:Y:S01]  /*2660*/  FMUL.FTZ R96, R62, -1.4426950216293334961 ;  /* 0xbfb8aa3b3e607820 */ /* 0x000fe20000410000 */
[C---:B------:R-:W-:Y:S01]  /*2670*/  FMUL.FTZ R66, R26.reuse, R105 ;  /* 0x000000691a427220 */ /* 0x040fe20000410000 */
[----:B------:R-:W-:Y:S01]  /*2680*/  FMUL.FTZ R95, R63, -1.4426950216293334961 ;  /* 0xbfb8aa3b3f5f7820 */ /* 0x000fe20000410000 */
[----:B------:R-:W-:Y:S01]  /*2690*/  FMUL.FTZ R97, R65, -1.4426950216293334961 ;  /* 0xbfb8aa3b41617820 */ /* 0x000fe20000410000 */
[----:B------:R-:W-:Y:S01]  /*26a0*/  FMUL.FTZ R26, R26, R83 ;  /* 0x000000531a1a7220 */ /* 0x000fe20000410000 */
[----:B------:R-:W-:Y:S01]  /*26b0*/  FMUL.FTZ R99, R64, -1.4426950216293334961 ;  /* 0xbfb8aa3b40637820 */ /* 0x000fe20000410000 */
[----:B------:R-:W5:Y:S01]  /*26c0*/  MUFU.EX2 R84, R84 ;  /* 0x0000005400547308 */ /* 0x000f620000000800 */
[----:B------:R-:W-:Y:S01]  /*26d0*/  FMUL.FTZ R100, R68, -1.4426950216293334961 ;  /* 0xbfb8aa3b44647820 */ /* 0x000fe20000410000 */
[----:B------:R-:W-:Y:S01]  /*26e0*/  FMUL.FTZ R101, R67, -1.4426950216293334961 ;  /* 0xbfb8aa3b43657820 */ /* 0x000fe20000410000 */
[----:B------:R-:W-:Y:S01]  /*26f0*/  FMUL.FTZ R102, R70, -1.4426950216293334961 ;  /* 0xbfb8aa3b46667820 */ /* 0x000fe20000410000 */
[C-C-:B------:R-:W-:Y:S01]  /*2700*/  FFMA.FTZ R73, R78.reuse, R73, R75.reuse ;  /* 0x000000494e497223 */ /* 0x140fe2000001004b */
[C-C-:B------:R-:W-:Y:S01]  /*2710*/  FFMA.FTZ R66, R78.reuse, R66, R75.reuse ;  /* 0x000000424e427223 */ /* 0x140fe2000001004b */
[----:B------:R-:W-:Y:S01]  /*2720*/  FFMA.FTZ R75, R78, R26, R75 ;  /* 0x0000001a4e4b7223 */ /* 0x000fe2000001004b */
[----:B-1----:R-:W-:Y:S01]  /*2730*/  FADD.FTZ R77, R77, 1 ;  /* 0x3f8000004d4d7421 */ /* 0x002fe20000010000 */
[----:B------:R-:W1:Y:S01]  /*2740*/  MUFU.EX2 R61, R106 ;  /* 0x0000006a003d7308 */ /* 0x000e620000000800 */
[----:B------:R-:W-:Y:S01]  /*2750*/  FMUL.FTZ R103, R71, -1.4426950216293334961 ;  /* 0xbfb8aa3b47677820 */ /* 0x000fe20000410000 */
[----:B------:R-:W-:Y:S01]  /*2760*/  FMUL.FTZ R104, R73, -1.4426950216293334961 ;  /* 0xbfb8aa3b49687820 */ /* 0x000fe20000410000 */
[----:B------:R-:W-:Y:S01]  /*2770*/  FMUL.FTZ R107, R72, -1.4426950216293334961 ;  /* 0xbfb8aa3b486b7820 */ /* 0x000fe20000410000 */
[----:B------:R-:W-:Y:S01]  /*2780*/  FMUL.FTZ R108, R74, -1.4426950216293334961 ;  /* 0xbfb8aa3b4a6c7820 */ /* 0x000fe20000410000 */
[----:B------:R-:W-:Y:S01]  /*2790*/  FMUL.FTZ R98, R66, -1.4426950216293334961 ;  /* 0xbfb8aa3b42627820 */ /* 0x000fe20000410000 */
[----:B--2---:R-:W-:Y:S01]  /*27a0*/  FADD.FTZ R46, R46, 1 ;  /* 0x3f8000002e2e7421 */ /* 0x004fe20000010000 */
[----:B---3--:R-:W-:Y:S01]  /*27b0*/  FADD.FTZ R47, R47, 1 ;  /* 0x3f8000002f2f7421 */ /* 0x008fe20000010000 */
[----:B------:R2:W3:Y:S01]  /*27c0*/  MUFU.RCP R106, R43 ;  /* 0x0000002b006a7308 */ /* 0x0004e20000001000 */
[----:B------:R-:W-:Y:S01]  /*27d0*/  FMUL.FTZ R78, R75, -1.4426950216293334961 ;  /* 0xbfb8aa3b4b4e7820 */ /* 0x000fe20000410000 */
[----:B------:R-:W-:Y:S01]  /*27e0*/  FMUL.FTZ R105, R69, -1.4426950216293334961 ;  /* 0xbfb8aa3b45697820 */ /* 0x000fe20000410000 */
[----:B------:R-:W-:Y:S01]  /*27f0*/  FMUL.FTZ R83, R87, -1.4426950216293334961 ;  /* 0xbfb8aa3b57537820 */ /* 0x000fe20000410000 */
[----:B0-----:R-:W-:Y:S01]  /*2800*/  FADD.FTZ R112, R81, 1 ;  /* 0x3f80000051707421 */ /* 0x001fe20000010000 */
[----:B----4-:R-:W-:Y:S01]  /*2810*/  FADD.FTZ R79, R79, 1 ;  /* 0x3f8000004f4f7421 */ /* 0x010fe20000010000 */
[----:B-----5:R-:W-:Y:S01]  /*2820*/  FADD.FTZ R114, R85, 1 ;  /* 0x3f80000055727421 */ /* 0x020fe20000010000 */
[----:B------:R-:W-:Y:S01]  /*2830*/  FADD.FTZ R81, R84, 1 ;  /* 0x3f80000054517421 */ /* 0x000fe20000010000 */
[----:B------:R-:W0:Y:S01]  /*2840*/  MUFU.EX2 R76, R109 ;  /* 0x0000006d004c7308 */ /* 0x000e220000000800 */
[----:B------:R-:W-:Y:S01]  /*2850*/  LEA R42, P1, R25, UR10, 0x1 ;  /* 0x0000000a192a7c11 */ /* 0x000fe2000f8208ff */
[----:B-1----:R-:W-:Y:S01]  /*2860*/  FADD.FTZ R61, R61, 1 ;  /* 0x3f8000003d3d7421 */ /* 0x002fe20000010000 */
[----:B------:R-:W-:-:S02]  /*2870*/  LEA R26, P2, R27, UR10, 0x1 ;  /* 0x0000000a1b1a7c11 */ /* 0x000fc4000f8408ff */
[----:B--2---:R-:W-:Y:S02]  /*2880*/  LEA.HI.X R43, R25, UR11, R28, 0x1, P1 ;  /* 0x0000000b192b7c11 */ /* 0x004fe400088f0c1c */
[----:B------:R-:W-:Y:S01]  /*2890*/  LEA.HI.X R27, R27, UR11, R30, 0x1, P2 ;  /* 0x0000000b1b1b7c11 */ /* 0x000fe200090f0c1e */
[----:B------:R-:W1:Y:S01]  /*28a0*/  MUFU.EX2 R86, R86 ;  /* 0x0000005600567308 */ /* 0x000e620000000800 */
[----:B---3--:R-:W-:Y:S01]  /*28b0*/  FMUL.FTZ R106, R3, R106 ;  /* 0x0000006a036a7220 */ /* 0x008fe20000410000 */
[----:B------:R-:W-:Y:S02]  /*28c0*/  LEA R28, P1, R29, UR10, 0x1 ;  /* 0x0000000a1d1c7c11 */ /* 0x000fe4000f8208ff */
[----:B------:R-:W-:Y:S02]  /*28d0*/  LEA R30, P2, R31, UR10, 0x1 ;  /* 0x0000000a1f1e7c11 */ /* 0x000fe4000f8408ff */
[----:B------:R-:W-:Y:S02]  /*28e0*/  LEA.HI.X R29, R29, UR11, R32, 0x1, P1 ;  /* 0x0000000b1d1d7c11 */ /* 0x000fe400088f0c20 */
[----:B------:R-:W2:Y:S01]  /*28f0*/  MUFU.EX2 R89, R89 ;  /* 0x0000005900597308 */ /* 0x000ea20000000800 */
[----:B0-----:R-:W-:Y:S01]  /*2900*/  FADD.FTZ R3, R76, 1 ;  /* 0x3f8000004c037421 */ /* 0x001fe20000010000 */
[----:B------:R-:W-:-:S02]  /*2910*/  LEA.HI.X R31, R31, UR11, R34, 0x1, P2 ;  /* 0x0000000b1f1f7c11 */ /* 0x000fc400090f0c22 */
[----:B------:R-:W-:Y:S02]  /*2920*/  LEA R32, P1, R35, UR10, 0x1 ;  /* 0x0000000a23207c11 */ /* 0x000fe4000f8208ff */
[----:B------:R-:W-:Y:S02]  /*2930*/  LEA R34, P2, R37, UR10, 0x1 ;  /* 0x0000000a25227c11 */ /* 0x000fe4000f8408ff */
        /* <DEDUP_REMOVED lines=24> */
[----:B------:R0:W3:Y:S01]  /*2ac0*/  MUFU.RCP R110, R46 ;  /* 0x0000002e006e7308 */ /* 0x0000e20000001000 */
[----:B-1----:R-:W-:-:S07]  /*2ad0*/  FADD.FTZ R100, R101, 1 ;  /* 0x3f80000065647421 */ /* 0x002fce0000010000 */
[----:B------:R-:W1:Y:S01]  /*2ae0*/  MUFU.RCP R77, R77 ;  /* 0x0000004d004d7308 */ /* 0x000e620000001000 */
[----:B--2---:R-:W-:Y:S01]  /*2af0*/  FADD.FTZ R99, R102, 1 ;  /* 0x3f80000066637421 */ /* 0x004fe20000010000 */
[----:B0-----:R-:W-:-:S06]  /*2b00*/  LEA R46, P3, R33, UR10, 0x1 ;  /* 0x0000000a212e7c11 */ /* 0x001fcc000f8608ff */
[----:B------:R0:W2:Y:S01]  /*2b10*/  MUFU.RCP R109, R47 ;  /* 0x0000002f006d7308 */ /* 0x0000a20000001000 */
[----:B---3--:R-:W-:-:S05]  /*2b20*/  FMUL.FTZ R41, R41, R110 ;  /* 0x0000006e29297220 */ /* 0x008fca0000410000 */
[----:B------:R-:W-:Y:S02]  /*2b30*/  F2FP.BF16.F32.PACK_AB R41, R41, R106 ;  /* 0x0000006a2929723e */ /* 0x000fe400000010ff */
[----:B------:R-:W3:Y:S01]  /*2b40*/  MUFU.EX2 R103, R103 ;  /* 0x0000006700677308 */ /* 0x000ee20000000800 */
[----:B-1----:R-:W-:Y:S01]  /*2b50*/  FMUL.FTZ R77, R48, R77 ;  /* 0x0000004d304d7220 */ /* 0x002fe20000410000 */
[----:B0-----:R-:W-:Y:S01]  /*2b60*/  LEA.HI.X R47, R33, UR11, R36, 0x1, P3 ;  /* 0x0000000b212f7c11 */ /* 0x001fe200098f0c24 */
[----:B------:R0:W-:Y:S01]  /*2b70*/  STG.E.U16 desc[UR6][R42.64], R41 ;  /* 0x000000292a007986 */ /* 0x0001e2000c101506 */
[----:B------:R-:W-:Y:S02]  /*2b80*/  LEA R36, P3, R39, UR10, 0x1 ;  /* 0x0000000a27247c11 */ /* 0x000fe4000f8608ff */
[----:B------:R-:W-:Y:S02]  /*2b90*/  LEA.HI.X R33, R35, UR11, R38, 0x1, P1 ;  /* 0x0000000b23217c11 */ /* 0x000fe400088f0c26 */
[----:B------:R-:W1:Y:S01]  /*2ba0*/  MUFU.EX2 R104, R104 ;  /* 0x0000006800687308 */ /* 0x000e620000000800 */
[----:B--2---:R-:W-:Y:S01]  /*2bb0*/  FMUL.FTZ R50, R50, R109 ;  /* 0x0000006d32327220 */ /* 0x004fe20000410000 */
[----:B------:R-:W-:-:S02]  /*2bc0*/  LEA.HI.X R35, R37, UR11, R40, 0x1, P2 ;  /* 0x0000000b25237c11 */ /* 0x000fc400090f0c28 */
[----:B------:R-:W-:Y:S01]  /*2bd0*/  LEA.HI.X R37, R39, UR11, R88, 0x1, P3 ;  /* 0x0000000b27257c11 */ /* 0x000fe200098f0c58 */
[----:B------:R-:W-:Y:S01]  /*2be0*/  ULDC.64 UR10, c[0x0][0x238] ;  /* 0x00008e00000a7ab9 */ /* 0x000fe20000000a00 */
[----:B------:R-:W-:Y:S02]  /*2bf0*/  F2FP.BF16.F32.PACK_AB R50, R50, R77 ;  /* 0x0000004d3232723e */ /* 0x000fe400000010ff */
[----:B------:R-:W2:Y:S01]  /*2c00*/  MUFU.EX2 R107, R107 ;  /* 0x0000006b006b7308 */ /* 0x000ea20000000800 */
[----:B---3--:R-:W-:Y:S01]  /*2c10*/  FADD.FTZ R102, R103, 1 ;  /* 0x3f80000067667421 */ /* 0x008fe20000010000 */
[----:B------:R-:W-:Y:S01]  /*2c20*/  PRMT R40, R50, 0x7632, R40 ;  /* 0x0000763232287816 */ /* 0x000fe20000000028 */
[----:B------:R-:W-:Y:S01]  /*2c30*/  STG.E.U16 desc[UR6][R42.64+0x4], R50 ;  /* 0x000004322a007986 */ /* 0x000fe2000c101506 */
[----:B------:R-:W-:-:S03]  /*2c40*/  IADD3 R21, P1, R21, 0x2, RZ ;  /* 0x0000000215157810 */ /* 0x000fc60007f3e0ff */
[----:B------:R-:W-:Y:S01]  /*2c50*/  STG.E.U16 desc[UR6][R42.64+0x6], R40 ;  /* 0x000006282a007986 */ /* 0x000fe2000c101506 */
[----:B------:R-:W3:Y:S01]  /*2c60*/  MUFU.EX2 R108, R108 ;  /* 0x0000006c006c7308 */ /* 0x000ee20000000800 */
[----:B-1----:R-:W-:Y:S01]  /*2c70*/  FADD.FTZ R104, R104, 1 ;  /* 0x3f80000068687421 */ /* 0x002fe20000010000 */
[----:B------:R-:W-:Y:S02]  /*2c80*/  IADD3.X R22, RZ, R22, RZ, P1, !PT ;  /* 0x00000016ff167210 */ /* 0x000fe40000ffe4ff */
[----:B------:R-:W-:-:S04]  /*2c90*/  ISETP.GE.U32.AND P1, PT, R21, UR10, PT ;  /* 0x0000000a15007c0c */ /* 0x000fc8000bf26070 */
[----:B------:R-:W1:Y:S01]  /*2ca0*/  MUFU.EX2 R98, R98 ;  /* 0x0000006200627308 */ /* 0x000e620000000800 */
[----:B--2---:R-:W-:Y:S01]  /*2cb0*/  FADD.FTZ R101, R107, 1 ;  /* 0x3f8000006b657421 */ /* 0x004fe20000010000 */
[----:B------:R-:W-:-:S06]  /*2cc0*/  ISETP.GE.AND.EX P1, PT, R22, UR11, PT, P1 ;  /* 0x0000000b16007c0c */ /* 0x000fcc000bf26310 */
[----:B------:R-:W2:Y:S01]  /*2cd0*/  MUFU.EX2 R78, R78 ;  /* 0x0000004e004e7308 */ /* 0x000ea20000000800 */
[----:B---3--:R-:W-:-:S07]  /*2ce0*/  FADD.FTZ R103, R108, 1 ;  /* 0x3f8000006c677421 */ /* 0x008fce0000010000 */
[----:B------:R-:W3:Y:S01]  /*2cf0*/  MUFU.EX2 R105, R105 ;  /* 0x0000006900697308 */ /* 0x000ee20000000800 */
[----:B-1----:R-:W-:-:S07]  /*2d00*/  FADD.FTZ R25, R98, 1 ;  /* 0x3f80000062197421 */ /* 0x002fce0000010000 */
[----:B------:R-:W1:Y:S01]  /*2d10*/  MUFU.EX2 R83, R83 ;  /* 0x0000005300537308 */ /* 0x000e620000000800 */
[----:B--2---:R-:W-:-:S07]  /*2d20*/  FADD.FTZ R78, R78, 1 ;  /* 0x3f8000004e4e7421 */ /* 0x004fce0000010000 */
[----:B------:R-:W2:Y:S01]  /*2d30*/  MUFU.RCP R112, R112 ;  /* 0x0000007000707308 */ /* 0x000ea20000001000 */
[----:B---3--:R-:W-:-:S07]  /*2d40*/  FADD.FTZ R105, R105, 1 ;  /* 0x3f80000069697421 */ /* 0x008fce0000010000 */
[----:B------:R-:W3:Y:S01]  /*2d50*/  MUFU.RCP R79, R79 ;  /* 0x0000004f004f7308 */ /* 0x000ee20000001000 */
[----:B-1----:R-:W-:-:S07]  /*2d60*/  FADD.FTZ R83, R83, 1 ;  /* 0x3f80000053537421 */ /* 0x002fce0000010000 */
[----:B------:R-:W1:Y:S01]  /*2d70*/  MUFU.RCP R114, R114 ;  /* 0x0000007200727308 */ /* 0x000e620000001000 */
[----:B--2---:R-:W-:-:S07]  /*2d80*/  FMUL.FTZ R112, R49, R112 ;  /* 0x0000007031707220 */ /* 0x004fce0000410000 */
[----:B------:R-:W2:Y:S01]  /*2d90*/  MUFU.RCP R81, R81 ;  /* 0x0000005100517308 */ /* 0x000ea20000001000 */
[----:B---3--:R-:W-:-:S05]  /*2da0*/  FMUL.FTZ R79, R52, R79 ;  /* 0x0000004f344f7220 */ /* 0x008fca0000410000 */
[----:B------:R-:W-:Y:S02]  /*2db0*/  F2FP.BF16.F32.PACK_AB R79, R79, R112 ;  /* 0x000000704f4f723e */ /* 0x000fe400000010ff */
[----:B------:R-:W3:Y:S01]  /*2dc0*/  MUFU.RCP R3, R3 ;  /* 0x0000000300037308 */ /* 0x000ee20000001000 */
[----:B-1----:R-:W-:-:S07]  /*2dd0*/  FMUL.FTZ R114, R51, R114 ;  /* 0x0000007233727220 */ /* 0x002fce0000410000 */
[----:B------:R-:W1:Y:S01]  /*2de0*/  MUFU.RCP R84, R84 ;  /* 0x0000005400547308 */ /* 0x000e620000001000 */
[----:B--2---:R-:W-:-:S05]  /*2df0*/  FMUL.FTZ R81, R54, R81 ;  /* 0x0000005136517220 */ /* 0x004fca0000410000 */
[----:B------:R-:W-:Y:S02]  /*2e00*/  F2FP.BF16.F32.PACK_AB R81, R81, R114 ;  /* 0x000000725151723e */ /* 0x000fe400000010ff */
[----:B------:R-:W2:Y:S01]  /*2e10*/  MUFU.RCP R86, R86 ;  /* 0x0000005600567308 */ /* 0x000ea20000001000 */
[----:B---3--:R-:W-:Y:S01]  /*2e20*/  FMUL.FTZ R80, R80, R3 ;  /* 0x0000000350507220 */ /* 0x008fe20000410000 */
[----:B------:R-:W-:Y:S02]  /*2e30*/  PRMT R3, R41, 0x7632, R3 ;  /* 0x0000763229037816 */ /* 0x000fe40000000003 */
[----:B0-----:R-:W-:-:S03]  /*2e40*/  PRMT R41, R81, 0x7632, R41 ;  /* 0x0000763251297816 */ /* 0x001fc60000000029 */
[----:B------:R0:W-:Y:S01]  /*2e50*/  STG.E.U16 desc[UR6][R42.64+0x2], R3 ;  /* 0x000002032a007986 */ /* 0x0001e2000c101506 */
[----:B------:R-:W3:Y:S01]  /*2e60*/  MUFU.RCP R85, R85 ;  /* 0x0000005500557308 */ /* 0x000ee20000001000 */
[----:B-1----:R-:W-:Y:S02]  /*2e70*/  FMUL.FTZ R84, R53, R84 ;  /* 0x0000005435547220 */ /* 0x002fe40000410000 */
[----:B------:R-:W-:Y:S04]  /*2e80*/  STG.E.U16 desc[UR6][R26.64], R79 ;  /* 0x0000004f1a007986 */ /* 0x000fe8000c101506 */
[----:B------:R-:W-:Y:S01]  /*2e90*/  STG.E.U16 desc[UR6][R26.64+0x4], R81 ;  /* 0x000004511a007986 */ /* 0x000fe2000c101506 */
[----:B------:R-:W1:Y:S01]  /*2ea0*/  MUFU.RCP R89, R89 ;  /* 0x0000005900597308 */ /* 0x000e620000001000 */
[----:B--2---:R-:W-:Y:S01]  /*2eb0*/  FMUL.FTZ R55, R55, R86 ;  /* 0x0000005637377220 */ /* 0x004fe20000410000 */
[----:B0-----:R-:W-:Y:S01]  /*2ec0*/  PRMT R43, R79, 0x7632, R43 ;  /* 0x000076324f2b7816 */ /* 0x001fe2000000002b */
[----:B------:R-:W-:Y:S03]  /*2ed0*/  STG.E.U16 desc[UR6][R26.64+0x6], R41 ;  /* 0x000006291a007986 */ /* 0x000fe6000c101506 */
[----:B------:R-:W-:-:S02]  /*2ee0*/  F2FP.BF16.F32.PACK_AB R55, R55, R84 ;  /* 0x000000543737723e */ /* 0x000fc400000010ff */
[----:B------:R-:W0:Y:S01]  /*2ef0*/  MUFU.RCP R90, R90 ;  /* 0x0000005a005a7308 */ /* 0x000e220000001000 */
[----:B---3--:R-:W-:Y:S01]  /*2f00*/  FMUL.FTZ R85, R56, R85 ;  /* 0x0000005538557220 */ /* 0x008fe20000410000 */
[----:B------:R2:W-:Y:S01]  /*2f10*/  STG.E.U16 desc[UR6][R26.64+0x2], R43 ;  /* 0x0000022b1a007986 */ /* 0x0005e2000c101506 */
[----:B------:R-:W-:-:S03]  /*2f20*/  PRMT R3, R55, 0x7632, R3 ;  /* 0x0000763237037816 */ /* 0x000fc60000000003 */
[----:B------:R-:W-:Y:S02]  /*2f30*/  STG.E.U16 desc[UR6][R28.64], R55 ;  /* 0x000000371c007986 */ /* 0x000fe4000c101506 */
[----:B------:R-:W3:Y:S01]  /*2f40*/  MUFU.RCP R91, R91 ;  /* 0x0000005b005b7308 */ /* 0x000ee20000001000 */
[----:B-1----:R-:W-:Y:S01]  /*2f50*/  FMUL.FTZ R58, R58, R89 ;  /* 0x000000593a3a7220 */ /* 0x002fe20000410000 */
[----:B------:R-:W-:Y:S04]  /*2f60*/  STG.E.U16 desc[UR6][R28.64+0x2], R3 ;  /* 0x000002031c007986 */ /* 0x000fe8000c101506 */
[----:B------:R-:W-:Y:S02]  /*2f70*/  F2FP.BF16.F32.PACK_AB R58, R58, R85 ;  /* 0x000000553a3a723e */ /* 0x000fe400000010ff */
[----:B------:R-:W1:Y:S01]  /*2f80*/  MUFU.RCP R92, R92 ;  /* 0x0000005c005c7308 */ /* 0x000e620000001000 */
[----:B0-----:R-:W-:Y:S01]  /*2f90*/  FMUL.FTZ R90, R57, R90 ;  /* 0x0000005a395a7220 */ /* 0x001fe20000410000 */
[----:B--2---:R-:W-:Y:S01]  /*2fa0*/  PRMT R27, R58, 0x7632, R27 ;  /* 0x000076323a1b7816 */ /* 0x004fe2000000001b */
[----:B------:R-:W-:Y:S04]  /*2fb0*/  STG.E.U16 desc[UR6][R28.64+0x4], R58 ;  /* 0x0000043a1c007986 */ /* 0x000fe8000c101506 */
[----:B------:R0:W-:Y:S01]  /*2fc0*/  STG.E.U16 desc[UR6][R28.64+0x6], R27 ;  /* 0x0000061b1c007986 */ /* 0x0001e2000c101506 */
[----:B------:R-:W2:Y:S01]  /*2fd0*/  MUFU.RCP R94, R94 ;  /* 0x0000005e005e7308 */ /* 0x000ea20000001000 */
[----:B---3--:R-:W-:-:S05]  /*2fe0*/  FMUL.FTZ R91, R60, R91 ;  /* 0x0000005b3c5b7220 */ /* 0x008fca0000410000 */
[----:B------:R-:W-:Y:S02]  /*2ff0*/  F2FP.BF16.F32.PACK_AB R90, R91, R90 ;  /* 0x0000005a5b5a723e */ /* 0x000fe400000010ff */
[----:B------:R-:W3:Y:S01]  /*3000*/  MUFU.RCP R93, R93 ;  /* 0x0000005d005d7308 */ /* 0x000ee20000001000 */
[----:B-1----:R-:W-:Y:S01]  /*3010*/  FMUL.FTZ R92, R59, R92 ;  /* 0x0000005c3b5c7220 */ /* 0x002fe20000410000 */
[----:B------:R-:W-:Y:S01]  /*3020*/  PRMT R26, R90, 0x7632, R26 ;  /* 0x000076325a1a7816 */ /* 0x000fe2000000001a */
[----:B------:R-:W-:Y:S04]  /*3030*/  STG.E.U16 desc[UR6][R30.64], R90 ;  /* 0x0000005a1e007986 */ /* 0x000fe8000c101506 */
[----:B------:R1:W-:Y:S01]  /*3040*/  STG.E.U16 desc[UR6][R30.64+0x2], R26 ;  /* 0x0000021a1e007986 */ /* 0x0003e2000c101506 */
[----:B------:R-:W4:Y:S01]  /*3050*/  MUFU.RCP R96, R96 ;  /* 0x0000006000607308 */ /* 0x000f220000001000 */
[----:B--2---:R-:W-:-:S05]  /*3060*/  FMUL.FTZ R63, R63, R94 ;  /* 0x0000005e3f3f7220 */ /* 0x004fca0000410000 */
[----:B------:R-:W-:Y:S02]  /*3070*/  F2FP.BF16.F32.PACK_AB R92, R63, R92 ;  /* 0x0000005c3f5c723e */ /* 0x000fe400000010ff */
[----:B------:R-:W2:Y:S01]  /*3080*/  MUFU.RCP R95, R95 ;  /* 0x0000005f005f7308 */ /* 0x000ea20000001000 */
[----:B---3--:R-:W-:Y:S01]  /*3090*/  FMUL.FTZ R93, R62, R93 ;  /* 0x0000005d3e5d7220 */ /* 0x008fe20000410000 */
[----:B0-----:R-:W-:Y:S01]  /*30a0*/  PRMT R29, R92, 0x7632, R29 ;  /* 0x000076325c1d7816 */ /* 0x001fe2000000001d */
[----:B------:R-:W-:Y:S04]  /*30b0*/  STG.E.U16 desc[UR6][R30.64+0x4], R92 ;  /* 0x0000045c1e007986 */ /* 0x000fe8000c101506 */
[----:B------:R-:W-:Y:S01]  /*30c0*/  STG.E.U16 desc[UR6][R30.64+0x6], R29 ;  /* 0x0000061d1e007986 */ /* 0x000fe2000c101506 */
[----:B------:R-:W0:Y:S01]  /*30d0*/  MUFU.RCP R97, R97 ;  /* 0x0000006100617308 */ /* 0x000e220000001000 */
[----:B----4-:R-:W-:-:S05]  /*30e0*/  FMUL.FTZ R96, R65, R96 ;  /* 0x0000006041607220 */ /* 0x010fca0000410000 */
[----:B------:R-:W-:Y:S02]  /*30f0*/  F2FP.BF16.F32.PACK_AB R93, R96, R93 ;  /* 0x0000005d605d723e */ /* 0x000fe400000010ff */
[----:B------:R-:W3:Y:S01]  /*3100*/  MUFU.RCP R100, R100 ;  /* 0x0000006400647308 */ /* 0x000ee20000001000 */
[----:B--2---:R-:W-:Y:S01]  /*3110*/  FMUL.FTZ R95, R64, R95 ;  /* 0x0000005f405f7220 */ /* 0x004fe20000410000 */
[----:B------:R-:W-:Y:S01]  /*3120*/  PRMT R3, R93, 0x7632, R3 ;  /* 0x000076325d037816 */ /* 0x000fe20000000003 */
[----:B------:R-:W-:Y:S04]  /*3130*/  STG.E.U16 desc[UR6][R46.64], R93 ;  /* 0x0000005d2e007986 */ /* 0x000fe8000c101506 */
[----:B------:R2:W-:Y:S01]  /*3140*/  STG.E.U16 desc[UR6][R46.64+0x2], R3 ;  /* 0x000002032e007986 */ /* 0x0005e2000c101506 */
[----:B------:R-:W4:Y:S01]  /*3150*/  MUFU.RCP R99, R99 ;  /* 0x0000006300637308 */ /* 0x000f220000001000 */
[----:B0-----:R-:W-:-:S05]  /*3160*/  FMUL.FTZ R68, R68, R97 ;  /* 0x0000006144447220 */ /* 0x001fca0000410000 */
[----:B------:R-:W-:Y:S02]  /*3170*/  F2FP.BF16.F32.PACK_AB R95, R68, R95 ;  /* 0x0000005f445f723e */ /* 0x000fe400000010ff */
[----:B------:R-:W0:Y:S01]  /*3180*/  MUFU.RCP R102, R102 ;  /* 0x0000006600667308 */ /* 0x000e220000001000 */
[----:B---3--:R-:W-:Y:S01]  /*3190*/  FMUL.FTZ R100, R67, R100 ;  /* 0x0000006443647220 */ /* 0x008fe20000410000 */
[----:B------:R-:W-:Y:S01]  /*31a0*/  PRMT R27, R95, 0x7632, R27 ;  /* 0x000076325f1b7816 */ /* 0x000fe2000000001b */
[----:B------:R-:W-:Y:S04]  /*31b0*/  STG.E.U16 desc[UR6][R46.64+0x4], R95 ;  /* 0x0000045f2e007986 */ /* 0x000fe8000c101506 */
[----:B------:R-:W-:Y:S01]  /*31c0*/  STG.E.U16 desc[UR6][R46.64+0x6], R27 ;  /* 0x0000061b2e007986 */ /* 0x000fe2000c101506 */
[----:B------:R-:W3:Y:S01]  /*31d0*/  MUFU.RCP R104, R104 ;  /* 0x0000006800687308 */ /* 0x000ee20000001000 */
[----:B----4-:R-:W-:-:S05]  /*31e0*/  FMUL.FTZ R99, R70, R99 ;  /* 0x0000006346637220 */ /* 0x010fca0000410000 */
[----:B------:R-:W-:Y:S02]  /*31f0*/  F2FP.BF16.F32.PACK_AB R100, R99, R100 ;  /* 0x000000646364723e */ /* 0x000fe400000010ff */
[----:B------:R-:W4:Y:S01]  /*3200*/  MUFU.RCP R101, R101 ;  /* 0x0000006500657308 */ /* 0x000f220000001000 */
[----:B0-----:R-:W-:Y:S01]  /*3210*/  FMUL.FTZ R102, R71, R102 ;  /* 0x0000006647667220 */ /* 0x001fe20000410000 */
[----:B-1----:R-:W-:Y:S01]  /*3220*/  PRMT R26, R100, 0x7632, R26 ;  /* 0x00007632641a7816 */ /* 0x002fe2000000001a */
[----:B------:R-:W-:Y:S04]  /*3230*/  STG.E.U16 desc[UR6][R32.64], R100 ;  /* 0x0000006420007986 */ /* 0x000fe8000c101506 */
[----:B------:R0:W-:Y:S01]  /*3240*/  STG.E.U16 desc[UR6][R32.64+0x2], R26 ;  /* 0x0000021a20007986 */ /* 0x0001e2000c101506 */
[----:B------:R-:W1:Y:S01]  /*3250*/  MUFU.RCP R103, R103 ;  /* 0x0000006700677308 */ /* 0x000e620000001000 */
[----:B---3--:R-:W-:-:S05]  /*3260*/  FMUL.FTZ R73, R73, R104 ;  /* 0x0000006849497220 */ /* 0x008fca0000410000 */
[----:B------:R-:W-:Y:S02]  /*3270*/  F2FP.BF16.F32.PACK_AB R102, R73, R102 ;  /* 0x000000664966723e */ /* 0x000fe400000010ff */
[----:B------:R-:W3:Y:S01]  /*3280*/  MUFU.RCP R108, R105 ;  /* 0x00000069006c7308 */ /* 0x000ee20000001000 */
[----:B----4-:R-:W-:Y:S01]  /*3290*/  FMUL.FTZ R101, R72, R101 ;  /* 0x0000006548657220 */ /* 0x010fe20000410000 */
[----:B------:R-:W-:Y:S01]  /*32a0*/  PRMT R28, R102, 0x7632, R28 ;  /* 0x00007632661c7816 */ /* 0x000fe2000000001c */
[----:B------:R4:W-:Y:S04]  /*32b0*/  STG.E.U16 desc[UR6][R32.64+0x4], R102 ;  /* 0x0000046620007986 */ /* 0x0009e8000c101506 */
[----:B------:R4:W-:Y:S01]  /*32c0*/  STG.E.U16 desc[UR6][R32.64+0x6], R28 ;  /* 0x0000061c20007986 */ /* 0x0009e2000c101506 */
[----:B------:R-:W5:Y:S01]  /*32d0*/  MUFU.RCP R25, R25 ;  /* 0x0000001900197308 */ /* 0x000f620000001000 */
[----:B-1----:R-:W-:-:S05]  /*32e0*/  FMUL.FTZ R74, R74, R103 ;  /* 0x000000674a4a7220 */ /* 0x002fca0000410000 */
[----:B------:R-:W-:Y:S02]  /*32f0*/  F2FP.BF16.F32.PACK_AB R101, R74, R101 ;  /* 0x000000654a65723e */ /* 0x000fe400000010ff */
[----:B------:R-:W1:Y:S01]  /*3300*/  MUFU.RCP R38, R83 ;  /* 0x0000005300267308 */ /* 0x000e620000001000 */
[----:B---3--:R-:W-:Y:S01]  /*3310*/  FMUL.FTZ R108, R69, R108 ;  /* 0x0000006c456c7220 */ /* 0x008fe20000410000 */
[----:B--2---:R-:W-:Y:S01]  /*3320*/  PRMT R3, R101, 0x7632, R3 ;  /* 0x0000763265037816 */ /* 0x004fe20000000003 */
[----:B------:R4:W-:Y:S04]  /*3330*/  STG.E.U16 desc[UR6][R34.64], R101 ;  /* 0x0000006522007986 */ /* 0x0009e8000c101506 */
[----:B------:R4:W-:Y:S01]  /*3340*/  STG.E.U16 desc[UR6][R34.64+0x2], R3 ;  /* 0x0000020322007986 */ /* 0x0009e2000c101506 */
[----:B------:R-:W2:Y:S01]  /*3350*/  MUFU.RCP R39, R61 ;  /* 0x0000003d00277308 */ /* 0x000ea20000001000 */
[----:B-----5:R-:W-:-:S05]  /*3360*/  FMUL.FTZ R25, R66, R25 ;  /* 0x0000001942197220 */ /* 0x020fca0000410000 */
[----:B------:R-:W-:Y:S02]  /*3370*/  F2FP.BF16.F32.PACK_AB R108, R25, R108 ;  /* 0x0000006c196c723e */ /* 0x000fe400000010ff */
[----:B------:R-:W3:Y:S01]  /*3380*/  MUFU.RCP R78, R78 ;  /* 0x0000004e004e7308 */ /* 0x000ee20000001000 */
[----:B-1----:R-:W-:Y:S01]  /*3390*/  FMUL.FTZ R87, R87, R38 ;  /* 0x0000002657577220 */ /* 0x002fe20000410000 */
[----:B------:R-:W-:Y:S01]  /*33a0*/  PRMT R25, R108, 0x7632, R25 ;  /* 0x000076326c197816 */ /* 0x000fe20000000019 */
[----:B------:R4:W-:Y:S04]  /*33b0*/  STG.E.U16 desc[UR6][R34.64+0x4], R108 ;  /* 0x0000046c22007986 */ /* 0x0009e8000c101506 */
[----:B------:R4:W-:Y:S01]  /*33c0*/  STG.E.U16 desc[UR6][R34.64+0x6], R25 ;  /* 0x0000061922007986 */ /* 0x0009e2000c101506 */
[----:B--2---:R-:W-:-:S05]  /*33d0*/  FMUL.FTZ R39, R82, R39 ;  /* 0x0000002752277220 */ /* 0x004fca0000410000 */
[----:B------:R-:W-:Y:S01]  /*33e0*/  F2FP.BF16.F32.PACK_AB R39, R80, R39 ;  /* 0x000000275027723e */ /* 0x000fe200000010ff */
[----:B---3--:R-:W-:-:S03]  /*33f0*/  FMUL.FTZ R38, R75, R78 ;  /* 0x0000004e4b267220 */ /* 0x008fc60000410000 */
[----:B0-----:R-:W-:Y:S01]  /*3400*/  PRMT R26, R39, 0x7632, R26 ;  /* 0x00007632271a7816 */ /* 0x001fe2000000001a */
[----:B------:R4:W-:Y:S01]  /*3410*/  STG.E.U16 desc[UR6][R36.64], R39 ;  /* 0x0000002724007986 */ /* 0x0009e2000c101506 */
[----:B------:R-:W-:-:S03]  /*3420*/  F2FP.BF16.F32.PACK_AB R87, R38, R87 ;  /* 0x000000572657723e */ /* 0x000fc600000010ff */
[----:B------:R4:W-:Y:S01]  /*3430*/  STG.E.U16 desc[UR6][R36.64+0x2], R26 ;  /* 0x0000021a24007986 */ /* 0x0009e2000c101506 */
[----:B------:R-:W-:-:S03]  /*3440*/  PRMT R27, R87, 0x7632, R27 ;  /* 0x00007632571b7816 */ /* 0x000fc6000000001b */
[----:B------:R4:W-:Y:S04]  /*3450*/  STG.E.U16 desc[UR6][R36.64+0x4], R87 ;  /* 0x0000045724007986 */ /* 0x0009e8000c101506 */
[----:B------:R4:W-:Y:S01]  /*3460*/  STG.E.U16 desc[UR6][R36.64+0x6], R27 ;  /* 0x0000061b24007986 */ /* 0x0009e2000c101506 */
[----:B------:R-:W-:Y:S05]  /*3470*/  @!P1 BRA `(.L_x_1542) ;  /* 0xffffffd000849947 */ /* 0x000fea000383ffff */
[----:B------:R-:W-:Y:S05]  /*3480*/  EXIT ;  /* 0x000000000000794d */ /* 0x000fea0003800000 */
.L_x_1543:
        /* <DEDUP_REMOVED lines=15> */
.L_x_3210:


//--------------------- .text._ZN13group_norm_v214gn_cuda_kernelI13__nv_bfloat16Li480ELi3ELi16ELi60ELi1024ELb1ELi16ELi960ELi960ELi4ELb1ELi5ELb0ELb0ENS_16CompileConditionILi900EEEEEvPT_PKS4_S7_S7_flPfS8_Pj --------------------------
	.section	.text._ZN13group_norm_v214gn_cuda_kernelI13__nv_bfloat16Li480ELi3ELi16ELi60ELi1024ELb1ELi16ELi960ELi960ELi4ELb1ELi5ELb0ELb0ENS_16CompileConditionILi900EEEEEvPT_PKS4_S7_S7_flPfS8_Pj,"ax",@progbits
	.align	128
        .global         _ZN13group_norm_v214gn_cuda_kernelI13__nv_bfloat16Li480ELi3ELi16ELi60ELi1024ELb1ELi16ELi960ELi960ELi4ELb1ELi5ELb0ELb0ENS_16CompileConditionILi900EEEEEvPT_PKS4_S7_S7_flPfS8_Pj
        .type           _ZN13group_norm_v214gn_cuda_kernelI13__nv_bfloat16Li480ELi3ELi16ELi60ELi1024ELb1ELi16ELi960ELi960ELi4ELb1ELi5ELb0ELb0ENS_16CompileConditionILi900EEEEEvPT_PKS4_S7_S7_flPfS8_Pj,@function
        .size           _ZN13group_norm_v214gn_cuda_kernelI13__nv_bfloat16Li480ELi3ELi16ELi60ELi1024ELb1ELi16ELi960ELi960ELi4ELb1ELi5ELb0ELb0ENS_16CompileConditionILi900EEEEEvPT_PKS4_S7_S7_flPfS8_Pj,(.L_x_3211 - _ZN13group_norm_v214gn_cuda_kernelI13__nv_bfloat16Li480ELi3ELi16ELi60ELi1024ELb1ELi16ELi960ELi960ELi4ELb1ELi5ELb0ELb0ENS_16CompileConditionILi900EEEEEvPT_PKS4_S7_S7_flPfS8_Pj)
        .other          _ZN13group_norm_v214gn_cuda_kernelI13__nv_bfloat16Li480ELi3ELi16ELi60ELi1024ELb1ELi16ELi960ELi960ELi4ELb1ELi5ELb0ELb0ENS_16CompileConditionILi900EEEEEvPT_PKS4_S7_S7_flPfS8_Pj,@"STO_CUDA_ENTRY STV_DEFAULT"
_ZN13group_norm_v214gn_cuda_kernelI13__nv_bfloat16Li480ELi3ELi16ELi60ELi1024ELb1ELi16ELi960ELi960ELi4ELb1ELi5ELb0ELb0ENS_16CompileConditionILi900EEEEEvPT_PKS4_S7_S7_flPfS8_Pj:
.text._ZN13group_norm_v214gn_cuda_kernelI13__nv_bfloat16Li480ELi3ELi16ELi60ELi1024ELb1ELi16ELi960ELi960ELi4ELb1ELi5ELb0ELb0ENS_16CompileConditionILi900EEEEEvPT_PKS4_S7_S7_flPfS8_Pj:
        /* <DEDUP_REMOVED lines=20> */
[----:B------:R-:W-:-:S03]  /*0140*/  IMAD.WIDE.U32 R2, R2, -0x77777777, RZ ;  /* 0x8888888902027825 */ /* 0x000fc600078e00ff */
[----:B------:R-:W-:Y:S02]  /*0150*/  LEA R5, R5, R0, 0x3 ;  /* 0x0000000005057211 */ /* 0x000fe400078e18ff */
[----:B------:R-:W-:Y:S02]  /*0160*/  LOP3.LUT R2, R3, 0xf8, RZ, 0xc0, !PT ;  /* 0x000000f803027812 */ /* 0x000fe400078ec0ff */
[----:B------:R-:W-:Y:S01]  /*0170*/  MOV R0, R4 ;  /* 0x0000000400007202 */ /* 0x000fe20000000f00 */
[----:B------:R0:W-:Y:S04]  /*0180*/  STL [R1+0x88], R5 ;  /* 0x0000880501007387 */ /* 0x0001e80000100800 */
[----:B------:R0:W-:Y:S04]  /*0190*/  STL [R1+0x84], R2 ;  /* 0x0000840201007387 */ /* 0x0001e80000100800 */
[----:B------:R0:W-:Y:S02]  /*01a0*/  STL [R1+0x38], RZ ;  /* 0x000038ff01007387 */ /* 0x0001e40000100800 */
.L_x_1554:
[----:B------:R-:W2:Y:S01]  /*01b0*/  LDL R4, [R1+0x38] ;  /* 0x0000380001047983 */ /* 0x000ea20000100800 */
[----:B------:R-:W-:Y:S01]  /*01c0*/  HFMA2.MMA R23, -RZ, RZ, 0, 0 ;  /* 0x00000000ff177435 */ /* 0x000fe200000001ff */
[----:B------:R-:W-:Y:S01]  /*01d0*/  ULDC.64 UR8, c[0x0][0x218] ;  /* 0x0000860000087ab9 */ /* 0x000fe20000000a00 */
[----:B------:R-:W-:Y:S01]  /*01e0*/  ULDC.64 UR10, c[0x0][0x228] ;  /* 0x00008a00000a7ab9 */ /* 0x000fe20000000a00 */
[----:B------:R-:W0:Y:S01]  /*01f0*/  S2R R32, SR_TID.X ;  /* 0x0000000000207919 */ /* 0x000e220000002100 */
[----:B------:R-:W1:Y:S01]  /*0200*/  S2R R33, SR_CTAID.X ;  /* 0x0000000000217919 */ /* 0x000e620000002500 */
[----:B0-----:R-:W-:Y:S01]  /*0210*/  IMAD.WIDE.U32 R2, R32, -0x77777777, RZ ;  /* 0x8888888920027825 */ /* 0x001fe200078e00ff */
[----:B-1----:R-:W-:-:S04]  /*0220*/  SHF.L.U32 R2, R33, 0x4, RZ ;  /* 0x0000000421027819 */ /* 0x002fc800000006ff */
[----:B------:R-:W-:Y:S02]  /*0230*/  SHF.R.U32.HI R3, RZ, 0x7, R3 ;  /* 0x00000007ff037819 */ /* 0x000fe40000011603 */
[----:B------:R-:W-:-:S03]  /*0240*/  LOP3.LUT R2, R2, 0x3f0, RZ, 0xc0, !PT ;  /* 0x000003f002027812 */ /* 0x000fc600078ec0ff */
[----:B------:R-:W-:Y:S01]  /*0250*/  IMAD R22, R3, -0xf0, R32 ;  /* 0xffffff1003167824 */ /* 0x000fe200078e0220 */
[----:B------:R-:W-:-:S04]  /*0260*/  IADD3 R2, R2, R3, RZ ;  /* 0x0000000302027210 */ /* 0x000fc80007ffe0ff */
[----:B------:R-:W-:-:S05]  /*0270*/  SHF.L.U32 R22, R22, 0x2, RZ ;  /* 0x0000000216167819 */ /* 0x000fca00000006ff */
[----:B------:R-:W-:-:S04]  /*0280*/  IMAD.WIDE.U32 R20, R0, 0xf0000, R22 ;  /* 0x000f000000147825 */ /* 0x000fc800078e0016 */
[----:B------:R-:W-:-:S05]  /*0290*/  IMAD R23, R2, 0x3c0, RZ ;  /* 0x000003c002177824 */ /* 0x000fca00078e02ff */
[C---:B------:R-:W-:Y:S02]  /*02a0*/  IADD3 R2, P0, R23.reuse, R20, RZ ;  /* 0x0000001417027210 */ /* 0x040fe40007f1e0ff */
[C---:B------:R-:W-:Y:S02]  /*02b0*/  IADD3 R5, R23.reuse, 0xf00, RZ ;  /* 0x00000f0017057810 */ /* 0x040fe40007ffe0ff */
[C---:B------:R-:W-:Y:S02]  /*02c0*/  IADD3 R15, R23.reuse, 0x1e00, RZ ;  /* 0x00001e00170f7810 */ /* 0x040fe40007ffe0ff */
[----:B------:R-:W-:Y:S01]  /*02d0*/  IADD3 R17, R23, 0x2580, RZ ;  /* 0x0000258017117810 */ /* 0x000fe20007ffe0ff */
[----:B--2---:R-:W-:-:S05]  /*02e0*/  IMAD R3, R4, 0xf0000, RZ ;  /* 0x000f000004037824 */ /* 0x004fca00078e02ff */
[----:B------:R-:W-:Y:S02]  /*02f0*/  IADD3 R21, R21, R3, RZ ;  /* 0x0000000315157210 */ /* 0x000fe40007ffe0ff */
[----:B------:R-:W-:Y:S02]  /*0300*/  IADD3 R3, R23, 0x780, RZ ;  /* 0x0000078017037810 */ /* 0x000fe40007ffe0ff */
[----:B------:R-:W-:Y:S02]  /*0310*/  IADD3.X R4, RZ, R21, RZ, P0, !PT ;  /* 0x00000015ff047210 */ /* 0x000fe400007fe4ff */
[----:B------:R-:W-:-:S03]  /*0320*/  LEA R10, P0, R2, UR8, 0x1 ;  /* 0x00000008020a7c11 */ /* 0x000fc6000f8008ff */
[----:B------:R0:W-:Y:S01]  /*0330*/  STL [R1+0x10], R4 ;  /* 0x0000100401007387 */ /* 0x0001e20000100800 */
[----:B------:R-:W-:Y:S02]  /*0340*/  LEA.HI.X R11, R2, UR9, R4, 0x1, P0 ;  /* 0x00000009020b7c11 */ /* 0x000fe400080f0c04 */
[----:B------:R-:W-:-:S04]  /*0350*/  IADD3 R3, P0, R3, R20, RZ ;  /* 0x0000001403037210 */ /* 0x000fc80007f1e0ff */
[----:B------:R-:W2:Y:S01]  /*0360*/  LDG.E.64.CONSTANT R10, desc[UR6][R10.64] ;  /* 0x000000060a0a7981 */ /* 0x000ea2000c1e9b00 */
[----:B0-----:R-:W-:Y:S02]  /*0370*/  IADD3.X R4, RZ, R21, RZ, P0, !PT ;  /* 0x00000015ff047210 */ /* 0x001fe400007fe4ff */
[----:B------:R-:W-:-:S03]  /*0380*/  LEA R8, P0, R3, UR8, 0x1 ;  /* 0x0000000803087c11 */ /* 0x000fc6000f8008ff */
[----:B------:R0:W-:Y:S01]  /*0390*/  STL [R1+0x18], R4 ;  /* 0x0000180401007387 */ /* 0x0001e20000100800 */
[----:B------:R-:W-:-:S06]  /*03a0*/  LEA.HI.X R9, R3, UR9, R4, 0x1, P0 ;  /* 0x0000000903097c11 */ /* 0x000fcc00080f0c04 */
[----:B------:R-:W3:Y:S01]  /*03b0*/  LDG.E.64.CONSTANT R8, desc[UR6][R8.64] ;  /* 0x0000000608087981 */ /* 0x000ee2000c1e9b00 */
[----:B0-----:R-:W-:Y:S02]  /*03c0*/  IADD3 R4, P0, R5, R20, RZ ;  /* 0x0000001405047210 */ /* 0x001fe40007f1e0ff */
[----:B------:R-:W-:Y:S02]  /*03d0*/  IADD3 R5, R23, 0x1680, RZ ;  /* 0x0000168017057810 */ /* 0x000fe40007ffe0ff */
[----:B------:R-:W-:Y:S02]  /*03e0*/  IADD3.X R12, RZ, R21, RZ, P0, !PT ;  /* 0x00000015ff0c7210 */ /* 0x000fe400007fe4ff */
[----:B------:R-:W-:-:S03]  /*03f0*/  LEA R6, P0, R4, UR8, 0x1 ;  /* 0x0000000804067c11 */ /* 0x000fc6000f8008ff */
[----:B------:R0:W-:Y:S01]  /*0400*/  STL [R1+0x6c], R12 ;  /* 0x00006c0c01007387 */ /* 0x0001e20000100800 */
[----:B------:R-:W-:Y:S02]  /*0410*/  LEA.HI.X R7, R4, UR9, R12, 0x1, P0 ;  /* 0x0000000904077c11 */ /* 0x000fe400080f0c0c */
[----:B------:R-:W-:-:S04]  /*0420*/  IADD3 R5, P0, R5, R20, RZ ;  /* 0x0000001405057210 */ /* 0x000fc80007f1e0ff */
[----:B------:R-:W4:Y:S01]  /*0430*/  LDG.E.64.CONSTANT R6, desc[UR6][R6.64] ;  /* 0x0000000606067981 */ /* 0x000f22000c1e9b00 */
[----:B------:R-:W-:Y:S02]  /*0440*/  IADD3.X R14, RZ, R21, RZ, P0, !PT ;  /* 0x00000015ff0e7210 */ /* 0x000fe400007fe4ff */
[----:B0-----:R-:W-:-:S03]  /*0450*/  LEA R12, P0, R5, UR8, 0x1 ;  /* 0x00000008050c7c11 */ /* 0x001fc6000f8008ff */
        /* <DEDUP_REMOVED lines=13> */
[----:B------:R-:W-:-:S06]  /*0530*/  LEA.HI.X R17, R36, UR9, R18, 0x1, P0 ;  /* 0x0000000924117c11 */ /* 0x000fcc00080f0c12 */
[----:B------:R-:W4:Y:S01]  /*0540*/  LDG.E.64.CONSTANT R16, desc[UR6][R16.64] ;  /* 0x0000000610107981 */ /* 0x000f22000c1e9b00 */
[----:B0-----:R-:W-:-:S04]  /*0550*/  IADD3 R18, R23, 0x2d00, RZ ;  /* 0x00002d0017127810 */ /* 0x001fc80007ffe0ff */
[----:B------:R-:W-:-:S04]  /*0560*/  IADD3 R24, P0, R18, R20, RZ ;  /* 0x0000001412187210 */ /* 0x000fc80007f1e0ff */
[----:B------:R-:W-:Y:S02]  /*0570*/  IADD3.X R25, RZ, R21, RZ, P0, !PT ;  /* 0x00000015ff197210 */ /* 0x000fe400007fe4ff */
[----:B------:R-:W-:-:S04]  /*0580*/  LEA R18, P0, R24, UR8, 0x1 ;  /* 0x0000000818127c11 */ /* 0x000fc8000f8008ff */
[----:B------:R-:W-:-:S06]  /*0590*/  LEA.HI.X R19, R24, UR9, R25, 0x1, P0 ;  /* 0x0000000918137c11 */ /* 0x000fcc00080f0c19 */
[----:B------:R-:W4:Y:S01]  /*05a0*/  LDG.E.64.CONSTANT R18, desc[UR6][R18.64] ;  /* 0x0000000612127981 */ /* 0x000f22000c1e9b00 */
[----:B------:R-:W-:-:S03]  /*05b0*/  IADD3 R23, R23, 0x3480, RZ ;  /* 0x0000348017177810 */ /* 0x000fc60007ffe0ff */
[----:B------:R0:W-:Y:S04]  /*05c0*/  STL [R1+0x3c], R24 ;  /* 0x00003c1801007387 */ /* 0x0001e80000100800 */
[----:B------:R1:W-:Y:S01]  /*05d0*/  STL [R1+0x80], R25 ;  /* 0x0000801901007387 */ /* 0x0003e20000100800 */
[----:B0-----:R-:W-:-:S04]  /*05e0*/  IADD3 R24, P0, R23, R20, RZ ;  /* 0x0000001417187210 */ /* 0x001fc80007f1e0ff */
[----:B-1----:R-:W-:Y:S01]  /*05f0*/  IADD3.X R25, RZ, R21, RZ, P0, !PT ;  /* 0x00000015ff197210 */ /* 0x002fe200007fe4ff */
[----:B------:R0:W-:Y:S04]  /*0600*/  STL [R1+0x48], R24 ;  /* 0x0000481801007387 */ /* 0x0001e80000100800 */
[----:B------:R1:W-:Y:S01]  /*0610*/  STL [R1+0x7c], R25 ;  /* 0x00007c1901007387 */ /* 0x0003e20000100800 */
[----:B------:R-:W-:-:S04]  /*0620*/  LEA R20, P0, R24, UR8, 0x1 ;  /* 0x0000000818147c11 */ /* 0x000fc8000f8008ff */
[----:B------:R-:W-:Y:S01]  /*0630*/  LEA.HI.X R21, R24, UR9, R25, 0x1, P0 ;  /* 0x0000000918157c11 */ /* 0x000fe200080f0c19 */
[----:B------:R-:W-:-:S05]  /*0640*/  ULDC.64 UR8, c[0x0][0x220] ;  /* 0x0000880000087ab9 */ /* 0x000fca0000000a00 */
[----:B------:R-:W4:Y:S01]  /*0650*/  LDG.E.64.CONSTANT R20, desc[UR6][R20.64] ;  /* 0x0000000614147981 */ /* 0x000f22000c1e9b00 */
[----:B0-----:R-:W-:Y:S02]  /*0660*/  SHF.L.U32 R24, R22, 0x1, RZ ;  /* 0x0000000116187819 */ /* 0x001fe400000006ff */
[----:B-1----:R-:W-:Y:S02]  /*0670*/  SHF.R.U32.HI R25, RZ, 0x1f, R22 ;  /* 0x0000001fff197819 */ /* 0x002fe40000011616 */
[C---:B------:R-:W-:Y:S02]  /*0680*/  IADD3 R22, P0, R24.reuse, UR8, RZ ;  /* 0x0000000818167c10 */ /* 0x040fe4000ff1e0ff */
[----:B------:R-:W-:Y:S02]  /*0690*/  IADD3 R24, P1, R24, UR10, RZ ;  /* 0x0000000a18187c10 */ /* 0x000fe4000ff3e0ff */
[C---:B------:R-:W-:Y:S02]  /*06a0*/  IADD3.X R23, R25.reuse, UR9, RZ, P0, !PT ;  /* 0x0000000919177c10 */ /* 0x040fe400087fe4ff */
[----:B------:R-:W-:-:S04]  /*06b0*/  IADD3.X R25, R25, UR11, RZ, P1, !PT ;  /* 0x0000000b19197c10 */ /* 0x000fc80008ffe4ff */
[----:B------:R-:W5:Y:S04]  /*06c0*/  LDG.E.64.CONSTANT R22, desc[UR6][R22.64] ;  /* 0x0000000616167981 */ /* 0x000f68000c1e9b00 */
[----:B------:R-:W5:Y:S01]  /*06d0*/  LDG.E.64.CONSTANT R24, desc[UR6][R24.64] ;  /* 0x0000000618187981 */ /* 0x000f62000c1e9b00 */
[C---:B--2---:R-:W-:Y:S02]  /*06e0*/  PRMT R28, R10.reuse, 0x7632, R28 ;  /* 0x000076320a1c7816 */ /* 0x044fe4000000001c */
[----:B------:R-:W-:Y:S02]  /*06f0*/  SHF.L.U32 R35, R10, 0x10, RZ ;  /* 0x000000100a237819 */ /* 0x000fe400000006ff */
[----:B------:R-:W-:-:S03]  /*0700*/  SHF.L.U32 R28, R28, 0x10, RZ ;  /* 0x000000101c1c7819 */ /* 0x000fc600000006ff */
[----:B------:R-:W-:Y:S01]  /*0710*/  FADD.FTZ R27, RZ, R35 ;  /* 0x00000023ff1b7221 */ /* 0x000fe20000010000 */
[----:B------:R-:W-:Y:S01]  /*0720*/  FFMA.FTZ R26, R35, R35, RZ ;  /* 0x00000023231a7223 */ /* 0x000fe200000100ff */
[C---:B------:R-:W-:Y:S02]  /*0730*/  SHF.L.U32 R37, R11.reuse, 0x10, RZ ;  /* 0x000000100b257819 */ /* 0x040fe400000006ff */
[----:B------:R-:W-:Y:S01]  /*0740*/  PRMT R29, R11, 0x7632, R29 ;  /* 0x000076320b1d7816 */ /* 0x000fe2000000001d */
[----:B------:R-:W-:Y:S01]  /*0750*/  FADD.FTZ R27, R27, R28 ;  /* 0x0000001c1b1b7221 */ /* 0x000fe20000010000 */
[----:B------:R-:W-:Y:S02]  /*0760*/  FFMA.FTZ R28, R28, R28, R26 ;  /* 0x0000001c1c1c7223 */ /* 0x000fe4000001001a */
[----:B------:R-:W-:Y:S01]  /*0770*/  SHF.L.U32 R29, R29, 0x10, RZ ;  /* 0x000000101d1d7819 */ /* 0x000fe200000006ff */
[----:B------:R-:W-:Y:S01]  /*0780*/  FADD.FTZ R27, R27, R37 ;  /* 0x000000251b1b7221 */ /* 0x000fe20000010000 */
[----:B------:R-:W-:Y:S01]  /*0790*/  FFMA.FTZ R28, R37, R37, R28 ;  /* 0x00000025251c7223 */ /* 0x000fe2000001001c */
[----:B---3--:R-:W-:-:S02]  /*07a0*/  SHF.L.U32 R30, R8, 0x10, RZ ;  /* 0x00000010081e7819 */ /* 0x008fc400000006ff */
[----:B------:R-:W-:Y:S01]  /*07b0*/  PRMT R26, R8, 0x7632, R26 ;  /* 0x00007632081a7816 */ /* 0x000fe2000000001a */
[----:B------:R-:W-:Y:S01]  /*07c0*/  FADD.FTZ R27, R27, R29 ;  /* 0x0000001d1b1b7221 */ /* 0x000fe20000010000 */
[----:B------:R-:W-:Y:S02]  /*07d0*/  FFMA.FTZ R29, R29, R29, R28 ;  /* 0x0000001d1d1d7223 */ /* 0x000fe4000001001c */
[----:B------:R-:W-:Y:S01]  /*07e0*/  SHF.L.U32 R26, R26, 0x10, RZ ;  /* 0x000000101a1a7819 */ /* 0x000fe200000006ff */
[----:B------:R-:W-:Y:S01]  /*07f0*/  FADD.FTZ R27, R27, R30 ;  /* 0x0000001e1b1b7221 */ /* 0x000fe20000010000 */
[----:B------:R-:W-:Y:S01]  /*0800*/  FFMA.FTZ R29, R30, R30, R29 ;  /* 0x0000001e1e1d7223 */ /* 0x000fe2000001001d */
[----:B------:R0:W-:Y:S01]  /*0810*/  STL [R1+0x8], R30 ;  /* 0x0000081e01007387 */ /* 0x0001e20000100800 */
[----:B------:R-:W-:Y:S01]  /*0820*/  PRMT R28, R9, 0x7632, R28 ;  /* 0x00007632091c7816 */ /* 0x000fe2000000001c */
[----:B------:R-:W-:Y:S01]  /*0830*/  FADD.FTZ R27, R27, R26 ;  /* 0x0000001a1b1b7221 */ /* 0x000fe20000010000 */
[----:B------:R-:W-:-:S02]  /*0840*/  FFMA.FTZ R26, R26, R26, R29 ;  /* 0x0000001a1a1a7223 */ /* 0x000fc4000001001d */
[----:B------:R-:W-:Y:S02]  /*0850*/  SHF.L.U32 R28, R28, 0x10, RZ ;  /* 0x000000101c1c7819 */ /* 0x000fe400000006ff */
[----:B0-----:R-:W-:Y:S02]  /*0860*/  SHF.L.U32 R30, R9, 0x10, RZ ;  /* 0x00000010091e7819 */ /* 0x001fe400000006ff */
[----:B----4-:R-:W-:-:S03]  /*0870*/  PRMT R29, R6, 0x7632, R29 ;  /* 0x00007632061d7816 */ /* 0x010fc6000000001d */
[----:B------:R-:W-:Y:S01]  /*0880*/  FADD.FTZ R27, R27, R30 ;  /* 0x0000001e1b1b7221 */ /* 0x000fe20000010000 */
[----:B------:R-:W-:Y:S01]  /*0890*/  FFMA.FTZ R26, R30, R30, R26 ;  /* 0x0000001e1e1a7223 */ /* 0x000fe2000001001a */
[----:B------:R0:W-:Y:S02]  /*08a0*/  STL [R1+0x4], R30 ;  /* 0x0000041e01007387 */ /* 0x0001e40000100800 */
[----:B------:R-:W-:Y:S01]  /*08b0*/  FADD.FTZ R27, R27, R28 ;  /* 0x0000001c1b1b7221 */ /* 0x000fe20000010000 */
[--C-:B------:R-:W-:Y:S01]  /*08c0*/  FFMA.FTZ R28, R28, R28, R26.reuse ;  /* 0x0000001c1c1c7223 */ /* 0x100fe2000001001a */
[----:B------:R-:W-:Y:S02]  /*08d0*/  SHF.L.U32 R29, R29, 0x10, RZ ;  /* 0x000000101d1d7819 */ /* 0x000fe400000006ff */
[----:B0-----:R-:W-:Y:S02]  /*08e0*/  SHF.L.U32 R30, R6, 0x10, RZ ;  /* 0x00000010061e7819 */ /* 0x001fe400000006ff */
[----:B------:R-:W-:-:S03]  /*08f0*/  PRMT R26, R7, 0x7632, R26 ;  /* 0x00007632071a7816 */ /* 0x000fc6000000001a */
[----:B------:R-:W-:Y:S01]  /*0900*/  FADD.FTZ R27, R27, R30 ;  /* 0x0000001e1b1b7221 */ /* 0x000fe20000010000 */
[----:B------:R-:W-:Y:S01]  /*0910*/  FFMA.FTZ R28, R30, R30, R28 ;  /* 0x0000001e1e1c7223 */ /* 0x000fe2000001001c */
[----:B------:R0:W-:Y:S02]  /*0920*/  STL [R1], R30 ;  /* 0x0000001e01007387 */ /* 0x0001e40000100800 */
[----:B------:R-:W-:Y:S01]  /*0930*/  FADD.FTZ R27, R27, R29 ;  /* 0x0000001d1b1b7221 */ /* 0x000fe20000010000 */
[--C-:B------:R-:W-:Y:S01]  /*0940*/  FFMA.FTZ R29, R29, R29, R28.reuse ;  /* 0x0000001d1d1d7223 */ /* 0x100fe2000001001c */
[----:B------:R-:W-:Y:S02]  /*0950*/  SHF.L.U32 R26, R26, 0x10, RZ ;  /* 0x000000101a1a7819 */ /* 0x000fe400000006ff */
[----:B0-----:R-:W-:Y:S02]  /*0960*/  SHF.L.U32 R30, R7, 0x10, RZ ;  /* 0x00000010071e7819 */ /* 0x001fe400000006ff */
[----:B------:R-:W-:-:S03]  /*0970*/  PRMT R28, R12, 0x7632, R28 ;  /* 0x000076320c1c7816 */ /* 0x000fc6000000001c */
        /* <DEDUP_REMOVED lines=36> */
[----:B------:R-:W-:Y:S01]  /*0bc0*/  FFMA.FTZ R28, R28, R28, R26 ;  /* 0x0000001c1c1c7223 */ /* 0x000fe2000001001a */
[----:B------:R-:W-:Y:S02]  /*0bd0*/  SHF.L.U32 R29, R29, 0x10, RZ ;  /* 0x000000101d1d7819 */ /* 0x000fe400000006ff */
[----:B0-----:R-:W-:-:S05]  /*0be0*/  SHF.L.U32 R30, R16, 0x10, RZ ;  /* 0x00000010101e7819 */ /* 0x001fca00000006ff */
[----:B------:R-:W-:Y:S01]  /*0bf0*/  FADD.FTZ R27, R27, R30 ;  /* 0x0000001e1b1b7221 */ /* 0x000fe20000010000 */
[----:B------:R-:W-:Y:S01]  /*0c00*/  FFMA.FTZ R28, R30, R30, R28 ;  /* 0x0000001e1e1c7223 */ /* 0x000fe2000001001c */
[----:B------:R0:W-:Y:S01]  /*0c10*/  STL [R1+0x20], R30 ;  /* 0x0000201e01007387 */ /* 0x0001e20000100800 */
[----:B------:R-:W-:Y:S01]  /*0c20*/  PRMT R26, R17, 0x7632, R26 ;  /* 0x00007632111a7816 */ /* 0x000fe2000000001a */
[----:B------:R-:W-:Y:S01]  /*0c30*/  FADD.FTZ R27, R27, R29 ;  /* 0x0000001d1b1b7221 */ /* 0x000fe20000010000 */
[--C-:B------:R-:W-:Y:S02]  /*0c40*/  FFMA.FTZ R29, R29, R29, R28.reuse ;  /* 0x0000001d1d1d7223 */ /* 0x100fe4000001001c */
        /* <DEDUP_REMOVED lines=12> */
[----:B------:R0:W-:Y:S02]  /*0d10*/  STL [R1+0x40], R30 ;  /* 0x0000401e01007387 */ /* 0x0001e40000100800 */
[----:B------:R-:W-:Y:S01]  /*0d20*/  FADD.FTZ R27, R27, R28 ;  /* 0x0000001c1b1b7221 */ /* 0x000fe20000010000 */
[----:B------:R-:W-:Y:S01]  /*0d30*/  FFMA.FTZ R29, R28, R28, R29 ;  /* 0x0000001c1c1d7223 */ /* 0x000fe2000001001d */
[----:B0-----:R-:W-:-:S05]  /*0d40*/  SHF.L.U32 R30, R19, 0x10, RZ ;  /* 0x00000010131e7819 */ /* 0x001fca00000006ff */
[----:B------:R0:W-:Y:S01]  /*0d50*/  STL [R1+0x50], R30 ;  /* 0x0000501e01007387 */ /* 0x0001e20000100800 */
[----:B------:R-:W-:Y:S01]  /*0d60*/  FADD.FTZ R27, R27, R30 ;  /* 0x0000001e1b1b7221 */ /* 0x000fe20000010000 */
[----:B------:R-:W-:Y:S02]  /*0d70*/  FFMA.FTZ R29, R30, R30, R29 ;  /* 0x0000001e1e1d7223 */ /* 0x000fe4000001001d */
[----:B0-----:R-:W2:Y:S01]  /*0d80*/  LDL R30, [R1+0x88] ;  /* 0x00008800011e7983 */ /* 0x001ea20000100800 */
[----:B------:R-:W-:-:S04]  /*0d90*/  PRMT R26, R19, 0x7632, R26 ;  /* 0x00007632131a7816 */ /* 0x000fc8000000001a */
[----:B------:R-:W-:Y:S02]  /*0da0*/  SHF.L.U32 R26, R26, 0x10, RZ ;  /* 0x000000101a1a7819 */ /* 0x000fe400000006ff */
[----:B------:R-:W-:-:S03]  /*0db0*/  SHF.L.U32 R28, R20, 0x10, RZ ;  /* 0x00000010141c7819 */ /* 0x000fc600000006ff */
[--C-:B------:R-:W-:Y:S01]  /*0dc0*/  FADD.FTZ R27, R27, R26.reuse ;  /* 0x0000001a1b1b7221 */ /* 0x100fe20000010000 */
[----:B------:R-:W-:Y:S01]  /*0dd0*/  FFMA.FTZ R29, R26, R26, R29 ;  /* 0x0000001a1a1d7223 */ /* 0x000fe2000001001d */
[----:B------:R-:W-:Y:S02]  /*0de0*/  PRMT R26, R20, 0x7632, R26 ;  /* 0x00007632141a7816 */ /* 0x000fe4000000001a */
[----:B------:R-:W-:Y:S01]  /*0df0*/  SHF.L.U32 R31, R21, 0x10, RZ ;  /* 0x00000010151f7819 */ /* 0x000fe200000006ff */
[----:B------:R-:W-:Y:S01]  /*0e00*/  FADD.FTZ R27, R27, R28 ;  /* 0x0000001c1b1b7221 */ /* 0x000fe20000010000 */
[----:B------:R-:W-:Y:S01]  /*0e10*/  SHF.L.U32 R26, R26, 0x10, RZ ;  /* 0x000000101a1a7819 */ /* 0x000fe200000006ff */
[----:B------:R-:W-:Y:S01]  /*0e20*/  FFMA.FTZ R29, R28, R28, R29 ;  /* 0x0000001c1c1d7223 */ /* 0x000fe2000001001d */
[----:B------:R0:W-:Y:S03]  /*0e30*/  STL [R1+0x44], R28 ;  /* 0x0000441c01007387 */ /* 0x0001e60000100800 */
[--C-:B------:R-:W-:Y:S01]  /*0e40*/  FADD.FTZ R27, R27, R26.reuse ;  /* 0x0000001a1b1b7221 */ /* 0x100fe20000010000 */
[----:B------:R-:W-:Y:S01]  /*0e50*/  STL [R1+0x54], R31 ;  /* 0x0000541f01007387 */ /* 0x000fe20000100800 */
[----:B------:R-:W-:Y:S01]  /*0e60*/  ISETP.GT.U32.AND P0, PT, R32, 0x1f, PT ;  /* 0x0000001f2000780c */ /* 0x000fe20003f04070 */
[----:B0-----:R-:W-:Y:S01]  /*0e70*/  FFMA.FTZ R28, R26, R26, R29 ;  /* 0x0000001a1a1c7223 */ /* 0x001fe2000001001d */
[----:B------:R-:W-:Y:S01]  /*0e80*/  PRMT R26, R21, 0x7632, R26 ;  /* 0x00007632151a7816 */ /* 0x000fe2000000001a */
[----:B------:R-:W-:-:S02]  /*0e90*/  FADD.FTZ R29, R27, R31 ;  /* 0x0000001f1b1d7221 */ /* 0x000fc40000010000 */
[----:B------:R-:W-:Y:S01]  /*0ea0*/  FFMA.FTZ R28, R31, R31, R28 ;  /* 0x0000001f1f1c7223 */ /* 0x000fe2000001001c */
[----:B------:R-:W-:-:S05]  /*0eb0*/  SHF.L.U32 R26, R26, 0x10, RZ ;  /* 0x000000101a1a7819 */ /* 0x000fca00000006ff */
[----:B------:R-:W-:Y:S01]  /*0ec0*/  FFMA.FTZ R27, R26, R26, R28 ;  /* 0x0000001a1a1b7223 */ /* 0x000fe2000001001c */
[----:B------:R-:W-:Y:S01]  /*0ed0*/  FADD.FTZ R26, R29, R26 ;  /* 0x0000001a1d1a7221 */ /* 0x000fe20000010000 */
[----:B------:R-:W-:Y:S04]  /*0ee0*/  BSSY B0, `(.L_x_1544) ;  /* 0x0000074000007945 */ /* 0x000fe80003800000 */
[----:B--2---:R0:W-:Y:S02]  /*0ef0*/  STS.64 [R30], R26 ;  /* 0x0000001a1e007388 */ /* 0x0041e40000000a00 */
        /* <DEDUP_REMOVED lines=99> */
[C---:B------:R-:W-:Y:S01]  /*1530*/  IADD3 R26, R30.reuse, 0x34, RZ ;  /* 0x000000341e1a7810 */ /* 0x040fe20007ffe0ff */
        /* <DEDUP_REMOVED lines=14> */
.L_x_1545:
[----:B------:R-:W-:Y:S05]  /*1620*/  BSYNC B0 ;  /* 0x0000000000007941 */ /* 0x000fea0003800000 */
.L_x_1544:
[----:B------:R-:W0:Y:S01]  /*1630*/  S2R R30, SR_TID.X ;  /* 0x00000000001e7919 */ /* 0x000e220000002100 */
[----:B------:R-:W-:Y:S01]  /*1640*/  BSSY B0, `(.L_x_1546) ;  /* 0x0000014000007945 */ /* 0x000fe20003800000 */
[----:B------:R-:W1:Y:S04]  /*1650*/  SHFL.BFLY PT, R29, R26, 0x1, 0x1f ;  /* 0x0c201f001a1d7f89 */ /* 0x000e6800000e0000 */
[----:B------:R-:W2:Y:S01]  /*1660*/  SHFL.BFLY PT, R28, R27, 0x1, 0x1f ;  /* 0x0c201f001b1c7f89 */ /* 0x000ea200000e0000 */
[----:B------:R-:W3:Y:S01]  /*1670*/  S2R R32, SR_CTAID.Y ;  /* 0x0000000000207919 */ /* 0x000ee20000002600 */
[----:B-1----:R-:W-:Y:S01]  /*1680*/  FADD.FTZ R26, R29, R26 ;  /* 0x0000001a1d1a7221 */ /* 0x002fe20000010000 */
[----:B0-----:R-:W-:Y:S01]  /*1690*/  LOP3.LUT P1, RZ, R30, 0xffffffe1, RZ, 0xc0, !PT ;  /* 0xffffffe11eff7812 */ /* 0x001fe2000782c0ff */
[----:B--2---:R-:W-:Y:S01]  /*16a0*/  FADD.FTZ R27, R28, R27 ;  /* 0x0000001b1c1b7221 */ /* 0x004fe20000010000 */
[----:B------:R-:W-:-:S02]  /*16b0*/  ISETP.NE.AND P2, PT, R30, RZ, PT ;  /* 0x000000ff1e00720c */ /* 0x000fc40003f45270 */
[----:B------:R-:W-:-:S09]  /*16c0*/  ISETP.GT.U32.AND P0, PT, R30, 0xff, PT ;  /* 0x000000ff1e00780c */ /* 0x000fd20003f04070 */
[----:B---3--:R-:W-:Y:S05]  /*16d0*/  @P1 BRA `(.L_x_1547) ;  /* 0x0000000000281947 */ /* 0x008fea0003800000 */
        /* <DEDUP_REMOVED lines=10> */
.L_x_1547:
[----:B------:R-:W-:Y:S05]  /*1780*/  BSYNC B0 ;  /* 0x0000000000007941 */ /* 0x000fea0003800000 */
.L_x_1546:
        /* <DEDUP_REMOVED lines=11> */
.L_x_1549:
[----:B------:R-:W2:Y:S04]  /*1840*/  LD.E.STRONG.GPU R29, desc[UR6][R26.64] ;  /* 0x000000061a1d7980 */ /* 0x000ea8000c10f900 */
[----:B--2---:R-:W-:Y:S01]  /*1850*/  CCTL.IVALL ;  /* 0x00000000ff00798f */ /* 0x004fe20002000000 */
[----:B------:R-:W-:Y:S05]  /*1860*/  YIELD ;  /* 0x0000000000007946 */ /* 0x000fea0003800000 */
[----:B-----5:R-:W-:-:S04]  /*1870*/  LOP3.LUT R29, R29, R28, RZ, 0x3c, !PT ;  /* 0x0000001c1d1d7212 */ /* 0x020fc800078e3cff */
[----:B------:R-:W-:-:S13]  /*1880*/  ISETP.GT.AND P1, PT, R29, -0x1, PT ;  /* 0xffffffff1d00780c */ /* 0x000fda0003f24270 */
[----:B------:R-:W-:Y:S05]  /*1890*/  @P1 BRA `(.L_x_1549) ;  /* 0xfffffffc00e81947 */ /* 0x000fea000383ffff */
.L_x_1548:
        /* <DEDUP_REMOVED lines=8> */
[----:B------:R-:W1:Y:S01]  /*1920*/  S2R R30, SR_CTAID.Y ;  /* 0x00000000001e7919 */ /* 0x000e620000002600 */
[----:B------:R2:W-:Y:S06]  /*1930*/  STL.64 [R1+0x90], R2 ;  /* 0x0000900201007387 */ /* 0x0005ec0000100a00 */
[----:B--2---:R-:W2:Y:S01]  /*1940*/  LDC.64 R2, c[0x0][0x248] ;  /* 0x00009200ff027b82 */ /* 0x004ea20000000a00 */
[----:B0-----:R-:W-:Y:S01]  /*1950*/  SHF.L.U32 R27, R29, 0x2, RZ ;  /* 0x000000021d1b7819 */ /* 0x001fe200000006ff */
[----:B-1----:R-:W-:-:S03]  /*1960*/  IMAD R26, R26, UR4, R30 ;  /* 0x000000041a1a7c24 */ /* 0x002fc6000f8e021e */
[----:B------:R-:W-:-:S04]  /*1970*/  LOP3.LUT R27, R27, 0x7fffffc0, RZ, 0xc0, !PT ;  /* 0x7fffffc01b1b7812 */ /* 0x000fc800078ec0ff */
[----:B------:R-:W-:Y:S02]  /*1980*/  LEA R26, R26, R27, 0xa ;  /* 0x0000001b1a1a7211 */ /* 0x000fe400078e50ff */
[----:B------:R-:W-:-:S04]  /*1990*/  LOP3.LUT R27, R29, 0xf, RZ, 0xc0, !PT ;  /* 0x0000000f1d1b7812 */ /* 0x000fc800078ec0ff */
[----:B------:R-:W-:-:S04]  /*19a0*/  IADD3 R26, R26, R27, RZ ;  /* 0x0000001b1a1a7210 */ /* 0x000fc80007ffe0ff */
[----:B------:R-:W-:-:S04]  /*19b0*/  SHF.L.U32 R30, R26, 0x1, RZ ;  /* 0x000000011a1e7819 */ /* 0x000fc800000006ff */
[C---:B------:R-:W-:Y:S01]  /*19c0*/  IADD3 R28, R30.reuse, 0x20, RZ ;  /* 0x000000201e1c7810 */ /* 0x040fe20007ffe0ff */
[C---:B--2---:R-:W-:Y:S01]  /*19d0*/  IMAD.WIDE.U32 R26, R30.reuse, 0x4, R2 ;  /* 0x000000041e1a7825 */ /* 0x044fe200078e0002 */
        /* <DEDUP_REMOVED lines=18> */
.L_x_1551:
[----:B------:R-:W-:Y:S05]  /*1b00*/  BSYNC B0 ;  /* 0x0000000000007941 */ /* 0x000fea0003800000 */
.L_x_1550:
        /* <DEDUP_REMOVED lines=15> */
[----:B------:R-:W-:Y:S02]  /*1c00*/  ISETP.EQ.U32.AND P1, PT, RZ, UR8, PT ;  /* 0x00000008ff007c0c */ /* 0x000fe4000bf22070 */
[----:B------:R-:W-:Y:S01]  /*1c10*/  PRMT R6, R6, 0x7632, R6 ;  /* 0x0000763206067816 */ /* 0x000fe20000000006 */
[----:B------:R-:W-:Y:S01]  /*1c20*/  STL.S16 [R1+0x64], R10 ;  /* 0x0000640a01007387 */ /* 0x000fe20000100600 */
[----:B------:R-:W-:Y:S02]  /*1c30*/  PRMT R7, R7, 0x7632, R7 ;  /* 0x0000763207077816 */ /* 0x000fe40000000007 */
[----:B------:R-:W-:Y:S01]  /*1c40*/  PRMT R12, R12, 0x7632, R12 ;  /* 0x000076320c0c7816 */ /* 0x000fe2000000000c */
[----:B0-----:R-:W-:Y:S01]  /*1c50*/  FADD.FTZ R28, R29, R28 ;  /* 0x0000001c1d1c7221 */ /* 0x001fe20000010000 */
[----:B------:R-:W-:Y:S01]  /*1c60*/  STL.S16 [R1+0x60], R9 ;  /* 0x0000600901007387 */ /* 0x000fe20000100600 */
[----:B------:R-:W-:Y:S01]  /*1c70*/  PRMT R13, R13, 0x7632, R13 ;  /* 0x000076320d0d7816 */ /* 0x000fe2000000000d */
[----:B-1----:R-:W-:-:S02]  /*1c80*/  FADD.FTZ R26, R26, R27 ;  /* 0x0000001b1a1a7221 */ /* 0x002fc40000010000 */
[----:B------:R-:W0:Y:S01]  /*1c90*/  SHFL.BFLY PT, R29, R28, 0x4, 0x1f ;  /* 0x0c801f001c1d7f89 */ /* 0x000e2200000e0000 */
[----:B------:R-:W-:Y:S02]  /*1ca0*/  PRMT R14, R14, 0x7632, R14 ;  /* 0x000076320e0e7816 */ /* 0x000fe4000000000e */
[----:B------:R-:W-:Y:S01]  /*1cb0*/  PRMT R15, R15, 0x7632, R15 ;  /* 0x000076320f0f7816 */ /* 0x000fe2000000000f */
[----:B------:R-:W1:Y:S01]  /*1cc0*/  SHFL.BFLY PT, R27, R26, 0x4, 0x1f ;  /* 0x0c801f001a1b7f89 */ /* 0x000e6200000e0000 */
[----:B------:R-:W-:Y:S02]  /*1cd0*/  PRMT R16, R16, 0x7632, R16 ;  /* 0x0000763210107816 */ /* 0x000fe40000000010 */
[----:B------:R-:W-:Y:S01]  /*1ce0*/  PRMT R32, R17, 0x7632, R32 ;  /* 0x0000763211207816 */ /* 0x000fe20000000020 */
[----:B------:R-:W-:Y:S01]  /*1cf0*/  STL.S16 [R1+0x68], R8 ;  /* 0x0000680801007387 */ /* 0x000fe20000100600 */
[----:B-----5:R-:W-:Y:S02]  /*1d00*/  PRMT R19, R24, 0x7632, R19 ;  /* 0x0000763218137816 */ /* 0x020fe40000000013 */
[----:B--2---:R-:W-:Y:S01]  /*1d10*/  LOP3.LUT P0, RZ, R30, 0xffffff0f, RZ, 0xc0, !PT ;  /* 0xffffff0f1eff7812 */ /* 0x004fe2000780c0ff */
        /* <DEDUP_REMOVED lines=34> */
.L_x_1553:
[----:B------:R-:W-:Y:S05]  /*1f40*/  BSYNC B0 ;  /* 0x0000000000007941 */ /* 0x000fea0003800000 */
.L_x_1552:
[----:B0-----:R-:W2:Y:S01]  /*1f50*/  LDL R8, [R1+0x84] ;  /* 0x0000840001087983 */ /* 0x001ea20000100800 */
[----:B------:R-:W-:-:S03]  /*1f60*/  ULDC UR8, c[0x0][0x230] ;  /* 0x00008c0000087ab9 */ /* 0x000fc60000000800 */
[----:B------:R0:W-:Y:S04]  /*1f70*/  STL [R1+0x8c], R0 ;  /* 0x00008c0001007387 */ /* 0x0001e80000100800 */
[----:B------:R-:W3:Y:S04]  /*1f80*/  LDL.LU R31, [R1+0x10] ;  /* 0x00001000011f7983 */ /* 0x000ee80000300800 */
[----:B0-----:R-:W4:Y:S01]  /*1f90*/  LDL.LU R0, [R1+0x8] ;  /* 0x0000080001007983 */ /* 0x001f220000300800 */
[----:B------:R-:W-:Y:S02]  /*1fa0*/  SHF.L.U32 R22, R22, 0x10, RZ ;  /* 0x0000001016167819 */ /* 0x000fe400000006ff */
[----:B------:R-:W-:Y:S01]  /*1fb0*/  SHF.L.U32 R24, R24, 0x10, RZ ;  /* 0x0000001018187819 */ /* 0x000fe200000006ff */
[----:B------:R-:W5:Y:S01]  /*1fc0*/  LDL.LU R30, [R1+0x4] ;  /* 0x00000400011e7983 */ /* 0x000f620000300800 */
[----:B------:R-:W-:-:S02]  /*1fd0*/  SHF.L.U32 R20, R20, 0x10, RZ ;  /* 0x0000001014147819 */ /* 0x000fc400000006ff */
[----:B------:R-:W-:Y:S02]  /*1fe0*/  SHF.L.U32 R19, R19, 0x10, RZ ;  /* 0x0000001013137819 */ /* 0x000fe400000006ff */
[----:B------:R-:W-:Y:S02]  /*1ff0*/  SHF.L.U32 R23, R23, 0x10, RZ ;  /* 0x0000001017177819 */ /* 0x000fe400000006ff */
[----:B------:R-:W-:Y:S02]  /*2000*/  SHF.L.U32 R25, R25, 0x10, RZ ;  /* 0x0000001019197819 */ /* 0x000fe400000006ff */
[----:B------:R-:W-:Y:S02]  /*2010*/  SHF.L.U32 R21, R21, 0x10, RZ ;  /* 0x0000001015157819 */ /* 0x000fe400000006ff */
[----:B------:R-:W-:Y:S02]  /*2020*/  SHF.L.U32 R27, R27, 0x10, RZ ;  /* 0x000000101b1b7819 */ /* 0x000fe400000006ff */
[----:B------:R-:W-:Y:S01]  /*2030*/  SHF.L.U32 R26, R26, 0x10, RZ ;  /* 0x000000101a1a7819 */ /* 0x000fe200000006ff */
[----:B--2---:R-:W0:Y:S02]  /*2040*/  LDS.64 R8, [R8+UR5] ;  /* 0x0000000508087984 */ /* 0x004e240008000a00 */
[----:B0-----:R-:W-:Y:S01]  /*2050*/  FADD.FTZ R9, R9, UR8 ;  /* 0x0000000809097e21 */ /* 0x001fe20008010000 */
[----:B------:R-:W-:Y:S01]  /*2060*/  FADD.FTZ R35, R35, -R8 ;  /* 0x8000000823237221 */ /* 0x000fe20000010000 */
[C---:B------:R-:W-:Y:S01]  /*2070*/  FADD.FTZ R29, -R8.reuse, R20 ;  /* 0x00000014081d7221 */ /* 0x040fe20000010100 */
        /* <DEDUP_REMOVED lines=8> */
[----:B------:R-:W-:Y:S01]  /*2100*/  SHF.L.U32 R20, R28, 0x10, RZ ;  /* 0x000000101c147819 */ /* 0x000fe200000006ff */
[----:B0-----:R-:W-:-:S06]  /*2110*/  FADD.FTZ R10, R10, 1 ;  /* 0x3f8000000a0a7421 */ /* 0x001fcc0000010000 */
[----:B------:R-:W0:Y:S01]  /*2120*/  MUFU.RCP R10, R10 ;  /* 0x0000000a000a7308 */ /* 0x000e220000001000 */
[----:B------:R-:W-:-:S04]  /*2130*/  FMUL.FTZ R29, R9, R29 ;  /* 0x0000001d091d7220 */ /* 0x000fc80000410000 */
[----:B------:R-:W-:Y:S01]  /*2140*/  FFMA.FTZ R29, R29, R20, R19 ;  /* 0x000000141d1d7223 */ /* 0x000fe20000010013 */
[----:B0-----:R-:W-:-:S03]  /*2150*/  FMUL.FTZ R28, R11, R10 ;  /* 0x0000000a0b1c7220 */ /* 0x001fc60000410000 */
[----:B------:R-:W-:-:S06]  /*2160*/  FMUL.FTZ R10, R29, -1.4426950216293334961 ;  /* 0xbfb8aa3b1d0a7820 */ /* 0x000fcc0000410000 */
[----:B------:R-:W0:Y:S02]  /*2170*/  MUFU.EX2 R10, R10 ;  /* 0x0000000a000a7308 */ /* 0x000e240000000800 */
[----:B0-----:R-:W-:-:S06]  /*2180*/  FADD.FTZ R10, R10, 1 ;  /* 0x3f8000000a0a7421 */ /* 0x001fcc0000010000 */
[----:B------:R-:W0:Y:S01]  /*2190*/  MUFU.RCP R10, R10 ;  /* 0x0000000a000a7308 */ /* 0x000e220000001000 */
[----:B------:R-:W-:-:S04]  /*21a0*/  FMUL.FTZ R11, R9, R37 ;  /* 0x00000025090b7220 */ /* 0x000fc80000410000 */
[----:B------:R-:W-:Y:S01]  /*21b0*/  FFMA.FTZ R11, R11, R23, R25 ;  /* 0x000000170b0b7223 */ /* 0x000fe20000010019 */
[----:B0-----:R-:W-:-:S05]  /*21c0*/  FMUL.FTZ R10, R29, R10 ;  /* 0x0000000a1d0a7220 */ /* 0x001fca0000410000 */
[----:B------:R-:W-:Y:S01]  /*21d0*/  F2FP.BF16.F32.PACK_AB R28, R10, R28 ;  /* 0x0000001c0a1c723e */ /* 0x000fe200000010ff */
        /* <DEDUP_REMOVED lines=11> */
[----:B0-----:R-:W-:-:S05]  /*2290*/  FMUL.FTZ R21, R21, R11 ;  /* 0x0000000b15157220 */ /* 0x001fca0000410000 */
[----:B------:R-:W-:-:S05]  /*22a0*/  F2FP.BF16.F32.PACK_AB R21, R21, R10 ;  /* 0x0000000a1515723e */ /* 0x000fca00000010ff */
[----:B------:R0:W-:Y:S04]  /*22b0*/  STL [R1+0xb4], R21 ;  /* 0x0000b41501007387 */ /* 0x0001e80000100800 */
[----:B0-----:R-:W2:Y:S01]  /*22c0*/  LDL.LU R21, [R1] ;  /* 0x0000000001157983 */ /* 0x001ea20000300800 */
[----:B------:R-:W-:-:S04]  /*22d0*/  LEA R10, P0, R2, UR8, 0x1 ;  /* 0x00000008020a7c11 */ /* 0x000fc8000f8008ff */
[----:B---3--:R-:W-:Y:S01]  /*22e0*/  LEA.HI.X R11, R2, UR9, R31, 0x1, P0 ;  /* 0x00000009020b7c11 */ /* 0x008fe200080f0c1f */
[----:B----4-:R-:W-:Y:S02]  /*22f0*/  FADD.FTZ R2, R0, -R8 ;  /* 0x8000000800027221 */ /* 0x010fe40000010000 */
[----:B------:R-:W3:Y:S01]  /*2300*/  LDL.LU R0, [R1+0x18] ;  /* 0x0000180001007983 */ /* 0x000ee20000300800 */
[----:B------:R-:W-:-:S03]  /*2310*/  PRMT R29, R28, 0x7610, R29 ;  /* 0x000076101c1d7816 */ /* 0x000fc6000000001d */
[----:B------:R-:W-:Y:S04]  /*2320*/  STL [R1+0xac], R10 ;  /* 0x0000ac0a01007387 */ /* 0x000fe80000100800 */
[----:B------:R0:W-:Y:S04]  /*2330*/  STG.E.U16 desc[UR6][R10.64], R29 ;  /* 0x0000001d0a007986 */ /* 0x0001e8000c101506 */
[----:B------:R-:W-:Y:S04]  /*2340*/  STL [R1+0xa8], R11 ;  /* 0x0000a80b01007387 */ /* 0x000fe80000100800 */
[----:B0-----:R-:W4:Y:S01]  /*2350*/  LDL.LU R29, [R1+0xc] ;  /* 0x00000c00011d7983 */ /* 0x001f220000300800 */
[----:B------:R-:W-:Y:S01]  /*2360*/  FMUL.FTZ R2, R9, R2 ;  /* 0x0000000209027220 */ /* 0x000fe20000410000 */
[----:B------:R-:W-:-:S03]  /*2370*/  PRMT R28, R28, 0x7632, R28 ;  /* 0x000076321c1c7816 */ /* 0x000fc6000000001c */
[----:B------:R-:W-:Y:S02]  /*2380*/  FFMA.FTZ R2, R22, R2, R24 ;  /* 0x0000000216027223 */ /* 0x000fe40000010018 */
[----:B------:R0:W-:Y:S02]  /*2390*/  STG.E.U16 desc[UR6][R10.64+0x2], R28 ;  /* 0x0000021c0a007986 */ /* 0x0001e4000c101506 */
[----:B0-----:R-:W-:-:S06]  /*23a0*/  FMUL.FTZ R28, R2, -1.4426950216293334961 ;  /* 0xbfb8aa3b021c7820 */ /* 0x001fcc0000410000 */
[----:B------:R-:W0:Y:S01]  /*23b0*/  MUFU.EX2 R28, R28 ;  /* 0x0000001c001c7308 */ /* 0x000e220000000800 */
[----:B------:R-:W-:Y:S01]  /*23c0*/  SHF.L.U32 R18, R18, 0x10, RZ ;  /* 0x0000001012127819 */ /* 0x000fe200000006ff */
[----:B0-----:R-:W-:-:S06]  /*23d0*/  FADD.FTZ R28, R28, 1 ;  /* 0x3f8000001c1c7421 */ /* 0x001fcc0000010000 */
[----:B------:R-:W0:Y:S01]  /*23e0*/  MUFU.RCP R28, R28 ;  /* 0x0000001c001c7308 */ /* 0x000e220000001000 */
[----:B------:R-:W-:-:S04]  /*23f0*/  FADD.FTZ R18, -R8, R18 ;  /* 0x0000001208127221 */ /* 0x000fc80000010100 */
[----:B------:R-:W-:-:S04]  /*2400*/  FMUL.FTZ R18, R9, R18 ;  /* 0x0000001209127220 */ /* 0x000fc80000410000 */
[----:B------:R-:W-:Y:S01]  /*2410*/  FFMA.FTZ R18, R20, R18, R19 ;  /* 0x0000001214127223 */ /* 0x000fe20000010013 */
[----:B0-----:R-:W-:-:S03]  /*2420*/  FMUL.FTZ R11, R2, R28 ;  /* 0x0000001c020b7220 */ /* 0x001fc60000410000 */
[----:B------:R-:W-:-:S06]  /*2430*/  FMUL.FTZ R2, R18, -1.4426950216293334961 ;  /* 0xbfb8aa3b12027820 */ /* 0x000fcc0000410000 */
[----:B------:R-:W0:Y:S01]  /*2440*/  MUFU.EX2 R2, R2 ;  /* 0x0000000200027308 */ /* 0x000e220000000800 */
[----:B-----5:R-:W-:Y:S01]  /*2450*/  FADD.FTZ R28, R30, -R8 ;  /* 0x800000081e1c7221 */ /* 0x020fe20000010000 */
[----:B0-----:R-:W-:-:S06]  /*2460*/  FADD.FTZ R2, R2, 1 ;  /* 0x3f80000002027421 */ /* 0x001fcc0000010000 */
[----:B------:R-:W0:Y:S01]  /*2470*/  MUFU.RCP R2, R2 ;  /* 0x0000000200027308 */ /* 0x000e220000001000 */
[----:B------:R-:W-:-:S04]  /*2480*/  FMUL.FTZ R28, R9, R28 ;  /* 0x0000001c091c7220 */ /* 0x000fc80000410000 */
[----:B------:R-:W-:Y:S01]  /*2490*/  FFMA.FTZ R28, R23, R28, R25 ;  /* 0x0000001c171c7223 */ /* 0x000fe20000010019 */
[----:B0-----:R-:W-:-:S03]  /*24a0*/  FMUL.FTZ R10, R18, R2 ;  /* 0x00000002120a7220 */ /* 0x001fc60000410000 */
[----:B------:R-:W-:-:S06]  /*24b0*/  FMUL.FTZ R2, R28, -1.4426950216293334961 ;  /* 0xbfb8aa3b1c027820 */ /* 0x000fcc0000410000 */
        /* <DEDUP_REMOVED lines=9> */
[----:B------:R-:W0:Y:S02]  /*2550*/  MUFU.EX2 R2, R2 ;  /* 0x0000000200027308 */ /* 0x000e240000000800 */
[----:B0-----:R-:W-:-:S06]  /*2560*/  FADD.FTZ R2, R2, 1 ;  /* 0x3f80000002027421 */ /* 0x001fcc0000010000 */
[----:B------:R-:W0:Y:S01]  /*2570*/  MUFU.RCP R2, R2 ;  /* 0x0000000200027308 */ /* 0x000e220000001000 */
[----:B------:R2:W-:Y:S01]  /*2580*/  STL [R1+0x58], R18 ;  /* 0x0000581201007387 */ /* 0x0005e20000100800 */
[----:B------:R-:W-:-:S05]  /*2590*/  SHF.L.U32 R6, R6, 0x10, RZ ;  /* 0x0000001006067819 */ /* 0x000fca00000006ff */
[----:B------:R-:W-:-:S04]  /*25a0*/  FADD.FTZ R6, -R8, R6 ;  /* 0x0000000608067221 */ /* 0x000fc80000010100 */
[----:B------:R-:W-:-:S04]  /*25b0*/  FMUL.FTZ R6, R9, R6 ;  /* 0x0000000609067220 */ /* 0x000fc80000410000 */
[----:B------:R-:W-:Y:S01]  /*25c0*/  FFMA.FTZ R6, R20, R6, R19 ;  /* 0x0000000614067223 */ /* 0x000fe20000010013 */
[----:B--2---:R-:W-:Y:S01]  /*25d0*/  FADD.FTZ R18, R21, -R8 ;  /* 0x8000000815127221 */ /* 0x004fe20000010000 */
[----:B0-----:R-:W-:-:S03]  /*25e0*/  FMUL.FTZ R21, R17, R2 ;  /* 0x0000000211157220 */ /* 0x001fc60000410000 */
[----:B------:R-:W-:Y:S02]  /*25f0*/  FMUL.FTZ R18, R9, R18 ;  /* 0x0000001209127220 */ /* 0x000fe40000410000 */
[----:B------:R0:W-:Y:S02]  /*2600*/  STL [R1+0x4c], R21 ;  /* 0x00004c1501007387 */ /* 0x0001e40000100800 */
[----:B------:R-:W-:Y:S01]  /*2610*/  FFMA.FTZ R17, R22, R18, R24 ;  /* 0x0000001216117223 */ /* 0x000fe20000010018 */
[----:B------:R-:W-:-:S03]  /*2620*/  LEA R2, P0, R3, UR8, 0x1 ;  /* 0x0000000803027c11 */ /* 0x000fc6000f8008ff */
[----:B------:R-:W-:Y:S01]  /*2630*/  FMUL.FTZ R18, R17, -1.4426950216293334961 ;  /* 0xbfb8aa3b11127820 */ /* 0x000fe20000410000 */
[----:B0-----:R-:W2:Y:S01]  /*2640*/  LDL.LU R21, [R1+0x14] ;  /* 0x0000140001157983 */ /* 0x001ea20000300800 */
[----:B---3--:R-:W-:-:S04]  /*2650*/  LEA.HI.X R3, R3, UR9, R0, 0x1, P0 ;  /* 0x0000000903037c11 */ /* 0x008fc800080f0c00 */
[----:B------:R-:W0:Y:S01]  /*2660*/  MUFU.EX2 R18, R18 ;  /* 0x0000001200127308 */ /* 0x000e220000000800 */
[----:B------:R-:W3:Y:S01]  /*2670*/  LDL.LU R0, [R1+0x6c] ;  /* 0x00006c0001007983 */ /* 0x000ee20000300800 */
[----:B0-----:R-:W-:-:S06]  /*2680*/  FADD.FTZ R18, R18, 1 ;  /* 0x3f80000012127421 */ /* 0x001fcc0000010000 */
[----:B------:R-:W0:Y:S01]  /*2690*/  MUFU.RCP R18, R18 ;  /* 0x0000001200127308 */ /* 0x000e220000001000 */
[----:B------:R0:W-:Y:S02]  /*26a0*/  STL [R1+0xa4], R2 ;  /* 0x0000a40201007387 */ /* 0x0001e40000100800 */
[----:B0-----:R-:W-:Y:S01]  /*26b0*/  FMUL.FTZ R2, R17, R18 ;  /* 0x0000001211027220 */ /* 0x001fe20000410000 */
[----:B------:R-:W-:-:S06]  /*26c0*/  FMUL.FTZ R17, R6, -1.4426950216293334961 ;  /* 0xbfb8aa3b06117820 */ /* 0x000fcc0000410000 */
[----:B------:R-:W0:Y:S01]  /*26d0*/  MUFU.EX2 R17, R17 ;  /* 0x0000001100117308 */ /* 0x000e220000000800 */
[----:B------:R1:W-:Y:S04]  /*26e0*/  STL [R1+0xa0], R3 ;  /* 0x0000a00301007387 */ /* 0x0003e80000100800 */
[----:B------:R5:W-:Y:S04]  /*26f0*/  STL [R1+0x24], R2 ;  /* 0x0000240201007387 */ /* 0x000be80000100800 */
[----:B-1----:R-:W3:Y:S01]  /*2700*/  LDL.LU R3, [R1+0x30] ;  /* 0x0000300001037983 */ /* 0x002ee20000300800 */
[----:B0-----:R-:W-:-:S04]  /*2710*/  FADD.FTZ R17, R17, 1 ;  /* 0x3f80000011117421 */ /* 0x001fc80000010000 */
[----:B------:R4:W5:Y:S02]  /*2720*/  MUFU.RCP R18, R17 ;  /* 0x0000001100127308 */ /* 0x0009640000001000 */
[----:B----4-:R-:W-:-:S04]  /*2730*/  FADD.FTZ R17, R29, -R8 ;  /* 0x800000081d117221 */ /* 0x010fc80000010000 */
[----:B------:R-:W-:-:S04]  /*2740*/  FMUL.FTZ R17, R9, R17 ;  /* 0x0000001109117220 */ /* 0x000fc80000410000 */
[----:B------:R-:W-:Y:S01]  /*2750*/  FFMA.FTZ R17, R23, R17, R25 ;  /* 0x0000001117117223 */ /* 0x000fe20000010019 */
[----:B-----5:R-:W-:-:S03]  /*2760*/  FMUL.FTZ R2, R6, R18 ;  /* 0x0000001206027220 */ /* 0x020fc60000410000 */
[----:B------:R-:W-:-:S06]  /*2770*/  FMUL.FTZ R6, R17, -1.4426950216293334961 ;  /* 0xbfb8aa3b11067820 */ /* 0x000fcc0000410000 */
[----:B------:R-:W0:Y:S01]  /*2780*/  MUFU.EX2 R6, R6 ;  /* 0x0000000600067308 */ /* 0x000e220000000800 */
[----:B------:R-:W-:-:S05]  /*2790*/  SHF.L.U32 R7, R7, 0x10, RZ ;  /* 0x0000001007077819 */ /* 0x000fca00000006ff */
[----:B------:R-:W-:Y:S01]  /*27a0*/  FADD.FTZ R7, -R8, R7 ;  /* 0x0000000708077221 */ /* 0x000fe20000010100 */
[----:B0-----:R-:W-:-:S04]  /*27b0*/  FADD.FTZ R6, R6, 1 ;  /* 0x3f80000006067421 */ /* 0x001fc80000010000 */
[----:B------:R0:W-:Y:S02]  /*27c0*/  MUFU.RCP R18, R6 ;  /* 0x0000000600127308 */ /* 0x0001e40000001000 */
[----:B0-----:R-:W-:-:S04]  /*27d0*/  FMUL.FTZ R6, R9, R7 ;  /* 0x0000000709067220 */ /* 0x001fc80000410000 */
[----:B------:R-:W-:-:S04]  /*27e0*/  FFMA.FTZ R6, R27, R6, R26 ;  /* 0x000000061b067223 */ /* 0x000fc8000001001a */
[----:B------:R-:W-:-:S06]  /*27f0*/  FMUL.FTZ R7, R6, -1.4426950216293334961 ;  /* 0xbfb8aa3b06077820 */ /* 0x000fcc0000410000 */
[----:B------:R-:W0:Y:S01]  /*2800*/  MUFU.EX2 R7, R7 ;  /* 0x0000000700077308 */ /* 0x000e220000000800 */
[----:B------:R1:W-:Y:S01]  /*2810*/  STL [R1+0x10], R2 ;  /* 0x0000100201007387 */ /* 0x0003e20000100800 */
[----:B0-----:R-:W-:-:S06]  /*2820*/  FADD.FTZ R7, R7, 1 ;  /* 0x3f80000007077421 */ /* 0x001fcc0000010000 */
[----:B------:R-:W0:Y:S01]  /*2830*/  MUFU.RCP R7, R7 ;  /* 0x0000000700077308 */ /* 0x000e220000001000 */
[----:B-1----:R-:W-:-:S05]  /*2840*/  FMUL.FTZ R2, R17, R18 ;  /* 0x0000001211027220 */ /* 0x002fca0000410000 */
[----:B------:R0:W-:Y:S02]  /*2850*/  STL [R1+0x1c], R2 ;  /* 0x00001c0201007387 */ /* 0x0001e40000100800 */
[----:B0-----:R-:W-:-:S05]  /*2860*/  FMUL.FTZ R2, R6, R7 ;  /* 0x0000000706027220 */ /* 0x001fca0000410000 */
[----:B------:R0:W-:Y:S04]  /*2870*/  STL [R1+0x18], R2 ;  /* 0x0000180201007387 */ /* 0x0001e80000100800 */
[----:B0-----:R-:W4:Y:S01]  /*2880*/  LDL.LU R2, [R1+0x28] ;  /* 0x0000280001027983 */ /* 0x001f220000300800 */
[----:B------:R-:W-:Y:S02]  /*2890*/  LEA R6, P0, R4, UR8, 0x1 ;  /* 0x0000000804067c11 */ /* 0x000fe4000f8008ff */
[----:B------:R-:W-:-:S05]  /*28a0*/  SHF.L.U32 R12, R12, 0x10, RZ ;  /* 0x000000100c0c7819 */ /* 0x000fca00000006ff */
[----:B------:R-:W-:Y:S01]  /*28b0*/  FADD.FTZ R12, -R8, R12 ;  /* 0x0000000c080c7221 */ /* 0x000fe20000010100 */
[----:B--2---:R-:W-:-:S04]  /*28c0*/  FADD.FTZ R17, R21, -R8 ;  /* 0x8000000815117221 */ /* 0x004fc80000010000 */
[----:B------:R-:W-:Y:S01]  /*28d0*/  FMUL.FTZ R17, R9, R17 ;  /* 0x0000001109117220 */ /* 0x000fe20000410000 */
[----:B---3--:R-:W-:Y:S02]  /*28e0*/  LEA.HI.X R7, R4, UR9, R0, 0x1, P0 ;  /* 0x0000000904077c11 */ /* 0x008fe400080f0c00 */
[----:B------:R-:W2:Y:S01]  /*28f0*/  LDL.LU R0, [R1+0x70] ;  /* 0x0000700001007983 */ /* 0x000ea20000300800 */
[----:B------:R-:W-:-:S04]  /*2900*/  FFMA.FTZ R17, R22, R17, R24 ;  /* 0x0000001116117223 */ /* 0x000fc80000010018 */
[----:B------:R-:W-:-:S06]  /*2910*/  FMUL.FTZ R4, R17, -1.4426950216293334961 ;  /* 0xbfb8aa3b11047820 */ /* 0x000fcc0000410000 */
[----:B------:R-:W0:Y:S02]  /*2920*/  MUFU.EX2 R4, R4 ;  /* 0x0000000400047308 */ /* 0x000e240000000800 */
[----:B0-----:R-:W-:-:S06]  /*2930*/  FADD.FTZ R4, R4, 1 ;  /* 0x3f80000004047421 */ /* 0x001fcc0000010000 */
[----:B------:R0:W1:Y:S02]  /*2940*/  MUFU.RCP R18, R4 ;  /* 0x0000000400127308 */ /* 0x0000640000001000 */
[----:B0-----:R-:W-:-:S04]  /*2950*/  FMUL.FTZ R4, R9, R12 ;  /* 0x0000000c09047220 */ /* 0x001fc80000410000 */
[----:B------:R-:W-:-:S04]  /*2960*/  FFMA.FTZ R4, R20, R4, R19 ;  /* 0x0000000414047223 */ /* 0x000fc80000010013 */
[----:B------:R-:W-:-:S06]  /*2970*/  FMUL.FTZ R12, R4, -1.4426950216293334961 ;  /* 0xbfb8aa3b040c7820 */ /* 0x000fcc0000410000 */
[----:B------:R-:W0:Y:S01]  /*2980*/  MUFU.EX2 R12, R12 ;  /* 0x0000000c000c7308 */ /* 0x000e220000000800 */
[----:B------:R1:W-:Y:S04]  /*2990*/  STL [R1+0x94], R6 ;  /* 0x0000940601007387 */ /* 0x0003e80000100800 */
[----:B------:R-:W-:Y:S01]  /*29a0*/  STL [R1+0x90], R7 ;  /* 0x0000900701007387 */ /* 0x000fe20000100800 */
[----:B-1----:R-:W-:Y:S01]  /*29b0*/  FMUL.FTZ R6, R17, R18 ;  /* 0x0000001211067220 */ /* 0x002fe20000410000 */
[----:B0-----:R-:W-:-:S04]  /*29c0*/  FADD.FTZ R12, R12, 1 ;  /* 0x3f8000000c0c7421 */ /* 0x001fc80000010000 */
[----:B------:R0:W1:Y:S01]  /*29d0*/  MUFU.RCP R17, R12 ;  /* 0x0000000c00117308 */ /* 0x0000620000001000 */
[----:B------:R1:W-:Y:S01]  /*29e0*/  STL [R1+0x14], R6 ;  /* 0x0000140601007387 */ /* 0x0003e20000100800 */
[----:B0-----:R-:W-:-:S03]  /*29f0*/  FADD.FTZ R12, R3, -R8 ;  /* 0x80000008030c7221 */ /* 0x001fc60000010000 */
[----:B------:R-:W3:Y:S01]  /*2a00*/  LDL.LU R3, [R1+0x2c] ;  /* 0x00002c0001037983 */ /* 0x000ee20000300800 */
[----:B------:R-:W-:-:S04]  /*2a10*/  FMUL.FTZ R12, R9, R12 ;  /* 0x0000000c090c7220 */ /* 0x000fc80000410000 */
        /* <DEDUP_REMOVED lines=8> */
[----:B------:R1:W-:Y:S01]  /*2aa0*/  STL [R1+0xc], R6 ;  /* 0x00000c0601007387 */ /* 0x0003e20000100800 */
[----:B0-----:R-:W-:-:S04]  /*2ab0*/  FMUL.FTZ R4, R9, R13 ;  /* 0x0000000d09047220 */ /* 0x001fc80000410000 */
[----:B------:R-:W-:Y:S01]  /*2ac0*/  FFMA.FTZ R4, R27, R4, R26 ;  /* 0x000000041b047223 */ /* 0x000fe2000001001a */
[----:B-1----:R-:W-:-:S03]  /*2ad0*/  FMUL.FTZ R6, R12, R17 ;  /* 0x000000110c067220 */ /* 0x002fc60000410000 */
[----:B------:R-:W-:-:S06]  /*2ae0*/  FMUL.FTZ R12, R4, -1.4426950216293334961 ;  /* 0xbfb8aa3b040c7820 */ /* 0x000fcc0000410000 */
[----:B------:R-:W0:Y:S02]  /*2af0*/  MUFU.EX2 R12, R12 ;  /* 0x0000000c000c7308 */ /* 0x000e240000000800 */
[----:B0-----:R-:W-:-:S06]  /*2b00*/  FADD.FTZ R12, R12, 1 ;  /* 0x3f8000000c0c7421 */ /* 0x001fcc0000010000 */
[----:B------:R-:W0:Y:S01]  /*2b10*/  MUFU.RCP R12, R12 ;  /* 0x0000000c000c7308 */ /* 0x000e220000001000 */
[----:B------:R1:W-:Y:S01]  /*2b20*/  STL [R1+0x8], R6 ;  /* 0x0000080601007387 */ /* 0x0003e20000100800 */
[----:B----4-:R-:W-:Y:S01]  /*2b30*/  FADD.FTZ R13, R2, -R8 ;  /* 0x80000008020d7221 */ /* 0x010fe20000010000 */
[----:B0-----:R-:W-:-:S05]  /*2b40*/  FMUL.FTZ R2, R4, R12 ;  /* 0x0000000c04027220 */ /* 0x001fca0000410000 */
[----:B------:R0:W-:Y:S04]  /*2b50*/  STL [R1+0x4], R2 ;  /* 0x0000040201007387 */ /* 0x0001e80000100800 */
[----:B-1----:R-:W4:Y:S04]  /*2b60*/  LDL.LU R6, [R1+0x20] ;  /* 0x0000200001067983 */ /* 0x002f280000300800 */
[----:B0-----:R-:W5:Y:S01]  /*2b70*/  LDL.LU R2, [R1+0x74] ;  /* 0x0000740001027983 */ /* 0x001f620000300800 */
[----:B------:R-:W-:-:S04]  /*2b80*/  FMUL.FTZ R13, R9, R13 ;  /* 0x0000000d090d7220 */ /* 0x000fc80000410000 */
[----:B------:R-:W-:-:S04]  /*2b90*/  FFMA.FTZ R12, R22, R13, R24 ;  /* 0x0000000d160c7223 */ /* 0x000fc80000010018 */
[----:B------:R-:W-:-:S06]  /*2ba0*/  FMUL.FTZ R13, R12, -1.4426950216293334961 ;  /* 0xbfb8aa3b0c0d7820 */ /* 0x000fcc0000410000 */
[----:B------:R-:W0:Y:S01]  /*2bb0*/  MUFU.EX2 R13, R13 ;  /* 0x0000000d000d7308 */ /* 0x000e220000000800 */
[----:B------:R-:W-:Y:S01]  /*2bc0*/  SHF.L.U32 R14, R14, 0x10, RZ ;  /* 0x000000100e0e7819 */ /* 0x000fe200000006ff */
[----:B0-----:R-:W-:-:S06]  /*2bd0*/  FADD.FTZ R13, R13, 1 ;  /* 0x3f8000000d0d7421 */ /* 0x001fcc0000010000 */
[----:B------:R-:W0:Y:S01]  /*2be0*/  MUFU.RCP R13, R13 ;  /* 0x0000000d000d7308 */ /* 0x000e220000001000 */
[----:B------:R-:W-:Y:S01]  /*2bf0*/  FADD.FTZ R14, -R8, R14 ;  /* 0x0000000e080e7221 */ /* 0x000fe20000010100 */
[----:B------:R-:W-:-:S03]  /*2c00*/  LEA R4, P0, R5, UR8, 0x1 ;  /* 0x0000000805047c11 */ /* 0x000fc6000f8008ff */
[----:B------:R-:W-:-:S04]  /*2c10*/  FMUL.FTZ R14, R9, R14 ;  /* 0x0000000e090e7220 */ /* 0x000fc80000410000 */
[----:B------:R-:W-:Y:S01]  /*2c20*/  FFMA.FTZ R17, R20, R14, R19 ;  /* 0x0000000e14117223 */ /* 0x000fe20000010013 */
[----:B--2---:R-:W-:Y:S01]  /*2c30*/  LEA.HI.X R5, R5, UR9, R0, 0x1, P0 ;  /* 0x0000000905057c11 */ /* 0x004fe200080f0c00 */
[----:B0-----:R-:W-:Y:S02]  /*2c40*/  FMUL.FTZ R0, R12, R13 ;  /* 0x0000000d0c007220 */ /* 0x001fe40000410000 */
[----:B------:R-:W-:-:S06]  /*2c50*/  FMUL.FTZ R12, R17, -1.4426950216293334961 ;  /* 0xbfb8aa3b110c7820 */ /* 0x000fcc0000410000 */
[----:B------:R-:W0:Y:S02]  /*2c60*/  MUFU.EX2 R12, R12 ;  /* 0x0000000c000c7308 */ /* 0x000e240000000800 */
[----:B0-----:R-:W-:-:S06]  /*2c70*/  FADD.FTZ R12, R12, 1 ;  /* 0x3f8000000c0c7421 */ /* 0x001fcc0000010000 */
[----:B------:R-:W0:Y:S01]  /*2c80*/  MUFU.RCP R12, R12 ;  /* 0x0000000c000c7308 */ /* 0x000e220000001000 */
[----:B------:R-:W-:Y:S04]  /*2c90*/  STL [R1+0x9c], R4 ;  /* 0x00009c0401007387 */ /* 0x000fe80000100800 */
[----:B------:R-:W-:Y:S04]  /*2ca0*/  STL [R1+0x98], R5 ;  /* 0x0000980501007387 */ /* 0x000fe80000100800 */
[----:B------:R1:W-:Y:S01]  /*2cb0*/  STL [R1+0xb0], R0 ;  /* 0x0000b00001007387 */ /* 0x0003e20000100800 */
[----:B0-----:R-:W-:Y:S01]  /*2cc0*/  FMUL.FTZ R17, R17, R12 ;  /* 0x0000000c11117220 */ /* 0x001fe20000410000 */
[----:B---3--:R-:W-:-:S02]  /*2cd0*/  FADD.FTZ R13, R3, -R8 ;  /* 0x80000008030d7221 */ /* 0x008fc40000010000 */
[----:B------:R-:W2:Y:S02]  /*2ce0*/  LDL.LU R3, [R1+0x34] ;  /* 0x0000340001037983 */ /* 0x000ea40000300800 */
[----:B------:R-:W-:-:S04]  /*2cf0*/  FMUL.FTZ R13, R9, R13 ;  /* 0x0000000d090d7220 */ /* 0x000fc80000410000 */
[----:B------:R-:W-:-:S04]  /*2d00*/  FFMA.FTZ R18, R23, R13, R25 ;  /* 0x0000000d17127223 */ /* 0x000fc80000010019 */
        /* <DEDUP_REMOVED lines=12> */
[----:B------:R-:W0:Y:S02]  /*2dd0*/  MUFU.RCP R12, R12 ;  /* 0x0000000c000c7308 */ /* 0x000e240000001000 */
[----:B0-----:R-:W-:Y:S01]  /*2de0*/  FMUL.FTZ R28, R28, R12 ;  /* 0x0000000c1c1c7220 */ /* 0x001fe20000410000 */
[----:B------:R-:W-:-:S04]  /*2df0*/  LEA R12, P0, R34, UR8, 0x1 ;  /* 0x00000008220c7c11 */ /* 0x000fc8000f8008ff */
[----:B-----5:R-:W-:Y:S02]  /*2e00*/  LEA.HI.X R13, R34, UR9, R2, 0x1, P0 ;  /* 0x00000009220d7c11 */ /* 0x020fe400080f0c02 */
[----:B------:R-:W3:Y:S04]  /*2e10*/  LDL.LU R2, [R1+0x40] ;  /* 0x0000400001027983 */ /* 0x000ee80000300800 */
[----:B-1----:R-:W5:Y:S01]  /*2e20*/  LDL.LU R0, [R1+0x78] ;  /* 0x0000780001007983 */ /* 0x002f620000300800 */
[----:B----4-:R-:W-:Y:S01]  /*2e30*/  FADD.FTZ R30, R6, -R8 ;  /* 0x80000008061e7221 */ /* 0x010fe20000010000 */
[----:B------:R-:W-:Y:S02]  /*2e40*/  SHF.L.U32 R16, R16, 0x10, RZ ;  /* 0x0000001010107819 */ /* 0x000fe400000006ff */
[----:B------:R-:W4:Y:S01]  /*2e50*/  LDL.LU R35, [R1+0x5c] ;  /* 0x00005c0001237983 */ /* 0x000f220000300800 */
[----:B------:R-:W-:-:S02]  /*2e60*/  FMUL.FTZ R30, R9, R30 ;  /* 0x0000001e091e7220 */ /* 0x000fc40000410000 */
[----:B------:R-:W-:Y:S01]  /*2e70*/  FADD.FTZ R16, -R8, R16 ;  /* 0x0000001008107221 */ /* 0x000fe20000010100 */
[----:B------:R-:W4:Y:S01]  /*2e80*/  LDL.LU R4, [R1+0x44] ;  /* 0x0000440001047983 */ /* 0x000f220000300800 */
        /* <DEDUP_REMOVED lines=13> */
[----:B--2---:R-:W-:Y:S02]  /*2f60*/  FADD.FTZ R15, R3, -R8 ;  /* 0x80000008030f7221 */ /* 0x004fe40000010000 */
[----:B------:R-:W2:Y:S02]  /*2f70*/  LDL.LU R3, [R1+0x50] ;  /* 0x0000500001037983 */ /* 0x000ea40000300800 */
[----:B------:R-:W-:-:S04]  /*2f80*/  FMUL.FTZ R15, R9, R15 ;  /* 0x0000000f090f7220 */ /* 0x000fc80000410000 */
[----:B------:R-:W-:-:S04]  /*2f90*/  FFMA.FTZ R15, R23, R15, R25 ;  /* 0x0000000f170f7223 */ /* 0x000fc80000010019 */
[----:B------:R-:W-:-:S06]  /*2fa0*/  FMUL.FTZ R14, R15, -1.4426950216293334961 ;  /* 0xbfb8aa3b0f0e7820 */ /* 0x000fcc0000410000 */
[----:B------:R-:W0:Y:S02]  /*2fb0*/  MUFU.EX2 R14, R14 ;  /* 0x0000000e000e7308 */ /* 0x000e240000000800 */
[----:B0-----:R-:W-:-:S06]  /*2fc0*/  FADD.FTZ R14, R14, 1 ;  /* 0x3f8000000e0e7421 */ /* 0x001fcc0000010000 */
[----:B------:R0:W1:Y:S02]  /*2fd0*/  MUFU.RCP R16, R14 ;  /* 0x0000000e00107308 */ /* 0x0000640000001000 */
[----:B0-----:R-:W-:-:S05]  /*2fe0*/  SHF.L.U32 R14, R32, 0x10, RZ ;  /* 0x00000010200e7819 */ /* 0x001fca00000006ff */
[----:B------:R-:W-:-:S04]  /*2ff0*/  FADD.FTZ R14, -R8, R14 ;  /* 0x0000000e080e7221 */ /* 0x000fc80000010100 */
[----:B------:R-:W-:Y:S01]  /*3000*/  FMUL.FTZ R14, R9, R14 ;  /* 0x0000000e090e7220 */ /* 0x000fe20000410000 */
[----:B-1----:R-:W-:-:S03]  /*3010*/  FMUL.FTZ R16, R15, R16 ;  /* 0x000000100f107220 */ /* 0x002fc60000410000 */
[----:B------:R-:W-:-:S04]  /*3020*/  FFMA.FTZ R14, R27, R14, R26 ;  /* 0x0000000e1b0e7223 */ /* 0x000fc8000001001a */
[----:B------:R-:W-:-:S06]  /*3030*/  FMUL.FTZ R15, R14, -1.4426950216293334961 ;  /* 0xbfb8aa3b0e0f7820 */ /* 0x000fcc0000410000 */
[----:B------:R-:W0:Y:S02]  /*3040*/  MUFU.EX2 R15, R15 ;  /* 0x0000000f000f7308 */ /* 0x000e240000000800 */
[----:B0-----:R-:W-:-:S06]  /*3050*/  FADD.FTZ R15, R15, 1 ;  /* 0x3f8000000f0f7421 */ /* 0x001fcc0000010000 */
[----:B------:R-:W0:Y:S02]  /*3060*/  MUFU.RCP R29, R15 ;  /* 0x0000000f001d7308 */ /* 0x000e240000001000 */
[----:B0-----:R-:W-:Y:S01]  /*3070*/  FMUL.FTZ R29, R14, R29 ;  /* 0x0000001d0e1d7220 */ /* 0x001fe20000410000 */
[----:B---3--:R-:W-:Y:S02]  /*3080*/  FADD.FTZ R32, R2, -R8 ;  /* 0x8000000802207221 */ /* 0x008fe40000010000 */
[----:B------:R-:W3:Y:S01]  /*3090*/  LDL.LU R2, [R1+0x60] ;  /* 0x0000600001027983 */ /* 0x000ee20000300800 */
[----:B------:R-:W-:-:S03]  /*30a0*/  LEA R14, P0, R36, UR8, 0x1 ;  /* 0x00000008240e7c11 */ /* 0x000fc6000f8008ff */
[----:B------:R-:W3:Y:S01]  /*30b0*/  LDL.LU R21, [R1+0x64] ;  /* 0x0000640001157983 */ /* 0x000ee20000300800 */
[----:B-----5:R-:W-:-:S03]  /*30c0*/  LEA.HI.X R15, R36, UR9, R0, 0x1, P0 ;  /* 0x00000009240f7c11 */ /* 0x020fc600080f0c00 */
[----:B------:R-:W5:Y:S04]  /*30d0*/  LDL.LU R0, [R1+0x54] ;  /* 0x0000540001007983 */ /* 0x000f680000300800 */
[----:B------:R-:W5:Y:S01]  /*30e0*/  LDL.LU R37, [R1+0x68] ;  /* 0x0000680001257983 */ /* 0x000f620000300800 */
[----:B------:R-:W-:-:S04]  /*30f0*/  FMUL.FTZ R32, R9, R32 ;  /* 0x0000002009207220 */ /* 0x000fc80000410000 */
[----:B------:R-:W-:-:S04]  /*3100*/  FFMA.FTZ R32, R22, R32, R24 ;  /* 0x0000002016207223 */ /* 0x000fc80000010018 */
[----:B------:R-:W-:-:S06]  /*3110*/  FMUL.FTZ R33, R32, -1.4426950216293334961 ;  /* 0xbfb8aa3b20217820 */ /* 0x000fcc0000410000 */
[----:B------:R-:W0:Y:S01]  /*3120*/  MUFU.EX2 R33, R33 ;  /* 0x0000002100217308 */ /* 0x000e220000000800 */
[----:B----4-:R-:W-:Y:S01]  /*3130*/  SHF.L.U32 R34, R35, 0x10, RZ ;  /* 0x0000001023227819 */ /* 0x010fe200000006ff */
        /* <DEDUP_REMOVED lines=14> */
[----:B--2---:R-:W-:-:S04]  /*3220*/  FADD.FTZ R22, R3, -R8 ;  /* 0x8000000803167221 */ /* 0x004fc80000010000 */
[----:B------:R-:W-:-:S04]  /*3230*/  FMUL.FTZ R22, R9, R22 ;  /* 0x0000001609167220 */ /* 0x000fc80000410000 */
[----:B------:R-:W-:-:S04]  /*3240*/  FFMA.FTZ R34, R23, R22, R25 ;  /* 0x0000001617227223 */ /* 0x000fc80000010019 */
[----:B------:R-:W-:-:S06]  /*3250*/  FMUL.FTZ R22, R34, -1.4426950216293334961 ;  /* 0xbfb8aa3b22167820 */ /* 0x000fcc0000410000 */
[----:B------:R-:W0:Y:S01]  /*3260*/  MUFU.EX2 R22, R22 ;  /* 0x0000001600167308 */ /* 0x000e220000000800 */
[----:B---3--:R-:W-:-:S05]  /*3270*/  SHF.L.U32 R35, R2, 0x10, RZ ;  /* 0x0000001002237819 */ /* 0x008fca00000006ff */
[----:B------:R-:W-:-:S04]  /*3280*/  FADD.FTZ R35, -R8, R35 ;  /* 0x0000002308237221 */ /* 0x000fc80000010100 */
[----:B------:R-:W-:-:S04]  /*3290*/  FMUL.FTZ R35, R9, R35 ;  /* 0x0000002309237220 */ /* 0x000fc80000410000 */
[----:B------:R-:W-:Y:S01]  /*32a0*/  FFMA.FTZ R19, R20, R35, R19 ;  /* 0x0000002314137223 */ /* 0x000fe20000010013 */
[----:B-----5:R-:W-:-:S04]  /*32b0*/  FADD.FTZ R35, R0, -R8 ;  /* 0x8000000800237221 */ /* 0x020fc80000010000 */
[----:B------:R-:W-:-:S04]  /*32c0*/  FMUL.FTZ R35, R9, R35 ;  /* 0x0000002309237220 */ /* 0x000fc80000410000 */
[----:B------:R-:W-:Y:S01]  /*32d0*/  FFMA.FTZ R25, R23, R35, R25 ;  /* 0x0000002317197223 */ /* 0x000fe20000010019 */
[----:B------:R-:W-:-:S06]  /*32e0*/  FMUL.FTZ R23, R33, -1.4426950216293334961 ;  /* 0xbfb8aa3b21177820 */ /* 0x000fcc0000410000 */
[----:B------:R-:W1:Y:S01]  /*32f0*/  MUFU.EX2 R23, R23 ;  /* 0x0000001700177308 */ /* 0x000e620000000800 */
[----:B0-----:R-:W-:Y:S01]  /*3300*/  FADD.FTZ R20, R22, 1 ;  /* 0x3f80000016147421 */ /* 0x001fe20000010000 */
[----:B------:R-:W-:Y:S02]  /*3310*/  SHF.L.U32 R22, R21, 0x10, RZ ;  /* 0x0000001015167819 */ /* 0x000fe400000006ff */
[----:B------:R-:W-:Y:S01]  /*3320*/  SHF.L.U32 R35, R37, 0x10, RZ ;  /* 0x0000001025237819 */ /* 0x000fe200000006ff */
[----:B------:R-:W2:Y:S02]  /*3330*/  LDL.LU R21, [R1+0x80] ;  /* 0x0000800001157983 */ /* 0x000ea40000300800 */
[C---:B------:R-:W-:Y:S02]  /*3340*/  FADD.FTZ R22, -R8.reuse, R22 ;  /* 0x0000001608167221 */ /* 0x040fe40000010100 */
[----:B------:R-:W-:Y:S01]  /*3350*/  FADD.FTZ R35, -R8, R35 ;  /* 0x0000002308237221 */ /* 0x000fe20000010100 */
[----:B------:R-:W3:Y:S01]  /*3360*/  LDL.LU R0, [R1+0x48] ;  /* 0x0000480001007983 */ /* 0x000ee20000300800 */
[----:B------:R-:W-:-:S02]  /*3370*/  FMUL.FTZ R22, R9, R22 ;  /* 0x0000001609167220 */ /* 0x000fc40000410000 */
[----:B------:R-:W-:Y:S01]  /*3380*/  FMUL.FTZ R9, R9, R35 ;  /* 0x0000002309097220 */ /* 0x000fe20000410000 */
[----:B------:R-:W4:Y:S01]  /*3390*/  LDL.LU R2, [R1+0x4c] ;  /* 0x00004c0001027983 */ /* 0x000f220000300800 */
[----:B-1----:R-:W-:-:S03]  /*33a0*/  FADD.FTZ R23, R23, 1 ;  /* 0x3f80000017177421 */ /* 0x002fc60000010000 */
[----:B------:R-:W4:Y:S01]  /*33b0*/  LDL.LU R3, [R1+0x58] ;  /* 0x0000580001037983 */ /* 0x000f220000300800 */
[C-C-:B------:R-:W-:Y:S01]  /*33c0*/  FFMA.FTZ R22, R27.reuse, R22, R26.reuse ;  /* 0x000000161b167223 */ /* 0x140fe2000001001a */
[----:B------:R-:W-:Y:S02]  /*33d0*/  FFMA.FTZ R26, R27, R9, R26 ;  /* 0x000000091b1a7223 */ /* 0x000fe4000001001a */
[----:B------:R-:W5:Y:S01]  /*33e0*/  LDL.LU R4, [R1+0x10] ;  /* 0x0000100001047983 */ /* 0x000f620000300800 */
[----:B------:R0:W-:Y:S03]  /*33f0*/  MUFU.RCP R27, R23 ;  /* 0x00000017001b7308 */ /* 0x0001e60000001000 */
[----:B------:R-:W5:Y:S04]  /*3400*/  LDL.LU R5, [R1+0x24] ;  /* 0x0000240001057983 */ /* 0x000f680000300800 */
[----:B------:R-:W5:Y:S04]  /*3410*/  LDL.LU R6, [R1+0x18] ;  /* 0x0000180001067983 */ /* 0x000f680000300800 */
[----:B------:R-:W5:Y:S04]  /*3420*/  LDL.LU R7, [R1+0x1c] ;  /* 0x00001c0001077983 */ /* 0x000f680000300800 */
[----:B0-----:R-:W2:Y:S01]  /*3430*/  LDL.LU R23, [R1+0x3c] ;  /* 0x00003c0001177983 */ /* 0x001ea20000300800 */
[----:B------:R-:W0:Y:S01]  /*3440*/  MUFU.RCP R20, R20 ;  /* 0x0000001400147308 */ /* 0x000e220000001000 */
[----:B------:R-:W-:Y:S01]  /*3450*/  FMUL.FTZ R8, R19, -1.4426950216293334961 ;  /* 0xbfb8aa3b13087820 */ /* 0x000fe20000410000 */
[----:B------:R-:W-:-:S06]  /*3460*/  FMUL.FTZ R9, R26, -1.4426950216293334961 ;  /* 0xbfb8aa3b1a097820 */ /* 0x000fcc0000410000 */
[----:B------:R-:W1:Y:S01]  /*3470*/  MUFU.EX2 R8, R8 ;  /* 0x0000000800087308 */ /* 0x000e620000000800 */
[----:B0-----:R-:W-:Y:S01]  /*3480*/  FMUL.FTZ R20, R34, R20 ;  /* 0x0000001422147220 */ /* 0x001fe20000410000 */
[----:B------:R-:W-:-:S06]  /*3490*/  FMUL.FTZ R34, R22, -1.4426950216293334961 ;  /* 0xbfb8aa3b16227820 */ /* 0x000fcc0000410000 */
[----:B------:R-:W0:Y:S08]  /*34a0*/  MUFU.EX2 R9, R9 ;  /* 0x0000000900097308 */ /* 0x000e300000000800 */
[----:B------:R-:W0:Y:S01]  /*34b0*/  MUFU.EX2 R34, R34 ;  /* 0x0000002200227308 */ /* 0x000e220000000800 */
[----:B-1----:R-:W-:Y:S01]  /*34c0*/  FADD.FTZ R8, R8, 1 ;  /* 0x3f80000008087421 */ /* 0x002fe20000010000 */
[----:B0-----:R-:W-:Y:S01]  /*34d0*/  FADD.FTZ R9, R9, 1 ;  /* 0x3f80000009097421 */ /* 0x001fe20000010000 */
[----:B------:R-:W-:-:S05]  /*34e0*/  FADD.FTZ R34, R34, 1 ;  /* 0x3f80000022227421 */ /* 0x000fca0000010000 */
[----:B------:R-:W-:Y:S08]  /*34f0*/  MUFU.RCP R36, R9 ;  /* 0x0000000900247308 */ /* 0x000ff00000001000 */
[----:B------:R-:W0:Y:S08]  /*3500*/  MUFU.RCP R37, R34 ;  /* 0x0000002200257308 */ /* 0x000e300000001000 */
[----:B------:R2:W1:Y:S02]  /*3510*/  MUFU.RCP R34, R8 ;  /* 0x0000000800227308 */ /* 0x0004640000001000 */
[----:B--2---:R-:W-:-:S02]  /*3520*/  LEA R8, P0, R23, UR8, 0x1 ;  /* 0x0000000817087c11 */ /* 0x004fc4000f8008ff */
[----:B------:R-:W-:Y:S02]  /*3530*/  MOV R9, R23 ;  /* 0x0000001700097202 */ /* 0x000fe40000000f00 */
[----:B------:R-:W2:Y:S01]  /*3540*/  LDL.LU R23, [R1+0x7c] ;  /* 0x00007c0001177983 */ /* 0x000ea20000300800 */
[----:B0-----:R-:W-:Y:S01]  /*3550*/  FMUL.FTZ R37, R22, R37 ;  /* 0x0000002516257220 */ /* 0x001fe20000410000 */
[----:B---3--:R-:W-:Y:S02]  /*3560*/  LEA R22, P1, R0, UR8, 0x1 ;  /* 0x0000000800167c11 */ /* 0x008fe4000f8208ff */
[----:B------:R-:W-:Y:S01]  /*3570*/  LEA.HI.X R9, R9, UR9, R21, 0x1, P0 ;  /* 0x0000000909097c11 */ /* 0x000fe200080f0c15 */
[----:B------:R-:W-:Y:S01]  /*3580*/  FMUL.FTZ R27, R33, R27 ;  /* 0x0000001b211b7220 */ /* 0x000fe20000410000 */
[----:B------:R-:W3:Y:S01]  /*3590*/  LDL.LU R21, [R1+0xb4] ;  /* 0x0000b40001157983 */ /* 0x000ee20000300800 */
[----:B-1----:R-:W-:Y:S01]  /*35a0*/  FMUL.FTZ R34, R19, R34 ;  /* 0x0000002213227220 */ /* 0x002fe20000410000 */
[----:B------:R-:W-:Y:S01]  /*35b0*/  F2FP.BF16.F32.PACK_AB R19, R10, R11 ;  /* 0x0000000b0a13723e */ /* 0x000fe200000010ff */
[----:B------:R-:W-:-:S06]  /*35c0*/  FMUL.FTZ R35, R25, -1.4426950216293334961 ;  /* 0xbfb8aa3b19237820 */ /* 0x000fcc0000410000 */
[----:B------:R-:W0:Y:S01]  /*35d0*/  MUFU.EX2 R35, R35 ;  /* 0x0000002300237308 */ /* 0x000e220000000800 */
[----:B--2---:R-:W-:Y:S01]  /*35e0*/  LEA.HI.X R23, R0, UR9, R23, 0x1, P1 ;  /* 0x0000000900177c11 */ /* 0x004fe200088f0c17 */
[----:B0-----:R-:W-:Y:S01]  /*35f0*/  FADD.FTZ R35, R35, 1 ;  /* 0x3f80000023237421 */ /* 0x001fe20000010000 */
[----:B------:R-:W2:Y:S01]  /*3600*/  LDL.LU R0, [R1+0xb0] ;  /* 0x0000b00001007983 */ /* 0x000ea20000300800 */
[----:B------:R-:W-:Y:S01]  /*3610*/  FMUL.FTZ R36, R26, R36 ;  /* 0x000000241a247220 */ /* 0x000fe20000410000 */
[----:B------:R-:W-:Y:S01]  /*3620*/  F2FP.BF16.F32.PACK_AB R18, R28, R18 ;  /* 0x000000121c12723e */ /* 0x000fe200000010ff */
[----:B------:R-:W-:Y:S01]  /*3630*/  ULDC.64 UR8, c[0x0][0x238] ;  /* 0x00008e0000087ab9 */ /* 0x000fe20000000a00 */
[----:B------:R-:W2:Y:S04]  /*3640*/  LDL.LU R33, [R1+0x8] ;  /* 0x0000080001217983 */ /* 0x000ea80000300800 */
[----:B------:R-:W4:Y:S04]  /*3650*/  LDL.LU R10, [R1+0xac] ;  /* 0x0000ac00010a7983 */ /* 0x000f280000300800 */
[----:B------:R-:W4:Y:S01]  /*3660*/  LDL.LU R11, [R1+0xa8] ;  /* 0x0000a800010b7983 */ /* 0x000f220000300800 */
[----:B------:R-:W0:Y:S03]  /*3670*/  MUFU.RCP R35, R35 ;  /* 0x0000002300237308 */ /* 0x000e260000001000 */
[----:B------:R-:W2:Y:S01]  /*3680*/  LDL.LU R26, [R1+0x4] ;  /* 0x00000400011a7983 */ /* 0x000ea20000300800 */
[----:B0-----:R-:W-:Y:S01]  /*3690*/  FMUL.FTZ R35, R25, R35 ;  /* 0x0000002319237220 */ /* 0x001fe20000410000 */
[----:B---3--:R-:W-:-:S02]  /*36a0*/  PRMT R25, R21, 0x7632, R25 ;  /* 0x0000763215197816 */ /* 0x008fc40000000019 */
[----:B----4-:R0:W-:Y:S02]  /*36b0*/  STG.E.U16 desc[UR6][R10.64+0x4], R21 ;  /* 0x000004150a007986 */ /* 0x0101e4000c101506 */
[----:B0-----:R-:W-:Y:S02]  /*36c0*/  F2FP.BF16.F32.PACK_AB R21, R2, R3 ;  /* 0x000000030215723e */ /* 0x001fe400000010ff */
[----:B------:R-:W3:Y:S04]  /*36d0*/  LDL.LU R2, [R1+0xa4] ;  /* 0x0000a40001027983 */ /* 0x000ee80000300800 */
[----:B------:R-:W3:Y:S04]  /*36e0*/  LDL.LU R3, [R1+0xa0] ;  /* 0x0000a00001037983 */ /* 0x000ee80000300800 */
[----:B------:R0:W-:Y:S02]  /*36f0*/  STG.E.U16 desc[UR6][R10.64+0x6], R25 ;  /* 0x000006190a007986 */ /* 0x0001e4000c101506 */
[----:B0-----:R-:W-:-:S02]  /*3700*/  PRMT R10, R19, 0x7632, R10 ;  /* 0x00007632130a7816 */ /* 0x001fc4000000000a */
[----:B------:R-:W4:Y:S01]  /*3710*/  LDL.LU R25, [R1+0x14] ;  /* 0x0000140001197983 */ /* 0x000f220000300800 */
[----:B-----5:R-:W-:-:S03]  /*3720*/  F2FP.BF16.F32.PACK_AB R11, R4, R5 ;  /* 0x00000005040b723e */ /* 0x020fc600000010ff */
[----:B------:R-:W5:Y:S04]  /*3730*/  LDL.LU R4, [R1+0x9c] ;  /* 0x00009c0001047983 */ /* 0x000f680000300800 */
[----:B------:R-:W5:Y:S04]  /*3740*/  LDL.LU R5, [R1+0x98] ;  /* 0x0000980001057983 */ /* 0x000f680000300800 */
[----:B---3--:R0:W-:Y:S04]  /*3750*/  STG.E.U16 desc[UR6][R2.64], R19 ;  /* 0x0000001302007986 */ /* 0x0081e8000c101506 */
[----:B------:R1:W-:Y:S04]  /*3760*/  STG.E.U16 desc[UR6][R2.64+0x2], R10 ;  /* 0x0000020a02007986 */ /* 0x0003e8000c101506 */
[----:B------:R3:W-:Y:S01]  /*3770*/  STG.E.U16 desc[UR6][R2.64+0x4], R21 ;  /* 0x0000041502007986 */ /* 0x0007e2000c101506 */
[----:B0-----:R-:W-:-:S02]  /*3780*/  PRMT R19, R21, 0x7632, R19 ;  /* 0x0000763215137816 */ /* 0x001fc40000000013 */
[----:B-1----:R-:W-:Y:S01]  /*3790*/  F2FP.BF16.F32.PACK_AB R10, R6, R7 ;  /* 0x00000007060a723e */ /* 0x002fe200000010ff */
[----:B---3--:R-:W4:Y:S04]  /*37a0*/  LDL.LU R21, [R1+0xc] ;  /* 0x00000c0001157983 */ /* 0x008f280000300800 */
[----:B------:R-:W3:Y:S04]  /*37b0*/  LDL.LU R6, [R1+0x94] ;  /* 0x0000940001067983 */ /* 0x000ee80000300800 */
[----:B------:R-:W3:Y:S01]  /*37c0*/  LDL.LU R7, [R1+0x90] ;  /* 0x0000900001077983 */ /* 0x000ee20000300800 */
[----:B--2---:R-:W-:-:S03]  /*37d0*/  F2FP.BF16.F32.PACK_AB R17, R17, R0 ;  /* 0x000000001111723e */ /* 0x004fc600000010ff */
[----:B------:R0:W-:Y:S04]  /*37e0*/  STG.E.U16 desc[UR6][R2.64+0x6], R19 ;  /* 0x0000061302007986 */ /* 0x0001e8000c101506 */
[----:B------:R-:W2:Y:S01]  /*37f0*/  LDL.LU R0, [R1+0x8c] ;  /* 0x00008c0001007983 */ /* 0x000ea20000300800 */
[----:B0-----:R-:W-:-:S05]  /*3800*/  PRMT R2, R11, 0x7632, R2 ;  /* 0x000076320b027816 */ /* 0x001fca0000000002 */
[----:B---3--:R0:W-:Y:S02]  /*3810*/  STG.E.U16 desc[UR6][R6.64+0x2], R2 ;  /* 0x0000020206007986 */ /* 0x0081e4000c101506 */
[----:B0-----:R-:W-:Y:S02]  /*3820*/  F2FP.BF16.F32.PACK_AB R2, R26, R33 ;  /* 0x000000211a02723e */ /* 0x001fe400000010ff */
[----:B------:R-:W3:Y:S01]  /*3830*/  LDL.LU R33, [R1+0x38] ;  /* 0x0000380001217983 */ /* 0x000ee20000300800 */
[----:B----4-:R-:W-:-:S03]  /*3840*/  F2FP.BF16.F32.PACK_AB R3, R21, R25 ;  /* 0x000000191503723e */ /* 0x010fc600000010ff */
[----:B------:R0:W-:Y:S01]  /*3850*/  STG.E.U16 desc[UR6][R6.64], R11 ;  /* 0x0000000b06007986 */ /* 0x0001e2000c101506 */
[----:B------:R-:W-:Y:S02]  /*3860*/  F2FP.BF16.F32.PACK_AB R16, R29, R16 ;  /* 0x000000101d10723e */ /* 0x000fe400000010ff */
[----:B------:R-:W-:Y:S01]  /*3870*/  PRMT R19, R2, 0x7632, R19 ;  /* 0x0000763202137816 */ /* 0x000fe20000000013 */
[----:B------:R-:W-:Y:S01]  /*3880*/  STG.E.U16 desc[UR6][R6.64+0x4], R10 ;  /* 0x0000040a06007986 */ /* 0x000fe2000c101506 */
[----:B0-----:R-:W-:Y:S02]  /*3890*/  PRMT R11, R10, 0x7632, R11 ;  /* 0x000076320a0b7816 */ /* 0x001fe4000000000b */
[----:B------:R-:W-:-:S03]  /*38a0*/  F2FP.BF16.F32.PACK_AB R30, R31, R30 ;  /* 0x0000001e1f1e723e */ /* 0x000fc600000010ff */
[----:B------:R0:W-:Y:S01]  /*38b0*/  STG.E.U16 desc[UR6][R6.64+0x6], R11 ;  /* 0x0000060b06007986 */ /* 0x0001e2000c101506 */
[----:B------:R-:W-:-:S03]  /*38c0*/  F2FP.BF16.F32.PACK_AB R24, R24, R32 ;  /* 0x000000201818723e */ /* 0x000fc600000010ff */
[----:B-----5:R1:W-:Y:S01]  /*38d0*/  STG.E.U16 desc[UR6][R4.64], R3 ;  /* 0x0000000304007986 */ /* 0x0203e2000c101506 */
[----:B------:R-:W-:-:S03]  /*38e0*/  F2FP.BF16.F32.PACK_AB R20, R37, R20 ;  /* 0x000000142514723e */ /* 0x000fc600000010ff */
[----:B------:R4:W-:Y:S01]  /*38f0*/  STG.E.U16 desc[UR6][R4.64+0x4], R2 ;  /* 0x0000040204007986 */ /* 0x0009e2000c101506 */
[----:B0-----:R-:W-:Y:S02]  /*3900*/  PRMT R7, R3, 0x7632, R7 ;  /* 0x0000763203077816 */ /* 0x001fe40000000007 */
[----:B------:R-:W-:Y:S02]  /*3910*/  PRMT R6, R17, 0x7632, R6 ;  /* 0x0000763211067816 */ /* 0x000fe40000000006 */
[----:B-1----:R-:W-:Y:S01]  /*3920*/  PRMT R3, R18, 0x7632, R3 ;  /* 0x0000763212037816 */ /* 0x002fe20000000003 */
[----:B------:R0:W-:Y:S01]  /*3930*/  STG.E.U16 desc[UR6][R4.64+0x2], R7 ;  /* 0x0000020704007986 */ /* 0x0001e2000c101506 */
[----:B------:R-:W-:Y:S02]  /*3940*/  F2FP.BF16.F32.PACK_AB R27, R34, R27 ;  /* 0x0000001b221b723e */ /* 0x000fe400000010ff */
[----:B----4-:R-:W-:Y:S01]  /*3950*/  PRMT R2, R16, 0x7632, R2 ;  /* 0x0000763210027816 */ /* 0x010fe20000000002 */
[----:B------:R1:W-:Y:S01]  /*3960*/  STG.E.U16 desc[UR6][R4.64+0x6], R19 ;  /* 0x0000061304007986 */ /* 0x0003e2000c101506 */
[----:B------:R-:W-:-:S02]  /*3970*/  F2FP.BF16.F32.PACK_AB R35, R36, R35 ;  /* 0x000000232423723e */ /* 0x000fc400000010ff */
[----:B--2---:R-:W-:Y:S01]  /*3980*/  IADD3 R0, P0, R0, 0x5, RZ ;  /* 0x0000000500007810 */ /* 0x004fe20007f1e0ff */
[----:B------:R-:W-:Y:S01]  /*3990*/  STG.E.U16 desc[UR6][R12.64], R17 ;  /* 0x000000110c007986 */ /* 0x000fe2000c101506 */
[----:B------:R-:W-:-:S03]  /*39a0*/  PRMT R11, R27, 0x7632, R11 ;  /* 0x000076321b0b7816 */ /* 0x000fc6000000000b */
[----:B------:R-:W-:Y:S01]  /*39b0*/  STG.E.U16 desc[UR6][R12.64+0x2], R6 ;  /* 0x000002060c007986 */ /* 0x000fe2000c101506 */
[----:B0-----:R-:W-:-:S03]  /*39c0*/  PRMT R7, R30, 0x7632, R7 ;  /* 0x000076321e077816 */ /* 0x001fc60000000007 */
[----:B------:R-:W-:Y:S01]  /*39d0*/  STG.E.U16 desc[UR6][R12.64+0x4], R18 ;  /* 0x000004120c007986 */ /* 0x000fe2000c101506 */
[----:B-1----:R-:W-:-:S03]  /*39e0*/  PRMT R4, R24, 0x7632, R4 ;  /* 0x0000763218047816 */ /* 0x002fc60000000004 */
        /* <DEDUP_REMOVED lines=16> */
[----:B---3--:R-:W-:-:S02]  /*3af0*/  IADD3.X R33, RZ, R33, RZ, P0, !PT ;  /* 0x00000021ff217210 */ /* 0x008fc400007fe4ff */
[----:B------:R-:W-:-:S03]  /*3b00*/  ISETP.GE.U32.AND P0, PT, R0, UR8, PT ;  /* 0x0000000800007c0c */ /* 0x000fc6000bf06070 */
[----:B------:R2:W-:Y:S01]  /*3b10*/  STL [R1+0x38], R33 ;  /* 0x0000382101007387 */ /* 0x0005e20000100800 */
[----:B------:R-:W-:-:S13]  /*3b20*/  ISETP.GE.AND.EX P0, PT, R33, UR9, PT, P0 ;  /* 0x0000000921007c0c */ /* 0x000fda000bf06300 */
[----:B--2---:R-:W-:Y:S05]  /*3b30*/  @!P0 BRA `(.L_x_1554) ;  /* 0xffffffc4009c8947 */ /* 0x004fea000383ffff */
[----:B------:R-:W-:Y:S05]  /*3b40*/  EXIT ;  /* 0x000000000000794d */ /* 0x000fea0003800000 */
.L_x_1555:
        /* <DEDUP_REMOVED lines=11> */
.L_x_3211:


//--------------------- .text._ZN13group_norm_v214gn_cuda_kernelI13__nv_bfloat16Li480ELi1ELi16ELi60ELi1024ELb1ELi32ELi960ELi960ELi4ELb1ELi4ELb0ELb0ENS_16CompileConditionILi900EEEEEvPT_PKS4_S7_S7_flPfS8_Pj --------------------------
	.section	.text._ZN13group_norm_v214gn_cuda_kernelI13__nv_bfloat16Li480ELi1ELi16ELi60ELi1024ELb1ELi32ELi960ELi960ELi4ELb1ELi4ELb0ELb0ENS_16CompileConditionILi900EEEEEvPT_PKS4_S7_S7_flPfS8_Pj,"ax",@progbits
	.align	128
        .global         _ZN13group_norm_v214gn_cuda_kernelI13__nv_bfloat16Li480ELi1ELi16ELi60ELi1024ELb1ELi32ELi960ELi960ELi4ELb1ELi4ELb0ELb0ENS_16CompileConditionILi900EEEEEvPT_PKS4_S7_S7_flPfS8_Pj
        .type           _ZN13group_norm_v214gn_cuda_kernelI13__nv_bfloat16Li480ELi1ELi16ELi60ELi1024ELb1ELi32ELi960ELi960ELi4ELb1ELi4ELb0ELb0ENS_16CompileConditionILi900EEEEEvPT_PKS4_S7_S7_flPfS8_Pj,@function
        .size           _ZN13group_norm_v214gn_cuda_kernelI13__nv_bfloat16Li480ELi1ELi16ELi60ELi1024ELb1ELi32ELi960ELi960ELi4ELb1ELi4ELb0ELb0ENS_16CompileConditionILi900EEEEEvPT_PKS4_S7_S7_flPfS8_Pj,(.L_x_3212 - _ZN13group_norm_v214gn_cuda_kernelI13__nv_bfloat16Li480ELi1ELi16ELi60ELi1024ELb1ELi32ELi960ELi960ELi4ELb1ELi4ELb0ELb0ENS_16CompileConditionILi900EEEEEvPT_PKS4_S7_S7_flPfS8_Pj)
        .other          _ZN13group_norm_v214gn_cuda_kernelI13__nv_bfloat16Li480ELi1ELi16ELi60ELi1024ELb1ELi32ELi960ELi960ELi4ELb1ELi4ELb0ELb0ENS_16CompileConditionILi900EEEEEvPT_PKS4_S7_S7_flPfS8_Pj,@"STO_CUDA_ENTRY STV_DEFAULT"
_ZN13group_norm_v214gn_cuda_kernelI13__nv_bfloat16Li480ELi1ELi16ELi60ELi1024ELb1ELi32ELi960ELi960ELi4ELb1ELi4ELb0ELb0ENS_16CompileConditionILi900EEEEEvPT_PKS4_S7_S7_flPfS8_Pj:
.text._ZN13group_norm_v214gn_cuda_kernelI13__nv_bfloat16Li480ELi1ELi16ELi60ELi1024ELb1ELi32ELi960ELi960ELi4ELb1ELi4ELb0ELb0ENS_16CompileConditionILi900EEEEEvPT_PKS4_S7_S7_flPfS8_Pj:
        /* <DEDUP_REMOVED lines=13> */
[----:B------:R-:W-:Y:S01]  /*00d0*/  ISETP.EQ.U32.AND P1, PT, RZ, UR12, PT ;  /* 0x0000000cff007c0c */ /* 0x000fe2000bf22070 */
[----:B------:R-:W-:Y:S01]  /*00e0*/  UMOV UR5, URZ ;  /* 0x0000003f00057c82 */ /* 0x000fe20008000000 */
[----:B-1----:R-:W-:Y:S02]  /*00f0*/  ULEA UR6, UR8, UR4, 0x18 ;  /* 0x0000000408067291 */ /* 0x002fe4000f8ec03f */
[----:B------:R-:W-:-:S04]  /*0100*/  UIADD3 UR4, UR4, 0x1680, URZ ;  /* 0x0000168004047890 */ /* 0x000fc8000fffe03f */
[----:B------:R-:W-:Y:S01]  /*0110*/  MOV R106, UR6 ;  /* 0x00000006006a7c02 */ /* 0x000fe20008000f00 */
[----:B0-----:R-:W-:Y:S01]  /*0120*/  IMAD.WIDE.U32 R2, R105, -0x77777777, RZ ;  /* 0x8888888969027825 */ /* 0x001fe200078e00ff */
[----:B------:R-:W-:Y:S01]  /*0130*/  SHF.R.U32.HI R5, RZ, 0x1, R105 ;  /* 0x00000001ff057819 */ /* 0x000fe20000011669 */
[----:B------:R-:W-:Y:S01]  /*0140*/  ULDC.64 UR6, c[0x0][0x250] ;  /* 0x0000940000067ab9 */ /* 0x000fe20000000a00 */
[----:B------:R-:W-:Y:S01]  /*0150*/  ULEA UR8, UR8, UR4, 0x18 ;  /* 0x0000000408087291 */ /* 0x000fe2000f8ec03f */
[C---:B--2---:R-:W-:Y:S01]  /*0160*/  LOP3.LUT R0, R8.reuse, 0x1f, RZ, 0xc0, !PT ;  /* 0x0000001f08007812 */ /* 0x044fe200078ec0ff */
[----:B------:R-:W-:Y:S01]  /*0170*/  ULEA UR6, UP0, UR10, UR6, 0x2 ;  /* 0x000000060a067291 */ /* 0x000fe2000f80103f */
[----:B------:R-:W-:Y:S01]  /*0180*/  SHF.R.U32.HI R6, RZ, 0x7, R3 ;  /* 0x00000007ff067819 */ /* 0x000fe20000011603 */
[----:B------:R-:W-:Y:S01]  /*0190*/  UMOV UR4, URZ ;  /* 0x0000003f00047c82 */ /* 0x000fe20008000000 */
[C---:B------:R-:W-:Y:S01]  /*01a0*/  SHF.L.U32 R7, R5.reuse, 0x5, RZ ;  /* 0x0000000505077819 */ /* 0x040fe200000006ff */
[----:B------:R-:W-:Y:S01]  /*01b0*/  IMAD R5, R5, 0x3c, RZ ;  /* 0x0000003c05057824 */ /* 0x000fe200078e02ff */
[----:B------:R-:W-:Y:S01]  /*01c0*/  LOP3.LUT P0, RZ, R8, 0x1f, RZ, 0xc0, !PT ;  /* 0x0000001f08ff7812 */ /* 0x000fe2000780c0ff */
[----:B------:R-:W-:Y:S01]  /*01d0*/  IMAD R2, R6, -0xf0, R105 ;  /* 0xffffff1006027824 */ /* 0x000fe200078e0269 */
[----:B------:R-:W-:Y:S01]  /*01e0*/  LOP3.LUT R7, R7, 0xffffffe0, R0, 0xe2, !PT ;  /* 0xffffffe007077812 */ /* 0x000fe200078ee200 */
[----:B------:R-:W-:Y:S01]  /*01f0*/  ULEA.HI.X UR7, UR10, UR7, UR5, 0x2, UP0 ;  /* 0x000000070a077291 */ /* 0x000fe200080f1405 */
[C---:B------:R-:W-:Y:S01]  /*0200*/  IADD3 R7, R5.reuse, 0x14, RZ ;  /* 0x0000001405077810 */ /* 0x040fe20007ffe0ff */
[C---:B------:R-:W-:Y:S01]  /*0210*/  IMAD R4, R2.reuse, 0x18, R106 ;  /* 0x0000001802047824 */ /* 0x040fe200078e026a */
[C---:B------:R-:W-:Y:S01]  /*0220*/  IADD3 R8, R5.reuse, 0x18, RZ ;  /* 0x0000001805087810 */ /* 0x040fe20007ffe0ff */
[----:B------:R-:W-:Y:S01]  /*0230*/  IMAD.WIDE.U32 R2, R2, -0x77777777, RZ ;  /* 0x8888888902027825 */ /* 0x000fe200078e00ff */
[----:B------:R-:W-:-:S02]  /*0240*/  IADD3 R2, R5, 0x4, RZ ;  /* 0x0000000405027810 */ /* 0x000fc40007ffe0ff */
[----:B------:R-:W-:Y:S02]  /*0250*/  LEA R4, R6, R4, 0x3 ;  /* 0x0000000406047211 */ /* 0x000fe400078e18ff */
[----:B------:R-:W-:Y:S02]  /*0260*/  LOP3.LUT R0, R3, 0xf8, RZ, 0xc0, !PT ;  /* 0x000000f803007812 */ /* 0x000fe400078ec0ff */
[C---:B------:R-:W-:Y:S01]  /*0270*/  IADD3 R3, R5.reuse, 0x8, RZ ;  /* 0x0000000805037810 */ /* 0x040fe20007ffe0ff */
[----:B------:R0:W-:Y:S01]  /*0280*/  STL [R1+0x4], R4 ;  /* 0x0000040401007387 */ /* 0x0001e20000100800 */
[C---:B------:R-:W-:Y:S02]  /*0290*/  IADD3 R6, R5.reuse, 0x10, RZ ;  /* 0x0000001005067810 */ /* 0x040fe40007ffe0ff */
[C---:B------:R-:W-:Y:S01]  /*02a0*/  IADD3 R9, R5.reuse, 0x1c, RZ ;  /* 0x0000001c05097810 */ /* 0x040fe20007ffe0ff */
[----:B------:R1:W-:Y:S01]  /*02b0*/  STL [R1], R0 ;  /* 0x0000000001007387 */ /* 0x0003e20000100800 */
[----:B------:R-:W-:-:S02]  /*02c0*/  IADD3 R10, R5, 0x20, RZ ;  /* 0x00000020050a7810 */ /* 0x000fc40007ffe0ff */
[C---:B------:R-:W-:Y:S02]  /*02d0*/  IADD3 R11, R5.reuse, 0x24, RZ ;  /* 0x00000024050b7810 */ /* 0x040fe40007ffe0ff */
[C---:B------:R-:W-:Y:S02]  /*02e0*/  IADD3 R12, R5.reuse, 0x28, RZ ;  /* 0x00000028050c7810 */ /* 0x040fe40007ffe0ff */
[C---:B0-----:R-:W-:Y:S02]  /*02f0*/  IADD3 R4, R5.reuse, 0xc, RZ ;  /* 0x0000000c05047810 */ /* 0x041fe40007ffe0ff */
[C---:B------:R-:W-:Y:S02]  /*0300*/  IADD3 R14, R5.reuse, 0x2c, RZ ;  /* 0x0000002c050e7810 */ /* 0x040fe40007ffe0ff */
[C---:B------:R-:W-:Y:S02]  /*0310*/  IADD3 R15, R5.reuse, 0x30, RZ ;  /* 0x00000030050f7810 */ /* 0x040fe40007ffe0ff */
[----:B------:R-:W-:-:S02]  /*0320*/  IADD3 R16, R5, 0x34, RZ ;  /* 0x0000003405107810 */ /* 0x000fc40007ffe0ff */
[----:B------:R-:W-:Y:S02]  /*0330*/  IADD3 R17, R5, 0x38, RZ ;  /* 0x0000003805117810 */ /* 0x000fe40007ffe0ff */
[----:B------:R-:W-:Y:S02]  /*0340*/  SHF.R.U32.HI R2, RZ, 0x2, R2 ;  /* 0x00000002ff027819 */ /* 0x000fe40000011602 */
[----:B-1----:R-:W-:Y:S02]  /*0350*/  SHF.R.U32.HI R0, RZ, 0x2, R5 ;  /* 0x00000002ff007819 */ /* 0x002fe40000011605 */
[----:B------:R-:W-:Y:S01]  /*0360*/  SHF.R.U32.HI R3, RZ, 0x2, R3 ;  /* 0x00000002ff037819 */ /* 0x000fe20000011603 */
[----:B------:R-:W-:Y:S01]  /*0370*/  IMAD R124, R2, 0x18, R106 ;  /* 0x00000018027c7824 */ /* 0x000fe200078e026a */
[----:B------:R-:W-:Y:S01]  /*0380*/  SHF.R.U32.HI R5, RZ, 0x2, R4 ;  /* 0x00000002ff057819 */ /* 0x000fe20000011604 */
[----:B------:R-:W-:Y:S01]  /*0390*/  IMAD R0, R0, 0x18, R106 ;  /* 0x0000001800007824 */ /* 0x000fe200078e026a */
[----:B------:R-:W-:Y:S01]  /*03a0*/  SHF.R.U32.HI R6, RZ, 0x2, R6 ;  /* 0x00000002ff067819 */ /* 0x000fe20000011606 */
[--C-:B------:R-:W-:Y:S01]  /*03b0*/  IMAD R4, R3, 0x18, R106.reuse ;  /* 0x0000001803047824 */ /* 0x100fe200078e026a */
        /* <DEDUP_REMOVED lines=19> */
[--C-:B------:R-:W-:Y:S01]  /*04f0*/  IMAD R108, R15, 0x18, R106.reuse ;  /* 0x000000180f6c7824 */ /* 0x100fe200078e026a */
[C---:B------:R-:W-:Y:S01]  /*0500*/  SHF.L.U32 R2, R105.reuse, 0x3, RZ ;  /* 0x0000000369027819 */ /* 0x040fe200000006ff */
[--C-:B------:R-:W-:Y:S01]  /*0510*/  IMAD R16, R16, 0x18, R106.reuse ;  /* 0x0000001810107824 */ /* 0x100fe200078e026a */
[----:B------:R-:W-:Y:S01]  /*0520*/  ISETP.GT.U32.OR P0, PT, R105, 0xf, P0 ;  /* 0x0000000f6900780c */ /* 0x000fe20000704470 */
[----:B------:R-:W-:Y:S01]  /*0530*/  IMAD R106, R17, 0x18, R106 ;  /* 0x00000018116a7824 */ /* 0x000fe200078e026a */
[----:B------:R-:W-:-:S02]  /*0540*/  LOP3.LUT R3, R2, 0x8, RZ, 0xc0, !PT ;  /* 0x0000000802037812 */ /* 0x000fc400078ec0ff */
[----:B------:R-:W-:Y:S01]  /*0550*/  ISETP.EQ.OR.EX P0, PT, RZ, UR13, P0, P1 ;  /* 0x0000000dff007c0c */ /* 0x000fe20008702710 */
[----:B------:R-:W-:Y:S01]  /*0560*/  ULDC.64 UR12, c[0x0][0x208] ;  /* 0x00008200000c7ab9 */ /* 0x000fe20000000a00 */
[----:B------:R-:W-:Y:S02]  /*0570*/  IADD3 R125, R0, R3, RZ ;  /* 0x00000003007d7210 */ /* 0x000fe40007ffe0ff */
[C---:B------:R-:W-:Y:S02]  /*0580*/  IADD3 R124, R3.reuse, R124, RZ ;  /* 0x0000007c037c7210 */ /* 0x040fe40007ffe0ff */
[C---:B------:R-:W-:Y:S02]  /*0590*/  IADD3 R123, R3.reuse, R4, RZ ;  /* 0x00000004037b7210 */ /* 0x040fe40007ffe0ff */
[C---:B------:R-:W-:Y:S02]  /*05a0*/  IADD3 R122, R3.reuse, R122, RZ ;  /* 0x0000007a037a7210 */ /* 0x040fe40007ffe0ff */
[----:B------:R-:W-:-:S02]  /*05b0*/  IADD3 R121, R3, R6, RZ ;  /* 0x0000000603797210 */ /* 0x000fc40007ffe0ff */
[C---:B------:R-:W-:Y:S02]  /*05c0*/  IADD3 R120, R3.reuse, R120, RZ ;  /* 0x0000007803787210 */ /* 0x040fe40007ffe0ff */
[C---:B------:R-:W-:Y:S02]  /*05d0*/  IADD3 R119, R3.reuse, R8, RZ ;  /* 0x0000000803777210 */ /* 0x040fe40007ffe0ff */
[C---:B------:R-:W-:Y:S02]  /*05e0*/  IADD3 R118, R3.reuse, R118, RZ ;  /* 0x0000007603767210 */ /* 0x040fe40007ffe0ff */
[C---:B------:R-:W-:Y:S02]  /*05f0*/  IADD3 R117, R3.reuse, R10, RZ ;  /* 0x0000000a03757210 */ /* 0x040fe40007ffe0ff */
[C---:B------:R-:W-:Y:S02]  /*0600*/  IADD3 R115, R3.reuse, R12, RZ ;  /* 0x0000000c03737210 */ /* 0x040fe40007ffe0ff */
[----:B------:R-:W-:-:S02]  /*0610*/  IADD3 R114, R3, R114, RZ ;  /* 0x0000007203727210 */ /* 0x000fc40007ffe0ff */
[C---:B------:R-:W-:Y:S02]  /*0620*/  IADD3 R109, R3.reuse, R14, RZ ;  /* 0x0000000e036d7210 */ /* 0x040fe40007ffe0ff */
[C---:B------:R-:W-:Y:S02]  /*0630*/  IADD3 R108, R3.reuse, R108, RZ ;  /* 0x0000006c036c7210 */ /* 0x040fe40007ffe0ff */
[C---:B------:R-:W-:Y:S02]  /*0640*/  IADD3 R107, R3.reuse, R16, RZ ;  /* 0x00000010036b7210 */ /* 0x040fe40007ffe0ff */
[----:B------:R-:W-:-:S07]  /*0650*/  IADD3 R106, R3, R106, RZ ;  /* 0x0000006a036a7210 */ /* 0x000fce0007ffe0ff */
.L_x_1562:
[----:B0-----:R-:W0:Y:S01]  /*0660*/  S2UR UR18, SR_CTAID.X ;  /* 0x00000000001279c3 */ /* 0x001e220000002500 */
[----:B------:R-:W-:Y:S01]  /*0670*/  IMAD.WIDE.U32 R2, R105, -0x77777777, RZ ;  /* 0x8888888969027825 */ /* 0x000fe200078e00ff */
[----:B------:R-:W-:Y:S01]  /*0680*/  HFMA2.MMA R77, -RZ, RZ, 0, 0 ;  /* 0x00000000ff4d7435 */ /* 0x000fe200000001ff */
[----:B------:R-:W-:Y:S01]  /*0690*/  MOV R19, UR10 ;  /* 0x0000000a00137c02 */ /* 0x000fe20008000f00 */
[----:B------:R-:W-:Y:S01]  /*06a0*/  ULDC.64 UR14, c[0x0][0x218] ;  /* 0x00008600000e7ab9 */ /* 0x000fe20000000a00 */
[----:B------:R-:W2:Y:S01]  /*06b0*/  LDL R81, [R1+0x4] ;  /* 0x0000040001517983 */ /* 0x000ea20000100800 */
[----:B------:R-:W-:Y:S01]  /*06c0*/  SHF.R.U32.HI R2, RZ, 0x7, R3 ;  /* 0x00000007ff027819 */ /* 0x000fe20000011603 */
[----:B------:R-:W-:-:S04]  /*06d0*/  ULDC.64 UR16, c[0x0][0x228] ;  /* 0x00008a0000107ab9 */ /* 0x000fc80000000a00 */
[----:B------:R-:W-:-:S05]  /*06e0*/  IMAD R76, R2, -0xf0, R105 ;  /* 0xffffff10024c7824 */ /* 0x000fca00078e0269 */
[----:B------:R-:W-:-:S05]  /*06f0*/  SHF.L.U32 R76, R76, 0x2, RZ ;  /* 0x000000024c4c7819 */ /* 0x000fca00000006ff */
[----:B------:R-:W-:Y:S01]  /*0700*/  IMAD.WIDE.U32 R18, R19, 0xf0000, R76 ;  /* 0x000f000013127825 */ /* 0x000fe200078e004c */
[----:B0-----:R-:W-:-:S04]  /*0710*/  USHF.L.U32 UR9, UR18, 0x5, URZ ;  /* 0x0000000512097899 */ /* 0x001fc8000800063f */
[----:B------:R-:W-:-:S06]  /*0720*/  ULOP3.LUT UR9, UR9, 0x3e0, URZ, 0xc0, !UPT ;  /* 0x000003e009097892 */ /* 0x000fcc000f8ec03f */
[----:B------:R-:W-:Y:S01]  /*0730*/  IADD3 R17, R2, UR9, RZ ;  /* 0x0000000902117c10 */ /* 0x000fe2000fffe0ff */
[----:B------:R-:W-:-:S04]  /*0740*/  UIMAD UR9, UR5, 0xf0000, URZ ;  /* 0x000f0000050978a4 */ /* 0x000fc8000f8e023f */
[----:B------:R-:W-:Y:S02]  /*0750*/  IMAD R17, R17, 0x3c0, RZ ;  /* 0x000003c011117824 */ /* 0x000fe400078e02ff */
[----:B------:R-:W-:-:S03]  /*0760*/  IADD3 R104, R19, UR9, RZ ;  /* 0x0000000913687c10 */ /* 0x000fc6000fffe0ff */
[C---:B------:R-:W-:Y:S02]  /*0770*/  IADD3 R2, P1, R17.reuse, R18, RZ ;  /* 0x0000001211027210 */ /* 0x040fe40007f3e0ff */
[----:B------:R-:W-:Y:S02]  /*0780*/  IADD3 R3, R17, 0x780, RZ ;  /* 0x0000078011037810 */ /* 0x000fe40007ffe0ff */
[----:B------:R-:W-:Y:S02]  /*0790*/  IADD3.X R89, RZ, R104, RZ, P1, !PT ;  /* 0x00000068ff597210 */ /* 0x000fe40000ffe4ff */
[----:B------:R-:W-:-:S04]  /*07a0*/  LEA R74, P1, R2, UR14, 0x1 ;  /* 0x0000000e024a7c11 */ /* 0x000fc8000f8208ff */
        /* <DEDUP_REMOVED lines=10> */
[C---:B------:R-:W-:Y:S02]  /*0850*/  LEA R70, P1, R4.reuse, UR14, 0x1 ;  /* 0x0000000e04467c11 */ /* 0x040fe4000f8208ff */
[----:B------:R-:W-:Y:S02]  /*0860*/  IADD3 R5, R17, 0x1680, RZ ;  /* 0x0000168011057810 */ /* 0x000fe40007ffe0ff */
[----:B------:R-:W-:Y:S02]  /*0870*/  LEA.HI.X R71, R4, UR15, R91, 0x1, P1 ;  /* 0x0000000f04477c11 */ /* 0x000fe400088f0c5b */
[----:B------:R-:W-:-:S04]  /*0880*/  IADD3 R5, P1, R5, R18, RZ ;  /* 0x0000001205057210 */ /* 0x000fc80007f3e0ff */
[----:B------:R-:W5:Y:S01]  /*0890*/  LDG.E.64.CONSTANT R70, desc[UR12][R70.64] ;  /* 0x0000000c46467981 */ /* 0x000f62000c1e9b00 */
[----:B------:R-:W-:Y:S02]  /*08a0*/  IADD3.X R92, RZ, R104, RZ, P1, !PT ;  /* 0x00000068ff5c7210 */ /* 0x000fe40000ffe4ff */
[----:B------:R-:W-:Y:S02]  /*08b0*/  LEA R68, P1, R5, UR14, 0x1 ;  /* 0x0000000e05447c11 */ /* 0x000fe4000f8208ff */
[----:B------:R-:W-:Y:S02]  /*08c0*/  IADD3 R7, R17, 0x1e00, RZ ;  /* 0x00001e0011077810 */ /* 0x000fe40007ffe0ff */
[----:B------:R-:W-:Y:S02]  /*08d0*/  LEA.HI.X R69, R5, UR15, R92, 0x1, P1 ;  /* 0x0000000f05457c11 */ /* 0x000fe400088f0c5c */
[----:B------:R-:W-:-:S04]  /*08e0*/  IADD3 R6, P1, R7, R18, RZ ;  /* 0x0000001207067210 */ /* 0x000fc80007f3e0ff */
[----:B------:R-:W2:Y:S01]  /*08f0*/  LDG.E.64.CONSTANT R68, desc[UR12][R68.64] ;  /* 0x0000000c44447981 */ /* 0x000ea2000c1e9b00 */
[----:B------:R-:W-:Y:S02]  /*0900*/  IADD3.X R93, RZ, R104, RZ, P1, !PT ;  /* 0x00000068ff5d7210 */ /* 0x000fe40000ffe4ff */
[C---:B------:R-:W-:Y:S02]  /*0910*/  LEA R66, P1, R6.reuse, UR14, 0x1 ;  /* 0x0000000e06427c11 */ /* 0x040fe4000f8208ff */
[----:B------:R-:W-:Y:S02]  /*0920*/  IADD3 R7, R17, 0x2580, RZ ;  /* 0x0000258011077810 */ /* 0x000fe40007ffe0ff */
        /* <DEDUP_REMOVED lines=64> */
[----:B------:R-:W-:-:S04]  /*0d30*/  LEA R44, P1, R17, UR14, 0x1 ;  /* 0x0000000e112c7c11 */ /* 0x000fc8000f8208ff */
[----:B------:R-:W-:Y:S01]  /*0d40*/  LEA.HI.X R45, R17, UR15, R104, 0x1, P1 ;  /* 0x0000000f112d7c11 */ /* 0x000fe200088f0c68 */
[----:B------:R-:W-:-:S05]  /*0d50*/  ULDC.64 UR14, c[0x0][0x220] ;  /* 0x00008800000e7ab9 */ /* 0x000fca0000000a00 */
[----:B------:R-:W2:Y:S01]  /*0d60*/  LDG.E.64.CONSTANT R44, desc[UR12][R44.64] ;  /* 0x0000000c2c2c7981 */ /* 0x000ea2000c1e9b00 */
[C---:B------:R-:W-:Y:S01]  /*0d70*/  ISETP.GT.U32.AND P1, PT, R105.reuse, 0x1f, PT ;  /* 0x0000001f6900780c */ /* 0x040fe20003f24070 */
[----:B------:R-:W-:Y:S01]  /*0d80*/  BSSY B0, `(.L_x_1556) ;  /* 0x0000119000007945 */ /* 0x000fe20003800000 */
[----:B------:R-:W-:Y:S02]  /*0d90*/  LOP3.LUT P2, RZ, R105, 0xffffffe1, RZ, 0xc0, !PT ;  /* 0xffffffe169ff7812 */ /* 0x000fe4000784c0ff */
[C---:B---3--:R-:W-:Y:S02]  /*0da0*/  PRMT R18, R74.reuse, 0x7632, R18 ;  /* 0x000076324a127816 */ /* 0x048fe40000000012 */
[----:B------:R-:W-:Y:S02]  /*0db0*/  SHF.L.U32 R0, R74, 0x10, RZ ;  /* 0x000000104a007819 */ /* 0x000fe400000006ff */
[----:B------:R-:W-:Y:S02]  /*0dc0*/  SHF.L.U32 R21, R18, 0x10, RZ ;  /* 0x0000001012157819 */ /* 0x000fe400000006ff */
[C---:B------:R-:W-:Y:S01]  /*0dd0*/  SHF.L.U32 R88, R75.reuse, 0x10, RZ ;  /* 0x000000104b587819 */ /* 0x040fe200000006ff */
[----:B------:R-:W-:Y:S01]  /*0de0*/  FFMA.FTZ R20, R0, R0, RZ ;  /* 0x0000000000147223 */ /* 0x000fe200000100ff */
[----:B------:R-:W-:Y:S01]  /*0df0*/  FADD.FTZ R19, RZ, R0 ;  /* 0x00000000ff137221 */ /* 0x000fe20000010000 */
[----:B------:R-:W-:-:S02]  /*0e00*/  PRMT R18, R75, 0x7632, R18 ;  /* 0x000076324b127816 */ /* 0x000fc40000000012 */
[----:B------:R-:W-:Y:S01]  /*0e10*/  FFMA.FTZ R23, R21, R21, R20 ;  /* 0x0000001515177223 */ /* 0x000fe20000010014 */
[----:B------:R-:W-:Y:S01]  /*0e20*/  FADD.FTZ R19, R19, R21 ;  /* 0x0000001513137221 */ /* 0x000fe20000010000 */
[----:B------:R-:W-:Y:S02]  /*0e30*/  SHF.L.U32 R20, R18, 0x10, RZ ;  /* 0x0000001012147819 */ /* 0x000fe400000006ff */
[----:B------:R-:W-:Y:S01]  /*0e40*/  FFMA.FTZ R23, R88, R88, R23 ;  /* 0x0000005858177223 */ /* 0x000fe20000010017 */
[----:B------:R-:W-:Y:S01]  /*0e50*/  FADD.FTZ R19, R19, R88 ;  /* 0x0000005813137221 */ /* 0x000fe20000010000 */
[C---:B----4-:R-:W-:Y:S02]  /*0e60*/  SHF.L.U32 R87, R72.reuse, 0x10, RZ ;  /* 0x0000001048577819 */ /* 0x050fe400000006ff */
        /* <DEDUP_REMOVED lines=13> */
[----:B-----5:R-:W-:-:S02]  /*0f40*/  SHF.L.U32 R85, R70, 0x10, RZ ;  /* 0x0000001046557819 */ /* 0x020fc400000006ff */
        /* <DEDUP_REMOVED lines=13> */
[C---:B--2---:R-:W-:Y:S02]  /*1020*/  SHF.L.U32 R18, R68.reuse, 0x10, RZ ;  /* 0x0000001044127819 */ /* 0x044fe400000006ff */
[----:B------:R-:W-:Y:S01]  /*1030*/  PRMT R19, R68, 0x7632, R19 ;  /* 0x0000763244137816 */ /* 0x000fe20000000013 */
[----:B------:R-:W-:Y:S01]  /*1040*/  FFMA.FTZ R23, R22, R22, R21 ;  /* 0x0000001616177223 */ /* 0x000fe20000010015 */
[----:B------:R-:W-:Y:S01]  /*1050*/  FADD.FTZ R21, R20, R22 ;  /* 0x0000001614157221 */ /* 0x000fe20000010000 */
[----:B------:R-:W-:Y:S02]  /*1060*/  PRMT R20, R69, 0x7632, R20 ;  /* 0x0000763245147816 */ /* 0x000fe40000000014 */
[----:B------:R-:W-:Y:S01]  /*1070*/  SHF.L.U32 R22, R19, 0x10, RZ ;  /* 0x0000001013167819 */ /* 0x000fe200000006ff */
[----:B------:R-:W-:Y:S01]  /*1080*/  FFMA.FTZ R23, R18, R18, R23 ;  /* 0x0000001212177223 */ /* 0x000fe20000010017 */
[----:B------:R-:W-:Y:S01]  /*1090*/  FADD.FTZ R21, R21, R18 ;  /* 0x0000001215157221 */ /* 0x000fe20000010000 */
[----:B------:R-:W-:-:S02]  /*10a0*/  SHF.L.U32 R19, R69, 0x10, RZ ;  /* 0x0000001045137819 */ /* 0x000fc400000006ff */
        /* <DEDUP_REMOVED lines=9> */
[----:B------:R-:W-:-:S02]  /*1140*/  PRMT R22, R67, 0x7632, R22 ;  /* 0x0000763243167816 */ /* 0x000fc40000000016 */
[----:B------:R-:W-:Y:S01]  /*1150*/  SHF.L.U32 R24, R21, 0x10, RZ ;  /* 0x0000001015187819 */ /* 0x000fe200000006ff */
[----:B------:R-:W-:Y:S01]  /*1160*/  FFMA.FTZ R25, R20, R20, R25 ;  /* 0x0000001414197223 */ /* 0x000fe20000010019 */
[----:B------:R-:W-:Y:S01]  /*1170*/  FADD.FTZ R23, R23, R20 ;  /* 0x0000001417177221 */ /* 0x000fe20000010000 */
[----:B------:R-:W-:Y:S02]  /*1180*/  SHF.L.U32 R21, R67, 0x10, RZ ;  /* 0x0000001043157819 */ /* 0x000fe400000006ff */
[----:B------:R-:W-:Y:S01]  /*1190*/  FFMA.FTZ R26, R24, R24, R25 ;  /* 0x00000018181a7223 */ /* 0x000fe20000010019 */
[----:B------:R-:W-:Y:S01]  /*11a0*/  FADD.FTZ R24, R23, R24 ;  /* 0x0000001817187221 */ /* 0x000fe20000010000 */
[----:B------:R-:W-:Y:S02]  /*11b0*/  SHF.L.U32 R25, R22, 0x10, RZ ;  /* 0x0000001016197819 */ /* 0x000fe400000006ff */
[----:B------:R-:W-:Y:S01]  /*11c0*/  FFMA.FTZ R26, R21, R21, R26 ;  /* 0x00000015151a7223 */ /* 0x000fe2000001001a */
[----:B------:R-:W-:Y:S01]  /*11d0*/  FADD.FTZ R24, R24, R21 ;  /* 0x0000001518187221 */ /* 0x000fe20000010000 */
[----:B------:R-:W-:-:S02]  /*11e0*/  SHF.L.U32 R22, R64, 0x10, RZ ;  /* 0x0000001040167819 */ /* 0x000fc400000006ff */
[----:B------:R-:W-:Y:S01]  /*11f0*/  PRMT R23, R64, 0x7632, R23 ;  /* 0x0000763240177816 */ /* 0x000fe20000000017 */
[----:B------:R-:W-:Y:S01]  /*1200*/  FFMA.FTZ R27, R25, R25, R26 ;  /* 0x00000019191b7223 */ /* 0x000fe2000001001a */
[----:B------:R-:W-:Y:S01]  /*1210*/  FADD.FTZ R25, R24, R25 ;  /* 0x0000001918197221 */ /* 0x000fe20000010000 */
[----:B------:R-:W-:Y:S02]  /*1220*/  PRMT R24, R65, 0x7632, R24 ;  /* 0x0000763241187816 */ /* 0x000fe40000000018 */
[----:B------:R-:W-:Y:S01]  /*1230*/  SHF.L.U32 R26, R23, 0x10, RZ ;  /* 0x00000010171a7819 */ /* 0x000fe200000006ff */
[----:B------:R-:W-:Y:S01]  /*1240*/  FFMA.FTZ R27, R22, R22, R27 ;  /* 0x00000016161b7223 */ /* 0x000fe2000001001b */
[----:B------:R-:W-:Y:S01]  /*1250*/  FADD.FTZ R25, R25, R22 ;  /* 0x0000001619197221 */ /* 0x000fe20000010000 */
[----:B------:R-:W-:Y:S02]  /*1260*/  SHF.L.U32 R23, R65, 0x10, RZ ;  /* 0x0000001041177819 */ /* 0x000fe400000006ff */
[----:B------:R-:W-:Y:S01]  /*1270*/  FFMA.FTZ R28, R26, R26, R27 ;  /* 0x0000001a1a1c7223 */ /* 0x000fe2000001001b */
[----:B------:R-:W-:Y:S01]  /*1280*/  FADD.FTZ R26, R25, R26 ;  /* 0x0000001a191a7221 */ /* 0x000fe20000010000 */
[----:B------:R-:W-:-:S02]  /*1290*/  SHF.L.U32 R27, R24, 0x10, RZ ;  /* 0x00000010181b7819 */ /* 0x000fc400000006ff */
[----:B------:R-:W-:Y:S01]  /*12a0*/  FFMA.FTZ R28, R23, R23, R28 ;  /* 0x00000017171c7223 */ /* 0x000fe2000001001c */
[----:B------:R-:W-:Y:S01]  /*12b0*/  FADD.FTZ R26, R26, R23 ;  /* 0x000000171a1a7221 */ /* 0x000fe20000010000 */
[C---:B------:R-:W-:Y:S02]  /*12c0*/  SHF.L.U32 R24, R62.reuse, 0x10, RZ ;  /* 0x000000103e187819 */ /* 0x040fe400000006ff */
        /* <DEDUP_REMOVED lines=128> */
[----:B------:R-:W-:Y:S02]  /*1ad0*/  FADD.FTZ R77, R78, R77 ;  /* 0x0000004d4e4d7221 */ /* 0x000fe40000010000 */
[----:B------:R-:W-:Y:S01]  /*1ae0*/  SHF.L.U32 R80, R43, 0x10, RZ ;  /* 0x000000102b507819 */ /* 0x000fe200000006ff */
[----:B------:R-:W-:Y:S01]  /*1af0*/  FFMA.FTZ R79, R42, R42, R79 ;  /* 0x0000002a2a4f7223 */ /* 0x000fe2000001004f */
[----:B------:R-:W-:Y:S01]  /*1b00*/  FADD.FTZ R78, R77, R42 ;  /* 0x0000002a4d4e7221 */ /* 0x000fe20000010000 */
[----:B------:R-:W-:-:S02]  /*1b10*/  SHF.L.U32 R43, R45, 0x10, RZ ;  /* 0x000000102d2b7819 */ /* 0x000fc400000006ff */
[----:B------:R-:W-:Y:S01]  /*1b20*/  PRMT R77, R45, 0x7632, R77 ;  /* 0x000076322d4d7816 */ /* 0x000fe2000000004d */
[----:B------:R-:W-:Y:S01]  /*1b30*/  FFMA.FTZ R82, R80, R80, R79 ;  /* 0x0000005050527223 */ /* 0x000fe2000001004f */
[----:B------:R-:W-:Y:S02]  /*1b40*/  FADD.FTZ R78, R78, R80 ;  /* 0x000000504e4e7221 */ /* 0x000fe40000010000 */
[----:B------:R-:W-:Y:S01]  /*1b50*/  SHF.L.U32 R80, R77, 0x10, RZ ;  /* 0x000000104d507819 */ /* 0x000fe200000006ff */
[----:B------:R-:W-:Y:S01]  /*1b60*/  FFMA.FTZ R79, R43, R43, R82 ;  /* 0x0000002b2b4f7223 */ /* 0x000fe20000010052 */
[----:B------:R-:W-:Y:S01]  /*1b70*/  FADD.FTZ R78, R78, R43 ;  /* 0x0000002b4e4e7221 */ /* 0x000fe20000010000 */
[----:B------:R-:W-:Y:S02]  /*1b80*/  SHF.L.U32 R77, R76, 0x1, RZ ;  /* 0x000000014c4d7819 */ /* 0x000fe400000006ff */
[----:B------:R-:W-:Y:S01]  /*1b90*/  FFMA.FTZ R79, R80, R80, R79 ;  /* 0x00000050504f7223 */ /* 0x000fe2000001004f */
[----:B------:R-:W-:Y:S01]  /*1ba0*/  FADD.FTZ R78, R78, R80 ;  /* 0x000000504e4e7221 */ /* 0x000fe20000010000 */
[----:B------:R-:W-:-:S02]  /*1bb0*/  SHF.R.U32.HI R80, RZ, 0x1f, R76 ;  /* 0x0000001fff507819 */ /* 0x000fc4000001164c */
[C---:B------:R-:W-:Y:S02]  /*1bc0*/  IADD3 R82, P3, R77.reuse, UR14, RZ ;  /* 0x0000000e4d527c10 */ /* 0x040fe4000ff7e0ff */
[----:B------:R-:W-:Y:S01]  /*1bd0*/  IADD3 R76, P4, R77, UR16, RZ ;  /* 0x000000104d4c7c10 */ /* 0x000fe2000ff9e0ff */
[----:B------:R0:W-:Y:S01]  /*1be0*/  STS.64 [R81], R78 ;  /* 0x0000004e51007388 */ /* 0x0001e20000000a00 */
[C---:B------:R-:W-:Y:S02]  /*1bf0*/  IADD3.X R83, R80.reuse, UR15, RZ, P3, !PT ;  /* 0x0000000f50537c10 */ /* 0x040fe40009ffe4ff */
[----:B------:R-:W-:Y:S02]  /*1c00*/  IADD3.X R77, R80, UR17, RZ, P4, !PT ;  /* 0x00000011504d7c10 */ /* 0x000fe4000a7fe4ff */
[----:B0-----:R-:W-:Y:S01]  /*1c10*/  CS2R R80, SRZ ;  /* 0x0000000000507805 */ /* 0x001fe2000001ff00 */
[----:B------:R-:W-:Y:S06]  /*1c20*/  BAR.SYNC.DEFER_BLOCKING 0x0 ;  /* 0x0000000000007b1d */ /* 0x000fec0000010000 */
[----:B------:R-:W-:Y:S05]  /*1c30*/  @P1 BRA `(.L_x_1557) ;  /* 0x0000000000b41947 */ /* 0x000fea0003800000 */
[----:B------:R-:W0:Y:S04]  /*1c40*/  LDS.64 R78, [R125] ;  /* 0x000000007d4e7984 */ /* 0x000e280000000a00 */
[----:B------:R-:W1:Y:S01]  /*1c50*/  LDS.64 R80, [R124] ;  /* 0x000000007c507984 */ /* 0x000e620000000a00 */
[----:B0-----:R-:W-:Y:S01]  /*1c60*/  FADD.FTZ R111, RZ, R78 ;  /* 0x0000004eff6f7221 */ /* 0x001fe20000010000 */
[----:B------:R-:W-:-:S03]  /*1c70*/  FADD.FTZ R78, RZ, R79 ;  /* 0x0000004fff4e7221 */ /* 0x000fc60000010000 */
        /* <DEDUP_REMOVED lines=41> */
.L_x_1557:
[----:B------:R-:W-:Y:S05]  /*1f10*/  BSYNC B0 ;  /* 0x0000000000007941 */ /* 0x000fea0003800000 */
.L_x_1556:
[----:B------:R-:W0:Y:S01]  /*1f20*/  S2R R116, SR_CTAID.X ;  /* 0x0000000000747919 */ /* 0x000e220000002500 */
[----:B------:R-:W1:Y:S01]  /*1f30*/  @!P2 LDC R78, c[0x0][0x10] ;  /* 0x00000400ff4eab82 */ /* 0x000e620000000800 */
[----:B------:R-:W-:Y:S01]  /*1f40*/  SHF.R.U32.HI R79, RZ, 0x1, R105 ;  /* 0x00000001ff4f7819 */ /* 0x000fe20000011669 */
[----:B------:R-:W1:Y:S01]  /*1f50*/  S2R R113, SR_CTAID.Y ;  /* 0x0000000000717919 */ /* 0x000e620000002600 */
[----:B------:R-:W-:Y:S02]  /*1f60*/  ISETP.GT.U32.AND P1, PT, R105, 0xff, PT ;  /* 0x000000ff6900780c */ /* 0x000fe40003f24070 */
[----:B------:R-:W-:Y:S01]  /*1f70*/  SHF.L.U32 R79, R79, 0x5, RZ ;  /* 0x000000054f4f7819 */ /* 0x000fe200000006ff */
[----:B------:R2:W-:Y:S04]  /*1f80*/  STL.64 [R1+0x8], R2 ;  /* 0x0000080201007387 */ /* 0x0005e80000100a00 */
[----:B------:R-:W3:Y:S04]  /*1f90*/  SHFL.BFLY PT, R112, R80, 0x1, 0x1f ;  /* 0x0c201f0050707f89 */ /* 0x000ee800000e0000 */
[----:B------:R-:W4:Y:S02]  /*1fa0*/  SHFL.BFLY PT, R111, R81, 0x1, 0x1f ;  /* 0x0c201f00516f7f89 */ /* 0x000f2400000e0000 */
[----:B------:R-:W4:Y:S08]  /*1fb0*/  @!P1 LDC R110, c[0x0][0x10] ;  /* 0x00000400ff6e9b82 */ /* 0x000f300000000800 */
[----:B--2---:R-:W2:Y:S01]  /*1fc0*/  @!P2 LDC.64 R2, c[0x0][0x248] ;  /* 0x00009200ff02ab82 */ /* 0x004ea20000000a00 */
[----:B0-----:R-:W-:Y:S01]  /*1fd0*/  LOP3.LUT R116, R116, 0x1f, RZ, 0xc0, !PT ;  /* 0x0000001f74747812 */ /* 0x001fe200078ec0ff */
[----:B-1----:R-:W-:-:S03]  /*1fe0*/  @!P2 IMAD R78, R78, UR4, R113 ;  /* 0x000000044e4eac24 */ /* 0x002fc6000f8e0271 */
[----:B------:R-:W-:-:S04]  /*1ff0*/  LOP3.LUT R79, R79, 0xffffffe0, R116, 0xe2, !PT ;  /* 0xffffffe04f4f7812 */ /* 0x000fc800078ee274 */
[----:B------:R-:W-:-:S04]  /*2000*/  @!P2 LEA R78, R78, R79, 0x9 ;  /* 0x0000004f4e4ea211 */ /* 0x000fc800078e48ff */
[----:B------:R-:W-:-:S05]  /*2010*/  @!P2 SHF.L.U32 R78, R78, 0x1, RZ ;  /* 0x000000014e4ea819 */ /* 0x000fca00000006ff */
[----:B--2---:R-:W-:Y:S02]  /*2020*/  @!P2 IMAD.WIDE.U32 R78, R78, 0x4, R2 ;  /* 0x000000044e4ea825 */ /* 0x004fe400078e0002 */
[----:B------:R0:W5:Y:S02]  /*2030*/  LDL.LU.64 R2, [R1+0x8] ;  /* 0x0000080001027983 */ /* 0x0001640000300a00 */
[----:B---3--:R-:W-:Y:S01]  /*2040*/  FADD.FTZ R80, R112, R80 ;  /* 0x0000005070507221 */ /* 0x008fe20000010000 */
[----:B----4-:R-:W-:Y:S01]  /*2050*/  FADD.FTZ R81, R111, R81 ;  /* 0x000000516f517221 */ /* 0x010fe20000010000 */
[----:B------:R-:W-:Y:S01]  /*2060*/  @!P1 IMAD R110, R110, UR4, R113 ;  /* 0x000000046e6e9c24 */ /* 0x000fe2000f8e0271 */
[C---:B------:R-:W-:Y:S01]  /*2070*/  @!P1 SHF.L.U32 R111, R105.reuse, 0x1, RZ ;  /* 0x00000001696f9819 */ /* 0x040fe200000006ff */
[----:B------:R-:W1:Y:S02]  /*2080*/  @!P1 LDC.64 R112, c[0x0][0x248] ;  /* 0x00009200ff709b82 */ /* 0x000e640000000a00 */
[----:B------:R2:W-:Y:S06]  /*2090*/  @!P2 STG.E.64 desc[UR12][R78.64], R80 ;  /* 0x000000504e00a986 */ /* 0x0005ec000c101b0c */
[----:B------:R-:W-:Y:S01]  /*20a0*/  BAR.SYNC.DEFER_BLOCKING 0x0 ;  /* 0x0000000000007b1d */ /* 0x000fe20000010000 */
[----:B------:R-:W-:-:S02]  /*20b0*/  ISETP.NE.AND P2, PT, R105, RZ, PT ;  /* 0x000000ff6900720c */ /* 0x000fc40003f45270 */
[----:B------:R-:W-:-:S04]  /*20c0*/  @!P1 LOP3.LUT R111, R111, 0x7fffffe0, RZ, 0xc0, !PT ;  /* 0x7fffffe06f6f9812 */ /* 0x000fc800078ec0ff */
[----:B------:R-:W-:Y:S02]  /*20d0*/  @!P1 LEA R110, R110, R111, 0x9 ;  /* 0x0000006f6e6e9211 */ /* 0x000fe400078e48ff */
[----:B------:R-:W-:-:S04]  /*20e0*/  @!P1 LOP3.LUT R111, R105, 0xf, RZ, 0xc0, !PT ;  /* 0x0000000f696f9812 */ /* 0x000fc800078ec0ff */
[----:B------:R-:W-:-:S04]  /*20f0*/  @!P1 IADD3 R110, R110, R111, RZ ;  /* 0x0000006f6e6e9210 */ /* 0x000fc80007ffe0ff */
[----:B--2---:R-:W-:Y:S01]  /*2100*/  @!P1 SHF.L.U32 R80, R110, 0x1, RZ ;  /* 0x000000016e509819 */ /* 0x004fe200000006ff */
[----:B0-----:R-:W-:Y:S06]  /*2110*/  @P2 BRA `(.L_x_1558) ;  /* 0x0000000000702947 */ /* 0x001fec0003800000 */
[----:B------:R-:W0:Y:S01]  /*2120*/  S2R R78, SR_LANEID ;  /* 0x00000000004e7919 */ /* 0x000e220000000000 */
[----:B------:R-:W-:Y:S01]  /*2130*/  VOTEU.ANY UR11, UPT, PT ;  /* 0x00000000000b7886 */ /* 0x000fe200038e0100 */
[----:B------:R-:W-:Y:S01]  /*2140*/  UISETP.NE.AND UP0, UPT, UR18, URZ, UPT ;  /* 0x0000003f1200728c */ /* 0x000fe2000bf05270 */
[----:B------:R-:W-:Y:S01]  /*2150*/  FLO.U32 R81, UR11 ;  /* 0x0000000b00517d00 */ /* 0x000fe200080e0000 */
[----:B------:R-:W-:Y:S01]  /*2160*/  UMOV UR9, 0x7fffffe1 ;  /* 0x7fffffe100097882 */ /* 0x000fe20000000000 */
[----:B------:R-:W-:Y:S01]  /*2170*/  MOV R79, UR7 ;  /* 0x00000007004f7c02 */ /* 0x000fe20008000f00 */
[----:B------:R-:W-:-:S05]  /*2180*/  USEL UR9, UR9, 0x1, !UP0 ;  /* 0x0000000109097887 */ /* 0x000fca000c000000 */
[----:B------:R-:W2:Y:S02]  /*2190*/  POPC R110, UR11 ;  /* 0x0000000b006e7d09 */ /* 0x000ea40008000000 */
[----:B--2---:R-:W-:Y:S01]  /*21a0*/  IMAD R110, R110, UR9, RZ ;  /* 0x000000096e6e7c24 */ /* 0x004fe2000f8e02ff */
[----:B0-----:R-:W-:Y:S02]  /*21b0*/  ISETP.EQ.U32.AND P2, PT, R81, R78, PT ;  /* 0x0000004e5100720c */ /* 0x001fe40003f42070 */
[----:B------:R-:W-:-:S11]  /*21c0*/  MOV R78, UR6 ;  /* 0x00000006004e7c02 */ /* 0x000fd60008000f00 */
        /* <DEDUP_REMOVED lines=9> */
.L_x_1559:
[----:B------:R-:W-:Y:S02]  /*2260*/  MOV R78, UR6 ;  /* 0x00000006004e7c02 */ /* 0x000fe40008000f00 */
[----:B------:R-:W-:-:S05]  /*2270*/  MOV R79, UR7 ;  /* 0x00000007004f7c02 */ /* 0x000fca0008000f00 */
[----:B------:R-:W2:Y:S04]  /*2280*/  LD.E.STRONG.GPU R78, desc[UR12][R78.64] ;  /* 0x0000000c4e4e7980 */ /* 0x000ea8000c10f900 */
[----:B--2---:R-:W-:Y:S01]  /*2290*/  CCTL.IVALL ;  /* 0x00000000ff00798f */ /* 0x004fe20002000000 */
[----:B------:R-:W-:Y:S05]  /*22a0*/  YIELD ;  /* 0x0000000000007946 */ /* 0x000fea0003800000 */
[----:B------:R-:W-:-:S04]  /*22b0*/  LOP3.LUT R110, R78, R81, RZ, 0x3c, !PT ;  /* 0x000000514e6e7212 */ /* 0x000fc800078e3cff */
[----:B------:R-:W-:-:S13]  /*22c0*/  ISETP.GT.AND P2, PT, R110, -0x1, PT ;  /* 0xffffffff6e00780c */ /* 0x000fda0003f44270 */
[----:B------:R-:W-:Y:S05]  /*22d0*/  @P2 BRA `(.L_x_1559) ;  /* 0xfffffffc00e02947 */ /* 0x000fea000383ffff */
.L_x_1558:
[----:B------:R-:W-:Y:S05]  /*22e0*/  WARPSYNC.ALL ;  /* 0x0000000000007948 */ /* 0x000fea0003800000 */
[----:B------:R-:W-:Y:S01]  /*22f0*/  BAR.SYNC.DEFER_BLOCKING 0x0 ;  /* 0x0000000000007b1d */ /* 0x000fe20000010000 */
[C---:B------:R-:W-:Y:S01]  /*2300*/  @!P1 IADD3 R81, R80.reuse, 0x20, RZ ;  /* 0x0000002050519810 */ /* 0x040fe20007ffe0ff */
[----:B-1----:R-:W-:-:S04]  /*2310*/  @!P1 IMAD.WIDE.U32 R78, R80, 0x4, R112 ;  /* 0x00000004504e9825 */ /* 0x002fc800078e0070 */
[----:B------:R-:W-:Y:S01]  /*2320*/  @!P1 IMAD.WIDE.U32 R80, R81, 0x4, R112 ;  /* 0x0000000451509825 */ /* 0x000fe200078e0070 */
[----:B------:R-:W2:Y:S04]  /*2330*/  LDG.E.64.CONSTANT R82, desc[UR12][R82.64] ;  /* 0x0000000c52527981 */ /* 0x000ea8000c1e9b00 */
[----:B------:R-:W3:Y:S04]  /*2340*/  LDG.E.64.CONSTANT R76, desc[UR12][R76.64] ;  /* 0x0000000c4c4c7981 */ /* 0x000ee8000c1e9b00 */
[----:B------:R-:W4:Y:S04]  /*2350*/  @!P1 LDG.E.64 R78, desc[UR12][R78.64] ;  /* 0x0000000c4e4e9981 */ /* 0x000f28000c1e1b00 */
[----:B------:R-:W2:Y:S01]  /*2360*/  @!P1 LDG.E.64 R80, desc[UR12][R80.64] ;  /* 0x0000000c50509981 */ /* 0x000ea2000c1e1b00 */
[----:B------:R-:W-:Y:S01]  /*2370*/  HFMA2.MMA R110, -RZ, RZ, 0, 0 ;  /* 0x00000000ff6e7435 */ /* 0x000fe200000001ff */
        /* <DEDUP_REMOVED lines=21> */
[----:B----4-:R-:W-:Y:S01]  /*24d0*/  @!P1 FADD.FTZ R111, RZ, R78 ;  /* 0x0000004eff6f9221 */ /* 0x010fe20000010000 */
[----:B------:R-:W-:-:S03]  /*24e0*/  @!P1 FADD.FTZ R112, RZ, R79 ;  /* 0x0000004fff709221 */ /* 0x000fc60000010000 */
[----:B--2---:R-:W-:Y:S01]  /*24f0*/  @!P1 FADD.FTZ R110, R80, R111 ;  /* 0x0000006f506e9221 */ /* 0x004fe20000010000 */
[----:B------:R-:W-:Y:S01]  /*2500*/  MOV R111, RZ ;  /* 0x000000ff006f7202 */ /* 0x000fe20000000f00 */
[----:B------:R-:W-:-:S03]  /*2510*/  @!P1 FADD.FTZ R111, R81, R112 ;  /* 0x00000070516f9221 */ /* 0x000fc60000010000 */
[----:B------:R-:W0:Y:S04]  /*2520*/  SHFL.BFLY PT, R113, R110, 0x8, 0x1f ;  /* 0x0d001f006e717f89 */ /* 0x000e2800000e0000 */
[----:B------:R-:W1:Y:S01]  /*2530*/  SHFL.BFLY PT, R112, R111, 0x8, 0x1f ;  /* 0x0d001f006f707f89 */ /* 0x000e6200000e0000 */
[----:B0-----:R-:W-:-:S05]  /*2540*/  FADD.FTZ R78, R113, R110 ;  /* 0x0000006e714e7221 */ /* 0x001fca0000010000 */
[----:B------:R-:W0:Y:S01]  /*2550*/  SHFL.BFLY PT, R79, R78, 0x4, 0x1f ;  /* 0x0c801f004e4f7f89 */ /* 0x000e2200000e0000 */
[----:B-1----:R-:W-:-:S05]  /*2560*/  FADD.FTZ R112, R112, R111 ;  /* 0x0000006f70707221 */ /* 0x002fca0000010000 */
        /* <DEDUP_REMOVED lines=9> */
[----:B------:R-:W-:Y:S01]  /*2600*/  LOP3.LUT P1, RZ, R105, 0xffffff0f, RZ, 0xc0, !PT ;  /* 0xffffff0f69ff7812 */ /* 0x000fe2000782c0ff */
[----:B0-----:R-:W-:-:S12]  /*2610*/  FADD.FTZ R78, R80, R111 ;  /* 0x0000006f504e7221 */ /* 0x001fd80000010000 */
        /* <DEDUP_REMOVED lines=9> */
[----:B------:R-:W-:Y:S02]  /*26b0*/  PRMT R73, R67, 0x7632, R73 ;  /* 0x0000763243497816 */ /* 0x000fe40000000049 */
[----:B------:R-:W-:Y:S02]  /*26c0*/  PRMT R67, R60, 0x7632, R67 ;  /* 0x000076323c437816 */ /* 0x000fe40000000043 */
[----:B------:R-:W-:Y:S02]  /*26d0*/  PRMT R111, R72, 0x7632, R111 ;  /* 0x00007632486f7816 */ /* 0x000fe4000000006f */
[----:B------:R-:W-:Y:S02]  /*26e0*/  PRMT R60, R46, 0x7632, R60 ;  /* 0x000076322e3c7816 */ /* 0x000fe4000000003c */
[----:B------:R-:W-:Y:S02]  /*26f0*/  PRMT R113, R82, 0x7632, R113 ;  /* 0x0000763252717816 */ /* 0x000fe40000000071 */
[----:B0-----:R-:W-:-:S02]  /*2700*/  PRMT R79, R75, 0x7632, R79 ;  /* 0x000076324b4f7816 */ /* 0x001fc4000000004f */
[----:B------:R-:W-:Y:S02]  /*2710*/  PRMT R75, R68, 0x7632, R75 ;  /* 0x00007632444b7816 */ /* 0x000fe4000000004b */
[----:B------:R-:W-:Y:S02]  /*2720*/  PRMT R78, R69, 0x7632, R78 ;  /* 0x00007632454e7816 */ /* 0x000fe4000000004e */
[----:B------:R-:W-:Y:S02]  /*2730*/  PRMT R69, R62, 0x7632, R69 ;  /* 0x000076323e457816 */ /* 0x000fe40000000045 */
[----:B------:R-:W-:Y:S02]  /*2740*/  PRMT R68, R63, 0x7632, R68 ;  /* 0x000076323f447816 */ /* 0x000fe40000000044 */
[----:B------:R-:W-:Y:S02]  /*2750*/  PRMT R62, R44, 0x7632, R62 ;  /* 0x000076322c3e7816 */ /* 0x000fe4000000003e */
[----:B------:R-:W-:-:S02]  /*2760*/  PRMT R63, R45, 0x7632, R63 ;  /* 0x000076322d3f7816 */ /* 0x000fc4000000003f */
[----:B------:R-:W-:Y:S02]  /*2770*/  PRMT R112, R83, 0x7632, R112 ;  /* 0x0000763253707816 */ /* 0x000fe40000000070 */
[----:B---3--:R-:W-:Y:S02]  /*2780*/  PRMT R80, R76, 0x7632, R80 ;  /* 0x000076324c507816 */ /* 0x008fe40000000050 */
[----:B------:R-:W-:Y:S01]  /*2790*/  PRMT R81, R77, 0x7632, R81 ;  /* 0x000076324d517816 */ /* 0x000fe20000000051 */
[----:B------:R-:W-:Y:S06]  /*27a0*/  BAR.SYNC.DEFER_BLOCKING 0x0 ;  /* 0x0000000000007b1d */ /* 0x000fec0000010000 */
[----:B------:R-:W-:Y:S05]  /*27b0*/  @P0 BRA `(.L_x_1561) ;  /* 0x0000000000300947 */ /* 0x000fea0003800000 */
[----:B------:R-:W-:Y:S01]  /*27c0*/  MOV R44, UR10 ;  /* 0x0000000a002c7c02 */ /* 0x000fe20008000f00 */
[----:B------:R-:W-:Y:S01]  /*27d0*/  ULDC.64 UR14, c[0x0][0x240] ;  /* 0x00009000000e7ab9 */ /* 0x000fe20000000a00 */
[----:B------:R-:W-:Y:S02]  /*27e0*/  SHF.R.S32.HI R116, RZ, 0x1f, R105 ;  /* 0x0000001fff747819 */ /* 0x000fe40000011469 */
[----:B------:R-:W-:Y:S02]  /*27f0*/  LEA R45, P1, R44, R105, 0x4 ;  /* 0x000000692c2d7211 */ /* 0x000fe400078220ff */
[----:B------:R-:W-:Y:S02]  /*2800*/  MOV R46, UR10 ;  /* 0x0000000a002e7c02 */ /* 0x000fe40008000f00 */
[----:B------:R-:W-:-:S04]  /*2810*/  MOV R44, UR5 ;  /* 0x00000005002c7c02 */ /* 0x000fc80008000f00 */
[----:B------:R-:W-:Y:S02]  /*2820*/  LEA.HI.X R46, R46, R116, R44, 0x4, P1 ;  /* 0x000000742e2e7211 */ /* 0x000fe400008f242c */
[----:B------:R-:W-:-:S04]  /*2830*/  LEA R44, P1, R45, UR14, 0x3 ;  /* 0x0000000e2d2c7c11 */ /* 0x000fc8000f8218ff */
[----:B------:R-:W-:Y:S02]  /*2840*/  LEA.HI.X R45, R45, UR15, R46, 0x3, P1 ;  /* 0x0000000f2d2d7c11 */ /* 0x000fe400088f1c2e */
[----:B------:R-:W-:-:S06]  /*2850*/  LEA R46, R105, UR8, 0x3 ;  /* 0x00000008692e7c11 */ /* 0x000fcc000f8e18ff */
[----:B------:R-:W0:Y:S04]  /*2860*/  LDS.64 R46, [R46] ;  /* 0x000000002e2e7984 */ /* 0x000e280000000a00 */
[----:B0-----:R0:W-:Y:S02]  /*2870*/  STG.E.64 desc[UR12][R44.64], R46 ;  /* 0x0000002e2c007986 */ /* 0x0011e4000c101b0c */
.L_x_1561:
[----:B------:R-:W-:Y:S05]  /*2880*/  BSYNC B0 ;  /* 0x0000000000007941 */ /* 0x000fea0003800000 */
.L_x_1560:
[----:B0-----:R-:W2:Y:S01]  /*2890*/  LDL R46, [R1] ;  /* 0x00000000012e7983 */ /* 0x001ea20000100800 */
[----:B------:R-:W-:Y:S01]  /*28a0*/  ULDC UR9, c[0x0][0x230] ;  /* 0x00008c0000097ab9 */ /* 0x000fe20000000800 */
[----:B------:R-:W-:Y:S01]  /*28b0*/  ULDC.64 UR14, c[0x0][0x210] ;  /* 0x00008400000e7ab9 */ /* 0x000fe20000000a00 */
[----:B------:R-:W-:Y:S01]  /*28c0*/  SHF.L.U32 R82, R82, 0x10, RZ ;  /* 0x0000001052527819 */ /* 0x000fe200000006ff */
[----:B------:R-:W-:Y:S01]  /*28d0*/  UIADD3 UR10, UP0, UR10, 0x4, URZ ;  /* 0x000000040a0a7890 */ /* 0x000fe2000ff1e03f */
[----:B-----5:R-:W-:Y:S01]  /*28e0*/  LEA R44, P1, R2, UR14, 0x1 ;  /* 0x0000000e022c7c11 */ /* 0x020fe2000f8208ff */
[----:B------:R-:W-:Y:S01]  /*28f0*/  ULOP3.LUT UR4, UR4, 0x1, URZ, 0x3c, !UPT ;  /* 0x0000000104047892 */ /* 0x000fe2000f8e3c3f */
[----:B------:R-:W-:Y:S01]  /*2900*/  SHF.L.U32 R76, R76, 0x10, RZ ;  /* 0x000000104c4c7819 */ /* 0x000fe200000006ff */
[----:B------:R-:W-:Y:S01]  /*2910*/  UIADD3.X UR5, URZ, UR5, URZ, UP0, !UPT ;  /* 0x000000053f057290 */ /* 0x000fe200087fe43f */
[----:B------:R-:W-:Y:S02]  /*2920*/  LEA.HI.X R45, R2, UR15, R89, 0x1, P1 ;  /* 0x0000000f022d7c11 */ /* 0x000fe400088f0c59 */
        /* <DEDUP_REMOVED lines=21> */
[----:B------:R-:W-:Y:S01]  /*2a80*/  FADD.FTZ R116, -R46, R72 ;  /* 0x000000482e747221 */ /* 0x000fe20000010100 */
[----:B------:R-:W-:Y:S01]  /*2a90*/  SHF.L.U32 R72, R113, 0x10, RZ ;  /* 0x0000001071487819 */ /* 0x000fe200000006ff */
[--C-:B------:R-:W-:Y:S01]  /*2aa0*/  FADD.FTZ R88, R88, -R46.reuse ;  /* 0x8000002e58587221 */ /* 0x100fe20000010000 */
[--C-:B------:R-:W-:Y:S01]  /*2ab0*/  FADD.FTZ R86, R86, -R46.reuse ;  /* 0x8000002e56567221 */ /* 0x100fe20000010000 */
[----:B------:R-:W0:Y:S01]  /*2ac0*/  MUFU.RSQ R47, R47 ;  /* 0x0000002f002f7308 */ /* 0x000e220000001400 */
        /* <DEDUP_REMOVED lines=15> */
[C---:B------:R-:W-:Y:S01]  /*2bc0*/  FMUL.FTZ R88, R47.reuse, R88 ;  /* 0x000000582f587220 */ /* 0x040fe20000410000 */
[C---:B------:R-:W-:Y:S01]  /*2bd0*/  FMUL.FTZ R86, R47.reuse, R86 ;  /* 0x000000562f567220 */ /* 0x040fe20000410000 */
[----:B------:R-:W-:Y:S01]  /*2be0*/  FMUL.FTZ R84, R47, R84 ;  /* 0x000000542f547220 */ /* 0x000fe20000410000 */
[----:B------:R-:W-:-:S04]  /*2bf0*/  FFMA.FTZ R89, R0, R82, R76 ;  /* 0x0000005200597223 */ /* 0x000fc8000001004c */
[----:B------:R-:W-:-:S06]  /*2c00*/  FMUL.FTZ R0, R89, -1.4426950216293334961 ;  /* 0xbfb8aa3b59007820 */ /* 0x000fcc0000410000 */
[----:B------:R-:W0:Y:S02]  /*2c10*/  MUFU.EX2 R0, R0 ;  /* 0x0000000000007308 */ /* 0x000e240000000800 */
[----:B0-----:R-:W-:-:S06]  /*2c20*/  FADD.FTZ R0, R0, 1 ;  /* 0x3f80000000007421 */ /* 0x001fcc0000010000 */
[----:B------:R0:W1:Y:S02]  /*2c30*/  MUFU.RCP R2, R0 ;  /* 0x0000000000027308 */ /* 0x0000640000001000 */
[----:B0-----:R-:W-:Y:S01]  /*2c40*/  SHF.L.U32 R0, R80, 0x10, RZ ;  /* 0x0000001050007819 */ /* 0x001fe200000006ff */
[----:B------:R-:W-:-:S04]  /*2c50*/  FMUL.FTZ R80, R47, R116 ;  /* 0x000000742f507220 */ /* 0x000fc80000410000 */
[----:B------:R-:W-:Y:S01]  /*2c60*/  FFMA.FTZ R80, R80, R72, R0 ;  /* 0x0000004850507223 */ /* 0x000fe20000010000 */
[----:B-1----:R-:W-:-:S03]  /*2c70*/  FMUL.FTZ R2, R89, R2 ;  /* 0x0000000259027220 */ /* 0x002fc60000410000 */
[----:B------:R-:W-:-:S06]  /*2c80*/  FMUL.FTZ R89, R80, -1.4426950216293334961 ;  /* 0xbfb8aa3b50597820 */ /* 0x000fcc0000410000 */
[----:B------:R-:W0:Y:S02]  /*2c90*/  MUFU.EX2 R89, R89 ;  /* 0x0000005900597308 */ /* 0x000e240000000800 */
[----:B0-----:R-:W-:-:S06]  /*2ca0*/  FADD.FTZ R89, R89, 1 ;  /* 0x3f80000059597421 */ /* 0x001fcc0000010000 */
[----:B------:R-:W0:Y:S02]  /*2cb0*/  MUFU.RCP R89, R89 ;  /* 0x0000005900597308 */ /* 0x000e240000001000 */
[----:B0-----:R-:W-:Y:S01]  /*2cc0*/  FMUL.FTZ R89, R80, R89 ;  /* 0x0000005950597220 */ /* 0x001fe20000410000 */
[----:B------:R-:W-:Y:S02]  /*2cd0*/  SHF.L.U32 R80, R77, 0x10, RZ ;  /* 0x000000104d507819 */ /* 0x000fe400000006ff */
[----:B------:R-:W-:Y:S02]  /*2ce0*/  SHF.L.U32 R77, R81, 0x10, RZ ;  /* 0x00000010514d7819 */ /* 0x000fe400000006ff */
[----:B------:R-:W-:Y:S01]  /*2cf0*/  F2FP.BF16.F32.PACK_AB R2, R89, R2 ;  /* 0x000000025902723e */ /* 0x000fe200000010ff */
[----:B------:R-:W-:Y:S01]  /*2d00*/  FFMA.FTZ R88, R88, R83, R80 ;  /* 0x0000005358587223 */ /* 0x000fe20000010050 */
[----:B------:R-:W-:Y:S01]  /*2d10*/  FADD.FTZ R89, -R46, R79 ;  /* 0x0000004f2e597221 */ /* 0x000fe20000010100 */
[----:B------:R-:W-:-:S02]  /*2d20*/  SHF.L.U32 R79, R112, 0x10, RZ ;  /* 0x00000010704f7819 */ /* 0x000fc400000006ff */
[----:B------:R-:W-:Y:S01]  /*2d30*/  FMUL.FTZ R113, R88, -1.4426950216293334961 ;  /* 0xbfb8aa3b58717820 */ /* 0x000fe20000410000 */
[----:B------:R0:W-:Y:S01]  /*2d40*/  STG.E.U16 desc[UR12][R44.64], R2 ;  /* 0x000000022c007986 */ /* 0x0001e2000c10150c */
[----:B------:R-:W-:-:S04]  /*2d50*/  FMUL.FTZ R112, R47, R89 ;  /* 0x000000592f707220 */ /* 0x000fc80000410000 */
[----:B------:R-:W1:Y:S01]  /*2d60*/  MUFU.EX2 R113, R113 ;  /* 0x0000007100717308 */ /* 0x000e620000000800 */
[----:B------:R-:W-:Y:S01]  /*2d70*/  FFMA.FTZ R81, R112, R79, R77 ;  /* 0x0000004f70517223 */ /* 0x000fe2000001004d */
[----:B0-----:R-:W-:-:S05]  /*2d80*/  PRMT R2, R2, 0x7632, R2 ;  /* 0x0000763202027816 */ /* 0x001fca0000000002 */
[----:B------:R0:W-:Y:S01]  /*2d90*/  STG.E.U16 desc[UR12][R44.64+0x2], R2 ;  /* 0x000002022c007986 */ /* 0x0001e2000c10150c */
[----:B-1----:R-:W-:-:S04]  /*2da0*/  FADD.FTZ R116, R113, 1 ;  /* 0x3f80000071747421 */ /* 0x002fc80000010000 */
[----:B0-----:R-:W0:Y:S02]  /*2db0*/  MUFU.RCP R2, R116 ;  /* 0x0000007400027308 */ /* 0x001e240000001000 */
[----:B0-----:R-:W-:Y:S01]  /*2dc0*/  FMUL.FTZ R2, R88, R2 ;  /* 0x0000000258027220 */ /* 0x001fe20000410000 */
[----:B------:R-:W-:-:S06]  /*2dd0*/  FMUL.FTZ R88, R81, -1.4426950216293334961 ;  /* 0xbfb8aa3b51587820 */ /* 0x000fcc0000410000 */
[----:B------:R-:W0:Y:S02]  /*2de0*/  MUFU.EX2 R88, R88 ;  /* 0x0000005800587308 */ /* 0x000e240000000800 */
[----:B0-----:R-:W-:-:S06]  /*2df0*/  FADD.FTZ R89, R88, 1 ;  /* 0x3f80000058597421 */ /* 0x001fcc0000010000 */
[----:B------:R-:W0:Y:S02]  /*2e00*/  MUFU.RCP R112, R89 ;  /* 0x0000005900707308 */ /* 0x000e240000001000 */
[----:B0-----:R-:W-:Y:S01]  /*2e10*/  FMUL.FTZ R81, R81, R112 ;  /* 0x0000007051517220 */ /* 0x001fe20000410000 */
[----:B------:R-:W-:-:S04]  /*2e20*/  FADD.FTZ R112, R87, -R46 ;  /* 0x8000002e57707221 */ /* 0x000fc80000010000 */
[----:B------:R-:W-:Y:S01]  /*2e30*/  FMUL.FTZ R87, R47, R112 ;  /* 0x000000702f577220 */ /* 0x000fe20000410000 */
[----:B------:R-:W-:Y:S01]  /*2e40*/  F2FP.BF16.F32.PACK_AB R81, R81, R2 ;  /* 0x000000025151723e */ /* 0x000fe200000010ff */
[----:B------:R-:W-:Y:S02]  /*2e50*/  FADD.FTZ R2, -R46, R111 ;  /* 0x0000006f2e027221 */ /* 0x000fe40000010100 */
[----:B------:R-:W-:Y:S02]  /*2e60*/  FFMA.FTZ R87, R82, R87, R76 ;  /* 0x0000005752577223 */ /* 0x000fe4000001004c */
[----:B------:R-:W-:Y:S01]  /*2e70*/  FMUL.FTZ R89, R47, R2 ;  /* 0x000000022f597220 */ /* 0x000fe20000410000 */
[----:B------:R-:W-:Y:S01]  /*2e80*/  STG.E.U16 desc[UR12][R44.64+0x4], R81 ;  /* 0x000004512c007986 */ /* 0x000fe2000c10150c */
[----:B------:R-:W-:Y:S02]  /*2e90*/  FMUL.FTZ R112, R87, -1.4426950216293334961 ;  /* 0xbfb8aa3b57707820 */ /* 0x000fe40000410000 */
[----:B------:R-:W-:-:S04]  /*2ea0*/  FFMA.FTZ R2, R72, R89, R0 ;  /* 0x0000005948027223 */ /* 0x000fc80000010000 */
[----:B------:R-:W0:Y:S01]  /*2eb0*/  MUFU.EX2 R112, R112 ;  /* 0x0000007000707308 */ /* 0x000e220000000800 */
[----:B------:R-:W-:-:S07]  /*2ec0*/  FMUL.FTZ R111, R2, -1.4426950216293334961 ;  /* 0xbfb8aa3b026f7820 */ /* 0x000fce0000410000 */
[----:B------:R-:W1:Y:S01]  /*2ed0*/  MUFU.EX2 R111, R111 ;  /* 0x0000006f006f7308 */ /* 0x000e620000000800 */
[----:B0-----:R-:W-:-:S07]  /*2ee0*/  FADD.FTZ R113, R112, 1 ;  /* 0x3f80000070717421 */ /* 0x001fce0000010000 */
[----:B------:R-:W0:Y:S01]  /*2ef0*/  MUFU.RCP R88, R113 ;  /* 0x0000007100587308 */ /* 0x000e220000001000 */
[----:B-1----:R-:W-:Y:S01]  /*2f00*/  FADD.FTZ R116, R111, 1 ;  /* 0x3f8000006f747421 */ /* 0x002fe20000010000 */
[----:B------:R-:W-:-:S06]  /*2f10*/  SHF.L.U32 R111, R110, 0x10, RZ ;  /* 0x000000106e6f7819 */ /* 0x000fcc00000006ff */
[----:B------:R-:W1:Y:S01]  /*2f20*/  MUFU.RCP R89, R116 ;  /* 0x0000007400597308 */ /* 0x000e620000001000 */
[----:B0-----:R-:W-:Y:S01]  /*2f30*/  FMUL.FTZ R87, R87, R88 ;  /* 0x0000005857577220 */ /* 0x001fe20000410000 */
[----:B------:R-:W-:-:S04]  /*2f40*/  FFMA.FTZ R88, R83, R86, R80 ;  /* 0x0000005653587223 */ /* 0x000fc80000010050 */
[----:B------:R-:W-:Y:S01]  /*2f50*/  FMUL.FTZ R112, R88, -1.4426950216293334961 ;  /* 0xbfb8aa3b58707820 */ /* 0x000fe20000410000 */
[----:B-1----:R-:W-:Y:S01]  /*2f60*/  FMUL.FTZ R86, R2, R89 ;  /* 0x0000005902567220 */ /* 0x002fe20000410000 */
[----:B------:R-:W-:-:S04]  /*2f70*/  FADD.FTZ R2, -R46, R111 ;  /* 0x0000006f2e027221 */ /* 0x000fc80000010100 */
[----:B------:R-:W0:Y:S01]  /*2f80*/  MUFU.EX2 R112, R112 ;  /* 0x0000007000707308 */ /* 0x000e220000000800 */
[----:B------:R-:W-:Y:S01]  /*2f90*/  FMUL.FTZ R2, R47, R2 ;  /* 0x000000022f027220 */ /* 0x000fe20000410000 */
[----:B------:R-:W-:-:S03]  /*2fa0*/  F2FP.BF16.F32.PACK_AB R86, R86, R87 ;  /* 0x000000575656723e */ /* 0x000fc600000010ff */
[----:B------:R-:W-:-:S04]  /*2fb0*/  FFMA.FTZ R2, R79, R2, R77 ;  /* 0x000000024f027223 */ /* 0x000fc8000001004d */
[----:B------:R-:W-:-:S06]  /*2fc0*/  FMUL.FTZ R110, R2, -1.4426950216293334961 ;  /* 0xbfb8aa3b026e7820 */ /* 0x000fcc0000410000 */
[----:B------:R-:W1:Y:S01]  /*2fd0*/  MUFU.EX2 R110, R110 ;  /* 0x0000006e006e7308 */ /* 0x000e620000000800 */
[----:B0-----:R-:W-:Y:S01]  /*2fe0*/  FADD.FTZ R113, R112, 1 ;  /* 0x3f80000070717421 */ /* 0x001fe20000010000 */
[----:B------:R-:W-:-:S06]  /*2ff0*/  FADD.FTZ R112, R85, -R46 ;  /* 0x8000002e55707221 */ /* 0x000fcc0000010000 */
[----:B------:R0:W2:Y:S01]  /*3000*/  MUFU.RCP R89, R113 ;  /* 0x0000007100597308 */ /* 0x0000a20000001000 */
[----:B-1----:R-:W-:Y:S01]  /*3010*/  FADD.FTZ R111, R110, 1 ;  /* 0x3f8000006e6f7421 */ /* 0x002fe20000010000 */
[----:B0-----:R-:W-:Y:S01]  /*3020*/  FMUL.FTZ R113, R47, R112 ;  /* 0x000000702f717220 */ /* 0x001fe20000410000 */
[----:B------:R-:W-:-:S04]  /*3030*/  FADD.FTZ R110, -R46, R49 ;  /* 0x000000312e6e7221 */ /* 0x000fc80000010100 */
[----:B------:R-:W-:Y:S01]  /*3040*/  FMUL.FTZ R49, R47, R110 ;  /* 0x0000006e2f317220 */ /* 0x000fe20000410000 */
[----:B--2---:R-:W-:Y:S02]  /*3050*/  FMUL.FTZ R88, R88, R89 ;  /* 0x0000005958587220 */ /* 0x004fe40000410000 */
[----:B------:R0:W1:Y:S01]  /*3060*/  MUFU.RCP R89, R111 ;  /* 0x0000006f00597308 */ /* 0x0000620000001000 */
[----:B------:R-:W-:-:S04]  /*3070*/  FFMA.FTZ R49, R72, R49, R0 ;  /* 0x0000003148317223 */ /* 0x000fc80000010000 */
[----:B0-----:R-:W-:-:S06]  /*3080*/  FMUL.FTZ R111, R49, -1.4426950216293334961 ;  /* 0xbfb8aa3b316f7820 */ /* 0x001fcc0000410000 */
[----:B------:R-:W0:Y:S01]  /*3090*/  MUFU.EX2 R111, R111 ;  /* 0x0000006f006f7308 */ /* 0x000e220000000800 */
[----:B-1----:R-:W-:Y:S01]  /*30a0*/  FMUL.FTZ R85, R2, R89 ;  /* 0x0000005902557220 */ /* 0x002fe20000410000 */
[----:B------:R-:W-:Y:S01]  /*30b0*/  FFMA.FTZ R89, R82, R113, R76 ;  /* 0x0000007152597223 */ /* 0x000fe2000001004c */
[----:B------:R-:W-:-:S03]  /*30c0*/  LEA R2, P1, R3, UR14, 0x1 ;  /* 0x0000000e03027c11 */ /* 0x000fc6000f8208ff */
[----:B------:R-:W-:Y:S01]  /*30d0*/  FMUL.FTZ R112, R89, -1.4426950216293334961 ;  /* 0xbfb8aa3b59707820 */ /* 0x000fe20000410000 */
[----:B------:R-:W-:Y:S02]  /*30e0*/  LEA.HI.X R3, R3, UR15, R90, 0x1, P1 ;  /* 0x0000000f03037c11 */ /* 0x000fe400088f0c5a */
[----:B------:R-:W-:-:S03]  /*30f0*/  F2FP.BF16.F32.PACK_AB R85, R85, R88 ;  /* 0x000000585555723e */ /* 0x000fc600000010ff */
[----:B------:R-:W1:Y:S01]  /*3100*/  MUFU.EX2 R112, R112 ;  /* 0x0000007000707308 */ /* 0x000e620000000800 */
[----:B0-----:R-:W-:Y:S01]  /*3110*/  FADD.FTZ R110, R111, 1 ;  /* 0x3f8000006f6e7421 */ /* 0x001fe20000010000 */
[----:B------:R-:W-:-:S06]  /*3120*/  SHF.L.U32 R111, R48, 0x10, RZ ;  /* 0x00000010306f7819 */ /* 0x000fcc00000006ff */
[----:B------:R-:W-:Y:S01]  /*3130*/  MUFU.RCP R110, R110 ;  /* 0x0000006e006e7308 */ /* 0x000fe20000001000 */
[----:B------:R-:W-:-:S04]  /*3140*/  FADD.FTZ R48, -R46, R111 ;  /* 0x0000006f2e307221 */ /* 0x000fc80000010100 */
[----:B------:R-:W-:Y:S01]  /*3150*/  FMUL.FTZ R48, R47, R48 ;  /* 0x000000302f307220 */ /* 0x000fe20000410000 */
[----:B-1----:R-:W-:-:S06]  /*3160*/  FADD.FTZ R90, R112, 1 ;  /* 0x3f800000705a7421 */ /* 0x002fcc0000010000 */
[----:B------:R-:W0:Y:S02]  /*3170*/  MUFU.RCP R90, R90 ;  /* 0x0000005a005a7308 */ /* 0x000e240000001000 */
[----:B0-----:R-:W-:Y:S01]  /*3180*/  FMUL.FTZ R89, R89, R90 ;  /* 0x0000005a59597220 */ /* 0x001fe20000410000 */
[----:B------:R-:W-:Y:S01]  /*3190*/  FFMA.FTZ R90, R83, R84, R80 ;  /* 0x00000054535a7223 */ /* 0x000fe20000010050 */
[----:B------:R-:W-:Y:S01]  /*31a0*/  FMUL.FTZ R84, R49, R110 ;  /* 0x0000006e31547220 */ /* 0x000fe20000410000 */
[----:B------:R-:W-:Y:S01]  /*31b0*/  FFMA.FTZ R110, R79, R48, R77 ;  /* 0x000000304f6e7223 */ /* 0x000fe2000001004d */
[----:B------:R-:W-:Y:S01]  /*31c0*/  LEA R48, P1, R4, UR14, 0x1 ;  /* 0x0000000e04307c11 */ /* 0x000fe2000f8208ff */
[----:B------:R-:W-:Y:S02]  /*31d0*/  FMUL.FTZ R112, R90, -1.4426950216293334961 ;  /* 0xbfb8aa3b5a707820 */ /* 0x000fe40000410000 */
[----:B------:R-:W-:Y:S01]  /*31e0*/  FMUL.FTZ R111, R110, -1.4426950216293334961 ;  /* 0xbfb8aa3b6e6f7820 */ /* 0x000fe20000410000 */
[----:B------:R-:W-:-:S03]  /*31f0*/  F2FP.BF16.F32.PACK_AB R84, R84, R89 ;  /* 0x000000595454723e */ /* 0x000fc600000010ff */
[----:B------:R-:W0:Y:S08]  /*3200*/  MUFU.EX2 R112, R112 ;  /* 0x0000007000707308 */ /* 0x000e300000000800 */
[----:B------:R-:W1:Y:S01]  /*3210*/  MUFU.EX2 R111, R111 ;  /* 0x0000006f006f7308 */ /* 0x000e620000000800 */
[----:B0-----:R-:W-:Y:S01]  /*3220*/  FADD.FTZ R113, R112, 1 ;  /* 0x3f80000070717421 */ /* 0x001fe20000010000 */
[----:B------:R-:W-:-:S06]  /*3230*/  FADD.FTZ R112, -R46, R75 ;  /* 0x0000004b2e707221 */ /* 0x000fcc0000010100 */
[----:B------:R0:W2:Y:S01]  /*3240*/  MUFU.RCP R49, R113 ;  /* 0x0000007100317308 */ /* 0x0000a20000001000 */
[----:B-1----:R-:W-:Y:S01]  /*3250*/  FADD.FTZ R116, R111, 1 ;  /* 0x3f8000006f747421 */ /* 0x002fe20000010000 */
[----:B0-----:R-:W-:-:S04]  /*3260*/  FMUL.FTZ R113, R47, R18 ;  /* 0x000000122f717220 */ /* 0x001fc80000410000 */
[----:B------:R-:W-:Y:S01]  /*3270*/  FFMA.FTZ R18, R82, R113, R76 ;  /* 0x0000007152127223 */ /* 0x000fe2000001004c */
[----:B--2---:R-:W-:Y:S02]  /*3280*/  FMUL.FTZ R90, R90, R49 ;  /* 0x000000315a5a7220 */ /* 0x004fe40000410000 */
[----:B------:R-:W0:Y:S02]  /*3290*/  MUFU.RCP R49, R116 ;  /* 0x0000007400317308 */ /* 0x000e240000001000 */
[----:B0-----:R-:W-:Y:S01]  /*32a0*/  FMUL.FTZ R110, R110, R49 ;  /* 0x000000316e6e7220 */ /* 0x001fe20000410000 */
[----:B------:R-:W-:Y:S01]  /*32b0*/  LEA.HI.X R49, R4, UR15, R91, 0x1, P1 ;  /* 0x0000000f04317c11 */ /* 0x000fe200088f0c5b */
[----:B------:R-:W-:Y:S01]  /*32c0*/  FMUL.FTZ R4, R18, -1.4426950216293334961 ;  /* 0xbfb8aa3b12047820 */ /* 0x000fe20000410000 */
[----:B------:R-:W-:Y:S02]  /*32d0*/  FMUL.FTZ R91, R47, R112 ;  /* 0x000000702f5b7220 */ /* 0x000fe40000410000 */
[----:B------:R-:W-:-:S02]  /*32e0*/  F2FP.BF16.F32.PACK_AB R90, R110, R90 ;  /* 0x0000005a6e5a723e */ /* 0x000fc400000010ff */
[----:B------:R-:W-:Y:S01]  /*32f0*/  FFMA.FTZ R91, R72, R91, R0 ;  /* 0x0000005b485b7223 */ /* 0x000fe20000010000 */
[----:B------:R-:W0:Y:S03]  /*3300*/  MUFU.EX2 R4, R4 ;  /* 0x0000000400047308 */ /* 0x000e260000000800 */
[----:B------:R-:W-:-:S06]  /*3310*/  FMUL.FTZ R112, R91, -1.4426950216293334961 ;  /* 0xbfb8aa3b5b707820 */ /* 0x000fcc0000410000 */
[----:B------:R-:W-:Y:S01]  /*3320*/  MUFU.EX2 R112, R112 ;  /* 0x0000007000707308 */ /* 0x000fe20000000800 */
[----:B0-----:R-:W-:Y:S01]  /*3330*/  FADD.FTZ R111, R4, 1 ;  /* 0x3f800000046f7421 */ /* 0x001fe20000010000 */
[----:B------:R-:W-:-:S04]  /*3340*/  FADD.FTZ R4, R19, -R46 ;  /* 0x8000002e13047221 */ /* 0x000fc80000010000 */
[----:B------:R-:W-:Y:S02]  /*3350*/  FMUL.FTZ R4, R47, R4 ;  /* 0x000000042f047220 */ /* 0x000fe40000410000 */
[----:B------:R-:W0:Y:S02]  /*3360*/  MUFU.RCP R111, R111 ;  /* 0x0000006f006f7308 */ /* 0x000e240000001000 */
[----:B------:R-:W-:-:S04]  /*3370*/  FFMA.FTZ R4, R83, R4, R80 ;  /* 0x0000000453047223 */ /* 0x000fc80000010050 */
[----:B------:R-:W-:-:S06]  /*3380*/  FMUL.FTZ R113, R4, -1.4426950216293334961 ;  /* 0xbfb8aa3b04717820 */ /* 0x000fcc0000410000 */
[----:B------:R-:W1:Y:S01]  /*3390*/  MUFU.EX2 R113, R113 ;  /* 0x0000007100717308 */ /* 0x000e620000000800 */
[----:B0-----:R-:W-:Y:S01]  /*33a0*/  FMUL.FTZ R75, R18, R111 ;  /* 0x0000006f124b7220 */ /* 0x001fe20000410000 */
[----:B------:R-:W-:Y:S01]  /*33b0*/  SHF.L.U32 R111, R78, 0x10, RZ ;  /* 0x000000104e6f7819 */ /* 0x000fe200000006ff */
[----:B------:R-:W-:-:S04]  /*33c0*/  FADD.FTZ R18, R112, 1 ;  /* 0x3f80000070127421 */ /* 0x000fc80000010000 */
[----:B------:R-:W-:Y:S02]  /*33d0*/  FADD.FTZ R78, -R46, R111 ;  /* 0x0000006f2e4e7221 */ /* 0x000fe40000010100 */
[----:B------:R-:W0:Y:S02]  /*33e0*/  MUFU.RCP R18, R18 ;  /* 0x0000001200127308 */ /* 0x000e240000001000 */
[----:B------:R-:W-:Y:S01]  /*33f0*/  FMUL.FTZ R78, R47, R78 ;  /* 0x0000004e2f4e7220 */ /* 0x000fe20000410000 */
[----:B-1----:R-:W-:-:S03]  /*3400*/  FADD.FTZ R19, R113, 1 ;  /* 0x3f80000071137421 */ /* 0x002fc60000010000 */
[----:B------:R-:W-:Y:S01]  /*3410*/  FFMA.FTZ R111, R79, R78, R77 ;  /* 0x0000004e4f6f7223 */ /* 0x000fe2000001004d */
[----:B------:R-:W-:-:S03]  /*3420*/  SHF.L.U32 R113, R74, 0x10, RZ ;  /* 0x000000104a717819 */ /* 0x000fc600000006ff */
[----:B------:R-:W-:Y:S01]  /*3430*/  FMUL.FTZ R112, R111, -1.4426950216293334961 ;  /* 0xbfb8aa3b6f707820 */ /* 0x000fe20000410000 */
[----:B------:R-:W1:Y:S01]  /*3440*/  MUFU.RCP R19, R19 ;  /* 0x0000001300137308 */ /* 0x000e620000001000 */
[----:B------:R-:W-:-:S04]  /*3450*/  FADD.FTZ R74, -R46, R113 ;  /* 0x000000712e4a7221 */ /* 0x000fc80000010100 */
[----:B------:R-:W-:Y:S01]  /*3460*/  FMUL.FTZ R113, R47, R74 ;  /* 0x0000004a2f717220 */ /* 0x000fe20000410000 */
[----:B0-----:R-:W-:Y:S02]  /*3470*/  FMUL.FTZ R91, R91, R18 ;  /* 0x000000125b5b7220 */ /* 0x001fe40000410000 */
[----:B------:R-:W0:Y:S03]  /*3480*/  MUFU.EX2 R112, R112 ;  /* 0x0000007000707308 */ /* 0x000e260000000800 */
[----:B------:R-:W-:Y:S01]  /*3490*/  F2FP.BF16.F32.PACK_AB R75, R91, R75 ;  /* 0x0000004b5b4b723e */ /* 0x000fe200000010ff */
[----:B-1----:R-:W-:Y:S01]  /*34a0*/  FMUL.FTZ R78, R4, R19 ;  /* 0x00000013044e7220 */ /* 0x002fe20000410000 */
[----:B------:R-:W-:-:S04]  /*34b0*/  FMUL.FTZ R19, R47, R20 ;  /* 0x000000142f137220 */ /* 0x000fc80000410000 */
[----:B------:R-:W-:Y:S01]  /*34c0*/  FFMA.FTZ R18, R82, R19, R76 ;  /* 0x0000001352127223 */ /* 0x000fe2000001004c */
[----:B0-----:R-:W-:-:S03]  /*34d0*/  FADD.FTZ R116, R112, 1 ;  /* 0x3f80000070747421 */ /* 0x001fc60000010000 */
[----:B------:R-:W-:Y:S01]  /*34e0*/  FMUL.FTZ R20, R18, -1.4426950216293334961 ;  /* 0xbfb8aa3b12147820 */ /* 0x000fe20000410000 */
[----:B------:R-:W0:Y:S08]  /*34f0*/  MUFU.RCP R4, R116 ;  /* 0x0000007400047308 */ /* 0x000e300000001000 */
[----:B------:R-:W1:Y:S01]  /*3500*/  MUFU.EX2 R20, R20 ;  /* 0x0000001400147308 */ /* 0x000e620000000800 */
[----:B0-----:R-:W-:Y:S01]  /*3510*/  FMUL.FTZ R111, R111, R4 ;  /* 0x000000046f6f7220 */ /* 0x001fe20000410000 */
[----:B------:R-:W-:-:S04]  /*3520*/  LEA R4, P1, R5, UR14, 0x1 ;  /* 0x0000000e05047c11 */ /* 0x000fc8000f8208ff */
[----:B------:R-:W-:Y:S01]  /*3530*/  LEA.HI.X R5, R5, UR15, R92, 0x1, P1 ;  /* 0x0000000f05057c11 */ /* 0x000fe200088f0c5c */
[----:B------:R-:W-:Y:S01]  /*3540*/  FFMA.FTZ R92, R72, R113, R0 ;  /* 0x00000071485c7223 */ /* 0x000fe20000010000 */
[----:B------:R-:W-:Y:S01]  /*3550*/  F2FP.BF16.F32.PACK_AB R78, R111, R78 ;  /* 0x0000004e6f4e723e */ /* 0x000fe200000010ff */
[----:B-1----:R-:W-:Y:S02]  /*3560*/  FADD.FTZ R112, R20, 1 ;  /* 0x3f80000014707421 */ /* 0x002fe40000010000 */
[----:B------:R-:W-:Y:S02]  /*3570*/  FMUL.FTZ R113, R92, -1.4426950216293334961 ;  /* 0xbfb8aa3b5c717820 */ /* 0x000fe40000410000 */
[----:B------:R0:W1:Y:S08]  /*3580*/  MUFU.RCP R19, R112 ;  /* 0x0000007000137308 */ /* 0x0000700000001000 */
[----:B------:R-:W2:Y:S01]  /*3590*/  MUFU.EX2 R113, R113 ;  /* 0x0000007100717308 */ /* 0x000ea20000000800 */
[----:B0-----:R-:W-:-:S04]  /*35a0*/  FADD.FTZ R112, -R46, R73 ;  /* 0x000000492e707221 */ /* 0x001fc80000010100 */
[----:B------:R-:W-:Y:S01]  /*35b0*/  FMUL.FTZ R112, R47, R112 ;  /* 0x000000702f707220 */ /* 0x000fe20000410000 */
[----:B-1----:R-:W-:Y:S01]  /*35c0*/  FMUL.FTZ R74, R18, R19 ;  /* 0x00000013124a7220 */ /* 0x002fe20000410000 */
[----:B------:R-:W-:Y:S02]  /*35d0*/  FADD.FTZ R18, R21, -R46 ;  /* 0x8000002e15127221 */ /* 0x000fe40000010000 */
[----:B------:R-:W-:Y:S02]  /*35e0*/  FFMA.FTZ R112, R79, R112, R77 ;  /* 0x000000704f707223 */ /* 0x000fe4000001004d */
[----:B------:R-:W-:Y:S01]  /*35f0*/  FMUL.FTZ R18, R47, R18 ;  /* 0x000000122f127220 */ /* 0x000fe20000410000 */
[----:B--2---:R-:W-:-:S03]  /*3600*/  FADD.FTZ R116, R113, 1 ;  /* 0x3f80000071747421 */ /* 0x004fc60000010000 */
[----:B------:R-:W-:Y:S01]  /*3610*/  FFMA.FTZ R18, R83, R18, R80 ;  /* 0x0000001253127223 */ /* 0x000fe20000010050 */
[----:B------:R-:W-:Y:S01]  /*3620*/  FMUL.FTZ R113, R112, -1.4426950216293334961 ;  /* 0xbfb8aa3b70717820 */ /* 0x000fe20000410000 */
[----:B------:R-:W0:Y:S02]  /*3630*/  MUFU.RCP R19, R116 ;  /* 0x0000007400137308 */ /* 0x000e240000001000 */
[----:B------:R-:W-:-:S06]  /*3640*/  FMUL.FTZ R20, R18, -1.4426950216293334961 ;  /* 0xbfb8aa3b12147820 */ /* 0x000fcc0000410000 */
[----:B------:R-:W1:Y:S08]  /*3650*/  MUFU.EX2 R20, R20 ;  /* 0x0000001400147308 */ /* 0x000e700000000800 */
[----:B------:R-:W2:Y:S01]  /*3660*/  MUFU.EX2 R113, R113 ;  /* 0x0000007100717308 */ /* 0x000ea20000000800 */
[----:B0-----:R-:W-:-:S05]  /*3670*/  FMUL.FTZ R92, R92, R19 ;  /* 0x000000135c5c7220 */ /* 0x001fca0000410000 */
[----:B------:R-:W-:Y:S01]  /*3680*/  F2FP.BF16.F32.PACK_AB R74, R92, R74 ;  /* 0x0000004a5c4a723e */ /* 0x000fe200000010ff */
[----:B-1----:R-:W-:-:S04]  /*3690*/  FADD.FTZ R21, R20, 1 ;  /* 0x3f80000014157421 */ /* 0x002fc80000010000 */
[----:B------:R0:W1:Y:S01]  /*36a0*/  MUFU.RCP R19, R21 ;  /* 0x0000001500137308 */ /* 0x0000620000001000 */
[----:B--2---:R-:W-:Y:S01]  /*36b0*/  FADD.FTZ R116, R113, 1 ;  /* 0x3f80000071747421 */ /* 0x004fe20000010000 */
[----:B------:R-:W-:Y:S01]  /*36c0*/  SHF.L.U32 R113, R70, 0x10, RZ ;  /* 0x0000001046717819 */ /* 0x000fe200000006ff */
[----:B0-----:R-:W-:Y:S01]  /*36d0*/  FMUL.FTZ R21, R47, R22 ;  /* 0x000000162f157220 */ /* 0x001fe20000410000 */
[----:B------:R-:W-:-:S03]  /*36e0*/  FADD.FTZ R22, -R46, R71 ;  /* 0x000000472e167221 */ /* 0x000fc60000010100 */
[----:B------:R-:W-:Y:S01]  /*36f0*/  FFMA.FTZ R20, R82, R21, R76 ;  /* 0x0000001552147223 */ /* 0x000fe2000001004c */
[----:B-1----:R-:W-:Y:S01]  /*3700*/  FMUL.FTZ R73, R18, R19 ;  /* 0x0000001312497220 */ /* 0x002fe20000410000 */
[----:B------:R-:W-:Y:S01]  /*3710*/  LEA R18, P1, R6, UR14, 0x1 ;  /* 0x0000000e06127c11 */ /* 0x000fe2000f8208ff */
        /* <DEDUP_REMOVED lines=18> */
[----:B------:R-:W-:Y:S01]  /*3840*/  FADD.FTZ R20, R22, 1 ;  /* 0x3f80000016147421 */ /* 0x000fe20000010000 */
[----:B------:R-:W-:-:S04]  /*3850*/  FADD.FTZ R22, -R46, R113 ;  /* 0x000000712e167221 */ /* 0x000fc80000010100 */
[----:B------:R-:W-:Y:S01]  /*3860*/  FMUL.FTZ R22, R47, R22 ;  /* 0x000000162f167220 */ /* 0x000fe20000410000 */
[----:B------:R-:W0:Y:S03]  /*3870*/  MUFU.RCP R20, R20 ;  /* 0x0000001400147308 */ /* 0x000e260000001000 */
[----:B------:R-:W-:Y:S01]  /*3880*/  FFMA.FTZ R113, R79, R22, R77 ;  /* 0x000000164f717223 */ /* 0x000fe2000001004d */
[----:B-1----:R-:W-:-:S03]  /*3890*/  FADD.FTZ R21, R23, 1 ;  /* 0x3f80000017157421 */ /* 0x002fc60000010000 */
[----:B------:R-:W-:-:S03]  /*38a0*/  FMUL.FTZ R22, R113, -1.4426950216293334961 ;  /* 0xbfb8aa3b71167820 */ /* 0x000fc60000410000 */
[----:B------:R-:W1:Y:S01]  /*38b0*/  MUFU.RCP R21, R21 ;  /* 0x0000001500157308 */ /* 0x000e620000001000 */
[----:B0-----:R-:W-:-:S07]  /*38c0*/  FMUL.FTZ R93, R93, R20 ;  /* 0x000000145d5d7220 */ /* 0x001fce0000410000 */
[----:B------:R-:W0:Y:S01]  /*38d0*/  MUFU.EX2 R22, R22 ;  /* 0x0000001600167308 */ /* 0x000e220000000800 */
[----:B------:R-:W-:Y:S01]  /*38e0*/  F2FP.BF16.F32.PACK_AB R71, R93, R71 ;  /* 0x000000475d47723e */ /* 0x000fe200000010ff */
[----:B-1----:R-:W-:Y:S01]  /*38f0*/  FMUL.FTZ R70, R6, R21 ;  /* 0x0000001506467220 */ /* 0x002fe20000410000 */
[----:B------:R-:W-:Y:S01]  /*3900*/  FMUL.FTZ R21, R47, R24 ;  /* 0x000000182f157220 */ /* 0x000fe20000410000 */
[----:B------:R-:W-:-:S03]  /*3910*/  FADD.FTZ R24, -R46, R69 ;  /* 0x000000452e187221 */ /* 0x000fc60000010100 */
[----:B------:R-:W-:Y:S01]  /*3920*/  FFMA.FTZ R20, R82, R21, R76 ;  /* 0x0000001552147223 */ /* 0x000fe2000001004c */
[----:B------:R-:W-:Y:S01]  /*3930*/  FMUL.FTZ R69, R47, R24 ;  /* 0x000000182f457220 */ /* 0x000fe20000410000 */
[----:B0-----:R-:W-:Y:S02]  /*3940*/  FADD.FTZ R116, R22, 1 ;  /* 0x3f80000016747421 */ /* 0x001fe40000010000 */
[----:B------:R-:W-:Y:S02]  /*3950*/  FMUL.FTZ R23, R20, -1.4426950216293334961 ;  /* 0xbfb8aa3b14177820 */ /* 0x000fe40000410000 */
        /* <DEDUP_REMOVED lines=9> */
[----:B------:R-:W0:Y:S08]  /*39f0*/  MUFU.RCP R21, R22 ;  /* 0x0000001600157308 */ /* 0x000e300000001000 */
[----:B------:R-:W1:Y:S01]  /*3a00*/  MUFU.EX2 R24, R24 ;  /* 0x0000001800187308 */ /* 0x000e620000000800 */
[----:B0-----:R-:W-:Y:S01]  /*3a10*/  FMUL.FTZ R69, R20, R21 ;  /* 0x0000001514457220 */ /* 0x001fe20000410000 */
[----:B------:R-:W-:Y:S01]  /*3a20*/  FADD.FTZ R20, R25, -R46 ;  /* 0x8000002e19147221 */ /* 0x000fe20000010000 */
[----:B------:R-:W-:-:S03]  /*3a30*/  SHF.L.U32 R25, R68, 0x10, RZ ;  /* 0x0000001044197819 */ /* 0x000fc600000006ff */
[----:B------:R-:W-:Y:S01]  /*3a40*/  FMUL.FTZ R20, R47, R20 ;  /* 0x000000142f147220 */ /* 0x000fe20000410000 */
[----:B-1----:R-:W-:-:S03]  /*3a50*/  FADD.FTZ R116, R24, 1 ;  /* 0x3f80000018747421 */ /* 0x002fc60000010000 */
[----:B------:R-:W-:Y:S01]  /*3a60*/  FFMA.FTZ R20, R83, R20, R80 ;  /* 0x0000001453147223 */ /* 0x000fe20000010050 */
[----:B------:R-:W-:Y:S01]  /*3a70*/  FADD.FTZ R24, -R46, R25 ;  /* 0x000000192e187221 */ /* 0x000fe20000010100 */
[----:B------:R0:W1:Y:S02]  /*3a80*/  MUFU.RCP R21, R116 ;  /* 0x0000007400157308 */ /* 0x0000640000001000 */
[----:B------:R-:W-:Y:S01]  /*3a90*/  FMUL.FTZ R22, R20, -1.4426950216293334961 ;  /* 0xbfb8aa3b14167820 */ /* 0x000fe20000410000 */
[----:B------:R-:W-:-:S05]  /*3aa0*/  FMUL.FTZ R24, R47, R24 ;  /* 0x000000182f187220 */ /* 0x000fca0000410000 */
[----:B------:R-:W2:Y:S01]  /*3ab0*/  MUFU.EX2 R22, R22 ;  /* 0x0000001600167308 */ /* 0x000ea20000000800 */
[----:B0-----:R-:W-:-:S04]  /*3ac0*/  FFMA.FTZ R116, R79, R24, R77 ;  /* 0x000000184f747223 */ /* 0x001fc8000001004d */
[----:B------:R-:W-:Y:S01]  /*3ad0*/  FMUL.FTZ R24, R116, -1.4426950216293334961 ;  /* 0xbfb8aa3b74187820 */ /* 0x000fe20000410000 */
[----:B-1----:R-:W-:-:S05]  /*3ae0*/  FMUL.FTZ R94, R94, R21 ;  /* 0x000000155e5e7220 */ /* 0x002fca0000410000 */
[----:B------:R-:W0:Y:S01]  /*3af0*/  MUFU.EX2 R24, R24 ;  /* 0x0000001800187308 */ /* 0x000e220000000800 */
[----:B------:R-:W-:Y:S01]  /*3b00*/  F2FP.BF16.F32.PACK_AB R69, R94, R69 ;  /* 0x000000455e45723e */ /* 0x000fe200000010ff */
[----:B--2---:R-:W-:-:S06]  /*3b10*/  FADD.FTZ R23, R22, 1 ;  /* 0x3f80000016177421 */ /* 0x004fcc0000010000 */
[----:B------:R1:W2:Y:S01]  /*3b20*/  MUFU.RCP R21, R23 ;  /* 0x0000001700157308 */ /* 0x0002a20000001000 */
[----:B0-----:R-:W-:Y:S01]  /*3b30*/  FADD.FTZ R25, R24, 1 ;  /* 0x3f80000018197421 */ /* 0x001fe20000010000 */
[----:B------:R-:W-:Y:S01]  /*3b40*/  FADD.FTZ R24, -R46, R67 ;  /* 0x000000432e187221 */ /* 0x000fe20000010100 */
[----:B-1----:R-:W-:-:S04]  /*3b50*/  FMUL.FTZ R23, R47, R26 ;  /* 0x0000001a2f177220 */ /* 0x002fc80000410000 */
[----:B------:R-:W-:Y:S01]  /*3b60*/  FFMA.FTZ R22, R82, R23, R76 ;  /* 0x0000001752167223 */ /* 0x000fe2000001004c */
[----:B--2---:R-:W-:Y:S01]  /*3b70*/  FMUL.FTZ R68, R20, R21 ;  /* 0x0000001514447220 */ /* 0x004fe20000410000 */
        /* <DEDUP_REMOVED lines=12> */
[----:B------:R-:W-:Y:S01]  /*3c40*/  FADD.FTZ R8, R27, -R46 ;  /* 0x8000002e1b087221 */ /* 0x000fe20000010000 */
[----:B------:R-:W-:-:S03]  /*3c50*/  SHF.L.U32 R27, R66, 0x10, RZ ;  /* 0x00000010421b7819 */ /* 0x000fc600000006ff */
[----:B------:R-:W-:Y:S02]  /*3c60*/  FMUL.FTZ R8, R47, R8 ;  /* 0x000000082f087220 */ /* 0x000fe40000410000 */
[----:B------:R-:W0:Y:S02]  /*3c70*/  MUFU.RCP R23, R23 ;  /* 0x0000001700177308 */ /* 0x000e240000001000 */
[----:B------:R-:W-:-:S04]  /*3c80*/  FFMA.FTZ R8, R83, R8, R80 ;  /* 0x0000000853087223 */ /* 0x000fc80000010050 */
[----:B------:R-:W-:-:S06]  /*3c90*/  FMUL.FTZ R25, R8, -1.4426950216293334961 ;  /* 0xbfb8aa3b08197820 */ /* 0x000fcc0000410000 */
[----:B------:R-:W1:Y:S01]  /*3ca0*/  MUFU.EX2 R25, R25 ;  /* 0x0000001900197308 */ /* 0x000e620000000800 */
[----:B0-----:R-:W-:Y:S01]  /*3cb0*/  FMUL.FTZ R67, R22, R23 ;  /* 0x0000001716437220 */ /* 0x001fe20000410000 */
[----:B------:R-:W-:Y:S01]  /*3cc0*/  FADD.FTZ R22, R24, 1 ;  /* 0x3f80000018167421 */ /* 0x000fe20000010000 */
[----:B------:R-:W-:-:S05]  /*3cd0*/  FADD.FTZ R24, -R46, R27 ;  /* 0x0000001b2e187221 */ /* 0x000fca0000010100 */
[----:B------:R-:W0:Y:S01]  /*3ce0*/  MUFU.RCP R22, R22 ;  /* 0x0000001600167308 */ /* 0x000e220000001000 */
[----:B-1----:R-:W-:Y:S01]  /*3cf0*/  FADD.FTZ R26, R25, 1 ;  /* 0x3f800000191a7421 */ /* 0x002fe20000010000 */
[----:B------:R-:W-:-:S06]  /*3d00*/  FMUL.FTZ R25, R47, R28 ;  /* 0x0000001c2f197220 */ /* 0x000fcc0000410000 */
[----:B------:R-:W1:Y:S01]  /*3d10*/  MUFU.RCP R23, R26 ;  /* 0x0000001a00177308 */ /* 0x000e620000001000 */
[----:B0-----:R-:W-:Y:S01]  /*3d20*/  FMUL.FTZ R95, R95, R22 ;  /* 0x000000165f5f7220 */ /* 0x001fe20000410000 */
[----:B------:R-:W-:-:S04]  /*3d30*/  FMUL.FTZ R22, R47, R24 ;  /* 0x000000182f167220 */ /* 0x000fc80000410000 */
[----:B------:R-:W-:Y:S01]  /*3d40*/  FFMA.FTZ R22, R79, R22, R77 ;  /* 0x000000164f167223 */ /* 0x000fe2000001004d */
[----:B------:R-:W-:-:S03]  /*3d50*/  F2FP.BF16.F32.PACK_AB R67, R95, R67 ;  /* 0x000000435f43723e */ /* 0x000fc600000010ff */
[----:B------:R-:W-:Y:S01]  /*3d60*/  FMUL.FTZ R24, R22, -1.4426950216293334961 ;  /* 0xbfb8aa3b16187820 */ /* 0x000fe20000410000 */
[----:B-1----:R-:W-:Y:S01]  /*3d70*/  FMUL.FTZ R66, R8, R23 ;  /* 0x0000001708427220 */ /* 0x002fe20000410000 */
[----:B------:R-:W-:-:S04]  /*3d80*/  LEA R8, P1, R9, UR14, 0x1 ;  /* 0x0000000e09087c11 */ /* 0x000fc8000f8208ff */
[----:B------:R-:W0:Y:S01]  /*3d90*/  MUFU.EX2 R24, R24 ;  /* 0x0000001800187308 */ /* 0x000e220000000800 */
[----:B------:R-:W-:Y:S01]  /*3da0*/  LEA.HI.X R9, R9, UR15, R96, 0x1, P1 ;  /* 0x0000000f09097c11 */ /* 0x000fe200088f0c60 */
[----:B------:R-:W-:-:S04]  /*3db0*/  FADD.FTZ R96, -R46, R65 ;  /* 0x000000412e607221 */ /* 0x000fc80000010100 */
[----:B------:R-:W-:Y:S01]  /*3dc0*/  FMUL.FTZ R96, R47, R96 ;  /* 0x000000602f607220 */ /* 0x000fe20000410000 */
[----:B0-----:R-:W-:-:S06]  /*3dd0*/  FADD.FTZ R23, R24, 1 ;  /* 0x3f80000018177421 */ /* 0x001fcc0000010000 */
[----:B------:R-:W0:Y:S02]  /*3de0*/  MUFU.RCP R23, R23 ;  /* 0x0000001700177308 */ /* 0x000e240000001000 */
[----:B0-----:R-:W-:Y:S01]  /*3df0*/  FMUL.FTZ R28, R22, R23 ;  /* 0x00000017161c7220 */ /* 0x001fe20000410000 */
[----:B------:R-:W-:Y:S01]  /*3e00*/  FFMA.FTZ R22, R82, R25, R76 ;  /* 0x0000001952167223 */ /* 0x000fe2000001004c */
[----:B------:R-:W-:-:S03]  /*3e10*/  SHF.L.U32 R23, R64, 0x10, RZ ;  /* 0x0000001040177819 */ /* 0x000fc600000006ff */
[----:B------:R-:W-:Y:S01]  /*3e20*/  FMUL.FTZ R26, R22, -1.4426950216293334961 ;  /* 0xbfb8aa3b161a7820 */ /* 0x000fe20000410000 */
[----:B------:R-:W-:Y:S01]  /*3e30*/  F2FP.BF16.F32.PACK_AB R28, R28, R66 ;  /* 0x000000421c1c723e */ /* 0x000fe200000010ff */
[----:B------:R-:W-:-:S04]  /*3e40*/  FADD.FTZ R24, -R46, R23 ;  /* 0x000000172e187221 */ /* 0x000fc80000010100 */
[----:B------:R-:W0:Y:S01]  /*3e50*/  MUFU.EX2 R26, R26 ;  /* 0x0000001a001a7308 */ /* 0x000e220000000800 */
[----:B------:R-:W-:-:S04]  /*3e60*/  FMUL.FTZ R23, R47, R24 ;  /* 0x000000182f177220 */ /* 0x000fc80000410000 */
[----:B------:R-:W-:-:S04]  /*3e70*/  FFMA.FTZ R23, R72, R23, R0 ;  /* 0x0000001748177223 */ /* 0x000fc80000010000 */
[----:B------:R-:W-:-:S06]  /*3e80*/  FMUL.FTZ R27, R23, -1.4426950216293334961 ;  /* 0xbfb8aa3b171b7820 */ /* 0x000fcc0000410000 */
[----:B------:R-:W1:Y:S01]  /*3e90*/  MUFU.EX2 R27, R27 ;  /* 0x0000001b001b7308 */ /* 0x000e620000000800 */
[----:B0-----:R-:W-:-:S07]  /*3ea0*/  FADD.FTZ R25, R26, 1 ;  /* 0x3f8000001a197421 */ /* 0x001fce0000010000 */
[----:B------:R-:W0:Y:S01]  /*3eb0*/  MUFU.RCP R25, R25 ;  /* 0x0000001900197308 */ /* 0x000e220000001000 */
[----:B-1----:R-:W-:-:S07]  /*3ec0*/  FADD.FTZ R24, R27, 1 ;  /* 0x3f8000001b187421 */ /* 0x002fce0000010000 */
[----:B------:R-:W1:Y:S01]  /*3ed0*/  MUFU.RCP R24, R24 ;  /* 0x0000001800187308 */ /* 0x000e620000001000 */
[----:B0-----:R-:W-:Y:S01]  /*3ee0*/  FMUL.FTZ R64, R22, R25 ;  /* 0x0000001916407220 */ /* 0x001fe20000410000 */
[----:B------:R-:W-:-:S04]  /*3ef0*/  FADD.FTZ R22, R29, -R46 ;  /* 0x8000002e1d167221 */ /* 0x000fc80000010000 */
[----:B------:R-:W-:-:S04]  /*3f00*/  FMUL.FTZ R22, R47, R22 ;  /* 0x000000162f167220 */ /* 0x000fc80000410000 */
[----:B------:R-:W-:-:S04]  /*3f10*/  FFMA.FTZ R22, R83, R22, R80 ;  /* 0x0000001653167223 */ /* 0x000fc80000010050 */
[----:B------:R-:W-:Y:S01]  /*3f20*/  FMUL.FTZ R26, R22, -1.4426950216293334961 ;  /* 0xbfb8aa3b161a7820 */ /* 0x000fe20000410000 */
[----:B-1----:R-:W-:Y:S01]  /*3f30*/  FMUL.FTZ R29, R23, R24 ;  /* 0x00000018171d7220 */ /* 0x002fe20000410000 */
[----:B------:R-:W-:-:S04]  /*3f40*/  FFMA.FTZ R23, R79, R96, R77 ;  /* 0x000000604f177223 */ /* 0x000fc8000001004d */
[----:B------:R-:W0:Y:S01]  /*3f50*/  MUFU.EX2 R26, R26 ;  /* 0x0000001a001a7308 */ /* 0x000e220000000800 */
[----:B------:R-:W-:Y:S01]  /*3f60*/  FMUL.FTZ R27, R23, -1.4426950216293334961 ;  /* 0xbfb8aa3b171b7820 */ /* 0x000fe20000410000 */
[----:B------:R-:W-:-:S06]  /*3f70*/  F2FP.BF16.F32.PACK_AB R29, R29, R64 ;  /* 0x000000401d1d723e */ /* 0x000fcc00000010ff */
[----:B------:R-:W1:Y:S01]  /*3f80*/  MUFU.EX2 R27, R27 ;  /* 0x0000001b001b7308 */ /* 0x000e620000000800 */
[----:B0-----:R-:W-:-:S07]  /*3f90*/  FADD.FTZ R25, R26, 1 ;  /* 0x3f8000001a197421 */ /* 0x001fce0000010000 */
[----:B------:R-:W0:Y:S01]  /*3fa0*/  MUFU.RCP R25, R25 ;  /* 0x0000001900197308 */ /* 0x000e220000001000 */
[----:B-1----:R-:W-:Y:S01]  /*3fb0*/  FADD.FTZ R96, R27, 1 ;  /* 0x3f8000001b607421 */ /* 0x002fe20000010000 */
[----:B0-----:R-:W-:Y:S01]  /*3fc0*/  FMUL.FTZ R65, R22, R25 ;  /* 0x0000001916417220 */ /* 0x001fe20000410000 */
[----:B------:R-:W-:-:S05]  /*3fd0*/  FMUL.FTZ R25, R47, R30 ;  /* 0x0000001e2f197220 */ /* 0x000fca0000410000 */
[----:B------:R-:W0:Y:S01]  /*3fe0*/  MUFU.RCP R22, R96 ;  /* 0x0000006000167308 */ /* 0x000e220000001000 */
[----:B------:R-:W-:-:S04]  /*3ff0*/  FFMA.FTZ R24, R82, R25, R76 ;  /* 0x0000001952187223 */ /* 0x000fc8000001004c */
[----:B------:R-:W-:-:S06]  /*4000*/  FMUL.FTZ R26, R24, -1.4426950216293334961 ;  /* 0xbfb8aa3b181a7820 */ /* 0x000fcc0000410000 */
[----:B------:R-:W1:Y:S01]  /*4010*/  MUFU.EX2 R26, R26 ;  /* 0x0000001a001a7308 */ /* 0x000e620000000800 */
[----:B0-----:R-:W-:Y:S01]  /*4020*/  FMUL.FTZ R30, R23, R22 ;  /* 0x00000016171e7220 */ /* 0x001fe20000410000 */
[----:B------:R-:W-:-:S04]  /*4030*/  LEA R22, P1, R10, UR14, 0x1 ;  /* 0x0000000e0a167c11 */ /* 0x000fc8000f8208ff */
[----:B------:R-:W-:Y:S02]  /*4040*/  LEA.HI.X R23, R10, UR15, R97, 0x1, P1 ;  /* 0x0000000f0a177c11 */ /* 0x000fe400088f0c61 */
[----:B------:R-:W-:Y:S02]  /*4050*/  SHF.L.U32 R97, R56, 0x10, RZ ;  /* 0x0000001038617819 */ /* 0x000fe400000006ff */
[----:B------:R-:W-:-:S03]  /*4060*/  F2FP.BF16.F32.PACK_AB R30, R30, R65 ;  /* 0x000000411e1e723e */ /* 0x000fc600000010ff */
[----:B------:R-:W-:Y:S01]  /*4070*/  FADD.FTZ R10, -R46, R97 ;  /* 0x000000612e0a7221 */ /* 0x000fe20000010100 */
[----:B-1----:R-:W-:-:S03]  /*4080*/  FADD.FTZ R27, R26, 1 ;  /* 0x3f8000001a1b7421 */ /* 0x002fc60000010000 */
[----:B------:R-:W-:Y:S01]  /*4090*/  FMUL.FTZ R97, R47, R10 ;  /* 0x0000000a2f617220 */ /* 0x000fe20000410000 */
[----:B------:R-:W0:Y:S03]  /*40a0*/  MUFU.RCP R25, R27 ;  /* 0x0000001b00197308 */ /* 0x000e260000001000 */
[----:B------:R-:W-:-:S04]  /*40b0*/  FFMA.FTZ R10, R72, R97, R0 ;  /* 0x00000061480a7223 */ /* 0x000fc80000010000 */
[----:B------:R-:W-:-:S06]  /*40c0*/  FMUL.FTZ R96, R10, -1.4426950216293334961 ;  /* 0xbfb8aa3b0a607820 */ /* 0x000fcc0000410000 */
[----:B------:R-:W1:Y:S01]  /*40d0*/  MUFU.EX2 R96, R96 ;  /* 0x0000006000607308 */ /* 0x000e620000000800 */
[----:B0-----:R-:W-:Y:S01]  /*40e0*/  FMUL.FTZ R56, R24, R25 ;  /* 0x0000001918387220 */ /* 0x001fe20000410000 */
[----:B------:R-:W-:-:S04]  /*40f0*/  FADD.FTZ R24, R31, -R46 ;  /* 0x8000002e1f187221 */ /* 0x000fc80000010000 */
[----:B------:R-:W-:-:S04]  /*4100*/  FMUL.FTZ R24, R47, R24 ;  /* 0x000000182f187220 */ /* 0x000fc80000410000 */
[----:B------:R-:W-:Y:S01]  /*4110*/  FFMA.FTZ R24, R83, R24, R80 ;  /* 0x0000001853187223 */ /* 0x000fe20000010050 */
[----:B-1----:R-:W-:Y:S01]  /*4120*/  FADD.FTZ R97, R96, 1 ;  /* 0x3f80000060617421 */ /* 0x002fe20000010000 */
[----:B------:R-:W-:-:S03]  /*4130*/  FADD.FTZ R96, -R46, R57 ;  /* 0x000000392e607221 */ /* 0x000fc60000010100 */
[----:B------:R-:W0:Y:S01]  /*4140*/  MUFU.RCP R25, R97 ;  /* 0x0000006100197308 */ /* 0x000e220000001000 */
[----:B------:R-:W-:-:S04]  /*4150*/  FMUL.FTZ R96, R47, R96 ;  /* 0x000000602f607220 */ /* 0x000fc80000410000 */
[----:B------:R-:W-:-:S04]  /*4160*/  FFMA.FTZ R96, R79, R96, R77 ;  /* 0x000000604f607223 */ /* 0x000fc8000001004d */
[----:B------:R-:W-:-:S06]  /*4170*/  FMUL.FTZ R27, R96, -1.4426950216293334961 ;  /* 0xbfb8aa3b601b7820 */ /* 0x000fcc0000410000 */
[----:B------:R-:W1:Y:S01]  /*4180*/  MUFU.EX2 R27, R27 ;  /* 0x0000001b001b7308 */ /* 0x000e620000000800 */
[----:B0-----:R-:W-:Y:S01]  /*4190*/  FMUL.FTZ R31, R10, R25 ;  /* 0x000000190a1f7220 */ /* 0x001fe20000410000 */
[----:B------:R-:W-:-:S04]  /*41a0*/  FMUL.FTZ R10, R24, -1.4426950216293334961 ;  /* 0xbfb8aa3b180a7820 */ /* 0x000fc80000410000 */
[----:B------:R-:W-:Y:S02]  /*41b0*/  F2FP.BF16.F32.PACK_AB R31, R31, R56 ;  /* 0x000000381f1f723e */ /* 0x000fe400000010ff */
[----:B------:R-:W0:Y:S01]  /*41c0*/  MUFU.EX2 R10, R10 ;  /* 0x0000000a000a7308 */ /* 0x000e220000000800 */
[----:B-1----:R-:W-:Y:S01]  /*41d0*/  FADD.FTZ R97, R27, 1 ;  /* 0x3f8000001b617421 */ /* 0x002fe20000010000 */
[----:B------:R-:W-:Y:S01]  /*41e0*/  SHF.L.U32 R27, R54, 0x10, RZ ;  /* 0x00000010361b7819 */ /* 0x000fe200000006ff */
[----:B0-----:R-:W-:Y:S01]  /*41f0*/  FADD.FTZ R26, R10, 1 ;  /* 0x3f8000000a1a7421 */ /* 0x001fe20000010000 */
[----:B------:R-:W-:-:S04]  /*4200*/  LEA R10, P1, R11, UR14, 0x1 ;  /* 0x0000000e0b0a7c11 */ /* 0x000fc8000f8208ff */
[----:B------:R-:W0:Y:S01]  /*4210*/  MUFU.RCP R25, R26 ;  /* 0x0000001a00197308 */ /* 0x000e220000001000 */
[----:B------:R-:W-:Y:S01]  /*4220*/  LEA.HI.X R11, R11, UR15, R98, 0x1, P1 ;  /* 0x0000000f0b0b7c11 */ /* 0x000fe200088f0c62 */
[----:B------:R-:W-:-:S04]  /*4230*/  FADD.FTZ R98, -R46, R55 ;  /* 0x000000372e627221 */ /* 0x000fc80000010100 */
[----:B------:R-:W-:-:S04]  /*4240*/  FMUL.FTZ R98, R47, R98 ;  /* 0x000000622f627220 */ /* 0x000fc80000410000 */
[----:B------:R-:W-:Y:S01]  /*4250*/  FFMA.FTZ R98, R79, R98, R77 ;  /* 0x000000624f627223 */ /* 0x000fe2000001004d */
[----:B0-----:R-:W-:Y:S01]  /*4260*/  FMUL.FTZ R57, R24, R25 ;  /* 0x0000001918397220 */ /* 0x001fe20000410000 */
[----:B------:R-:W-:Y:S01]  /*4270*/  FMUL.FTZ R24, R47, R32 ;  /* 0x000000202f187220 */ /* 0x000fe20000410000 */
[----:B------:R-:W-:Y:S01]  /*4280*/  FADD.FTZ R32, -R46, R27 ;  /* 0x0000001b2e207221 */ /* 0x000fe20000010100 */
[----:B------:R0:W1:Y:S02]  /*4290*/  MUFU.RCP R25, R97 ;  /* 0x0000006100197308 */ /* 0x0000640000001000 */
[----:B------:R-:W-:-:S04]  /*42a0*/  FFMA.FTZ R24, R82, R24, R76 ;  /* 0x0000001852187223 */ /* 0x000fc8000001004c */
[----:B------:R-:W-:Y:S01]  /*42b0*/  FMUL.FTZ R26, R24, -1.4426950216293334961 ;  /* 0xbfb8aa3b181a7820 */ /* 0x000fe20000410000 */
[----:B0-----:R-:W-:-:S05]  /*42c0*/  FMUL.FTZ R97, R47, R32 ;  /* 0x000000202f617220 */ /* 0x001fca0000410000 */
[----:B------:R-:W0:Y:S01]  /*42d0*/  MUFU.EX2 R26, R26 ;  /* 0x0000001a001a7308 */ /* 0x000e220000000800 */
[----:B------:R-:W-:-:S04]  /*42e0*/  FFMA.FTZ R97, R72, R97, R0 ;  /* 0x0000006148617223 */ /* 0x000fc80000010000 */
[----:B------:R-:W-:Y:S01]  /*42f0*/  FMUL.FTZ R27, R97, -1.4426950216293334961 ;  /* 0xbfb8aa3b611b7820 */ /* 0x000fe20000410000 */
[----:B-1----:R-:W-:-:S05]  /*4300*/  FMUL.FTZ R96, R96, R25 ;  /* 0x0000001960607220 */ /* 0x002fca0000410000 */
[----:B------:R-:W1:Y:S01]  /*4310*/  MUFU.EX2 R27, R27 ;  /* 0x0000001b001b7308 */ /* 0x000e620000000800 */
[----:B------:R-:W-:Y:S01]  /*4320*/  F2FP.BF16.F32.PACK_AB R57, R96, R57 ;  /* 0x000000396039723e */ /* 0x000fe200000010ff */
[----:B0-----:R-:W-:-:S06]  /*4330*/  FADD.FTZ R25, R26, 1 ;  /* 0x3f8000001a197421 */ /* 0x001fcc0000010000 */
[----:B------:R-:W0:Y:S01]  /*4340*/  MUFU.RCP R25, R25 ;  /* 0x0000001900197308 */ /* 0x000e220000001000 */
[----:B-1----:R-:W-:Y:S01]  /*4350*/  FADD.FTZ R32, R27, 1 ;  /* 0x3f8000001b207421 */ /* 0x002fe20000010000 */
[----:B------:R-:W-:-:S06]  /*4360*/  FMUL.FTZ R27, R98, -1.4426950216293334961 ;  /* 0xbfb8aa3b621b7820 */ /* 0x000fcc0000410000 */
[----:B------:R-:W1:Y:S01]  /*4370*/  MUFU.RCP R26, R32 ;  /* 0x00000020001a7308 */ /* 0x000e620000001000 */
[----:B0-----:R-:W-:Y:S01]  /*4380*/  FMUL.FTZ R54, R24, R25 ;  /* 0x0000001918367220 */ /* 0x001fe20000410000 */
[----:B------:R-:W-:-:S06]  /*4390*/  FADD.FTZ R24, R33, -R46 ;  /* 0x8000002e21187221 */ /* 0x000fcc0000010000 */
[----:B------:R-:W0:Y:S01]  /*43a0*/  MUFU.EX2 R27, R27 ;  /* 0x0000001b001b7308 */ /* 0x000e220000000800 */
[----:B------:R-:W-:-:S04]  /*43b0*/  FMUL.FTZ R24, R47, R24 ;  /* 0x000000182f187220 */ /* 0x000fc80000410000 */
[----:B------:R-:W-:Y:S01]  /*43c0*/  FFMA.FTZ R24, R83, R24, R80 ;  /* 0x0000001853187223 */ /* 0x000fe20000010050 */
[----:B-1----:R-:W-:-:S03]  /*43d0*/  FMUL.FTZ R97, R97, R26 ;  /* 0x0000001a61617220 */ /* 0x002fc60000410000 */
[----:B------:R-:W-:Y:S02]  /*43e0*/  FMUL.FTZ R26, R24, -1.4426950216293334961 ;  /* 0xbfb8aa3b181a7820 */ /* 0x000fe40000410000 */
[----:B------:R-:W-:-:S04]  /*43f0*/  F2FP.BF16.F32.PACK_AB R54, R97, R54 ;  /* 0x000000366136723e */ /* 0x000fc800000010ff */
[----:B------:R-:W1:Y:S01]  /*4400*/  MUFU.EX2 R26, R26 ;  /* 0x0000001a001a7308 */ /* 0x000e620000000800 */
[----:B0-----:R-:W-:Y:S01]  /*4410*/  FADD.FTZ R32, R27, 1 ;  /* 0x3f8000001b207421 */ /* 0x001fe20000010000 */
[----:B-1----:R-:W-:-:S06]  /*4420*/  FADD.FTZ R33, R26, 1 ;  /* 0x3f8000001a217421 */ /* 0x002fcc0000010000 */
[----:B------:R0:W1:Y:S02]  /*4430*/  MUFU.RCP R25, R33 ;  /* 0x0000002100197308 */ /* 0x0000640000001000 */
[----:B0-----:R-:W-:-:S04]  /*4440*/  FMUL.FTZ R33, R47, R34 ;  /* 0x000000222f217220 */ /* 0x001fc80000410000 */
[----:B------:R-:W-:Y:S01]  /*4450*/  FFMA.FTZ R26, R82, R33, R76 ;  /* 0x00000021521a7223 */ /* 0x000fe2000001004c */
[----:B------:R-:W-:Y:S01]  /*4460*/  SHF.L.U32 R33, R52, 0x10, RZ ;  /* 0x0000001034217819 */ /* 0x000fe200000006ff */
[----:B-1----:R-:W-:Y:S01]  /*4470*/  FMUL.FTZ R55, R24, R25 ;  /* 0x0000001918377220 */ /* 0x002fe20000410000 */
[----:B------:R-:W-:Y:S01]  /*4480*/  LEA R24, P1, R12, UR14, 0x1 ;  /* 0x0000000e0c187c11 */ /* 0x000fe2000f8208ff */
[----:B------:R0:W1:Y:S02]  /*4490*/  MUFU.RCP R25, R32 ;  /* 0x0000002000197308 */ /* 0x0000640000001000 */
[----:B0-----:R-:W-:Y:S01]  /*44a0*/  FADD.FTZ R32, -R46, R33 ;  /* 0x000000212e207221 */ /* 0x001fe20000010100 */
[----:B-1----:R-:W-:Y:S01]  /*44b0*/  FMUL.FTZ R98, R98, R25 ;  /* 0x0000001962627220 */ /* 0x002fe20000410000 */
[----:B------:R-:W-:Y:S01]  /*44c0*/  LEA.HI.X R25, R12, UR15, R99, 0x1, P1 ;  /* 0x0000000f0c197c11 */ /* 0x000fe200088f0c63 */
[----:B------:R-:W-:Y:S01]  /*44d0*/  FMUL.FTZ R12, R26, -1.4426950216293334961 ;  /* 0xbfb8aa3b1a0c7820 */ /* 0x000fe20000410000 */
[----:B------:R-:W-:-:S02]  /*44e0*/  FMUL.FTZ R99, R47, R32 ;  /* 0x000000202f637220 */ /* 0x000fc40000410000 */
[----:B------:R-:W-:Y:S02]  /*44f0*/  F2FP.BF16.F32.PACK_AB R55, R98, R55 ;  /* 0x000000376237723e */ /* 0x000fe400000010ff */
        /* <DEDUP_REMOVED lines=82> */
[----:B-1----:R-:W-:-:S03]  /*4a20*/  FADD.FTZ R101, R100, 1 ;  /* 0x3f80000064657421 */ /* 0x002fc60000010000 */
[----:B------:R-:W-:Y:S01]  /*4a30*/  FMUL.FTZ R34, R32, -1.4426950216293334961 ;  /* 0xbfb8aa3b20227820 */ /* 0x000fe20000410000 */
[----:B------:R-:W0:Y:S08]  /*4a40*/  MUFU.RCP R33, R101 ;  /* 0x0000006500217308 */ /* 0x000e300000001000 */
[----:B------:R-:W1:Y:S01]  /*4a50*/  MUFU.EX2 R34, R34 ;  /* 0x0000002200227308 */ /* 0x000e620000000800 */
[----:B0-----:R-:W-:Y:S01]  /*4a60*/  FMUL.FTZ R39, R14, R33 ;  /* 0x000000210e277220 */ /* 0x001fe20000410000 */
[----:B------:R-:W-:-:S04]  /*4a70*/  FADD.FTZ R14, -R46, R59 ;  /* 0x0000003b2e0e7221 */ /* 0x000fc80000010100 */
[----:B------:R-:W-:Y:S01]  /*4a80*/  FMUL.FTZ R14, R47, R14 ;  /* 0x0000000e2f0e7220 */ /* 0x000fe20000410000 */
[----:B------:R-:W-:Y:S01]  /*4a90*/  F2FP.BF16.F32.PACK_AB R39, R39, R58 ;  /* 0x0000003a2727723e */ /* 0x000fe200000010ff */
[----:B-1----:R-:W-:Y:S02]  /*4aa0*/  FADD.FTZ R35, R34, 1 ;  /* 0x3f80000022237421 */ /* 0x002fe40000010000 */
[----:B------:R-:W-:Y:S02]  /*4ab0*/  FFMA.FTZ R14, R79, R14, R77 ;  /* 0x0000000e4f0e7223 */ /* 0x000fe4000001004d */
[----:B------:R0:W1:Y:S02]  /*4ac0*/  MUFU.RCP R33, R35 ;  /* 0x0000002300217308 */ /* 0x0000640000001000 */
[----:B------:R-:W-:-:S06]  /*4ad0*/  FMUL.FTZ R100, R14, -1.4426950216293334961 ;  /* 0xbfb8aa3b0e647820 */ /* 0x000fcc0000410000 */
[----:B------:R-:W2:Y:S01]  /*4ae0*/  MUFU.EX2 R100, R100 ;  /* 0x0000006400647308 */ /* 0x000ea20000000800 */
[----:B0-----:R-:W-:Y:S01]  /*4af0*/  FMUL.FTZ R35, R47, R40 ;  /* 0x000000282f237220 */ /* 0x001fe20000410000 */
[----:B-1----:R-:W-:-:S03]  /*4b00*/  FMUL.FTZ R59, R32, R33 ;  /* 0x00000021203b7220 */ /* 0x002fc60000410000 */
[----:B------:R-:W-:-:S04]  /*4b10*/  FFMA.FTZ R32, R82, R35, R76 ;  /* 0x0000002352207223 */ /* 0x000fc8000001004c */
[----:B------:R-:W-:Y:S01]  /*4b20*/  FMUL.FTZ R34, R32, -1.4426950216293334961 ;  /* 0xbfb8aa3b20227820 */ /* 0x000fe20000410000 */
[----:B--2---:R-:W-:-:S05]  /*4b30*/  FADD.FTZ R33, R100, 1 ;  /* 0x3f80000064217421 */ /* 0x004fca0000010000 */
[----:B------:R-:W0:Y:S08]  /*4b40*/  MUFU.EX2 R34, R34 ;  /* 0x0000002200227308 */ /* 0x000e300000000800 */
[----:B------:R-:W1:Y:S01]  /*4b50*/  MUFU.RCP R33, R33 ;  /* 0x0000002100217308 */ /* 0x000e620000001000 */
[----:B0-----:R-:W-:Y:S01]  /*4b60*/  FADD.FTZ R35, R34, 1 ;  /* 0x3f80000022237421 */ /* 0x001fe20000010000 */
[----:B------:R-:W-:-:S04]  /*4b70*/  FADD.FTZ R34, R41, -R46 ;  /* 0x8000002e29227221 */ /* 0x000fc80000010000 */
[----:B------:R-:W-:Y:S02]  /*4b80*/  FMUL.FTZ R34, R47, R34 ;  /* 0x000000222f227220 */ /* 0x000fe40000410000 */
[----:B------:R-:W0:Y:S01]  /*4b90*/  MUFU.RCP R35, R35 ;  /* 0x0000002300237308 */ /* 0x000e220000001000 */
[----:B-1----:R-:W-:Y:S01]  /*4ba0*/  FMUL.FTZ R40, R14, R33 ;  /* 0x000000210e287220 */ /* 0x002fe20000410000 */
[----:B------:R-:W-:Y:S02]  /*4bb0*/  SHF.L.U32 R33, R60, 0x10, RZ ;  /* 0x000000103c217819 */ /* 0x000fe400000006ff */
[C---:B------:R-:W-:Y:S02]  /*4bc0*/  LEA R14, P1, R15.reuse, UR14, 0x1 ;  /* 0x0000000e0f0e7c11 */ /* 0x040fe4000f8208ff */
[----:B------:R-:W-:Y:S01]  /*4bd0*/  F2FP.BF16.F32.PACK_AB R40, R40, R59 ;  /* 0x0000003b2828723e */ /* 0x000fe200000010ff */
[----:B------:R-:W-:Y:S01]  /*4be0*/  FADD.FTZ R60, -R46, R33 ;  /* 0x000000212e3c7221 */ /* 0x000fe20000010100 */
[----:B------:R-:W-:-:S03]  /*4bf0*/  LEA.HI.X R15, R15, UR15, R102, 0x1, P1 ;  /* 0x0000000f0f0f7c11 */ /* 0x000fc600088f0c66 */
[----:B------:R-:W-:-:S04]  /*4c00*/  FMUL.FTZ R33, R47, R60 ;  /* 0x0000003c2f217220 */ /* 0x000fc80000410000 */
[----:B------:R-:W-:Y:S01]  /*4c10*/  FFMA.FTZ R33, R72, R33, R0 ;  /* 0x0000002148217223 */ /* 0x000fe20000010000 */
[----:B0-----:R-:W-:Y:S01]  /*4c20*/  FMUL.FTZ R60, R32, R35 ;  /* 0x00000023203c7220 */ /* 0x001fe20000410000 */
[----:B------:R-:W-:Y:S01]  /*4c30*/  FMUL.FTZ R35, R47, R42 ;  /* 0x0000002a2f237220 */ /* 0x000fe20000410000 */
[----:B------:R-:W-:Y:S01]  /*4c40*/  FFMA.FTZ R42, R83, R34, R80 ;  /* 0x00000022532a7223 */ /* 0x000fe20000010050 */
[----:B------:R-:W-:Y:S02]  /*4c50*/  FMUL.FTZ R100, R33, -1.4426950216293334961 ;  /* 0xbfb8aa3b21647820 */ /* 0x000fe40000410000 */
[----:B------:R-:W-:Y:S01]  /*4c60*/  FFMA.FTZ R76, R82, R35, R76 ;  /* 0x00000023524c7223 */ /* 0x000fe2000001004c */
[----:B------:R-:W-:-:S03]  /*4c70*/  SHF.L.U32 R35, R62, 0x10, RZ ;  /* 0x000000103e237819 */ /* 0x000fc600000006ff */
[----:B------:R-:W0:Y:S02]  /*4c80*/  MUFU.EX2 R100, R100 ;  /* 0x0000006400647308 */ /* 0x000e240000000800 */
[----:B------:R-:W-:-:S04]  /*4c90*/  FADD.FTZ R34, -R46, R35 ;  /* 0x000000232e227221 */ /* 0x000fc80000010100 */
[----:B------:R-:W-:Y:S01]  /*4ca0*/  FMUL.FTZ R35, R47, R34 ;  /* 0x000000222f237220 */ /* 0x000fe20000410000 */
[----:B------:R-:W-:-:S03]  /*4cb0*/  FADD.FTZ R34, R43, -R46 ;  /* 0x8000002e2b227221 */ /* 0x000fc60000010000 */
[----:B------:R-:W-:Y:S01]  /*4cc0*/  FFMA.FTZ R0, R72, R35, R0 ;  /* 0x0000002348007223 */ /* 0x000fe20000010000 */
[----:B------:R-:W-:-:S04]  /*4cd0*/  FMUL.FTZ R34, R47, R34 ;  /* 0x000000222f227220 */ /* 0x000fc80000410000 */
[----:B------:R-:W-:Y:S01]  /*4ce0*/  FFMA.FTZ R80, R83, R34, R80 ;  /* 0x0000002253507223 */ /* 0x000fe20000010050 */
[----:B0-----:R-:W-:-:S06]  /*4cf0*/  FADD.FTZ R32, R100, 1 ;  /* 0x3f80000064207421 */ /* 0x001fcc0000010000 */
[----:B------:R-:W0:Y:S02]  /*4d00*/  MUFU.RCP R32, R32 ;  /* 0x0000002000207308 */ /* 0x000e240000001000 */
[----:B0-----:R-:W-:Y:S01]  /*4d10*/  FMUL.FTZ R41, R33, R32 ;  /* 0x0000002021297220 */ /* 0x001fe20000410000 */
[----:B------:R-:W-:-:S05]  /*4d20*/  FMUL.FTZ R33, R42, -1.4426950216293334961 ;  /* 0xbfb8aa3b2a217820 */ /* 0x000fca0000410000 */
[----:B------:R0:W1:Y:S01]  /*4d30*/  MUFU.EX2 R32, R33 ;  /* 0x0000002100207308 */ /* 0x0000620000000800 */
[----:B------:R-:W-:Y:S01]  /*4d40*/  F2FP.BF16.F32.PACK_AB R41, R41, R60 ;  /* 0x0000003c2929723e */ /* 0x000fe200000010ff */
[----:B0-----:R-:W-:-:S06]  /*4d50*/  FMUL.FTZ R33, R76, -1.4426950216293334961 ;  /* 0xbfb8aa3b4c217820 */ /* 0x001fcc0000410000 */
[----:B------:R-:W0:Y:S01]  /*4d60*/  MUFU.EX2 R33, R33 ;  /* 0x0000002100217308 */ /* 0x000e220000000800 */
[----:B-1----:R-:W-:Y:S01]  /*4d70*/  FADD.FTZ R34, R32, 1 ;  /* 0x3f80000020227421 */ /* 0x002fe20000010000 */
[C---:B------:R-:W-:Y:S01]  /*4d80*/  FADD.FTZ R32, -R46.reuse, R61 ;  /* 0x0000003d2e207221 */ /* 0x040fe20000010100 */
[----:B------:R-:W-:-:S03]  /*4d90*/  FADD.FTZ R46, -R46, R63 ;  /* 0x0000003f2e2e7221 */ /* 0x000fc60000010100 */
[C---:B------:R-:W-:Y:S02]  /*4da0*/  FMUL.FTZ R32, R47.reuse, R32 ;  /* 0x000000202f207220 */ /* 0x040fe40000410000 */
[----:B------:R1:W2:Y:S01]  /*4db0*/  MUFU.RCP R35, R34 ;  /* 0x0000002200237308 */ /* 0x0002a20000001000 */
[----:B------:R-:W-:Y:S01]  /*4dc0*/  FMUL.FTZ R46, R47, R46 ;  /* 0x0000002e2f2e7220 */ /* 0x000fe20000410000 */
[----:B------:R-:W-:-:S03]  /*4dd0*/  FFMA.FTZ R43, R79, R32, R77 ;  /* 0x000000204f2b7223 */ /* 0x000fc6000001004d */
[----:B------:R-:W-:Y:S01]  /*4de0*/  FFMA.FTZ R77, R79, R46, R77 ;  /* 0x0000002e4f4d7223 */ /* 0x000fe2000001004d */
[----:B------:R-:W-:Y:S01]  /*4df0*/  FMUL.FTZ R46, R80, -1.4426950216293334961 ;  /* 0xbfb8aa3b502e7820 */ /* 0x000fe20000410000 */
[----:B------:R-:W-:Y:S02]  /*4e00*/  FMUL.FTZ R32, R43, -1.4426950216293334961 ;  /* 0xbfb8aa3b2b207820 */ /* 0x000fe40000410000 */
[----:B-1----:R-:W-:Y:S01]  /*4e10*/  FMUL.FTZ R34, R77, -1.4426950216293334961 ;  /* 0xbfb8aa3b4d227820 */ /* 0x002fe20000410000 */
[----:B0-----:R-:W-:Y:S02]  /*4e20*/  FADD.FTZ R62, R33, 1 ;  /* 0x3f800000213e7421 */ /* 0x001fe40000010000 */
[----:B------:R-:W0:Y:S01]  /*4e30*/  MUFU.EX2 R46, R46 ;  /* 0x0000002e002e7308 */ /* 0x000e220000000800 */
[----:B--2---:R-:W-:Y:S01]  /*4e40*/  FMUL.FTZ R42, R42, R35 ;  /* 0x000000232a2a7220 */ /* 0x004fe20000410000 */
[----:B------:R-:W-:-:S06]  /*4e50*/  FMUL.FTZ R35, R0, -1.4426950216293334961 ;  /* 0xbfb8aa3b00237820 */ /* 0x000fcc0000410000 */
[----:B------:R-:W1:Y:S08]  /*4e60*/  MUFU.EX2 R32, R32 ;  /* 0x0000002000207308 */ /* 0x000e700000000800 */
[----:B------:R-:W2:Y:S01]  /*4e70*/  MUFU.EX2 R35, R35 ;  /* 0x0000002300237308 */ /* 0x000ea20000000800 */
[----:B0-----:R-:W-:-:S07]  /*4e80*/  FADD.FTZ R61, R46, 1 ;  /* 0x3f8000002e3d7421 */ /* 0x001fce0000010000 */
[----:B------:R-:W0:Y:S01]  /*4e90*/  MUFU.EX2 R34, R34 ;  /* 0x0000002200227308 */ /* 0x000e220000000800 */
[----:B-1----:R-:W-:-:S07]  /*4ea0*/  FADD.FTZ R32, R32, 1 ;  /* 0x3f80000020207421 */ /* 0x002fce0000010000 */
[----:B------:R-:W1:Y:S01]  /*4eb0*/  MUFU.RCP R32, R32 ;  /* 0x0000002000207308 */ /* 0x000e620000001000 */
[----:B--2---:R-:W-:-:S07]  /*4ec0*/  FADD.FTZ R47, R35, 1 ;  /* 0x3f800000232f7421 */ /* 0x004fce0000010000 */
[----:B------:R-:W2:Y:S01]  /*4ed0*/  MUFU.RCP R47, R47 ;  /* 0x0000002f002f7308 */ /* 0x000ea20000001000 */
[----:B0-----:R-:W-:Y:S01]  /*4ee0*/  FADD.FTZ R46, R34, 1 ;  /* 0x3f800000222e7421 */ /* 0x001fe20000010000 */
[----:B------:R-:W-:-:S04]  /*4ef0*/  LEA R34, P2, R17, UR14, 0x1 ;  /* 0x0000000e11227c11 */ /* 0x000fc8000f8408ff */
[----:B------:R-:W-:Y:S02]  /*4f00*/  LEA.HI.X R35, R17, UR15, R104, 0x1, P2 ;  /* 0x0000000f11237c11 */ /* 0x000fe400090f0c68 */
[----:B------:R-:W0:Y:S01]  /*4f10*/  MUFU.RCP R33, R62 ;  /* 0x0000003e00217308 */ /* 0x000e220000001000 */
[----:B-1----:R-:W-:Y:S01]  /*4f20*/  FMUL.FTZ R43, R43, R32 ;  /* 0x000000202b2b7220 */ /* 0x002fe20000410000 */
[----:B------:R-:W-:-:S04]  /*4f30*/  LEA R32, P1, R16, UR14, 0x1 ;  /* 0x0000000e10207c11 */ /* 0x000fc8000f8208ff */
[----:B------:R-:W-:Y:S02]  /*4f40*/  F2FP.BF16.F32.PACK_AB R42, R43, R42 ;  /* 0x0000002a2b2a723e */ /* 0x000fe400000010ff */
[----:B------:R-:W1:Y:S01]  /*4f50*/  MUFU.RCP R61, R61 ;  /* 0x0000003d003d7308 */ /* 0x000e620000001000 */
[----:B--2---:R-:W-:Y:S01]  /*4f60*/  FMUL.FTZ R17, R0, R47 ;  /* 0x0000002f00117220 */ /* 0x004fe20000410000 */
[----:B------:R-:W-:-:S05]  /*4f70*/  PRMT R0, R81, 0x7632, R0 ;  /* 0x0000763251007816 */ /* 0x000fca0000000000 */
[----:B------:R2:W-:Y:S01]  /*4f80*/  STG.E.U16 desc[UR12][R44.64+0x6], R0 ;  /* 0x000006002c007986 */ /* 0x0005e2000c10150c */
[----:B------:R-:W3:Y:S01]  /*4f90*/  MUFU.RCP R46, R46 ;  /* 0x0000002e002e7308 */ /* 0x000ee20000001000 */
[----:B0-----:R-:W-:Y:S01]  /*4fa0*/  FMUL.FTZ R76, R76, R33 ;  /* 0x000000214c4c7220 */ /* 0x001fe20000410000 */
[----:B------:R-:W-:Y:S01]  /*4fb0*/  LEA.HI.X R33, R16, UR15, R103, 0x1, P1 ;  /* 0x0000000f10217c11 */ /* 0x000fe200088f0c67 */
[----:B------:R-:W-:Y:S01]  /*4fc0*/  STG.E.U16 desc[UR12][R2.64], R86 ;  /* 0x0000005602007986 */ /* 0x000fe2000c10150c */
[----:B------:R-:W-:Y:S01]  /*4fd0*/  PRMT R16, R86, 0x7632, R16 ;  /* 0x0000763256107816 */ /* 0x000fe20000000010 */
[----:B------:R-:W-:Y:S01]  /*4fe0*/  ULDC.64 UR14, c[0x0][0x238] ;  /* 0x00008e00000e7ab9 */ /* 0x000fe20000000a00 */
[----:B------:R-:W-:Y:S01]  /*4ff0*/  F2FP.BF16.F32.PACK_AB R17, R17, R76 ;  /* 0x0000004c1111723e */ /* 0x000fe200000010ff */
[----:B------:R-:W-:Y:S01]  /*5000*/  STG.E.U16 desc[UR12][R2.64+0x4], R85 ;  /* 0x0000045502007986 */ /* 0x000fe2000c10150c */
[----:B------:R-:W-:Y:S01]  /*5010*/  UISETP.GE.U32.AND UP0, UPT, UR10, UR14, UPT ;  /* 0x0000000e0a00728c */ /* 0x000fe2000bf06070 */
[----:B-1----:R-:W-:Y:S01]  /*5020*/  FMUL.FTZ R80, R80, R61 ;  /* 0x0000003d50507220 */ /* 0x002fe20000410000 */
[----:B--2---:R-:W-:Y:S01]  /*5030*/  PRMT R45, R85, 0x7632, R45 ;  /* 0x00007632552d7816 */ /* 0x004fe2000000002d */
[----:B------:R0:W-:Y:S01]  /*5040*/  STG.E.U16 desc[UR12][R2.64+0x2], R16 ;  /* 0x0000021002007986 */ /* 0x0001e2000c10150c */
[----:B------:R-:W-:Y:S01]  /*5050*/  PRMT R0, R84, 0x7632, R0 ;  /* 0x0000763254007816 */ /* 0x000fe20000000000 */
[----:B------:R-:W-:-:S02]  /*5060*/  UISETP.GE.AND.EX UP0, UPT, UR5, UR15, UPT, UP0 ;  /* 0x0000000f0500728c */ /* 0x000fc4000bf06300 */
[----:B------:R1:W-:Y:S01]  /*5070*/  STG.E.U16 desc[UR12][R2.64+0x6], R45 ;  /* 0x0000062d02007986 */ /* 0x0003e2000c10150c */
[----:B---3--:R-:W-:-:S03]  /*5080*/  FMUL.FTZ R77, R77, R46 ;  /* 0x0000002e4d4d7220 */ /* 0x008fc60000410000 */
[----:B------:R-:W-:Y:S01]  /*5090*/  STG.E.U16 desc[UR12][R48.64], R84 ;  /* 0x0000005430007986 */ /* 0x000fe2000c10150c */
[----:B------:R-:W-:Y:S02]  /*50a0*/  PLOP3.LUT P1, PT, PT, PT, UP0, 0x80, 0x0 ;  /* 0x000000000000781c */ /* 0x000fe40003f2f008 */
[----:B------:R-:W-:Y:S01]  /*50b0*/  F2FP.BF16.F32.PACK_AB R77, R77, R80 ;  /* 0x000000504d4d723e */ /* 0x000fe200000010ff */
[----:B------:R2:W-:Y:S01]  /*50c0*/  STG.E.U16 desc[UR12][R48.64+0x2], R0 ;  /* 0x0000020030007986 */ /* 0x0005e2000c10150c */
[----:B0-----:R-:W-:Y:S02]  /*50d0*/  PRMT R16, R78, 0x7632, R16 ;  /* 0x000076324e107816 */ /* 0x001fe40000000010 */
[----:B-1----:R-:W-:Y:S01]  /*50e0*/  PRMT R3, R90, 0x7632, R3 ;  /* 0x000076325a037816 */ /* 0x002fe20000000003 */
[----:B------:R-:W-:Y:S01]  /*50f0*/  STG.E.U16 desc[UR12][R48.64+0x4], R90 ;  /* 0x0000045a30007986 */ /* 0x000fe2000c10150c */
[----:B------:R-:W-:-:S03]  /*5100*/  PRMT R2, R75, 0x7632, R2 ;  /* 0x000076324b027816 */ /* 0x000fc60000000002 */
[----:B------:R0:W-:Y:S01]  /*5110*/  STG.E.U16 desc[UR12][R48.64+0x6], R3 ;  /* 0x0000060330007986 */ /* 0x0001e2000c10150c */
[----:B--2---:R-:W-:-:S03]  /*5120*/  PRMT R0, R74, 0x7632, R0 ;  /* 0x000076324a007816 */ /* 0x004fc60000000000 */
[----:B------:R1:W-:Y:S04]  /*5130*/  STG.E.U16 desc[UR12][R4.64+0x2], R2 ;  /* 0x0000020204007986 */ /* 0x0003e8000c10150c */
[----:B------:R-:W-:Y:S01]  /*5140*/  STG.E.U16 desc[UR12][R4.64], R75 ;  /* 0x0000004b04007986 */ /* 0x000fe2000c10150c */
[----:B0-----:R-:W-:-:S03]  /*5150*/  PRMT R3, R73, 0x7632, R3 ;  /* 0x0000763249037816 */ /* 0x001fc60000000003 */
[----:B------:R-:W-:Y:S01]  /*5160*/  STG.E.U16 desc[UR12][R4.64+0x4], R78 ;  /* 0x0000044e04007986 */ /* 0x000fe2000c10150c */
[----:B-1----:R-:W-:-:S03]  /*5170*/  PRMT R2, R71, 0x7632, R2 ;  /* 0x0000763247027816 */ /* 0x002fc60000000002 */
[----:B------:R0:W-:Y:S04]  /*5180*/  STG.E.U16 desc[UR12][R4.64+0x6], R16 ;  /* 0x0000061004007986 */ /* 0x0001e8000c10150c */
[----:B------:R-:W-:Y:S04]  /*5190*/  STG.E.U16 desc[UR12][R18.64], R74 ;  /* 0x0000004a12007986 */ /* 0x000fe8000c10150c */
[----:B------:R1:W-:Y:S04]  /*51a0*/  STG.E.U16 desc[UR12][R18.64+0x2], R0 ;  /* 0x0000020012007986 */ /* 0x0003e8000c10150c */
[----:B------:R-:W-:Y:S01]  /*51b0*/  STG.E.U16 desc[UR12][R18.64+0x4], R73 ;  /* 0x0000044912007986 */ /* 0x000fe2000c10150c */
[----:B0-----:R-:W-:-:S02]  /*51c0*/  PRMT R4, R70, 0x7632, R4 ;  /* 0x0000763246047816 */ /* 0x001fc40000000004 */
[----:B------:R-:W-:Y:S01]  /*51d0*/  PRMT R5, R31, 0x7632, R5 ;  /* 0x000076321f057816 */ /* 0x000fe20000000005 */
[----:B------:R0:W-:Y:S01]  /*51e0*/  STG.E.U16 desc[UR12][R18.64+0x6], R3 ;  /* 0x0000060312007986 */ /* 0x0001e2000c10150c */
[----:B------:R-:W-:-:S03]  /*51f0*/  PRMT R16, R41, 0x7632, R16 ;  /* 0x0000763229107816 */ /* 0x000fc60000000010 */
[----:B------:R2:W-:Y:S01]  /*5200*/  STG.E.U16 desc[UR12][R6.64+0x2], R2 ;  /* 0x0000020206007986 */ /* 0x0005e2000c10150c */
[----:B-1----:R-:W-:-:S03]  /*5210*/  PRMT R0, R69, 0x7632, R0 ;  /* 0x0000763245007816 */ /* 0x002fc60000000000 */
[----:B------:R-:W-:Y:S01]  /*5220*/  STG.E.U16 desc[UR12][R6.64], R71 ;  /* 0x0000004706007986 */ /* 0x000fe2000c10150c */
[----:B0-----:R-:W-:-:S03]  /*5230*/  PRMT R3, R68, 0x7632, R3 ;  /* 0x0000763244037816 */ /* 0x001fc60000000003 */
[----:B------:R-:W-:Y:S01]  /*5240*/  STG.E.U16 desc[UR12][R6.64+0x4], R70 ;  /* 0x0000044606007986 */ /* 0x000fe2000c10150c */
[----:B--2---:R-:W-:-:S03]  /*5250*/  PRMT R2, R28, 0x7632, R2 ;  /* 0x000076321c027816 */ /* 0x004fc60000000002 */
        /* <DEDUP_REMOVED lines=16> */
[----:B------:R0:W-:Y:S04]  /*5360*/  STG.E.U16 desc[UR12][R22.64+0x2], R0 ;  /* 0x0000020016007986 */ /* 0x0001e8000c10150c */
[----:B------:R-:W-:Y:S04]  /*5370*/  STG.E.U16 desc[UR12][R22.64+0x4], R30 ;  /* 0x0000041e16007986 */ /* 0x000fe8000c10150c */
[----:B------:R1:W-:Y:S04]  /*5380*/  STG.E.U16 desc[UR12][R22.64+0x6], R3 ;  /* 0x0000060316007986 */ /* 0x0003e8000c10150c */
[----:B------:R2:W-:Y:S01]  /*5390*/  STG.E.U16 desc[UR12][R10.64+0x6], R2 ;  /* 0x000006020a007986 */ /* 0x0005e2000c10150c */
[----:B0-----:R-:W-:-:S03]  /*53a0*/  PRMT R0, R54, 0x7632, R0 ;  /* 0x0000763236007816 */ /* 0x001fc60000000000 */
[----:B------:R-:W-:Y:S01]  /*53b0*/  STG.E.U16 desc[UR12][R10.64], R31 ;  /* 0x0000001f0a007986 */ /* 0x000fe2000c10150c */
[----:B-1----:R-:W-:-:S03]  /*53c0*/  PRMT R3, R55, 0x7632, R3 ;  /* 0x0000763237037816 */ /* 0x002fc60000000003 */
[----:B------:R-:W-:Y:S01]  /*53d0*/  STG.E.U16 desc[UR12][R10.64+0x2], R5 ;  /* 0x000002050a007986 */ /* 0x000fe2000c10150c */
[----:B--2---:R-:W-:-:S03]  /*53e0*/  PRMT R2, R36, 0x7632, R2 ;  /* 0x0000763224027816 */ /* 0x004fc60000000002 */
[----:B------:R-:W-:Y:S04]  /*53f0*/  STG.E.U16 desc[UR12][R10.64+0x4], R57 ;  /* 0x000004390a007986 */ /* 0x000fe8000c10150c */
[----:B------:R-:W-:Y:S04]  /*5400*/  STG.E.U16 desc[UR12][R24.64], R54 ;  /* 0x0000003618007986 */ /* 0x000fe8000c10150c */
[----:B------:R0:W-:Y:S04]  /*5410*/  STG.E.U16 desc[UR12][R24.64+0x2], R0 ;  /* 0x0000020018007986 */ /* 0x0001e8000c10150c */
[----:B------:R-:W-:Y:S04]  /*5420*/  STG.E.U16 desc[UR12][R24.64+0x4], R55 ;  /* 0x0000043718007986 */ /* 0x000fe8000c10150c */
[----:B------:R1:W-:Y:S04]  /*5430*/  STG.E.U16 desc[UR12][R24.64+0x6], R3 ;  /* 0x0000060318007986 */ /* 0x0003e8000c10150c */
[----:B------:R-:W-:Y:S01]  /*5440*/  STG.E.U16 desc[UR12][R12.64], R52 ;  /* 0x000000340c007986 */ /* 0x000fe2000c10150c */
[----:B0-----:R-:W-:-:S03]  /*5450*/  PRMT R0, R38, 0x7632, R0 ;  /* 0x0000763226007816 */ /* 0x001fc60000000000 */
[----:B------:R-:W-:Y:S04]  /*5460*/  STG.E.U16 desc[UR12][R12.64+0x2], R6 ;  /* 0x000002060c007986 */ /* 0x000fe8000c10150c */
[----:B------:R-:W-:Y:S01]  /*5470*/  STG.E.U16 desc[UR12][R12.64+0x4], R36 ;  /* 0x000004240c007986 */ /* 0x000fe2000c10150c */
[----:B-1----:R-:W-:-:S03]  /*5480*/  PRMT R3, R77, 0x7632, R3 ;  /* 0x000076324d037816 */ /* 0x002fc60000000003 */
[----:B------:R0:W-:Y:S04]  /*5490*/  STG.E.U16 desc[UR12][R12.64+0x6], R2 ;  /* 0x000006020c007986 */ /* 0x0001e8000c10150c */
[----:B------:R-:W-:Y:S04]  /*54a0*/  STG.E.U16 desc[UR12][R26.64], R37 ;  /* 0x000000251a007986 */ /* 0x000fe8000c10150c */
[----:B------:R-:W-:Y:S01]  /*54b0*/  STG.E.U16 desc[UR12][R26.64+0x4], R38 ;  /* 0x000004261a007986 */ /* 0x000fe2000c10150c */
[----:B0-----:R-:W-:-:S03]  /*54c0*/  PRMT R13, R37, 0x7632, R13 ;  /* 0x00007632250d7816 */ /* 0x001fc6000000000d */
[----:B------:R0:W-:Y:S01]  /*54d0*/  STG.E.U16 desc[UR12][R26.64+0x6], R0 ;  /* 0x000006001a007986 */ /* 0x0001e2000c10150c */
[----:B------:R-:W-:-:S03]  /*54e0*/  PRMT R2, R40, 0x7632, R2 ;  /* 0x0000763228027816 */ /* 0x000fc60000000002 */
[----:B------:R-:W-:Y:S04]  /*54f0*/  STG.E.U16 desc[UR12][R26.64+0x2], R13 ;  /* 0x0000020d1a007986 */ /* 0x000fe8000c10150c */
[----:B------:R1:W-:Y:S01]  /*5500*/  STG.E.U16 desc[UR12][R14.64+0x6], R2 ;  /* 0x000006020e007986 */ /* 0x0003e2000c10150c */
[----:B0-----:R-:W-:-:S03]  /*5510*/  PRMT R0, R42, 0x7632, R0 ;  /* 0x000076322a007816 */ /* 0x001fc60000000000 */
        /* <DEDUP_REMOVED lines=14> */
.L_x_1563:
        /* <DEDUP_REMOVED lines=16> */
.L_x_3212:


//--------------------- .text._ZN13group_norm_v214gn_cuda_kernelI13__nv_bfloat16Li480ELi1ELi16ELi60ELi1024ELb1ELi64ELi960ELi960ELi4ELb1ELi9ELb0ELb0ENS_16CompileConditionILi900EEEEEvPT_PKS4_S7_S7_flPfS8_Pj --------------------------
	.section	.text._ZN13group_norm_v214gn_cuda_kernelI13__nv_bfloat16Li480ELi1ELi16ELi60ELi1024ELb1ELi64ELi960ELi960ELi4ELb1ELi9ELb0ELb0ENS_16CompileConditionILi900EEEEEvPT_PKS4_S7_S7_flPfS8_Pj,"ax",@progbits
	.align	128
        .global         _ZN13group_norm_v214gn_cuda_kernelI13__nv_bfloat16Li480ELi1ELi16ELi60ELi1024ELb1ELi64ELi960ELi960ELi4ELb1ELi9ELb0ELb0ENS_16CompileConditionILi900EEEEEvPT_PKS4_S7_S7_flPfS8_Pj
        .type           _ZN13group_norm_v214gn_cuda_kernelI13__nv_bfloat16Li480ELi1ELi16ELi60ELi1024ELb1ELi64ELi960ELi960ELi4ELb1ELi9ELb0ELb0ENS_16CompileConditionILi900EEEEEvPT_PKS4_S7_S7_flPfS8_Pj,@function
        .size           _ZN13group_norm_v214gn_cuda_kernelI13__nv_bfloat16Li480ELi1ELi16ELi60ELi1024ELb1ELi64ELi960ELi960ELi4ELb1ELi9ELb0ELb0ENS_16CompileConditionILi900EEEEEvPT_PKS4_S7_S7_flPfS8_Pj,(.L_x_3213 - _ZN13group_norm_v214gn_cuda_kernelI13__nv_bfloat16Li480ELi1ELi16ELi60ELi1024ELb1ELi64ELi960ELi960ELi4ELb1ELi9ELb0ELb0ENS_16CompileConditionILi900EEEEEvPT_PKS4_S7_S7_flPfS8_Pj)
        .other          _ZN13group_norm_v214gn_cuda_kernelI13__nv_bfloat16Li480ELi1ELi16ELi60ELi1024ELb1ELi64ELi960ELi960ELi4ELb1ELi9ELb0ELb0ENS_16CompileConditionILi900EEEEEvPT_PKS4_S7_S7_flPfS8_Pj,@"STO_CUDA_ENTRY STV_DEFAULT"
_ZN13group_norm_v214gn_cuda_kernelI13__nv_bfloat16Li480ELi1ELi16ELi60ELi1024ELb1ELi64ELi960ELi960ELi4ELb1ELi9ELb0ELb0ENS_16CompileConditionILi900EEEEEvPT_PKS4_S7_S7_flPfS8_Pj:
.text._ZN13group_norm_v214gn_cuda_kernelI13__nv_bfloat16Li480ELi1ELi16ELi60ELi1024ELb1ELi64ELi960ELi960ELi4ELb1ELi9ELb0ELb0ENS_16CompileConditionILi900EEEEEvPT_PKS4_S7_S7_flPfS8_Pj:
        /* <DEDUP_REMOVED lines=19> */
[C---:B--2---:R-:W-:Y:S02]  /*0130*/  LOP3.LUT R0, R6.reuse, 0xf, RZ, 0xc0, !PT ;  /* 0x0000000f06007812 */ /* 0x044fe400078ec0ff */
[----:B------:R-:W-:Y:S02]  /*0140*/  SHF.R.U32.HI R7, RZ, 0x7, R3 ;  /* 0x00000007ff077819 */ /* 0x000fe40000011603 */
[C---:B------:R-:W-:Y:S01]  /*0150*/  SHF.L.U32 R9, R5.reuse, 0x4, RZ ;  /* 0x0000000405097819 */ /* 0x040fe200000006ff */
[----:B------:R-:W-:Y:S01]  /*0160*/  IMAD R5, R5, 0x3c, RZ ;  /* 0x0000003c05057824 */ /* 0x000fe200078e02ff */
[----:B------:R-:W-:Y:S01]  /*0170*/  LOP3.LUT P0, RZ, R6, 0xf, RZ, 0xc0, !PT ;  /* 0x0000000f06ff7812 */ /* 0x000fe2000780c0ff */
[----:B------:R-:W-:Y:S01]  /*0180*/  IMAD R2, R7, -0xf0, R29 ;  /* 0xffffff1007027824 */ /* 0x000fe200078e021d */
[----:B------:R-:W-:-:S02]  /*0190*/  LOP3.LUT R6, R9, 0xfffffff0, R0, 0xe2, !PT ;  /* 0xfffffff009067812 */ /* 0x000fc400078ee200 */
[C---:B------:R-:W-:Y:S01]  /*01a0*/  IADD3 R8, R5.reuse, 0x14, RZ ;  /* 0x0000001405087810 */ /* 0x040fe20007ffe0ff */
[C---:B------:R-:W-:Y:S01]  /*01b0*/  IMAD R4, R2.reuse, 0x18, R30 ;  /* 0x0000001802047824 */ /* 0x040fe200078e021e */
[C---:B------:R-:W-:Y:S01]  /*01c0*/  IADD3 R10, R5.reuse, 0x18, RZ ;  /* 0x00000018050a7810 */ /* 0x040fe20007ffe0ff */
[----:B------:R-:W-:Y:S01]  /*01d0*/  IMAD.WIDE.U32 R2, R2, -0x77777777, RZ ;  /* 0x8888888902027825 */ /* 0x000fe200078e00ff */
[----:B------:R0:W-:Y:S01]  /*01e0*/  STL [R1+0x28c], R6 ;  /* 0x00028c0601007387 */ /* 0x0001e20000100800 */
[----:B------:R-:W-:Y:S02]  /*01f0*/  IADD3 R2, R5, 0x4, RZ ;  /* 0x0000000405027810 */ /* 0x000fe40007ffe0ff */
[----:B------:R-:W-:Y:S02]  /*0200*/  LEA R4, R7, R4, 0x3 ;  /* 0x0000000407047211 */ /* 0x000fe400078e18ff */
[----:B------:R-:W-:Y:S02]  /*0210*/  LOP3.LUT R0, R3, 0xf8, RZ, 0xc0, !PT ;  /* 0x000000f803007812 */ /* 0x000fe400078ec0ff */
[C---:B------:R-:W-:Y:S01]  /*0220*/  IADD3 R3, R5.reuse, 0x8, RZ ;  /* 0x0000000805037810 */ /* 0x040fe20007ffe0ff */
[----:B------:R1:W-:Y:S01]  /*0230*/  STL [R1+0x290], R4 ;  /* 0x0002900401007387 */ /* 0x0003e20000100800 */
[----:B------:R-:W-:-:S02]  /*0240*/  IADD3 R12, R5, 0x1c, RZ ;  /* 0x0000001c050c7810 */ /* 0x000fc40007ffe0ff */
[C---:B0-----:R-:W-:Y:S01]  /*0250*/  IADD3 R6, R5.reuse, 0x10, RZ ;  /* 0x0000001005067810 */ /* 0x041fe20007ffe0ff */
[----:B------:R0:W-:Y:S01]  /*0260*/  STL [R1+0x288], R0 ;  /* 0x0002880001007387 */ /* 0x0001e20000100800 */
[----:B------:R-:W-:Y:S02]  /*0270*/  SHF.R.U32.HI R3, RZ, 0x2, R3 ;  /* 0x00000002ff037819 */ /* 0x000fe40000011603 */
[C---:B------:R-:W-:Y:S02]  /*0280*/  IADD3 R14, R5.reuse, 0x20, RZ ;  /* 0x00000020050e7810 */ /* 0x040fe40007ffe0ff */
[C---:B------:R-:W-:Y:S02]  /*0290*/  IADD3 R16, R5.reuse, 0x24, RZ ;  /* 0x0000002405107810 */ /* 0x040fe40007ffe0ff */
[C---:B-1----:R-:W-:Y:S02]  /*02a0*/  IADD3 R4, R5.reuse, 0xc, RZ ;  /* 0x0000000c05047810 */ /* 0x042fe40007ffe0ff */
[----:B------:R-:W-:-:S02]  /*02b0*/  IADD3 R18, R5, 0x28, RZ ;  /* 0x0000002805127810 */ /* 0x000fc40007ffe0ff */
[C---:B------:R-:W-:Y:S02]  /*02c0*/  IADD3 R20, R5.reuse, 0x2c, RZ ;  /* 0x0000002c05147810 */ /* 0x040fe40007ffe0ff */
[C---:B------:R-:W-:Y:S02]  /*02d0*/  IADD3 R22, R5.reuse, 0x30, RZ ;  /* 0x0000003005167810 */ /* 0x040fe40007ffe0ff */
[C---:B------:R-:W-:Y:S02]  /*02e0*/  IADD3 R24, R5.reuse, 0x34, RZ ;  /* 0x0000003405187810 */ /* 0x040fe40007ffe0ff */
[----:B0-----:R-:W-:Y:S02]  /*02f0*/  SHF.R.U32.HI R0, RZ, 0x2, R5 ;  /* 0x00000002ff007819 */ /* 0x001fe40000011605 */
[----:B------:R-:W-:Y:S02]  /*0300*/  IADD3 R26, R5, 0x38, RZ ;  /* 0x00000038051a7810 */ /* 0x000fe40007ffe0ff */
[----:B------:R-:W-:Y:S01]  /*0310*/  SHF.R.U32.HI R7, RZ, 0x2, R6 ;  /* 0x00000002ff077819 */ /* 0x000fe20000011606 */
[----:B------:R-:W-:Y:S01]  /*0320*/  IMAD R6, R3, 0x18, R30 ;  /* 0x0000001803067824 */ /* 0x000fe200078e021e */
[----:B------:R-:W-:Y:S01]  /*0330*/  SHF.R.U32.HI R5, RZ, 0x2, R4 ;  /* 0x00000002ff057819 */ /* 0x000fe20000011604 */
[----:B------:R-:W-:Y:S01]  /*0340*/  IMAD R0, R0, 0x18, R30 ;  /* 0x0000001800007824 */ /* 0x000fe200078e021e */
[----:B------:R-:W-:-:S02]  /*0350*/  SHF.L.U32 R3, R29, 0x3, RZ ;  /* 0x000000031d037819 */ /* 0x000fc400000006ff */
[----:B------:R-:W-:Y:S02]  /*0360*/  SHF.R.U32.HI R2, RZ, 0x2, R2 ;  /* 0x00000002ff027819 */ /* 0x000fe40000011602 */
[----:B------:R-:W-:Y:S01]  /*0370*/  SHF.R.U32.HI R9, RZ, 0x2, R8 ;  /* 0x00000002ff097819 */ /* 0x000fe20000011608 */
[--C-:B------:R-:W-:Y:S01]  /*0380*/  IMAD R8, R5, 0x18, R30.reuse ;  /* 0x0000001805087824 */ /* 0x100fe200078e021e */
[----:B------:R-:W-:Y:S01]  /*0390*/  LOP3.LUT R3, R3, 0x8, RZ, 0xc0, !PT ;  /* 0x0000000803037812 */ /* 0x000fe200078ec0ff */
[----:B------:R-:W-:Y:S01]  /*03a0*/  HFMA2.MMA R5, -RZ, RZ, 0, 0 ;  /* 0x00000000ff057435 */ /* 0x000fe200000001ff */
[----:B------:R-:W-:Y:S01]  /*03b0*/  IMAD R4, R2, 0x18, R30 ;  /* 0x0000001802047824 */ /* 0x000fe200078e021e */
[----:B------:R-:W-:Y:S01]  /*03c0*/  SHF.R.U32.HI R11, RZ, 0x2, R10 ;  /* 0x00000002ff0b7819 */ /* 0x000fe2000001160a */
[----:B------:R-:W-:Y:S01]  /*03d0*/  IMAD R10, R7, 0x18, R30 ;  /* 0x00000018070a7824 */ /* 0x000fe200078e021e */
[----:B------:R-:W-:Y:S02]  /*03e0*/  IADD3 R0, R0, R3, RZ ;  /* 0x0000000300007210 */ /* 0x000fe40007ffe0ff */
[----:B------:R-:W-:Y:S01]  /*03f0*/  IADD3 R4, R3, R4, RZ ;  /* 0x0000000403047210 */ /* 0x000fe20007ffe0ff */
[----:B------:R-:W-:Y:S01]  /*0400*/  STL [R1+0x140], R5 ;  /* 0x0001400501007387 */ /* 0x000fe20000100800 */
[----:B------:R-:W-:Y:S01]  /*0410*/  SHF.R.U32.HI R13, RZ, 0x2, R12 ;  /* 0x00000002ff0d7819 */ /* 0x000fe2000001160c */
[----:B------:R-:W-:Y:S01]  /*0420*/  IMAD R12, R9, 0x18, R30 ;  /* 0x00000018090c7824 */ /* 0x000fe200078e021e */
[----:B------:R-:W-:Y:S01]  /*0430*/  SHF.R.U32.HI R15, RZ, 0x2, R14 ;  /* 0x00000002ff0f7819 */ /* 0x000fe2000001160e */
[----:B------:R0:W-:Y:S01]  /*0440*/  STL [R1+0x284], R0 ;  /* 0x0002840001007387 */ /* 0x0001e20000100800 */
[----:B------:R-:W-:Y:S01]  /*0450*/  SHF.R.U32.HI R17, RZ, 0x2, R16 ;  /* 0x00000002ff117819 */ /* 0x000fe20000011610 */
[----:B------:R-:W-:Y:S01]  /*0460*/  IMAD R14, R11, 0x18, R30 ;  /* 0x000000180b0e7824 */ /* 0x000fe200078e021e */
[----:B------:R-:W-:Y:S01]  /*0470*/  SHF.R.U32.HI R19, RZ, 0x2, R18 ;  /* 0x00000002ff137819 */ /* 0x000fe20000011612 */
[----:B------:R1:W-:Y:S01]  /*0480*/  STL [R1+0x280], R4 ;  /* 0x0002800401007387 */ /* 0x0003e20000100800 */
[----:B------:R-:W-:Y:S01]  /*0490*/  IMAD R16, R13, 0x18, R30 ;  /* 0x000000180d107824 */ /* 0x000fe200078e021e */
[----:B------:R-:W-:Y:S01]  /*04a0*/  SHF.R.U32.HI R21, RZ, 0x2, R20 ;  /* 0x00000002ff157819 */ /* 0x000fe20000011614 */
[----:B------:R-:W-:Y:S01]  /*04b0*/  IMAD R18, R15, 0x18, R30 ;  /* 0x000000180f127824 */ /* 0x000fe200078e021e */
[----:B------:R-:W-:Y:S01]  /*04c0*/  SHF.R.U32.HI R23, RZ, 0x2, R22 ;  /* 0x00000002ff177819 */ /* 0x000fe20000011616 */
[--C-:B------:R-:W-:Y:S01]  /*04d0*/  IMAD R20, R17, 0x18, R30.reuse ;  /* 0x0000001811147824 */ /* 0x100fe200078e021e */
[----:B0-----:R-:W-:Y:S01]  /*04e0*/  IADD3 R0, R3, R6, RZ ;  /* 0x0000000603007210 */ /* 0x001fe20007ffe0ff */
[----:B------:R-:W-:Y:S01]  /*04f0*/  IMAD R22, R19, 0x18, R30 ;  /* 0x0000001813167824 */ /* 0x000fe200078e021e */
[----:B------:R-:W-:-:S02]  /*0500*/  IADD3 R6, R3, R8, RZ ;  /* 0x0000000803067210 */ /* 0x000fc40007ffe0ff */
[----:B-1----:R-:W-:Y:S01]  /*0510*/  IADD3 R4, R3, R10, RZ ;  /* 0x0000000a03047210 */ /* 0x002fe20007ffe0ff */
[----:B------:R0:W-:Y:S01]  /*0520*/  STL [R1+0x27c], R0 ;  /* 0x00027c0001007387 */ /* 0x0001e20000100800 */
[----:B------:R-:W-:Y:S01]  /*0530*/  SHF.R.U32.HI R25, RZ, 0x2, R24 ;  /* 0x00000002ff197819 */ /* 0x000fe20000011618 */
[----:B------:R-:W-:Y:S01]  /*0540*/  IMAD R24, R21, 0x18, R30 ;  /* 0x0000001815187824 */ /* 0x000fe200078e021e */
[----:B------:R-:W-:Y:S01]  /*0550*/  SHF.R.U32.HI R27, RZ, 0x2, R26 ;  /* 0x00000002ff1b7819 */ /* 0x000fe2000001161a */
[----:B------:R1:W-:Y:S01]  /*0560*/  STL [R1+0x278], R6 ;  /* 0x0002780601007387 */ /* 0x0003e20000100800 */
[--C-:B------:R-:W-:Y:S01]  /*0570*/  IMAD R26, R23, 0x18, R30.reuse ;  /* 0x00000018171a7824 */ /* 0x100fe200078e021e */
[----:B------:R-:W-:Y:S01]  /*0580*/  ISETP.EQ.U32.AND P1, PT, RZ, UR6, PT ;  /* 0x00000006ff007c0c */ /* 0x000fe2000bf22070 */
[--C-:B------:R-:W-:Y:S01]  /*0590*/  IMAD R28, R25, 0x18, R30.reuse ;  /* 0x00000018191c7824 */ /* 0x100fe200078e021e */
[----:B------:R2:W-:Y:S01]  /*05a0*/  STL [R1+0x274], R4 ;  /* 0x0002740401007387 */ /* 0x0005e20000100800 */
[----:B------:R-:W-:Y:S01]  /*05b0*/  IMAD R30, R27, 0x18, R30 ;  /* 0x000000181b1e7824 */ /* 0x000fe200078e021e */
[----:B0-----:R-:W-:-:S02]  /*05c0*/  IADD3 R0, R3, R12, RZ ;  /* 0x0000000c03007210 */ /* 0x001fc40007ffe0ff */
[----:B------:R-:W-:Y:S02]  /*05d0*/  ISETP.GT.U32.OR P0, PT, R29, 0xf, P0 ;  /* 0x0000000f1d00780c */ /* 0x000fe40000704470 */
[C---:B-1----:R-:W-:Y:S01]  /*05e0*/  IADD3 R6, R3.reuse, R14, RZ ;  /* 0x0000000e03067210 */ /* 0x042fe20007ffe0ff */
[----:B------:R0:W-:Y:S01]  /*05f0*/  STL [R1+0x270], R0 ;  /* 0x0002700001007387 */ /* 0x0001e20000100800 */
[----:B------:R-:W-:Y:S02]  /*0600*/  MOV R2, UR8 ;  /* 0x0000000800027c02 */ /* 0x000fe40008000f00 */
[C---:B--2---:R-:W-:Y:S01]  /*0610*/  IADD3 R4, R3.reuse, R16, RZ ;  /* 0x0000001003047210 */ /* 0x044fe20007ffe0ff */
[----:B------:R1:W-:Y:S01]  /*0620*/  STL [R1+0x26c], R6 ;  /* 0x00026c0601007387 */ /* 0x0003e20000100800 */
[----:B------:R-:W-:Y:S01]  /*0630*/  ISETP.EQ.OR.EX P0, PT, RZ, UR7, P0, P1 ;  /* 0x00000007ff007c0c */ /* 0x000fe20008702710 */
[----:B------:R-:W-:Y:S01]  /*0640*/  ULDC.64 UR6, c[0x0][0x208] ;  /* 0x0000820000067ab9 */ /* 0x000fe20000000a00 */
[----:B---3--:R-:W-:Y:S01]  /*0650*/  LEA R90, P1, R2, R90, 0x2 ;  /* 0x0000005a025a7211 */ /* 0x008fe200078210ff */
[----:B------:R2:W-:Y:S01]  /*0660*/  STL [R1+0x268], R4 ;  /* 0x0002680401007387 */ /* 0x0005e20000100800 */
[----:B0-----:R-:W-:-:S02]  /*0670*/  IADD3 R0, R3, R18, RZ ;  /* 0x0000001203007210 */ /* 0x001fc40007ffe0ff */
[----:B------:R-:W-:Y:S02]  /*0680*/  LEA.HI.X R91, R2, R91, R5, 0x2, P1 ;  /* 0x0000005b025b7211 */ /* 0x000fe400008f1405 */
[C---:B-1----:R-:W-:Y:S01]  /*0690*/  IADD3 R6, R3.reuse, R20, RZ ;  /* 0x0000001403067210 */ /* 0x042fe20007ffe0ff */
        /* <DEDUP_REMOVED lines=9> */
[----:B------:R1:W-:Y:S01]  /*0730*/  STL [R1+0x250], R4 ;  /* 0x0002500401007387 */ /* 0x0003e20000100800 */
[----:B0-----:R-:W-:-:S05]  /*0740*/  IADD3 R0, R3, R30, RZ ;  /* 0x0000001e03007210 */ /* 0x001fca0007ffe0ff */
[----:B------:R1:W-:Y:S04]  /*0750*/  STL [R1+0x24c], R0 ;  /* 0x00024c0001007387 */ /* 0x0003e80000100800 */
[----:B------:R1:W-:Y:S02]  /*0760*/  STL [R1+0x188], RZ ;  /* 0x000188ff01007387 */ /* 0x0003e40000100800 */
.L_x_1570:
[----:B-1----:R-:W2:Y:S01]  /*0770*/  LDL R0, [R1+0x140] ;  /* 0x0001400001007983 */ /* 0x002ea20000100800 */
[----:B------:R-:W0:Y:S01]  /*0780*/  S2UR UR14, SR_CTAID.X ;  /* 0x00000000000e79c3 */ /* 0x000e220000002500 */
[----:B------:R-:W-:Y:S01]  /*0790*/  MOV R93, RZ ;  /* 0x000000ff005d7202 */ /* 0x000fe20000000f00 */
[----:B------:R-:W-:Y:S01]  /*07a0*/  ULDC.64 UR10, c[0x0][0x218] ;  /* 0x00008600000a7ab9 */ /* 0x000fe20000000a00 */
[----:B------:R-:W1:Y:S01]  /*07b0*/  S2R R97, SR_TID.X ;  /* 0x0000000000617919 */ /* 0x000e620000002100 */
[----:B------:R-:W-:Y:S01]  /*07c0*/  ULDC.64 UR12, c[0x0][0x228] ;  /* 0x00008a00000c7ab9 */ /* 0x000fe20000000a00 */
[----:B0-----:R-:W-:-:S04]  /*07d0*/  USHF.L.U32 UR5, UR14, 0x6, URZ ;  /* 0x000000060e057899 */ /* 0x001fc8000800063f */
[----:B------:R-:W-:Y:S01]  /*07e0*/  ULOP3.LUT UR5, UR5, 0x3c0, URZ, 0xc0, !UPT ;  /* 0x000003c005057892 */ /* 0x000fe2000f8ec03f */
[----:B-1----:R-:W-:-:S05]  /*07f0*/  IMAD.WIDE.U32 R4, R97, -0x77777777, RZ ;  /* 0x8888888961047825 */ /* 0x002fca00078e00ff */
[----:B------:R-:W-:-:S04]  /*0800*/  SHF.R.U32.HI R4, RZ, 0x7, R5 ;  /* 0x00000007ff047819 */ /* 0x000fc80000011605 */
[C---:B------:R-:W-:Y:S01]  /*0810*/  IADD3 R6, R4.reuse, UR5, RZ ;  /* 0x0000000504067c10 */ /* 0x040fe2000fffe0ff */
[----:B------:R-:W-:-:S04]  /*0820*/  IMAD R92, R4, -0xf0, R97 ;  /* 0xffffff10045c7824 */ /* 0x000fc800078e0261 */
[----:B------:R-:W-:Y:S01]  /*0830*/  IMAD R6, R6, 0x3c0, RZ ;  /* 0x000003c006067824 */ /* 0x000fe200078e02ff */
[----:B------:R-:W-:-:S05]  /*0840*/  SHF.L.U32 R92, R92, 0x2, RZ ;  /* 0x000000025c5c7819 */ /* 0x000fca00000006ff */
[----:B------:R-:W-:Y:S01]  /*0850*/  IMAD.WIDE.U32 R4, R2, 0xf0000, R92 ;  /* 0x000f000002047825 */ /* 0x000fe200078e005c */
[----:B------:R-:W-:-:S03]  /*0860*/  IADD3 R7, R6, 0x780, RZ ;  /* 0x0000078006077810 */ /* 0x000fc60007ffe0ff */
[----:B--2---:R-:W-:-:S05]  /*0870*/  IMAD R3, R0, 0xf0000, RZ ;  /* 0x000f000000037824 */ /* 0x004fca00078e02ff */
[----:B------:R-:W-:Y:S02]  /*0880*/  IADD3 R5, R5, R3, RZ ;  /* 0x0000000305057210 */ /* 0x000fe40007ffe0ff */
[----:B------:R-:W-:-:S04]  /*0890*/  IADD3 R3, P1, R6, R4, RZ ;  /* 0x0000000406037210 */ /* 0x000fc80007f3e0ff */
[----:B------:R-:W-:Y:S02]  /*08a0*/  IADD3.X R0, RZ, R5, RZ, P1, !PT ;  /* 0x00000005ff007210 */ /* 0x000fe40000ffe4ff */
[----:B------:R-:W-:-:S03]  /*08b0*/  LEA R88, P1, R3, UR10, 0x1 ;  /* 0x0000000a03587c11 */ /* 0x000fc6000f8208ff */
[----:B------:R0:W-:Y:S01]  /*08c0*/  STL [R1+0x38], R0 ;  /* 0x0000380001007387 */ /* 0x0001e20000100800 */
[----:B------:R-:W-:-:S06]  /*08d0*/  LEA.HI.X R89, R3, UR11, R0, 0x1, P1 ;  /* 0x0000000b03597c11 */ /* 0x000fcc00088f0c00 */
[----:B------:R-:W2:Y:S01]  /*08e0*/  LDG.E.64.CONSTANT R88, desc[UR6][R88.64] ;  /* 0x0000000658587981 */ /* 0x000ea2000c1e9b00 */
[----:B0-----:R-:W-:-:S04]  /*08f0*/  IADD3 R0, P1, R7, R4, RZ ;  /* 0x0000000407007210 */ /* 0x001fc80007f3e0ff */
[----:B------:R-:W-:Y:S01]  /*0900*/  IADD3.X R8, RZ, R5, RZ, P1, !PT ;  /* 0x00000005ff087210 */ /* 0x000fe20000ffe4ff */
[----:B------:R0:W-:Y:S01]  /*0910*/  STL [R1+0xb4], R0 ;  /* 0x0000b40001007387 */ /* 0x0001e20000100800 */
[----:B------:R-:W-:Y:S02]  /*0920*/  LEA R86, P1, R0, UR10, 0x1 ;  /* 0x0000000a00567c11 */ /* 0x000fe4000f8208ff */
[----:B------:R-:W-:Y:S01]  /*0930*/  IADD3 R7, R6, 0xf00, RZ ;  /* 0x00000f0006077810 */ /* 0x000fe20007ffe0ff */
[----:B------:R1:W-:Y:S01]  /*0940*/  STL [R1+0x1bc], R8 ;  /* 0x0001bc0801007387 */ /* 0x0003e20000100800 */
[----:B------:R-:W-:-:S06]  /*0950*/  LEA.HI.X R87, R0, UR11, R8, 0x1, P1 ;  /* 0x0000000b00577c11 */ /* 0x000fcc00088f0c08 */
[----:B------:R-:W3:Y:S01]  /*0960*/  LDG.E.64.CONSTANT R86, desc[UR6][R86.64] ;  /* 0x0000000656567981 */ /* 0x000ee2000c1e9b00 */
[----:B0-----:R-:W-:-:S04]  /*0970*/  IADD3 R0, P1, R7, R4, RZ ;  /* 0x0000000407007210 */ /* 0x001fc80007f3e0ff */
[----:B-1----:R-:W-:Y:S01]  /*0980*/  IADD3.X R8, RZ, R5, RZ, P1, !PT ;  /* 0x00000005ff087210 */ /* 0x002fe20000ffe4ff */
[----:B------:R0:W-:Y:S01]  /*0990*/  STL [R1+0xc4], R0 ;  /* 0x0000c40001007387 */ /* 0x0001e20000100800 */
[----:B------:R-:W-:Y:S02]  /*09a0*/  LEA R84, P1, R0, UR10, 0x1 ;  /* 0x0000000a00547c11 */ /* 0x000fe4000f8208ff */
[----:B------:R-:W-:Y:S01]  /*09b0*/  IADD3 R7, R6, 0x1680, RZ ;  /* 0x0000168006077810 */ /* 0x000fe20007ffe0ff */
[----:B------:R1:W-:Y:S01]  /*09c0*/  STL [R1+0x1c0], R8 ;  /* 0x0001c00801007387 */ /* 0x0003e20000100800 */
[----:B------:R-:W-:-:S06]  /*09d0*/  LEA.HI.X R85, R0, UR11, R8, 0x1, P1 ;  /* 0x0000000b00557c11 */ /* 0x000fcc00088f0c08 */
[----:B------:R-:W4:Y:S01]  /*09e0*/  LDG.E.64.CONSTANT R84, desc[UR6][R84.64] ;  /* 0x0000000654547981 */ /* 0x000f22000c1e9b00 */
[----:B0-----:R-:W-:-:S04]  /*09f0*/  IADD3 R0, P1, R7, R4, RZ ;  /* 0x0000000407007210 */ /* 0x001fc80007f3e0ff */
[----:B-1----:R-:W-:Y:S01]  /*0a00*/  IADD3.X R8, RZ, R5, RZ, P1, !PT ;  /* 0x00000005ff087210 */ /* 0x002fe20000ffe4ff */
[----:B------:R0:W-:Y:S01]  /*0a10*/  STL [R1+0xcc], R0 ;  /* 0x0000cc0001007387 */ /* 0x0001e20000100800 */
[----:B------:R-:W-:Y:S02]  /*0a20*/  LEA R82, P1, R0, UR10, 0x1 ;  /* 0x0000000a00527c11 */ /* 0x000fe4000f8208ff */
[----:B------:R-:W-:Y:S01]  /*0a30*/  IADD3 R7, R6, 0x1e00, RZ ;  /* 0x00001e0006077810 */ /* 0x000fe20007ffe0ff */
[----:B------:R1:W-:Y:S01]  /*0a40*/  STL [R1+0x1c8], R8 ;  /* 0x0001c80801007387 */ /* 0x0003e20000100800 */
[----:B------:R-:W-:-:S06]  /*0a50*/  LEA.HI.X R83, R0, UR11, R8, 0x1, P1 ;  /* 0x0000000b00537c11 */ /* 0x000fcc00088f0c08 */
[----:B-----5:R-:W5:Y:S01]  /*0a60*/  LDG.E.64.CONSTANT R82, desc[UR6][R82.64] ;  /* 0x0000000652527981 */ /* 0x020f62000c1e9b00 */
[----:B0-----:R-:W-:-:S04]  /*0a70*/  IADD3 R0, P1, R7, R4, RZ ;  /* 0x0000000407007210 */ /* 0x001fc80007f3e0ff */
[----:B-1----:R-:W-:Y:S01]  /*0a80*/  IADD3.X R8, RZ, R5, RZ, P1, !PT ;  /* 0x00000005ff087210 */ /* 0x002fe20000ffe4ff */
[----:B------:R0:W-:Y:S01]  /*0a90*/  STL [R1+0xd0], R0 ;  /* 0x0000d00001007387 */ /* 0x0001e20000100800 */
[----:B------:R-:W-:Y:S02]  /*0aa0*/  LEA R80, P1, R0, UR10, 0x1 ;  /* 0x0000000a00507c11 */ /* 0x000fe4000f8208ff */
[----:B------:R-:W-:Y:S01]  /*0ab0*/  IADD3 R7, R6, 0x2580, RZ ;  /* 0x0000258006077810 */ /* 0x000fe20007ffe0ff */
[----:B------:R1:W-:Y:S01]  /*0ac0*/  STL [R1+0x1cc], R8 ;  /* 0x0001cc0801007387 */ /* 0x0003e20000100800 */
[----:B------:R-:W-:-:S06]  /*0ad0*/  LEA.HI.X R81, R0, UR11, R8, 0x1, P1 ;  /* 0x0000000b00517c11 */ /* 0x000fcc00088f0c08 */
[----:B------:R-:W5:Y:S01]  /*0ae0*/  LDG.E.64.CONSTANT R80, desc[UR6][R80.64] ;  /* 0x0000000650507981 */ /* 0x000f62000c1e9b00 */
        /* <DEDUP_REMOVED lines=32> */
[----:B0-----:R-:W-:Y:S02]  /*0cf0*/  IADD3 R0, P1, R7, R4, RZ ;  /* 0x0000000407007210 */ /* 0x001fe40007f3e0ff */
[----:B------:R-:W-:Y:S02]  /*0d00*/  IADD3 R7, R6, 0x4b00, RZ ;  /* 0x00004b0006077810 */ /* 0x000fe40007ffe0ff */
[----:B-1----:R-:W-:Y:S01]  /*0d10*/  IADD3.X R8, RZ, R5, RZ, P1, !PT ;  /* 0x00000005ff087210 */ /* 0x002fe20000ffe4ff */
[----:B------:R0:W-:Y:S01]  /*0d20*/  STL [R1+0xe4], R0 ;  /* 0x0000e40001007387 */ /* 0x0001e20000100800 */
[----:B------:R-:W-:-:S03]  /*0d30*/  LEA R70, P1, R0, UR10, 0x1 ;  /* 0x0000000a00467c11 */ /* 0x000fc6000f8208ff */
[----:B------:R1:W-:Y:S01]  /*0d40*/  STL [R1+0x1ec], R8 ;  /* 0x0001ec0801007387 */ /* 0x0003e20000100800 */
[----:B------:R-:W-:Y:S02]  /*0d50*/  LEA.HI.X R71, R0, UR11, R8, 0x1, P1 ;  /* 0x0000000b00477c11 */ /* 0x000fe400088f0c08 */
[----:B0-----:R-:W-:-:S04]  /*0d60*/  IADD3 R0, P1, R7, R4, RZ ;  /* 0x0000000407007210 */ /* 0x001fc80007f3e0ff */
[----:B------:R-:W5:Y:S01]  /*0d70*/  LDG.E.64.CONSTANT R70, desc[UR6][R70.64] ;  /* 0x0000000646467981 */ /* 0x000f62000c1e9b00 */
        /* <DEDUP_REMOVED lines=26> */
[----:B------:R-:W-:Y:S01]  /*0f20*/  STL [R1+0xf4], R0 ;  /* 0x0000f40001007387 */ /* 0x000fe20000100800 */
[----:B------:R-:W-:-:S03]  /*0f30*/  LEA R62, P1, R0, UR10, 0x1 ;  /* 0x0000000a003e7c11 */ /* 0x000fc6000f8208ff */
[----:B------:R-:W-:Y:S01]  /*0f40*/  STL [R1+0x200], R8 ;  /* 0x0002000801007387 */ /* 0x000fe20000100800 */
[----:B------:R-:W-:Y:S02]  /*0f50*/  LEA.HI.X R63, R0, UR11, R8, 0x1, P1 ;  /* 0x0000000b003f7c11 */ /* 0x000fe400088f0c08 */
[----:B------:R-:W-:-:S04]  /*0f60*/  IADD3 R11, P1, R9, R4, RZ ;  /* 0x00000004090b7210 */ /* 0x000fc80007f3e0ff */
[----:B------:R-:W5:Y:S01]  /*0f70*/  LDG.E.64.CONSTANT R62, desc[UR6][R62.64] ;  /* 0x000000063e3e7981 */ /* 0x000f62000c1e9b00 */
[----:B------:R-:W-:Y:S02]  /*0f80*/  IADD3.X R12, RZ, R5, RZ, P1, !PT ;  /* 0x00000005ff0c7210 */ /* 0x000fe40000ffe4ff */
[----:B------:R-:W-:-:S04]  /*0f90*/  LEA R60, P1, R11, UR10, 0x1 ;  /* 0x0000000a0b3c7c11 */ /* 0x000fc8000f8208ff */
[----:B------:R-:W-:Y:S01]  /*0fa0*/  LEA.HI.X R61, R11, UR11, R12, 0x1, P1 ;  /* 0x0000000b0b3d7c11 */ /* 0x000fe200088f0c0c */
[----:B------:R0:W-:Y:S05]  /*0fb0*/  STL [R1+0xf8], R11 ;  /* 0x0000f80b01007387 */ /* 0x0001ea0000100800 */
[----:B------:R-:W5:Y:S01]  /*0fc0*/  LDG.E.64.CONSTANT R60, desc[UR6][R60.64] ;  /* 0x000000063c3c7981 */ /* 0x000f62000c1e9b00 */
[----:B0-----:R-:W-:Y:S02]  /*0fd0*/  IADD3 R11, R6, 0x7800, RZ ;  /* 0x00007800060b7810 */ /* 0x001fe40007ffe0ff */
[C---:B--2---:R-:W-:Y:S02]  /*0fe0*/  PRMT R7, R88.reuse, 0x7632, R7 ;  /* 0x0000763258077816 */ /* 0x044fe40000000007 */
[----:B------:R-:W-:-:S02]  /*0ff0*/  SHF.L.U32 R0, R88, 0x10, RZ ;  /* 0x0000001058007819 */ /* 0x000fc400000006ff */
        /* <DEDUP_REMOVED lines=9> */
[----:B------:R-:W-:-:S03]  /*1090*/  FFMA.FTZ R9, R13, R13, R9 ;  /* 0x0000000d0d097223 */ /* 0x000fc60000010009 */
[----:B------:R-:W-:Y:S01]  /*10a0*/  FADD.FTZ R8, R8, R10 ;  /* 0x0000000a08087221 */ /* 0x000fe20000010000 */
[----:B------:R-:W-:Y:S01]  /*10b0*/  FFMA.FTZ R10, R10, R10, R9 ;  /* 0x0000000a0a0a7223 */ /* 0x000fe20000010009 */
[----:B------:R-:W-:Y:S01]  /*10c0*/  IADD3 R9, R6, 0x7080, RZ ;  /* 0x0000708006097810 */ /* 0x000fe20007ffe0ff */
[----:B------:R0:W-:Y:S03]  /*10d0*/  STL [R1+0x2c], R13 ;  /* 0x00002c0d01007387 */ /* 0x0001e60000100800 */
[----:B0-----:R-:W-:-:S04]  /*10e0*/  IADD3 R13, P1, R9, R4, RZ ;  /* 0x00000004090d7210 */ /* 0x001fc80007f3e0ff */
[----:B------:R-:W-:Y:S02]  /*10f0*/  IADD3.X R9, RZ, R5, RZ, P1, !PT ;  /* 0x00000005ff097210 */ /* 0x000fe40000ffe4ff */
[C---:B------:R-:W-:Y:S01]  /*1100*/  LEA R58, P1, R13.reuse, UR10, 0x1 ;  /* 0x0000000a0d3a7c11 */ /* 0x040fe2000f8208ff */
[----:B------:R0:W-:Y:S03]  /*1110*/  STL [R1+0x204], R12 ;  /* 0x0002040c01007387 */ /* 0x0001e60000100800 */
[----:B------:R-:W-:Y:S02]  /*1120*/  LEA.HI.X R59, R13, UR11, R9, 0x1, P1 ;  /* 0x0000000b0d3b7c11 */ /* 0x000fe400088f0c09 */
[----:B---3--:R-:W-:-:S04]  /*1130*/  PRMT R7, R86, 0x7632, R7 ;  /* 0x0000763256077816 */ /* 0x008fc80000000007 */
[----:B------:R-:W2:Y:S01]  /*1140*/  LDG.E.64.CONSTANT R58, desc[UR6][R58.64] ;  /* 0x000000063a3a7981 */ /* 0x000ea2000c1e9b00 */
[----:B0-----:R-:W-:-:S05]  /*1150*/  SHF.L.U32 R12, R86, 0x10, RZ ;  /* 0x00000010560c7819 */ /* 0x001fca00000006ff */
[----:B------:R0:W-:Y:S01]  /*1160*/  STL [R1+0x30], R12 ;  /* 0x0000300c01007387 */ /* 0x0001e20000100800 */
[----:B------:R-:W-:Y:S01]  /*1170*/  FADD.FTZ R8, R8, R12 ;  /* 0x0000000c08087221 */ /* 0x000fe20000010000 */
[----:B------:R-:W-:Y:S01]  /*1180*/  FFMA.FTZ R10, R12, R12, R10 ;  /* 0x0000000c0c0a7223 */ /* 0x000fe2000001000a */
[----:B------:R-:W-:Y:S01]  /*1190*/  SHF.L.U32 R7, R7, 0x10, RZ ;  /* 0x0000001007077819 */ /* 0x000fe200000006ff */
[----:B------:R1:W-:Y:S01]  /*11a0*/  STL [R1+0xfc], R13 ;  /* 0x0000fc0d01007387 */ /* 0x0003e20000100800 */
[----:B0-----:R-:W-:-:S04]  /*11b0*/  IADD3 R12, P2, R11, R4, RZ ;  /* 0x000000040b0c7210 */ /* 0x001fc80007f5e0ff */
[----:B-1----:R-:W-:Y:S02]  /*11c0*/  IADD3.X R13, RZ, R5, RZ, P2, !PT ;  /* 0x00000005ff0d7210 */ /* 0x002fe400017fe4ff */
[----:B------:R-:W-:Y:S01]  /*11d0*/  LEA R56, P1, R12, UR10, 0x1 ;  /* 0x0000000a0c387c11 */ /* 0x000fe2000f8208ff */
[----:B------:R-:W-:Y:S01]  /*11e0*/  FADD.FTZ R8, R8, R7 ;  /* 0x0000000708087221 */ /* 0x000fe20000010000 */
[----:B------:R-:W-:Y:S01]  /*11f0*/  FFMA.FTZ R10, R7, R7, R10 ;  /* 0x00000007070a7223 */ /* 0x000fe2000001000a */
[C---:B------:R-:W-:Y:S02]  /*1200*/  SHF.L.U32 R11, R87.reuse, 0x10, RZ ;  /* 0x00000010570b7819 */ /* 0x040fe400000006ff */
[----:B------:R-:W-:Y:S02]  /*1210*/  LEA.HI.X R57, R12, UR11, R13, 0x1, P1 ;  /* 0x0000000b0c397c11 */ /* 0x000fe400088f0c0d */
[----:B------:R-:W-:Y:S01]  /*1220*/  PRMT R7, R87, 0x7632, R7 ;  /* 0x0000763257077816 */ /* 0x000fe20000000007 */
[----:B------:R0:W-:Y:S01]  /*1230*/  STL [R1+0x214], R9 ;  /* 0x0002140901007387 */ /* 0x0001e20000100800 */
[----:B------:R-:W-:Y:S01]  /*1240*/  FADD.FTZ R8, R8, R11 ;  /* 0x0000000b08087221 */ /* 0x000fe20000010000 */
[----:B------:R-:W-:Y:S01]  /*1250*/  FFMA.FTZ R10, R11, R11, R10 ;  /* 0x0000000b0b0a7223 */ /* 0x000fe2000001000a */
[----:B------:R-:W-:Y:S01]  /*1260*/  SHF.L.U32 R7, R7, 0x10, RZ ;  /* 0x0000001007077819 */ /* 0x000fe200000006ff */
[----:B------:R-:W-:Y:S04]  /*1270*/  STL [R1+0x100], R12 ;  /* 0x0001000c01007387 */ /* 0x000fe80000100800 */
[----:B------:R-:W3:Y:S01]  /*1280*/  LDG.E.64.CONSTANT R56, desc[UR6][R56.64] ;  /* 0x0000000638387981 */ /* 0x000ee2000c1e9b00 */
[----:B0-----:R-:W-:-:S03]  /*1290*/  IADD3 R9, R6, 0x7f80, RZ ;  /* 0x00007f8006097810 */ /* 0x001fc60007ffe0ff */
[----:B------:R0:W-:Y:S01]  /*12a0*/  STL [R1+0x48], R11 ;  /* 0x0000480b01007387 */ /* 0x0001e20000100800 */
[--C-:B------:R-:W-:Y:S01]  /*12b0*/  FADD.FTZ R8, R8, R7.reuse ;  /* 0x0000000708087221 */ /* 0x100fe20000010000 */
[----:B------:R-:W-:Y:S01]  /*12c0*/  FFMA.FTZ R10, R7, R7, R10 ;  /* 0x00000007070a7223 */ /* 0x000fe2000001000a */
[C---:B----4-:R-:W-:Y:S02]  /*12d0*/  PRMT R7, R84.reuse, 0x7632, R7 ;  /* 0x0000763254077816 */ /* 0x050fe40000000007 */
[----:B0-----:R-:W-:Y:S02]  /*12e0*/  IADD3 R11, P2, R9, R4, RZ ;  /* 0x00000004090b7210 */ /* 0x001fe40007f5e0ff */
[----:B------:R-:W-:Y:S02]  /*12f0*/  SHF.L.U32 R9, R84, 0x10, RZ ;  /* 0x0000001054097819 */ /* 0x000fe400000006ff */
[----:B------:R-:W-:Y:S02]  /*1300*/  IADD3.X R12, RZ, R5, RZ, P2, !PT ;  /* 0x00000005ff0c7210 */ /* 0x000fe400017fe4ff */
[----:B------:R-:W-:Y:S01]  /*1310*/  LEA R54, P1, R11, UR10, 0x1 ;  /* 0x0000000a0b367c11 */ /* 0x000fe2000f8208ff */
[----:B------:R-:W-:Y:S01]  /*1320*/  STL [R1+0x218], R13 ;  /* 0x0002180d01007387 */ /* 0x000fe20000100800 */
[----:B------:R-:W-:Y:S01]  /*1330*/  SHF.L.U32 R7, R7, 0x10, RZ ;  /* 0x0000001007077819 */ /* 0x000fe200000006ff */
[----:B------:R-:W-:Y:S01]  /*1340*/  FADD.FTZ R8, R8, R9 ;  /* 0x0000000908087221 */ /* 0x000fe20000010000 */
[----:B------:R-:W-:Y:S01]  /*1350*/  FFMA.FTZ R10, R9, R9, R10 ;  /* 0x00000009090a7223 */ /* 0x000fe2000001000a */
[----:B------:R0:W-:Y:S01]  /*1360*/  STL [R1+0x104], R11 ;  /* 0x0001040b01007387 */ /* 0x0001e20000100800 */
[----:B------:R-:W-:-:S03]  /*1370*/  LEA.HI.X R55, R11, UR11, R12, 0x1, P1 ;  /* 0x0000000b0b377c11 */ /* 0x000fc600088f0c0c */
[----:B------:R-:W-:Y:S01]  /*1380*/  STL [R1+0x234], R12 ;  /* 0x0002340c01007387 */ /* 0x000fe20000100800 */
[--C-:B------:R-:W-:Y:S01]  /*1390*/  FADD.FTZ R8, R8, R7.reuse ;  /* 0x0000000708087221 */ /* 0x100fe20000010000 */
[----:B------:R-:W-:Y:S02]  /*13a0*/  FFMA.FTZ R10, R7, R7, R10 ;  /* 0x00000007070a7223 */ /* 0x000fe4000001000a */
[----:B------:R1:W-:Y:S01]  /*13b0*/  STL [R1+0x28], R9 ;  /* 0x0000280901007387 */ /* 0x0003e20000100800 */
[C---:B------:R-:W-:Y:S02]  /*13c0*/  PRMT R7, R85.reuse, 0x7632, R7 ;  /* 0x0000763255077816 */ /* 0x040fe40000000007 */
[----:B0-----:R-:W-:Y:S01]  /*13d0*/  SHF.L.U32 R11, R85, 0x10, RZ ;  /* 0x00000010550b7819 */ /* 0x001fe200000006ff */
[----:B------:R-:W4:Y:S01]  /*13e0*/  LDG.E.64.CONSTANT R54, desc[UR6][R54.64] ;  /* 0x0000000636367981 */ /* 0x000f22000c1e9b00 */
[----:B-1----:R-:W-:-:S03]  /*13f0*/  IADD3 R9, R6, 0x8700, RZ ;  /* 0x0000870006097810 */ /* 0x002fc60007ffe0ff */
[----:B------:R-:W-:Y:S01]  /*1400*/  FADD.FTZ R8, R8, R11 ;  /* 0x0000000b08087221 */ /* 0x000fe20000010000 */
[----:B------:R-:W-:Y:S01]  /*1410*/  IADD3 R13, P1, R9, R4, RZ ;  /* 0x00000004090d7210 */ /* 0x000fe20007f3e0ff */
[----:B------:R-:W-:Y:S01]  /*1420*/  FFMA.FTZ R10, R11, R11, R10 ;  /* 0x0000000b0b0a7223 */ /* 0x000fe2000001000a */
[----:B------:R-:W-:Y:S01]  /*1430*/  SHF.L.U32 R9, R7, 0x10, RZ ;  /* 0x0000001007097819 */ /* 0x000fe200000006ff */
[----:B------:R5:W-:Y:S01]  /*1440*/  STL [R1+0x44], R11 ;  /* 0x0000440b01007387 */ /* 0x000be20000100800 */
[----:B------:R-:W-:Y:S02]  /*1450*/  IADD3.X R20, RZ, R5, RZ, P1, !PT ;  /* 0x00000005ff147210 */ /* 0x000fe40000ffe4ff */
[----:B------:R-:W-:Y:S01]  /*1460*/  LEA R52, P1, R13, UR10, 0x1 ;  /* 0x0000000a0d347c11 */ /* 0x000fe2000f8208ff */
[----:B------:R-:W-:Y:S01]  /*1470*/  FADD.FTZ R8, R8, R9 ;  /* 0x0000000908087221 */ /* 0x000fe20000010000 */
[----:B------:R-:W-:Y:S01]  /*1480*/  FFMA.FTZ R10, R9, R9, R10 ;  /* 0x00000009090a7223 */ /* 0x000fe2000001000a */
[----:B------:R-:W-:Y:S01]  /*1490*/  STL [R1+0x108], R13 ;  /* 0x0001080d01007387 */ /* 0x000fe20000100800 */
[----:B------:R-:W-:-:S02]  /*14a0*/  LEA.HI.X R53, R13, UR11, R20, 0x1, P1 ;  /* 0x0000000b0d357c11 */ /* 0x000fc400088f0c14 */
[C---:B-----5:R-:W-:Y:S02]  /*14b0*/  SHF.L.U32 R11, R82.reuse, 0x10, RZ ;  /* 0x00000010520b7819 */ /* 0x060fe400000006ff */
[----:B------:R-:W-:Y:S02]  /*14c0*/  PRMT R7, R82, 0x7632, R7 ;  /* 0x0000763252077816 */ /* 0x000fe40000000007 */
[----:B------:R-:W5:Y:S01]  /*14d0*/  LDG.E.64.CONSTANT R52, desc[UR6][R52.64] ;  /* 0x0000000634347981 */ /* 0x000f62000c1e9b00 */
[----:B------:R-:W-:Y:S01]  /*14e0*/  FADD.FTZ R8, R8, R11 ;  /* 0x0000000b08087221 */ /* 0x000fe20000010000 */
[----:B------:R-:W-:Y:S02]  /*14f0*/  FFMA.FTZ R9, R11, R11, R10 ;  /* 0x0000000b0b097223 */ /* 0x000fe4000001000a */
[----:B------:R0:W-:Y:S01]  /*1500*/  STL [R1+0x24], R11 ;  /* 0x0000240b01007387 */ /* 0x0001e20000100800 */
[----:B------:R-:W-:Y:S02]  /*1510*/  SHF.L.U32 R12, R7, 0x10, RZ ;  /* 0x00000010070c7819 */ /* 0x000fe400000006ff */
[----:B0-----:R-:W-:-:S04]  /*1520*/  IADD3 R11, R6, 0x8e80, RZ ;  /* 0x00008e80060b7810 */ /* 0x001fc80007ffe0ff */
[----:B------:R-:W-:Y:S01]  /*1530*/  IADD3 R26, P1, R11, R4, RZ ;  /* 0x000000040b1a7210 */ /* 0x000fe20007f3e0ff */
[----:B------:R-:W-:Y:S01]  /*1540*/  FADD.FTZ R8, R8, R12 ;  /* 0x0000000c08087221 */ /* 0x000fe20000010000 */
[C---:B------:R-:W-:Y:S02]  /*1550*/  SHF.L.U32 R13, R83.reuse, 0x10, RZ ;  /* 0x00000010530d7819 */ /* 0x040fe400000006ff */
[----:B------:R-:W-:Y:S02]  /*1560*/  IADD3.X R27, RZ, R5, RZ, P1, !PT ;  /* 0x00000005ff1b7210 */ /* 0x000fe40000ffe4ff */
[----:B------:R-:W-:Y:S01]  /*1570*/  LEA R50, P1, R26, UR10, 0x1 ;  /* 0x0000000a1a327c11 */ /* 0x000fe2000f8208ff */
[----:B------:R-:W-:Y:S01]  /*1580*/  FFMA.FTZ R9, R12, R12, R9 ;  /* 0x0000000c0c097223 */ /* 0x000fe20000010009 */
[----:B------:R-:W-:Y:S01]  /*1590*/  PRMT R10, R83, 0x7632, R10 ;  /* 0x00007632530a7816 */ /* 0x000fe2000000000a */
[----:B------:R0:W-:Y:S01]  /*15a0*/  STL [R1+0x21c], R20 ;  /* 0x00021c1401007387 */ /* 0x0001e20000100800 */
[----:B------:R-:W-:Y:S01]  /*15b0*/  LEA.HI.X R51, R26, UR11, R27, 0x1, P1 ;  /* 0x0000000b1a337c11 */ /* 0x000fe200088f0c1b */
[----:B------:R-:W-:Y:S01]  /*15c0*/  FADD.FTZ R11, R8, R13 ;  /* 0x0000000d080b7221 */ /* 0x000fe20000010000 */
[----:B------:R-:W-:Y:S01]  /*15d0*/  IADD3 R7, R6, 0x9600, RZ ;  /* 0x0000960006077810 */ /* 0x000fe20007ffe0ff */
[----:B------:R-:W-:Y:S01]  /*15e0*/  STL [R1+0x10c], R26 ;  /* 0x00010c1a01007387 */ /* 0x000fe20000100800 */
[----:B------:R-:W-:-:S03]  /*15f0*/  SHF.L.U32 R10, R10, 0x10, RZ ;  /* 0x000000100a0a7819 */ /* 0x000fc600000006ff */
[----:B------:R1:W-:Y:S01]  /*1600*/  STL [R1+0x40], R13 ;  /* 0x0000400d01007387 */ /* 0x0003e20000100800 */
[----:B0-----:R-:W-:-:S03]  /*1610*/  IADD3 R20, P2, R7, R4, RZ ;  /* 0x0000000407147210 */ /* 0x001fc60007f5e0ff */
[----:B------:R-:W5:Y:S01]  /*1620*/  LDG.E.64.CONSTANT R50, desc[UR6][R50.64] ;  /* 0x0000000632327981 */ /* 0x000f62000c1e9b00 */
[----:B-1----:R-:W-:Y:S01]  /*1630*/  FFMA.FTZ R13, R13, R13, R9 ;  /* 0x0000000d0d0d7223 */ /* 0x002fe20000010009 */
[--C-:B------:R-:W-:Y:S01]  /*1640*/  FADD.FTZ R9, R11, R10.reuse ;  /* 0x0000000a0b097221 */ /* 0x100fe20000010000 */
[----:B------:R-:W-:Y:S02]  /*1650*/  SHF.L.U32 R11, R80, 0x10, RZ ;  /* 0x00000010500b7819 */ /* 0x000fe400000006ff */
[----:B------:R-:W-:Y:S01]  /*1660*/  FFMA.FTZ R8, R10, R10, R13 ;  /* 0x0000000a0a087223 */ /* 0x000fe2000001000d */
[----:B------:R-:W-:Y:S02]  /*1670*/  PRMT R10, R80, 0x7632, R10 ;  /* 0x00007632500a7816 */ /* 0x000fe4000000000a */
[----:B------:R-:W-:Y:S01]  /*1680*/  IADD3.X R26, RZ, R5, RZ, P2, !PT ;  /* 0x00000005ff1a7210 */ /* 0x000fe200017fe4ff */
[----:B------:R-:W-:Y:S01]  /*1690*/  STL [R1+0x220], R27 ;  /* 0x0002201b01007387 */ /* 0x000fe20000100800 */
[----:B------:R-:W-:Y:S01]  /*16a0*/  LEA R48, P1, R20, UR10, 0x1 ;  /* 0x0000000a14307c11 */ /* 0x000fe2000f8208ff */
[----:B------:R-:W-:Y:S01]  /*16b0*/  FADD.FTZ R9, R9, R11 ;  /* 0x0000000b09097221 */ /* 0x000fe20000010000 */
[----:B------:R-:W-:Y:S01]  /*16c0*/  SHF.L.U32 R10, R10, 0x10, RZ ;  /* 0x000000100a0a7819 */ /* 0x000fe200000006ff */
[----:B------:R-:W-:Y:S01]  /*16d0*/  STL [R1+0x110], R20 ;  /* 0x0001101401007387 */ /* 0x000fe20000100800 */
[----:B------:R-:W-:Y:S01]  /*16e0*/  FFMA.FTZ R8, R11, R11, R8 ;  /* 0x0000000b0b087223 */ /* 0x000fe20000010008 */
[----:B------:R-:W-:-:S02]  /*16f0*/  LEA.HI.X R49, R20, UR11, R26, 0x1, P1 ;  /* 0x0000000b14317c11 */ /* 0x000fc400088f0c1a */
[----:B------:R-:W-:Y:S01]  /*1700*/  STL [R1+0x224], R26 ;  /* 0x0002241a01007387 */ /* 0x000fe20000100800 */
[----:B------:R-:W-:Y:S01]  /*1710*/  FADD.FTZ R9, R9, R10 ;  /* 0x0000000a09097221 */ /* 0x000fe20000010000 */
[----:B------:R-:W-:Y:S02]  /*1720*/  FFMA.FTZ R10, R10, R10, R8 ;  /* 0x0000000a0a0a7223 */ /* 0x000fe40000010008 */
[----:B------:R0:W-:Y:S01]  /*1730*/  STL [R1+0x14], R11 ;  /* 0x0000140b01007387 */ /* 0x0001e20000100800 */
[----:B------:R-:W-:-:S03]  /*1740*/  IADD3 R8, R6, 0x9d80, RZ ;  /* 0x00009d8006087810 */ /* 0x000fc60007ffe0ff */
[----:B------:R-:W5:Y:S01]  /*1750*/  LDG.E.64.CONSTANT R48, desc[UR6][R48.64] ;  /* 0x0000000630307981 */ /* 0x000f62000c1e9b00 */
[----:B0-----:R-:W-:-:S05]  /*1760*/  SHF.L.U32 R11, R81, 0x10, RZ ;  /* 0x00000010510b7819 */ /* 0x001fca00000006ff */
[----:B------:R0:W-:Y:S01]  /*1770*/  STL [R1+0x3c], R11 ;  /* 0x00003c0b01007387 */ /* 0x0001e20000100800 */
[----:B------:R-:W-:Y:S01]  /*1780*/  FADD.FTZ R9, R9, R11 ;  /* 0x0000000b09097221 */ /* 0x000fe20000010000 */
[----:B------:R-:W-:Y:S01]  /*1790*/  FFMA.FTZ R10, R11, R11, R10 ;  /* 0x0000000b0b0a7223 */ /* 0x000fe2000001000a */
[----:B0-----:R-:W-:-:S04]  /*17a0*/  IADD3 R11, P1, R8, R4, RZ ;  /* 0x00000004080b7210 */ /* 0x001fc80007f3e0ff */
[----:B------:R-:W-:Y:S02]  /*17b0*/  IADD3.X R20, RZ, R5, RZ, P1, !PT ;  /* 0x00000005ff147210 */ /* 0x000fe40000ffe4ff */
[----:B------:R-:W-:-:S04]  /*17c0*/  LEA R46, P1, R11, UR10, 0x1 ;  /* 0x0000000a0b2e7c11 */ /* 0x000fc8000f8208ff */
[----:B------:R-:W-:Y:S02]  /*17d0*/  LEA.HI.X R47, R11, UR11, R20, 0x1, P1 ;  /* 0x0000000b0b2f7c11 */ /* 0x000fe400088f0c14 */
[----:B------:R-:W-:Y:S02]  /*17e0*/  IADD3 R8, R6, 0xa500, RZ ;  /* 0x0000a50006087810 */ /* 0x000fe40007ffe0ff */
[----:B------:R-:W-:Y:S01]  /*17f0*/  SHF.L.U32 R26, R78, 0x10, RZ ;  /* 0x000000104e1a7819 */ /* 0x000fe200000006ff */
[----:B------:R0:W-:Y:S01]  /*1800*/  STL [R1+0x114], R11 ;  /* 0x0001140b01007387 */ /* 0x0001e20000100800 */
[----:B------:R-:W-:-:S03]  /*1810*/  PRMT R7, R81, 0x7632, R7 ;  /* 0x0000763251077816 */ /* 0x000fc60000000007 */
[----:B------:R-:W5:Y:S01]  /*1820*/  LDG.E.64.CONSTANT R46, desc[UR6][R46.64] ;  /* 0x000000062e2e7981 */ /* 0x000f62000c1e9b00 */
[----:B------:R-:W-:-:S03]  /*1830*/  SHF.L.U32 R7, R7, 0x10, RZ ;  /* 0x0000001007077819 */ /* 0x000fc600000006ff */
[----:B------:R-:W-:Y:S01]  /*1840*/  STL [R1+0x10], R26 ;  /* 0x0000101a01007387 */ /* 0x000fe20000100800 */
[----:B0-----:R-:W-:-:S03]  /*1850*/  IADD3 R11, P1, R8, R4, RZ ;  /* 0x00000004080b7210 */ /* 0x001fc60007f3e0ff */
[----:B------:R0:W-:Y:S01]  /*1860*/  STL [R1+0x228], R20 ;  /* 0x0002281401007387 */ /* 0x0001e20000100800 */
[----:B------:R-:W-:Y:S01]  /*1870*/  FADD.FTZ R9, R9, R7 ;  /* 0x0000000709097221 */ /* 0x000fe20000010000 */
[----:B------:R-:W-:Y:S01]  /*1880*/  FFMA.FTZ R7, R7, R7, R10 ;  /* 0x0000000707077223 */ /* 0x000fe2000001000a */
[----:B0-----:R-:W-:Y:S02]  /*1890*/  IADD3.X R20, RZ, R5, RZ, P1, !PT ;  /* 0x00000005ff147210 */ /* 0x001fe40000ffe4ff */
[----:B------:R-:W-:Y:S01]  /*18a0*/  LEA R44, P1, R11, UR10, 0x1 ;  /* 0x0000000a0b2c7c11 */ /* 0x000fe2000f8208ff */
[----:B------:R-:W-:-:S03]  /*18b0*/  FADD.FTZ R9, R9, R26 ;  /* 0x0000001a09097221 */ /* 0x000fc60000010000 */
[----:B------:R-:W-:Y:S01]  /*18c0*/  LEA.HI.X R45, R11, UR11, R20, 0x1, P1 ;  /* 0x0000000b0b2d7c11 */ /* 0x000fe200088f0c14 */
[----:B------:R-:W-:Y:S01]  /*18d0*/  FFMA.FTZ R7, R26, R26, R7 ;  /* 0x0000001a1a077223 */ /* 0x000fe20000010007 */
        /* <DEDUP_REMOVED lines=9> */
[--C-:B------:R-:W-:Y:S01]  /*1970*/  FADD.FTZ R9, R9, R10.reuse ;  /* 0x0000000a09097221 */ /* 0x100fe20000010000 */
[----:B------:R-:W-:Y:S01]  /*1980*/  FFMA.FTZ R7, R10, R10, R7 ;  /* 0x0000000a0a077223 */ /* 0x000fe20000010007 */
[----:B------:R-:W-:Y:S02]  /*1990*/  PRMT R10, R79, 0x7632, R10 ;  /* 0x000076324f0a7816 */ /* 0x000fe4000000000a */
[----:B0-----:R-:W-:Y:S02]  /*19a0*/  IADD3.X R20, RZ, R5, RZ, P1, !PT ;  /* 0x00000005ff147210 */ /* 0x001fe40000ffe4ff */
[----:B------:R-:W-:-:S04]  /*19b0*/  LEA R42, P1, R11, UR10, 0x1 ;  /* 0x0000000a0b2a7c11 */ /* 0x000fc8000f8208ff */
[----:B------:R-:W-:Y:S02]  /*19c0*/  LEA.HI.X R43, R11, UR11, R20, 0x1, P1 ;  /* 0x0000000b0b2b7c11 */ /* 0x000fe400088f0c14 */
[----:B------:R-:W-:Y:S01]  /*19d0*/  IADD3 R8, R6, 0xb400, RZ ;  /* 0x0000b40006087810 */ /* 0x000fe20007ffe0ff */
[----:B------:R-:W-:Y:S01]  /*19e0*/  FADD.FTZ R9, R9, R26 ;  /* 0x0000001a09097221 */ /* 0x000fe20000010000 */
[----:B------:R-:W-:Y:S01]  /*19f0*/  SHF.L.U32 R10, R10, 0x10, RZ ;  /* 0x000000100a0a7819 */ /* 0x000fe200000006ff */
[----:B------:R-:W-:Y:S01]  /*1a00*/  FFMA.FTZ R7, R26, R26, R7 ;  /* 0x0000001a1a077223 */ /* 0x000fe20000010007 */
[----:B------:R0:W-:Y:S04]  /*1a10*/  STL [R1+0x11c], R11 ;  /* 0x00011c0b01007387 */ /* 0x0001e80000100800 */
[----:B------:R-:W5:Y:S01]  /*1a20*/  LDG.E.64.CONSTANT R42, desc[UR6][R42.64] ;  /* 0x000000062a2a7981 */ /* 0x000f62000c1e9b00 */
[----:B------:R-:W-:Y:S01]  /*1a30*/  FADD.FTZ R9, R9, R10 ;  /* 0x0000000a09097221 */ /* 0x000fe20000010000 */
[----:B------:R-:W-:Y:S01]  /*1a40*/  FFMA.FTZ R7, R10, R10, R7 ;  /* 0x0000000a0a077223 */ /* 0x000fe20000010007 */
[----:B------:R-:W-:-:S02]  /*1a50*/  SHF.L.U32 R26, R76, 0x10, RZ ;  /* 0x000000104c1a7819 */ /* 0x000fc400000006ff */
[----:B0-----:R-:W-:Y:S02]  /*1a60*/  IADD3 R11, P1, R8, R4, RZ ;  /* 0x00000004080b7210 */ /* 0x001fe40007f3e0ff */
[----:B------:R-:W-:Y:S02]  /*1a70*/  PRMT R10, R76, 0x7632, R10 ;  /* 0x000076324c0a7816 */ /* 0x000fe4000000000a */
[----:B------:R-:W-:Y:S02]  /*1a80*/  IADD3.X R27, RZ, R5, RZ, P1, !PT ;  /* 0x00000005ff1b7210 */ /* 0x000fe40000ffe4ff */
[----:B------:R-:W-:Y:S01]  /*1a90*/  LEA R40, P1, R11, UR10, 0x1 ;  /* 0x0000000a0b287c11 */ /* 0x000fe2000f8208ff */
[----:B------:R-:W-:Y:S01]  /*1aa0*/  FADD.FTZ R9, R9, R26 ;  /* 0x0000001a09097221 */ /* 0x000fe20000010000 */
[----:B------:R-:W-:Y:S01]  /*1ab0*/  SHF.L.U32 R10, R10, 0x10, RZ ;  /* 0x000000100a0a7819 */ /* 0x000fe200000006ff */
[----:B------:R-:W-:Y:S01]  /*1ac0*/  FFMA.FTZ R7, R26, R26, R7 ;  /* 0x0000001a1a077223 */ /* 0x000fe20000010007 */
[----:B------:R-:W-:Y:S01]  /*1ad0*/  LEA.HI.X R41, R11, UR11, R27, 0x1, P1 ;  /* 0x0000000b0b297c11 */ /* 0x000fe200088f0c1b */
[----:B------:R0:W-:Y:S01]  /*1ae0*/  STL [R1+0xc], R26 ;  /* 0x00000c1a01007387 */ /* 0x0001e20000100800 */
[----:B------:R-:W-:Y:S01]  /*1af0*/  IADD3 R8, R6, 0xbb80, RZ ;  /* 0x0000bb8006087810 */ /* 0x000fe20007ffe0ff */
[----:B------:R-:W-:-:S02]  /*1b00*/  FFMA.FTZ R7, R10, R10, R7 ;  /* 0x0000000a0a077223 */ /* 0x000fc40000010007 */
[----:B------:R1:W-:Y:S04]  /*1b10*/  STL [R1+0x230], R20 ;  /* 0x0002301401007387 */ /* 0x0003e80000100800 */
[----:B------:R-:W5:Y:S01]  /*1b20*/  LDG.E.64.CONSTANT R40, desc[UR6][R40.64] ;  /* 0x0000000628287981 */ /* 0x000f62000c1e9b00 */
[----:B0-----:R-:W-:Y:S01]  /*1b30*/  SHF.L.U32 R26, R77, 0x10, RZ ;  /* 0x000000104d1a7819 */ /* 0x001fe200000006ff */
[----:B-1----:R-:W-:Y:S02]  /*1b40*/  FADD.FTZ R20, R9, R10 ;  /* 0x0000000a09147221 */ /* 0x002fe40000010000 */
[----:B------:R-:W-:Y:S02]  /*1b50*/  STL [R1+0x128], R11 ;  /* 0x0001280b01007387 */ /* 0x000fe40000100800 */
[----:B------:R-:W-:Y:S01]  /*1b60*/  FFMA.FTZ R7, R26, R26, R7 ;  /* 0x0000001a1a077223 */ /* 0x000fe20000010007 */
[----:B------:R-:W-:Y:S01]  /*1b70*/  FADD.FTZ R20, R20, R26 ;  /* 0x0000001a14147221 */ /* 0x000fe20000010000 */
[----:B------:R0:W-:Y:S01]  /*1b80*/  STL [R1+0x8], R26 ;  /* 0x0000081a01007387 */ /* 0x0001e20000100800 */
[----:B------:R-:W-:-:S03]  /*1b90*/  PRMT R10, R77, 0x7632, R10 ;  /* 0x000076324d0a7816 */ /* 0x000fc6000000000a */
[----:B------:R1:W-:Y:S01]  /*1ba0*/  STL [R1+0x23c], R27 ;  /* 0x00023c1b01007387 */ /* 0x0003e20000100800 */
[----:B0-----:R-:W-:Y:S02]  /*1bb0*/  IADD3 R26, P2, R8, R4, RZ ;  /* 0x00000004081a7210 */ /* 0x001fe40007f5e0ff */
[----:B------:R-:W-:Y:S02]  /*1bc0*/  SHF.L.U32 R10, R10, 0x10, RZ ;  /* 0x000000100a0a7819 */ /* 0x000fe400000006ff */
[----:B-1----:R-:W-:Y:S02]  /*1bd0*/  IADD3.X R27, RZ, R5, RZ, P2, !PT ;  /* 0x00000005ff1b7210 */ /* 0x002fe400017fe4ff */
[----:B------:R-:W-:Y:S01]  /*1be0*/  LEA R38, P1, R26, UR10, 0x1 ;  /* 0x0000000a1a267c11 */ /* 0x000fe2000f8208ff */
[----:B------:R-:W-:-:S03]  /*1bf0*/  FADD.FTZ R20, R20, R10 ;  /* 0x0000000a14147221 */ /* 0x000fc60000010000 */
[----:B------:R-:W-:Y:S01]  /*1c00*/  LEA.HI.X R39, R26, UR11, R27, 0x1, P1 ;  /* 0x0000000b1a277c11 */ /* 0x000fe200088f0c1b */
[--C-:B------:R-:W-:Y:S01]  /*1c10*/  FFMA.FTZ R10, R10, R10, R7.reuse ;  /* 0x0000000a0a0a7223 */ /* 0x100fe20000010007 */
[----:B------:R-:W-:Y:S01]  /*1c20*/  IADD3 R8, R6, 0xc300, RZ ;  /* 0x0000c30006087810 */ /* 0x000fe20007ffe0ff */
[----:B------:R0:W-:Y:S01]  /*1c30*/  STL [R1+0x120], R26 ;  /* 0x0001201a01007387 */ /* 0x0001e20000100800 */
[C---:B------:R-:W-:Y:S02]  /*1c40*/  SHF.L.U32 R11, R74.reuse, 0x10, RZ ;  /* 0x000000104a0b7819 */ /* 0x040fe400000006ff */
[----:B------:R-:W-:Y:S01]  /*1c50*/  PRMT R7, R74, 0x7632, R7 ;  /* 0x000076324a077816 */ /* 0x000fe20000000007 */
[----:B------:R-:W5:Y:S02]  /*1c60*/  LDG.E.64.CONSTANT R38, desc[UR6][R38.64] ;  /* 0x0000000626267981 */ /* 0x000f64000c1e9b00 */
[----:B------:R-:W-:Y:S01]  /*1c70*/  FADD.FTZ R20, R20, R11 ;  /* 0x0000000b14147221 */ /* 0x000fe20000010000 */
[----:B------:R-:W-:-:S02]  /*1c80*/  SHF.L.U32 R7, R7, 0x10, RZ ;  /* 0x0000001007077819 */ /* 0x000fc400000006ff */
[----:B0-----:R-:W-:Y:S01]  /*1c90*/  IADD3 R26, P1, R8, R4, RZ ;  /* 0x00000004081a7210 */ /* 0x001fe20007f3e0ff */
[----:B------:R0:W-:Y:S01]  /*1ca0*/  STL [R1+0x22c], R27 ;  /* 0x00022c1b01007387 */ /* 0x0001e20000100800 */
[----:B------:R-:W-:Y:S01]  /*1cb0*/  FFMA.FTZ R10, R11, R11, R10 ;  /* 0x0000000b0b0a7223 */ /* 0x000fe2000001000a */
[----:B------:R-:W-:Y:S02]  /*1cc0*/  FADD.FTZ R20, R20, R7 ;  /* 0x0000000714147221 */ /* 0x000fe40000010000 */
[----:B------:R1:W-:Y:S01]  /*1cd0*/  STL [R1+0x4], R11 ;  /* 0x0000040b01007387 */ /* 0x0003e20000100800 */
[----:B------:R-:W-:Y:S01]  /*1ce0*/  FFMA.FTZ R7, R7, R7, R10 ;  /* 0x0000000707077223 */ /* 0x000fe2000001000a */
[----:B0-----:R-:W-:Y:S02]  /*1cf0*/  IADD3.X R27, RZ, R5, RZ, P1, !PT ;  /* 0x00000005ff1b7210 */ /* 0x001fe40000ffe4ff */
[----:B------:R-:W-:Y:S02]  /*1d00*/  LEA R36, P1, R26, UR10, 0x1 ;  /* 0x0000000a1a247c11 */ /* 0x000fe4000f8208ff */
[----:B-1----:R-:W-:-:S02]  /*1d10*/  SHF.L.U32 R11, R75, 0x10, RZ ;  /* 0x000000104b0b7819 */ /* 0x002fc400000006ff */
[----:B------:R-:W-:Y:S02]  /*1d20*/  LEA.HI.X R37, R26, UR11, R27, 0x1, P1 ;  /* 0x0000000b1a257c11 */ /* 0x000fe400088f0c1b */
[----:B------:R-:W-:Y:S01]  /*1d30*/  PRMT R9, R75, 0x7632, R9 ;  /* 0x000076324b097816 */ /* 0x000fe20000000009 */
[----:B------:R0:W-:Y:S01]  /*1d40*/  STL [R1], R11 ;  /* 0x0000000b01007387 */ /* 0x0001e20000100800 */
[----:B------:R-:W-:Y:S01]  /*1d50*/  FADD.FTZ R20, R20, R11 ;  /* 0x0000000b14147221 */ /* 0x000fe20000010000 */
[----:B------:R-:W-:Y:S02]  /*1d60*/  FFMA.FTZ R7, R11, R11, R7 ;  /* 0x0000000b0b077223 */ /* 0x000fe40000010007 */
[----:B------:R-:W5:Y:S01]  /*1d70*/  LDG.E.64.CONSTANT R36, desc[UR6][R36.64] ;  /* 0x0000000624247981 */ /* 0x000f62000c1e9b00 */
[----:B------:R-:W-:Y:S02]  /*1d80*/  SHF.L.U32 R8, R9, 0x10, RZ ;  /* 0x0000001009087819 */ /* 0x000fe400000006ff */
[----:B0-----:R-:W-:-:S04]  /*1d90*/  IADD3 R11, R6, 0xca80, RZ ;  /* 0x0000ca80060b7810 */ /* 0x001fc80007ffe0ff */
[----:B------:R-:W-:Y:S02]  /*1da0*/  IADD3 R29, P4, R11, R4, RZ ;  /* 0x000000040b1d7210 */ /* 0x000fe40007f9e0ff */
[----:B------:R-:W-:Y:S01]  /*1db0*/  IADD3 R9, R6, 0xd980, RZ ;  /* 0x0000d98006097810 */ /* 0x000fe20007ffe0ff */
[----:B------:R-:W-:Y:S01]  /*1dc0*/  STL [R1+0x124], R26 ;  /* 0x0001241a01007387 */ /* 0x000fe20000100800 */
[----:B------:R-:W-:Y:S01]  /*1dd0*/  IADD3.X R30, RZ, R5, RZ, P4, !PT ;  /* 0x00000005ff1e7210 */ /* 0x000fe200027fe4ff */
[----:B------:R-:W-:Y:S01]  /*1de0*/  FADD.FTZ R20, R20, R8 ;  /* 0x0000000814147221 */ /* 0x000fe20000010000 */
[----:B------:R-:W-:Y:S01]  /*1df0*/  LEA R34, P5, R29, UR10, 0x1 ;  /* 0x0000000a1d227c11 */ /* 0x000fe2000f8a08ff */
[----:B------:R-:W-:Y:S01]  /*1e00*/  FFMA.FTZ R8, R8, R8, R7 ;  /* 0x0000000808087223 */ /* 0x000fe20000010007 */
[----:B------:R0:W-:Y:S01]  /*1e10*/  STL [R1+0x20c], R27 ;  /* 0x00020c1b01007387 */ /* 0x0001e20000100800 */
[----:B------:R-:W-:Y:S02]  /*1e20*/  IADD3 R7, R6, 0xe100, RZ ;  /* 0x0000e10006077810 */ /* 0x000fe40007ffe0ff */
[----:B------:R-:W-:-:S02]  /*1e30*/  SHF.L.U32 R125, R72, 0x10, RZ ;  /* 0x00000010487d7819 */ /* 0x000fc400000006ff */
[----:B------:R-:W-:Y:S02]  /*1e40*/  LEA.HI.X R35, R29, UR11, R30, 0x1, P5 ;  /* 0x0000000b1d237c11 */ /* 0x000fe4000a8f0c1e */
[-C--:B0-----:R-:W-:Y:S02]  /*1e50*/  IADD3 R27, P2, R9, R4.reuse, RZ ;  /* 0x00000004091b7210 */ /* 0x081fe40007f5e0ff */
[----:B------:R-:W-:Y:S02]  /*1e60*/  IADD3 R10, R6, 0xd200, RZ ;  /* 0x0000d200060a7810 */ /* 0x000fe40007ffe0ff */
[----:B------:R-:W-:Y:S01]  /*1e70*/  IADD3 R26, P1, R7, R4, RZ ;  /* 0x00000004071a7210 */ /* 0x000fe20007f3e0ff */
[----:B------:R-:W-:Y:S01]  /*1e80*/  FADD.FTZ R20, R20, R125 ;  /* 0x0000007d14147221 */ /* 0x000fe20000010000 */
[----:B------:R-:W-:Y:S01]  /*1e90*/  PRMT R9, R72, 0x7632, R9 ;  /* 0x0000763248097816 */ /* 0x000fe20000000009 */
[----:B------:R-:W-:Y:S01]  /*1ea0*/  FFMA.FTZ R8, R125, R125, R8 ;  /* 0x0000007d7d087223 */ /* 0x000fe20000010008 */
[----:B------:R-:W-:Y:S01]  /*1eb0*/  IADD3 R6, R6, 0xe880, RZ ;  /* 0x0000e88006067810 */ /* 0x000fe20007ffe0ff */
[----:B------:R-:W5:Y:S01]  /*1ec0*/  LDG.E.64.CONSTANT R34, desc[UR6][R34.64] ;  /* 0x0000000622227981 */ /* 0x000f62000c1e9b00 */
[----:B------:R-:W-:-:S02]  /*1ed0*/  SHF.L.U32 R7, R9, 0x10, RZ ;  /* 0x0000001009077819 */ /* 0x000fc400000006ff */
[-C--:B------:R-:W-:Y:S02]  /*1ee0*/  IADD3 R28, P3, R10, R4.reuse, RZ ;  /* 0x000000040a1c7210 */ /* 0x080fe40007f7e0ff */
[----:B------:R-:W-:Y:S01]  /*1ef0*/  IADD3 R94, P4, R6, R4, RZ ;  /* 0x00000004065e7210 */ /* 0x000fe20007f9e0ff */
[--C-:B------:R-:W-:Y:S01]  /*1f00*/  FADD.FTZ R20, R20, R7.reuse ;  /* 0x0000000714147221 */ /* 0x100fe20000010000 */
[----:B------:R-:W-:Y:S01]  /*1f10*/  FFMA.FTZ R6, R7, R7, R8 ;  /* 0x0000000707067223 */ /* 0x000fe20000010008 */
[----:B------:R0:W-:Y:S01]  /*1f20*/  STL [R1+0x12c], R29 ;  /* 0x00012c1d01007387 */ /* 0x0001e20000100800 */
[C---:B------:R-:W-:Y:S02]  /*1f30*/  SHF.L.U32 R124, R73.reuse, 0x10, RZ ;  /* 0x00000010497c7819 */ /* 0x040fe400000006ff */
[----:B------:R-:W-:-:S03]  /*1f40*/  PRMT R7, R73, 0x7632, R7 ;  /* 0x0000763249077816 */ /* 0x000fc60000000007 */
[----:B------:R-:W-:Y:S01]  /*1f50*/  FADD.FTZ R20, R20, R124 ;  /* 0x0000007c14147221 */ /* 0x000fe20000010000 */
[----:B------:R-:W-:Y:S02]  /*1f60*/  SHF.L.U32 R7, R7, 0x10, RZ ;  /* 0x0000001007077819 */ /* 0x000fe400000006ff */
[----:B0-----:R-:W-:Y:S02]  /*1f70*/  IADD3.X R29, RZ, R5, RZ, P3, !PT ;  /* 0x00000005ff1d7210 */ /* 0x001fe40001ffe4ff */
[----:B------:R-:W-:Y:S01]  /*1f80*/  LEA R32, P3, R28, UR10, 0x1 ;  /* 0x0000000a1c207c11 */ /* 0x000fe2000f8608ff */
[----:B------:R-:W-:Y:S01]  /*1f90*/  FFMA.FTZ R6, R124, R124, R6 ;  /* 0x0000007c7c067223 */ /* 0x000fe20000010006 */
[----:B------:R-:W-:Y:S02]  /*1fa0*/  SHF.L.U32 R123, R70, 0x10, RZ ;  /* 0x00000010467b7819 */ /* 0x000fe400000006ff */
[----:B------:R-:W-:Y:S01]  /*1fb0*/  LEA.HI.X R33, R28, UR11, R29, 0x1, P3 ;  /* 0x0000000b1c217c11 */ /* 0x000fe200098f0c1d */
[----:B------:R-:W-:Y:S01]  /*1fc0*/  FADD.FTZ R20, R20, R7 ;  /* 0x0000000714147221 */ /* 0x000fe20000010000 */
[----:B------:R-:W-:Y:S01]  /*1fd0*/  PRMT R4, R70, 0x7632, R4 ;  /* 0x0000763246047816 */ /* 0x000fe20000000004 */
[----:B------:R-:W-:-:S02]  /*1fe0*/  FFMA.FTZ R7, R7, R7, R6 ;  /* 0x0000000707077223 */ /* 0x000fc40000010006 */
[----:B------:R-:W-:Y:S01]  /*1ff0*/  FADD.FTZ R20, R20, R123 ;  /* 0x0000007b14147221 */ /* 0x000fe20000010000 */
[----:B------:R-:W5:Y:S01]  /*2000*/  LDG.E.64.CONSTANT R32, desc[UR6][R32.64] ;  /* 0x0000000620207981 */ /* 0x000f62000c1e9b00 */
[----:B------:R-:W-:Y:S01]  /*2010*/  SHF.L.U32 R4, R4, 0x10, RZ ;  /* 0x0000001004047819 */ /* 0x000fe200000006ff */
[----:B------:R-:W-:Y:S01]  /*2020*/  FFMA.FTZ R7, R123, R123, R7 ;  /* 0x0000007b7b077223 */ /* 0x000fe20000010007 */
[C---:B------:R-:W-:Y:S02]  /*2030*/  SHF.L.U32 R122, R71.reuse, 0x10, RZ ;  /* 0x00000010477a7819 */ /* 0x040fe400000006ff */
[----:B------:R-:W-:Y:S01]  /*2040*/  PRMT R6, R71, 0x7632, R6 ;  /* 0x0000763247067816 */ /* 0x000fe20000000006 */
[----:B------:R-:W-:Y:S01]  /*2050*/  FADD.FTZ R20, R20, R4 ;  /* 0x0000000414147221 */ /* 0x000fe20000010000 */
[----:B------:R0:W-:Y:S01]  /*2060*/  STL [R1+0x130], R28 ;  /* 0x0001301c01007387 */ /* 0x0001e20000100800 */
[----:B------:R-:W-:Y:S01]  /*2070*/  FFMA.FTZ R4, R4, R4, R7 ;  /* 0x0000000404047223 */ /* 0x000fe20000010007 */
[----:B------:R-:W-:Y:S01]  /*2080*/  SHF.L.U32 R6, R6, 0x10, RZ ;  /* 0x0000001006067819 */ /* 0x000fe200000006ff */
[----:B------:R-:W-:Y:S01]  /*2090*/  FADD.FTZ R20, R20, R122 ;  /* 0x0000007a14147221 */ /* 0x000fe20000010000 */
[----:B------:R-:W-:Y:S01]  /*20a0*/  STL [R1+0x134], R27 ;  /* 0x0001341b01007387 */ /* 0x000fe20000100800 */
[----:B------:R-:W-:-:S03]  /*20b0*/  FFMA.FTZ R4, R122, R122, R4 ;  /* 0x0000007a7a047223 */ /* 0x000fc60000010004 */
[----:B------:R-:W-:Y:S01]  /*20c0*/  STL [R1+0x13c], R26 ;  /* 0x00013c1a01007387 */ /* 0x000fe20000100800 */
[----:B0-----:R-:W-:-:S03]  /*20d0*/  IADD3.X R28, RZ, R5, RZ, P2, !PT ;  /* 0x00000005ff1c7210 */ /* 0x001fc600017fe4ff */
[----:B------:R0:W-:Y:S01]  /*20e0*/  STL [R1+0x208], R30 ;  /* 0x0002081e01007387 */ /* 0x0001e20000100800 */
[----:B------:R-:W-:Y:S01]  /*20f0*/  SHF.L.U32 R121, R68, 0x10, RZ ;  /* 0x0000001044797819 */ /* 0x000fe200000006ff */
[----:B------:R-:W-:Y:S01]  /*2100*/  FADD.FTZ R20, R20, R6 ;  /* 0x0000000614147221 */ /* 0x000fe20000010000 */
[----:B------:R-:W-:Y:S01]  /*2110*/  PRMT R7, R68, 0x7632, R7 ;  /* 0x0000763244077816 */ /* 0x000fe20000000007 */
[----:B------:R-:W-:Y:S01]  /*2120*/  FFMA.FTZ R6, R6, R6, R4 ;  /* 0x0000000606067223 */ /* 0x000fe20000010004 */
[----:B0-----:R-:W-:Y:S01]  /*2130*/  LEA R30, P2, R27, UR10, 0x1 ;  /* 0x0000000a1b1e7c11 */ /* 0x001fe2000f8408ff */
[----:B------:R-:W-:Y:S01]  /*2140*/  FADD.FTZ R20, R20, R121 ;  /* 0x0000007914147221 */ /* 0x000fe20000010000 */
[----:B------:R-:W-:Y:S02]  /*2150*/  SHF.L.U32 R7, R7, 0x10, RZ ;  /* 0x0000001007077819 */ /* 0x000fe400000006ff */
[----:B------:R-:W-:Y:S01]  /*2160*/  LEA.HI.X R31, R27, UR11, R28, 0x1, P2 ;  /* 0x0000000b1b1f7c11 */ /* 0x000fe200090f0c1c */
[----:B------:R-:W-:Y:S01]  /*2170*/  FFMA.FTZ R6, R121, R121, R6 ;  /* 0x0000007979067223 */ /* 0x000fe20000010006 */
[C---:B------:R-:W-:Y:S01]  /*2180*/  SHF.L.U32 R120, R69.reuse, 0x10, RZ ;  /* 0x0000001045787819 */ /* 0x040fe200000006ff */
[----:B------:R-:W-:Y:S01]  /*2190*/  FADD.FTZ R20, R20, R7 ;  /* 0x0000000714147221 */ /* 0x000fe20000010000 */
[----:B------:R-:W-:-:S02]  /*21a0*/  PRMT R4, R69, 0x7632, R4 ;  /* 0x0000763245047816 */ /* 0x000fc40000000004 */
[----:B------:R-:W5:Y:S01]  /*21b0*/  LDG.E.64.CONSTANT R30, desc[UR6][R30.64] ;  /* 0x000000061e1e7981 */ /* 0x000f62000c1e9b00 */
[----:B------:R-:W-:Y:S01]  /*21c0*/  FFMA.FTZ R7, R7, R7, R6 ;  /* 0x0000000707077223 */ /* 0x000fe20000010006 */
[----:B------:R-:W-:Y:S01]  /*21d0*/  SHF.L.U32 R4, R4, 0x10, RZ ;  /* 0x0000001004047819 */ /* 0x000fe200000006ff */
[----:B------:R-:W-:Y:S01]  /*21e0*/  FADD.FTZ R20, R20, R120 ;  /* 0x0000007814147221 */ /* 0x000fe20000010000 */
[----:B------:R-:W-:Y:S01]  /*21f0*/  SHF.L.U32 R119, R66, 0x10, RZ ;  /* 0x0000001042777819 */ /* 0x000fe200000006ff */
[----:B------:R-:W-:Y:S01]  /*2200*/  FFMA.FTZ R7, R120, R120, R7 ;  /* 0x0000007878077223 */ /* 0x000fe20000010007 */
[----:B------:R-:W-:Y:S01]  /*2210*/  PRMT R6, R66, 0x7632, R6 ;  /* 0x0000763242067816 */ /* 0x000fe20000000006 */
[----:B------:R-:W-:Y:S01]  /*2220*/  FADD.FTZ R20, R20, R4 ;  /* 0x0000000414147221 */ /* 0x000fe20000010000 */
[----:B------:R-:W-:Y:S01]  /*2230*/  STL [R1+0x138], R94 ;  /* 0x0001385e01007387 */ /* 0x000fe20000100800 */
[----:B------:R-:W-:Y:S01]  /*2240*/  FFMA.FTZ R4, R4, R4, R7 ;  /* 0x0000000404047223 */ /* 0x000fe20000010007 */
[----:B------:R-:W-:-:S02]  /*2250*/  IADD3.X R27, RZ, R5, RZ, P1, !PT ;  /* 0x00000005ff1b7210 */ /* 0x000fc40000ffe4ff */
[----:B------:R-:W-:Y:S01]  /*2260*/  STL [R1+0x1fc], R29 ;  /* 0x0001fc1d01007387 */ /* 0x000fe20000100800 */
[----:B------:R-:W-:Y:S01]  /*2270*/  SHF.L.U32 R6, R6, 0x10, RZ ;  /* 0x0000001006067819 */ /* 0x000fe200000006ff */
[----:B------:R-:W-:Y:S02]  /*2280*/  FADD.FTZ R20, R20, R119 ;  /* 0x0000007714147221 */ /* 0x000fe40000010000 */
[----:B------:R0:W-:Y:S01]  /*2290*/  STL [R1+0x1e8], R28 ;  /* 0x0001e81c01007387 */ /* 0x0001e20000100800 */
[----:B------:R-:W-:Y:S01]  /*22a0*/  FFMA.FTZ R4, R119, R119, R4 ;  /* 0x0000007777047223 */ /* 0x000fe20000010004 */
[C---:B------:R-:W-:Y:S01]  /*22b0*/  SHF.L.U32 R118, R67.reuse, 0x10, RZ ;  /* 0x0000001043767819 */ /* 0x040fe200000006ff */
[----:B------:R-:W-:Y:S01]  /*22c0*/  FADD.FTZ R20, R20, R6 ;  /* 0x0000000614147221 */ /* 0x000fe20000010000 */
[----:B------:R-:W-:Y:S02]  /*22d0*/  PRMT R7, R67, 0x7632, R7 ;  /* 0x0000763243077816 */ /* 0x000fe40000000007 */
[----:B0-----:R-:W-:Y:S01]  /*22e0*/  LEA R28, P1, R26, UR10, 0x1 ;  /* 0x0000000a1a1c7c11 */ /* 0x001fe2000f8208ff */
[----:B------:R-:W-:-:S03]  /*22f0*/  FFMA.FTZ R6, R6, R6, R4 ;  /* 0x0000000606067223 */ /* 0x000fc60000010004 */
[----:B------:R-:W-:Y:S01]  /*2300*/  LEA.HI.X R29, R26, UR11, R27, 0x1, P1 ;  /* 0x0000000b1a1d7c11 */ /* 0x000fe200088f0c1b */
[----:B------:R-:W-:Y:S01]  /*2310*/  FADD.FTZ R20, R20, R118 ;  /* 0x0000007614147221 */ /* 0x000fe20000010000 */
[----:B------:R-:W-:Y:S01]  /*2320*/  SHF.L.U32 R7, R7, 0x10, RZ ;  /* 0x0000001007077819 */ /* 0x000fe200000006ff */
[----:B------:R-:W-:Y:S01]  /*2330*/  FFMA.FTZ R6, R118, R118, R6 ;  /* 0x0000007676067223 */ /* 0x000fe20000010006 */
[C---:B------:R-:W-:Y:S02]  /*2340*/  SHF.L.U32 R117, R64.reuse, 0x10, RZ ;  /* 0x0000001040757819 */ /* 0x040fe400000006ff */
[----:B------:R-:W5:Y:S01]  /*2350*/  LDG.E.64.CONSTANT R28, desc[UR6][R28.64] ;  /* 0x000000061c1c7981 */ /* 0x000f62000c1e9b00 */
[----:B------:R-:W-:Y:S01]  /*2360*/  PRMT R4, R64, 0x7632, R4 ;  /* 0x0000763240047816 */ /* 0x000fe20000000004 */
[----:B------:R-:W-:Y:S01]  /*2370*/  FADD.FTZ R20, R20, R7 ;  /* 0x0000000714147221 */ /* 0x000fe20000010000 */
[----:B------:R-:W-:Y:S02]  /*2380*/  FFMA.FTZ R7, R7, R7, R6 ;  /* 0x0000000707077223 */ /* 0x000fe40000010006 */
[----:B------:R-:W-:Y:S01]  /*2390*/  SHF.L.U32 R4, R4, 0x10, RZ ;  /* 0x0000001004047819 */ /* 0x000fe200000006ff */
[----:B------:R-:W-:Y:S01]  /*23a0*/  FADD.FTZ R20, R20, R117 ;  /* 0x0000007514147221 */ /* 0x000fe20000010000 */
[----:B------:R-:W-:Y:S01]  /*23b0*/  FFMA.FTZ R7, R117, R117, R7 ;  /* 0x0000007575077223 */ /* 0x000fe20000010007 */
[----:B------:R-:W-:-:S02]  /*23c0*/  SHF.L.U32 R116, R65, 0x10, RZ ;  /* 0x0000001041747819 */ /* 0x000fc400000006ff */
[----:B------:R-:W-:Y:S01]  /*23d0*/  PRMT R6, R65, 0x7632, R6 ;  /* 0x0000763241067816 */ /* 0x000fe20000000006 */
[----:B------:R-:W-:Y:S01]  /*23e0*/  FADD.FTZ R20, R20, R4 ;  /* 0x0000000414147221 */ /* 0x000fe20000010000 */
[----:B------:R-:W-:Y:S01]  /*23f0*/  FFMA.FTZ R4, R4, R4, R7 ;  /* 0x0000000404047223 */ /* 0x000fe20000010007 */
[----:B------:R-:W-:Y:S02]  /*2400*/  IADD3.X R95, RZ, R5, RZ, P4, !PT ;  /* 0x00000005ff5f7210 */ /* 0x000fe400027fe4ff */
[----:B------:R-:W-:Y:S01]  /*2410*/  LEA R26, P1, R94, UR10, 0x1 ;  /* 0x0000000a5e1a7c11 */ /* 0x000fe2000f8208ff */
[----:B------:R-:W-:Y:S01]  /*2420*/  FADD.FTZ R20, R20, R116 ;  /* 0x0000007414147221 */ /* 0x000fe20000010000 */
[----:B------:R-:W-:Y:S01]  /*2430*/  SHF.L.U32 R6, R6, 0x10, RZ ;  /* 0x0000001006067819 */ /* 0x000fe200000006ff */
[----:B------:R0:W-:Y:S01]  /*2440*/  STL [R1+0x1d8], R27 ;  /* 0x0001d81b01007387 */ /* 0x0001e20000100800 */
[----:B------:R-:W-:Y:S01]  /*2450*/  FFMA.FTZ R5, R116, R116, R4 ;  /* 0x0000007474057223 */ /* 0x000fe20000010004 */
[----:B------:R-:W-:-:S02]  /*2460*/  SHF.L.U32 R115, R62, 0x10, RZ ;  /* 0x000000103e737819 */ /* 0x000fc400000006ff */
[----:B------:R-:W-:Y:S01]  /*2470*/  PRMT R4, R62, 0x7632, R4 ;  /* 0x000076323e047816 */ /* 0x000fe20000000004 */
[----:B------:R-:W-:Y:S01]  /*2480*/  FADD.FTZ R20, R20, R6 ;  /* 0x0000000614147221 */ /* 0x000fe20000010000 */
[----:B0-----:R-:W-:Y:S01]  /*2490*/  LEA.HI.X R27, R94, UR11, R95, 0x1, P1 ;  /* 0x0000000b5e1b7c11 */ /* 0x001fe200088f0c5f */
[----:B------:R-:W-:Y:S01]  /*24a0*/  FFMA.FTZ R6, R6, R6, R5 ;  /* 0x0000000606067223 */ /* 0x000fe20000010005 */
[----:B------:R-:W-:Y:S01]  /*24b0*/  SHF.L.U32 R4, R4, 0x10, RZ ;  /* 0x0000001004047819 */ /* 0x000fe200000006ff */
[----:B------:R-:W-:Y:S01]  /*24c0*/  FADD.FTZ R20, R20, R115 ;  /* 0x0000007314147221 */ /* 0x000fe20000010000 */
[----:B------:R-:W-:Y:S02]  /*24d0*/  SHF.L.U32 R114, R63, 0x10, RZ ;  /* 0x000000103f727819 */ /* 0x000fe400000006ff */
[----:B------:R-:W-:Y:S01]  /*24e0*/  SHF.L.U32 R113, R60, 0x10, RZ ;  /* 0x000000103c717819 */ /* 0x000fe200000006ff */
[----:B------:R-:W5:Y:S01]  /*24f0*/  LDG.E.64.CONSTANT R26, desc[UR6][R26.64] ;  /* 0x000000061a1a7981 */ /* 0x000f62000c1e9b00 */
[----:B------:R-:W-:Y:S01]  /*2500*/  FFMA.FTZ R6, R115, R115, R6 ;  /* 0x0000007373067223 */ /* 0x000fe20000010006 */
[----:B------:R-:W-:Y:S01]  /*2510*/  PRMT R5, R63, 0x7632, R5 ;  /* 0x000076323f057816 */ /* 0x000fe20000000005 */
        /* <DEDUP_REMOVED lines=9> */
[----:B------:R-:W-:Y:S01]  /*25b0*/  SHF.L.U32 R6, R6, 0x10, RZ ;  /* 0x0000001006067819 */ /* 0x000fe200000006ff */
[--C-:B------:R-:W-:Y:S01]  /*25c0*/  FFMA.FTZ R5, R5, R5, R4.reuse ;  /* 0x0000000505057223 */ /* 0x100fe20000010004 */
[----:B------:R-:W5:Y:S01]  /*25d0*/  LDL R98, [R1+0x290] ;  /* 0x0002900001627983 */ /* 0x000f620000100800 */
[----:B------:R-:W-:Y:S01]  /*25e0*/  FADD.FTZ R20, R20, R113 ;  /* 0x0000007114147221 */ /* 0x000fe20000010000 */
[----:B------:R-:W-:Y:S01]  /*25f0*/  PRMT R4, R61, 0x7632, R4 ;  /* 0x000076323d047816 */ /* 0x000fe20000000004 */
[----:B------:R-:W-:Y:S01]  /*2600*/  FFMA.FTZ R5, R113, R113, R5 ;  /* 0x0000007171057223 */ /* 0x000fe20000010005 */
[----:B--2---:R-:W-:Y:S01]  /*2610*/  SHF.L.U32 R111, R58, 0x10, RZ ;  /* 0x000000103a6f7819 */ /* 0x004fe200000006ff */
[----:B------:R-:W-:Y:S01]  /*2620*/  FADD.FTZ R20, R20, R6 ;  /* 0x0000000614147221 */ /* 0x000fe20000010000 */
[----:B------:R-:W-:Y:S01]  /*2630*/  SHF.L.U32 R4, R4, 0x10, RZ ;  /* 0x0000001004047819 */ /* 0x000fe200000006ff */
[--C-:B------:R-:W-:Y:S01]  /*2640*/  FFMA.FTZ R6, R6, R6, R5.reuse ;  /* 0x0000000606067223 */ /* 0x100fe20000010005 */
[----:B------:R-:W-:Y:S01]  /*2650*/  SHF.L.U32 R110, R59, 0x10, RZ ;  /* 0x000000103b6e7819 */ /* 0x000fe200000006ff */
[----:B------:R-:W-:Y:S01]  /*2660*/  FADD.FTZ R20, R20, R112 ;  /* 0x0000007014147221 */ /* 0x000fe20000010000 */
[----:B------:R-:W-:Y:S01]  /*2670*/  PRMT R5, R58, 0x7632, R5 ;  /* 0x000076323a057816 */ /* 0x000fe20000000005 */
[----:B------:R-:W-:Y:S01]  /*2680*/  FFMA.FTZ R6, R112, R112, R6 ;  /* 0x0000007070067223 */ /* 0x000fe20000010006 */
[----:B---3--:R-:W-:Y:S01]  /*2690*/  SHF.L.U32 R109, R56, 0x10, RZ ;  /* 0x00000010386d7819 */ /* 0x008fe200000006ff */
[----:B------:R-:W-:Y:S01]  /*26a0*/  FADD.FTZ R20, R20, R4 ;  /* 0x0000000414147221 */ /* 0x000fe20000010000 */
[----:B------:R-:W-:Y:S01]  /*26b0*/  SHF.L.U32 R5, R5, 0x10, RZ ;  /* 0x0000001005057819 */ /* 0x000fe200000006ff */
[--C-:B------:R-:W-:Y:S01]  /*26c0*/  FFMA.FTZ R4, R4, R4, R6.reuse ;  /* 0x0000000404047223 */ /* 0x100fe20000010006 */
[----:B------:R-:W-:Y:S01]  /*26d0*/  SHF.L.U32 R108, R57, 0x10, RZ ;  /* 0x00000010396c7819 */ /* 0x000fe200000006ff */
[----:B------:R-:W-:Y:S01]  /*26e0*/  FADD.FTZ R20, R20, R111 ;  /* 0x0000006f14147221 */ /* 0x000fe20000010000 */
[----:B------:R-:W-:Y:S01]  /*26f0*/  PRMT R6, R59, 0x7632, R6 ;  /* 0x000076323b067816 */ /* 0x000fe20000000006 */
[----:B------:R-:W-:Y:S01]  /*2700*/  FFMA.FTZ R4, R111, R111, R4 ;  /* 0x0000006f6f047223 */ /* 0x000fe20000010004 */
[----:B----4-:R-:W-:Y:S01]  /*2710*/  SHF.L.U32 R107, R54, 0x10, RZ ;  /* 0x00000010366b7819 */ /* 0x010fe200000006ff */
[----:B------:R-:W-:Y:S01]  /*2720*/  FADD.FTZ R20, R20, R5 ;  /* 0x0000000514147221 */ /* 0x000fe20000010000 */
[----:B------:R-:W-:Y:S01]  /*2730*/  SHF.L.U32 R6, R6, 0x10, RZ ;  /* 0x0000001006067819 */ /* 0x000fe200000006ff */
[----:B------:R-:W-:Y:S01]  /*2740*/  FFMA.FTZ R5, R5, R5, R4 ;  /* 0x0000000505057223 */ /* 0x000fe20000010004 */
[----:B------:R-:W-:Y:S01]  /*2750*/  SHF.L.U32 R106, R55, 0x10, RZ ;  /* 0x00000010376a7819 */ /* 0x000fe200000006ff */
[----:B------:R-:W-:Y:S01]  /*2760*/  FADD.FTZ R20, R20, R110 ;  /* 0x0000006e14147221 */ /* 0x000fe20000010000 */
[----:B------:R-:W-:Y:S01]  /*2770*/  PRMT R4, R56, 0x7632, R4 ;  /* 0x0000763238047816 */ /* 0x000fe20000000004 */
[----:B------:R-:W-:Y:S01]  /*2780*/  FFMA.FTZ R5, R110, R110, R5 ;  /* 0x0000006e6e057223 */ /* 0x000fe20000010005 */
[----:B-----5:R-:W-:Y:S01]  /*2790*/  SHF.L.U32 R105, R52, 0x10, RZ ;  /* 0x0000001034697819 */ /* 0x020fe200000006ff */
[----:B------:R-:W-:Y:S01]  /*27a0*/  FADD.FTZ R20, R20, R6 ;  /* 0x0000000614147221 */ /* 0x000fe20000010000 */
[----:B------:R-:W-:Y:S01]  /*27b0*/  SHF.L.U32 R4, R4, 0x10, RZ ;  /* 0x0000001004047819 */ /* 0x000fe200000006ff */
[----:B------:R-:W-:Y:S01]  /*27c0*/  FFMA.FTZ R6, R6, R6, R5 ;  /* 0x0000000606067223 */ /* 0x000fe20000010005 */
[----:B------:R-:W-:Y:S01]  /*27d0*/  SHF.L.U32 R104, R53, 0x10, RZ ;  /* 0x0000001035687819 */ /* 0x000fe200000006ff */
[----:B------:R-:W-:Y:S01]  /*27e0*/  FADD.FTZ R20, R20, R109 ;  /* 0x0000006d14147221 */ /* 0x000fe20000010000 */
[----:B------:R-:W-:Y:S01]  /*27f0*/  PRMT R5, R57, 0x7632, R5 ;  /* 0x0000763239057816 */ /* 0x000fe20000000005 */
[----:B------:R-:W-:Y:S01]  /*2800*/  FFMA.FTZ R6, R109, R109, R6 ;  /* 0x0000006d6d067223 */ /* 0x000fe20000010006 */
[----:B------:R-:W-:Y:S01]  /*2810*/  SHF.L.U32 R103, R50, 0x10, RZ ;  /* 0x0000001032677819 */ /* 0x000fe200000006ff */
        /* <DEDUP_REMOVED lines=10> */
[--C-:B------:R-:W-:Y:S01]  /*28c0*/  FFMA.FTZ R5, R5, R5, R4.reuse ;  /* 0x0000000505057223 */ /* 0x100fe20000010004 */
[----:B------:R-:W-:Y:S01]  /*28d0*/  PRMT R7, R49, 0x7632, R7 ;  /* 0x0000763231077816 */ /* 0x000fe20000000007 */
[----:B------:R-:W-:Y:S01]  /*28e0*/  FADD.FTZ R20, R20, R107 ;  /* 0x0000006b14147221 */ /* 0x000fe20000010000 */
[----:B------:R-:W-:Y:S01]  /*28f0*/  PRMT R4, R55, 0x7632, R4 ;  /* 0x0000763237047816 */ /* 0x000fe20000000004 */
[----:B------:R-:W-:Y:S01]  /*2900*/  FFMA.FTZ R5, R107, R107, R5 ;  /* 0x0000006b6b057223 */ /* 0x000fe20000010005 */
[----:B------:R-:W-:Y:S01]  /*2910*/  PRMT R8, R46, 0x7632, R8 ;  /* 0x000076322e087816 */ /* 0x000fe20000000008 */
[----:B------:R-:W-:Y:S01]  /*2920*/  FADD.FTZ R20, R20, R6 ;  /* 0x0000000614147221 */ /* 0x000fe20000010000 */
[----:B------:R-:W-:Y:S01]  /*2930*/  SHF.L.U32 R4, R4, 0x10, RZ ;  /* 0x0000001004047819 */ /* 0x000fe200000006ff */
[----:B------:R-:W-:Y:S01]  /*2940*/  FFMA.FTZ R6, R6, R6, R5 ;  /* 0x0000000606067223 */ /* 0x000fe20000010005 */
[----:B------:R-:W-:Y:S01]  /*2950*/  PRMT R9, R47, 0x7632, R9 ;  /* 0x000076322f097816 */ /* 0x000fe20000000009 */
[----:B------:R-:W-:Y:S01]  /*2960*/  FADD.FTZ R20, R20, R106 ;  /* 0x0000006a14147221 */ /* 0x000fe20000010000 */
[----:B------:R-:W-:Y:S01]  /*2970*/  PRMT R5, R52, 0x7632, R5 ;  /* 0x0000763234057816 */ /* 0x000fe20000000005 */
[----:B------:R-:W-:Y:S01]  /*2980*/  FFMA.FTZ R6, R106, R106, R6 ;  /* 0x0000006a6a067223 */ /* 0x000fe20000010006 */
[----:B------:R-:W-:Y:S01]  /*2990*/  PRMT R10, R44, 0x7632, R10 ;  /* 0x000076322c0a7816 */ /* 0x000fe2000000000a */
        /* <DEDUP_REMOVED lines=32> */
[----:B------:R-:W-:-:S02]  /*2ba0*/  FADD.FTZ R20, R20, R5 ;  /* 0x0000000514147221 */ /* 0x000fc40000010000 */
[----:B------:R-:W-:Y:S01]  /*2bb0*/  FFMA.FTZ R5, R5, R5, R4 ;  /* 0x0000000505057223 */ /* 0x000fe20000010004 */
[----:B------:R-:W-:Y:S01]  /*2bc0*/  SHF.L.U32 R6, R6, 0x10, RZ ;  /* 0x0000001006067819 */ /* 0x000fe200000006ff */
[----:B------:R-:W-:Y:S01]  /*2bd0*/  ULDC.64 UR10, c[0x0][0x220] ;  /* 0x00008800000a7ab9 */ /* 0x000fe20000000a00 */
[----:B------:R-:W-:Y:S01]  /*2be0*/  FADD.FTZ R20, R20, R101 ;  /* 0x0000006514147221 */ /* 0x000fe20000010000 */
[----:B------:R-:W-:Y:S01]  /*2bf0*/  FFMA.FTZ R5, R101, R101, R5 ;  /* 0x0000006565057223 */ /* 0x000fe20000010005 */
[----:B------:R-:W-:Y:S02]  /*2c00*/  SHF.L.U32 R4, R49, 0x10, RZ ;  /* 0x0000001031047819 */ /* 0x000fe400000006ff */
[----:B------:R-:W-:Y:S01]  /*2c10*/  FADD.FTZ R20, R20, R6 ;  /* 0x0000000614147221 */ /* 0x000fe20000010000 */
[----:B------:R-:W-:Y:S01]  /*2c20*/  FFMA.FTZ R6, R6, R6, R5 ;  /* 0x0000000606067223 */ /* 0x000fe20000010005 */
[----:B------:R-:W-:Y:S02]  /*2c30*/  SHF.L.U32 R7, R7, 0x10, RZ ;  /* 0x0000001007077819 */ /* 0x000fe400000006ff */
[----:B------:R-:W-:Y:S01]  /*2c40*/  FADD.FTZ R20, R20, R4 ;  /* 0x0000000414147221 */ /* 0x000fe20000010000 */
[----:B------:R-:W-:Y:S01]  /*2c50*/  FFMA.FTZ R6, R4, R4, R6 ;  /* 0x0000000404067223 */ /* 0x000fe20000010006 */
[----:B------:R-:W-:-:S02]  /*2c60*/  SHF.L.U32 R5, R46, 0x10, RZ ;  /* 0x000000102e057819 */ /* 0x000fc400000006ff */
        /* <DEDUP_REMOVED lines=75> */
[----:B------:R-:W-:Y:S02]  /*3120*/  FFMA.FTZ R19, R19, R19, R18 ;  /* 0x0000001313137223 */ /* 0x000fe40000010012 */
[----:B------:R-:W-:Y:S01]  /*3130*/  SHF.L.U32 R23, R23, 0x10, RZ ;  /* 0x0000001017177819 */ /* 0x000fe200000006ff */
        /* <DEDUP_REMOVED lines=10> */
[----:B------:R-:W-:Y:S01]  /*31e0*/  PRMT R21, R32, 0x7632, R21 ;  /* 0x0000763220157816 */ /* 0x000fe20000000015 */
[--C-:B------:R-:W-:Y:S01]  /*31f0*/  FADD.FTZ R20, R20, R22.reuse ;  /* 0x0000001614147221 */ /* 0x100fe20000010000 */
[----:B------:R-:W-:Y:S02]  /*3200*/  FFMA.FTZ R23, R22, R22, R23 ;  /* 0x0000001616177223 */ /* 0x000fe40000010017 */
[----:B------:R-:W-:Y:S01]  /*3210*/  SHF.L.U32 R21, R21, 0x10, RZ ;  /* 0x0000001015157819 */ /* 0x000fe200000006ff */
[----:B------:R-:W-:Y:S01]  /*3220*/  FADD.FTZ R20, R20, R19 ;  /* 0x0000001314147221 */ /* 0x000fe20000010000 */
[----:B------:R-:W-:Y:S01]  /*3230*/  FFMA.FTZ R23, R19, R19, R23 ;  /* 0x0000001313177223 */ /* 0x000fe20000010017 */
[----:B------:R-:W-:-:S02]  /*3240*/  PRMT R22, R33, 0x7632, R22 ;  /* 0x0000763221167816 */ /* 0x000fc40000000016 */
[----:B------:R-:W-:Y:S01]  /*3250*/  FADD.FTZ R94, R20, R21 ;  /* 0x00000015145e7221 */ /* 0x000fe20000010000 */
[----:B------:R-:W-:Y:S01]  /*3260*/  SHF.L.U32 R20, R33, 0x10, RZ ;  /* 0x0000001021147819 */ /* 0x000fe200000006ff */
[----:B------:R-:W-:Y:S01]  /*3270*/  FFMA.FTZ R21, R21, R21, R23 ;  /* 0x0000001515157223 */ /* 0x000fe20000010017 */
[----:B------:R-:W-:-:S03]  /*3280*/  SHF.L.U32 R22, R22, 0x10, RZ ;  /* 0x0000001016167819 */ /* 0x000fc600000006ff */
[----:B------:R-:W-:Y:S01]  /*3290*/  FADD.FTZ R94, R94, R20 ;  /* 0x000000145e5e7221 */ /* 0x000fe20000010000 */
[----:B------:R-:W-:Y:S01]  /*32a0*/  FFMA.FTZ R21, R20, R20, R21 ;  /* 0x0000001414157223 */ /* 0x000fe20000010015 */
[----:B------:R-:W-:Y:S02]  /*32b0*/  PRMT R23, R30, 0x7632, R23 ;  /* 0x000076321e177816 */ /* 0x000fe40000000017 */
[----:B------:R-:W-:Y:S01]  /*32c0*/  FADD.FTZ R94, R94, R22 ;  /* 0x000000165e5e7221 */ /* 0x000fe20000010000 */
[----:B------:R-:W-:Y:S01]  /*32d0*/  FFMA.FTZ R22, R22, R22, R21 ;  /* 0x0000001616167223 */ /* 0x000fe20000010015 */
[----:B------:R-:W-:Y:S02]  /*32e0*/  SHF.L.U32 R21, R30, 0x10, RZ ;  /* 0x000000101e157819 */ /* 0x000fe400000006ff */
        /* <DEDUP_REMOVED lines=23> */
[----:B------:R-:W-:-:S03]  /*3460*/  FFMA.FTZ R93, R24, R24, R93 ;  /* 0x00000018185d7223 */ /* 0x000fc6000001005d */
[----:B0-----:R-:W-:Y:S01]  /*3470*/  FADD.FTZ R95, R94, R25 ;  /* 0x000000195e5f7221 */ /* 0x001fe20000010000 */
[--C-:B------:R-:W-:Y:S01]  /*3480*/  FFMA.FTZ R94, R25, R25, R93.reuse ;  /* 0x00000019195e7223 */ /* 0x100fe2000001005d */
[C---:B------:R-:W-:Y:S02]  /*3490*/  SHF.L.U32 R25, R26.reuse, 0x10, RZ ;  /* 0x000000101a197819 */ /* 0x040fe400000006ff */
[----:B------:R-:W-:-:S03]  /*34a0*/  PRMT R93, R26, 0x7632, R93 ;  /* 0x000076321a5d7816 */ /* 0x000fc6000000005d */
[----:B------:R-:W-:Y:S01]  /*34b0*/  FADD.FTZ R95, R95, R25 ;  /* 0x000000195f5f7221 */ /* 0x000fe20000010000 */
[----:B------:R-:W-:Y:S01]  /*34c0*/  SHF.L.U32 R93, R93, 0x10, RZ ;  /* 0x000000105d5d7819 */ /* 0x000fe200000006ff */
[----:B------:R-:W-:Y:S01]  /*34d0*/  FFMA.FTZ R94, R25, R25, R94 ;  /* 0x00000019195e7223 */ /* 0x000fe2000001005e */
[----:B------:R-:W-:-:S03]  /*34e0*/  SHF.L.U32 R100, R27, 0x10, RZ ;  /* 0x000000101b647819 */ /* 0x000fc600000006ff */
[----:B------:R-:W-:Y:S01]  /*34f0*/  FADD.FTZ R96, R95, R93 ;  /* 0x0000005d5f607221 */ /* 0x000fe20000010000 */
[--C-:B------:R-:W-:Y:S01]  /*3500*/  FFMA.FTZ R95, R93, R93, R94.reuse ;  /* 0x0000005d5d5f7223 */ /* 0x100fe2000001005e */
[----:B------:R-:W-:Y:S02]  /*3510*/  PRMT R94, R27, 0x7632, R94 ;  /* 0x000076321b5e7816 */ /* 0x000fe4000000005e */
[----:B------:R-:W-:Y:S01]  /*3520*/  FADD.FTZ R93, R96, R100 ;  /* 0x00000064605d7221 */ /* 0x000fe20000010000 */
[----:B------:R-:W-:Y:S01]  /*3530*/  FFMA.FTZ R95, R100, R100, R95 ;  /* 0x00000064645f7223 */ /* 0x000fe2000001005f */
[----:B------:R-:W-:-:S05]  /*3540*/  SHF.L.U32 R94, R94, 0x10, RZ ;  /* 0x000000105e5e7819 */ /* 0x000fca00000006ff */
[----:B------:R-:W-:Y:S01]  /*3550*/  FFMA.FTZ R95, R94, R94, R95 ;  /* 0x0000005e5e5f7223 */ /* 0x000fe2000001005f */
[----:B------:R-:W-:Y:S01]  /*3560*/  FADD.FTZ R94, R93, R94 ;  /* 0x0000005e5d5e7221 */ /* 0x000fe20000010000 */
[----:B------:R-:W-:-:S04]  /*3570*/  ISETP.GT.U32.AND P2, PT, R97, 0x1f, PT ;  /* 0x0000001f6100780c */ /* 0x000fc80003f44070 */
[----:B------:R0:W-:Y:S01]  /*3580*/  STS.64 [R98], R94 ;  /* 0x0000005e62007388 */ /* 0x0001e20000000a00 */
[----:B------:R-:W-:Y:S01]  /*3590*/  BSSY B0, `(.L_x_1564) ;  /* 0x0000049000007945 */ /* 0x000fe20003800000 */
[----:B0-----:R-:W-:Y:S02]  /*35a0*/  SHF.L.U32 R94, R92, 0x1, RZ ;  /* 0x000000015c5e7819 */ /* 0x001fe400000006ff */
[----:B------:R-:W-:Y:S01]  /*35b0*/  SHF.R.U32.HI R95, RZ, 0x1f, R92 ;  /* 0x0000001fff5f7819 */ /* 0x000fe2000001165c */
[----:B------:R-:W-:Y:S01]  /*35c0*/  BAR.SYNC.DEFER_BLOCKING 0x0 ;  /* 0x0000000000007b1d */ /* 0x000fe20000010000 */
[C---:B------:R-:W-:Y:S02]  /*35d0*/  IADD3 R92, P3, R94.reuse, UR10, RZ ;  /* 0x0000000a5e5c7c10 */ /* 0x040fe4000ff7e0ff */
[----:B------:R-:W-:Y:S02]  /*35e0*/  IADD3 R94, P4, R94, UR12, RZ ;  /* 0x0000000c5e5e7c10 */ /* 0x000fe4000ff9e0ff */
[----:B------:R-:W-:-:S02]  /*35f0*/  IADD3.X R93, R95, UR11, RZ, P3, !PT ;  /* 0x0000000b5f5d7c10 */ /* 0x000fc40009ffe4ff */
[----:B------:R-:W-:Y:S02]  /*3600*/  IADD3.X R95, R95, UR13, RZ, P4, !PT ;  /* 0x0000000d5f5f7c10 */ /* 0x000fe4000a7fe4ff */
[----:B------:R-:W-:Y:S02]  /*3610*/  LOP3.LUT P1, RZ, R97, 0xffffffe1, RZ, 0xc0, !PT ;  /* 0xffffffe161ff7812 */ /* 0x000fe4000782c0ff */
[----:B------:R-:W-:Y:S01]  /*3620*/  CS2R R96, SRZ ;  /* 0x0000000000607805 */ /* 0x000fe2000001ff00 */
[----:B------:R-:W-:Y:S10]  /*3630*/  @P2 BRA `(.L_x_1565) ;  /* 0x0000000000f82947 */ /* 0x000ff40003800000 */
        /* <DEDUP_REMOVED lines=62> */
.L_x_1565:
[----:B------:R-:W-:Y:S05]  /*3a20*/  BSYNC B0 ;  /* 0x0000000000007941 */ /* 0x000fea0003800000 */
.L_x_1564:
[----:B------:R-:W2:Y:S04]  /*3a30*/  LDL R99, [R1+0x28c] ;  /* 0x00028c0001637983 */ /* 0x000ea80000100800 */
[----:B------:R0:W-:Y:S04]  /*3a40*/  STL.64 [R1+0x2a8], R6 ;  /* 0x0002a80601007387 */ /* 0x0001e80000100a00 */
[----:B------:R-:W-:Y:S04]  /*3a50*/  STL [R1+0x2a0], R4 ;  /* 0x0002a00401007387 */ /* 0x000fe80000100800 */
[----:B------:R-:W-:Y:S04]  /*3a60*/  STL [R1+0x29c], R3 ;  /* 0x00029c0301007387 */ /* 0x000fe80000100800 */
[----:B------:R1:W-:Y:S01]  /*3a70*/  STL [R1+0x298], R2 ;  /* 0x0002980201007387 */ /* 0x0003e20000100800 */
[----:B0-----:R-:W0:Y:S03]  /*3a80*/  S2R R7, SR_TID.X ;  /* 0x0000000000077919 */ /* 0x001e260000002100 */
[----:B-1----:R-:W3:Y:S01]  /*3a90*/  LDL R2, [R1+0x188] ;  /* 0x0001880001027983 */ /* 0x002ee20000100800 */
[----:B------:R-:W3:Y:S03]  /*3aa0*/  @!P1 LDC R98, c[0x0][0x10] ;  /* 0x00000400ff629b82 */ /* 0x000ee60000000800 */
[----:B------:R-:W1:Y:S04]  /*3ab0*/  SHFL.BFLY PT, R4, R96, 0x1, 0x1f ;  /* 0x0c201f0060047f89 */ /* 0x000e6800000e0000 */
[----:B------:R-:W4:Y:S04]  /*3ac0*/  SHFL.BFLY PT, R3, R97, 0x1, 0x1f ;  /* 0x0c201f0061037f89 */ /* 0x000f2800000e0000 */
[----:B-----5:R1:W-:Y:S01]  /*3ad0*/  STL [R1+0x294], R0 ;  /* 0x0002940001007387 */ /* 0x0203e20000100800 */
[----:B0-----:R-:W-:-:S02]  /*3ae0*/  ISETP.GT.U32.AND P2, PT, R7, 0xff, PT ;  /* 0x000000ff0700780c */ /* 0x001fc40003f44070 */
[----:B------:R-:W0:Y:S11]  /*3af0*/  @!P1 LDC.64 R6, c[0x0][0x248] ;  /* 0x00009200ff069b82 */ /* 0x000e360000000a00 */
[----:B-1----:R-:W1:Y:S01]  /*3b00*/  @!P2 LDC R0, c[0x0][0x10] ;  /* 0x00000400ff00ab82 */ /* 0x002e620000000800 */
[----:B------:R-:W-:Y:S01]  /*3b10*/  FADD.FTZ R96, R4, R96 ;  /* 0x0000006004607221 */ /* 0x000fe20000010000 */
[----:B----4-:R-:W-:Y:S01]  /*3b20*/  FADD.FTZ R97, R3, R97 ;  /* 0x0000006103617221 */ /* 0x010fe20000010000 */
[----:B---3--:R-:W-:-:S05]  /*3b30*/  @!P1 IMAD R98, R98, R2, UR8 ;  /* 0x0000000862629e24 */ /* 0x008fca000f8e0202 */
[----:B--2---:R-:W-:-:S04]  /*3b40*/  @!P1 LEA R98, R98, R99, 0x8 ;  /* 0x0000006362629211 */ /* 0x004fc800078e40ff */
[----:B------:R-:W-:-:S05]  /*3b50*/  @!P1 SHF.L.U32 R98, R98, 0x1, RZ ;  /* 0x0000000162629819 */ /* 0x000fca00000006ff */
[----:B0-----:R-:W-:Y:S02]  /*3b60*/  @!P1 IMAD.WIDE.U32 R98, R98, 0x4, R6 ;  /* 0x0000000462629825 */ /* 0x001fe400078e0006 */
[----:B------:R0:W5:Y:S04]  /*3b70*/  LDL.LU.64 R6, [R1+0x2a8] ;  /* 0x0002a80001067983 */ /* 0x0001680000300a00 */
[----:B------:R0:W5:Y:S04]  /*3b80*/  LDL.LU R4, [R1+0x2a0] ;  /* 0x0002a00001047983 */ /* 0x0001680000300800 */
[----:B------:R1:W-:Y:S04]  /*3b90*/  @!P1 STG.E.64 desc[UR6][R98.64], R96 ;  /* 0x0000006062009986 */ /* 0x0003e8000c101b06 */
[----:B------:R0:W5:Y:S01]  /*3ba0*/  LDL.LU R3, [R1+0x29c] ;  /* 0x00029c0001037983 */ /* 0x0001620000300800 */
[----:B-1----:R-:W-:Y:S01]  /*3bb0*/  @!P2 IMAD R96, R0, R2, UR8 ;  /* 0x000000080060ae24 */ /* 0x002fe2000f8e0202 */
[----:B------:R-:W1:Y:S02]  /*3bc0*/  S2R R99, SR_TID.X ;  /* 0x0000000000637919 */ /* 0x000e640000002100 */
[----:B------:R0:W5:Y:S04]  /*3bd0*/  LDL.LU R2, [R1+0x298] ;  /* 0x0002980001027983 */ /* 0x0001680000300800 */
[----:B------:R0:W5:Y:S01]  /*3be0*/  LDL.LU R0, [R1+0x294] ;  /* 0x0002940001007983 */ /* 0x0001620000300800 */
[----:B-1----:R-:W-:-:S02]  /*3bf0*/  @!P2 LOP3.LUT R97, R99, 0x7ffffff0, RZ, 0xc0, !PT ;  /* 0x7ffffff06361a812 */ /* 0x002fc400078ec0ff */
[C---:B------:R-:W-:Y:S02]  /*3c00*/  @!P2 LOP3.LUT R98, R99.reuse, 0xf, RZ, 0xc0, !PT ;  /* 0x0000000f6362a812 */ /* 0x040fe400078ec0ff */
[----:B------:R-:W-:Y:S01]  /*3c10*/  @!P2 LEA R96, R96, R97, 0x8 ;  /* 0x000000616060a211 */ /* 0x000fe200078e40ff */
[----:B------:R-:W-:Y:S01]  /*3c20*/  BAR.SYNC.DEFER_BLOCKING 0x0 ;  /* 0x0000000000007b1d */ /* 0x000fe20000010000 */
[----:B------:R-:W-:Y:S02]  /*3c30*/  ISETP.NE.AND P1, PT, R99, RZ, PT ;  /* 0x000000ff6300720c */ /* 0x000fe40003f25270 */
[----:B------:R-:W-:-:S05]  /*3c40*/  @!P2 IADD3 R98, R96, R98, RZ ;  /* 0x000000626062a210 */ /* 0x000fca0007ffe0ff */
[----:B------:R-:W1:Y:S01]  /*3c50*/  @!P2 LDC.64 R96, c[0x0][0x248] ;  /* 0x00009200ff60ab82 */ /* 0x000e620000000a00 */
[----:B------:R-:W-:-:S05]  /*3c60*/  @!P2 SHF.L.U32 R98, R98, 0x1, RZ ;  /* 0x000000016262a819 */ /* 0x000fca00000006ff */
[----:B-1----:R-:W-:Y:S01]  /*3c70*/  @!P2 IMAD.WIDE.U32 R98, R98, 0x4, R96 ;  /* 0x000000046262a825 */ /* 0x002fe200078e0060 */
[----:B0-----:R-:W-:Y:S06]  /*3c80*/  @P1 BRA `(.L_x_1566) ;  /* 0x0000000000601947 */ /* 0x001fec0003800000 */
[----:B------:R-:W0:Y:S01]  /*3c90*/  S2R R96, SR_LANEID ;  /* 0x0000000000607919 */ /* 0x000e220000000000 */
        /* <DEDUP_REMOVED lines=17> */
.L_x_1567:
[----:B------:R-:W2:Y:S04]  /*3db0*/  LD.E.STRONG.GPU R97, desc[UR6][R90.64] ;  /* 0x000000065a617980 */ /* 0x000ea8000c10f900 */
[----:B--2---:R-:W-:Y:S01]  /*3dc0*/  CCTL.IVALL ;  /* 0x00000000ff00798f */ /* 0x004fe20002000000 */
[----:B------:R-:W-:Y:S05]  /*3dd0*/  YIELD ;  /* 0x0000000000007946 */ /* 0x000fea0003800000 */
[----:B------:R-:W-:-:S04]  /*3de0*/  LOP3.LUT R97, R97, R96, RZ, 0x3c, !PT ;  /* 0x0000006061617212 */ /* 0x000fc800078e3cff */
[----:B------:R-:W-:-:S13]  /*3df0*/  ISETP.GT.AND P1, PT, R97, -0x1, PT ;  /* 0xffffffff6100780c */ /* 0x000fda0003f24270 */
[----:B------:R-:W-:Y:S05]  /*3e00*/  @P1 BRA `(.L_x_1567) ;  /* 0xfffffffc00e81947 */ /* 0x000fea000383ffff */
.L_x_1566:
[----:B------:R-:W-:Y:S05]  /*3e10*/  WARPSYNC.ALL ;  /* 0x0000000000007948 */ /* 0x000fea0003800000 */
[----:B------:R-:W-:Y:S06]  /*3e20*/  BAR.SYNC.DEFER_BLOCKING 0x0 ;  /* 0x0000000000007b1d */ /* 0x000fec0000010000 */
[----:B------:R-:W2:Y:S04]  /*3e30*/  LDG.E.64.CONSTANT R92, desc[UR6][R92.64] ;  /* 0x000000065c5c7981 */ /* 0x000ea8000c1e9b00 */
[----:B------:R-:W3:Y:S04]  /*3e40*/  LDG.E.64.CONSTANT R94, desc[UR6][R94.64] ;  /* 0x000000065e5e7981 */ /* 0x000ee8000c1e9b00 */
[----:B-----5:R0:W-:Y:S04]  /*3e50*/  STL [R1+0x29c], R3 ;  /* 0x00029c0301007387 */ /* 0x0201e80000100800 */
[----:B------:R1:W-:Y:S04]  /*3e60*/  STL [R1+0x298], R2 ;  /* 0x0002980201007387 */ /* 0x0003e80000100800 */
[----:B------:R4:W2:Y:S01]  /*3e70*/  @!P2 LDG.E.64 R96, desc[UR6][R98.64] ;  /* 0x000000066260a981 */ /* 0x0008a2000c1e1b00 */
[----:B0-----:R-:W0:Y:S01]  /*3e80*/  S2R R3, SR_TID.X ;  /* 0x0000000000037919 */ /* 0x001e220000002100 */
[----:B-1----:R-:W-:-:S02]  /*3e90*/  PRMT R2, R87, 0x7632, R2 ;  /* 0x0000763257027816 */ /* 0x002fc40000000002 */
[----:B------:R1:W-:Y:S01]  /*3ea0*/  STL [R1+0x294], R0 ;  /* 0x0002940001007387 */ /* 0x0003e20000100800 */
[----:B----4-:R-:W-:Y:S01]  /*3eb0*/  HFMA2.MMA R98, -RZ, RZ, 0, 0 ;  /* 0x00000000ff627435 */ /* 0x010fe200000001ff */
[----:B0-----:R-:W-:Y:S02]  /*3ec0*/  LOP3.LUT P1, RZ, R3, 0xffffff0f, RZ, 0xc0, !PT ;  /* 0xffffff0f03ff7812 */ /* 0x001fe4000782c0ff */
[----:B-1----:R-:W-:Y:S01]  /*3ed0*/  PRMT R0, R77, 0x7632, R0 ;  /* 0x000076324d007816 */ /* 0x002fe20000000000 */
[----:B------:R0:W5:Y:S01]  /*3ee0*/  LDL.LU R3, [R1+0x29c] ;  /* 0x00029c0001037983 */ /* 0x0001620000300800 */
[----:B------:R-:W-:-:S03]  /*3ef0*/  PRMT R87, R83, 0x7632, R87 ;  /* 0x0000763253577816 */ /* 0x000fc60000000057 */
[----:B------:R1:W-:Y:S01]  /*3f00*/  STL.S16 [R1+0x18], R2 ;  /* 0x0000180201007387 */ /* 0x0003e20000100600 */
[----:B------:R-:W-:Y:S02]  /*3f10*/  PRMT R83, R79, 0x7632, R83 ;  /* 0x000076324f537816 */ /* 0x000fe40000000053 */
[----:B------:R-:W-:Y:S02]  /*3f20*/  PRMT R79, R67, 0x7632, R79 ;  /* 0x00007632434f7816 */ /* 0x000fe4000000004f */
[----:B------:R-:W-:Y:S01]  /*3f30*/  PRMT R77, R65, 0x7632, R77 ;  /* 0x00007632414d7816 */ /* 0x000fe2000000004d */
[----:B-1----:R0:W5:Y:S04]  /*3f40*/  LDL.LU R2, [R1+0x298] ;  /* 0x0002980001027983 */ /* 0x0021680000300800 */
[----:B------:R1:W-:Y:S01]  /*3f50*/  STL.S16 [R1+0x4c], R0 ;  /* 0x00004c0001007387 */ /* 0x0003e20000100600 */
[----:B------:R-:W-:-:S02]  /*3f60*/  PRMT R67, R55, 0x7632, R67 ;  /* 0x0000763237437816 */ /* 0x000fc40000000043 */
[----:B------:R-:W-:Y:S01]  /*3f70*/  PRMT R65, R53, 0x7632, R65 ;  /* 0x0000763235417816 */ /* 0x000fe20000000041 */
[----:B-1----:R0:W5:Y:S01]  /*3f80*/  LDL.LU R0, [R1+0x294] ;  /* 0x0002940001007983 */ /* 0x0021620000300800 */
        /* <DEDUP_REMOVED lines=8> */
[----:B--2---:R-:W-:Y:S01]  /*4010*/  @!P2 FADD.FTZ R98, RZ, R96 ;  /* 0x00000060ff62a221 */ /* 0x004fe20000010000 */
[----:B------:R-:W-:Y:S01]  /*4020*/  MOV R96, RZ ;  /* 0x000000ff00607202 */ /* 0x000fe20000000f00 */
[----:B------:R-:W-:-:S03]  /*4030*/  @!P2 FADD.FTZ R96, RZ, R97 ;  /* 0x00000061ff60a221 */ /* 0x000fc60000010000 */
[----:B------:R-:W1:Y:S04]  /*4040*/  SHFL.BFLY PT, R97, R98, 0x8, 0x1f ;  /* 0x0d001f0062617f89 */ /* 0x000e6800000e0000 */
[----:B------:R-:W2:Y:S01]  /*4050*/  SHFL.BFLY PT, R99, R96, 0x8, 0x1f ;  /* 0x0d001f0060637f89 */ /* 0x000ea200000e0000 */
[----:B-1----:R-:W-:Y:S01]  /*4060*/  FADD.FTZ R98, R97, R98 ;  /* 0x0000006261627221 */ /* 0x002fe20000010000 */
[----:B--2---:R-:W-:-:S04]  /*4070*/  FADD.FTZ R96, R99, R96 ;  /* 0x0000006063607221 */ /* 0x004fc80000010000 */
        /* <DEDUP_REMOVED lines=10> */
[----:B-1----:R-:W-:-:S04]  /*4120*/  FADD.FTZ R96, R98, R96 ;  /* 0x0000006062607221 */ /* 0x002fc80000010000 */
[----:B------:R-:W-:Y:S01]  /*4130*/  @!P1 FMUL.FTZ R96, R96, 1.6276042515528388321e-05 ;  /* 0x3788888960609820 */ /* 0x000fe20000410000 */
[----:B--2---:R-:W-:-:S03]  /*4140*/  FADD.FTZ R97, R97, R99 ;  /* 0x0000006361617221 */ /* 0x004fc60000010000 */
[----:B------:R-:W-:-:S04]  /*4150*/  @!P1 FMUL.FTZ R98, R96, R96 ;  /* 0x0000006060629220 */ /* 0x000fc80000410000 */
[----:B------:R-:W-:Y:S02]  /*4160*/  @!P1 FFMA.FTZ R97, R97, 1.6276042515528388321e-05, -R98 ;  /* 0x3788888961619823 */ /* 0x000fe40000010862 */
[----:B------:R-:W1:Y:S03]  /*4170*/  S2R R98, SR_TID.X ;  /* 0x0000000000627919 */ /* 0x000e660000002100 */
[----:B------:R-:W-:Y:S02]  /*4180*/  @!P1 FMNMX.FTZ R97, RZ, R97, !PT ;  /* 0x00000061ff619209 */ /* 0x000fe40007810000 */
[----:B------:R-:W-:Y:S02]  /*4190*/  PRMT R99, R85, 0x7632, R99 ;  /* 0x0000763255637816 */ /* 0x000fe40000000063 */
[----:B------:R-:W-:Y:S02]  /*41a0*/  PRMT R85, R81, 0x7632, R85 ;  /* 0x0000763251557816 */ /* 0x000fe40000000055 */
[----:B------:R-:W-:-:S02]  /*41b0*/  PRMT R81, R69, 0x7632, R81 ;  /* 0x0000763245517816 */ /* 0x000fc40000000051 */
[----:B------:R-:W-:Y:S02]  /*41c0*/  PRMT R69, R57, 0x7632, R69 ;  /* 0x0000763239457816 */ /* 0x000fe40000000045 */
[----:B-1----:R-:W-:-:S04]  /*41d0*/  @!P1 SHF.R.U32.HI R98, RZ, 0x1, R98 ;  /* 0x00000001ff629819 */ /* 0x002fc80000011662 */
[----:B------:R-:W-:-:S05]  /*41e0*/  @!P1 LOP3.LUT R98, R98, 0x7ffffff8, RZ, 0xc0, !PT ;  /* 0x7ffffff862629812 */ /* 0x000fca00078ec0ff */
[----:B------:R1:W-:Y:S02]  /*41f0*/  @!P1 STS.64 [R98+UR4], R96 ;  /* 0x0000006062009988 */ /* 0x0003e40008000a04 */
[----:B-1----:R-:W-:Y:S02]  /*4200*/  PRMT R98, R75, 0x7632, R98 ;  /* 0x000076324b627816 */ /* 0x002fe40000000062 */
[----:B------:R-:W-:Y:S02]  /*4210*/  PRMT R97, R73, 0x7632, R97 ;  /* 0x0000763249617816 */ /* 0x000fe40000000061 */
[----:B------:R-:W-:Y:S01]  /*4220*/  PRMT R96, R71, 0x7632, R96 ;  /* 0x0000763247607816 */ /* 0x000fe20000000060 */
[----:B------:R0:W-:Y:S01]  /*4230*/  STL.S16 [R1+0x50], R98 ;  /* 0x0000506201007387 */ /* 0x0001e20000100600 */
[----:B------:R-:W-:Y:S02]  /*4240*/  PRMT R75, R63, 0x7632, R75 ;  /* 0x000076323f4b7816 */ /* 0x000fe4000000004b */
[----:B------:R-:W-:Y:S01]  /*4250*/  PRMT R73, R61, 0x7632, R73 ;  /* 0x000076323d497816 */ /* 0x000fe20000000049 */
[----:B------:R0:W-:Y:S01]  /*4260*/  STL.S16 [R1+0x54], R97 ;  /* 0x0000546101007387 */ /* 0x0001e20000100600 */
[----:B------:R-:W-:-:S03]  /*4270*/  PRMT R71, R59, 0x7632, R71 ;  /* 0x000076323b477816 */ /* 0x000fc60000000047 */
[----:B------:R0:W-:Y:S04]  /*4280*/  STL.S16 [R1+0x5c], R96 ;  /* 0x00005c6001007387 */ /* 0x0001e80000100600 */
[----:B------:R0:W-:Y:S01]  /*4290*/  STL.S16 [R1+0x60], R81 ;  /* 0x0000605101007387 */ /* 0x0001e20000100600 */
[----:B------:R-:W-:-:S03]  /*42a0*/  PRMT R63, R51, 0x7632, R63 ;  /* 0x00007632333f7816 */ /* 0x000fc6000000003f */
[----:B------:R0:W-:Y:S01]  /*42b0*/  STL.S16 [R1+0x74], R79 ;  /* 0x0000744f01007387 */ /* 0x0001e20000100600 */
[----:B------:R-:W-:-:S03]  /*42c0*/  PRMT R61, R49, 0x7632, R61 ;  /* 0x00007632313d7816 */ /* 0x000fc6000000003d */
[----:B------:R0:W-:Y:S01]  /*42d0*/  STL.S16 [R1+0x78], R77 ;  /* 0x0000784d01007387 */ /* 0x0001e20000100600 */
[----:B------:R-:W-:-:S03]  /*42e0*/  PRMT R59, R47, 0x7632, R59 ;  /* 0x000076322f3b7816 */ /* 0x000fc6000000003b */
[----:B------:R0:W-:Y:S01]  /*42f0*/  STL.S16 [R1+0x8c], R75 ;  /* 0x00008c4b01007387 */ /* 0x0001e20000100600 */
[----:B------:R-:W-:-:S03]  /*4300*/  PRMT R57, R45, 0x7632, R57 ;  /* 0x000076322d397816 */ /* 0x000fc60000000039 */
[----:B------:R0:W-:Y:S04]  /*4310*/  STL.S16 [R1+0x90], R73 ;  /* 0x0000904901007387 */ /* 0x0001e80000100600 */
        /* <DEDUP_REMOVED lines=54> */
[----:B---3--:R-:W-:Y:S02]  /*4680*/  PRMT R43, R94, 0x7632, R43 ;  /* 0x000076325e2b7816 */ /* 0x008fe4000000002b */
[----:B------:R-:W-:Y:S01]  /*4690*/  PRMT R33, R95, 0x7632, R33 ;  /* 0x000076325f217816 */ /* 0x000fe20000000021 */
[----:B------:R-:W-:Y:S06]  /*46a0*/  BAR.SYNC.DEFER_BLOCKING 0x0 ;  /* 0x0000000000007b1d */ /* 0x000fec0000010000 */
[----:B0-----:R-:W-:Y:S05]  /*46b0*/  @P0 BRA `(.L_x_1569) ;  /* 0x00000000002c0947 */ /* 0x001fea0003800000 */
[----:B------:R-:W2:Y:S01]  /*46c0*/  LDL R47, [R1+0x140] ;  /* 0x00014000012f7983 */ /* 0x000ea20000100800 */
[----:B------:R-:W-:Y:S01]  /*46d0*/  ULDC.64 UR10, c[0x0][0x240] ;  /* 0x00009000000a7ab9 */ /* 0x000fe20000000a00 */
[----:B------:R-:W0:Y:S02]  /*46e0*/  S2R R98, SR_TID.X ;  /* 0x0000000000627919 */ /* 0x000e240000002100 */
[----:B0-----:R-:W-:Y:S02]  /*46f0*/  SHF.R.S32.HI R49, RZ, 0x1f, R98 ;  /* 0x0000001fff317819 */ /* 0x001fe40000011462 */
[----:B-----5:R-:W-:-:S04]  /*4700*/  LEA R27, P1, R2, R98, 0x4 ;  /* 0x00000062021b7211 */ /* 0x020fc800078220ff */
[----:B--2---:R-:W-:Y:S02]  /*4710*/  LEA.HI.X R28, R2, R49, R47, 0x4, P1 ;  /* 0x00000031021c7211 */ /* 0x004fe400008f242f */
[----:B------:R-:W-:-:S04]  /*4720*/  LEA R26, P1, R27, UR10, 0x3 ;  /* 0x0000000a1b1a7c11 */ /* 0x000fc8000f8218ff */
[----:B------:R-:W-:Y:S02]  /*4730*/  LEA.HI.X R27, R27, UR11, R28, 0x3, P1 ;  /* 0x0000000b1b1b7c11 */ /* 0x000fe400088f1c1c */
[----:B------:R-:W-:-:S06]  /*4740*/  LEA R28, R98, UR4, 0x3 ;  /* 0x00000004621c7c11 */ /* 0x000fcc000f8e18ff */
[----:B------:R-:W0:Y:S04]  /*4750*/  LDS.64 R28, [R28] ;  /* 0x000000001c1c7984 */ /* 0x000e280000000a00 */
[----:B0-----:R0:W-:Y:S02]  /*4760*/  STG.E.64 desc[UR6][R26.64], R28 ;  /* 0x0000001c1a007986 */ /* 0x0011e4000c101b06 */
.L_x_1569:
[----:B------:R-:W-:Y:S05]  /*4770*/  BSYNC B0 ;  /* 0x0000000000007941 */ /* 0x000fea0003800000 */
.L_x_1568:
[----:B0-----:R-:W2:Y:S01]  /*4780*/  LDL.LU R27, [R1+0x38] ;  /* 0x00003800011b7983 */ /* 0x001ea20000300800 */
[----:B------:R-:W-:Y:S01]  /*4790*/  ULDC.64 UR10, c[0x0][0x210] ;  /* 0x00008400000a7ab9 */ /* 0x000fe20000000a00 */
[----:B------:R-:W-:Y:S02]  /*47a0*/  ULDC UR5, c[0x0][0x230] ;  /* 0x00008c0000057ab9 */ /* 0x000fe40000000800 */
[----:B------:R-:W3:Y:S04]  /*47b0*/  LDL R26, [R1+0x288] ;  /* 0x00028800011a7983 */ /* 0x000ee80000100800 */
[----:B------:R-:W4:Y:S01]  /*47c0*/  LDL.LU R47, [R1+0x2c] ;  /* 0x00002c00012f7983 */ /* 0x000f220000300800 */
[----:B-----5:R-:W-:Y:S02]  /*47d0*/  LEA R28, P1, R3, UR10, 0x1 ;  /* 0x0000000a031c7c11 */ /* 0x020fe4000f8208ff */
[----:B------:R-:W-:Y:S01]  /*47e0*/  SHF.L.U32 R92, R92, 0x10, RZ ;  /* 0x000000105c5c7819 */ /* 0x000fe200000006ff */
[----:B------:R-:W-:Y:S01]  /*47f0*/  STL [R1+0x29c], R2 ;  /* 0x00029c0201007387 */ /* 0x000fe20000100800 */
[----:B------:R-:W-:-:S02]  /*4800*/  SHF.L.U32 R94, R94, 0x10, RZ ;  /* 0x000000105e5e7819 */ /* 0x000fc400000006ff */
[----:B------:R-:W-:Y:S01]  /*4810*/  SHF.L.U32 R45, R88, 0x10, RZ ;  /* 0x00000010582d7819 */ /* 0x000fe200000006ff */
[----:B------:R-:W-:Y:S01]  /*4820*/  STL [R1+0x298], R91 ;  /* 0x0002985b01007387 */ /* 0x000fe20000100800 */
[----:B------:R-:W-:-:S03]  /*4830*/  SHF.L.U32 R41, R41, 0x10, RZ ;  /* 0x0000001029297819 */ /* 0x000fc600000006ff */
[----:B------:R-:W-:Y:S04]  /*4840*/  STL [R1+0x294], R90 ;  /* 0x0002945a01007387 */ /* 0x000fe80000100800 */
[----:B------:R-:W4:Y:S04]  /*4850*/  LDL.LU R57, [R1+0x30] ;  /* 0x0000300001397983 */ /* 0x000f280000300800 */
[----:B------:R-:W4:Y:S04]  /*4860*/  LDL.LU R55, [R1+0x28] ;  /* 0x0000280001377983 */ /* 0x000f280000300800 */
[----:B------:R-:W4:Y:S04]  /*4870*/  LDL.LU R53, [R1+0x24] ;  /* 0x0000240001357983 */ /* 0x000f280000300800 */
[----:B------:R-:W4:Y:S04]  /*4880*/  LDL.LU R51, [R1+0x14] ;  /* 0x0000140001337983 */ /* 0x000f280000300800 */
[----:B------:R-:W4:Y:S01]  /*4890*/  LDL.LU R49, [R1+0x10] ;  /* 0x0000100001317983 */ /* 0x000f220000300800 */
[----:B--2---:R-:W-:-:S03]  /*48a0*/  LEA.HI.X R29, R3, UR11, R27, 0x1, P1 ;  /* 0x0000000b031d7c11 */ /* 0x004fc600088f0c1b */
[----:B---3--:R-:W0:Y:S02]  /*48b0*/  LDS.64 R26, [R26+UR4] ;  /* 0x000000041a1a7984 */ /* 0x008e240008000a00 */
[----:B0-----:R-:W-:Y:S01]  /*48c0*/  FADD.FTZ R27, R27, UR5 ;  /* 0x000000051b1b7e21 */ /* 0x001fe20008010000 */
[----:B------:R-:W-:Y:S01]  /*48d0*/  FADD.FTZ R0, R0, -R26 ;  /* 0x8000001a00007221 */ /* 0x000fe20000010000 */
[----:B------:R-:W-:Y:S02]  /*48e0*/  FADD.FTZ R45, -R26, R45 ;  /* 0x0000002d1a2d7221 */ /* 0x000fe40000010100 */
[----:B------:R0:W1:Y:S02]  /*48f0*/  MUFU.RSQ R32, R27 ;  /* 0x0000001b00207308 */ /* 0x0000640000001400 */
[----:B0-----:R-:W-:Y:S01]  /*4900*/  SHF.L.U32 R27, R43, 0x10, RZ ;  /* 0x000000102b1b7819 */ /* 0x001fe200000006ff */
[----:B-1----:R-:W-:Y:S01]  /*4910*/  FMUL.FTZ R0, R0, R32 ;  /* 0x0000002000007220 */ /* 0x002fe20000410000 */
[----:B------:R-:W-:-:S03]  /*4920*/  FMUL.FTZ R43, R32, R45 ;  /* 0x0000002d202b7220 */ /* 0x000fc60000410000 */
[----:B------:R-:W-:Y:S01]  /*4930*/  FFMA.FTZ R3, R0, R92, R94 ;  /* 0x0000005c00037223 */ /* 0x000fe2000001005e */
[----:B------:R-:W-:-:S03]  /*4940*/  FFMA.FTZ R43, R43, R41, R27 ;  /* 0x000000292b2b7223 */ /* 0x000fc6000001001b */
[----:B------:R-:W-:-:S06]  /*4950*/  FMUL.FTZ R0, R3, -1.4426950216293334961 ;  /* 0xbfb8aa3b03007820 */ /* 0x000fcc0000410000 */
[----:B------:R-:W0:Y:S02]  /*4960*/  MUFU.EX2 R0, R0 ;  /* 0x0000000000007308 */ /* 0x000e240000000800 */
[----:B0-----:R-:W-:-:S06]  /*4970*/  FADD.FTZ R0, R0, 1 ;  /* 0x3f80000000007421 */ /* 0x001fcc0000010000 */
[----:B------:R-:W0:Y:S02]  /*4980*/  MUFU.RCP R0, R0 ;  /* 0x0000000000007308 */ /* 0x000e240000001000 */
[----:B0-----:R-:W-:Y:S01]  /*4990*/  FMUL.FTZ R0, R3, R0 ;  /* 0x0000000003007220 */ /* 0x001fe20000410000 */
[----:B------:R-:W-:-:S06]  /*49a0*/  FMUL.FTZ R3, R43, -1.4426950216293334961 ;  /* 0xbfb8aa3b2b037820 */ /* 0x000fcc0000410000 */
[----:B------:R-:W0:Y:S02]  /*49b0*/  MUFU.EX2 R3, R3 ;  /* 0x0000000300037308 */ /* 0x000e240000000800 */
[----:B0-----:R-:W-:-:S06]  /*49c0*/  FADD.FTZ R3, R3, 1 ;  /* 0x3f80000003037421 */ /* 0x001fcc0000010000 */
[----:B------:R-:W0:Y:S02]  /*49d0*/  MUFU.RCP R3, R3 ;  /* 0x0000000300037308 */ /* 0x000e240000001000 */
[----:B0-----:R-:W-:-:S05]  /*49e0*/  FMUL.FTZ R3, R43, R3 ;  /* 0x000000032b037220 */ /* 0x001fca0000410000 */
[----:B------:R-:W-:Y:S01]  /*49f0*/  F2FP.BF16.F32.PACK_AB R0, R3, R0 ;  /* 0x000000000300723e */ /* 0x000fe200000010ff */
[----:B----4-:R-:W-:Y:S02]  /*4a00*/  FADD.FTZ R3, R47, -R26 ;  /* 0x8000001a2f037221 */ /* 0x010fe40000010000 */
[----:B------:R-:W2:Y:S04]  /*4a10*/  LDL.LU R47, [R1+0xc] ;  /* 0x00000c00012f7983 */ /* 0x000ea80000300800 */
[----:B------:R-:W3:Y:S01]  /*4a20*/  LDL.LU R2, [R1+0x4] ;  /* 0x0000040001027983 */ /* 0x000ee20000300800 */
[----:B------:R-:W-:Y:S01]  /*4a30*/  SHF.L.U32 R93, R93, 0x10, RZ ;  /* 0x000000105d5d7819 */ /* 0x000fe200000006ff */
[----:B------:R-:W-:Y:S01]  /*4a40*/  FMUL.FTZ R3, R32, R3 ;  /* 0x0000000320037220 */ /* 0x000fe20000410000 */
[----:B------:R-:W-:-:S02]  /*4a50*/  SHF.L.U32 R95, R95, 0x10, RZ ;  /* 0x000000105f5f7819 */ /* 0x000fc400000006ff */
[C---:B------:R-:W-:Y:S02]  /*4a60*/  PRMT R43, R0.reuse, 0x7610, R43 ;  /* 0x00007610002b7816 */ /* 0x040fe4000000002b */
[----:B------:R-:W-:Y:S01]  /*4a70*/  PRMT R45, R0, 0x7632, R45 ;  /* 0x00007632002d7816 */ /* 0x000fe2000000002d */
[----:B------:R-:W-:-:S04]  /*4a80*/  FFMA.FTZ R0, R3, R93, R95 ;  /* 0x0000005d03007223 */ /* 0x000fc8000001005f */
[----:B------:R-:W-:-:S06]  /*4a90*/  FMUL.FTZ R3, R0, -1.4426950216293334961 ;  /* 0xbfb8aa3b00037820 */ /* 0x000fcc0000410000 */
[----:B------:R-:W0:Y:S01]  /*4aa0*/  MUFU.EX2 R3, R3 ;  /* 0x0000000300037308 */ /* 0x000e220000000800 */
[----:B------:R1:W-:Y:S01]  /*4ab0*/  STG.E.U16 desc[UR6][R28.64], R43 ;  /* 0x0000002b1c007986 */ /* 0x0003e2000c101506 */
[----:B------:R-:W-:Y:S01]  /*4ac0*/  SHF.L.U32 R34, R34, 0x10, RZ ;  /* 0x0000001022227819 */ /* 0x000fe200000006ff */
[----:B0-----:R-:W-:Y:S01]  /*4ad0*/  FADD.FTZ R3, R3, 1 ;  /* 0x3f80000003037421 */ /* 0x001fe20000010000 */
[----:B-1----:R-:W-:-:S05]  /*4ae0*/  SHF.L.U32 R43, R89, 0x10, RZ ;  /* 0x00000010592b7819 */ /* 0x002fca00000006ff */
[----:B------:R-:W0:Y:S01]  /*4af0*/  MUFU.RCP R3, R3 ;  /* 0x0000000300037308 */ /* 0x000e220000001000 */
[----:B------:R-:W-:Y:S01]  /*4b00*/  FADD.FTZ R43, -R26, R43 ;  /* 0x0000002b1a2b7221 */ /* 0x000fe20000010100 */
[----:B------:R-:W-:-:S03]  /*4b10*/  SHF.L.U32 R33, R33, 0x10, RZ ;  /* 0x0000001021217819 */ /* 0x000fc600000006ff */
[----:B------:R-:W-:-:S04]  /*4b20*/  FMUL.FTZ R43, R32, R43 ;  /* 0x0000002b202b7220 */ /* 0x000fc80000410000 */
[----:B------:R-:W-:Y:S01]  /*4b30*/  FFMA.FTZ R43, R43, R34, R33 ;  /* 0x000000222b2b7223 */ /* 0x000fe20000010021 */
[----:B0-----:R-:W-:-:S03]  /*4b40*/  FMUL.FTZ R3, R0, R3 ;  /* 0x0000000300037220 */ /* 0x001fc60000410000 */
[----:B------:R-:W-:-:S06]  /*4b50*/  FMUL.FTZ R0, R43, -1.4426950216293334961 ;  /* 0xbfb8aa3b2b007820 */ /* 0x000fcc0000410000 */
[----:B------:R-:W0:Y:S02]  /*4b60*/  MUFU.EX2 R0, R0 ;  /* 0x0000000000007308 */ /* 0x000e240000000800 */
[----:B0-----:R-:W-:-:S06]  /*4b70*/  FADD.FTZ R0, R0, 1 ;  /* 0x3f80000000007421 */ /* 0x001fcc0000010000 */
[----:B------:R-:W0:Y:S01]  /*4b80*/  MUFU.RCP R0, R0 ;  /* 0x0000000000007308 */ /* 0x000e220000001000 */
[--C-:B------:R-:W-:Y:S01]  /*4b90*/  FADD.FTZ R21, R21, -R26.reuse ;  /* 0x8000001a15157221 */ /* 0x100fe20000010000 */
[--C-:B------:R-:W-:Y:S01]  /*4ba0*/  FADD.FTZ R13, R13, -R26.reuse ;  /* 0x8000001a0d0d7221 */ /* 0x100fe20000010000 */
[----:B------:R-:W-:Y:S01]  /*4bb0*/  FADD.FTZ R111, R111, -R26 ;  /* 0x8000001a6f6f7221 */ /* 0x000fe20000010000 */
[----:B0-----:R-:W-:-:S05]  /*4bc0*/  FMUL.FTZ R0, R43, R0 ;  /* 0x000000002b007220 */ /* 0x001fca0000410000 */
[----:B------:R-:W-:-:S04]  /*4bd0*/  F2FP.BF16.F32.PACK_AB R0, R0, R3 ;  /* 0x000000030000723e */ /* 0x000fc800000010ff */
[----:B------:R-:W-:Y:S01]  /*4be0*/  PRMT R3, R0, 0x7632, R3 ;  /* 0x0000763200037816 */ /* 0x000fe20000000003 */
[----:B------:R0:W-:Y:S01]  /*4bf0*/  STG.E.U16 desc[UR6][R28.64+0x4], R0 ;  /* 0x000004001c007986 */ /* 0x0001e2000c101506 */
[--C-:B------:R-:W-:Y:S01]  /*4c00*/  FADD.FTZ R23, R23, -R26.reuse ;  /* 0x8000001a17177221 */ /* 0x100fe20000010000 */
[--C-:B------:R-:W-:Y:S02]  /*4c10*/  FADD.FTZ R107, R107, -R26.reuse ;  /* 0x8000001a6b6b7221 */ /* 0x100fe40000010000 */
[----:B------:R1:W-:Y:S01]  /*4c20*/  STG.E.U16 desc[UR6][R28.64+0x6], R3 ;  /* 0x000006031c007986 */ /* 0x0003e2000c101506 */
[----:B------:R-:W-:Y:S01]  /*4c30*/  FMUL.FTZ R69, R32, R21 ;  /* 0x0000001520457220 */ /* 0x000fe20000410000 */
[--C-:B------:R-:W-:Y:S01]  /*4c40*/  FADD.FTZ R103, R103, -R26.reuse ;  /* 0x8000001a67677221 */ /* 0x100fe20000010000 */
[--C-:B0-----:R-:W-:Y:S01]  /*4c50*/  FADD.FTZ R0, R57, -R26.reuse ;  /* 0x8000001a39007221 */ /* 0x101fe20000010000 */
[----:B------:R0:W-:Y:S01]  /*4c60*/  STG.E.U16 desc[UR6][R28.64+0x2], R45 ;  /* 0x0000022d1c007986 */ /* 0x0001e2000c101506 */
[----:B-1----:R-:W-:-:S02]  /*4c70*/  FADD.FTZ R3, R55, -R26 ;  /* 0x8000001a37037221 */ /* 0x002fc40000010000 */
[C---:B------:R-:W-:Y:S01]  /*4c80*/  FMUL.FTZ R55, R32.reuse, R0 ;  /* 0x0000000020377220 */ /* 0x040fe20000410000 */
[C---:B------:R-:W-:Y:S01]  /*4c90*/  FMUL.FTZ R0, R32.reuse, R13 ;  /* 0x0000000d20007220 */ /* 0x040fe20000410000 */
[--C-:B------:R-:W-:Y:S01]  /*4ca0*/  FADD.FTZ R15, R15, -R26.reuse ;  /* 0x8000001a0f0f7221 */ /* 0x100fe20000010000 */
[C---:B------:R-:W-:Y:S01]  /*4cb0*/  FMUL.FTZ R111, R32.reuse, R111 ;  /* 0x0000006f206f7220 */ /* 0x040fe20000410000 */
[C---:B------:R-:W-:Y:S01]  /*4cc0*/  FMUL.FTZ R71, R32.reuse, R23 ;  /* 0x0000001720477220 */ /* 0x040fe20000410000 */
[--C-:B------:R-:W-:Y:S01]  /*4cd0*/  FADD.FTZ R11, R11, -R26.reuse ;  /* 0x8000001a0b0b7221 */ /* 0x100fe20000010000 */
[----:B------:R-:W-:Y:S01]  /*4ce0*/  FMUL.FTZ R107, R32, R107 ;  /* 0x0000006b206b7220 */ /* 0x000fe20000410000 */
[----:B0-----:R-:W-:Y:S01]  /*4cf0*/  FADD.FTZ R29, R51, -R26 ;  /* 0x8000001a331d7221 */ /* 0x001fe20000010000 */
[----:B------:R-:W-:Y:S01]  /*4d00*/  FFMA.FTZ R88, R92, R0, R94 ;  /* 0x000000005c587223 */ /* 0x000fe2000001005e */
[----:B------:R-:W-:Y:S01]  /*4d10*/  FADD.FTZ R7, R7, -R26 ;  /* 0x8000001a07077221 */ /* 0x000fe20000010000 */
[C---:B------:R-:W-:Y:S01]  /*4d20*/  FMUL.FTZ R103, R32.reuse, R103 ;  /* 0x0000006720677220 */ /* 0x040fe20000410000 */
[----:B------:R-:W-:Y:S01]  /*4d30*/  FMUL.FTZ R63, R32, R15 ;  /* 0x0000000f203f7220 */ /* 0x000fe20000410000 */
[--C-:B------:R-:W-:Y:S01]  /*4d40*/  FFMA.FTZ R0, R92, R71, R94.reuse ;  /* 0x000000475c007223 */ /* 0x100fe2000001005e */
[----:B------:R-:W-:Y:S01]  /*4d50*/  FMUL.FTZ R61, R32, R29 ;  /* 0x0000001d203d7220 */ /* 0x000fe20000410000 */
[--C-:B------:R-:W-:Y:S01]  /*4d60*/  FFMA.FTZ R15, R92, R111, R94.reuse ;  /* 0x0000006f5c0f7223 */ /* 0x100fe2000001005e */
[----:B------:R-:W-:Y:S01]  /*4d70*/  FMUL.FTZ R29, R32, R11 ;  /* 0x0000000b201d7220 */ /* 0x000fe20000410000 */
[----:B------:R-:W4:Y:S01]  /*4d80*/  LDL.LU R111, [R1+0x48] ;  /* 0x00004800016f7983 */ /* 0x000f220000300800 */
[--C-:B------:R-:W-:Y:S01]  /*4d90*/  FFMA.FTZ R11, R92, R107, R94.reuse ;  /* 0x0000006b5c0b7223 */ /* 0x100fe2000001005e */
[----:B------:R-:W-:Y:S01]  /*4da0*/  FMUL.FTZ R96, R32, R7 ;  /* 0x0000000720607220 */ /* 0x000fe20000410000 */
[----:B------:R-:W-:Y:S01]  /*4db0*/  FFMA.FTZ R7, R92, R103, R94 ;  /* 0x000000675c077223 */ /* 0x000fe2000001005e */
[--C-:B--2---:R-:W-:Y:S01]  /*4dc0*/  FADD.FTZ R45, R47, -R26.reuse ;  /* 0x8000001a2f2d7221 */ /* 0x104fe20000010000 */
[----:B---3--:R-:W-:Y:S01]  /*4dd0*/  FADD.FTZ R47, R2, -R26 ;  /* 0x8000001a022f7221 */ /* 0x008fe20000010000 */
[----:B------:R-:W-:-:S05]  /*4de0*/  FFMA.FTZ R2, R92, R69, R94 ;  /* 0x000000455c027223 */ /* 0x000fca000001005e */
[----:B------:R0:W-:Y:S04]  /*4df0*/  STL [R1+0x194], R2 ;  /* 0x0001940201007387 */ /* 0x0001e80000100800 */
[----:B------:R-:W2:Y:S04]  /*4e00*/  LDL.LU R107, [R1+0x44] ;  /* 0x00004400016b7983 */ /* 0x000ea80000300800 */
[----:B------:R1:W-:Y:S04]  /*4e10*/  STL [R1+0x19c], R0 ;  /* 0x00019c0001007387 */ /* 0x0003e80000100800 */
[----:B------:R-:W3:Y:S04]  /*4e20*/  LDL.LU R103, [R1+0x40] ;  /* 0x0000400001677983 */ /* 0x000ee80000300800 */
[----:B------:R-:W3:Y:S04]  /*4e30*/  LDL.LU R98, [R1+0x3c] ;  /* 0x00003c0001627983 */ /* 0x000ee80000300800 */
[----:B------:R-:W3:Y:S04]  /*4e40*/  LDL.LU R91, [R1+0x34] ;  /* 0x00003400015b7983 */ /* 0x000ee80000300800 */
[----:B------:R-:W3:Y:S04]  /*4e50*/  LDL.LU R90, [R1+0x8] ;  /* 0x00000800015a7983 */ /* 0x000ee80000300800 */
[----:B0-----:R-:W4:Y:S01]  /*4e60*/  LDL.LU R2, [R1] ;  /* 0x0000000001027983 */ /* 0x001f220000300800 */
[--C-:B------:R-:W-:Y:S01]  /*4e70*/  FADD.FTZ R117, R117, -R26.reuse ;  /* 0x8000001a75757221 */ /* 0x100fe20000010000 */
[----:B------:R-:W-:Y:S01]  /*4e80*/  FADD.FTZ R17, R17, -R26 ;  /* 0x8000001a11117221 */ /* 0x000fe20000010000 */
[----:B------:R-:W-:-:S02]  /*4e90*/  SHF.L.U32 R58, R58, 0x10, RZ ;  /* 0x000000103a3a7819 */ /* 0x000fc400000006ff */
[----:B------:R-:W-:Y:S01]  /*4ea0*/  FMUL.FTZ R117, R32, R117 ;  /* 0x0000007520757220 */ /* 0x000fe20000410000 */
[----:B------:R-:W-:Y:S01]  /*4eb0*/  SHF.L.U32 R36, R36, 0x10, RZ ;  /* 0x0000001024247819 */ /* 0x000fe200000006ff */
[----:B------:R-:W-:Y:S01]  /*4ec0*/  FMUL.FTZ R65, R32, R17 ;  /* 0x0000001120417220 */ /* 0x000fe20000410000 */
[----:B------:R-:W-:Y:S01]  /*4ed0*/  FADD.FTZ R58, -R26, R58 ;  /* 0x0000003a1a3a7221 */ /* 0x000fe20000010100 */
[C-C-:B------:R-:W-:Y:S02]  /*4ee0*/  FFMA.FTZ R21, R92.reuse, R117, R94.reuse ;  /* 0x000000755c157223 */ /* 0x140fe4000001005e */
[----:B------:R-:W-:Y:S01]  /*4ef0*/  FFMA.FTZ R117, R92, R65, R94 ;  /* 0x000000415c757223 */ /* 0x000fe2000001005e */
[----:B------:R-:W-:Y:S01]  /*4f00*/  FADD.FTZ R36, -R26, R36 ;  /* 0x000000241a247221 */ /* 0x000fe20000010100 */
[----:B------:R-:W-:-:S03]  /*4f10*/  FMUL.FTZ R65, R32, R58 ;  /* 0x0000003a20417220 */ /* 0x000fc60000410000 */
[----:B------:R-:W-:Y:S01]  /*4f20*/  FMUL.FTZ R77, R32, R36 ;  /* 0x00000024204d7220 */ /* 0x000fe20000410000 */
[----:B------:R-:W-:Y:S01]  /*4f30*/  FFMA.FTZ R36, R41, R65, R27 ;  /* 0x0000004129247223 */ /* 0x000fe2000001001b */
[----:B------:R-:W-:Y:S02]  /*4f40*/  SHF.L.U32 R66, R66, 0x10, RZ ;  /* 0x0000001042427819 */ /* 0x000fe400000006ff */
[----:B------:R-:W-:Y:S02]  /*4f50*/  SHF.L.U32 R70, R70, 0x10, RZ ;  /* 0x0000001046467819 */ /* 0x000fe400000006ff */
[----:B------:R-:W-:Y:S01]  /*4f60*/  SHF.L.U32 R40, R40, 0x10, RZ ;  /* 0x0000001028287819 */ /* 0x000fe200000006ff */
[----:B------:R-:W-:Y:S01]  /*4f70*/  FADD.FTZ R66, -R26, R66 ;  /* 0x000000421a427221 */ /* 0x000fe20000010100 */
[----:B------:R-:W-:Y:S02]  /*4f80*/  SHF.L.U32 R68, R68, 0x10, RZ ;  /* 0x0000001044447819 */ /* 0x000fe400000006ff */
[----:B------:R-:W-:Y:S01]  /*4f90*/  SHF.L.U32 R64, R64, 0x10, RZ ;  /* 0x0000001040407819 */ /* 0x000fe200000006ff */
[--C-:B------:R-:W-:Y:S01]  /*4fa0*/  FADD.FTZ R19, R19, -R26.reuse ;  /* 0x8000001a13137221 */ /* 0x100fe20000010000 */
[----:B----4-:R-:W-:-:S02]  /*4fb0*/  FADD.FTZ R65, R2, -R26 ;  /* 0x8000001a02417221 */ /* 0x010fc40000010000 */
[----:B------:R-:W4:Y:S01]  /*4fc0*/  LDL.LU R2, [R1+0x18] ;  /* 0x0000180001027983 */ /* 0x000f220000300800 */
[----:B------:R-:W-:Y:S01]  /*4fd0*/  SHF.L.U32 R86, R86, 0x10, RZ ;  /* 0x0000001056567819 */ /* 0x000fe200000006ff */
[----:B------:R-:W-:Y:S01]  /*4fe0*/  FADD.FTZ R70, -R26, R70 ;  /* 0x000000461a467221 */ /* 0x000fe20000010100 */
[----:B------:R-:W-:Y:S01]  /*4ff0*/  SHF.L.U32 R62, R62, 0x10, RZ ;  /* 0x000000103e3e7819 */ /* 0x000fe200000006ff */
[C---:B------:R-:W-:Y:S01]  /*5000*/  FADD.FTZ R40, -R26.reuse, R40 ;  /* 0x000000281a287221 */ /* 0x040fe20000010100 */
[----:B------:R-:W-:Y:S01]  /*5010*/  SHF.L.U32 R39, R39, 0x10, RZ ;  /* 0x0000001027277819 */ /* 0x000fe200000006ff */
[----:B------:R-:W-:Y:S01]  /*5020*/  FADD.FTZ R43, R49, -R26 ;  /* 0x8000001a312b7221 */ /* 0x000fe20000010000 */
[----:B------:R-:W-:Y:S01]  /*5030*/  FADD.FTZ R68, -R26, R68 ;  /* 0x000000441a447221 */ /* 0x000fe20000010100 */
[----:B------:R-:W-:Y:S01]  /*5040*/  FMUL.FTZ R69, R32, R66 ;  /* 0x0000004220457220 */ /* 0x000fe20000410000 */
[----:B------:R-:W-:Y:S01]  /*5050*/  FADD.FTZ R121, R121, -R26 ;  /* 0x8000001a79797221 */ /* 0x000fe20000010000 */
[----:B------:R-:W-:Y:S01]  /*5060*/  SHF.L.U32 R54, R54, 0x10, RZ ;  /* 0x0000001036367819 */ /* 0x000fe200000006ff */
[----:B------:R-:W-:Y:S01]  /*5070*/  FADD.FTZ R64, -R26, R64 ;  /* 0x000000401a407221 */ /* 0x000fe20000010100 */
[--C-:B------:R-:W-:Y:S01]  /*5080*/  FADD.FTZ R8, R8, -R26.reuse ;  /* 0x8000001a08087221 */ /* 0x100fe20000010000 */
[----:B------:R-:W-:Y:S01]  /*5090*/  FMUL.FTZ R67, R32, R19 ;  /* 0x0000001320437220 */ /* 0x000fe20000410000 */
[----:B------:R-:W-:Y:S01]  /*50a0*/  FADD.FTZ R28, R53, -R26 ;  /* 0x8000001a351c7221 */ /* 0x000fe20000010000 */
[C---:B------:R-:W-:Y:S01]  /*50b0*/  FADD.FTZ R86, -R26.reuse, R86 ;  /* 0x000000561a567221 */ /* 0x040fe20000010100 */
[----:B------:R-:W-:Y:S01]  /*50c0*/  FADD.FTZ R62, -R26, R62 ;  /* 0x0000003e1a3e7221 */ /* 0x000fe20000010100 */
[C---:B------:R-:W-:Y:S01]  /*50d0*/  FMUL.FTZ R71, R32.reuse, R70 ;  /* 0x0000004620477220 */ /* 0x040fe20000410000 */
[C---:B-1----:R-:W-:Y:S01]  /*50e0*/  FMUL.FTZ R0, R32.reuse, R40 ;  /* 0x0000002820007220 */ /* 0x042fe20000410000 */
[----:B------:R-:W-:Y:S01]  /*50f0*/  FMUL.FTZ R53, R32, R43 ;  /* 0x0000002b20357220 */ /* 0x000fe20000410000 */
[----:B------:R-:W-:Y:S01]  /*5100*/  FADD.FTZ R39, -R26, R39 ;  /* 0x000000271a277221 */ /* 0x000fe20000010100 */
[----:B------:R-:W-:Y:S01]  /*5110*/  FMUL.FTZ R70, R32, R68 ;  /* 0x0000004420467220 */ /* 0x000fe20000410000 */
[C-C-:B------:R-:W-:Y:S01]  /*5120*/  FFMA.FTZ R40, R41.reuse, R69, R27.reuse ;  /* 0x0000004529287223 */ /* 0x140fe2000001001b */
[----:B------:R-:W-:Y:S01]  /*5130*/  FADD.FTZ R16, R16, -R26 ;  /* 0x8000001a10107221 */ /* 0x000fe20000010000 */
[C---:B------:R-:W-:Y:S01]  /*5140*/  FMUL.FTZ R43, R32.reuse, R121 ;  /* 0x00000079202b7220 */ /* 0x040fe20000410000 */
[C---:B------:R-:W-:Y:S01]  /*5150*/  FMUL.FTZ R68, R32.reuse, R64 ;  /* 0x0000004020447220 */ /* 0x040fe20000410000 */
[----:B------:R-:W-:Y:S01]  /*5160*/  FMUL.FTZ R69, R32, R8 ;  /* 0x0000000820457220 */ /* 0x000fe20000410000 */
[C-C-:B------:R-:W-:Y:S01]  /*5170*/  FFMA.FTZ R55, R92.reuse, R55, R94.reuse ;  /* 0x000000375c377223 */ /* 0x140fe2000001005e */
[----:B------:R-:W-:Y:S01]  /*5180*/  FFMA.FTZ R121, R92, R67, R94 ;  /* 0x000000435c797223 */ /* 0x000fe2000001005e */
[----:B------:R-:W-:Y:S01]  /*5190*/  FADD.FTZ R54, -R26, R54 ;  /* 0x000000361a367221 */ /* 0x000fe20000010100 */
[----:B------:R-:W-:Y:S01]  /*51a0*/  FADD.FTZ R10, R10, -R26 ;  /* 0x8000001a0a0a7221 */ /* 0x000fe20000010000 */
[C---:B------:R-:W-:Y:S01]  /*51b0*/  FMUL.FTZ R86, R32.reuse, R86 ;  /* 0x0000005620567220 */ /* 0x040fe20000410000 */
[C---:B------:R-:W-:Y:S01]  /*51c0*/  FMUL.FTZ R67, R32.reuse, R62 ;  /* 0x0000003e20437220 */ /* 0x040fe20000410000 */
[C---:B------:R-:W-:Y:S01]  /*51d0*/  FMUL.FTZ R62, R32.reuse, R39 ;  /* 0x00000027203e7220 */ /* 0x040fe20000410000 */
[----:B------:R-:W-:Y:S01]  /*51e0*/  FMUL.FTZ R8, R32, R16 ;  /* 0x0000001020087220 */ /* 0x000fe20000410000 */
[----:B------:R-:W-:Y:S01]  /*51f0*/  FFMA.FTZ R89, R92, R63, R94 ;  /* 0x0000003f5c597223 */ /* 0x000fe2000001005e */
[----:B------:R-:W-:Y:S01]  /*5200*/  FFMA.FTZ R39, R41, R68, R27 ;  /* 0x0000004429277223 */ /* 0x000fe2000001001b */
[--C-:B------:R-:W-:Y:S01]  /*5210*/  FADD.FTZ R14, R14, -R26.reuse ;  /* 0x8000001a0e0e7221 */ /* 0x100fe20000010000 */
[----:B------:R-:W-:Y:S01]  /*5220*/  FFMA.FTZ R16, R93, R69, R95 ;  /* 0x000000455d107223 */ /* 0x000fe2000001005f */
        /* <DEDUP_REMOVED lines=10> */
[----:B------:R-:W-:Y:S01]  /*52d0*/  SHF.L.U32 R84, R84, 0x10, RZ ;  /* 0x0000001054547819 */ /* 0x000fe200000006ff */
[----:B------:R-:W-:Y:S01]  /*52e0*/  FMUL.FTZ R63, R32, R54 ;  /* 0x00000036203f7220 */ /* 0x000fe20000410000 */
[----:B------:R-:W-:Y:S01]  /*52f0*/  SHF.L.U32 R82, R82, 0x10, RZ ;  /* 0x0000001052527819 */ /* 0x000fe200000006ff */
[----:B------:R-:W-:Y:S01]  /*5300*/  FMUL.FTZ R68, R32, R10 ;  /* 0x0000000a20447220 */ /* 0x000fe20000410000 */
[----:B------:R-:W-:Y:S01]  /*5310*/  SHF.L.U32 R80, R80, 0x10, RZ ;  /* 0x0000001050507819 */ /* 0x000fe200000006ff */
[----:B------:R-:W-:Y:S01]  /*5320*/  FMUL.FTZ R69, R55, -1.4426950216293334961 ;  /* 0xbfb8aa3b37457820 */ /* 0x000fe20000410000 */
[----:B------:R-:W-:Y:S01]  /*5330*/  SHF.L.U32 R78, R78, 0x10, RZ ;  /* 0x000000104e4e7819 */ /* 0x000fe200000006ff */
[----:B------:R-:W-:Y:S01]  /*5340*/  FADD.FTZ R25, R25, -R26 ;  /* 0x8000001a19197221 */ /* 0x000fe20000010000 */
[----:B------:R-:W-:Y:S01]  /*5350*/  SHF.L.U32 R42, R42, 0x10, RZ ;  /* 0x000000102a2a7819 */ /* 0x000fe200000006ff */
[----:B------:R-:W-:Y:S01]  /*5360*/  FFMA.FTZ R54, R41, R86, R27 ;  /* 0x0000005629367223 */ /* 0x000fe2000001001b */
        /* <DEDUP_REMOVED lines=30> */
[----:B------:R-:W-:Y:S01]  /*5550*/  FFMA.FTZ R14, R93, R68, R95 ;  /* 0x000000445d0e7223 */ /* 0x000fe2000001005f */
[----:B------:R-:W-:Y:S01]  /*5560*/  FMUL.FTZ R73, R32, R25 ;  /* 0x0000001920497220 */ /* 0x000fe20000410000 */
[C---:B------:R-:W-:Y:S01]  /*5570*/  FADD.FTZ R84, -R26.reuse, R84 ;  /* 0x000000541a547221 */ /* 0x040fe20000010100 */
[C---:B------:R-:W-:Y:S01]  /*5580*/  FADD.FTZ R82, -R26.reuse, R82 ;  /* 0x000000521a527221 */ /* 0x040fe20000010100 */
[C---:B------:R-:W-:Y:S01]  /*5590*/  FADD.FTZ R80, -R26.reuse, R80 ;  /* 0x000000501a507221 */ /* 0x040fe20000010100 */
[C---:B------:R-:W-:Y:S01]  /*55a0*/  FADD.FTZ R78, -R26.reuse, R78 ;  /* 0x0000004e1a4e7221 */ /* 0x040fe20000010100 */
[----:B------:R-:W-:Y:S01]  /*55b0*/  FADD.FTZ R42, -R26, R42 ;  /* 0x0000002a1a2a7221 */ /* 0x000fe20000010100 */
[----:B------:R-:W-:Y:S01]  /*55c0*/  FMUL.FTZ R68, R54, -1.4426950216293334961 ;  /* 0xbfb8aa3b36447820 */ /* 0x000fe20000410000 */
        /* <DEDUP_REMOVED lines=15> */
[----:B------:R-:W0:Y:S01]  /*56c0*/  MUFU.EX2 R69, R69 ;  /* 0x0000004500457308 */ /* 0x000e220000000800 */
[----:B------:R-:W-:Y:S01]  /*56d0*/  FADD.FTZ R114, R114, -R26 ;  /* 0x8000001a72727221 */ /* 0x000fe20000010000 */
        /* <DEDUP_REMOVED lines=41> */
[--C-:B------:R-:W-:Y:S01]  /*5970*/  FADD.FTZ R24, R24, -R26.reuse ;  /* 0x8000001a18187221 */ /* 0x100fe20000010000 */
[C---:B------:R-:W-:Y:S01]  /*5980*/  FMUL.FTZ R70, R32.reuse, R114 ;  /* 0x0000007220467220 */ /* 0x040fe20000410000 */
[----:B------:R-:W1:Y:S01]  /*5990*/  MUFU.EX2 R68, R68 ;  /* 0x0000004400447308 */ /* 0x000e620000000800 */
        /* <DEDUP_REMOVED lines=26> */
[----:B------:R-:W-:Y:S01]  /*5b40*/  FMUL.FTZ R119, R32, R24 ;  /* 0x0000001820777220 */ /* 0x000fe20000410000 */
[--C-:B------:R-:W-:Y:S01]  /*5b50*/  FADD.FTZ R27, R111, -R26.reuse ;  /* 0x8000001a6f1b7221 */ /* 0x100fe20000010000 */
[----:B------:R-:W-:Y:S01]  /*5b60*/  FFMA.FTZ R24, R93, R70, R95 ;  /* 0x000000465d187223 */ /* 0x000fe2000001005f */
[--C-:B--2---:R-:W-:Y:S01]  /*5b70*/  FADD.FTZ R35, R107, -R26.reuse ;  /* 0x8000001a6b237221 */ /* 0x104fe20000010000 */
[----:B------:R-:W-:Y:S01]  /*5b80*/  FADD.FTZ R22, R22, -R26 ;  /* 0x8000001a16167221 */ /* 0x000fe20000010000 */
[----:B------:R-:W-:-:S02]  /*5b90*/  FMUL.FTZ R27, R32, R27 ;  /* 0x0000001b201b7220 */ /* 0x000fc40000410000 */
[C---:B------:R-:W-:Y:S01]  /*5ba0*/  FMUL.FTZ R35, R32.reuse, R35 ;  /* 0x0000002320237220 */ /* 0x040fe20000410000 */
[----:B------:R-:W-:Y:S01]  /*5bb0*/  FMUL.FTZ R67, R32, R22 ;  /* 0x0000001620437220 */ /* 0x000fe20000410000 */
[--C-:B------:R-:W-:Y:S01]  /*5bc0*/  FFMA.FTZ R71, R93, R27, R95.reuse ;  /* 0x0000001b5d477223 */ /* 0x100fe2000001005f */
[----:B0-----:R-:W-:Y:S01]  /*5bd0*/  FADD.FTZ R69, R69, 1 ;  /* 0x3f80000045457421 */ /* 0x001fe20000010000 */
[C-C-:B------:R-:W-:Y:S01]  /*5be0*/  FFMA.FTZ R72, R93.reuse, R35, R95.reuse ;  /* 0x000000235d487223 */ /* 0x140fe2000001005f */
[----:B------:R-:W-:Y:S01]  /*5bf0*/  FFMA.FTZ R35, R93, R67, R95 ;  /* 0x000000435d237223 */ /* 0x000fe2000001005f */
[----:B------:R-:W-:Y:S01]  /*5c00*/  FMUL.FTZ R67, R71, -1.4426950216293334961 ;  /* 0xbfb8aa3b47437820 */ /* 0x000fe20000410000 */
[----:B------:R-:W0:Y:S01]  /*5c10*/  MUFU.RCP R76, R69 ;  /* 0x00000045004c7308 */ /* 0x000e220000001000 */
[----:B-1----:R-:W-:-:S07]  /*5c20*/  FADD.FTZ R68, R68, 1 ;  /* 0x3f80000044447421 */ /* 0x002fce0000010000 */
[----:B------:R-:W1:Y:S01]  /*5c30*/  MUFU.RCP R69, R68 ;  /* 0x0000004400457308 */ /* 0x000e620000001000 */
[----:B------:R-:W-:-:S07]  /*5c40*/  FMUL.FTZ R77, R57, -1.4426950216293334961 ;  /* 0xbfb8aa3b394d7820 */ /* 0x000fce0000410000 */
[----:B------:R-:W2:Y:S01]  /*5c50*/  MUFU.EX2 R67, R67 ;  /* 0x0000004300437308 */ /* 0x000ea20000000800 */
[----:B0-----:R-:W-:Y:S01]  /*5c60*/  FMUL.FTZ R76, R55, R76 ;  /* 0x0000004c374c7220 */ /* 0x001fe20000410000 */
[----:B------:R-:W-:-:S06]  /*5c70*/  FMUL.FTZ R55, R56, -1.4426950216293334961 ;  /* 0xbfb8aa3b38377820 */ /* 0x000fcc0000410000 */
[----:B------:R-:W0:Y:S01]  /*5c80*/  MUFU.EX2 R77, R77 ;  /* 0x0000004d004d7308 */ /* 0x000e220000000800 */
[----:B-1----:R-:W-:Y:S01]  /*5c90*/  FMUL.FTZ R125, R54, R69 ;  /* 0x00000045367d7220 */ /* 0x002fe20000410000 */
[----:B------:R-:W-:-:S06]  /*5ca0*/  FMUL.FTZ R54, R72, -1.4426950216293334961 ;  /* 0xbfb8aa3b48367820 */ /* 0x000fcc0000410000 */
[----:B------:R-:W-:Y:S01]  /*5cb0*/  MUFU.EX2 R55, R55 ;  /* 0x0000003700377308 */ /* 0x000fe20000000800 */
[----:B--2---:R-:W-:Y:S01]  /*5cc0*/  FADD.FTZ R67, R67, 1 ;  /* 0x3f80000043437421 */ /* 0x004fe20000010000 */
[----:B------:R-:W-:-:S06]  /*5cd0*/  SHF.L.U32 R99, R99, 0x10, RZ ;  /* 0x0000001063637819 */ /* 0x000fcc00000006ff */
[----:B------:R-:W-:Y:S01]  /*5ce0*/  MUFU.RCP R67, R67 ;  /* 0x0000004300437308 */ /* 0x000fe20000001000 */
[----:B0-----:R-:W-:Y:S01]  /*5cf0*/  FADD.FTZ R77, R77, 1 ;  /* 0x3f8000004d4d7421 */ /* 0x001fe20000010000 */
[----:B------:R-:W-:Y:S01]  /*5d00*/  FADD.FTZ R99, -R26, R99 ;  /* 0x000000631a637221 */ /* 0x000fe20000010100 */
[----:B----4-:R-:W-:-:S05]  /*5d10*/  SHF.L.U32 R70, R2, 0x10, RZ ;  /* 0x0000001002467819 */ /* 0x010fca00000006ff */
[----:B------:R-:W-:-:S04]  /*5d20*/  FADD.FTZ R70, -R26, R70 ;  /* 0x000000461a467221 */ /* 0x000fc80000010100 */
[----:B------:R-:W-:-:S04]  /*5d30*/  FMUL.FTZ R70, R32, R70 ;  /* 0x0000004620467220 */ /* 0x000fc80000410000 */
[----:B------:R-:W-:-:S04]  /*5d40*/  FFMA.FTZ R70, R34, R70, R33 ;  /* 0x0000004622467223 */ /* 0x000fc80000010021 */
[----:B------:R-:W-:-:S06]  /*5d50*/  FMUL.FTZ R68, R70, -1.4426950216293334961 ;  /* 0xbfb8aa3b46447820 */ /* 0x000fcc0000410000 */
[----:B------:R-:W0:Y:S08]  /*5d60*/  MUFU.EX2 R68, R68 ;  /* 0x0000004400447308 */ /* 0x000e300000000800 */
[----:B------:R-:W1:Y:S01]  /*5d70*/  MUFU.EX2 R54, R54 ;  /* 0x0000003600367308 */ /* 0x000e620000000800 */
[----:B0-----:R-:W-:Y:S01]  /*5d80*/  FADD.FTZ R68, R68, 1 ;  /* 0x3f80000044447421 */ /* 0x001fe20000010000 */
[----:B------:R-:W-:-:S06]  /*5d90*/  FMUL.FTZ R99, R32, R99 ;  /* 0x0000006320637220 */ /* 0x000fcc0000410000 */
[----:B------:R-:W0:Y:S01]  /*5da0*/  MUFU.RCP R68, R68 ;  /* 0x0000004400447308 */ /* 0x000e220000001000 */
[----:B------:R-:W-:Y:S01]  /*5db0*/  FADD.FTZ R55, R55, 1 ;  /* 0x3f80000037377421 */ /* 0x000fe20000010000 */
[----:B------:R-:W-:Y:S01]  /*5dc0*/  FFMA.FTZ R99, R34, R99, R33 ;  /* 0x0000006322637223 */ /* 0x000fe20000010021 */
[----:B---3--:R-:W-:-:S05]  /*5dd0*/  FADD.FTZ R64, R90, -R26 ;  /* 0x8000001a5a407221 */ /* 0x008fca0000010000 */
[----:B------:R-:W2:Y:S01]  /*5de0*/  MUFU.RCP R77, R77 ;  /* 0x0000004d004d7308 */ /* 0x000ea20000001000 */
[----:B------:R-:W-:Y:S01]  /*5df0*/  FMUL.FTZ R2, R71, R67 ;  /* 0x0000004347027220 */ /* 0x000fe20000410000 */
[----:B------:R-:W-:Y:S01]  /*5e00*/  FADD.FTZ R124, R124, -R26 ;  /* 0x8000001a7c7c7221 */ /* 0x000fe20000010000 */
[----:B------:R-:W-:Y:S01]  /*5e10*/  FMUL.FTZ R67, R99, -1.4426950216293334961 ;  /* 0xbfb8aa3b63437820 */ /* 0x000fe20000410000 */
[----:B-1----:R-:W-:Y:S01]  /*5e20*/  FADD.FTZ R54, R54, 1 ;  /* 0x3f80000036367421 */ /* 0x002fe20000010000 */
[----:B------:R-:W-:-:S03]  /*5e30*/  FMUL.FTZ R66, R32, R64 ;  /* 0x0000004020427220 */ /* 0x000fc60000410000 */
[----:B------:R-:W-:Y:S01]  /*5e40*/  MUFU.RCP R55, R55 ;  /* 0x0000003700377308 */ /* 0x000fe20000001000 */
[----:B------:R-:W-:Y:S01]  /*5e50*/  FMUL.FTZ R64, R32, R124 ;  /* 0x0000007c20407220 */ /* 0x000fe20000410000 */
[----:B0-----:R-:W-:Y:S01]  /*5e60*/  FMUL.FTZ R124, R70, R68 ;  /* 0x00000044467c7220 */ /* 0x001fe20000410000 */
[----:B------:R-:W-:Y:S01]  /*5e70*/  FADD.FTZ R41, R103, -R26 ;  /* 0x8000001a67297221 */ /* 0x000fe20000010000 */
[----:B------:R-:W-:Y:S01]  /*5e80*/  FMUL.FTZ R68, R59, -1.4426950216293334961 ;  /* 0xbfb8aa3b3b447820 */ /* 0x000fe20000410000 */
[----:B------:R-:W-:-:S03]  /*5e90*/  SHF.L.U32 R87, R87, 0x10, RZ ;  /* 0x0000001057577819 */ /* 0x000fc600000006ff */
[----:B------:R-:W0:Y:S01]  /*5ea0*/  MUFU.EX2 R67, R67 ;  /* 0x0000004300437308 */ /* 0x000e220000000800 */
[----:B------:R-:W-:Y:S01]  /*5eb0*/  FMUL.FTZ R41, R32, R41 ;  /* 0x0000002920297220 */ /* 0x000fe20000410000 */
[----:B------:R2:W-:Y:S06]  /*5ec0*/  STL [R1+0x184], R2 ;  /* 0x0001840201007387 */ /* 0x0005ec0000100800 */
[----:B------:R-:W-:Y:S01]  /*5ed0*/  MUFU.RCP R54, R54 ;  /* 0x0000003600367308 */ /* 0x000fe20000001000 */
[----:B------:R-:W-:Y:S01]  /*5ee0*/  FADD.FTZ R87, -R26, R87 ;  /* 0x000000571a577221 */ /* 0x000fe20000010100 */
[----:B--2---:R-:W-:Y:S01]  /*5ef0*/  FMUL.FTZ R2, R57, R77 ;  /* 0x0000004d39027220 */ /* 0x004fe20000410000 */
[----:B------:R-:W-:Y:S01]  /*5f00*/  FMUL.FTZ R57, R58, -1.4426950216293334961 ;  /* 0xbfb8aa3b3a397820 */ /* 0x000fe20000410000 */
[----:B------:R-:W-:-:S04]  /*5f10*/  FFMA.FTZ R74, R93, R41, R95 ;  /* 0x000000295d4a7223 */ /* 0x000fc8000001005f */
[----:B------:R-:W1:Y:S01]  /*5f20*/  MUFU.EX2 R68, R68 ;  /* 0x0000004400447308 */ /* 0x000e620000000800 */
[----:B------:R-:W-:Y:S01]  /*5f30*/  STL [R1+0x2d4], R124 ;  /* 0x0002d47c01007387 */ /* 0x000fe20000100800 */
[----:B------:R-:W-:-:S03]  /*5f40*/  FMUL.FTZ R87, R32, R87 ;  /* 0x0000005720577220 */ /* 0x000fc60000410000 */
[----:B------:R2:W-:Y:S01]  /*5f50*/  STL [R1+0x180], R2 ;  /* 0x0001800201007387 */ /* 0x0005e20000100800 */
[----:B------:R-:W-:Y:S02]  /*5f60*/  FFMA.FTZ R87, R34, R87, R33 ;  /* 0x0000005722577223 */ /* 0x000fe40000010021 */
[----:B------:R-:W3:Y:S01]  /*5f70*/  MUFU.EX2 R57, R57 ;  /* 0x0000003900397308 */ /* 0x000ee20000000800 */
[----:B0-----:R-:W-:Y:S01]  /*5f80*/  FADD.FTZ R67, R67, 1 ;  /* 0x3f80000043437421 */ /* 0x001fe20000010000 */
[----:B--2---:R-:W-:Y:S01]  /*5f90*/  FMUL.FTZ R2, R56, R55 ;  /* 0x0000003738027220 */ /* 0x004fe20000410000 */
[----:B------:R-:W-:-:S04]  /*5fa0*/  FMUL.FTZ R55, R74, -1.4426950216293334961 ;  /* 0xbfb8aa3b4a377820 */ /* 0x000fc80000410000 */
[----:B------:R0:W-:Y:S02]  /*5fb0*/  STL [R1+0x17c], R2 ;  /* 0x00017c0201007387 */ /* 0x0001e40000100800 */
[----:B------:R-:W2:Y:S01]  /*5fc0*/  MUFU.EX2 R55, R55 ;  /* 0x0000003700377308 */ /* 0x000ea20000000800 */
[----:B-1----:R-:W-:Y:S01]  /*5fd0*/  FADD.FTZ R68, R68, 1 ;  /* 0x3f80000044447421 */ /* 0x002fe20000010000 */
[----:B0-----:R-:W-:Y:S01]  /*5fe0*/  FMUL.FTZ R2, R72, R54 ;  /* 0x0000003648027220 */ /* 0x001fe20000410000 */
[----:B------:R-:W-:-:S05]  /*5ff0*/  FMUL.FTZ R54, R87, -1.4426950216293334961 ;  /* 0xbfb8aa3b57367820 */ /* 0x000fca0000410000 */
[----:B------:R-:W-:Y:S01]  /*6000*/  MUFU.RCP R67, R67 ;  /* 0x0000004300437308 */ /* 0x000fe20000001000 */
[----:B------:R-:W-:Y:S01]  /*6010*/  FMUL.FTZ R56, R61, -1.4426950216293334961 ;  /* 0xbfb8aa3b3d387820 */ /* 0x000fe20000410000 */
[----:B---3--:R-:W-:-:S06]  /*6020*/  FADD.FTZ R57, R57, 1 ;  /* 0x3f80000039397421 */ /* 0x008fcc0000010000 */
[----:B------:R-:W0:Y:S01]  /*6030*/  MUFU.EX2 R54, R54 ;  /* 0x0000003600367308 */ /* 0x000e220000000800 */
[----:B--2---:R-:W-:-:S07]  /*6040*/  FADD.FTZ R55, R55, 1 ;  /* 0x3f80000037377421 */ /* 0x004fce0000010000 */
[----:B------:R-:W-:Y:S08]  /*6050*/  MUFU.RCP R68, R68 ;  /* 0x0000004400447308 */ /* 0x000ff00000001000 */
[----:B------:R-:W1:Y:S01]  /*6060*/  MUFU.EX2 R56, R56 ;  /* 0x0000003800387308 */ /* 0x000e620000000800 */
[----:B------:R2:W-:Y:S01]  /*6070*/  STL [R1+0x174], R2 ;  /* 0x0001740201007387 */ /* 0x0005e20000100800 */
[----:B0-----:R-:W-:-:S06]  /*6080*/  FADD.FTZ R54, R54, 1 ;  /* 0x3f80000036367421 */ /* 0x001fcc0000010000 */
[----:B------:R-:W0:Y:S01]  /*6090*/  MUFU.RCP R57, R57 ;  /* 0x0000003900397308 */ /* 0x000e220000001000 */
[----:B--2---:R-:W-:-:S07]  /*60a0*/  FMUL.FTZ R2, R99, R67 ;  /* 0x0000004363027220 */ /* 0x004fce0000410000 */
[----:B------:R-:W2:Y:S01]  /*60b0*/  MUFU.RCP R55, R55 ;  /* 0x0000003700377308 */ /* 0x000ea20000001000 */
[----:B------:R3:W-:Y:S01]  /*60c0*/  STL [R1+0x16c], R2 ;  /* 0x00016c0201007387 */ /* 0x0007e20000100800 */
[----:B-1----:R-:W-:-:S06]  /*60d0*/  FADD.FTZ R56, R56, 1 ;  /* 0x3f80000038387421 */ /* 0x002fcc0000010000 */
[----:B------:R-:W1:Y:S01]  /*60e0*/  MUFU.RCP R54, R54 ;  /* 0x0000003600367308 */ /* 0x000e620000001000 */
[----:B---3--:R-:W-:-:S05]  /*60f0*/  FMUL.FTZ R2, R59, R68 ;  /* 0x000000443b027220 */ /* 0x008fca0000410000 */
[----:B------:R0:W-:Y:S02]  /*6100*/  STL [R1+0x170], R2 ;  /* 0x0001700201007387 */ /* 0x0001e40000100800 */
[----:B------:R-:W3:Y:S01]  /*6110*/  MUFU.RCP R56, R56 ;  /* 0x0000003800387308 */ /* 0x000ee20000001000 */
[----:B0-----:R-:W-:-:S05]  /*6120*/  FMUL.FTZ R2, R58, R57 ;  /* 0x000000393a027220 */ /* 0x001fca0000410000 */
[----:B------:R2:W-:Y:S01]  /*6130*/  STL [R1+0x168], R2 ;  /* 0x0001680201007387 */ /* 0x0005e20000100800 */
[----:B------:R-:W-:Y:S01]  /*6140*/  FADD.FTZ R62, R98, -R26 ;  /* 0x8000001a623e7221 */ /* 0x000fe20000010000 */
[----:B------:R-:W-:Y:S01]  /*6150*/  FMUL.FTZ R59, R60, -1.4426950216293334961 ;  /* 0xbfb8aa3b3c3b7820 */ /* 0x000fe20000410000 */
[----:B--2---:R-:W-:-:S05]  /*6160*/  FMUL.FTZ R2, R74, R55 ;  /* 0x000000374a027220 */ /* 0x004fca0000410000 */
[----:B------:R1:W-:Y:S01]  /*6170*/  STL [R1+0x160], R2 ;  /* 0x0001600201007387 */ /* 0x0003e20000100800 */
[----:B------:R-:W-:Y:S01]  /*6180*/  SHF.L.U32 R85, R85, 0x10, RZ ;  /* 0x0000001055557819 */ /* 0x000fe200000006ff */
[----:B------:R-:W-:Y:S01]  /*6190*/  FMUL.FTZ R62, R32, R62 ;  /* 0x0000003e203e7220 */ /* 0x000fe20000410000 */
[----:B------:R-:W0:Y:S01]  /*61a0*/  MUFU.EX2 R59, R59 ;  /* 0x0000003b003b7308 */ /* 0x000e220000000800 */
[----:B-1----:R-:W-:Y:S02]  /*61b0*/  FMUL.FTZ R2, R87, R54 ;  /* 0x0000003657027220 */ /* 0x002fe40000410000 */
[----:B------:R-:W-:-:S03]  /*61c0*/  FFMA.FTZ R75, R93, R62, R95 ;  /* 0x0000003e5d4b7223 */ /* 0x000fc6000001005f */
[----:B------:R3:W-:Y:S01]  /*61d0*/  STL [R1+0x158], R2 ;  /* 0x0001580201007387 */ /* 0x0007e20000100800 */
[----:B------:R-:W-:Y:S01]  /*61e0*/  FADD.FTZ R85, -R26, R85 ;  /* 0x000000551a557221 */ /* 0x000fe20000010100 */
[----:B------:R-:W-:Y:S01]  /*61f0*/  FADD.FTZ R63, R91, -R26 ;  /* 0x8000001a5b3f7221 */ /* 0x000fe20000010000 */
[----:B------:R-:W-:Y:S01]  /*6200*/  FMUL.FTZ R57, R75, -1.4426950216293334961 ;  /* 0xbfb8aa3b4b397820 */ /* 0x000fe20000410000 */
[----:B---3--:R-:W-:Y:S01]  /*6210*/  FMUL.FTZ R2, R61, R56 ;  /* 0x000000383d027220 */ /* 0x008fe20000410000 */
[----:B------:R-:W-:-:S04]  /*6220*/  FMUL.FTZ R85, R32, R85 ;  /* 0x0000005520557220 */ /* 0x000fc80000410000 */
[----:B------:R1:W-:Y:S04]  /*6230*/  STL [R1+0x15c], R2 ;  /* 0x00015c0201007387 */ /* 0x0003e80000100800 */
[----:B------:R-:W2:Y:S01]  /*6240*/  LDL.LU R91, [R1+0x4c] ;  /* 0x00004c00015b7983 */ /* 0x000ea20000300800 */
[----:B------:R-:W-:Y:S01]  /*6250*/  FFMA.FTZ R85, R34, R85, R33 ;  /* 0x0000005522557223 */ /* 0x000fe20000010021 */
[----:B------:R-:W3:Y:S03]  /*6260*/  MUFU.EX2 R57, R57 ;  /* 0x0000003900397308 */ /* 0x000ee60000000800 */
[----:B------:R-:W-:Y:S01]  /*6270*/  FMUL.FTZ R55, R85, -1.4426950216293334961 ;  /* 0xbfb8aa3b55377820 */ /* 0x000fe20000410000 */
[----:B0-----:R-:W-:Y:S01]  /*6280*/  FADD.FTZ R59, R59, 1 ;  /* 0x3f8000003b3b7421 */ /* 0x001fe20000010000 */
[----:B------:R-:W-:-:S04]  /*6290*/  FMUL.FTZ R54, R53, -1.4426950216293334961 ;  /* 0xbfb8aa3b35367820 */ /* 0x000fc80000410000 */
[----:B------:R-:W0:Y:S08]  /*62a0*/  MUFU.EX2 R55, R55 ;  /* 0x0000003700377308 */ /* 0x000e300000000800 */
[----:B------:R-:W1:Y:S01]  /*62b0*/  MUFU.RCP R59, R59 ;  /* 0x0000003b003b7308 */ /* 0x000e620000001000 */
[----:B---3--:R-:W-:-:S07]  /*62c0*/  FADD.FTZ R57, R57, 1 ;  /* 0x3f80000039397421 */ /* 0x008fce0000010000 */
[----:B------:R-:W3:Y:S01]  /*62d0*/  MUFU.EX2 R54, R54 ;  /* 0x0000003600367308 */ /* 0x000ee20000000800 */
[----:B0-----:R-:W-:-:S07]  /*62e0*/  FADD.FTZ R55, R55, 1 ;  /* 0x3f80000037377421 */ /* 0x001fce0000010000 */
[----:B------:R-:W0:Y:S01]  /*62f0*/  MUFU.RCP R57, R57 ;  /* 0x0000003900397308 */ /* 0x000e220000001000 */
[----:B-1----:R-:W-:-:S07]  /*6300*/  FMUL.FTZ R2, R60, R59 ;  /* 0x0000003b3c027220 */ /* 0x002fce0000410000 */
[----:B------:R-:W1:Y:S01]  /*6310*/  MUFU.RCP R60, R55 ;  /* 0x00000037003c7308 */ /* 0x000e620000001000 */
[----:B---3--:R-:W-:Y:S01]  /*6320*/  FADD.FTZ R54, R54, 1 ;  /* 0x3f80000036367421 */ /* 0x008fe20000010000 */
[----:B------:R0:W-:Y:S06]  /*6330*/  STL [R1+0x154], R2 ;  /* 0x0001540201007387 */ /* 0x0001ec0000100800 */
[----:B------:R-:W3:Y:S01]  /*6340*/  MUFU.RCP R59, R54 ;  /* 0x00000036003b7308 */ /* 0x000ee20000001000 */
[----:B0-----:R-:W-:-:S05]  /*6350*/  FMUL.FTZ R2, R75, R57 ;  /* 0x000000394b027220 */ /* 0x001fca0000410000 */
[----:B------:R1:W-:Y:S02]  /*6360*/  STL [R1+0x14c], R2 ;  /* 0x00014c0201007387 */ /* 0x0003e40000100800 */
[----:B-1----:R-:W-:-:S05]  /*6370*/  FMUL.FTZ R2, R85, R60 ;  /* 0x0000003c55027220 */ /* 0x002fca0000410000 */
[----:B------:R3:W-:Y:S02]  /*6380*/  STL [R1+0x10], R2 ;  /* 0x0000100201007387 */ /* 0x0007e40000100800 */
[----:B---3--:R-:W-:-:S05]  /*6390*/  FMUL.FTZ R2, R53, R59 ;  /* 0x0000003b35027220 */ /* 0x008fca0000410000 */
[----:B------:R0:W-:Y:S04]  /*63a0*/  STL [R1+0x20], R2 ;  /* 0x0000200201007387 */ /* 0x0001e80000100800 */
[----:B0-----:R-:W3:Y:S01]  /*63b0*/  LDL.LU R2, [R1+0x50] ;  /* 0x0000500001027983 */ /* 0x001ee20000300800 */
[----:B------:R-:W-:-:S06]  /*63c0*/  FMUL.FTZ R58, R52, -1.4426950216293334961 ;  /* 0xbfb8aa3b343a7820 */ /* 0x000fcc0000410000 */
[----:B------:R-:W0:Y:S01]  /*63d0*/  MUFU.EX2 R58, R58 ;  /* 0x0000003a003a7308 */ /* 0x000e220000000800 */
[----:B------:R-:W-:Y:S01]  /*63e0*/  SHF.L.U32 R83, R83, 0x10, RZ ;  /* 0x0000001053537819 */ /* 0x000fe200000006ff */
[----:B------:R-:W-:-:S04]  /*63f0*/  FMUL.FTZ R63, R32, R63 ;  /* 0x0000003f203f7220 */ /* 0x000fc80000410000 */
[----:B------:R-:W-:Y:S01]  /*6400*/  FADD.FTZ R83, -R26, R83 ;  /* 0x000000531a537221 */ /* 0x000fe20000010100 */
[----:B------:R-:W-:-:S03]  /*6410*/  FFMA.FTZ R73, R93, R63, R95 ;  /* 0x0000003f5d497223 */ /* 0x000fc6000001005f */
[----:B------:R-:W-:Y:S01]  /*6420*/  FMUL.FTZ R54, R32, R83 ;  /* 0x0000005320367220 */ /* 0x000fe20000410000 */
[----:B------:R-:W-:Y:S01]  /*6430*/  FMUL.FTZ R56, R73, -1.4426950216293334961 ;  /* 0xbfb8aa3b49387820 */ /* 0x000fe20000410000 */
[----:B0-----:R-:W-:Y:S02]  /*6440*/  FADD.FTZ R55, R58, 1 ;  /* 0x3f8000003a377421 */ /* 0x001fe40000010000 */
[----:B------:R-:W-:-:S04]  /*6450*/  FFMA.FTZ R54, R34, R54, R33 ;  /* 0x0000003622367223 */ /* 0x000fc80000010021 */
[----:B------:R-:W0:Y:S01]  /*6460*/  MUFU.RCP R55, R55 ;  /* 0x0000003700377308 */ /* 0x000e220000001000 */
[----:B------:R-:W-:Y:S01]  /*6470*/  FMUL.FTZ R57, R54, -1.4426950216293334961 ;  /* 0xbfb8aa3b36397820 */ /* 0x000fe20000410000 */
[----:B------:R-:W-:-:S06]  /*6480*/  FMUL.FTZ R58, R51, -1.4426950216293334961 ;  /* 0xbfb8aa3b333a7820 */ /* 0x000fcc0000410000 */
[----:B------:R-:W-:Y:S08]  /*6490*/  MUFU.EX2 R56, R56 ;  /* 0x0000003800387308 */ /* 0x000ff00000000800 */
[----:B------:R-:W1:Y:S01]  /*64a0*/  MUFU.EX2 R57, R57 ;  /* 0x0000003900397308 */ /* 0x000e620000000800 */
[----:B0-----:R-:W-:Y:S01]  /*64b0*/  FMUL.FTZ R55, R52, R55 ;  /* 0x0000003734377220 */ /* 0x001fe20000410000 */
[----:B------:R-:W-:-:S06]  /*64c0*/  FMUL.FTZ R53, R50, -1.4426950216293334961 ;  /* 0xbfb8aa3b32357820 */ /* 0x000fcc0000410000 */
[----:B------:R-:W0:Y:S01]  /*64d0*/  MUFU.EX2 R58, R58 ;  /* 0x0000003a003a7308 */ /* 0x000e220000000800 */
[----:B------:R4:W-:Y:S07]  /*64e0*/  STL [R1+0x1c], R55 ;  /* 0x00001c3701007387 */ /* 0x0009ee0000100800 */
[----:B------:R-:W0:Y:S01]  /*64f0*/  MUFU.EX2 R53, R53 ;  /* 0x0000003500357308 */ /* 0x000e220000000800 */
[----:B-1----:R-:W-:Y:S01]  /*6500*/  FADD.FTZ R57, R57, 1 ;  /* 0x3f80000039397421 */ /* 0x002fe20000010000 */
[----:B----4-:R-:W-:-:S06]  /*6510*/  FADD.FTZ R55, R56, 1 ;  /* 0x3f80000038377421 */ /* 0x010fcc0000010000 */
[----:B------:R0:W-:Y:S08]  /*6520*/  MUFU.RCP R59, R57 ;  /* 0x00000039003b7308 */ /* 0x0001f00000001000 */
[----:B------:R-:W-:Y:S01]  /*6530*/  MUFU.RCP R55, R55 ;  /* 0x0000003700377308 */ /* 0x000fe20000001000 */
[----:B0-----:R-:W-:Y:S01]  /*6540*/  FADD.FTZ R57, R58, 1 ;  /* 0x3f8000003a397421 */ /* 0x001fe20000010000 */
[----:B------:R-:W-:-:S06]  /*6550*/  FADD.FTZ R58, R53, 1 ;  /* 0x3f800000353a7421 */ /* 0x000fcc0000010000 */
[----:B------:R-:W0:Y:S01]  /*6560*/  MUFU.RCP R57, R57 ;  /* 0x0000003900397308 */ /* 0x000e220000001000 */
[----:B------:R-:W-:-:S04]  /*6570*/  FFMA.FTZ R66, R93, R66, R95 ;  /* 0x000000425d427223 */ /* 0x000fc8000001005f */
[----:B------:R-:W-:Y:S01]  /*6580*/  FMUL.FTZ R52, R66, -1.4426950216293334961 ;  /* 0xbfb8aa3b42347820 */ /* 0x000fe20000410000 */
[----:B0-----:R-:W-:-:S05]  /*6590*/  FMUL.FTZ R57, R51, R57 ;  /* 0x0000003933397220 */ /* 0x001fca0000410000 */
[----:B------:R-:W0:Y:S02]  /*65a0*/  MUFU.EX2 R52, R52 ;  /* 0x0000003400347308 */ /* 0x000e240000000800 */
[----:B0-----:R-:W-:-:S06]  /*65b0*/  FADD.FTZ R52, R52, 1 ;  /* 0x3f80000034347421 */ /* 0x001fcc0000010000 */
[----:B------:R-:W-:Y:S01]  /*65c0*/  MUFU.RCP R52, R52 ;  /* 0x0000003400347308 */ /* 0x000fe20000001000 */
[----:B--2---:R-:W-:-:S05]  /*65d0*/  SHF.L.U32 R56, R91, 0x10, RZ ;  /* 0x000000105b387819 */ /* 0x004fca00000006ff */
[----:B------:R-:W-:-:S04]  /*65e0*/  FADD.FTZ R56, -R26, R56 ;  /* 0x000000381a387221 */ /* 0x000fc80000010100 */
[----:B------:R-:W-:-:S04]  /*65f0*/  FMUL.FTZ R56, R32, R56 ;  /* 0x0000003820387220 */ /* 0x000fc80000410000 */
[----:B------:R-:W-:Y:S02]  /*6600*/  FFMA.FTZ R53, R34, R56, R33 ;  /* 0x0000003822357223 */ /* 0x000fe40000010021 */
[----:B------:R0:W1:Y:S02]  /*6610*/  MUFU.RCP R56, R58 ;  /* 0x0000003a00387308 */ /* 0x0000640000001000 */
[----:B0-----:R-:W-:-:S05]  /*6620*/  FMUL.FTZ R58, R73, R55 ;  /* 0x00000037493a7220 */ /* 0x001fca0000410000 */
[----:B------:R0:W-:Y:S02]  /*6630*/  STL [R1+0x28], R58 ;  /* 0x0000283a01007387 */ /* 0x0001e40000100800 */
[----:B0-----:R-:W-:-:S05]  /*6640*/  FMUL.FTZ R58, R54, R59 ;  /* 0x0000003b363a7220 */ /* 0x001fca0000410000 */
[----:B------:R-:W-:Y:S04]  /*6650*/  STL [R1+0x24], R58 ;  /* 0x0000243a01007387 */ /* 0x000fe80000100800 */
[----:B------:R-:W-:Y:S04]  /*6660*/  STL [R1+0x38], R57 ;  /* 0x0000383901007387 */ /* 0x000fe80000100800 */
[----:B------:R-:W2:Y:S01]  /*6670*/  LDL.LU R91, [R1+0x54] ;  /* 0x00005400015b7983 */ /* 0x000ea20000300800 */
[----:B------:R-:W-:Y:S01]  /*6680*/  FMUL.FTZ R55, R53, -1.4426950216293334961 ;  /* 0xbfb8aa3b35377820 */ /* 0x000fe20000410000 */
[----:B------:R-:W-:-:S05]  /*6690*/  FMUL.FTZ R54, R49, -1.4426950216293334961 ;  /* 0xbfb8aa3b31367820 */ /* 0x000fca0000410000 */
[----:B------:R-:W0:Y:S01]  /*66a0*/  MUFU.EX2 R55, R55 ;  /* 0x0000003700377308 */ /* 0x000e220000000800 */
[----:B-1----:R-:W-:-:S07]  /*66b0*/  FMUL.FTZ R56, R50, R56 ;  /* 0x0000003832387220 */ /* 0x002fce0000410000 */
[----:B------:R-:W1:Y:S01]  /*66c0*/  MUFU.EX2 R54, R54 ;  /* 0x0000003600367308 */ /* 0x000e620000000800 */
[----:B------:R0:W-:Y:S02]  /*66d0*/  STL [R1+0x34], R56 ;  /* 0x0000343801007387 */ /* 0x0001e40000100800 */
[----:B0-----:R-:W-:-:S06]  /*66e0*/  FADD.FTZ R56, R55, 1 ;  /* 0x3f80000037387421 */ /* 0x001fcc0000010000 */
[----:B------:R-:W0:Y:S01]  /*66f0*/  MUFU.RCP R56, R56 ;  /* 0x0000003800387308 */ /* 0x000e220000001000 */
[----:B-1----:R-:W-:Y:S01]  /*6700*/  FADD.FTZ R54, R54, 1 ;  /* 0x3f80000036367421 */ /* 0x002fe20000010000 */
[----:B---3--:R-:W-:-:S05]  /*6710*/  SHF.L.U32 R55, R2, 0x10, RZ ;  /* 0x0000001002377819 */ /* 0x008fca00000006ff */
[----:B------:R-:W-:Y:S02]  /*6720*/  FADD.FTZ R57, -R26, R55 ;  /* 0x000000371a397221 */ /* 0x000fe40000010100 */
[----:B------:R-:W1:Y:S01]  /*6730*/  MUFU.RCP R55, R54 ;  /* 0x0000003600377308 */ /* 0x000e620000001000 */
[----:B------:R-:W-:-:S05]  /*6740*/  FMUL.FTZ R2, R66, R52 ;  /* 0x0000003442027220 */ /* 0x000fca0000410000 */
[----:B------:R0:W-:Y:S02]  /*6750*/  STL [R1+0x40], R2 ;  /* 0x0000400201007387 */ /* 0x0001e40000100800 */
[----:B0-----:R-:W-:-:S05]  /*6760*/  FMUL.FTZ R2, R53, R56 ;  /* 0x0000003835027220 */ /* 0x001fca0000410000 */
[----:B------:R1:W-:Y:S02]  /*6770*/  STL [R1+0x3c], R2 ;  /* 0x00003c0201007387 */ /* 0x0003e40000100800 */
[----:B-1----:R-:W-:-:S05]  /*6780*/  FMUL.FTZ R2, R49, R55 ;  /* 0x0000003731027220 */ /* 0x002fca0000410000 */
[----:B------:R0:W-:Y:S04]  /*6790*/  STL [R1+0x50], R2 ;  /* 0x0000500201007387 */ /* 0x0001e80000100800 */
[----:B0-----:R-:W3:Y:S01]  /*67a0*/  LDL.LU R2, [R1+0x5c] ;  /* 0x00005c0001027983 */ /* 0x001ee20000300800 */
[----:B------:R-:W-:-:S06]  /*67b0*/  FMUL.FTZ R51, R48, -1.4426950216293334961 ;  /* 0xbfb8aa3b30337820 */ /* 0x000fcc0000410000 */
[----:B------:R-:W0:Y:S01]  /*67c0*/  MUFU.EX2 R51, R51 ;  /* 0x0000003300337308 */ /* 0x000e220000000800 */
[C---:B------:R-:W-:Y:S01]  /*67d0*/  FMUL.FTZ R65, R32.reuse, R65 ;  /* 0x0000004120417220 */ /* 0x040fe20000410000 */
[----:B------:R-:W-:-:S03]  /*67e0*/  FMUL.FTZ R57, R32, R57 ;  /* 0x0000003920397220 */ /* 0x000fc60000410000 */
[----:B------:R-:W-:Y:S01]  /*67f0*/  FFMA.FTZ R65, R93, R65, R95 ;  /* 0x000000415d417223 */ /* 0x000fe2000001005f */
[----:B------:R-:W-:-:S03]  /*6800*/  FMUL.FTZ R53, R47, -1.4426950216293334961 ;  /* 0xbfb8aa3b2f357820 */ /* 0x000fc60000410000 */
[----:B------:R-:W-:Y:S01]  /*6810*/  FMUL.FTZ R50, R65, -1.4426950216293334961 ;  /* 0xbfb8aa3b41327820 */ /* 0x000fe20000410000 */
[----:B0-----:R-:W-:Y:S01]  /*6820*/  FADD.FTZ R54, R51, 1 ;  /* 0x3f80000033367421 */ /* 0x001fe20000010000 */
[----:B------:R-:W-:-:S04]  /*6830*/  FFMA.FTZ R51, R34, R57, R33 ;  /* 0x0000003922337223 */ /* 0x000fc80000010021 */
[----:B------:R-:W-:Y:S01]  /*6840*/  FMUL.FTZ R52, R51, -1.4426950216293334961 ;  /* 0xbfb8aa3b33347820 */ /* 0x000fe20000410000 */
[----:B------:R-:W0:Y:S08]  /*6850*/  MUFU.RCP R54, R54 ;  /* 0x0000003600367308 */ /* 0x000e300000001000 */
[----:B------:R-:W1:Y:S08]  /*6860*/  MUFU.EX2 R50, R50 ;  /* 0x0000003200327308 */ /* 0x000e700000000800 */
[----:B------:R-:W4:Y:S08]  /*6870*/  MUFU.EX2 R52, R52 ;  /* 0x0000003400347308 */ /* 0x000f300000000800 */
[----:B------:R-:W4:Y:S01]  /*6880*/  MUFU.EX2 R53, R53 ;  /* 0x0000003500357308 */ /* 0x000f220000000800 */
[----:B------:R-:W-:Y:S01]  /*6890*/  FMUL.FTZ R49, R46, -1.4426950216293334961 ;  /* 0xbfb8aa3b2e317820 */ /* 0x000fe20000410000 */
[----:B0-----:R-:W-:Y:S01]  /*68a0*/  FMUL.FTZ R54, R48, R54 ;  /* 0x0000003630367220 */ /* 0x001fe20000410000 */
[----:B-1----:R-:W-:-:S04]  /*68b0*/  FADD.FTZ R50, R50, 1 ;  /* 0x3f80000032327421 */ /* 0x002fc80000010000 */
[----:B------:R4:W-:Y:S01]  /*68c0*/  STL [R1+0x4c], R54 ;  /* 0x00004c3601007387 */ /* 0x0009e20000100800 */
[----:B------:R-:W0:Y:S01]  /*68d0*/  MUFU.EX2 R49, R49 ;  /* 0x0000003100317308 */ /* 0x000e220000000800 */
[----:B----4-:R-:W-:Y:S01]  /*68e0*/  FADD.FTZ R54, R52, 1 ;  /* 0x3f80000034367421 */ /* 0x010fe20000010000 */
[----:B------:R-:W-:-:S06]  /*68f0*/  FADD.FTZ R53, R53, 1 ;  /* 0x3f80000035357421 */ /* 0x000fcc0000010000 */
[----:B------:R-:W-:Y:S08]  /*6900*/  MUFU.RCP R50, R50 ;  /* 0x0000003200327308 */ /* 0x000ff00000001000 */
[----:B------:R-:W1:Y:S08]  /*6910*/  MUFU.RCP R54, R54 ;  /* 0x0000003600367308 */ /* 0x000e700000001000 */
[----:B------:R-:W4:Y:S01]  /*6920*/  MUFU.RCP R53, R53 ;  /* 0x0000003500357308 */ /* 0x000f220000001000 */
[----:B0-----:R-:W-:Y:S01]  /*6930*/  FADD.FTZ R55, R49, 1 ;  /* 0x3f80000031377421 */ /* 0x001fe20000010000 */
[----:B------:R-:W-:-:S04]  /*6940*/  FFMA.FTZ R64, R93, R64, R95 ;  /* 0x000000405d407223 */ /* 0x000fc8000001005f */
[----:B------:R-:W-:Y:S01]  /*6950*/  FMUL.FTZ R48, R64, -1.4426950216293334961 ;  /* 0xbfb8aa3b40307820 */ /* 0x000fe20000410000 */
[----:B-1----:R-:W-:Y:S01]  /*6960*/  FMUL.FTZ R54, R51, R54 ;  /* 0x0000003633367220 */ /* 0x002fe20000410000 */
[----:B----4-:R-:W-:-:S04]  /*6970*/  FMUL.FTZ R53, R47, R53 ;  /* 0x000000352f357220 */ /* 0x010fc80000410000 */
[----:B------:R-:W0:Y:S01]  /*6980*/  MUFU.EX2 R48, R48 ;  /* 0x0000003000307308 */ /* 0x000e220000000800 */
[----:B------:R-:W-:-:S07]  /*6990*/  FMUL.FTZ R51, R45, -1.4426950216293334961 ;  /* 0xbfb8aa3b2d337820 */ /* 0x000fce0000410000 */
[----:B------:R-:W1:Y:S01]  /*69a0*/  MUFU.EX2 R51, R51 ;  /* 0x0000003300337308 */ /* 0x000e620000000800 */
[----:B0-----:R-:W-:-:S07]  /*69b0*/  FADD.FTZ R48, R48, 1 ;  /* 0x3f80000030307421 */ /* 0x001fce0000010000 */
[----:B------:R-:W-:Y:S01]  /*69c0*/  MUFU.RCP R48, R48 ;  /* 0x0000003000307308 */ /* 0x000fe20000001000 */
[----:B-1----:R-:W-:-:S07]  /*69d0*/  FADD.FTZ R51, R51, 1 ;  /* 0x3f80000033337421 */ /* 0x002fce0000010000 */
[----:B------:R-:W-:Y:S01]  /*69e0*/  MUFU.RCP R51, R51 ;  /* 0x0000003300337308 */ /* 0x000fe20000001000 */
[----:B--2---:R-:W-:-:S05]  /*69f0*/  SHF.L.U32 R52, R91, 0x10, RZ ;  /* 0x000000105b347819 */ /* 0x004fca00000006ff */
[----:B------:R-:W-:-:S04]  /*6a00*/  FADD.FTZ R52, -R26, R52 ;  /* 0x000000341a347221 */ /* 0x000fc80000010100 */
[----:B------:R-:W-:-:S04]  /*6a10*/  FMUL.FTZ R52, R32, R52 ;  /* 0x0000003420347220 */ /* 0x000fc80000410000 */
[----:B------:R-:W-:Y:S02]  /*6a20*/  FFMA.FTZ R49, R34, R52, R33 ;  /* 0x0000003422317223 */ /* 0x000fe40000010021 */
[----:B------:R0:W1:Y:S02]  /*6a30*/  MUFU.RCP R52, R55 ;  /* 0x0000003700347308 */ /* 0x0000640000001000 */
[----:B0-----:R-:W-:-:S05]  /*6a40*/  FMUL.FTZ R55, R65, R50 ;  /* 0x0000003241377220 */ /* 0x001fca0000410000 */
[----:B------:R-:W-:Y:S04]  /*6a50*/  STL [R1+0x58], R55 ;  /* 0x0000583701007387 */ /* 0x000fe80000100800 */
[----:B------:R-:W-:Y:S01]  /*6a60*/  STL [R1+0x54], R54 ;  /* 0x0000543601007387 */ /* 0x000fe20000100800 */
[----:B------:R-:W-:-:S03]  /*6a70*/  FMUL.FTZ R50, R49, -1.4426950216293334961 ;  /* 0xbfb8aa3b31327820 */ /* 0x000fc60000410000 */
[----:B------:R-:W-:Y:S04]  /*6a80*/  STL [R1+0x68], R53 ;  /* 0x0000683501007387 */ /* 0x000fe80000100800 */
[----:B------:R-:W2:Y:S01]  /*6a90*/  LDL.LU R91, [R1+0x60] ;  /* 0x00006000015b7983 */ /* 0x000ea20000300800 */
[----:B------:R-:W0:Y:S01]  /*6aa0*/  MUFU.EX2 R50, R50 ;  /* 0x0000003200327308 */ /* 0x000e220000000800 */
[----:B-1----:R-:W-:-:S05]  /*6ab0*/  FMUL.FTZ R52, R46, R52 ;  /* 0x000000342e347220 */ /* 0x002fca0000410000 */
[----:B------:R0:W-:Y:S02]  /*6ac0*/  STL [R1+0x64], R52 ;  /* 0x0000643401007387 */ /* 0x0001e40000100800 */
[----:B0-----:R-:W-:-:S06]  /*6ad0*/  FADD.FTZ R52, R50, 1 ;  /* 0x3f80000032347421 */ /* 0x001fcc0000010000 */
[----:B------:R-:W0:Y:S01]  /*6ae0*/  MUFU.RCP R52, R52 ;  /* 0x0000003400347308 */ /* 0x000e220000001000 */
[----:B---3--:R-:W-:Y:S01]  /*6af0*/  SHF.L.U32 R50, R2, 0x10, RZ ;  /* 0x0000001002327819 */ /* 0x008fe200000006ff */
[----:B------:R-:W-:-:S05]  /*6b00*/  FMUL.FTZ R2, R64, R48 ;  /* 0x0000003040027220 */ /* 0x000fca0000410000 */
[----:B------:R0:W-:Y:S02]  /*6b10*/  STL [R1+0x70], R2 ;  /* 0x0000700201007387 */ /* 0x0001e40000100800 */
[----:B0-----:R-:W-:-:S05]  /*6b20*/  FMUL.FTZ R2, R49, R52 ;  /* 0x0000003431027220 */ /* 0x001fca0000410000 */
[----:B------:R0:W-:Y:S02]  /*6b30*/  STL [R1+0x6c], R2 ;  /* 0x00006c0201007387 */ /* 0x0001e40000100800 */
[----:B0-----:R-:W-:-:S05]  /*6b40*/  FMUL.FTZ R2, R45, R51 ;  /* 0x000000332d027220 */ /* 0x001fca0000410000 */
[----:B------:R0:W-:Y:S04]  /*6b50*/  STL [R1+0x80], R2 ;  /* 0x0000800201007387 */ /* 0x0001e80000100800 */
[----:B0-----:R-:W3:Y:S01]  /*6b60*/  LDL.LU R2, [R1+0x74] ;  /* 0x0000740001027983 */ /* 0x001ee20000300800 */
[----:B------:R-:W-:-:S06]  /*6b70*/  FMUL.FTZ R47, R44, -1.4426950216293334961 ;  /* 0xbfb8aa3b2c2f7820 */ /* 0x000fcc0000410000 */
[----:B------:R-:W0:Y:S01]  /*6b80*/  MUFU.EX2 R47, R47 ;  /* 0x0000002f002f7308 */ /* 0x000e220000000800 */
[----:B------:R-:W-:Y:S01]  /*6b90*/  FADD.FTZ R122, R122, -R26 ;  /* 0x8000001a7a7a7221 */ /* 0x000fe20000010000 */
[----:B------:R-:W-:-:S03]  /*6ba0*/  FADD.FTZ R50, -R26, R50 ;  /* 0x000000321a327221 */ /* 0x000fc60000010100 */
[C---:B------:R-:W-:Y:S01]  /*6bb0*/  FMUL.FTZ R122, R32.reuse, R122 ;  /* 0x0000007a207a7220 */ /* 0x040fe20000410000 */
[----:B------:R-:W-:-:S03]  /*6bc0*/  FMUL.FTZ R50, R32, R50 ;  /* 0x0000003220327220 */ /* 0x000fc60000410000 */
[----:B------:R-:W-:Y:S01]  /*6bd0*/  FFMA.FTZ R63, R93, R122, R95 ;  /* 0x0000007a5d3f7223 */ /* 0x000fe2000001005f */
[----:B------:R-:W-:-:S03]  /*6be0*/  FMUL.FTZ R49, R43, -1.4426950216293334961 ;  /* 0xbfb8aa3b2b317820 */ /* 0x000fc60000410000 */
[----:B------:R-:W-:Y:S01]  /*6bf0*/  FMUL.FTZ R46, R63, -1.4426950216293334961 ;  /* 0xbfb8aa3b3f2e7820 */ /* 0x000fe20000410000 */
[----:B0-----:R-:W-:Y:S01]  /*6c00*/  FADD.FTZ R53, R47, 1 ;  /* 0x3f8000002f357421 */ /* 0x001fe20000010000 */
[----:B------:R-:W-:-:S03]  /*6c10*/  FFMA.FTZ R47, R34, R50, R33 ;  /* 0x00000032222f7223 */ /* 0x000fc60000010021 */
[----:B------:R-:W0:Y:S01]  /*6c20*/  MUFU.RCP R50, R53 ;  /* 0x0000003500327308 */ /* 0x000e220000001000 */
[----:B------:R-:W-:-:S07]  /*6c30*/  FMUL.FTZ R48, R47, -1.4426950216293334961 ;  /* 0xbfb8aa3b2f307820 */ /* 0x000fce0000410000 */
        /* <DEDUP_REMOVED lines=10> */
[----:B------:R-:W-:Y:S01]  /*6ce0*/  MUFU.RCP R46, R46 ;  /* 0x0000002e002e7308 */ /* 0x000fe20000001000 */
[----:B------:R-:W-:-:S07]  /*6cf0*/  FADD.FTZ R120, R120, -R26 ;  /* 0x8000001a78787221 */ /* 0x000fce0000010000 */
[----:B------:R-:W1:Y:S01]  /*6d00*/  MUFU.RCP R50, R50 ;  /* 0x0000003200327308 */ /* 0x000e620000001000 */
[----:B------:R-:W-:-:S07]  /*6d10*/  FMUL.FTZ R120, R32, R120 ;  /* 0x0000007820787220 */ /* 0x000fce0000410000 */
[----:B------:R-:W4:Y:S01]  /*6d20*/  MUFU.RCP R49, R49 ;  /* 0x0000003100317308 */ /* 0x000f220000001000 */
[----:B------:R-:W-:Y:S01]  /*6d30*/  FFMA.FTZ R62, R93, R120, R95 ;  /* 0x000000785d3e7223 */ /* 0x000fe2000001005f */
[----:B0-----:R-:W-:-:S03]  /*6d40*/  FADD.FTZ R51, R45, 1 ;  /* 0x3f8000002d337421 */ /* 0x001fc60000010000 */
[----:B------:R-:W-:Y:S01]  /*6d50*/  FMUL.FTZ R44, R62, -1.4426950216293334961 ;  /* 0xbfb8aa3b3e2c7820 */ /* 0x000fe20000410000 */
[----:B-1----:R-:W-:-:S05]  /*6d60*/  FMUL.FTZ R50, R47, R50 ;  /* 0x000000322f327220 */ /* 0x002fca0000410000 */
[----:B------:R-:W0:Y:S01]  /*6d70*/  MUFU.EX2 R44, R44 ;  /* 0x0000002c002c7308 */ /* 0x000e220000000800 */
[----:B----4-:R-:W-:Y:S01]  /*6d80*/  FMUL.FTZ R49, R43, R49 ;  /* 0x000000312b317220 */ /* 0x010fe20000410000 */
[----:B------:R-:W-:-:S06]  /*6d90*/  FMUL.FTZ R47, R25, -1.4426950216293334961 ;  /* 0xbfb8aa3b192f7820 */ /* 0x000fcc0000410000 */
        /* <DEDUP_REMOVED lines=10> */
[----:B0-----:R-:W-:Y:S01]  /*6e40*/  FMUL.FTZ R51, R63, R46 ;  /* 0x0000002e3f337220 */ /* 0x001fe20000410000 */
[----:B------:R-:W-:-:S04]  /*6e50*/  FMUL.FTZ R46, R45, -1.4426950216293334961 ;  /* 0xbfb8aa3b2d2e7820 */ /* 0x000fc80000410000 */
[----:B------:R-:W-:Y:S04]  /*6e60*/  STL [R1+0x88], R51 ;  /* 0x0000883301007387 */ /* 0x000fe80000100800 */
[----:B------:R-:W-:Y:S04]  /*6e70*/  STL [R1+0x84], R50 ;  /* 0x0000843201007387 */ /* 0x000fe80000100800 */
[----:B------:R-:W-:Y:S01]  /*6e80*/  STL [R1+0x98], R49 ;  /* 0x0000983101007387 */ /* 0x000fe20000100800 */
[----:B------:R-:W0:Y:S03]  /*6e90*/  MUFU.EX2 R46, R46 ;  /* 0x0000002e002e7308 */ /* 0x000e260000000800 */
[----:B------:R-:W2:Y:S01]  /*6ea0*/  LDL.LU R91, [R1+0x78] ;  /* 0x00007800015b7983 */ /* 0x000ea20000300800 */
        /* <DEDUP_REMOVED lines=19> */
[----:B0-----:R-:W-:Y:S01]  /*6fe0*/  FADD.FTZ R49, R43, 1 ;  /* 0x3f8000002b317421 */ /* 0x001fe20000010000 */
[----:B------:R-:W-:Y:S02]  /*6ff0*/  FFMA.FTZ R43, R34, R46, R33 ;  /* 0x0000002e222b7223 */ /* 0x000fe40000010021 */
[----:B------:R-:W-:Y:S02]  /*7000*/  FMUL.FTZ R42, R41, -1.4426950216293334961 ;  /* 0xbfb8aa3b292a7820 */ /* 0x000fe40000410000 */
[----:B------:R-:W-:Y:S01]  /*7010*/  FMUL.FTZ R44, R43, -1.4426950216293334961 ;  /* 0xbfb8aa3b2b2c7820 */ /* 0x000fe20000410000 */
[----:B------:R-:W-:Y:S01]  /*7020*/  FMUL.FTZ R45, R21, -1.4426950216293334961 ;  /* 0xbfb8aa3b152d7820 */ /* 0x000fe20000410000 */
[----:B------:R-:W0:Y:S08]  /*7030*/  MUFU.RCP R46, R49 ;  /* 0x00000031002e7308 */ /* 0x000e300000001000 */
[----:B------:R-:W1:Y:S08]  /*7040*/  MUFU.EX2 R42, R42 ;  /* 0x0000002a002a7308 */ /* 0x000e700000000800 */
[----:B------:R-:W4:Y:S08]  /*7050*/  MUFU.EX2 R44, R44 ;  /* 0x0000002c002c7308 */ /* 0x000f300000000800 */
[----:B------:R-:W4:Y:S01]  /*7060*/  MUFU.EX2 R45, R45 ;  /* 0x0000002d002d7308 */ /* 0x000f220000000800 */
[----:B0-----:R-:W-:Y:S01]  /*7070*/  FMUL.FTZ R40, R40, R46 ;  /* 0x0000002e28287220 */ /* 0x001fe20000410000 */
[----:B-1----:R-:W-:Y:S01]  /*7080*/  FADD.FTZ R42, R42, 1 ;  /* 0x3f8000002a2a7421 */ /* 0x002fe20000010000 */
[----:B------:R-:W-:Y:S01]  /*7090*/  FADD.FTZ R116, R116, -R26 ;  /* 0x8000001a74747221 */ /* 0x000fe20000010000 */
[----:B----4-:R-:W-:-:S04]  /*70a0*/  FADD.FTZ R44, R44, 1 ;  /* 0x3f8000002c2c7421 */ /* 0x010fc80000010000 */
[----:B------:R-:W0:Y:S01]  /*70b0*/  MUFU.RCP R46, R42 ;  /* 0x0000002a002e7308 */ /* 0x000e220000001000 */
[----:B------:R-:W-:Y:S01]  /*70c0*/  STL [R1+0xac], R40 ;  /* 0x0000ac2801007387 */ /* 0x000fe20000100800 */
[----:B------:R-:W-:Y:S01]  /*70d0*/  FMUL.FTZ R116, R32, R116 ;  /* 0x0000007420747220 */ /* 0x000fe20000410000 */
[----:B------:R-:W-:-:S05]  /*70e0*/  FMUL.FTZ R47, R39, -1.4426950216293334961 ;  /* 0xbfb8aa3b272f7820 */ /* 0x000fca0000410000 */
[----:B------:R1:W-:Y:S01]  /*70f0*/  MUFU.RCP R48, R44 ;  /* 0x0000002c00307308 */ /* 0x0003e20000001000 */
[----:B------:R-:W-:Y:S01]  /*7100*/  FFMA.FTZ R27, R93, R116, R95 ;  /* 0x000000745d1b7223 */ /* 0x000fe2000001005f */
[----:B-1----:R-:W-:-:S06]  /*7110*/  FADD.FTZ R44, R45, 1 ;  /* 0x3f8000002d2c7421 */ /* 0x002fcc0000010000 */
[----:B------:R-:W1:Y:S01]  /*7120*/  MUFU.EX2 R47, R47 ;  /* 0x0000002f002f7308 */ /* 0x000e620000000800 */
[----:B------:R-:W-:-:S07]  /*7130*/  FMUL.FTZ R25, R27, -1.4426950216293334961 ;  /* 0xbfb8aa3b1b197820 */ /* 0x000fce0000410000 */
[----:B------:R-:W4:Y:S01]  /*7140*/  MUFU.RCP R44, R44 ;  /* 0x0000002c002c7308 */ /* 0x000f220000001000 */
[----:B0-----:R-:W-:-:S07]  /*7150*/  FMUL.FTZ R45, R41, R46 ;  /* 0x0000002e292d7220 */ /* 0x001fce0000410000 */
[----:B------:R-:W0:Y:S01]  /*7160*/  MUFU.EX2 R25, R25 ;  /* 0x0000001900197308 */ /* 0x000e220000000800 */
[----:B------:R4:W-:Y:S01]  /*7170*/  STL [R1+0xc8], R45 ;  /* 0x0000c82d01007387 */ /* 0x0009e20000100800 */
[----:B-1----:R-:W-:Y:S01]  /*7180*/  FADD.FTZ R42, R47, 1 ;  /* 0x3f8000002f2a7421 */ /* 0x002fe20000010000 */
[----:B----4-:R-:W-:Y:S01]  /*7190*/  FMUL.FTZ R21, R21, R44 ;  /* 0x0000002c15157220 */ /* 0x010fe20000410000 */
[----:B------:R-:W-:Y:S01]  /*71a0*/  FMUL.FTZ R45, R43, R48 ;  /* 0x000000302b2d7220 */ /* 0x000fe20000410000 */
[----:B------:R-:W-:-:S04]  /*71b0*/  FMUL.FTZ R43, R19, -1.4426950216293334961 ;  /* 0xbfb8aa3b132b7820 */ /* 0x000fc80000410000 */
[----:B------:R1:W-:Y:S02]  /*71c0*/  STL [R1+0xc0], R45 ;  /* 0x0000c02d01007387 */ /* 0x0003e40000100800 */
[----:B------:R-:W-:Y:S02]  /*71d0*/  MUFU.EX2 R43, R43 ;  /* 0x0000002b002b7308 */ /* 0x000fe40000000800 */
[----:B------:R-:W-:Y:S01]  /*71e0*/  STL [R1+0x148], R21 ;  /* 0x0001481501007387 */ /* 0x000fe20000100800 */
[----:B0-----:R-:W-:-:S05]  /*71f0*/  FADD.FTZ R25, R25, 1 ;  /* 0x3f80000019197421 */ /* 0x001fca0000010000 */
[----:B------:R-:W0:Y:S08]  /*7200*/  MUFU.RCP R42, R42 ;  /* 0x0000002a002a7308 */ /* 0x000e300000001000 */
[----:B------:R-:W-:Y:S01]  /*7210*/  MUFU.RCP R25, R25 ;  /* 0x0000001900197308 */ /* 0x000fe20000001000 */
[----:B--2---:R-:W-:Y:S02]  /*7220*/  SHF.L.U32 R40, R91, 0x10, RZ ;  /* 0x000000105b287819 */ /* 0x004fe400000006ff */
[----:B------:R-:W2:Y:S03]  /*7230*/  LDL.LU R91, [R1+0x90] ;  /* 0x00009000015b7983 */ /* 0x000ea60000300800 */
[----:B------:R-:W-:-:S04]  /*7240*/  FADD.FTZ R40, -R26, R40 ;  /* 0x000000281a287221 */ /* 0x000fc80000010100 */
[----:B------:R-:W-:-:S04]  /*7250*/  FMUL.FTZ R40, R32, R40 ;  /* 0x0000002820287220 */ /* 0x000fc80000410000 */
[----:B------:R-:W-:-:S04]  /*7260*/  FFMA.FTZ R40, R34, R40, R33 ;  /* 0x0000002822287223 */ /* 0x000fc80000010021 */
[----:B------:R-:W-:-:S06]  /*7270*/  FMUL.FTZ R41, R40, -1.4426950216293334961 ;  /* 0xbfb8aa3b28297820 */ /* 0x000fcc0000410000 */
[----:B------:R-:W4:Y:S01]  /*7280*/  MUFU.EX2 R41, R41 ;  /* 0x0000002900297308 */ /* 0x000f220000000800 */
[----:B0-----:R-:W-:Y:S01]  /*7290*/  FMUL.FTZ R39, R39, R42 ;  /* 0x0000002a27277220 */ /* 0x001fe20000410000 */
[----:B----4-:R-:W-:-:S06]  /*72a0*/  FADD.FTZ R41, R41, 1 ;  /* 0x3f80000029297421 */ /* 0x010fcc0000010000 */
[----:B-1----:R0:W1:Y:S02]  /*72b0*/  MUFU.RCP R45, R41 ;  /* 0x00000029002d7308 */ /* 0x0020640000001000 */
[----:B0-----:R-:W-:Y:S01]  /*72c0*/  FADD.FTZ R41, R43, 1 ;  /* 0x3f8000002b297421 */ /* 0x001fe20000010000 */
[----:B------:R3:W-:Y:S05]  /*72d0*/  STL [R1+0xbc], R39 ;  /* 0x0000bc2701007387 */ /* 0x0007ea0000100800 */
[----:B------:R-:W0:Y:S01]  /*72e0*/  MUFU.RCP R41, R41 ;  /* 0x0000002900297308 */ /* 0x000e220000001000 */
[----:B---3--:R-:W-:Y:S01]  /*72f0*/  SHF.L.U32 R39, R2, 0x10, RZ ;  /* 0x0000001002277819 */ /* 0x008fe200000006ff */
[----:B------:R-:W-:-:S05]  /*7300*/  FMUL.FTZ R2, R27, R25 ;  /* 0x000000191b027220 */ /* 0x000fca0000410000 */
[----:B------:R1:W-:Y:S02]  /*7310*/  STL [R1+0x144], R2 ;  /* 0x0001440201007387 */ /* 0x0003e40000100800 */
[----:B-1----:R-:W-:-:S05]  /*7320*/  FMUL.FTZ R2, R40, R45 ;  /* 0x0000002d28027220 */ /* 0x002fca0000410000 */
[----:B------:R0:W-:Y:S02]  /*7330*/  STL [R1+0xb8], R2 ;  /* 0x0000b80201007387 */ /* 0x0001e40000100800 */
[----:B0-----:R-:W-:-:S05]  /*7340*/  FMUL.FTZ R2, R19, R41 ;  /* 0x0000002913027220 */ /* 0x001fca0000410000 */
[----:B------:R0:W-:Y:S04]  /*7350*/  STL [R1+0xa8], R2 ;  /* 0x0000a80201007387 */ /* 0x0001e80000100800 */
[----:B0-----:R-:W3:Y:S01]  /*7360*/  LDL.LU R2, [R1+0x150] ;  /* 0x0001500001027983 */ /* 0x001ee20000300800 */
[----:B------:R-:W-:-:S06]  /*7370*/  FMUL.FTZ R44, R38, -1.4426950216293334961 ;  /* 0xbfb8aa3b262c7820 */ /* 0x000fcc0000410000 */
[----:B------:R-:W0:Y:S01]  /*7380*/  MUFU.EX2 R44, R44 ;  /* 0x0000002c002c7308 */ /* 0x000e220000000800 */
[----:B------:R-:W-:-:S04]  /*7390*/  FADD.FTZ R39, -R26, R39 ;  /* 0x000000271a277221 */ /* 0x000fc80000010100 */
[----:B------:R-:W-:Y:S01]  /*73a0*/  FMUL.FTZ R39, R32, R39 ;  /* 0x0000002720277220 */ /* 0x000fe20000410000 */
[----:B------:R-:W-:-:S03]  /*73b0*/  FMUL.FTZ R21, R24, -1.4426950216293334961 ;  /* 0xbfb8aa3b18157820 */ /* 0x000fc60000410000 */
[----:B------:R-:W-:Y:S01]  /*73c0*/  FFMA.FTZ R39, R34, R39, R33 ;  /* 0x0000002722277223 */ /* 0x000fe20000010021 */
[----:B------:R-:W-:Y:S01]  /*73d0*/  FMUL.FTZ R40, R17, -1.4426950216293334961 ;  /* 0xbfb8aa3b11287820 */ /* 0x000fe20000410000 */
[----:B0-----:R-:W-:Y:S02]  /*73e0*/  FADD.FTZ R42, R44, 1 ;  /* 0x3f8000002c2a7421 */ /* 0x001fe40000010000 */
[----:B------:R-:W-:Y:S01]  /*73f0*/  FMUL.FTZ R25, R39, -1.4426950216293334961 ;  /* 0xbfb8aa3b27197820 */ /* 0x000fe20000410000 */
[----:B------:R-:W-:Y:S08]  /*7400*/  MUFU.EX2 R21, R21 ;  /* 0x0000001500157308 */ /* 0x000ff00000000800 */
[----:B------:R-:W0:Y:S08]  /*7410*/  MUFU.RCP R42, R42 ;  /* 0x0000002a002a7308 */ /* 0x000e300000001000 */
[----:B------:R-:W1:Y:S08]  /*7420*/  MUFU.EX2 R25, R25 ;  /* 0x0000001900197308 */ /* 0x000e700000000800 */
[----:B------:R-:W4:Y:S01]  /*7430*/  MUFU.EX2 R40, R40 ;  /* 0x0000002800287308 */ /* 0x000f220000000800 */
[----:B0-----:R-:W-:Y:S01]  /*7440*/  FMUL.FTZ R19, R38, R42 ;  /* 0x0000002a26137220 */ /* 0x001fe20000410000 */
[----:B------:R-:W-:-:S04]  /*7450*/  FADD.FTZ R21, R21, 1 ;  /* 0x3f80000015157421 */ /* 0x000fc80000010000 */
[----:B------:R1:W-:Y:S02]  /*7460*/  STL [R1+0xa4], R19 ;  /* 0x0000a41301007387 */ /* 0x0003e40000100800 */
[----:B------:R-:W0:Y:S01]  /*7470*/  MUFU.RCP R38, R21 ;  /* 0x0000001500267308 */ /* 0x000e220000001000 */
[----:B------:R-:W-:Y:S01]  /*7480*/  FMUL.FTZ R41, R37, -1.4426950216293334961 ;  /* 0xbfb8aa3b25297820 */ /* 0x000fe20000410000 */
[----:B-1----:R-:W-:Y:S01]  /*7490*/  FADD.FTZ R19, R25, 1 ;  /* 0x3f80000019137421 */ /* 0x002fe20000010000 */
[----:B----4-:R-:W-:-:S05]  /*74a0*/  FADD.FTZ R40, R40, 1 ;  /* 0x3f80000028287421 */ /* 0x010fca0000010000 */
[----:B------:R-:W-:Y:S08]  /*74b0*/  MUFU.RCP R19, R19 ;  /* 0x0000001300137308 */ /* 0x000ff00000001000 */
[----:B------:R-:W1:Y:S01]  /*74c0*/  MUFU.RCP R40, R40 ;  /* 0x0000002800287308 */ /* 0x000e620000001000 */
[----:B0-----:R-:W-:-:S07]  /*74d0*/  FMUL.FTZ R24, R24, R38 ;  /* 0x0000002618187220 */ /* 0x001fce0000410000 */
[----:B------:R-:W0:Y:S01]  /*74e0*/  MUFU.EX2 R41, R41 ;  /* 0x0000002900297308 */ /* 0x000e220000000800 */
[----:B------:R-:W-:Y:S01]  /*74f0*/  FADD.FTZ R112, R112, -R26 ;  /* 0x8000001a70707221 */ /* 0x000fe20000010000 */
[----:B------:R4:W-:Y:S03]  /*7500*/  STL [R1+0x90], R24 ;  /* 0x0000901801007387 */ /* 0x0009e60000100800 */
[----:B------:R-:W-:Y:S01]  /*7510*/  FMUL.FTZ R112, R32, R112 ;  /* 0x0000007020707220 */ /* 0x000fe20000410000 */
[----:B-1----:R-:W-:Y:S01]  /*7520*/  FMUL.FTZ R17, R17, R40 ;  /* 0x0000002811117220 */ /* 0x002fe20000410000 */
[----:B----4-:R-:W-:Y:S02]  /*7530*/  FMUL.FTZ R24, R39, R19 ;  /* 0x0000001327187220 */ /* 0x010fe40000410000 */
[----:B------:R-:W-:-:S03]  /*7540*/  FFMA.FTZ R22, R93, R112, R95 ;  /* 0x000000705d167223 */ /* 0x000fc6000001005f */
[----:B------:R-:W-:Y:S01]  /*7550*/  STL [R1+0x8c], R24 ;  /* 0x00008c1801007387 */ /* 0x000fe20000100800 */
[----:B0-----:R-:W-:Y:S01]  /*7560*/  FADD.FTZ R25, R41, 1 ;  /* 0x3f80000029197421 */ /* 0x001fe20000010000 */
[----:B------:R-:W-:Y:S02]  /*7570*/  FMUL.FTZ R27, R22, -1.4426950216293334961 ;  /* 0xbfb8aa3b161b7820 */ /* 0x000fe40000410000 */
[----:B------:R0:W-:Y:S03]  /*7580*/  STL [R1+0x78], R17 ;  /* 0x0000781101007387 */ /* 0x0001e60000100800 */
[----:B------:R-:W0:Y:S01]  /*7590*/  MUFU.RCP R25, R25 ;  /* 0x0000001900197308 */ /* 0x000e220000001000 */
[----:B------:R-:W-:-:S07]  /*75a0*/  FMUL.FTZ R19, R15, -1.4426950216293334961 ;  /* 0xbfb8aa3b0f137820 */ /* 0x000fce0000410000 */
[----:B------:R-:W1:Y:S01]  /*75b0*/  MUFU.EX2 R27, R27 ;  /* 0x0000001b001b7308 */ /* 0x000e620000000800 */
        /* <DEDUP_REMOVED lines=8> */
[----:B-1----:R-:W-:-:S06]  /*7640*/  FADD.FTZ R27, R27, 1 ;  /* 0x3f8000001b1b7421 */ /* 0x002fcc0000010000 */
[----:B------:R-:W0:Y:S01]  /*7650*/  MUFU.EX2 R19, R19 ;  /* 0x0000001300137308 */ /* 0x000e220000000800 */
[----:B------:R4:W-:Y:S07]  /*7660*/  STL [R1+0x74], R17 ;  /* 0x0000741101007387 */ /* 0x0009ee0000100800 */
[----:B------:R3:W1:Y:S01]  /*7670*/  MUFU.RCP R37, R27 ;  /* 0x0000001b00257308 */ /* 0x0006620000001000 */
[----:B----4-:R-:W-:-:S07]  /*7680*/  FADD.FTZ R17, R38, 1 ;  /* 0x3f80000026117421 */ /* 0x010fce0000010000 */
[----:B------:R-:W4:Y:S01]  /*7690*/  MUFU.RCP R17, R17 ;  /* 0x0000001100117308 */ /* 0x000f220000001000 */
[----:B0-----:R-:W-:Y:S01]  /*76a0*/  FADD.FTZ R19, R19, 1 ;  /* 0x3f80000013137421 */ /* 0x001fe20000010000 */
[----:B---3--:R-:W-:-:S05]  /*76b0*/  SHF.L.U32 R27, R2, 0x10, RZ ;  /* 0x00000010021b7819 */ /* 0x008fca00000006ff */
[----:B------:R-:W-:Y:S02]  /*76c0*/  FADD.FTZ R38, -R26, R27 ;  /* 0x0000001b1a267221 */ /* 0x000fe40000010100 */
[----:B------:R-:W0:Y:S01]  /*76d0*/  MUFU.RCP R27, R19 ;  /* 0x00000013001b7308 */ /* 0x000e220000001000 */
[----:B-1----:R-:W-:-:S05]  /*76e0*/  FMUL.FTZ R2, R22, R37 ;  /* 0x0000002516027220 */ /* 0x002fca0000410000 */
[----:B------:R4:W-:Y:S02]  /*76f0*/  STL [R1+0x60], R2 ;  /* 0x0000600201007387 */ /* 0x0009e40000100800 */
[----:B----4-:R-:W-:-:S05]  /*7700*/  FMUL.FTZ R2, R21, R17 ;  /* 0x0000001115027220 */ /* 0x010fca0000410000 */
[----:B------:R0:W-:Y:S02]  /*7710*/  STL [R1+0x5c], R2 ;  /* 0x00005c0201007387 */ /* 0x0001e40000100800 */
[----:B0-----:R-:W-:-:S05]  /*7720*/  FMUL.FTZ R2, R15, R27 ;  /* 0x0000001b0f027220 */ /* 0x001fca0000410000 */
[----:B------:R0:W-:Y:S04]  /*7730*/  STL [R1+0x48], R2 ;  /* 0x0000480201007387 */ /* 0x0001e80000100800 */
[----:B0-----:R-:W3:Y:S01]  /*7740*/  LDL.LU R2, [R1+0x178] ;  /* 0x0001780001027983 */ /* 0x001ee20000300800 */
[----:B------:R-:W-:-:S06]  /*7750*/  FMUL.FTZ R24, R36, -1.4426950216293334961 ;  /* 0xbfb8aa3b24187820 */ /* 0x000fcc0000410000 */
[----:B------:R-:W0:Y:S01]  /*7760*/  MUFU.EX2 R24, R24 ;  /* 0x0000001800187308 */ /* 0x000e220000000800 */
        /* <DEDUP_REMOVED lines=10> */
[----:B------:R-:W-:Y:S01]  /*7810*/  FMUL.FTZ R4, R32, R20 ;  /* 0x0000001420047220 */ /* 0x000fe20000410000 */
[----:B------:R-:W-:Y:S01]  /*7820*/  FFMA.FTZ R20, R93, R110, R95 ;  /* 0x0000006e5d147223 */ /* 0x000fe2000001005f */
[----:B0-----:R-:W-:Y:S01]  /*7830*/  FADD.FTZ R19, R24, 1 ;  /* 0x3f80000018137421 */ /* 0x001fe20000010000 */
[----:B------:R-:W-:-:S02]  /*7840*/  FFMA.FTZ R24, R34, R38, R33 ;  /* 0x0000002622187223 */ /* 0x000fc40000010021 */
[----:B------:R-:W-:Y:S02]  /*7850*/  FMUL.FTZ R25, R20, -1.4426950216293334961 ;  /* 0xbfb8aa3b14197820 */ /* 0x000fe40000410000 */
[----:B------:R-:W-:Y:S01]  /*7860*/  FMUL.FTZ R22, R24, -1.4426950216293334961 ;  /* 0xbfb8aa3b18167820 */ /* 0x000fe20000410000 */
[----:B------:R-:W0:Y:S01]  /*7870*/  MUFU.RCP R19, R19 ;  /* 0x0000001300137308 */ /* 0x000e220000001000 */
[----:B------:R-:W-:-:S07]  /*7880*/  FMUL.FTZ R17, R13, -1.4426950216293334961 ;  /* 0xbfb8aa3b0d117820 */ /* 0x000fce0000410000 */
[----:B------:R-:W1:Y:S08]  /*7890*/  MUFU.EX2 R25, R25 ;  /* 0x0000001900197308 */ /* 0x000e700000000800 */
[----:B------:R-:W4:Y:S08]  /*78a0*/  MUFU.EX2 R22, R22 ;  /* 0x0000001600167308 */ /* 0x000f300000000800 */
[----:B------:R-:W4:Y:S01]  /*78b0*/  MUFU.EX2 R17, R17 ;  /* 0x0000001100117308 */ /* 0x000f220000000800 */
[----:B0-----:R-:W-:Y:S01]  /*78c0*/  FMUL.FTZ R15, R36, R19 ;  /* 0x00000013240f7220 */ /* 0x001fe20000410000 */
[----:B-1----:R-:W-:-:S04]  /*78d0*/  FADD.FTZ R25, R25, 1 ;  /* 0x3f80000019197421 */ /* 0x002fc80000010000 */
[----:B------:R4:W-:Y:S02]  /*78e0*/  STL [R1+0x44], R15 ;  /* 0x0000440f01007387 */ /* 0x0009e40000100800 */
[----:B------:R-:W0:Y:S01]  /*78f0*/  MUFU.RCP R25, R25 ;  /* 0x0000001900197308 */ /* 0x000e220000001000 */
[--C-:B------:R-:W-:Y:S01]  /*7900*/  FADD.FTZ R108, R108, -R26.reuse ;  /* 0x8000001a6c6c7221 */ /* 0x100fe20000010000 */
[----:B----4-:R-:W-:Y:S01]  /*7910*/  FADD.FTZ R15, R22, 1 ;  /* 0x3f800000160f7421 */ /* 0x010fe20000010000 */
[----:B------:R-:W-:Y:S01]  /*7920*/  FADD.FTZ R17, R17, 1 ;  /* 0x3f80000011117421 */ /* 0x000fe20000010000 */
[----:B------:R-:W-:-:S04]  /*7930*/  FADD.FTZ R6, R6, -R26 ;  /* 0x8000001a06067221 */ /* 0x000fc80000010000 */
[----:B------:R-:W1:Y:S01]  /*7940*/  MUFU.RCP R15, R15 ;  /* 0x0000000f000f7308 */ /* 0x000e620000001000 */
[----:B------:R-:W-:Y:S01]  /*7950*/  FADD.FTZ R18, R18, -R26 ;  /* 0x8000001a12127221 */ /* 0x000fe20000010000 */
[C---:B------:R-:W-:Y:S01]  /*7960*/  FMUL.FTZ R108, R32.reuse, R108 ;  /* 0x0000006c206c7220 */ /* 0x040fe20000410000 */
[----:B------:R-:W-:Y:S01]  /*7970*/  FMUL.FTZ R21, R31, -1.4426950216293334961 ;  /* 0xbfb8aa3b1f157820 */ /* 0x000fe20000410000 */
[C---:B------:R-:W-:Y:S01]  /*7980*/  FMUL.FTZ R98, R32.reuse, R6 ;  /* 0x0000000620627220 */ /* 0x040fe20000410000 */
[----:B------:R-:W-:Y:S01]  /*7990*/  FMUL.FTZ R6, R32, R18 ;  /* 0x0000001220067220 */ /* 0x000fe20000410000 */
[----:B--2---:R-:W-:-:S05]  /*79a0*/  SHF.L.U32 R22, R91, 0x10, RZ ;  /* 0x000000105b167819 */ /* 0x004fca00000006ff */
[----:B------:R-:W-:Y:S02]  /*79b0*/  FADD.FTZ R27, -R26, R22 ;  /* 0x000000161a1b7221 */ /* 0x000fe40000010100 */
[----:B------:R-:W2:Y:S01]  /*79c0*/  MUFU.RCP R22, R17 ;  /* 0x0000001100167308 */ /* 0x000ea20000001000 */
[----:B------:R-:W-:Y:S01]  /*79d0*/  FFMA.FTZ R18, R93, R108, R95 ;  /* 0x0000006c5d127223 */ /* 0x000fe2000001005f */
[----:B0-----:R-:W-:-:S03]  /*79e0*/  FMUL.FTZ R25, R20, R25 ;  /* 0x0000001914197220 */ /* 0x001fc60000410000 */
[----:B------:R-:W-:-:S03]  /*79f0*/  FMUL.FTZ R19, R18, -1.4426950216293334961 ;  /* 0xbfb8aa3b12137820 */ /* 0x000fc60000410000 */
[----:B------:R-:W0:Y:S01]  /*7a00*/  MUFU.EX2 R21, R21 ;  /* 0x0000001500157308 */ /* 0x000e220000000800 */
[----:B-1----:R-:W-:Y:S01]  /*7a10*/  FMUL.FTZ R24, R24, R15 ;  /* 0x0000000f18187220 */ /* 0x002fe20000410000 */
[----:B------:R-:W-:Y:S06]  /*7a20*/  STL [R1+0x30], R25 ;  /* 0x0000301901007387 */ /* 0x000fec0000100800 */
[----:B------:R-:W1:Y:S01]  /*7a30*/  MUFU.EX2 R19, R19 ;  /* 0x0000001300137308 */ /* 0x000e620000000800 */
[----:B--2---:R-:W-:Y:S01]  /*7a40*/  FMUL.FTZ R13, R13, R22 ;  /* 0x000000160d0d7220 */ /* 0x004fe20000410000 */
[----:B------:R-:W-:Y:S01]  /*7a50*/  STL [R1+0x2c], R24 ;  /* 0x00002c1801007387 */ /* 0x000fe20000100800 */
[----:B------:R-:W-:-:S03]  /*7a60*/  FMUL.FTZ R27, R32, R27 ;  /* 0x0000001b201b7220 */ /* 0x000fc60000410000 */
[----:B------:R2:W-:Y:S04]  /*7a70*/  STL [R1+0x18], R13 ;  /* 0x0000180d01007387 */ /* 0x0005e80000100800 */
[----:B------:R-:W4:Y:S01]  /*7a80*/  LDL.LU R111, [R1+0x18c] ;  /* 0x00018c00016f7983 */ /* 0x000f220000300800 */
[----:B0-----:R-:W-:Y:S01]  /*7a90*/  FADD.FTZ R17, R21, 1 ;  /* 0x3f80000015117421 */ /* 0x001fe20000010000 */
[----:B------:R-:W-:-:S04]  /*7aa0*/  FFMA.FTZ R21, R34, R27, R33 ;  /* 0x0000001b22157223 */ /* 0x000fc80000010021 */
[----:B------:R-:W-:Y:S01]  /*7ab0*/  FMUL.FTZ R20, R21, -1.4426950216293334961 ;  /* 0xbfb8aa3b15147820 */ /* 0x000fe20000410000 */
[----:B------:R-:W2:Y:S01]  /*7ac0*/  MUFU.RCP R17, R17 ;  /* 0x0000001100117308 */ /* 0x000ea20000001000 */
[----:B-1----:R-:W-:-:S07]  /*7ad0*/  FADD.FTZ R19, R19, 1 ;  /* 0x3f80000013137421 */ /* 0x002fce0000010000 */
[----:B------:R-:W0:Y:S08]  /*7ae0*/  MUFU.EX2 R20, R20 ;  /* 0x0000001400147308 */ /* 0x000e300000000800 */
[----:B------:R-:W1:Y:S01]  /*7af0*/  MUFU.RCP R19, R19 ;  /* 0x0000001300137308 */ /* 0x000e620000001000 */
[----:B--2---:R-:W-:-:S05]  /*7b00*/  FMUL.FTZ R13, R31, R17 ;  /* 0x000000111f0d7220 */ /* 0x004fca0000410000 */
[----:B------:R0:W-:Y:S02]  /*7b10*/  STL [R1+0x14], R13 ;  /* 0x0000140d01007387 */ /* 0x0001e40000100800 */
[----:B0-----:R-:W-:Y:S01]  /*7b20*/  FADD.FTZ R13, R20, 1 ;  /* 0x3f800000140d7421 */ /* 0x001fe20000010000 */
[----:B---3--:R-:W-:Y:S01]  /*7b30*/  SHF.L.U32 R20, R2, 0x10, RZ ;  /* 0x0000001002147819 */ /* 0x008fe200000006ff */
[----:B-1----:R-:W-:-:S05]  /*7b40*/  FMUL.FTZ R2, R18, R19 ;  /* 0x0000001312027220 */ /* 0x002fca0000410000 */
[----:B------:R0:W-:Y:S04]  /*7b50*/  STL [R1+0x2a0], R2 ;  /* 0x0002a00201007387 */ /* 0x0001e80000100800 */
[----:B------:R-:W2:Y:S01]  /*7b60*/  LDL.LU R123, [R1+0x190] ;  /* 0x00019000017b7983 */ /* 0x000ea20000300800 */
[----:B------:R-:W-:Y:S01]  /*7b70*/  FMUL.FTZ R15, R11, -1.4426950216293334961 ;  /* 0xbfb8aa3b0b0f7820 */ /* 0x000fe20000410000 */
[----:B------:R-:W-:-:S05]  /*7b80*/  FMUL.FTZ R22, R30, -1.4426950216293334961 ;  /* 0xbfb8aa3b1e167820 */ /* 0x000fca0000410000 */
[----:B------:R-:W1:Y:S08]  /*7b90*/  MUFU.EX2 R15, R15 ;  /* 0x0000000f000f7308 */ /* 0x000e700000000800 */
[----:B------:R-:W3:Y:S01]  /*7ba0*/  MUFU.EX2 R22, R22 ;  /* 0x0000001600167308 */ /* 0x000ee20000000800 */
[----:B------:R-:W-:-:S04]  /*7bb0*/  FADD.FTZ R24, -R26, R20 ;  /* 0x000000141a187221 */ /* 0x000fc80000010100 */
[----:B------:R-:W-:-:S03]  /*7bc0*/  FMUL.FTZ R24, R32, R24 ;  /* 0x0000001820187220 */ /* 0x000fc60000410000 */
[----:B------:R-:W0:Y:S01]  /*7bd0*/  MUFU.RCP R13, R13 ;  /* 0x0000000d000d7308 */ /* 0x000e220000001000 */
[----:B-1----:R-:W-:Y:S01]  /*7be0*/  FADD.FTZ R15, R15, 1 ;  /* 0x3f8000000f0f7421 */ /* 0x002fe20000010000 */
[----:B------:R-:W-:-:S06]  /*7bf0*/  FFMA.FTZ R115, R34, R24, R33 ;  /* 0x0000001822737223 */ /* 0x000fcc0000010021 */
[----:B------:R3:W1:Y:S01]  /*7c00*/  MUFU.RCP R20, R15 ;  /* 0x0000000f00147308 */ /* 0x0006620000001000 */
[----:B------:R-:W-:Y:S01]  /*7c10*/  FMUL.FTZ R19, R115, -1.4426950216293334961 ;  /* 0xbfb8aa3b73137820 */ /* 0x000fe20000410000 */
[----:B---3--:R-:W-:Y:S01]  /*7c20*/  FADD.FTZ R15, R22, 1 ;  /* 0x3f800000160f7421 */ /* 0x008fe20000010000 */
[----:B------:R-:W-:-:S05]  /*7c30*/  FFMA.FTZ R114, R93, R114, R95 ;  /* 0x000000725d727223 */ /* 0x000fca000001005f */
[----:B------:R-:W-:Y:S01]  /*7c40*/  MUFU.EX2 R19, R19 ;  /* 0x0000001300137308 */ /* 0x000fe20000000800 */
[----:B0-----:R-:W-:-:S07]  /*7c50*/  FMUL.FTZ R2, R21, R13 ;  /* 0x0000000d15027220 */ /* 0x001fce0000410000 */
[----:B------:R-:W0:Y:S01]  /*7c60*/  MUFU.RCP R15, R15 ;  /* 0x0000000f000f7308 */ /* 0x000e220000001000 */
[----:B------:R-:W-:Y:S01]  /*7c70*/  FMUL.FTZ R13, R9, -1.4426950216293334961 ;  /* 0xbfb8aa3b090d7820 */ /* 0x000fe20000410000 */
[----:B------:R-:W-:Y:S01]  /*7c80*/  FMUL.FTZ R17, R114, -1.4426950216293334961 ;  /* 0xbfb8aa3b72117820 */ /* 0x000fe20000410000 */
[----:B------:R-:W-:Y:S01]  /*7c90*/  FMUL.FTZ R18, R113, -1.4426950216293334961 ;  /* 0xbfb8aa3b71127820 */ /* 0x000fe20000410000 */
[----:B-1----:R-:W-:-:S04]  /*7ca0*/  FMUL.FTZ R90, R11, R20 ;  /* 0x000000140b5a7220 */ /* 0x002fc80000410000 */
[----:B------:R-:W1:Y:S01]  /*7cb0*/  MUFU.EX2 R13, R13 ;  /* 0x0000000d000d7308 */ /* 0x000e620000000800 */
[----:B------:R3:W-:Y:S07]  /*7cc0*/  STL [R1+0x8], R2 ;  /* 0x0000080201007387 */ /* 0x0007ee0000100800 */
[----:B------:R-:W3:Y:S01]  /*7cd0*/  MUFU.EX2 R17, R17 ;  /* 0x0000001100117308 */ /* 0x000ee20000000800 */
[----:B0-----:R-:W-:Y:S01]  /*7ce0*/  FMUL.FTZ R91, R30, R15 ;  /* 0x0000000f1e5b7220 */ /* 0x001fe20000410000 */
[----:B------:R-:W-:Y:S01]  /*7cf0*/  STL [R1+0x2a4], R90 ;  /* 0x0002a45a01007387 */ /* 0x000fe20000100800 */
[----:B------:R-:W-:-:S05]  /*7d00*/  FADD.FTZ R11, R19, 1 ;  /* 0x3f800000130b7421 */ /* 0x000fca0000010000 */
[----:B------:R-:W0:Y:S01]  /*7d10*/  MUFU.EX2 R18, R18 ;  /* 0x0000001200127308 */ /* 0x000e220000000800 */
[----:B------:R-:W-:Y:S04]  /*7d20*/  STL [R1+0x2a8], R91 ;  /* 0x0002a85b01007387 */ /* 0x000fe80000100800 */
[----:B------:R-:W2:Y:S01]  /*7d30*/  LDL.LU R103, [R1+0x198] ;  /* 0x0001980001677983 */ /* 0x000ea20000300800 */
[----:B-1----:R-:W-:Y:S01]  /*7d40*/  FADD.FTZ R13, R13, 1 ;  /* 0x3f8000000d0d7421 */ /* 0x002fe20000010000 */
[----:B---3--:R-:W-:-:S03]  /*7d50*/  FADD.FTZ R17, R17, 1 ;  /* 0x3f80000011117421 */ /* 0x008fc60000010000 */
[----:B------:R0:W-:Y:S02]  /*7d60*/  MUFU.RCP R112, R13 ;  /* 0x0000000d00707308 */ /* 0x0001e40000001000 */
[----:B0-----:R-:W-:-:S06]  /*7d70*/  FADD.FTZ R13, R18, 1 ;  /* 0x3f800000120d7421 */ /* 0x001fcc0000010000 */
[----:B------:R-:W0:Y:S01]  /*7d80*/  MUFU.RCP R17, R17 ;  /* 0x0000001100117308 */ /* 0x000e220000001000 */
[----:B----4-:R-:W-:-:S05]  /*7d90*/  SHF.L.U32 R19, R111, 0x10, RZ ;  /* 0x000000106f137819 */ /* 0x010fca00000006ff */
[----:B------:R-:W-:-:S04]  /*7da0*/  FADD.FTZ R19, -R26, R19 ;  /* 0x000000131a137221 */ /* 0x000fc80000010100 */
[----:B------:R-:W-:Y:S01]  /*7db0*/  FMUL.FTZ R19, R32, R19 ;  /* 0x0000001320137220 */ /* 0x000fe20000410000 */
[----:B------:R-:W1:Y:S03]  /*7dc0*/  MUFU.RCP R11, R11 ;  /* 0x0000000b000b7308 */ /* 0x000e660000001000 */
[----:B------:R-:W-:-:S04]  /*7dd0*/  FFMA.FTZ R111, R34, R19, R33 ;  /* 0x00000013226f7223 */ /* 0x000fc80000010021 */
[----:B------:R-:W-:Y:S01]  /*7de0*/  FMUL.FTZ R18, R111, -1.4426950216293334961 ;  /* 0xbfb8aa3b6f127820 */ /* 0x000fe20000410000 */
[----:B------:R-:W3:Y:S08]  /*7df0*/  MUFU.RCP R13, R13 ;  /* 0x0000000d000d7308 */ /* 0x000ef00000001000 */
[----:B------:R-:W4:Y:S01]  /*7e00*/  MUFU.EX2 R18, R18 ;  /* 0x0000001200127308 */ /* 0x000f220000000800 */
[----:B0-----:R-:W-:Y:S01]  /*7e10*/  FMUL.FTZ R114, R114, R17 ;  /* 0x0000001172727220 */ /* 0x001fe20000410000 */
[----:B-1----:R-:W-:Y:S01]  /*7e20*/  FMUL.FTZ R115, R115, R11 ;  /* 0x0000000b73737220 */ /* 0x002fe20000410000 */
[----:B------:R-:W-:Y:S01]  /*7e30*/  FADD.FTZ R104, R104, -R26 ;  /* 0x8000001a68687221 */ /* 0x000fe20000010000 */
[----:B------:R-:W-:-:S02]  /*7e40*/  FMUL.FTZ R112, R9, R112 ;  /* 0x0000007009707220 */ /* 0x000fc40000410000 */
[----:B------:R0:W-:Y:S01]  /*7e50*/  STL [R1+0x2ac], R114 ;  /* 0x0002ac7201007387 */ /* 0x0001e20000100800 */
[----:B------:R-:W-:Y:S01]  /*7e60*/  FMUL.FTZ R104, R32, R104 ;  /* 0x0000006820687220 */ /* 0x000fe20000410000 */
[----:B---3--:R-:W-:Y:S02]  /*7e70*/  FMUL.FTZ R113, R113, R13 ;  /* 0x0000000d71717220 */ /* 0x008fe40000410000 */
[----:B------:R-:W-:Y:S01]  /*7e80*/  STL [R1+0x2b0], R115 ;  /* 0x0002b07301007387 */ /* 0x000fe20000100800 */
[----:B------:R-:W-:-:S03]  /*7e90*/  FFMA.FTZ R110, R93, R104, R95 ;  /* 0x000000685d6e7223 */ /* 0x000fc6000001005f */
[----:B------:R-:W-:Y:S01]  /*7ea0*/  STL [R1+0x2b4], R112 ;  /* 0x0002b47001007387 */ /* 0x000fe20000100800 */
[----:B----4-:R-:W-:-:S03]  /*7eb0*/  FADD.FTZ R9, R18, 1 ;  /* 0x3f80000012097421 */ /* 0x010fc60000010000 */
[----:B------:R1:W-:Y:S01]  /*7ec0*/  STL [R1+0x2cc], R112 ;  /* 0x0002cc7001007387 */ /* 0x0003e20000100800 */
[----:B------:R-:W-:-:S03]  /*7ed0*/  FMUL.FTZ R11, R7, -1.4426950216293334961 ;  /* 0xbfb8aa3b070b7820 */ /* 0x000fc60000410000 */
[----:B------:R3:W-:Y:S01]  /*7ee0*/  STL [R1+0x2b8], R113 ;  /* 0x0002b87101007387 */ /* 0x0007e20000100800 */
[----:B------:R-:W-:Y:S01]  /*7ef0*/  FMUL.FTZ R15, R110, -1.4426950216293334961 ;  /* 0xbfb8aa3b6e0f7820 */ /* 0x000fe20000410000 */
[----:B------:R-:W-:Y:S01]  /*7f00*/  FMUL.FTZ R17, R109, -1.4426950216293334961 ;  /* 0xbfb8aa3b6d117820 */ /* 0x000fe20000410000 */
[----:B------:R-:W4:Y:S08]  /*7f10*/  MUFU.EX2 R11, R11 ;  /* 0x0000000b000b7308 */ /* 0x000f300000000800 */
[----:B------:R-:W0:Y:S08]  /*7f20*/  MUFU.EX2 R15, R15 ;  /* 0x0000000f000f7308 */ /* 0x000e300000000800 */
[----:B------:R-:W1:Y:S01]  /*7f30*/  MUFU.EX2 R17, R17 ;  /* 0x0000001100117308 */ /* 0x000e620000000800 */
[----:B----4-:R-:W-:Y:S01]  /*7f40*/  FADD.FTZ R11, R11, 1 ;  /* 0x3f8000000b0b7421 */ /* 0x010fe20000010000 */
[----:B0-----:R-:W-:-:S06]  /*7f50*/  FADD.FTZ R15, R15, 1 ;  /* 0x3f8000000f0f7421 */ /* 0x001fcc0000010000 */
[----:B------:R1:W-:Y:S02]  /*7f60*/  MUFU.RCP R108, R11 ;  /* 0x0000000b006c7308 */ /* 0x0003e40000001000 */
[----:B-1----:R-:W-:-:S06]  /*7f70*/  FADD.FTZ R11, R17, 1 ;  /* 0x3f800000110b7421 */ /* 0x002fcc0000010000 */
[----:B------:R-:W0:Y:S08]  /*7f80*/  MUFU.RCP R15, R15 ;  /* 0x0000000f000f7308 */ /* 0x000e300000001000 */
[----:B------:R-:W1:Y:S08]  /*7f90*/  MUFU.RCP R9, R9 ;  /* 0x0000000900097308 */ /* 0x000e700000001000 */
[----:B------:R-:W4:Y:S01]  /*7fa0*/  MUFU.RCP R11, R11 ;  /* 0x0000000b000b7308 */ /* 0x000f220000001000 */
[----:B0-----:R-:W-:Y:S01]  /*7fb0*/  FMUL.FTZ R110, R110, R15 ;  /* 0x0000000f6e6e7220 */ /* 0x001fe20000410000 */
[----:B------:R-:W-:Y:S01]  /*7fc0*/  FMUL.FTZ R108, R7, R108 ;  /* 0x0000006c076c7220 */ /* 0x000fe20000410000 */
[----:B-1----:R-:W-:Y:S01]  /*7fd0*/  FMUL.FTZ R111, R111, R9 ;  /* 0x000000096f6f7220 */ /* 0x002fe20000410000 */
[----:B----4-:R-:W-:Y:S01]  /*7fe0*/  FMUL.FTZ R109, R109, R11 ;  /* 0x0000000b6d6d7220 */ /* 0x010fe20000410000 */
[----:B--2---:R-:W-:-:S02]  /*7ff0*/  SHF.L.U32 R18, R123, 0x10, RZ ;  /* 0x000000107b127819 */ /* 0x004fc400000006ff */
[----:B------:R-:W2:Y:S04]  /*8000*/  LDL.LU R123, [R1+0x1a0] ;  /* 0x0001a000017b7983 */ /* 0x000ea80000300800 */
[----:B------:R-:W-:Y:S04]  /*8010*/  STL [R1+0x2bc], R110 ;  /* 0x0002bc6e01007387 */ /* 0x000fe80000100800 */
[----:B------:R-:W-:Y:S04]  /*8020*/  STL [R1+0x2c0], R111 ;  /* 0x0002c06f01007387 */ /* 0x000fe80000100800 */
[----:B------:R-:W-:Y:S04]  /*8030*/  STL [R1+0x2c4], R108 ;  /* 0x0002c46c01007387 */ /* 0x000fe80000100800 */
[----:B------:R-:W-:Y:S04]  /*8040*/  STL [R1+0x2c8], R109 ;  /* 0x0002c86d01007387 */ /* 0x000fe80000100800 */
[----:B------:R-:W4:Y:S01]  /*8050*/  LDL.LU R94, [R1+0x1a4] ;  /* 0x0001a400015e7983 */ /* 0x000f220000300800 */
[----:B------:R-:W-:-:S04]  /*8060*/  FADD.FTZ R18, -R26, R18 ;  /* 0x000000121a127221 */ /* 0x000fc80000010100 */
[----:B------:R-:W-:-:S04]  /*8070*/  FMUL.FTZ R18, R32, R18 ;  /* 0x0000001220127220 */ /* 0x000fc80000410000 */
[----:B------:R-:W-:-:S04]  /*8080*/  FFMA.FTZ R107, R34, R18, R33 ;  /* 0x00000012226b7223 */ /* 0x000fc80000010021 */
[----:B------:R-:W-:Y:S01]  /*8090*/  FMUL.FTZ R17, R107, -1.4426950216293334961 ;  /* 0xbfb8aa3b6b117820 */ /* 0x000fe20000410000 */
[----:B------:R-:W-:-:S05]  /*80a0*/  FFMA.FTZ R106, R93, R106, R95 ;  /* 0x0000006a5d6a7223 */ /* 0x000fca000001005f */
[----:B------:R-:W0:Y:S01]  /*80b0*/  MUFU.EX2 R17, R17 ;  /* 0x0000001100117308 */ /* 0x000e220000000800 */
[----:B------:R-:W-:Y:S01]  /*80c0*/  FMUL.FTZ R9, R5, -1.4426950216293334961 ;  /* 0xbfb8aa3b05097820 */ /* 0x000fe20000410000 */
[----:B------:R-:W-:Y:S01]  /*80d0*/  FMUL.FTZ R13, R106, -1.4426950216293334961 ;  /* 0xbfb8aa3b6a0d7820 */ /* 0x000fe20000410000 */
[----:B------:R-:W-:-:S05]  /*80e0*/  FMUL.FTZ R15, R105, -1.4426950216293334961 ;  /* 0xbfb8aa3b690f7820 */ /* 0x000fca0000410000 */
[----:B------:R-:W1:Y:S08]  /*80f0*/  MUFU.EX2 R9, R9 ;  /* 0x0000000900097308 */ /* 0x000e700000000800 */
[----:B------:R-:W3:Y:S01]  /*8100*/  MUFU.EX2 R13, R13 ;  /* 0x0000000d000d7308 */ /* 0x000ee20000000800 */
[----:B0-----:R-:W-:-:S07]  /*8110*/  FADD.FTZ R7, R17, 1 ;  /* 0x3f80000011077421 */ /* 0x001fce0000010000 */
[----:B------:R-:W0:Y:S01]  /*8120*/  MUFU.EX2 R15, R15 ;  /* 0x0000000f000f7308 */ /* 0x000e220000000800 */
[----:B-1----:R-:W-:Y:S01]  /*8130*/  FADD.FTZ R9, R9, 1 ;  /* 0x3f80000009097421 */ /* 0x002fe20000010000 */
[----:B------:R-:W-:-:S05]  /*8140*/  SHF.L.U32 R17, R103, 0x10, RZ ;  /* 0x0000001067117819 */ /* 0x000fca00000006ff */
[----:B------:R-:W-:-:S04]  /*8150*/  FADD.FTZ R17, -R26, R17 ;  /* 0x000000111a117221 */ /* 0x000fc80000010100 */
[----:B------:R-:W-:Y:S01]  /*8160*/  FMUL.FTZ R17, R32, R17 ;  /* 0x0000001120117220 */ /* 0x000fe20000410000 */
[----:B---3--:R-:W-:Y:S01]  /*8170*/  FADD.FTZ R13, R13, 1 ;  /* 0x3f8000000d0d7421 */ /* 0x008fe20000010000 */
[----:B------:R0:W1:Y:S02]  /*8180*/  MUFU.RCP R104, R9 ;  /* 0x0000000900687308 */ /* 0x0000640000001000 */
[----:B------:R-:W-:Y:S01]  /*8190*/  FFMA.FTZ R103, R34, R17, R33 ;  /* 0x0000001122677223 */ /* 0x000fe20000010021 */
[----:B0-----:R-:W-:-:S03]  /*81a0*/  FADD.FTZ R9, R15, 1 ;  /* 0x3f8000000f097421 */ /* 0x001fc60000010000 */
[----:B------:R-:W-:Y:S02]  /*81b0*/  FMUL.FTZ R15, R103, -1.4426950216293334961 ;  /* 0xbfb8aa3b670f7820 */ /* 0x000fe40000410000 */
[----:B------:R-:W0:Y:S01]  /*81c0*/  MUFU.RCP R13, R13 ;  /* 0x0000000d000d7308 */ /* 0x000e220000001000 */
[----:B------:R-:W-:-:S07]  /*81d0*/  FFMA.FTZ R102, R93, R102, R95 ;  /* 0x000000665d667223 */ /* 0x000fce000001005f */
[----:B------:R-:W3:Y:S01]  /*81e0*/  MUFU.EX2 R15, R15 ;  /* 0x0000000f000f7308 */ /* 0x000ee20000000800 */
[----:B------:R-:W-:Y:S01]  /*81f0*/  FMUL.FTZ R11, R102, -1.4426950216293334961 ;  /* 0xbfb8aa3b660b7820 */ /* 0x000fe20000410000 */
[----:B-1----:R-:W-:-:S06]  /*8200*/  FMUL.FTZ R104, R5, R104 ;  /* 0x0000006805687220 */ /* 0x002fcc0000410000 */
[----:B------:R-:W1:Y:S01]  /*8210*/  MUFU.EX2 R11, R11 ;  /* 0x0000000b000b7308 */ /* 0x000e620000000800 */
[----:B0-----:R-:W-:-:S07]  /*8220*/  FMUL.FTZ R106, R106, R13 ;  /* 0x0000000d6a6a7220 */ /* 0x001fce0000410000 */
[----:B------:R-:W0:Y:S01]  /*8230*/  MUFU.RCP R7, R7 ;  /* 0x0000000700077308 */ /* 0x000e220000001000 */
[----:B---3--:R-:W-:Y:S01]  /*8240*/  FADD.FTZ R5, R15, 1 ;  /* 0x3f8000000f057421 */ /* 0x008fe20000010000 */
[----:B------:R3:W-:Y:S01]  /*8250*/  STL [R1+0x2d0], R106 ;  /* 0x0002d06a01007387 */ /* 0x0007e20000100800 */
[----:B-1----:R-:W-:Y:S01]  /*8260*/  FADD.FTZ R11, R11, 1 ;  /* 0x3f8000000b0b7421 */ /* 0x002fe20000010000 */
[----:B0-----:R-:W-:Y:S01]  /*8270*/  FMUL.FTZ R107, R107, R7 ;  /* 0x000000076b6b7220 */ /* 0x001fe20000410000 */
[----:B------:R-:W-:-:S04]  /*8280*/  FMUL.FTZ R7, R3, -1.4426950216293334961 ;  /* 0xbfb8aa3b03077820 */ /* 0x000fc80000410000 */
[----:B------:R-:W0:Y:S08]  /*8290*/  MUFU.RCP R11, R11 ;  /* 0x0000000b000b7308 */ /* 0x000e300000001000 */
[----:B------:R-:W1:Y:S01]  /*82a0*/  MUFU.EX2 R7, R7 ;  /* 0x0000000700077308 */ /* 0x000e620000000800 */
[----:B------:R-:W-:-:S04]  /*82b0*/  FADD.FTZ R100, R100, -R26 ;  /* 0x8000001a64647221 */ /* 0x000fc80000010000 */
[----:B------:R-:W-:Y:S01]  /*82c0*/  FMUL.FTZ R100, R32, R100 ;  /* 0x0000006420647220 */ /* 0x000fe20000410000 */
[----:B0-----:R-:W-:-:S03]  /*82d0*/  FMUL.FTZ R102, R102, R11 ;  /* 0x0000000b66667220 */ /* 0x001fc60000410000 */
[----:B------:R-:W-:Y:S01]  /*82e0*/  FFMA.FTZ R116, R93, R100, R95 ;  /* 0x000000645d747223 */ /* 0x000fe2000001005f */
[----:B-1----:R-:W-:-:S04]  /*82f0*/  FADD.FTZ R7, R7, 1 ;  /* 0x3f80000007077421 */ /* 0x002fc80000010000 */
[----:B------:R-:W0:Y:S02]  /*8300*/  MUFU.RCP R100, R7 ;  /* 0x0000000700647308 */ /* 0x000e240000001000 */
[----:B0-----:R-:W-:Y:S01]  /*8310*/  FMUL.FTZ R100, R3, R100 ;  /* 0x0000006403647220 */ /* 0x001fe20000410000 */
[----:B--2---:R-:W-:Y:S02]  /*8320*/  SHF.L.U32 R15, R123, 0x10, RZ ;  /* 0x000000107b0f7819 */ /* 0x004fe400000006ff */
[----:B------:R-:W2:Y:S03]  /*8330*/  LDL.LU R123, [R1+0x1a8] ;  /* 0x0001a800017b7983 */ /* 0x000ea60000300800 */
[----:B------:R-:W-:-:S04]  /*8340*/  FADD.FTZ R15, -R26, R15 ;  /* 0x0000000f1a0f7221 */ /* 0x000fc80000010100 */
[----:B------:R-:W-:-:S04]  /*8350*/  FMUL.FTZ R15, R32, R15 ;  /* 0x0000000f200f7220 */ /* 0x000fc80000410000 */
[----:B------:R-:W-:-:S04]  /*8360*/  FFMA.FTZ R99, R34, R15, R33 ;  /* 0x0000000f22637223 */ /* 0x000fc80000010021 */
[----:B------:R-:W-:-:S06]  /*8370*/  FMUL.FTZ R11, R99, -1.4426950216293334961 ;  /* 0xbfb8aa3b630b7820 */ /* 0x000fcc0000410000 */
[----:B------:R-:W0:Y:S02]  /*8380*/  MUFU.EX2 R11, R11 ;  /* 0x0000000b000b7308 */ /* 0x000e240000000800 */
[----:B0-----:R-:W-:Y:S01]  /*8390*/  FADD.FTZ R3, R11, 1 ;  /* 0x3f8000000b037421 */ /* 0x001fe20000010000 */
[----:B----4-:R-:W-:Y:S02]  /*83a0*/  SHF.L.U32 R11, R94, 0x10, RZ ;  /* 0x000000105e0b7819 */ /* 0x010fe400000006ff */
[----:B------:R-:W4:Y:S03]  /*83b0*/  LDL.LU R94, [R1+0x1ac] ;  /* 0x0001ac00015e7983 */ /* 0x000f260000300800 */
[----:B------:R-:W0:Y:S01]  /*83c0*/  MUFU.RCP R9, R9 ;  /* 0x0000000900097308 */ /* 0x000e220000001000 */
[----:B------:R-:W-:Y:S01]  /*83d0*/  FMUL.FTZ R13, R101, -1.4426950216293334961 ;  /* 0xbfb8aa3b650d7820 */ /* 0x000fe20000410000 */
[----:B------:R-:W-:-:S06]  /*83e0*/  FFMA.FTZ R98, R93, R98, R95 ;  /* 0x000000625d627223 */ /* 0x000fcc000001005f */
[----:B------:R-:W1:Y:S01]  /*83f0*/  MUFU.EX2 R13, R13 ;  /* 0x0000000d000d7308 */ /* 0x000e620000000800 */
[----:B0-----:R-:W-:Y:S01]  /*8400*/  FMUL.FTZ R105, R105, R9 ;  /* 0x0000000969697220 */ /* 0x001fe20000410000 */
[----:B------:R-:W-:-:S06]  /*8410*/  FMUL.FTZ R9, R98, -1.4426950216293334961 ;  /* 0xbfb8aa3b62097820 */ /* 0x000fcc0000410000 */
[----:B------:R-:W0:Y:S01]  /*8420*/  MUFU.EX2 R9, R9 ;  /* 0x0000000900097308 */ /* 0x000e220000000800 */
[----:B-1----:R-:W-:-:S07]  /*8430*/  FADD.FTZ R7, R13, 1 ;  /* 0x3f8000000d077421 */ /* 0x002fce0000010000 */
[----:B------:R-:W1:Y:S08]  /*8440*/  MUFU.RCP R5, R5 ;  /* 0x0000000500057308 */ /* 0x000e700000001000 */
[----:B------:R-:W3:Y:S01]  /*8450*/  MUFU.RCP R7, R7 ;  /* 0x0000000700077308 */ /* 0x000ee20000001000 */
[----:B0-----:R-:W-:Y:S01]  /*8460*/  FADD.FTZ R9, R9, 1 ;  /* 0x3f80000009097421 */ /* 0x001fe20000010000 */
[----:B------:R-:W-:-:S06]  /*8470*/  FADD.FTZ R15, -R26, R11 ;  /* 0x0000000b1a0f7221 */ /* 0x000fcc0000010100 */
[----:B------:R-:W0:Y:S01]  /*8480*/  MUFU.RCP R9, R9 ;  /* 0x0000000900097308 */ /* 0x000e220000001000 */
[----:B-1----:R-:W-:Y:S01]  /*8490*/  FMUL.FTZ R103, R103, R5 ;  /* 0x0000000567677220 */ /* 0x002fe20000410000 */
[----:B------:R-:W-:Y:S01]  /*84a0*/  FMUL.FTZ R5, R96, -1.4426950216293334961 ;  /* 0xbfb8aa3b60057820 */ /* 0x000fe20000410000 */
[----:B------:R-:W-:-:S04]  /*84b0*/  FMUL.FTZ R15, R32, R15 ;  /* 0x0000000f200f7220 */ /* 0x000fc80000410000 */
[----:B------:R-:W-:Y:S01]  /*84c0*/  FFMA.FTZ R31, R34, R15, R33 ;  /* 0x0000000f221f7223 */ /* 0x000fe20000010021 */
[----:B---3--:R-:W-:Y:S01]  /*84d0*/  FMUL.FTZ R101, R101, R7 ;  /* 0x0000000765657220 */ /* 0x008fe20000410000 */
[----:B------:R-:W-:Y:S01]  /*84e0*/  FMUL.FTZ R7, R16, -1.4426950216293334961 ;  /* 0xbfb8aa3b10077820 */ /* 0x000fe20000410000 */
[----:B------:R-:W1:Y:S01]  /*84f0*/  MUFU.EX2 R5, R5 ;  /* 0x0000000500057308 */ /* 0x000e620000000800 */
[----:B0-----:R-:W-:Y:S01]  /*8500*/  FMUL.FTZ R98, R98, R9 ;  /* 0x0000000962627220 */ /* 0x001fe20000410000 */
[----:B------:R-:W-:-:S06]  /*8510*/  FMUL.FTZ R9, R31, -1.4426950216293334961 ;  /* 0xbfb8aa3b1f097820 */ /* 0x000fcc0000410000 */
[----:B------:R-:W0:Y:S01]  /*8520*/  MUFU.EX2 R7, R7 ;  /* 0x0000000700077308 */ /* 0x000e220000000800 */
[----:B------:R-:W-:-:S07]  /*8530*/  FMUL.FTZ R13, R97, -1.4426950216293334961 ;  /* 0xbfb8aa3b610d7820 */ /* 0x000fce0000410000 */
[----:B------:R-:W-:Y:S01]  /*8540*/  MUFU.EX2 R9, R9 ;  /* 0x0000000900097308 */ /* 0x000fe20000000800 */
[----:B-1----:R-:W-:-:S07]  /*8550*/  FADD.FTZ R5, R5, 1 ;  /* 0x3f80000005057421 */ /* 0x002fce0000010000 */
[----:B------:R-:W1:Y:S01]  /*8560*/  MUFU.RCP R3, R3 ;  /* 0x0000000300037308 */ /* 0x000e620000001000 */
[----:B0-----:R-:W-:-:S07]  /*8570*/  FADD.FTZ R7, R7, 1 ;  /* 0x3f80000007077421 */ /* 0x001fce0000010000 */
[----:B------:R-:W0:Y:S08]  /*8580*/  MUFU.EX2 R13, R13 ;  /* 0x0000000d000d7308 */ /* 0x000e300000000800 */
[----:B------:R0:W3:Y:S01]  /*8590*/  MUFU.RCP R11, R5 ;  /* 0x00000005000b7308 */ /* 0x0000e20000001000 */
[----:B-1----:R-:W-:-:S07]  /*85a0*/  FMUL.FTZ R99, R99, R3 ;  /* 0x0000000363637220 */ /* 0x002fce0000410000 */
[----:B------:R1:W-:Y:S01]  /*85b0*/  MUFU.RCP R30, R7 ;  /* 0x00000007001e7308 */ /* 0x0003e20000001000 */
[----:B0-----:R-:W-:Y:S01]  /*85c0*/  FADD.FTZ R5, R13, 1 ;  /* 0x3f8000000d057421 */ /* 0x001fe20000010000 */
[----:B------:R-:W-:Y:S01]  /*85d0*/  FMUL.FTZ R3, R28, -1.4426950216293334961 ;  /* 0xbfb8aa3b1c037820 */ /* 0x000fe20000410000 */
[----:B-1----:R-:W-:Y:S01]  /*85e0*/  FADD.FTZ R7, R9, 1 ;  /* 0x3f80000009077421 */ /* 0x002fe20000010000 */
[----:B---3--:R-:W-:Y:S01]  /*85f0*/  FMUL.FTZ R96, R96, R11 ;  /* 0x0000000b60607220 */ /* 0x008fe20000410000 */
[----:B------:R-:W-:-:S03]  /*8600*/  FMUL.FTZ R11, R29, -1.4426950216293334961 ;  /* 0xbfb8aa3b1d0b7820 */ /* 0x000fc60000410000 */
[----:B------:R-:W0:Y:S08]  /*8610*/  MUFU.RCP R5, R5 ;  /* 0x0000000500057308 */ /* 0x000e300000001000 */
[----:B------:R-:W1:Y:S08]  /*8620*/  MUFU.EX2 R3, R3 ;  /* 0x0000000300037308 */ /* 0x000e700000000800 */
[----:B------:R-:W-:Y:S01]  /*8630*/  MUFU.EX2 R11, R11 ;  /* 0x0000000b000b7308 */ /* 0x000fe20000000800 */
[----:B0-----:R-:W-:Y:S01]  /*8640*/  FMUL.FTZ R97, R97, R5 ;  /* 0x0000000561617220 */ /* 0x001fe20000410000 */
[----:B------:R-:W-:Y:S01]  /*8650*/  FMUL.FTZ R5, R14, -1.4426950216293334961 ;  /* 0xbfb8aa3b0e057820 */ /* 0x000fe20000410000 */
[----:B-1----:R-:W-:-:S05]  /*8660*/  FADD.FTZ R3, R3, 1 ;  /* 0x3f80000003037421 */ /* 0x002fca0000010000 */
[----:B------:R-:W0:Y:S02]  /*8670*/  MUFU.EX2 R5, R5 ;  /* 0x0000000500057308 */ /* 0x000e240000000800 */
[----:B0-----:R-:W-:-:S06]  /*8680*/  FADD.FTZ R5, R5, 1 ;  /* 0x3f80000005057421 */ /* 0x001fcc0000010000 */
[----:B------:R-:W-:Y:S01]  /*8690*/  MUFU.RCP R25, R5 ;  /* 0x0000000500197308 */ /* 0x000fe20000001000 */
[----:B--2---:R-:W-:Y:S02]  /*86a0*/  SHF.L.U32 R9, R123, 0x10, RZ ;  /* 0x000000107b097819 */ /* 0x004fe400000006ff */
[----:B------:R-:W2:Y:S03]  /*86b0*/  LDL.LU R123, [R1+0x1b0] ;  /* 0x0001b000017b7983 */ /* 0x000ea60000300800 */
[----:B------:R-:W-:-:S04]  /*86c0*/  FADD.FTZ R13, -R26, R9 ;  /* 0x000000091a0d7221 */ /* 0x000fc80000010100 */
[----:B------:R-:W-:Y:S01]  /*86d0*/  FMUL.FTZ R13, R32, R13 ;  /* 0x0000000d200d7220 */ /* 0x000fe20000410000 */
[----:B------:R0:W-:Y:S03]  /*86e0*/  MUFU.RCP R9, R3 ;  /* 0x0000000300097308 */ /* 0x0001e60000001000 */
[----:B------:R-:W-:Y:S01]  /*86f0*/  FFMA.FTZ R27, R34, R13, R33 ;  /* 0x0000000d221b7223 */ /* 0x000fe20000010021 */
[----:B0-----:R-:W-:-:S03]  /*8700*/  FADD.FTZ R3, R11, 1 ;  /* 0x3f8000000b037421 */ /* 0x001fc60000010000 */
[----:B------:R-:W-:-:S06]  /*8710*/  FMUL.FTZ R11, R27, -1.4426950216293334961 ;  /* 0xbfb8aa3b1b0b7820 */ /* 0x000fcc0000410000 */
[----:B------:R-:W0:Y:S02]  /*8720*/  MUFU.EX2 R11, R11 ;  /* 0x0000000b000b7308 */ /* 0x000e240000000800 */
[----:B0-----:R-:W-:Y:S01]  /*8730*/  FADD.FTZ R5, R11, 1 ;  /* 0x3f8000000b057421 */ /* 0x001fe20000010000 */
[----:B----4-:R-:W-:Y:S02]  /*8740*/  SHF.L.U32 R11, R94, 0x10, RZ ;  /* 0x000000105e0b7819 */ /* 0x010fe400000006ff */
[----:B------:R-:W3:Y:S01]  /*8750*/  LDL.LU R94, [R1+0x1b4] ;  /* 0x0001b400015e7983 */ /* 0x000ee20000300800 */
[----:B------:R-:W-:Y:S01]  /*8760*/  FMUL.FTZ R28, R28, R9 ;  /* 0x000000091c1c7220 */ /* 0x000fe20000410000 */
[----:B------:R-:W-:Y:S01]  /*8770*/  FMUL.FTZ R9, R0, -1.4426950216293334961 ;  /* 0xbfb8aa3b00097820 */ /* 0x000fe20000410000 */
[----:B------:R-:W0:Y:S01]  /*8780*/  MUFU.RCP R3, R3 ;  /* 0x0000000300037308 */ /* 0x000e220000001000 */
[----:B------:R-:W-:-:S07]  /*8790*/  FADD.FTZ R12, R12, -R26 ;  /* 0x8000001a0c0c7221 */ /* 0x000fce0000010000 */
[----:B------:R-:W1:Y:S01]  /*87a0*/  MUFU.EX2 R9, R9 ;  /* 0x0000000900097308 */ /* 0x000e620000000800 */
[----:B------:R-:W-:Y:S01]  /*87b0*/  FMUL.FTZ R12, R32, R12 ;  /* 0x0000000c200c7220 */ /* 0x000fe20000410000 */
[----:B------:R-:W-:-:S03]  /*87c0*/  FADD.FTZ R11, -R26, R11 ;  /* 0x0000000b1a0b7221 */ /* 0x000fc60000010100 */
[----:B------:R-:W-:Y:S01]  /*87d0*/  FFMA.FTZ R12, R93, R12, R95 ;  /* 0x0000000c5d0c7223 */ /* 0x000fe2000001005f */
[----:B------:R-:W-:Y:S01]  /*87e0*/  FMUL.FTZ R11, R32, R11 ;  /* 0x0000000b200b7220 */ /* 0x000fe20000410000 */
[----:B0-----:R-:W-:Y:S02]  /*87f0*/  FMUL.FTZ R29, R29, R3 ;  /* 0x000000031d1d7220 */ /* 0x001fe40000410000 */
[----:B------:R-:W-:Y:S01]  /*8800*/  FMUL.FTZ R3, R12, -1.4426950216293334961 ;  /* 0xbfb8aa3b0c037820 */ /* 0x000fe20000410000 */
[----:B------:R-:W-:Y:S01]  /*8810*/  FFMA.FTZ R22, R34, R11, R33 ;  /* 0x0000000b22167223 */ /* 0x000fe20000010021 */
[----:B-1----:R-:W-:-:S04]  /*8820*/  FADD.FTZ R9, R9, 1 ;  /* 0x3f80000009097421 */ /* 0x002fc80000010000 */
[----:B------:R-:W0:Y:S08]  /*8830*/  MUFU.EX2 R3, R3 ;  /* 0x0000000300037308 */ /* 0x000e300000000800 */
[----:B------:R1:W-:Y:S02]  /*8840*/  MUFU.RCP R24, R9 ;  /* 0x0000000900187308 */ /* 0x0003e40000001000 */
[----:B-1----:R-:W-:-:S06]  /*8850*/  FMUL.FTZ R9, R22, -1.4426950216293334961 ;  /* 0xbfb8aa3b16097820 */ /* 0x002fcc0000410000 */
[----:B------:R-:W1:Y:S01]  /*8860*/  MUFU.EX2 R9, R9 ;  /* 0x0000000900097308 */ /* 0x000e620000000800 */
[----:B0-----:R-:W-:-:S07]  /*8870*/  FADD.FTZ R3, R3, 1 ;  /* 0x3f80000003037421 */ /* 0x001fce0000010000 */
[----:B------:R1:W-:Y:S02]  /*8880*/  MUFU.RCP R21, R3 ;  /* 0x0000000300157308 */ /* 0x0003e40000001000 */
[----:B-1----:R-:W-:Y:S01]  /*8890*/  FADD.FTZ R3, R9, 1 ;  /* 0x3f80000009037421 */ /* 0x002fe20000010000 */
[----:B------:R-:W-:Y:S01]  /*88a0*/  FMUL.FTZ R25, R14, R25 ;  /* 0x000000190e197220 */ /* 0x000fe20000410000 */
[----:B--2---:R-:W-:Y:S02]  /*88b0*/  SHF.L.U32 R9, R123, 0x10, RZ ;  /* 0x000000107b097819 */ /* 0x004fe400000006ff */
[----:B------:R-:W2:Y:S01]  /*88c0*/  LDL.LU R123, [R1+0x1b8] ;  /* 0x0001b800017b7983 */ /* 0x000ea20000300800 */
[----:B---3--:R-:W-:-:S03]  /*88d0*/  SHF.L.U32 R14, R94, 0x10, RZ ;  /* 0x000000105e0e7819 */ /* 0x008fc600000006ff */
[----:B------:R-:W3:Y:S01]  /*88e0*/  LDL.LU R94, [R1+0x1d0] ;  /* 0x0001d000015e7983 */ /* 0x000ee20000300800 */
[----:B------:R-:W-:Y:S01]  /*88f0*/  FFMA.FTZ R10, R93, R10, R95 ;  /* 0x0000000a5d0a7223 */ /* 0x000fe2000001005f */
[----:B------:R-:W-:-:S03]  /*8900*/  FMUL.FTZ R24, R0, R24 ;  /* 0x0000001800187220 */ /* 0x000fc60000410000 */
[----:B------:R-:W-:-:S06]  /*8910*/  FMUL.FTZ R0, R10, -1.4426950216293334961 ;  /* 0xbfb8aa3b0a007820 */ /* 0x000fcc0000410000 */
[----:B------:R-:W0:Y:S02]  /*8920*/  MUFU.EX2 R0, R0 ;  /* 0x0000000000007308 */ /* 0x000e240000000800 */
[----:B0-----:R-:W-:-:S06]  /*8930*/  FADD.FTZ R0, R0, 1 ;  /* 0x3f80000000007421 */ /* 0x001fcc0000010000 */
[----:B------:R-:W0:Y:S02]  /*8940*/  MUFU.RCP R17, R0 ;  /* 0x0000000000117308 */ /* 0x000e240000001000 */
[----:B0-----:R-:W-:-:S06]  /*8950*/  FMUL.FTZ R17, R10, R17 ;  /* 0x000000110a117220 */ /* 0x001fcc0000410000 */
[----:B------:R-:W0:Y:S01]  /*8960*/  MUFU.RCP R5, R5 ;  /* 0x0000000500057308 */ /* 0x000e220000001000 */
[----:B--2---:R-:W-:Y:S02]  /*8970*/  SHF.L.U32 R10, R123, 0x10, RZ ;  /* 0x000000107b0a7819 */ /* 0x004fe400000006ff */
[----:B------:R-:W2:Y:S04]  /*8980*/  LDL.LU R123, [R1+0x210] ;  /* 0x00021000017b7983 */ /* 0x000ea80000300800 */
[----:B------:R-:W4:Y:S04]  /*8990*/  LDL.LU R120, [R1+0x194] ;  /* 0x0001940001787983 */ /* 0x000f280000300800 */
[----:B------:R-:W2:Y:S01]  /*89a0*/  LDL.LU R122, [R1+0x240] ;  /* 0x00024000017a7983 */ /* 0x000ea20000300800 */
[----:B---3--:R-:W-:-:S03]  /*89b0*/  SHF.L.U32 R37, R94, 0x10, RZ ;  /* 0x000000105e257819 */ /* 0x008fc600000006ff */
[----:B------:R-:W3:Y:S01]  /*89c0*/  LDL.LU R94, [R1+0x19c] ;  /* 0x00019c00015e7983 */ /* 0x000ee20000300800 */
[----:B0-----:R-:W-:Y:S01]  /*89d0*/  FMUL.FTZ R27, R27, R5 ;  /* 0x000000051b1b7220 */ /* 0x001fe20000410000 */
[----:B------:R-:W-:-:S06]  /*89e0*/  FMUL.FTZ R5, R88, -1.4426950216293334961 ;  /* 0xbfb8aa3b58057820 */ /* 0x000fcc0000410000 */
[----:B------:R-:W0:Y:S01]  /*89f0*/  MUFU.EX2 R5, R5 ;  /* 0x0000000500057308 */ /* 0x000e220000000800 */
[----:B------:R-:W-:-:S04]  /*8a00*/  FADD.FTZ R9, -R26, R9 ;  /* 0x000000091a097221 */ /* 0x000fc80000010100 */
[----:B------:R-:W-:-:S04]  /*8a10*/  FMUL.FTZ R9, R32, R9 ;  /* 0x0000000920097220 */ /* 0x000fc80000410000 */
[----:B------:R-:W-:Y:S01]  /*8a20*/  FFMA.FTZ R18, R34, R9, R33 ;  /* 0x0000000922127223 */ /* 0x000fe20000010021 */
[----:B0-----:R-:W-:-:S04]  /*8a30*/  FADD.FTZ R5, R5, 1 ;  /* 0x3f80000005057421 */ /* 0x001fc80000010000 */
[----:B------:R0:W-:Y:S02]  /*8a40*/  MUFU.RCP R19, R5 ;  /* 0x0000000500137308 */ /* 0x0001e40000001000 */
[----:B0-----:R-:W-:-:S06]  /*8a50*/  FMUL.FTZ R5, R18, -1.4426950216293334961 ;  /* 0xbfb8aa3b12057820 */ /* 0x001fcc0000410000 */
[----:B------:R-:W0:Y:S08]  /*8a60*/  MUFU.EX2 R5, R5 ;  /* 0x0000000500057308 */ /* 0x000e300000000800 */
[----:B------:R-:W1:Y:S01]  /*8a70*/  MUFU.RCP R3, R3 ;  /* 0x0000000300037308 */ /* 0x000e620000001000 */
[----:B------:R-:W-:Y:S01]  /*8a80*/  FFMA.FTZ R8, R93, R8, R95 ;  /* 0x000000085d087223 */ /* 0x000fe2000001005f */
[----:B0-----:R-:W-:-:S06]  /*8a90*/  FADD.FTZ R0, R5, 1 ;  /* 0x3f80000005007421 */ /* 0x001fcc0000010000 */
[----:B------:R-:W0:Y:S01]  /*8aa0*/  MUFU.RCP R7, R7 ;  /* 0x0000000700077308 */ /* 0x000e220000001000 */
[----:B------:R-:W-:Y:S01]  /*8ab0*/  FADD.FTZ R14, -R26, R14 ;  /* 0x0000000e1a0e7221 */ /* 0x000fe20000010100 */
[----:B-1----:R-:W-:-:S06]  /*8ac0*/  FMUL.FTZ R22, R22, R3 ;  /* 0x0000000316167220 */ /* 0x002fcc0000410000 */
[----:B------:R-:W1:Y:S01]  /*8ad0*/  MUFU.RCP R0, R0 ;  /* 0x0000000000007308 */ /* 0x000e620000001000 */
[----:B------:R-:W-:Y:S01]  /*8ae0*/  FMUL.FTZ R3, R8, -1.4426950216293334961 ;  /* 0xbfb8aa3b08037820 */ /* 0x000fe20000410000 */
[----:B------:R-:W-:-:S06]  /*8af0*/  FMUL.FTZ R14, R32, R14 ;  /* 0x0000000e200e7220 */ /* 0x000fcc0000410000 */
[----:B------:R-:W1:Y:S01]  /*8b00*/  MUFU.EX2 R3, R3 ;  /* 0x0000000300037308 */ /* 0x000e620000000800 */
[----:B------:R-:W-:Y:S01]  /*8b10*/  FFMA.FTZ R14, R34, R14, R33 ;  /* 0x0000000e220e7223 */ /* 0x000fe20000010021 */
[----:B------:R-:W-:Y:S01]  /*8b20*/  FFMA.FTZ R6, R93, R6, R95 ;  /* 0x000000065d067223 */ /* 0x000fe2000001005f */
[----:B0-----:R-:W-:Y:S01]  /*8b30*/  FMUL.FTZ R31, R31, R7 ;  /* 0x000000071f1f7220 */ /* 0x001fe20000410000 */
[----:B------:R-:W-:Y:S01]  /*8b40*/  FMUL.FTZ R7, R23, -1.4426950216293334961 ;  /* 0xbfb8aa3b17077820 */ /* 0x000fe20000410000 */
[----:B------:R-:W-:Y:S01]  /*8b50*/  FMUL.FTZ R5, R14, -1.4426950216293334961 ;  /* 0xbfb8aa3b0e057820 */ /* 0x000fe20000410000 */
[----:B------:R-:W-:Y:S01]  /*8b60*/  FADD.FTZ R10, -R26, R10 ;  /* 0x0000000a1a0a7221 */ /* 0x000fe20000010100 */
[----:B-1----:R-:W-:Y:S01]  /*8b70*/  FMUL.FTZ R18, R18, R0 ;  /* 0x0000000012127220 */ /* 0x002fe20000410000 */
[----:B------:R-:W-:Y:S02]  /*8b80*/  FMUL.FTZ R0, R6, -1.4426950216293334961 ;  /* 0xbfb8aa3b06007820 */ /* 0x000fe40000410000 */
[----:B------:R-:W-:Y:S01]  /*8b90*/  FMUL.FTZ R10, R32, R10 ;  /* 0x0000000a200a7220 */ /* 0x000fe20000410000 */
[----:B------:R-:W0:Y:S03]  /*8ba0*/  MUFU.EX2 R7, R7 ;  /* 0x0000000700077308 */ /* 0x000e260000000800 */
[----:B------:R-:W-:Y:S01]  /*8bb0*/  FFMA.FTZ R10, R34, R10, R33 ;  /* 0x0000000a220a7223 */ /* 0x000fe20000010021 */
[----:B------:R-:W-:-:S04]  /*8bc0*/  FADD.FTZ R3, R3, 1 ;  /* 0x3f80000003037421 */ /* 0x000fc80000010000 */
[----:B------:R-:W1:Y:S08]  /*8bd0*/  MUFU.EX2 R5, R5 ;  /* 0x0000000500057308 */ /* 0x000e700000000800 */
[----:B------:R-:W1:Y:S08]  /*8be0*/  MUFU.EX2 R0, R0 ;  /* 0x0000000000007308 */ /* 0x000e700000000800 */
[----:B------:R0:W-:Y:S02]  /*8bf0*/  MUFU.RCP R13, R3 ;  /* 0x00000003000d7308 */ /* 0x0001e40000001000 */
[----:B0-----:R-:W-:Y:S01]  /*8c00*/  FMUL.FTZ R3, R10, -1.4426950216293334961 ;  /* 0xbfb8aa3b0a037820 */ /* 0x001fe20000410000 */
[----:B------:R-:W-:-:S05]  /*8c10*/  FADD.FTZ R7, R7, 1 ;  /* 0x3f80000007077421 */ /* 0x000fca0000010000 */
[----:B------:R-:W0:Y:S01]  /*8c20*/  MUFU.EX2 R3, R3 ;  /* 0x0000000300037308 */ /* 0x000e220000000800 */
[----:B-1----:R-:W-:Y:S01]  /*8c30*/  FADD.FTZ R5, R5, 1 ;  /* 0x3f80000005057421 */ /* 0x002fe20000010000 */
[----:B------:R-:W-:-:S06]  /*8c40*/  FADD.FTZ R0, R0, 1 ;  /* 0x3f80000000007421 */ /* 0x000fcc0000010000 */
[----:B------:R0:W1:Y:S01]  /*8c50*/  MUFU.RCP R9, R0 ;  /* 0x0000000000097308 */ /* 0x0000620000001000 */
[----:B------:R-:W-:-:S07]  /*8c60*/  FADD.FTZ R37, -R26, R37 ;  /* 0x000000251a257221 */ /* 0x000fce0000010100 */
[----:B------:R-:W1:Y:S01]  /*8c70*/  MUFU.RCP R7, R7 ;  /* 0x0000000700077308 */ /* 0x000e620000001000 */
[----:B0-----:R-:W-:-:S07]  /*8c80*/  FADD.FTZ R0, R3, 1 ;  /* 0x3f80000003007421 */ /* 0x001fce0000010000 */
[----:B------:R-:W0:Y:S01]  /*8c90*/  MUFU.RCP R5, R5 ;  /* 0x0000000500057308 */ /* 0x000e220000001000 */
[----:B------:R-:W-:Y:S01]  /*8ca0*/  FMUL.FTZ R37, R32, R37 ;  /* 0x0000002520257220 */ /* 0x000fe20000410000 */
[----:B------:R-:W-:-:S03]  /*8cb0*/  FFMA.FTZ R4, R93, R4, R95 ;  /* 0x000000045d047223 */ /* 0x000fc6000001005f */
[----:B------:R-:W-:Y:S01]  /*8cc0*/  FFMA.FTZ R37, R34, R37, R33 ;  /* 0x0000002522257223 */ /* 0x000fe20000010021 */
[----:B-1----:R-:W-:Y:S01]  /*8cd0*/  FMUL.FTZ R9, R6, R9 ;  /* 0x0000000906097220 */ /* 0x002fe20000410000 */
[----:B------:R-:W-:Y:S01]  /*8ce0*/  FMUL.FTZ R36, R86, -1.4426950216293334961 ;  /* 0xbfb8aa3b56247820 */ /* 0x000fe20000410000 */
[----:B------:R-:W-:Y:S01]  /*8cf0*/  FMUL.FTZ R23, R23, R7 ;  /* 0x0000000717177220 */ /* 0x000fe20000410000 */
[----:B------:R-:W-:Y:S01]  /*8d00*/  FMUL.FTZ R6, R37, -1.4426950216293334961 ;  /* 0xbfb8aa3b25067820 */ /* 0x000fe20000410000 */
[----:B------:R-:W-:Y:S01]  /*8d10*/  FMUL.FTZ R7, R78, -1.4426950216293334961 ;  /* 0xbfb8aa3b4e077820 */ /* 0x000fe20000410000 */
[----:B0-----:R-:W-:Y:S01]  /*8d20*/  FMUL.FTZ R14, R14, R5 ;  /* 0x000000050e0e7220 */ /* 0x001fe20000410000 */
[----:B------:R-:W-:-:S03]  /*8d30*/  FMUL.FTZ R5, R4, -1.4426950216293334961 ;  /* 0xbfb8aa3b04057820 */ /* 0x000fc60000410000 */
[----:B------:R-:W0:Y:S08]  /*8d40*/  MUFU.EX2 R6, R6 ;  /* 0x0000000600067308 */ /* 0x000e300000000800 */
[----:B------:R-:W1:Y:S08]  /*8d50*/  MUFU.EX2 R7, R7 ;  /* 0x0000000700077308 */ /* 0x000e700000000800 */
[----:B------:R-:W1:Y:S08]  /*8d60*/  MUFU.EX2 R5, R5 ;  /* 0x0000000500057308 */ /* 0x000e700000000800 */
[----:B------:R-:W1:Y:S01]  /*8d70*/  MUFU.EX2 R36, R36 ;  /* 0x0000002400247308 */ /* 0x000e620000000800 */
[----:B0-----:R-:W-:Y:S01]  /*8d80*/  FADD.FTZ R6, R6, 1 ;  /* 0x3f80000006067421 */ /* 0x001fe20000010000 */
[----:B-1----:R-:W-:Y:S01]  /*8d90*/  FADD.FTZ R7, R7, 1 ;  /* 0x3f80000007077421 */ /* 0x002fe20000010000 */
[----:B------:R-:W-:-:S05]  /*8da0*/  FADD.FTZ R5, R5, 1 ;  /* 0x3f80000005057421 */ /* 0x000fca0000010000 */
[----:B------:R0:W-:Y:S01]  /*8db0*/  MUFU.RCP R20, R7 ;  /* 0x0000000700147308 */ /* 0x0001e20000001000 */
[----:B------:R-:W-:Y:S01]  /*8dc0*/  FMUL.FTZ R11, R117, -1.4426950216293334961 ;  /* 0xbfb8aa3b750b7820 */ /* 0x000fe20000410000 */
[----:B------:R-:W-:-:S06]  /*8dd0*/  FADD.FTZ R36, R36, 1 ;  /* 0x3f80000024247421 */ /* 0x000fcc0000010000 */
[----:B------:R-:W-:Y:S01]  /*8de0*/  MUFU.RCP R6, R6 ;  /* 0x0000000600067308 */ /* 0x000fe20000001000 */
[----:B0-----:R-:W-:Y:S01]  /*8df0*/  FMUL.FTZ R7, R121, -1.4426950216293334961 ;  /* 0xbfb8aa3b79077820 */ /* 0x001fe20000410000 */
[----:B----4-:R-:W-:-:S06]  /*8e00*/  FMUL.FTZ R3, R120, -1.4426950216293334961 ;  /* 0xbfb8aa3b78037820 */ /* 0x010fcc0000410000 */
[----:B------:R-:W0:Y:S02]  /*8e10*/  MUFU.EX2 R3, R3 ;  /* 0x0000000300037308 */ /* 0x000e240000000800 */
[----:B0-----:R-:W-:-:S06]  /*8e20*/  FADD.FTZ R3, R3, 1 ;  /* 0x3f80000003037421 */ /* 0x001fcc0000010000 */
[----:B------:R-:W0:Y:S08]  /*8e30*/  MUFU.RCP R3, R3 ;  /* 0x0000000300037308 */ /* 0x000e300000001000 */
[----:B------:R-:W1:Y:S08]  /*8e40*/  MUFU.RCP R5, R5 ;  /* 0x0000000500057308 */ /* 0x000e700000001000 */
[----:B------:R-:W4:Y:S01]  /*8e50*/  MUFU.RCP R36, R36 ;  /* 0x0000002400247308 */ /* 0x000f220000001000 */
[----:B0-----:R-:W-:Y:S01]  /*8e60*/  FMUL.FTZ R3, R120, R3 ;  /* 0x0000000378037220 */ /* 0x001fe20000410000 */
[----:B--2---:R-:W-:-:S06]  /*8e70*/  SHF.L.U32 R120, R122, 0x10, RZ ;  /* 0x000000107a787819 */ /* 0x004fcc00000006ff */
[----:B------:R-:W0:Y:S01]  /*8e80*/  MUFU.EX2 R7, R7 ;  /* 0x0000000700077308 */ /* 0x000e220000000800 */
[----:B------:R-:W-:-:S07]  /*8e90*/  FADD.FTZ R120, -R26, R120 ;  /* 0x000000781a787221 */ /* 0x000fce0000010100 */
[----:B------:R-:W2:Y:S01]  /*8ea0*/  MUFU.EX2 R11, R11 ;  /* 0x0000000b000b7308 */ /* 0x000ea20000000800 */
[----:B------:R-:W-:Y:S01]  /*8eb0*/  FFMA.FTZ R119, R93, R119, R95 ;  /* 0x000000775d777223 */ /* 0x000fe2000001005f */
[----:B------:R-:W-:Y:S01]  /*8ec0*/  FMUL.FTZ R6, R37, R6 ;  /* 0x0000000625067220 */ /* 0x000fe20000410000 */
[----:B------:R-:W-:Y:S01]  /*8ed0*/  FMUL.FTZ R120, R32, R120 ;  /* 0x0000007820787220 */ /* 0x000fe20000410000 */
[----:B-1----:R-:W-:Y:S01]  /*8ee0*/  FMUL.FTZ R5, R4, R5 ;  /* 0x0000000504057220 */ /* 0x002fe20000410000 */
[----:B------:R-:W-:Y:S01]  /*8ef0*/  FMUL.FTZ R37, R79, -1.4426950216293334961 ;  /* 0xbfb8aa3b4f257820 */ /* 0x000fe20000410000 */
[----:B----4-:R-:W-:Y:S01]  /*8f00*/  FMUL.FTZ R4, R86, R36 ;  /* 0x0000002456047220 */ /* 0x010fe20000410000 */
[----:B---3--:R-:W-:Y:S01]  /*8f10*/  FMUL.FTZ R42, R94, -1.4426950216293334961 ;  /* 0xbfb8aa3b5e2a7820 */ /* 0x008fe20000410000 */
[----:B------:R-:W-:Y:S01]  /*8f20*/  FMUL.FTZ R36, R119, -1.4426950216293334961 ;  /* 0xbfb8aa3b77247820 */ /* 0x000fe20000410000 */
[----:B------:R-:W-:Y:S01]  /*8f30*/  FFMA.FTZ R120, R34, R120, R33 ;  /* 0x0000007822787223 */ /* 0x000fe20000010021 */
[----:B------:R-:W-:Y:S01]  /*8f40*/  FMUL.FTZ R40, R92, -1.4426950216293334961 ;  /* 0xbfb8aa3b5c287820 */ /* 0x000fe20000410000 */
[----:B0-----:R-:W-:Y:S01]  /*8f50*/  FADD.FTZ R7, R7, 1 ;  /* 0x3f80000007077421 */ /* 0x001fe20000010000 */
[----:B------:R-:W0:Y:S01]  /*8f60*/  MUFU.EX2 R37, R37 ;  /* 0x0000002500257308 */ /* 0x000e220000000800 */
[----:B------:R-:W-:Y:S01]  /*8f70*/  FMUL.FTZ R41, R120, -1.4426950216293334961 ;  /* 0xbfb8aa3b78297820 */ /* 0x000fe20000410000 */
[----:B------:R-:W3:Y:S01]  /*8f80*/  LDL.LU R95, [R1+0x244] ;  /* 0x00024400015f7983 */ /* 0x000ee20000300800 */
[----:B--2---:R-:W-:-:S03]  /*8f90*/  FADD.FTZ R11, R11, 1 ;  /* 0x3f8000000b0b7421 */ /* 0x004fc60000010000 */
[----:B------:R-:W2:Y:S02]  /*8fa0*/  LDL.LU R58, [R1+0x1bc] ;  /* 0x0001bc00013a7983 */ /* 0x000ea40000300800 */
[----:B------:R-:W1:Y:S02]  /*8fb0*/  MUFU.EX2 R42, R42 ;  /* 0x0000002a002a7308 */ /* 0x000e640000000800 */
[----:B------:R-:W4:Y:S04]  /*8fc0*/  LDL.LU R57, [R1+0xb4] ;  /* 0x0000b40001397983 */ /* 0x000f280000300800 */
[----:B------:R-:W2:Y:S02]  /*8fd0*/  LDL.LU R56, [R1+0x1c0] ;  /* 0x0001c00001387983 */ /* 0x000ea40000300800 */
[----:B------:R-:W1:Y:S08]  /*8fe0*/  MUFU.EX2 R36, R36 ;  /* 0x0000002400247308 */ /* 0x000e700000000800 */
[----:B------:R-:W1:Y:S08]  /*8ff0*/  MUFU.EX2 R40, R40 ;  /* 0x0000002800287308 */ /* 0x000e700000000800 */
[----:B------:R-:W1:Y:S08]  /*9000*/  MUFU.RCP R7, R7 ;  /* 0x0000000700077308 */ /* 0x000e700000001000 */
[----:B------:R-:W1:Y:S08]  /*9010*/  MUFU.RCP R11, R11 ;  /* 0x0000000b000b7308 */ /* 0x000e700000001000 */
[----:B------:R-:W1:Y:S01]  /*9020*/  MUFU.EX2 R41, R41 ;  /* 0x0000002900297308 */ /* 0x000e620000000800 */
[----:B0-----:R-:W-:Y:S01]  /*9030*/  FADD.FTZ R37, R37, 1 ;  /* 0x3f80000025257421 */ /* 0x001fe20000010000 */
[----:B-1----:R-:W-:Y:S01]  /*9040*/  FADD.FTZ R42, R42, 1 ;  /* 0x3f8000002a2a7421 */ /* 0x002fe20000010000 */
[----:B------:R-:W-:Y:S01]  /*9050*/  FADD.FTZ R36, R36, 1 ;  /* 0x3f80000024247421 */ /* 0x000fe20000010000 */
[----:B------:R-:W-:Y:S01]  /*9060*/  FADD.FTZ R40, R40, 1 ;  /* 0x3f80000028287421 */ /* 0x000fe20000010000 */
[----:B------:R-:W-:Y:S01]  /*9070*/  FMUL.FTZ R7, R121, R7 ;  /* 0x0000000779077220 */ /* 0x000fe20000410000 */
[----:B------:R-:W2:Y:S02]  /*9080*/  LDL.LU R43, [R1+0xc4] ;  /* 0x0000c400012b7983 */ /* 0x000ea40000300800 */
[----:B------:R-:W-:Y:S01]  /*9090*/  MUFU.RCP R122, R37 ;  /* 0x00000025007a7308 */ /* 0x000fe20000001000 */
[----:B------:R-:W-:-:S07]  /*90a0*/  FMUL.FTZ R11, R117, R11 ;  /* 0x0000000b750b7220 */ /* 0x000fce0000410000 */
[----:B------:R0:W-:Y:S08]  /*90b0*/  MUFU.RCP R121, R42 ;  /* 0x0000002a00797308 */ /* 0x0001f00000001000 */
[----:B------:R1:W-:Y:S01]  /*90c0*/  MUFU.RCP R37, R36 ;  /* 0x0000002400257308 */ /* 0x0003e20000001000 */
[----:B0-----:R-:W2:Y:S07]  /*90d0*/  LDL.LU R42, [R1+0x1c8] ;  /* 0x0001c800012a7983 */ /* 0x001eae0000300800 */
[----:B------:R0:W-:Y:S01]  /*90e0*/  MUFU.RCP R117, R40 ;  /* 0x0000002800757308 */ /* 0x0001e20000001000 */
[----:B-1----:R-:W-:-:S02]  /*90f0*/  FADD.FTZ R36, R41, 1 ;  /* 0x3f80000029247421 */ /* 0x002fc40000010000 */
[----:B------:R-:W2:Y:S04]  /*9100*/  LDL.LU R41, [R1+0xcc] ;  /* 0x0000cc0001297983 */ /* 0x000ea80000300800 */
[----:B0-----:R-:W2:Y:S04]  /*9110*/  LDL.LU R40, [R1+0x1cc] ;  /* 0x0001cc0001287983 */ /* 0x001ea80000300800 */
[----:B------:R-:W2:Y:S01]  /*9120*/  LDL.LU R2, [R1+0xd0] ;  /* 0x0000d00001027983 */ /* 0x000ea20000300800 */
[----:B------:R-:W0:Y:S01]  /*9130*/  MUFU.RCP R0, R0 ;  /* 0x0000000000007308 */ /* 0x000e220000001000 */
[----:B------:R-:W-:Y:S01]  /*9140*/  SHF.L.U32 R123, R123, 0x10, RZ ;  /* 0x000000107b7b7819 */ /* 0x000fe200000006ff */
[----:B------:R-:W-:Y:S01]  /*9150*/  FMUL.FTZ R39, R81, -1.4426950216293334961 ;  /* 0xbfb8aa3b51277820 */ /* 0x000fe20000410000 */
[----:B------:R-:W2:Y:S01]  /*9160*/  LDL.LU R47, [R1+0x1d4] ;  /* 0x0001d400012f7983 */ /* 0x000ea20000300800 */
[----:B0-----:R-:W-:Y:S01]  /*9170*/  FMUL.FTZ R10, R10, R0 ;  /* 0x000000000a0a7220 */ /* 0x001fe20000410000 */
[----:B------:R-:W-:Y:S01]  /*9180*/  FMUL.FTZ R0, R35, -1.4426950216293334961 ;  /* 0xbfb8aa3b23007820 */ /* 0x000fe20000410000 */
[----:B------:R-:W-:-:S02]  /*9190*/  FADD.FTZ R123, -R26, R123 ;  /* 0x0000007b1a7b7221 */ /* 0x000fc40000010100 */
[----:B------:R-:W-:Y:S01]  /*91a0*/  MUFU.EX2 R39, R39 ;  /* 0x0000002700277308 */ /* 0x000fe20000000800 */
[----:B------:R-:W2:Y:S07]  /*91b0*/  LDL.LU R46, [R1+0xd4] ;  /* 0x0000d400012e7983 */ /* 0x000eae0000300800 */
[----:B------:R-:W0:Y:S01]  /*91c0*/  MUFU.EX2 R0, R0 ;  /* 0x0000000000007308 */ /* 0x000e220000000800 */
[----:B------:R-:W-:Y:S01]  /*91d0*/  FMUL.FTZ R123, R32, R123 ;  /* 0x0000007b207b7220 */ /* 0x000fe20000410000 */
[----:B------:R-:W2:Y:S01]  /*91e0*/  LDL.LU R45, [R1+0x1dc] ;  /* 0x0001dc00012d7983 */ /* 0x000ea20000300800 */
[----:B0-----:R-:W-:-:S02]  /*91f0*/  FADD.FTZ R0, R0, 1 ;  /* 0x3f80000000007421 */ /* 0x001fc40000010000 */
[----:B------:R-:W-:Y:S01]  /*9200*/  FFMA.FTZ R123, R34, R123, R33 ;  /* 0x0000007b227b7223 */ /* 0x000fe20000010021 */
[----:B------:R-:W-:Y:S01]  /*9210*/  FADD.FTZ R39, R39, 1 ;  /* 0x3f80000027277421 */ /* 0x000fe20000010000 */
[----:B------:R-:W2:Y:S02]  /*9220*/  LDL.LU R44, [R1+0xd8] ;  /* 0x0000d800012c7983 */ /* 0x000ea40000300800 */
[----:B------:R-:W0:Y:S01]  /*9230*/  MUFU.RCP R0, R0 ;  /* 0x0000000000007308 */ /* 0x000e220000001000 */
[----:B------:R-:W-:Y:S01]  /*9240*/  FMUL.FTZ R38, R123, -1.4426950216293334961 ;  /* 0xbfb8aa3b7b267820 */ /* 0x000fe20000410000 */
[----:B------:R-:W2:Y:S04]  /*9250*/  LDL.LU R51, [R1+0x1e0] ;  /* 0x0001e00001337983 */ /* 0x000ea80000300800 */
[----:B------:R-:W2:Y:S02]  /*9260*/  LDL.LU R50, [R1+0xdc] ;  /* 0x0000dc0001327983 */ /* 0x000ea40000300800 */
[----:B------:R-:W1:Y:S02]  /*9270*/  MUFU.EX2 R38, R38 ;  /* 0x0000002600267308 */ /* 0x000e640000000800 */
[----:B------:R-:W2:Y:S04]  /*9280*/  LDL.LU R49, [R1+0x1e4] ;  /* 0x0001e40001317983 */ /* 0x000ea80000300800 */
[----:B------:R-:W2:Y:S01]  /*9290*/  LDL.LU R48, [R1+0xe0] ;  /* 0x0000e00001307983 */ /* 0x000ea20000300800 */
[----:B0-----:R-:W-:Y:S01]  /*92a0*/  FMUL.FTZ R0, R35, R0 ;  /* 0x0000000023007220 */ /* 0x001fe20000410000 */
[----:B------:R-:W-:Y:S01]  /*92b0*/  FMUL.FTZ R35, R116, -1.4426950216293334961 ;  /* 0xbfb8aa3b74237820 */ /* 0x000fe20000410000 */
[----:B------:R-:W-:Y:S01]  /*92c0*/  MUFU.RCP R118, R39 ;  /* 0x0000002700767308 */ /* 0x000fe20000001000 */
[----:B------:R-:W2:Y:S04]  /*92d0*/  LDL.LU R55, [R1+0x1ec] ;  /* 0x0001ec0001377983 */ /* 0x000ea80000300800 */
[----:B------:R-:W2:Y:S03]  /*92e0*/  LDL.LU R54, [R1+0xe4] ;  /* 0x0000e40001367983 */ /* 0x000ea60000300800 */
[----:B------:R-:W0:Y:S01]  /*92f0*/  MUFU.EX2 R35, R35 ;  /* 0x0000002300237308 */ /* 0x000e220000000800 */
[----:B-1----:R-:W-:Y:S01]  /*9300*/  FADD.FTZ R38, R38, 1 ;  /* 0x3f80000026267421 */ /* 0x002fe20000010000 */
[----:B------:R-:W2:Y:S04]  /*9310*/  LDL.LU R53, [R1+0x1f0] ;  /* 0x0001f00001357983 */ /* 0x000ea80000300800 */
[----:B------:R-:W2:Y:S02]  /*9320*/  LDL.LU R52, [R1+0xe8] ;  /* 0x0000e80001347983 */ /* 0x000ea40000300800 */
[----:B------:R-:W1:Y:S01]  /*9330*/  MUFU.RCP R38, R38 ;  /* 0x0000002600267308 */ /* 0x000e620000001000 */
[----:B0-----:R-:W-:-:S07]  /*9340*/  FADD.FTZ R35, R35, 1 ;  /* 0x3f80000023237421 */ /* 0x001fce0000010000 */
[----:B------:R-:W0:Y:S01]  /*9350*/  MUFU.RCP R35, R35 ;  /* 0x0000002300237308 */ /* 0x000e220000001000 */
[----:B-1----:R-:W-:Y:S01]  /*9360*/  FMUL.FTZ R123, R123, R38 ;  /* 0x000000267b7b7220 */ /* 0x002fe20000410000 */
[----:B0-----:R-:W-:Y:S01]  /*9370*/  FMUL.FTZ R116, R116, R35 ;  /* 0x0000002374747220 */ /* 0x001fe20000410000 */
[----:B---3--:R-:W-:-:S05]  /*9380*/  SHF.L.U32 R39, R95, 0x10, RZ ;  /* 0x000000105f277819 */ /* 0x008fca00000006ff */
[----:B------:R-:W-:-:S04]  /*9390*/  FADD.FTZ R39, -R26, R39 ;  /* 0x000000271a277221 */ /* 0x000fc80000010100 */
[----:B------:R-:W-:Y:S01]  /*93a0*/  FMUL.FTZ R26, R32, R39 ;  /* 0x00000027201a7220 */ /* 0x000fe20000410000 */
[----:B----4-:R-:W-:-:S03]  /*93b0*/  LEA R32, P1, R57, UR10, 0x1 ;  /* 0x0000000a39207c11 */ /* 0x010fc6000f8208ff */
[----:B------:R-:W-:Y:S01]  /*93c0*/  FFMA.FTZ R26, R34, R26, R33 ;  /* 0x0000001a221a7223 */ /* 0x000fe20000010021 */
[----:B--2---:R-:W-:Y:S02]  /*93d0*/  LEA.HI.X R33, R57, UR11, R58, 0x1, P1 ;  /* 0x0000000b39217c11 */ /* 0x004fe400088f0c3a */
[----:B------:R-:W2:Y:S04]  /*93e0*/  LDL.LU R58, [R1+0xec] ;  /* 0x0000ec00013a7983 */ /* 0x000ea80000300800 */
[----:B------:R-:W3:Y:S01]  /*93f0*/  LDL.LU R59, [R1+0x1f4] ;  /* 0x0001f400013b7983 */ /* 0x000ee20000300800 */
[----:B------:R-:W-:-:S04]  /*9400*/  LEA R34, P2, R43, UR10, 0x1 ;  /* 0x0000000a2b227c11 */ /* 0x000fc8000f8408ff */
[----:B------:R-:W-:Y:S02]  /*9410*/  LEA.HI.X R35, R43, UR11, R56, 0x1, P2 ;  /* 0x0000000b2b237c11 */ /* 0x000fe400090f0c38 */
[----:B------:R-:W4:Y:S04]  /*9420*/  LDL.LU R56, [R1+0xf0] ;  /* 0x0000f00001387983 */ /* 0x000f280000300800 */
[----:B------:R-:W4:Y:S04]  /*9430*/  LDL.LU R57, [R1+0x1f8] ;  /* 0x0001f80001397983 */ /* 0x000f280000300800 */
[----:B------:R-:W4:Y:S01]  /*9440*/  LDL.LU R62, [R1+0x200] ;  /* 0x00020000013e7983 */ /* 0x000f220000300800 */
[----:B------:R-:W-:-:S04]  /*9450*/  LEA R38, P2, R2, UR10, 0x1 ;  /* 0x0000000a02267c11 */ /* 0x000fc8000f8408ff */
[----:B------:R-:W-:Y:S02]  /*9460*/  LEA.HI.X R39, R2, UR11, R40, 0x1, P2 ;  /* 0x0000000b02277c11 */ /* 0x000fe400090f0c28 */
[----:B------:R-:W4:Y:S01]  /*9470*/  LDL.LU R2, [R1+0xf4] ;  /* 0x0000f40001027983 */ /* 0x000f220000300800 */
[----:B------:R-:W0:Y:S01]  /*9480*/  MUFU.RCP R36, R36 ;  /* 0x0000002400247308 */ /* 0x000e220000001000 */
[----:B------:R-:W-:Y:S02]  /*9490*/  FMUL.FTZ R119, R119, R37 ;  /* 0x0000002577777220 */ /* 0x000fe40000410000 */
[----:B------:R-:W4:Y:S04]  /*94a0*/  LDL.LU R60, [R1+0xf8] ;  /* 0x0000f800013c7983 */ /* 0x000f280000300800 */
[----:B------:R-:W4:Y:S04]  /*94b0*/  LDL.LU R61, [R1+0x204] ;  /* 0x00020400013d7983 */ /* 0x000f280000300800 */
[----:B------:R-:W4:Y:S04]  /*94c0*/  LDL.LU R67, [R1+0x214] ;  /* 0x0002140001437983 */ /* 0x000f280000300800 */
[----:B------:R-:W4:Y:S01]  /*94d0*/  LDL.LU R66, [R1+0xfc] ;  /* 0x0000fc0001427983 */ /* 0x000f220000300800 */
[----:B0-----:R-:W-:Y:S01]  /*94e0*/  FMUL.FTZ R120, R120, R36 ;  /* 0x0000002478787220 */ /* 0x001fe20000410000 */
[----:B------:R-:W-:-:S02]  /*94f0*/  LEA R36, P1, R41, UR10, 0x1 ;  /* 0x0000000a29247c11 */ /* 0x000fc4000f8208ff */
[----:B------:R-:W4:Y:S02]  /*9500*/  LDL.LU R65, [R1+0x218] ;  /* 0x0002180001417983 */ /* 0x000f240000300800 */
[----:B------:R-:W-:Y:S02]  /*9510*/  LEA.HI.X R37, R41, UR11, R42, 0x1, P1 ;  /* 0x0000000b29257c11 */ /* 0x000fe400088f0c2a */
[----:B------:R-:W4:Y:S01]  /*9520*/  LDL.LU R64, [R1+0x100] ;  /* 0x0001000001407983 */ /* 0x000f220000300800 */
[----:B------:R-:W-:-:S03]  /*9530*/  LEA R40, P1, R46, UR10, 0x1 ;  /* 0x0000000a2e287c11 */ /* 0x000fc6000f8208ff */
[----:B------:R-:W4:Y:S01]  /*9540*/  LDL.LU R70, [R1+0x104] ;  /* 0x0001040001467983 */ /* 0x000f220000300800 */
[----:B------:R-:W-:-:S03]  /*9550*/  LEA.HI.X R41, R46, UR11, R47, 0x1, P1 ;  /* 0x0000000b2e297c11 */ /* 0x000fc600088f0c2f */
[----:B------:R-:W4:Y:S04]  /*9560*/  LDL.LU R71, [R1+0x234] ;  /* 0x0002340001477983 */ /* 0x000f280000300800 */
[----:B------:R-:W4:Y:S04]  /*9570*/  LDL.LU R69, [R1+0x21c] ;  /* 0x00021c0001457983 */ /* 0x000f280000300800 */
[----:B------:R-:W4:Y:S01]  /*9580*/  LDL.LU R68, [R1+0x108] ;  /* 0x0001080001447983 */ /* 0x000f220000300800 */
[----:B------:R-:W-:-:S03]  /*9590*/  LEA R42, P2, R44, UR10, 0x1 ;  /* 0x0000000a2c2a7c11 */ /* 0x000fc6000f8408ff */
[----:B------:R-:W4:Y:S01]  /*95a0*/  LDL.LU R73, [R1+0x10c] ;  /* 0x00010c0001497983 */ /* 0x000f220000300800 */
[----:B------:R-:W-:-:S03]  /*95b0*/  LEA.HI.X R43, R44, UR11, R45, 0x1, P2 ;  /* 0x0000000b2c2b7c11 */ /* 0x000fc600090f0c2d */
[----:B------:R-:W4:Y:S01]  /*95c0*/  LDL.LU R77, [R1+0x220] ;  /* 0x00022000014d7983 */ /* 0x000f220000300800 */
[----:B------:R-:W-:-:S03]  /*95d0*/  LEA R44, P1, R50, UR10, 0x1 ;  /* 0x0000000a322c7c11 */ /* 0x000fc6000f8208ff */
[----:B------:R-:W4:Y:S01]  /*95e0*/  LDL.LU R72, [R1+0x224] ;  /* 0x0002240001487983 */ /* 0x000f220000300800 */
[----:B------:R-:W-:Y:S02]  /*95f0*/  LEA.HI.X R45, R50, UR11, R51, 0x1, P1 ;  /* 0x0000000b322d7c11 */ /* 0x000fe400088f0c33 */
[----:B------:R-:W-:-:S04]  /*9600*/  LEA R46, P2, R48, UR10, 0x1 ;  /* 0x0000000a302e7c11 */ /* 0x000fc8000f8408ff */
[----:B------:R-:W-:Y:S02]  /*9610*/  LEA.HI.X R47, R48, UR11, R49, 0x1, P2 ;  /* 0x0000000b302f7c11 */ /* 0x000fe400090f0c31 */
[----:B------:R-:W-:-:S04]  /*9620*/  LEA R48, P1, R54, UR10, 0x1 ;  /* 0x0000000a36307c11 */ /* 0x000fc8000f8208ff */
[----:B------:R-:W-:Y:S02]  /*9630*/  LEA.HI.X R49, R54, UR11, R55, 0x1, P1 ;  /* 0x0000000b36317c11 */ /* 0x000fe400088f0c37 */
[----:B------:R-:W-:-:S04]  /*9640*/  LEA R50, P2, R52, UR10, 0x1 ;  /* 0x0000000a34327c11 */ /* 0x000fc8000f8408ff */
[----:B------:R-:W-:Y:S02]  /*9650*/  LEA.HI.X R51, R52, UR11, R53, 0x1, P2 ;  /* 0x0000000b34337c11 */ /* 0x000fe400090f0c35 */
[----:B--2---:R-:W-:-:S04]  /*9660*/  LEA R52, P1, R58, UR10, 0x1 ;  /* 0x0000000a3a347c11 */ /* 0x004fc8000f8208ff */
[----:B---3--:R-:W-:Y:S02]  /*9670*/  LEA.HI.X R53, R58, UR11, R59, 0x1, P1 ;  /* 0x0000000b3a357c11 */ /* 0x008fe400088f0c3b */
[----:B----4-:R-:W-:-:S04]  /*9680*/  LEA R54, P2, R56, UR10, 0x1 ;  /* 0x0000000a38367c11 */ /* 0x010fc8000f8408ff */
[----:B------:R-:W-:Y:S02]  /*9690*/  LEA.HI.X R55, R56, UR11, R57, 0x1, P2 ;  /* 0x0000000b38377c11 */ /* 0x000fe400090f0c39 */
[----:B------:R-:W-:-:S04]  /*96a0*/  LEA R56, P1, R2, UR10, 0x1 ;  /* 0x0000000a02387c11 */ /* 0x000fc8000f8208ff */
[----:B------:R-:W-:Y:S02]  /*96b0*/  LEA.HI.X R57, R2, UR11, R62, 0x1, P1 ;  /* 0x0000000b02397c11 */ /* 0x000fe400088f0c3e */
[----:B------:R-:W2:Y:S01]  /*96c0*/  LDL.LU R2, [R1+0x110] ;  /* 0x0001100001027983 */ /* 0x000ea20000300800 */
[----:B------:R-:W-:Y:S01]  /*96d0*/  FMUL.FTZ R30, R16, R30 ;  /* 0x0000001e101e7220 */ /* 0x000fe20000410000 */
[----:B------:R-:W-:Y:S01]  /*96e0*/  FMUL.FTZ R16, R80, -1.4426950216293334961 ;  /* 0xbfb8aa3b50107820 */ /* 0x000fe20000410000 */
[----:B------:R-:W-:Y:S01]  /*96f0*/  FMUL.FTZ R15, R89, -1.4426950216293334961 ;  /* 0xbfb8aa3b590f7820 */ /* 0x000fe20000410000 */
[C---:B------:R-:W-:Y:S01]  /*9700*/  LEA R58, P2, R60.reuse, UR10, 0x1 ;  /* 0x0000000a3c3a7c11 */ /* 0x040fe2000f8408ff */
[----:B------:R-:W3:Y:S03]  /*9710*/  LDL.LU R75, [R1+0x228] ;  /* 0x00022800014b7983 */ /* 0x000ee60000300800 */
[----:B------:R-:W0:Y:S08]  /*9720*/  MUFU.EX2 R16, R16 ;  /* 0x0000001000107308 */ /* 0x000e300000000800 */
[----:B------:R-:W1:Y:S01]  /*9730*/  MUFU.EX2 R15, R15 ;  /* 0x0000000f000f7308 */ /* 0x000e620000000800 */
[----:B------:R-:W-:Y:S01]  /*9740*/  LEA.HI.X R59, R60, UR11, R61, 0x1, P2 ;  /* 0x0000000b3c3b7c11 */ /* 0x000fe200090f0c3d */
[----:B------:R-:W4:Y:S01]  /*9750*/  LDL.LU R74, [R1+0x114] ;  /* 0x00011400014a7983 */ /* 0x000f220000300800 */
[----:B0-----:R-:W-:-:S06]  /*9760*/  FADD.FTZ R16, R16, 1 ;  /* 0x3f80000010107421 */ /* 0x001fcc0000010000 */
[----:B------:R-:W0:Y:S01]  /*9770*/  MUFU.RCP R16, R16 ;  /* 0x0000001000107308 */ /* 0x000e220000001000 */
[----:B-1----:R-:W-:Y:S01]  /*9780*/  FADD.FTZ R15, R15, 1 ;  /* 0x3f8000000f0f7421 */ /* 0x002fe20000010000 */
[----:B------:R-:W-:-:S06]  /*9790*/  LEA R60, P1, R66, UR10, 0x1 ;  /* 0x0000000a423c7c11 */ /* 0x000fcc000f8208ff */
[----:B------:R-:W1:Y:S01]  /*97a0*/  MUFU.RCP R15, R15 ;  /* 0x0000000f000f7308 */ /* 0x000e620000001000 */
[----:B------:R-:W-:Y:S02]  /*97b0*/  LEA R62, P2, R64, UR10, 0x1 ;  /* 0x0000000a403e7c11 */ /* 0x000fe4000f8408ff */
[----:B------:R-:W-:Y:S02]  /*97c0*/  LEA.HI.X R61, R66, UR11, R67, 0x1, P1 ;  /* 0x0000000b423d7c11 */ /* 0x000fe400088f0c43 */
[----:B------:R-:W-:Y:S01]  /*97d0*/  LEA.HI.X R63, R64, UR11, R65, 0x1, P2 ;  /* 0x0000000b403f7c11 */ /* 0x000fe200090f0c41 */
[----:B------:R-:W-:Y:S01]  /*97e0*/  FMUL.FTZ R118, R81, R118 ;  /* 0x0000007651767220 */ /* 0x000fe20000410000 */
[----:B------:R-:W-:Y:S01]  /*97f0*/  LEA R64, P1, R70, UR10, 0x1 ;  /* 0x0000000a46407c11 */ /* 0x000fe2000f8208ff */
[----:B------:R-:W3:Y:S01]  /*9800*/  LDL.LU R81, [R1+0x238] ;  /* 0x0002380001517983 */ /* 0x000ee20000300800 */
[----:B------:R-:W-:Y:S01]  /*9810*/  LEA R66, P2, R68, UR10, 0x1 ;  /* 0x0000000a44427c11 */ /* 0x000fe2000f8408ff */
[----:B0-----:R-:W-:Y:S01]  /*9820*/  FMUL.FTZ R16, R80, R16 ;  /* 0x0000001050107220 */ /* 0x001fe20000410000 */
[----:B------:R-:W-:Y:S01]  /*9830*/  FMUL.FTZ R122, R79, R122 ;  /* 0x0000007a4f7a7220 */ /* 0x000fe20000410000 */
[----:B------:R-:W3:Y:S01]  /*9840*/  LDL.LU R80, [R1+0x118] ;  /* 0x0001180001507983 */ /* 0x000ee20000300800 */
[----:B------:R-:W-:Y:S01]  /*9850*/  FMUL.FTZ R20, R78, R20 ;  /* 0x000000144e147220 */ /* 0x000fe20000410000 */
[----:B------:R-:W-:-:S02]  /*9860*/  LEA.HI.X R65, R70, UR11, R71, 0x1, P1 ;  /* 0x0000000b46417c11 */ /* 0x000fc400088f0c47 */
[----:B------:R-:W3:Y:S01]  /*9870*/  LDL.LU R79, [R1+0x230] ;  /* 0x00023000014f7983 */ /* 0x000ee20000300800 */
[----:B------:R-:W-:-:S03]  /*9880*/  LEA.HI.X R67, R68, UR11, R69, 0x1, P2 ;  /* 0x0000000b44437c11 */ /* 0x000fc600090f0c45 */
[----:B------:R-:W3:Y:S01]  /*9890*/  LDL.LU R78, [R1+0x11c] ;  /* 0x00011c00014e7983 */ /* 0x000ee20000300800 */
[----:B-1----:R-:W-:-:S03]  /*98a0*/  FMUL.FTZ R15, R89, R15 ;  /* 0x0000000f590f7220 */ /* 0x002fc60000410000 */
[----:B------:R-:W3:Y:S01]  /*98b0*/  LDL.LU R89, [R1+0x23c] ;  /* 0x00023c0001597983 */ /* 0x000ee20000300800 */
[----:B--2---:R-:W-:-:S04]  /*98c0*/  LEA R70, P2, R2, UR10, 0x1 ;  /* 0x0000000a02467c11 */ /* 0x004fc8000f8408ff */
[----:B------:R-:W-:Y:S02]  /*98d0*/  LEA.HI.X R71, R2, UR11, R72, 0x1, P2 ;  /* 0x0000000b02477c11 */ /* 0x000fe400090f0c48 */
[----:B------:R-:W2:Y:S01]  /*98e0*/  LDL.LU R2, [R1+0x128] ;  /* 0x0001280001027983 */ /* 0x000ea20000300800 */
[----:B------:R-:W-:Y:S01]  /*98f0*/  FMUL.FTZ R21, R12, R21 ;  /* 0x000000150c157220 */ /* 0x000fe20000410000 */
[----:B------:R-:W-:Y:S01]  /*9900*/  FMUL.FTZ R12, R82, -1.4426950216293334961 ;  /* 0xbfb8aa3b520c7820 */ /* 0x000fe20000410000 */
[----:B------:R-:W-:Y:S01]  /*9910*/  FMUL.FTZ R13, R8, R13 ;  /* 0x0000000d080d7220 */ /* 0x000fe20000410000 */
[----:B------:R-:W-:-:S04]  /*9920*/  FMUL.FTZ R8, R84, -1.4426950216293334961 ;  /* 0xbfb8aa3b54087820 */ /* 0x000fc80000410000 */
[----:B------:R-:W0:Y:S08]  /*9930*/  MUFU.EX2 R12, R12 ;  /* 0x0000000c000c7308 */ /* 0x000e300000000800 */
[----:B------:R-:W1:Y:S01]  /*9940*/  MUFU.EX2 R8, R8 ;  /* 0x0000000800087308 */ /* 0x000e620000000800 */
[----:B0-----:R-:W-:-:S07]  /*9950*/  FADD.FTZ R12, R12, 1 ;  /* 0x3f8000000c0c7421 */ /* 0x001fce0000010000 */
[----:B------:R-:W0:Y:S01]  /*9960*/  MUFU.RCP R12, R12 ;  /* 0x0000000c000c7308 */ /* 0x000e220000001000 */
[----:B-1----:R-:W-:-:S07]  /*9970*/  FADD.FTZ R8, R8, 1 ;  /* 0x3f80000008087421 */ /* 0x002fce0000010000 */
[----:B------:R-:W1:Y:S01]  /*9980*/  MUFU.RCP R8, R8 ;  /* 0x0000000800087308 */ /* 0x000e620000001000 */
[----:B------:R-:W-:Y:S01]  /*9990*/  LEA R68, P1, R73, UR10, 0x1 ;  /* 0x0000000a49447c11 */ /* 0x000fe2000f8208ff */
[----:B------:R-:W-:-:S03]  /*99a0*/  FMUL.FTZ R19, R88, R19 ;  /* 0x0000001358137220 */ /* 0x000fc60000410000 */
[----:B------:R-:W-:Y:S01]  /*99b0*/  LEA.HI.X R69, R73, UR11, R77, 0x1, P1 ;  /* 0x0000000b49457c11 */ /* 0x000fe200088f0c4d */
[----:B------:R-:W-:Y:S01]  /*99c0*/  FMUL.FTZ R73, R26, -1.4426950216293334961 ;  /* 0xbfb8aa3b1a497820 */ /* 0x000fe20000410000 */
[----:B0-----:R-:W-:Y:S02]  /*99d0*/  FMUL.FTZ R12, R82, R12 ;  /* 0x0000000c520c7220 */ /* 0x001fe40000410000 */
[----:B------:R-:W2:Y:S01]  /*99e0*/  LDL.LU R82, [R1+0x120] ;  /* 0x0001200001527983 */ /* 0x000ea20000300800 */
[----:B----4-:R-:W-:-:S03]  /*99f0*/  LEA R72, P1, R74, UR10, 0x1 ;  /* 0x0000000a4a487c11 */ /* 0x010fc6000f8208ff */
[----:B------:R-:W4:Y:S01]  /*9a00*/  LDL.LU R83, [R1+0x22c] ;  /* 0x00022c0001537983 */ /* 0x000f220000300800 */
[----:B------:R0:W2:Y:S01]  /*9a10*/  MUFU.EX2 R85, R73 ;  /* 0x0000004900557308 */ /* 0x0000a20000000800 */
[----:B-1----:R-:W-:Y:S02]  /*9a20*/  FMUL.FTZ R8, R84, R8 ;  /* 0x0000000854087220 */ /* 0x002fe40000410000 */
[----:B------:R-:W4:Y:S01]  /*9a30*/  LDL.LU R114, [R1+0x184] ;  /* 0x0001840001727983 */ /* 0x000f220000300800 */
[----:B------:R-:W-:-:S03]  /*9a40*/  F2FP.BF16.F32.PACK_AB R125, R125, R76 ;  /* 0x0000004c7d7d723e */ /* 0x000fc600000010ff */
[----:B------:R-:W4:Y:S01]  /*9a50*/  LDL.LU R88, [R1+0x20c] ;  /* 0x00020c0001587983 */ /* 0x000f220000300800 */
[----:B---3--:R-:W-:Y:S02]  /*9a60*/  LEA R76, P2, R78, UR10, 0x1 ;  /* 0x0000000a4e4c7c11 */ /* 0x008fe4000f8408ff */
[----:B0-----:R-:W-:Y:S01]  /*9a70*/  LEA.HI.X R73, R74, UR11, R75, 0x1, P1 ;  /* 0x0000000b4a497c11 */ /* 0x001fe200088f0c4b */
[----:B------:R-:W3:Y:S01]  /*9a80*/  LDL.LU R84, [R1+0x124] ;  /* 0x0001240001547983 */ /* 0x000ee20000300800 */
[----:B------:R-:W-:-:S03]  /*9a90*/  LEA R74, P1, R80, UR10, 0x1 ;  /* 0x0000000a504a7c11 */ /* 0x000fc6000f8208ff */
[----:B------:R-:W3:Y:S01]  /*9aa0*/  LDL.LU R87, [R1+0x208] ;  /* 0x0002080001577983 */ /* 0x000ee20000300800 */
[----:B------:R-:W-:Y:S02]  /*9ab0*/  LEA.HI.X R75, R80, UR11, R81, 0x1, P1 ;  /* 0x0000000b504b7c11 */ /* 0x000fe400088f0c51 */
[----:B------:R-:W-:Y:S01]  /*9ac0*/  LEA.HI.X R77, R78, UR11, R79, 0x1, P2 ;  /* 0x0000000b4e4d7c11 */ /* 0x000fe200090f0c4f */
[----:B------:R-:W3:Y:S01]  /*9ad0*/  LDL.LU R86, [R1+0x12c] ;  /* 0x00012c0001567983 */ /* 0x000ee20000300800 */
[----:B------:R-:W-:-:S03]  /*9ae0*/  FMUL.FTZ R117, R92, R117 ;  /* 0x000000755c757220 */ /* 0x000fc60000410000 */
[----:B------:R-:W3:Y:S04]  /*9af0*/  LDL.LU R112, [R1+0x17c] ;  /* 0x00017c0001707983 */ /* 0x000ee80000300800 */
[----:B------:R-:W3:Y:S04]  /*9b00*/  LDL.LU R113, [R1+0x180] ;  /* 0x0001800001717983 */ /* 0x000ee80000300800 */
[----:B------:R-:W3:Y:S01]  /*9b10*/  LDL.LU R92, [R1+0x130] ;  /* 0x00013000015c7983 */ /* 0x000ee20000300800 */
[----:B------:R-:W-:Y:S01]  /*9b20*/  FMUL.FTZ R121, R94, R121 ;  /* 0x000000795e797220 */ /* 0x000fe20000410000 */
[----:B--2---:R-:W-:-:S04]  /*9b30*/  LEA R78, P1, R2, UR10, 0x1 ;  /* 0x0000000a024e7c11 */ /* 0x004fc8000f8208ff */
[----:B------:R-:W-:Y:S02]  /*9b40*/  LEA.HI.X R79, R2, UR11, R89, 0x1, P1 ;  /* 0x0000000b024f7c11 */ /* 0x000fe400088f0c59 */
[----:B------:R-:W2:Y:S04]  /*9b50*/  LDL.LU R2, [R1+0x134] ;  /* 0x0001340001027983 */ /* 0x000ea80000300800 */
[----:B------:R-:W2:Y:S04]  /*9b60*/  LDL.LU R93, [R1+0x1fc] ;  /* 0x0001fc00015d7983 */ /* 0x000ea80000300800 */
[----:B------:R-:W2:Y:S04]  /*9b70*/  LDL.LU R90, [R1+0x1e8] ;  /* 0x0001e800015a7983 */ /* 0x000ea80000300800 */
[----:B------:R-:W2:Y:S04]  /*9b80*/  LDL.LU R94, [R1+0x13c] ;  /* 0x00013c00015e7983 */ /* 0x000ea80000300800 */
[----:B------:R-:W2:Y:S01]  /*9b90*/  LDL.LU R124, [R1+0x1d8] ;  /* 0x0001d800017c7983 */ /* 0x000ea20000300800 */
[----:B------:R-:W-:-:S03]  /*9ba0*/  FADD.FTZ R85, R85, 1 ;  /* 0x3f80000055557421 */ /* 0x000fc60000010000 */
[----:B------:R-:W2:Y:S01]  /*9bb0*/  LDL.LU R106, [R1+0x138] ;  /* 0x00013800016a7983 */ /* 0x000ea20000300800 */
[----:B------:R0:W1:Y:S03]  /*9bc0*/  MUFU.RCP R91, R85 ;  /* 0x00000055005b7308 */ /* 0x0000660000001000 */
[----:B------:R-:W2:Y:S04]  /*9bd0*/  LDL.LU R108, [R1+0x16c] ;  /* 0x00016c00016c7983 */ /* 0x000ea80000300800 */
[----:B------:R-:W2:Y:S04]  /*9be0*/  LDL.LU R115, [R1+0x174] ;  /* 0x0001740001737983 */ /* 0x000ea80000300800 */
[----:B------:R-:W2:Y:S04]  /*9bf0*/  LDL.LU R111, [R1+0x168] ;  /* 0x00016800016f7983 */ /* 0x000ea80000300800 */
[----:B------:R-:W2:Y:S01]  /*9c00*/  LDL.LU R110, [R1+0x170] ;  /* 0x00017000016e7983 */ /* 0x000ea20000300800 */
[----:B------:R-:W-:-:S04]  /*9c10*/  LEA R80, P2, R82, UR10, 0x1 ;  /* 0x0000000a52507c11 */ /* 0x000fc8000f8408ff */
[----:B----4-:R-:W-:Y:S02]  /*9c20*/  LEA.HI.X R81, R82, UR11, R83, 0x1, P2 ;  /* 0x0000000b52517c11 */ /* 0x010fe400090f0c53 */
[----:B---3--:R-:W-:-:S04]  /*9c30*/  LEA R82, P1, R84, UR10, 0x1 ;  /* 0x0000000a54527c11 */ /* 0x008fc8000f8208ff */
[----:B------:R-:W-:Y:S02]  /*9c40*/  LEA.HI.X R83, R84, UR11, R88, 0x1, P1 ;  /* 0x0000000b54537c11 */ /* 0x000fe400088f0c58 */
[----:B------:R-:W-:-:S04]  /*9c50*/  LEA R84, P1, R86, UR10, 0x1 ;  /* 0x0000000a56547c11 */ /* 0x000fc8000f8208ff */
[----:B0-----:R-:W-:Y:S02]  /*9c60*/  LEA.HI.X R85, R86, UR11, R87, 0x1, P1 ;  /* 0x0000000b56557c11 */ /* 0x001fe400088f0c57 */
[----:B------:R-:W-:Y:S02]  /*9c70*/  LEA R86, P1, R92, UR10, 0x1 ;  /* 0x0000000a5c567c11 */ /* 0x000fe4000f8208ff */
[----:B--2---:R-:W-:Y:S02]  /*9c80*/  LEA R88, P2, R2, UR10, 0x1 ;  /* 0x0000000a02587c11 */ /* 0x004fe4000f8408ff */
[----:B------:R-:W-:Y:S02]  /*9c90*/  LEA.HI.X R87, R92, UR11, R93, 0x1, P1 ;  /* 0x0000000b5c577c11 */ /* 0x000fe400088f0c5d */
[----:B------:R-:W-:Y:S02]  /*9ca0*/  LEA.HI.X R89, R2, UR11, R90, 0x1, P2 ;  /* 0x0000000b02597c11 */ /* 0x000fe400090f0c5a */
[----:B------:R-:W2:Y:S01]  /*9cb0*/  LDL.LU R90, [R1+0x158] ;  /* 0x00015800015a7983 */ /* 0x000ea20000300800 */
[----:B------:R-:W-:-:S02]  /*9cc0*/  LEA R92, P1, R94, UR10, 0x1 ;  /* 0x0000000a5e5c7c11 */ /* 0x000fc4000f8208ff */
[----:B------:R-:W-:Y:S01]  /*9cd0*/  MOV R93, R94 ;  /* 0x0000005e005d7202 */ /* 0x000fe20000000f00 */
[----:B------:R-:W2:Y:S03]  /*9ce0*/  LDL.LU R2, [R1+0x160] ;  /* 0x0001600001027983 */ /* 0x000ea60000300800 */
[----:B------:R-:W-:Y:S01]  /*9cf0*/  LEA.HI.X R93, R93, UR11, R124, 0x1, P1 ;  /* 0x0000000b5d5d7c11 */ /* 0x000fe200088f0c7c */
[----:B------:R-:W3:Y:S04]  /*9d00*/  LDL.LU R95, [R1+0x1c4] ;  /* 0x0001c400015f7983 */ /* 0x000ee80000300800 */
[----:B------:R-:W4:Y:S01]  /*9d10*/  LDL.LU R124, [R1+0x2d4] ;  /* 0x0002d400017c7983 */ /* 0x000f220000300800 */
[----:B------:R-:W-:Y:S01]  /*9d20*/  LEA R94, P2, R106, UR10, 0x1 ;  /* 0x0000000a6a5e7c11 */ /* 0x000fe2000f8408ff */
[----:B-1----:R-:W-:Y:S01]  /*9d30*/  FMUL.FTZ R26, R26, R91 ;  /* 0x0000005b1a1a7220 */ /* 0x002fe20000410000 */
[----:B------:R-:W-:Y:S01]  /*9d40*/  PRMT R109, R125, 0x7632, R109 ;  /* 0x000076327d6d7816 */ /* 0x000fe2000000006d */
[----:B------:R0:W-:Y:S02]  /*9d50*/  STG.E.U16 desc[UR6][R32.64], R125 ;  /* 0x0000007d20007986 */ /* 0x0001e4000c101506 */
[----:B0-----:R-:W-:-:S02]  /*9d60*/  F2FP.BF16.F32.PACK_AB R125, R112, R113 ;  /* 0x00000071707d723e */ /* 0x001fc400000010ff */
[----:B---3--:R-:W-:Y:S02]  /*9d70*/  LEA.HI.X R95, R106, UR11, R95, 0x1, P2 ;  /* 0x0000000b6a5f7c11 */ /* 0x008fe400090f0c5f */
[----:B----4-:R-:W-:Y:S01]  /*9d80*/  F2FP.BF16.F32.PACK_AB R124, R124, R114 ;  /* 0x000000727c7c723e */ /* 0x010fe200000010ff */
[----:B------:R-:W3:Y:S01]  /*9d90*/  LDL.LU R106, [R1+0x2d0] ;  /* 0x0002d000016a7983 */ /* 0x000ee20000300800 */
[----:B------:R-:W-:Y:S01]  /*9da0*/  F2FP.BF16.F32.PACK_AB R104, R105, R104 ;  /* 0x000000686968723e */ /* 0x000fe200000010ff */
[----:B------:R-:W-:Y:S02]  /*9db0*/  ULDC.64 UR10, c[0x0][0x238] ;  /* 0x00008e00000a7ab9 */ /* 0x000fe40000000a00 */
[----:B------:R-:W4:Y:S04]  /*9dc0*/  LDL.LU R114, [R1+0x154] ;  /* 0x0001540001727983 */ /* 0x000f280000300800 */
[----:B------:R-:W4:Y:S04]  /*9dd0*/  LDL.LU R91, [R1+0x15c] ;  /* 0x00015c00015b7983 */ /* 0x000f280000300800 */
[----:B------:R-:W2:Y:S04]  /*9de0*/  LDL.LU R112, [R1+0x2cc] ;  /* 0x0002cc0001707983 */ /* 0x000ea80000300800 */
[----:B------:R-:W3:Y:S04]  /*9df0*/  LDL.LU R113, [R1+0x14c] ;  /* 0x00014c0001717983 */ /* 0x000ee80000300800 */
[----:B------:R0:W-:Y:S04]  /*9e00*/  STG.E.U16 desc[UR6][R32.64+0x2], R109 ;  /* 0x0000026d20007986 */ /* 0x0001e8000c101506 */
[----:B------:R1:W-:Y:S04]  /*9e10*/  STG.E.U16 desc[UR6][R32.64+0x4], R124 ;  /* 0x0000047c20007986 */ /* 0x0003e8000c101506 */
[----:B0-----:R-:W3:Y:S01]  /*9e20*/  LDL.LU R109, [R1+0x2c8] ;  /* 0x0002c800016d7983 */ /* 0x001ee20000300800 */
[----:B--2---:R-:W-:-:S02]  /*9e30*/  PRMT R112, R124, 0x7632, R112 ;  /* 0x000076327c707816 */ /* 0x004fc40000000070 */
[----:B-1----:R-:W-:Y:S02]  /*9e40*/  F2FP.BF16.F32.PACK_AB R124, R108, R115 ;  /* 0x000000736c7c723e */ /* 0x002fe400000010ff */
[----:B------:R-:W2:Y:S04]  /*9e50*/  LDL.LU R108, [R1+0x2c4] ;  /* 0x0002c400016c7983 */ /* 0x000ea80000300800 */
[----:B------:R0:W-:Y:S04]  /*9e60*/  STG.E.U16 desc[UR6][R32.64+0x6], R112 ;  /* 0x0000067020007986 */ /* 0x0001e8000c101506 */
[----:B------:R1:W-:Y:S04]  /*9e70*/  STG.E.U16 desc[UR6][R34.64], R125 ;  /* 0x0000007d22007986 */ /* 0x0003e8000c101506 */
[----:B------:R4:W-:Y:S04]  /*9e80*/  STG.E.U16 desc[UR6][R34.64+0x4], R124 ;  /* 0x0000047c22007986 */ /* 0x0009e8000c101506 */
[----:B0-----:R-:W3:Y:S01]  /*9e90*/  LDL.LU R112, [R1+0x1c] ;  /* 0x00001c0001707983 */ /* 0x001ee20000300800 */
[----:B------:R-:W-:-:S02]  /*9ea0*/  F2FP.BF16.F32.PACK_AB R32, R111, R110 ;  /* 0x0000006e6f20723e */ /* 0x000fc400000010ff */
[----:B------:R-:W-:Y:S01]  /*9eb0*/  PRMT R33, R125, 0x7632, R33 ;  /* 0x000076327d217816 */ /* 0x000fe20000000021 */
[----:B------:R-:W3:Y:S01]  /*9ec0*/  LDL.LU R115, [R1+0x20] ;  /* 0x0000200001737983 */ /* 0x000ee20000300800 */
[----:B-1----:R-:W-:-:S03]  /*9ed0*/  PRMT R125, R124, 0x7632, R125 ;  /* 0x000076327c7d7816 */ /* 0x002fc6000000007d */
[----:B------:R-:W2:Y:S04]  /*9ee0*/  LDL.LU R111, [R1+0x24] ;  /* 0x00002400016f7983 */ /* 0x000ea80000300800 */
[----:B------:R-:W2:Y:S04]  /*9ef0*/  LDL.LU R110, [R1+0x28] ;  /* 0x00002800016e7983 */ /* 0x000ea80000300800 */
[----:B----4-:R-:W4:Y:S04]  /*9f00*/  LDL.LU R124, [R1+0x10] ;  /* 0x00001000017c7983 */ /* 0x010f280000300800 */
[----:B------:R0:W-:Y:S02]  /*9f10*/  STG.E.U16 desc[UR6][R34.64+0x2], R33 ;  /* 0x0000022122007986 */ /* 0x0001e4000c101506 */
[----:B0-----:R-:W-:-:S02]  /*9f20*/  F2FP.BF16.F32.PACK_AB R33, R90, R2 ;  /* 0x000000025a21723e */ /* 0x001fc400000010ff */
[----:B------:R-:W2:Y:S04]  /*9f30*/  LDL.LU R90, [R1+0x34] ;  /* 0x00003400015a7983 */ /* 0x000ea80000300800 */
[----:B------:R-:W2:Y:S04]  /*9f40*/  LDL.LU R2, [R1+0x38] ;  /* 0x0000380001027983 */ /* 0x000ea80000300800 */
[----:B------:R0:W-:Y:S04]  /*9f50*/  STG.E.U16 desc[UR6][R34.64+0x6], R125 ;  /* 0x0000067d22007986 */ /* 0x0001e8000c101506 */
[----:B------:R1:W-:Y:S01]  /*9f60*/  STG.E.U16 desc[UR6][R36.64], R32 ;  /* 0x0000002024007986 */ /* 0x0003e2000c101506 */
[----:B0-----:R-:W-:-:S02]  /*9f70*/  PRMT R34, R32, 0x7632, R34 ;  /* 0x0000763220227816 */ /* 0x001fc40000000022 */
[----:B-1----:R-:W-:Y:S02]  /*9f80*/  F2FP.BF16.F32.PACK_AB R32, R114, R91 ;  /* 0x0000005b7220723e */ /* 0x002fe400000010ff */
[----:B------:R-:W2:Y:S04]  /*9f90*/  LDL.LU R114, [R1+0x3c] ;  /* 0x00003c0001727983 */ /* 0x000ea80000300800 */
[----:B------:R-:W2:Y:S01]  /*9fa0*/  LDL.LU R91, [R1+0x40] ;  /* 0x00004000015b7983 */ /* 0x000ea20000300800 */
[----:B------:R-:W-:-:S03]  /*9fb0*/  PRMT R35, R33, 0x7632, R35 ;  /* 0x0000763221237816 */ /* 0x000fc60000000023 */
[----:B------:R-:W-:Y:S04]  /*9fc0*/  STG.E.U16 desc[UR6][R36.64+0x4], R33 ;  /* 0x0000042124007986 */ /* 0x000fe8000c101506 */
[----:B------:R-:W-:Y:S04]  /*9fd0*/  STG.E.U16 desc[UR6][R36.64+0x2], R34 ;  /* 0x0000022224007986 */ /* 0x000fe8000c101506 */
[----:B------:R0:W-:Y:S04]  /*9fe0*/  STG.E.U16 desc[UR6][R36.64+0x6], R35 ;  /* 0x0000062324007986 */ /* 0x0001e8000c101506 */
[----:B------:R3:W-:Y:S01]  /*9ff0*/  STG.E.U16 desc[UR6][R38.64], R32 ;  /* 0x0000002026007986 */ /* 0x0007e2000c101506 */
[----:B0-----:R-:W-:-:S05]  /*a000*/  PRMT R35, R32, 0x7632, R35 ;  /* 0x0000763220237816 */ /* 0x001fca0000000023 */
[----:B------:R0:W-:Y:S01]  /*a010*/  STG.E.U16 desc[UR6][R38.64+0x2], R35 ;  /* 0x0000022326007986 */ /* 0x0001e2000c101506 */
[----:B---3--:R-:W-:Y:S02]  /*a020*/  F2FP.BF16.F32.PACK_AB R32, R112, R115 ;  /* 0x000000737020723e */ /* 0x008fe400000010ff */
[----:B----4-:R-:W-:Y:S02]  /*a030*/  F2FP.BF16.F32.PACK_AB R33, R124, R113 ;  /* 0x000000717c21723e */ /* 0x010fe400000010ff */
[----:B------:R-:W3:Y:S02]  /*a040*/  LDL.LU R124, [R1+0x4c] ;  /* 0x00004c00017c7983 */ /* 0x000ee40000300800 */
[----:B------:R-:W-:Y:S02]  /*a050*/  PRMT R34, R33, 0x7632, R34 ;  /* 0x0000763221227816 */ /* 0x000fe40000000022 */
[----:B------:R-:W3:Y:S04]  /*a060*/  LDL.LU R113, [R1+0x50] ;  /* 0x0000500001717983 */ /* 0x000ee80000300800 */
[----:B------:R-:W4:Y:S04]  /*a070*/  LDL.LU R112, [R1+0x54] ;  /* 0x0000540001707983 */ /* 0x000f280000300800 */
[----:B------:R-:W4:Y:S01]  /*a080*/  LDL.LU R115, [R1+0x58] ;  /* 0x0000580001737983 */ /* 0x000f220000300800 */
[----:B0-----:R-:W-:-:S03]  /*a090*/  PRMT R35, R32, 0x7632, R35 ;  /* 0x0000763220237816 */ /* 0x001fc60000000023 */
[----:B------:R2:W-:Y:S04]  /*a0a0*/  STG.E.U16 desc[UR6][R38.64+0x4], R33 ;  /* 0x0000042126007986 */ /* 0x0005e8000c101506 */
[----:B------:R-:W-:Y:S04]  /*a0b0*/  STG.E.U16 desc[UR6][R38.64+0x6], R34 ;  /* 0x0000062226007986 */ /* 0x000fe8000c101506 */
[----:B------:R0:W-:Y:S01]  /*a0c0*/  STG.E.U16 desc[UR6][R40.64], R32 ;  /* 0x0000002028007986 */ /* 0x0001e2000c101506 */
[----:B--2---:R-:W-:-:S03]  /*a0d0*/  F2FP.BF16.F32.PACK_AB R33, R111, R110 ;  /* 0x0000006e6f21723e */ /* 0x004fc600000010ff */
[----:B------:R-:W2:Y:S04]  /*a0e0*/  LDL.LU R111, [R1+0x64] ;  /* 0x00006400016f7983 */ /* 0x000ea80000300800 */
[----:B------:R-:W2:Y:S01]  /*a0f0*/  LDL.LU R110, [R1+0x68] ;  /* 0x00006800016e7983 */ /* 0x000ea20000300800 */
[----:B0-----:R-:W-:-:S03]  /*a100*/  F2FP.BF16.F32.PACK_AB R32, R90, R2 ;  /* 0x000000025a20723e */ /* 0x001fc600000010ff */
[----:B------:R-:W2:Y:S04]  /*a110*/  LDL.LU R90, [R1+0x6c] ;  /* 0x00006c00015a7983 */ /* 0x000ea80000300800 */
[----:B------:R-:W2:Y:S01]  /*a120*/  LDL.LU R2, [R1+0x70] ;  /* 0x0000700001027983 */ /* 0x000ea20000300800 */
[----:B------:R-:W-:-:S03]  /*a130*/  PRMT R34, R33, 0x7632, R34 ;  /* 0x0000763221227816 */ /* 0x000fc60000000022 */
[----:B------:R0:W-:Y:S02]  /*a140*/  STG.E.U16 desc[UR6][R40.64+0x4], R33 ;  /* 0x0000042128007986 */ /* 0x0001e4000c101506 */
[----:B0-----:R-:W-:Y:S02]  /*a150*/  F2FP.BF16.F32.PACK_AB R33, R114, R91 ;  /* 0x0000005b7221723e */ /* 0x001fe400000010ff */
[----:B------:R-:W2:Y:S04]  /*a160*/  LDL.LU R114, [R1+0x7c] ;  /* 0x00007c0001727983 */ /* 0x000ea80000300800 */
[----:B------:R-:W2:Y:S04]  /*a170*/  LDL.LU R91, [R1+0x80] ;  /* 0x00008000015b7983 */ /* 0x000ea80000300800 */
[----:B------:R0:W-:Y:S04]  /*a180*/  STG.E.U16 desc[UR6][R40.64+0x2], R35 ;  /* 0x0000022328007986 */ /* 0x0001e8000c101506 */
[----:B------:R1:W-:Y:S04]  /*a190*/  STG.E.U16 desc[UR6][R40.64+0x6], R34 ;  /* 0x0000062228007986 */ /* 0x0003e8000c101506 */
[----:B------:R3:W-:Y:S01]  /*a1a0*/  STG.E.U16 desc[UR6][R42.64], R32 ;  /* 0x000000202a007986 */ /* 0x0007e2000c101506 */
[----:B0-----:R-:W-:-:S03]  /*a1b0*/  PRMT R35, R32, 0x7632, R35 ;  /* 0x0000763220237816 */ /* 0x001fc60000000023 */
[----:B------:R-:W-:Y:S01]  /*a1c0*/  STG.E.U16 desc[UR6][R42.64+0x4], R33 ;  /* 0x000004212a007986 */ /* 0x000fe2000c101506 */
[----:B-1----:R-:W-:-:S03]  /*a1d0*/  PRMT R34, R33, 0x7632, R34 ;  /* 0x0000763221227816 */ /* 0x002fc60000000022 */
[----:B------:R0:W-:Y:S04]  /*a1e0*/  STG.E.U16 desc[UR6][R42.64+0x2], R35 ;  /* 0x000002232a007986 */ /* 0x0001e8000c101506 */
[----:B------:R1:W-:Y:S01]  /*a1f0*/  STG.E.U16 desc[UR6][R42.64+0x6], R34 ;  /* 0x000006222a007986 */ /* 0x0003e2000c101506 */
[----:B---3--:R-:W-:-:S03]  /*a200*/  F2FP.BF16.F32.PACK_AB R32, R124, R113 ;  /* 0x000000717c20723e */ /* 0x008fc600000010ff */
[----:B------:R-:W3:Y:S01]  /*a210*/  LDL.LU R113, [R1+0x84] ;  /* 0x0000840001717983 */ /* 0x000ee20000300800 */
[----:B0-----:R-:W-:Y:S02]  /*a220*/  PRMT R35, R32, 0x7632, R35 ;  /* 0x0000763220237816 */ /* 0x001fe40000000023 */
[----:B----4-:R-:W-:Y:S02]  /*a230*/  F2FP.BF16.F32.PACK_AB R33, R112, R115 ;  /* 0x000000737021723e */ /* 0x010fe400000010ff */
[----:B------:R-:W4:Y:S02]  /*a240*/  LDL.LU R112, [R1+0x94] ;  /* 0x0000940001707983 */ /* 0x000f240000300800 */
[----:B-1----:R-:W-:Y:S02]  /*a250*/  PRMT R34, R33, 0x7632, R34 ;  /* 0x0000763221227816 */ /* 0x002fe40000000022 */
[----:B------:R-:W4:Y:S04]  /*a260*/  LDL.LU R115, [R1+0x98] ;  /* 0x0000980001737983 */ /* 0x000f280000300800 */
[----:B------:R-:W3:Y:S04]  /*a270*/  LDL.LU R125, [R1+0x9c] ;  /* 0x00009c00017d7983 */ /* 0x000ee80000300800 */
[----:B------:R2:W-:Y:S04]  /*a280*/  STG.E.U16 desc[UR6][R44.64], R32 ;  /* 0x000000202c007986 */ /* 0x0005e8000c101506 */
[----:B------:R-:W3:Y:S04]  /*a290*/  LDL.LU R124, [R1+0xa0] ;  /* 0x0000a000017c7983 */ /* 0x000ee80000300800 */
[----:B------:R0:W-:Y:S01]  /*a2a0*/  STG.E.U16 desc[UR6][R44.64+0x4], R33 ;  /* 0x000004212c007986 */ /* 0x0001e2000c101506 */
[----:B--2---:R-:W-:-:S03]  /*a2b0*/  F2FP.BF16.F32.PACK_AB R32, R111, R110 ;  /* 0x0000006e6f20723e */ /* 0x004fc600000010ff */
[----:B------:R-:W2:Y:S04]  /*a2c0*/  LDL.LU R111, [R1+0x2c0] ;  /* 0x0002c000016f7983 */ /* 0x000ea80000300800 */
[----:B------:R-:W2:Y:S01]  /*a2d0*/  LDL.LU R110, [R1+0x2bc] ;  /* 0x0002bc00016e7983 */ /* 0x000ea20000300800 */
[----:B0-----:R-:W-:-:S03]  /*a2e0*/  F2FP.BF16.F32.PACK_AB R33, R90, R2 ;  /* 0x000000025a21723e */ /* 0x001fc600000010ff */
[----:B------:R-:W2:Y:S04]  /*a2f0*/  LDL.LU R90, [R1+0xac] ;  /* 0x0000ac00015a7983 */ /* 0x000ea80000300800 */
[----:B------:R-:W-:Y:S04]  /*a300*/  STG.E.U16 desc[UR6][R44.64+0x2], R35 ;  /* 0x000002232c007986 */ /* 0x000fe8000c101506 */
[----:B------:R-:W2:Y:S04]  /*a310*/  LDL.LU R2, [R1+0xb0] ;  /* 0x0000b00001027983 */ /* 0x000ea80000300800 */
[----:B------:R0:W-:Y:S04]  /*a320*/  STG.E.U16 desc[UR6][R44.64+0x6], R34 ;  /* 0x000006222c007986 */ /* 0x0001e8000c101506 */
[----:B0-----:R-:W3:Y:S01]  /*a330*/  LDL.LU R45, [R1+0x88] ;  /* 0x00008800012d7983 */ /* 0x001ee20000300800 */
[----:B------:R-:W-:-:S03]  /*a340*/  PRMT R35, R32, 0x7632, R35 ;  /* 0x0000763220237816 */ /* 0x000fc60000000023 */
[----:B------:R0:W-:Y:S02]  /*a350*/  STG.E.U16 desc[UR6][R46.64], R32 ;  /* 0x000000202e007986 */ /* 0x0001e4000c101506 */
[----:B0-----:R-:W-:Y:S02]  /*a360*/  F2FP.BF16.F32.PACK_AB R32, R114, R91 ;  /* 0x0000005b7220723e */ /* 0x001fe400000010ff */
[----:B------:R-:W2:Y:S04]  /*a370*/  LDL.LU R114, [R1+0xc0] ;  /* 0x0000c00001727983 */ /* 0x000ea80000300800 */
[----:B------:R-:W2:Y:S01]  /*a380*/  LDL.LU R91, [R1+0xc8] ;  /* 0x0000c800015b7983 */ /* 0x000ea20000300800 */
[----:B------:R-:W-:-:S03]  /*a390*/  PRMT R34, R33, 0x7632, R34 ;  /* 0x0000763221227816 */ /* 0x000fc60000000022 */
[----:B------:R-:W-:Y:S04]  /*a3a0*/  STG.E.U16 desc[UR6][R46.64+0x4], R33 ;  /* 0x000004212e007986 */ /* 0x000fe8000c101506 */
[----:B------:R0:W-:Y:S04]  /*a3b0*/  STG.E.U16 desc[UR6][R46.64+0x2], R35 ;  /* 0x000002232e007986 */ /* 0x0001e8000c101506 */
[----:B------:R-:W-:Y:S04]  /*a3c0*/  STG.E.U16 desc[UR6][R46.64+0x6], R34 ;  /* 0x000006222e007986 */ /* 0x000fe8000c101506 */
[----:B------:R4:W-:Y:S01]  /*a3d0*/  STG.E.U16 desc[UR6][R48.64], R32 ;  /* 0x0000002030007986 */ /* 0x0009e2000c101506 */
[----:B0-----:R-:W-:-:S05]  /*a3e0*/  PRMT R35, R32, 0x7632, R35 ;  /* 0x0000763220237816 */ /* 0x001fca0000000023 */
[----:B------:R0:W-:Y:S01]  /*a3f0*/  STG.E.U16 desc[UR6][R48.64+0x2], R35 ;  /* 0x0000022330007986 */ /* 0x0001e2000c101506 */
[----:B----4-:R-:W-:-:S04]  /*a400*/  F2FP.BF16.F32.PACK_AB R32, R112, R115 ;  /* 0x000000737020723e */ /* 0x010fc800000010ff */
[----:B0-----:R-:W-:Y:S02]  /*a410*/  PRMT R35, R32, 0x7632, R35 ;  /* 0x0000763220237816 */ /* 0x001fe40000000023 */
[----:B---3--:R-:W-:Y:S02]  /*a420*/  F2FP.BF16.F32.PACK_AB R33, R113, R45 ;  /* 0x0000002d7121723e */ /* 0x008fe400000010ff */
[----:B------:R-:W3:Y:S02]  /*a430*/  LDL.LU R113, [R1+0x2b8] ;  /* 0x0002b80001717983 */ /* 0x000ee40000300800 */
[----:B------:R-:W-:Y:S02]  /*a440*/  PRMT R34, R33, 0x7632, R34 ;  /* 0x0000763221227816 */ /* 0x000fe40000000022 */
[----:B------:R-:W4:Y:S04]  /*a450*/  LDL.LU R45, [R1+0x144] ;  /* 0x00014400012d7983 */ /* 0x000f280000300800 */
[----:B------:R0:W-:Y:S04]  /*a460*/  STG.E.U16 desc[UR6][R48.64+0x4], R33 ;  /* 0x0000042130007986 */ /* 0x0001e8000c101506 */
[----:B------:R-:W3:Y:S04]  /*a470*/  LDL.LU R112, [R1+0x2b4] ;  /* 0x0002b40001707983 */ /* 0x000ee80000300800 */
[----:B------:R-:W3:Y:S01]  /*a480*/  LDL.LU R115, [R1+0x2b0] ;  /* 0x0002b00001737983 */ /* 0x000ee20000300800 */
[----:B0-----:R-:W-:-:S03]  /*a490*/  F2FP.BF16.F32.PACK_AB R33, R125, R124 ;  /* 0x0000007c7d21723e */ /* 0x001fc600000010ff */
[----:B------:R0:W-:Y:S04]  /*a4a0*/  STG.E.U16 desc[UR6][R48.64+0x6], R34 ;  /* 0x0000062230007986 */ /* 0x0001e8000c101506 */
[----:B------:R-:W3:Y:S04]  /*a4b0*/  LDL.LU R125, [R1+0xa4] ;  /* 0x0000a400017d7983 */ /* 0x000ee80000300800 */
[----:B------:R-:W3:Y:S04]  /*a4c0*/  LDL.LU R124, [R1+0xa8] ;  /* 0x0000a800017c7983 */ /* 0x000ee80000300800 */
[----:B0-----:R-:W3:Y:S01]  /*a4d0*/  LDL.LU R48, [R1+0x148] ;  /* 0x0001480001307983 */ /* 0x001ee20000300800 */
[----:B------:R-:W-:-:S03]  /*a4e0*/  PRMT R34, R33, 0x7632, R34 ;  /* 0x0000763221227816 */ /* 0x000fc60000000022 */
[----:B------:R2:W-:Y:S04]  /*a4f0*/  STG.E.U16 desc[UR6][R50.64], R32 ;  /* 0x0000002032007986 */ /* 0x0005e8000c101506 */
[----:B------:R-:W4:Y:S04]  /*a500*/  LDL.LU R49, [R1+0xb8] ;  /* 0x0000b80001317983 */ /* 0x000f280000300800 */
[----:B------:R0:W-:Y:S01]  /*a510*/  STG.E.U16 desc[UR6][R50.64+0x4], R33 ;  /* 0x0000042132007986 */ /* 0x0001e2000c101506 */
[----:B--2---:R-:W-:-:S03]  /*a520*/  F2FP.BF16.F32.PACK_AB R32, R90, R2 ;  /* 0x000000025a20723e */ /* 0x004fc600000010ff */
[----:B------:R-:W2:Y:S04]  /*a530*/  LDL.LU R90, [R1+0x8c] ;  /* 0x00008c00015a7983 */ /* 0x000ea80000300800 */
[----:B------:R-:W2:Y:S01]  /*a540*/  LDL.LU R2, [R1+0x90] ;  /* 0x0000900001027983 */ /* 0x000ea20000300800 */
[----:B0-----:R-:W-:-:S03]  /*a550*/  F2FP.BF16.F32.PACK_AB R33, R114, R91 ;  /* 0x0000005b7221723e */ /* 0x001fc600000010ff */
[----:B------:R-:W3:Y:S04]  /*a560*/  LDL.LU R114, [R1+0x2ac] ;  /* 0x0002ac0001727983 */ /* 0x000ee80000300800 */
[----:B------:R-:W-:Y:S04]  /*a570*/  STG.E.U16 desc[UR6][R50.64+0x2], R35 ;  /* 0x0000022332007986 */ /* 0x000fe8000c101506 */
[----:B------:R-:W3:Y:S04]  /*a580*/  LDL.LU R91, [R1+0x2a8] ;  /* 0x0002a800015b7983 */ /* 0x000ee80000300800 */
[----:B------:R0:W-:Y:S04]  /*a590*/  STG.E.U16 desc[UR6][R50.64+0x6], R34 ;  /* 0x0000062232007986 */ /* 0x0001e8000c101506 */
[----:B0-----:R-:W3:Y:S01]  /*a5a0*/  LDL.LU R51, [R1+0xbc] ;  /* 0x0000bc0001337983 */ /* 0x001ee20000300800 */
[----:B------:R-:W-:-:S02]  /*a5b0*/  PRMT R35, R32, 0x7632, R35 ;  /* 0x0000763220237816 */ /* 0x000fc40000000023 */
[----:B------:R-:W-:Y:S01]  /*a5c0*/  PRMT R34, R33, 0x7632, R34 ;  /* 0x0000763221227816 */ /* 0x000fe20000000022 */
[----:B------:R-:W-:Y:S04]  /*a5d0*/  STG.E.U16 desc[UR6][R52.64], R32 ;  /* 0x0000002034007986 */ /* 0x000fe8000c101506 */
[----:B------:R4:W-:Y:S04]  /*a5e0*/  STG.E.U16 desc[UR6][R52.64+0x4], R33 ;  /* 0x0000042134007986 */ /* 0x0009e8000c101506 */
[----:B------:R-:W3:Y:S04]  /*a5f0*/  LDL.LU R50, [R1+0x44] ;  /* 0x0000440001327983 */ /* 0x000ee80000300800 */
[----:B------:R0:W-:Y:S04]  /*a600*/  STG.E.U16 desc[UR6][R52.64+0x2], R35 ;  /* 0x0000022334007986 */ /* 0x0001e8000c101506 */
[----:B------:R-:W-:Y:S01]  /*a610*/  STG.E.U16 desc[UR6][R52.64+0x6], R34 ;  /* 0x0000062234007986 */ /* 0x000fe2000c101506 */
[----:B----4-:R-:W-:-:S04]  /*a620*/  F2FP.BF16.F32.PACK_AB R33, R49, R45 ;  /* 0x0000002d3121723e */ /* 0x010fc800000010ff */
[----:B0-----:R-:W-:Y:S01]  /*a630*/  PRMT R35, R33, 0x7632, R35 ;  /* 0x0000763221237816 */ /* 0x001fe20000000023 */
[----:B------:R2:W-:Y:S04]  /*a640*/  STG.E.U16 desc[UR6][R54.64+0x4], R33 ;  /* 0x0000042136007986 */ /* 0x0005e8000c101506 */
[----:B------:R-:W-:Y:S01]  /*a650*/  STG.E.U16 desc[UR6][R54.64+0x6], R35 ;  /* 0x0000062336007986 */ /* 0x000fe2000c101506 */
[----:B--2---:R-:W-:Y:S02]  /*a660*/  F2FP.BF16.F32.PACK_AB R33, R90, R2 ;  /* 0x000000025a21723e */ /* 0x004fe400000010ff */
[----:B---3--:R-:W-:Y:S02]  /*a670*/  F2FP.BF16.F32.PACK_AB R32, R51, R48 ;  /* 0x000000303320723e */ /* 0x008fe400000010ff */
[----:B------:R-:W2:Y:S04]  /*a680*/  LDL.LU R51, [R1+0x48] ;  /* 0x0000480001337983 */ /* 0x000ea80000300800 */
[----:B------:R-:W3:Y:S01]  /*a690*/  LDL.LU R48, [R1+0x2c] ;  /* 0x00002c0001307983 */ /* 0x000ee20000300800 */
[----:B------:R-:W-:-:S03]  /*a6a0*/  PRMT R34, R32, 0x7632, R34 ;  /* 0x0000763220227816 */ /* 0x000fc60000000022 */
[----:B------:R-:W3:Y:S04]  /*a6b0*/  LDL.LU R49, [R1+0x30] ;  /* 0x0000300001317983 */ /* 0x000ee80000300800 */
[----:B------:R-:W4:Y:S04]  /*a6c0*/  LDL.LU R52, [R1+0x5c] ;  /* 0x00005c0001347983 */ /* 0x000f280000300800 */
[----:B------:R-:W4:Y:S04]  /*a6d0*/  LDL.LU R53, [R1+0x60] ;  /* 0x0000600001357983 */ /* 0x000f280000300800 */
[----:B------:R0:W-:Y:S04]  /*a6e0*/  STG.E.U16 desc[UR6][R54.64], R32 ;  /* 0x0000002036007986 */ /* 0x0001e8000c101506 */
[----:B------:R-:W2:Y:S04]  /*a6f0*/  LDL.LU R45, [R1+0x14] ;  /* 0x00001400012d7983 */ /* 0x000ea80000300800 */
[----:B------:R1:W-:Y:S01]  /*a700*/  STG.E.U16 desc[UR6][R54.64+0x2], R34 ;  /* 0x0000022236007986 */ /* 0x0003e2000c101506 */
[----:B0-----:R-:W-:-:S03]  /*a710*/  F2FP.BF16.F32.PACK_AB R32, R125, R124 ;  /* 0x0000007c7d20723e */ /* 0x001fc600000010ff */
[----:B------:R-:W2:Y:S04]  /*a720*/  LDL.LU R125, [R1+0x18] ;  /* 0x00001800017d7983 */ /* 0x000ea80000300800 */
[----:B------:R-:W3:Y:S04]  /*a730*/  LDL.LU R124, [R1+0x8] ;  /* 0x00000800017c7983 */ /* 0x000ee80000300800 */
[----:B------:R-:W3:Y:S04]  /*a740*/  LDL.LU R90, [R1+0x2a4] ;  /* 0x0002a400015a7983 */ /* 0x000ee80000300800 */
[----:B------:R-:W3:Y:S04]  /*a750*/  LDL.LU R2, [R1+0x2a0] ;  /* 0x0002a00001027983 */ /* 0x000ee80000300800 */
[----:B-1----:R-:W3:Y:S04]  /*a760*/  LDL.LU R54, [R1+0x74] ;  /* 0x0000740001367983 */ /* 0x002ee80000300800 */
[----:B------:R-:W3:Y:S01]  /*a770*/  LDL.LU R55, [R1+0x78] ;  /* 0x0000780001377983 */ /* 0x000ee20000300800 */
[----:B------:R-:W-:-:S02]  /*a780*/  PRMT R34, R32, 0x7632, R34 ;  /* 0x0000763220227816 */ /* 0x000fc40000000022 */
[----:B------:R-:W-:Y:S01]  /*a790*/  PRMT R35, R33, 0x7632, R35 ;  /* 0x0000763221237816 */ /* 0x000fe20000000023 */
[----:B------:R-:W-:Y:S04]  /*a7a0*/  STG.E.U16 desc[UR6][R56.64], R32 ;  /* 0x0000002038007986 */ /* 0x000fe8000c101506 */
[----:B------:R4:W-:Y:S04]  /*a7b0*/  STG.E.U16 desc[UR6][R56.64+0x4], R33 ;  /* 0x0000042138007986 */ /* 0x0009e8000c101506 */
[----:B------:R-:W-:Y:S04]  /*a7c0*/  STG.E.U16 desc[UR6][R56.64+0x2], R34 ;  /* 0x0000022238007986 */ /* 0x000fe8000c101506 */
[----:B------:R0:W-:Y:S01]  /*a7d0*/  STG.E.U16 desc[UR6][R56.64+0x6], R35 ;  /* 0x0000062338007986 */ /* 0x0001e2000c101506 */
[----:B----4-:R-:W-:-:S04]  /*a7e0*/  F2FP.BF16.F32.PACK_AB R33, R52, R53 ;  /* 0x000000353421723e */ /* 0x010fc800000010ff */
[----:B0-----:R-:W-:Y:S01]  /*a7f0*/  PRMT R35, R33, 0x7632, R35 ;  /* 0x0000763221237816 */ /* 0x001fe20000000023 */
[----:B------:R-:W-:Y:S04]  /*a800*/  STG.E.U16 desc[UR6][R58.64+0x4], R33 ;  /* 0x000004213a007986 */ /* 0x000fe8000c101506 */
[----:B------:R-:W-:Y:S01]  /*a810*/  STG.E.U16 desc[UR6][R58.64+0x6], R35 ;  /* 0x000006233a007986 */ /* 0x000fe2000c101506 */
[----:B--2---:R-:W-:Y:S02]  /*a820*/  F2FP.BF16.F32.PACK_AB R36, R45, R125 ;  /* 0x0000007d2d24723e */ /* 0x004fe400000010ff */
[----:B---3--:R-:W-:-:S04]  /*a830*/  F2FP.BF16.F32.PACK_AB R32, R54, R55 ;  /* 0x000000373620723e */ /* 0x008fc800000010ff */
[----:B------:R-:W-:Y:S01]  /*a840*/  PRMT R34, R32, 0x7632, R34 ;  /* 0x0000763220227816 */ /* 0x000fe20000000022 */
[----:B------:R0:W-:Y:S01]  /*a850*/  STG.E.U16 desc[UR6][R58.64], R32 ;  /* 0x000000203a007986 */ /* 0x0001e2000c101506 */
[----:B------:R-:W-:-:S03]  /*a860*/  F2FP.BF16.F32.PACK_AB R38, R124, R2 ;  /* 0x000000027c26723e */ /* 0x000fc600000010ff */
[----:B------:R1:W-:Y:S04]  /*a870*/  STG.E.U16 desc[UR6][R58.64+0x2], R34 ;  /* 0x000002223a007986 */ /* 0x0003e8000c101506 */
[----:B------:R-:W2:Y:S01]  /*a880*/  LDL.LU R2, [R1+0x29c] ;  /* 0x00029c0001027983 */ /* 0x000ea20000300800 */
[----:B0-----:R-:W-:-:S04]  /*a890*/  F2FP.BF16.F32.PACK_AB R32, R50, R51 ;  /* 0x000000333220723e */ /* 0x001fc800000010ff */
[----:B-1----:R-:W-:Y:S01]  /*a8a0*/  PRMT R34, R32, 0x7632, R34 ;  /* 0x0000763220227816 */ /* 0x002fe20000000022 */
[----:B------:R0:W-:Y:S02]  /*a8b0*/  STG.E.U16 desc[UR6][R60.64], R32 ;  /* 0x000000203c007986 */ /* 0x0001e4000c101506 */
[----:B0-----:R-:W-:Y:S02]  /*a8c0*/  F2FP.BF16.F32.PACK_AB R32, R91, R90 ;  /* 0x0000005a5b20723e */ /* 0x001fe400000010ff */
[----:B------:R0:W5:Y:S04]  /*a8d0*/  LDL.LU R91, [R1+0x298] ;  /* 0x00029800015b7983 */ /* 0x0001680000300800 */
[----:B------:R0:W5:Y:S04]  /*a8e0*/  LDL.LU R90, [R1+0x294] ;  /* 0x00029400015a7983 */ /* 0x0001680000300800 */
[----:B------:R-:W3:Y:S04]  /*a8f0*/  LDL.LU R124, [R1+0x140] ;  /* 0x00014000017c7983 */ /* 0x000ee80000300800 */
[----:B------:R-:W4:Y:S01]  /*a900*/  LDL.LU R45, [R1+0x188] ;  /* 0x00018800012d7983 */ /* 0x000f220000300800 */
[----:B------:R-:W-:-:S02]  /*a910*/  F2FP.BF16.F32.PACK_AB R33, R48, R49 ;  /* 0x000000313021723e */ /* 0x000fc400000010ff */
[----:B------:R-:W-:Y:S02]  /*a920*/  PRMT R35, R36, 0x7632, R35 ;  /* 0x0000763224237816 */ /* 0x000fe40000000023 */
[----:B------:R-:W-:Y:S01]  /*a930*/  PRMT R37, R33, 0x7632, R37 ;  /* 0x0000763221257816 */ /* 0x000fe20000000025 */
[----:B------:R1:W-:Y:S01]  /*a940*/  STG.E.U16 desc[UR6][R60.64+0x4], R33 ;  /* 0x000004213c007986 */ /* 0x0003e2000c101506 */
[----:B------:R-:W-:Y:S02]  /*a950*/  PRMT R39, R38, 0x7632, R39 ;  /* 0x0000763226277816 */ /* 0x000fe40000000027 */
[----:B------:R-:W-:Y:S01]  /*a960*/  F2FP.BF16.F32.PACK_AB R114, R115, R114 ;  /* 0x000000727372723e */ /* 0x000fe200000010ff */
[----:B------:R0:W-:Y:S01]  /*a970*/  STG.E.U16 desc[UR6][R60.64+0x2], R34 ;  /* 0x000002223c007986 */ /* 0x0001e2000c101506 */
[----:B------:R-:W-:Y:S02]  /*a980*/  F2FP.BF16.F32.PACK_AB R112, R113, R112 ;  /* 0x000000707170723e */ /* 0x000fe400000010ff */
[----:B------:R-:W-:Y:S01]  /*a990*/  F2FP.BF16.F32.PACK_AB R110, R111, R110 ;  /* 0x0000006e6f6e723e */ /* 0x000fe200000010ff */
[----:B------:R-:W-:Y:S01]  /*a9a0*/  STG.E.U16 desc[UR6][R60.64+0x6], R37 ;  /* 0x000006253c007986 */ /* 0x000fe2000c101506 */
[----:B------:R-:W-:-:S02]  /*a9b0*/  F2FP.BF16.F32.PACK_AB R106, R107, R106 ;  /* 0x0000006a6b6a723e */ /* 0x000fc400000010ff */
[----:B-1----:R-:W-:Y:S01]  /*a9c0*/  PRMT R33, R32, 0x7632, R33 ;  /* 0x0000763220217816 */ /* 0x002fe20000000021 */
[----:B------:R-:W-:Y:S01]  /*a9d0*/  STG.E.U16 desc[UR6][R62.64], R36 ;  /* 0x000000243e007986 */ /* 0x000fe2000c101506 */
[----:B------:R-:W-:Y:S02]  /*a9e0*/  F2FP.BF16.F32.PACK_AB R108, R109, R108 ;  /* 0x0000006c6d6c723e */ /* 0x000fe400000010ff */
[----:B0-----:R-:W-:Y:S01]  /*a9f0*/  PRMT R34, R114, 0x7632, R34 ;  /* 0x0000763272227816 */ /* 0x001fe20000000022 */
[----:B------:R0:W-:Y:S04]  /*aa00*/  STG.E.U16 desc[UR6][R62.64+0x2], R35 ;  /* 0x000002233e007986 */ /* 0x0001e8000c101506 */
[----:B------:R-:W-:Y:S04]  /*aa10*/  STG.E.U16 desc[UR6][R62.64+0x4], R38 ;  /* 0x000004263e007986 */ /* 0x000fe8000c101506 */
[----:B------:R-:W-:Y:S01]  /*aa20*/  STG.E.U16 desc[UR6][R62.64+0x6], R39 ;  /* 0x000006273e007986 */ /* 0x000fe2000c101506 */
[----:B------:R-:W-:-:S03]  /*aa30*/  F2FP.BF16.F32.PACK_AB R102, R103, R102 ;  /* 0x000000666766723e */ /* 0x000fc600000010ff */
[----:B------:R1:W-:Y:S01]  /*aa40*/  STG.E.U16 desc[UR6][R64.64], R32 ;  /* 0x0000002040007986 */ /* 0x0003e2000c101506 */
[----:B0-----:R-:W-:-:S03]  /*aa50*/  PRMT R35, R112, 0x7632, R35 ;  /* 0x0000763270237816 */ /* 0x001fc60000000023 */
[----:B------:R0:W-:Y:S01]  /*aa60*/  STG.E.U16 desc[UR6][R64.64+0x2], R33 ;  /* 0x0000022140007986 */ /* 0x0001e2000c101506 */
[----:B------:R-:W-:Y:S02]  /*aa70*/  F2FP.BF16.F32.PACK_AB R100, R101, R100 ;  /* 0x000000646564723e */ /* 0x000fe400000010ff */
[----:B------:R-:W-:Y:S01]  /*aa80*/  F2FP.BF16.F32.PACK_AB R98, R99, R98 ;  /* 0x000000626362723e */ /* 0x000fe200000010ff */
[----:B------:R-:W-:Y:S01]  /*aa90*/  STG.E.U16 desc[UR6][R64.64+0x4], R114 ;  /* 0x0000047240007986 */ /* 0x000fe2000c101506 */
[----:B-1----:R-:W-:-:S03]  /*aaa0*/  PRMT R32, R110, 0x7632, R32 ;  /* 0x000076326e207816 */ /* 0x002fc60000000020 */
[----:B------:R1:W-:Y:S01]  /*aab0*/  STG.E.U16 desc[UR6][R64.64+0x6], R34 ;  /* 0x0000062240007986 */ /* 0x0003e2000c101506 */
[----:B0-----:R-:W-:-:S03]  /*aac0*/  PRMT R33, R106, 0x7632, R33 ;  /* 0x000076326a217816 */ /* 0x001fc60000000021 */
[----:B------:R-:W-:Y:S01]  /*aad0*/  STG.E.U16 desc[UR6][R66.64], R112 ;  /* 0x0000007042007986 */ /* 0x000fe2000c101506 */
[----:B------:R-:W-:Y:S02]  /*aae0*/  F2FP.BF16.F32.PACK_AB R96, R97, R96 ;  /* 0x000000606160723e */ /* 0x000fe400000010ff */
[----:B------:R-:W-:Y:S01]  /*aaf0*/  F2FP.BF16.F32.PACK_AB R30, R31, R30 ;  /* 0x0000001e1f1e723e */ /* 0x000fe200000010ff */
[----:B------:R0:W-:Y:S01]  /*ab00*/  STG.E.U16 desc[UR6][R66.64+0x2], R35 ;  /* 0x0000022342007986 */ /* 0x0001e2000c101506 */
[----:B------:R-:W-:Y:S02]  /*ab10*/  F2FP.BF16.F32.PACK_AB R28, R29, R28 ;  /* 0x0000001c1d1c723e */ /* 0x000fe400000010ff */
[----:B------:R-:W-:Y:S01]  /*ab20*/  F2FP.BF16.F32.PACK_AB R25, R27, R25 ;  /* 0x000000191b19723e */ /* 0x000fe200000010ff */
[----:B------:R-:W-:Y:S01]  /*ab30*/  STG.E.U16 desc[UR6][R66.64+0x4], R110 ;  /* 0x0000046e42007986 */ /* 0x000fe2000c101506 */
[----:B-1----:R-:W-:Y:S02]  /*ab40*/  PRMT R34, R108, 0x7632, R34 ;  /* 0x000076326c227816 */ /* 0x002fe40000000022 */
[----:B------:R-:W-:Y:S01]  /*ab50*/  F2FP.BF16.F32.PACK_AB R23, R24, R23 ;  /* 0x000000171817723e */ /* 0x000fe200000010ff */
[----:B------:R1:W-:Y:S01]  /*ab60*/  STG.E.U16 desc[UR6][R66.64+0x6], R32 ;  /* 0x0000062042007986 */ /* 0x0003e2000c101506 */
[----:B------:R-:W-:-:S02]  /*ab70*/  F2FP.BF16.F32.PACK_AB R21, R22, R21 ;  /* 0x000000151615723e */ /* 0x000fc400000010ff */
[----:B------:R-:W-:Y:S01]  /*ab80*/  PRMT R36, R100, 0x7632, R36 ;  /* 0x0000763264247816 */ /* 0x000fe20000000024 */
[----:B------:R1:W-:Y:S01]  /*ab90*/  STG.E.U16 desc[UR6][R68.64+0x6], R33 ;  /* 0x0000062144007986 */ /* 0x0003e2000c101506 */
[----:B0-----:R-:W-:Y:S02]  /*aba0*/  PRMT R35, R104, 0x7632, R35 ;  /* 0x0000763268237816 */ /* 0x001fe40000000023 */
[----:B------:R-:W-:Y:S02]  /*abb0*/  F2FP.BF16.F32.PACK_AB R19, R20, R19 ;  /* 0x000000131413723e */ /* 0x000fe400000010ff */
[----:B------:R-:W-:Y:S02]  /*abc0*/  F2FP.BF16.F32.PACK_AB R17, R18, R17 ;  /* 0x000000111211723e */ /* 0x000fe400000010ff */
[----:B-1----:R-:W-:Y:S02]  /*abd0*/  PRMT R32, R102, 0x7632, R32 ;  /* 0x0000763266207816 */ /* 0x002fe40000000020 */
[----:B------:R-:W-:-:S02]  /*abe0*/  PRMT R37, R96, 0x7632, R37 ;  /* 0x0000763260257816 */ /* 0x000fc40000000025 */
[----:B------:R-:W-:Y:S02]  /*abf0*/  PRMT R33, R98, 0x7632, R33 ;  /* 0x0000763262217816 */ /* 0x000fe40000000021 */
[----:B------:R-:W-:Y:S02]  /*ac00*/  PRMT R29, R30, 0x7632, R29 ;  /* 0x000076321e1d7816 */ /* 0x000fe4000000001d */
[----:B------:R-:W-:Y:S02]  /*ac10*/  F2FP.BF16.F32.PACK_AB R15, R16, R15 ;  /* 0x0000000f100f723e */ /* 0x000fe400000010ff */
[----:B------:R-:W-:Y:S01]  /*ac20*/  F2FP.BF16.F32.PACK_AB R13, R14, R13 ;  /* 0x0000000d0e0d723e */ /* 0x000fe200000010ff */
[----:B------:R-:W-:Y:S01]  /*ac30*/  STG.E.U16 desc[UR6][R68.64], R108 ;  /* 0x0000006c44007986 */ /* 0x000fe2000c101506 */
[----:B------:R-:W-:Y:S02]  /*ac40*/  PRMT R38, R28, 0x7632, R38 ;  /* 0x000076321c267816 */ /* 0x000fe40000000026 */
[----:B------:R-:W-:Y:S01]  /*ac50*/  PRMT R24, R25, 0x7632, R24 ;  /* 0x0000763219187816 */ /* 0x000fe20000000018 */
[----:B------:R-:W-:Y:S01]  /*ac60*/  STG.E.U16 desc[UR6][R68.64+0x2], R34 ;  /* 0x0000022244007986 */ /* 0x000fe2000c101506 */
[----:B------:R-:W-:-:S02]  /*ac70*/  F2FP.BF16.F32.PACK_AB R11, R12, R11 ;  /* 0x0000000b0c0b723e */ /* 0x000fc400000010ff */
[----:B------:R-:W-:Y:S01]  /*ac80*/  F2FP.BF16.F32.PACK_AB R9, R10, R9 ;  /* 0x000000090a09723e */ /* 0x000fe200000010ff */
[----:B------:R-:W-:Y:S01]  /*ac90*/  STG.E.U16 desc[UR6][R68.64+0x4], R106 ;  /* 0x0000046a44007986 */ /* 0x000fe2000c101506 */
[----:B------:R-:W-:Y:S02]  /*aca0*/  PRMT R39, R23, 0x7632, R39 ;  /* 0x0000763217277816 */ /* 0x000fe40000000027 */
[----:B------:R-:W-:Y:S01]  /*acb0*/  PRMT R20, R21, 0x7632, R20 ;  /* 0x0000763215147816 */ /* 0x000fe20000000014 */
[----:B------:R-:W-:Y:S01]  /*acc0*/  STG.E.U16 desc[UR6][R70.64], R104 ;  /* 0x0000006846007986 */ /* 0x000fe2000c101506 */
[----:B------:R-:W-:Y:S02]  /*acd0*/  F2FP.BF16.F32.PACK_AB R7, R8, R7 ;  /* 0x000000070807723e */ /* 0x000fe400000010ff */
[----:B------:R-:W-:Y:S01]  /*ace0*/  F2FP.BF16.F32.PACK_AB R5, R6, R5 ;  /* 0x000000050605723e */ /* 0x000fe200000010ff */
[----:B------:R-:W-:Y:S01]  /*acf0*/  STG.E.U16 desc[UR6][R70.64+0x2], R35 ;  /* 0x0000022346007986 */ /* 0x000fe2000c101506 */
[----:B------:R-:W-:-:S02]  /*ad00*/  PRMT R40, R19, 0x7632, R40 ;  /* 0x0000763213287816 */ /* 0x000fc40000000028 */
[----:B------:R-:W-:Y:S01]  /*ad10*/  PRMT R16, R17, 0x7632, R16 ;  /* 0x0000763211107816 */ /* 0x000fe20000000010 */
[----:B------:R-:W-:Y:S01]  /*ad20*/  STG.E.U16 desc[UR6][R70.64+0x4], R102 ;  /* 0x0000046646007986 */ /* 0x000fe2000c101506 */
[----:B------:R-:W-:Y:S02]  /*ad30*/  PRMT R41, R15, 0x7632, R41 ;  /* 0x000076320f297816 */ /* 0x000fe40000000029 */
[----:B------:R-:W-:Y:S01]  /*ad40*/  PRMT R12, R13, 0x7632, R12 ;  /* 0x000076320d0c7816 */ /* 0x000fe2000000000c */
[----:B------:R-:W-:Y:S01]  /*ad50*/  STG.E.U16 desc[UR6][R70.64+0x6], R32 ;  /* 0x0000062046007986 */ /* 0x000fe2000c101506 */
[----:B------:R-:W-:Y:S02]  /*ad60*/  PRMT R42, R11, 0x7632, R42 ;  /* 0x000076320b2a7816 */ /* 0x000fe4000000002a */
[----:B------:R-:W-:Y:S01]  /*ad70*/  PRMT R8, R9, 0x7632, R8 ;  /* 0x0000763209087816 */ /* 0x000fe20000000008 */
[----:B------:R-:W-:Y:S01]  /*ad80*/  STG.E.U16 desc[UR6][R72.64], R100 ;  /* 0x0000006448007986 */ /* 0x000fe2000c101506 */
[----:B------:R-:W-:-:S03]  /*ad90*/  F2FP.BF16.F32.PACK_AB R3, R4, R3 ;  /* 0x000000030403723e */ /* 0x000fc600000010ff */
[----:B------:R-:W-:Y:S01]  /*ada0*/  STG.E.U16 desc[UR6][R72.64+0x2], R36 ;  /* 0x0000022448007986 */ /* 0x000fe2000c101506 */
[----:B------:R-:W-:-:S03]  /*adb0*/  PRMT R43, R7, 0x7632, R43 ;  /* 0x00007632072b7816 */ /* 0x000fc6000000002b */
[----:B------:R-:W-:Y:S01]  /*adc0*/  STG.E.U16 desc[UR6][R72.64+0x4], R98 ;  /* 0x0000046248007986 */ /* 0x000fe2000c101506 */
[----:B------:R-:W-:-:S03]  /*add0*/  PRMT R4, R5, 0x7632, R4 ;  /* 0x0000763205047816 */ /* 0x000fc60000000004 */
[----:B------:R-:W-:Y:S01]  /*ade0*/  STG.E.U16 desc[UR6][R72.64+0x6], R33 ;  /* 0x0000062148007986 */ /* 0x000fe2000c101506 */
[----:B------:R-:W-:-:S03]  /*adf0*/  F2FP.BF16.F32.PACK_AB R0, R123, R0 ;  /* 0x000000007b00723e */ /* 0x000fc600000010ff */
[----:B------:R-:W-:Y:S04]  /*ae00*/  STG.E.U16 desc[UR6][R74.64], R96 ;  /* 0x000000604a007986 */ /* 0x000fe8000c101506 */
[----:B------:R-:W-:Y:S04]  /*ae10*/  STG.E.U16 desc[UR6][R74.64+0x2], R37 ;  /* 0x000002254a007986 */ /* 0x000fe8000c101506 */
[----:B------:R-:W-:Y:S04]  /*ae20*/  STG.E.U16 desc[UR6][R74.64+0x4], R30 ;  /* 0x0000041e4a007986 */ /* 0x000fe8000c101506 */
[----:B------:R-:W-:Y:S01]  /*ae30*/  STG.E.U16 desc[UR6][R74.64+0x6], R29 ;  /* 0x0000061d4a007986 */ /* 0x000fe2000c101506 */
[----:B------:R-:W-:-:S03]  /*ae40*/  F2FP.BF16.F32.PACK_AB R121, R122, R121 ;  /* 0x000000797a79723e */ /* 0x000fc600000010ff */
[----:B------:R-:W-:Y:S01]  /*ae50*/  STG.E.U16 desc[UR6][R76.64], R28 ;  /* 0x0000001c4c007986 */ /* 0x000fe2000c101506 */
[----:B------:R-:W-:-:S03]  /*ae60*/  F2FP.BF16.F32.PACK_AB R119, R120, R119 ;  /* 0x000000777877723e */ /* 0x000fc600000010ff */
        /* <DEDUP_REMOVED lines=8> */
[----:B------:R-:W-:Y:S04]  /*aef0*/  STG.E.U16 desc[UR6][R78.64+0x6], R20 ;  /* 0x000006144e007986 */ /* 0x000fe8000c101506 */
[----:B------:R-:W-:Y:S04]  /*af00*/  STG.E.U16 desc[UR6][R80.64], R19 ;  /* 0x0000001350007986 */ /* 0x000fe8000c101506 */
[----:B------:R-:W-:Y:S04]  /*af10*/  STG.E.U16 desc[UR6][R80.64+0x2], R40 ;  /* 0x0000022850007986 */ /* 0x000fe8000c101506 */
[----:B------:R-:W-:Y:S04]  /*af20*/  STG.E.U16 desc[UR6][R80.64+0x4], R17 ;  /* 0x0000041150007986 */ /* 0x000fe8000c101506 */
[----:B------:R-:W-:Y:S01]  /*af30*/  STG.E.U16 desc[UR6][R80.64+0x6], R16 ;  /* 0x0000061050007986 */ /* 0x000fe2000c101506 */
[----:B------:R-:W-:-:S03]  /*af40*/  PRMT R44, R3, 0x7632, R44 ;  /* 0x00007632032c7816 */ /* 0x000fc6000000002c */
[----:B------:R-:W-:Y:S01]  /*af50*/  STG.E.U16 desc[UR6][R82.64], R15 ;  /* 0x0000000f52007986 */ /* 0x000fe2000c101506 */
[----:B------:R-:W-:-:S03]  /*af60*/  PRMT R6, R0, 0x7632, R6 ;  /* 0x0000763200067816 */ /* 0x000fc60000000006 */
[----:B------:R-:W-:Y:S04]  /*af70*/  STG.E.U16 desc[UR6][R82.64+0x2], R41 ;  /* 0x0000022952007986 */ /* 0x000fe8000c101506 */
[----:B------:R-:W-:Y:S04]  /*af80*/  STG.E.U16 desc[UR6][R82.64+0x4], R13 ;  /* 0x0000040d52007986 */ /* 0x000fe8000c101506 */
[----:B------:R-:W-:Y:S01]  /*af90*/  STG.E.U16 desc[UR6][R82.64+0x6], R12 ;  /* 0x0000060c52007986 */ /* 0x000fe2000c101506 */
[----:B------:R-:W-:-:S03]  /*afa0*/  PRMT R46, R121, 0x7632, R46 ;  /* 0x00007632792e7816 */ /* 0x000fc6000000002e */
[----:B------:R-:W-:Y:S04]  /*afb0*/  STG.E.U16 desc[UR6][R84.64], R11 ;  /* 0x0000000b54007986 */ /* 0x000fe8000c101506 */
[----:B------:R-:W-:Y:S04]  /*afc0*/  STG.E.U16 desc[UR6][R84.64+0x2], R42 ;  /* 0x0000022a54007986 */ /* 0x000fe8000c101506 */
[----:B------:R-:W-:Y:S04]  /*afd0*/  STG.E.U16 desc[UR6][R84.64+0x4], R9 ;  /* 0x0000040954007986 */ /* 0x000fe8000c101506 */
[----:B------:R-:W-:Y:S01]  /*afe0*/  STG.E.U16 desc[UR6][R84.64+0x6], R8 ;  /* 0x0000060854007986 */ /* 0x000fe2000c101506 */
[----:B------:R-:W-:-:S03]  /*aff0*/  PRMT R47, R117, 0x7632, R47 ;  /* 0x00007632752f7816 */ /* 0x000fc6000000002f */
        /* <DEDUP_REMOVED lines=9> */
[----:B-1----:R-:W-:Y:S02]  /*b090*/  PRMT R0, R26, 0x7632, R0 ;  /* 0x000076321a007816 */ /* 0x002fe40000000000 */
[----:B--2---:R-:W-:Y:S01]  /*b0a0*/  IADD3 R2, P1, R2, 0x9, RZ ;  /* 0x0000000902027810 */ /* 0x004fe20007f3e0ff */
[----:B------:R0:W-:Y:S04]  /*b0b0*/  STG.E.U16 desc[UR6][R92.64], R121 ;  /* 0x000000795c007986 */ /* 0x0001e8000c101506 */
[----:B------:R0:W-:Y:S04]  /*b0c0*/  STG.E.U16 desc[UR6][R92.64+0x2], R46 ;  /* 0x0000022e5c007986 */ /* 0x0001e8000c101506 */
[----:B------:R0:W-:Y:S04]  /*b0d0*/  STG.E.U16 desc[UR6][R92.64+0x4], R119 ;  /* 0x000004775c007986 */ /* 0x0001e8000c101506 */
[----:B------:R0:W-:Y:S04]  /*b0e0*/  STG.E.U16 desc[UR6][R92.64+0x6], R3 ;  /* 0x000006035c007986 */ /* 0x0001e8000c101506 */
[----:B------:R0:W-:Y:S04]  /*b0f0*/  STG.E.U16 desc[UR6][R94.64], R117 ;  /* 0x000000755e007986 */ /* 0x0001e8000c101506 */
[----:B------:R0:W-:Y:S04]  /*b100*/  STG.E.U16 desc[UR6][R94.64+0x2], R47 ;  /* 0x0000022f5e007986 */ /* 0x0001e8000c101506 */
[----:B------:R0:W-:Y:S01]  /*b110*/  STG.E.U16 desc[UR6][R94.64+0x4], R26 ;  /* 0x0000041a5e007986 */ /* 0x0001e2000c101506 */
[----:B---3--:R-:W-:-:S02]  /*b120*/  IADD3.X R124, RZ, R124, RZ, P1, !PT ;  /* 0x0000007cff7c7210 */ /* 0x008fc40000ffe4ff */
[----:B----4-:R-:W-:-:S03]  /*b130*/  LOP3.LUT R45, R45, 0x1, RZ, 0x3c, !PT ;  /* 0x000000012d2d7812 */ /* 0x010fc600078e3cff */
[----:B------:R0:W-:Y:S01]  /*b140*/  STL [R1+0x140], R124 ;  /* 0x0001407c01007387 */ /* 0x0001e20000100800 */
[----:B------:R-:W-:-:S03]  /*b150*/  ISETP.GE.U32.AND P1, PT, R2, UR10, PT ;  /* 0x0000000a02007c0c */ /* 0x000fc6000bf26070 */
[----:B------:R0:W-:Y:S04]  /*b160*/  STG.E.U16 desc[UR6][R94.64+0x6], R0 ;  /* 0x000006005e007986 */ /* 0x0001e8000c101506 */
[----:B------:R0:W-:Y:S01]  /*b170*/  STL [R1+0x188], R45 ;  /* 0x0001882d01007387 */ /* 0x0001e20000100800 */
[----:B------:R-:W-:-:S13]  /*b180*/  ISETP.GE.AND.EX P1, PT, R124, UR11, PT, P1 ;  /* 0x0000000b7c007c0c */ /* 0x000fda000bf26310 */
[----:B0-----:R-:W-:Y:S05]  /*b190*/  @!P1 BRA `(.L_x_1570) ;  /* 0xffffff5400749947 */ /* 0x001fea000383ffff */
[----:B------:R-:W-:Y:S05]  /*b1a0*/  EXIT ;  /* 0x000000000000794d */ /* 0x000fea0003800000 */
.L_x_1571:
        /* <DEDUP_REMOVED lines=13> */
.L_x_3213:


//--------------------- .text._ZN13group_norm_v214gn_cuda_kernelI13__nv_bfloat16Li480ELi2ELi16ELi60ELi1024ELb1ELi32ELi960ELi960ELi4ELb1ELi7ELb0ELb0ENS_16CompileConditionILi900EEEEEvPT_PKS4_S7_S7_flPfS8_Pj --------------------------
	.section	.text._ZN13group_norm_v214gn_cuda_kernelI13__nv_bfloat16Li480ELi2ELi16ELi60ELi1024ELb1ELi32ELi960ELi960ELi4ELb1ELi7ELb0ELb0ENS_16CompileConditionILi900EEEEEvPT_PKS4_S7_S7_flPfS8_Pj,"ax",@progbits
	.align	128
        .global         _ZN13group_norm_v214gn_cuda_kernelI13__nv_bfloat16Li480ELi2ELi16ELi60ELi1024ELb1ELi32ELi960ELi960ELi4ELb1ELi7ELb0ELb0ENS_16CompileConditionILi900EEEEEvPT_PKS4_S7_S7_flPfS8_Pj
        .type           _ZN13group_norm_v214gn_cuda_kernelI13__nv_bfloat16Li480ELi2ELi16ELi60ELi1024ELb1ELi32ELi960ELi960ELi4ELb1ELi7ELb0ELb0ENS_16CompileConditionILi900EEEEEvPT_PKS4_S7_S7_flPfS8_Pj,@function
        .size           _ZN13group_norm_v214gn_cuda_kernelI13__nv_bfloat16Li480ELi2ELi16ELi60ELi1024ELb1ELi32ELi960ELi960ELi4ELb1ELi7ELb0ELb0ENS_16CompileConditionILi900EEEEEvPT_PKS4_S7_S7_flPfS8_Pj,(.L_x_3214 - _ZN13group_norm_v214gn_cuda_kernelI13__nv_bfloat16Li480ELi2ELi16ELi60ELi1024ELb1ELi32ELi960ELi960ELi4ELb1ELi7ELb0ELb0ENS_16CompileConditionILi900EEEEEvPT_PKS4_S7_S7_flPfS8_Pj)
        .other          _ZN13group_norm_v214gn_cuda_kernelI13__nv_bfloat16Li480ELi2ELi16ELi60ELi1024ELb1ELi32ELi960ELi960ELi4ELb1ELi7ELb0ELb0ENS_16CompileConditionILi900EEEEEvPT_PKS4_S7_S7_flPfS8_Pj,@"STO_CUDA_ENTRY STV_DEFAULT"
_ZN13group_norm_v214gn_cuda_kernelI13__nv_bfloat16Li480ELi2ELi16ELi60ELi1024ELb1ELi32ELi960ELi960ELi4ELb1ELi7ELb0ELb0ENS_16CompileConditionILi900EEEEEvPT_PKS4_S7_S7_flPfS8_Pj:
.text._ZN13group_norm_v214gn_cuda_kernelI13__nv_bfloat16Li480ELi2ELi16ELi60ELi1024ELb1ELi32ELi960ELi960ELi4ELb1ELi7ELb0ELb0ENS_16CompileConditionILi900EEEEEvPT_PKS4_S7_S7_flPfS8_Pj:
        /* <DEDUP_REMOVED lines=27> */
.L_x_1580:
[----:B------:R-:W2:Y:S01]  /*01b0*/  LDL R4, [R1+0x88] ;  /* 0x0000880001047983 */ /* 0x000ea20000100800 */
[----:B0-----:R-:W0:Y:S01]  /*01c0*/  S2R R5, SR_TID.X ;  /* 0x0000000000057919 */ /* 0x001e220000002100 */
[----:B------:R-:W1:Y:S01]  /*01d0*/  S2R R6, SR_CTAID.X ;  /* 0x0000000000067919 */ /* 0x000e620000002500 */
[----:B------:R-:W-:Y:S01]  /*01e0*/  HFMA2.MMA R45, -RZ, RZ, 0, 0 ;  /* 0x00000000ff2d7435 */ /* 0x000fe200000001ff */
[----:B------:R-:W-:Y:S01]  /*01f0*/  ULDC.64 UR8, c[0x0][0x218] ;  /* 0x0000860000087ab9 */ /* 0x000fe20000000a00 */
[----:B------:R-:W-:Y:S01]  /*0200*/  ULDC.64 UR10, c[0x0][0x228] ;  /* 0x00008a00000a7ab9 */ /* 0x000fe20000000a00 */
[----:B0-----:R-:W-:-:S05]  /*0210*/  IMAD.WIDE.U32 R2, R5, -0x77777777, RZ ;  /* 0x8888888905027825 */ /* 0x001fca00078e00ff */
[----:B------:R-:W-:Y:S02]  /*0220*/  SHF.R.U32.HI R3, RZ, 0x7, R3 ;  /* 0x00000007ff037819 */ /* 0x000fe40000011603 */
[----:B-1----:R-:W-:-:S03]  /*0230*/  SHF.L.U32 R2, R6, 0x5, RZ ;  /* 0x0000000506027819 */ /* 0x002fc600000006ff */
[----:B------:R-:W-:Y:S01]  /*0240*/  IMAD R44, R3, -0xf0, R5 ;  /* 0xffffff10032c7824 */ /* 0x000fe200078e0205 */
[----:B------:R-:W-:-:S04]  /*0250*/  LOP3.LUT R2, R2, 0x3e0, RZ, 0xc0, !PT ;  /* 0x000003e002027812 */ /* 0x000fc800078ec0ff */
[----:B------:R-:W-:Y:S02]  /*0260*/  SHF.L.U32 R44, R44, 0x2, RZ ;  /* 0x000000022c2c7819 */ /* 0x000fe400000006ff */
[----:B------:R-:W-:-:S03]  /*0270*/  IADD3 R2, R2, R3, RZ ;  /* 0x0000000302027210 */ /* 0x000fc60007ffe0ff */
[----:B------:R-:W-:-:S04]  /*0280*/  IMAD.WIDE.U32 R42, R0, 0xf0000, R44 ;  /* 0x000f0000002a7825 */ /* 0x000fc800078e002c */
[----:B------:R-:W-:-:S05]  /*0290*/  IMAD R45, R2, 0x3c0, RZ ;  /* 0x000003c0022d7824 */ /* 0x000fca00078e02ff */
[C---:B------:R-:W-:Y:S02]  /*02a0*/  IADD3 R2, P0, R45.reuse, R42, RZ ;  /* 0x0000002a2d027210 */ /* 0x040fe40007f1e0ff */
[C---:B------:R-:W-:Y:S02]  /*02b0*/  IADD3 R5, R45.reuse, 0xf00, RZ ;  /* 0x00000f002d057810 */ /* 0x040fe40007ffe0ff */
[C---:B------:R-:W-:Y:S02]  /*02c0*/  IADD3 R7, R45.reuse, 0x1e00, RZ ;  /* 0x00001e002d077810 */ /* 0x040fe40007ffe0ff */
[C---:B------:R-:W-:Y:S02]  /*02d0*/  IADD3 R9, R45.reuse, 0x2d00, RZ ;  /* 0x00002d002d097810 */ /* 0x040fe40007ffe0ff */
[C---:B------:R-:W-:Y:S02]  /*02e0*/  IADD3 R11, R45.reuse, 0x3c00, RZ ;  /* 0x00003c002d0b7810 */ /* 0x040fe40007ffe0ff */
[----:B------:R-:W-:-:S02]  /*02f0*/  IADD3 R33, R45, 0x4b00, RZ ;  /* 0x00004b002d217810 */ /* 0x000fc40007ffe0ff */
[----:B------:R-:W-:Y:S01]  /*0300*/  IADD3 R53, R45, 0x5280, RZ ;  /* 0x000052802d357810 */ /* 0x000fe20007ffe0ff */
[----:B--2---:R-:W-:-:S05]  /*0310*/  IMAD R3, R4, 0xf0000, RZ ;  /* 0x000f000004037824 */ /* 0x004fca00078e02ff */
[----:B------:R-:W-:-:S04]  /*0320*/  IADD3 R43, R43, R3, RZ ;  /* 0x000000032b2b7210 */ /* 0x000fc80007ffe0ff */
[----:B------:R-:W-:Y:S02]  /*0330*/  IADD3.X R4, RZ, R43, RZ, P0, !PT ;  /* 0x0000002bff047210 */ /* 0x000fe400007fe4ff */
[----:B------:R-:W-:-:S04]  /*0340*/  LEA R28, P0, R2, UR8, 0x1 ;  /* 0x00000008021c7c11 */ /* 0x000fc8000f8008ff */
[----:B------:R-:W-:Y:S02]  /*0350*/  LEA.HI.X R29, R2, UR9, R4, 0x1, P0 ;  /* 0x00000009021d7c11 */ /* 0x000fe400080f0c04 */
[----:B------:R-:W-:-:S04]  /*0360*/  IADD3 R3, R45, 0x780, RZ ;  /* 0x000007802d037810 */ /* 0x000fc80007ffe0ff */
[----:B------:R-:W2:Y:S01]  /*0370*/  LDG.E.64.CONSTANT R28, desc[UR6][R28.64] ;  /* 0x000000061c1c7981 */ /* 0x000ea2000c1e9b00 */
[----:B------:R-:W-:-:S03]  /*0380*/  IADD3 R3, P0, R3, R42, RZ ;  /* 0x0000002a03037210 */ /* 0x000fc60007f1e0ff */
[----:B------:R0:W-:Y:S02]  /*0390*/  STL [R1+0x70], R4 ;  /* 0x0000700401007387 */ /* 0x0001e40000100800 */
[----:B0-----:R-:W-:Y:S02]  /*03a0*/  IADD3.X R4, RZ, R43, RZ, P0, !PT ;  /* 0x0000002bff047210 */ /* 0x001fe400007fe4ff */
[----:B------:R-:W-:-:S04]  /*03b0*/  LEA R26, P0, R3, UR8, 0x1 ;  /* 0x00000008031a7c11 */ /* 0x000fc8000f8008ff */
[----:B------:R-:W-:Y:S01]  /*03c0*/  LEA.HI.X R27, R3, UR9, R4, 0x1, P0 ;  /* 0x00000009031b7c11 */ /* 0x000fe200080f0c04 */
[----:B------:R0:W-:Y:S05]  /*03d0*/  STL [R1+0x7c], R4 ;  /* 0x00007c0401007387 */ /* 0x0001ea0000100800 */
[----:B------:R-:W3:Y:S01]  /*03e0*/  LDG.E.64.CONSTANT R26, desc[UR6][R26.64] ;  /* 0x000000061a1a7981 */ /* 0x000ee2000c1e9b00 */
[----:B0-----:R-:W-:-:S04]  /*03f0*/  IADD3 R4, P0, R5, R42, RZ ;  /* 0x0000002a05047210 */ /* 0x001fc80007f1e0ff */
[----:B------:R-:W-:Y:S02]  /*0400*/  IADD3.X R6, RZ, R43, RZ, P0, !PT ;  /* 0x0000002bff067210 */ /* 0x000fe400007fe4ff */
[----:B------:R-:W-:-:S04]  /*0410*/  LEA R24, P0, R4, UR8, 0x1 ;  /* 0x0000000804187c11 */ /* 0x000fc8000f8008ff */
[----:B------:R-:W-:Y:S02]  /*0420*/  LEA.HI.X R25, R4, UR9, R6, 0x1, P0 ;  /* 0x0000000904197c11 */ /* 0x000fe400080f0c06 */
[----:B------:R-:W-:-:S04]  /*0430*/  IADD3 R5, R45, 0x1680, RZ ;  /* 0x000016802d057810 */ /* 0x000fc80007ffe0ff */
[----:B------:R-:W4:Y:S01]  /*0440*/  LDG.E.64.CONSTANT R24, desc[UR6][R24.64] ;  /* 0x0000000618187981 */ /* 0x000f22000c1e9b00 */
[----:B------:R-:W-:-:S03]  /*0450*/  IADD3 R5, P0, R5, R42, RZ ;  /* 0x0000002a05057210 */ /* 0x000fc60007f1e0ff */
[----:B------:R0:W-:Y:S02]  /*0460*/  STL [R1+0x84], R6 ;  /* 0x0000840601007387 */ /* 0x0001e40000100800 */
[----:B0-----:R-:W-:Y:S02]  /*0470*/  IADD3.X R6, RZ, R43, RZ, P0, !PT ;  /* 0x0000002bff067210 */ /* 0x001fe400007fe4ff */
[----:B------:R-:W-:-:S04]  /*0480*/  LEA R22, P0, R5, UR8, 0x1 ;  /* 0x0000000805167c11 */ /* 0x000fc8000f8008ff */
[----:B------:R-:W-:Y:S01]  /*0490*/  LEA.HI.X R23, R5, UR9, R6, 0x1, P0 ;  /* 0x0000000905177c11 */ /* 0x000fe200080f0c06 */
[----:B------:R0:W-:Y:S05]  /*04a0*/  STL [R1+0x8c], R6 ;  /* 0x00008c0601007387 */ /* 0x0001ea0000100800 */
[----:B------:R-:W4:Y:S01]  /*04b0*/  LDG.E.64.CONSTANT R22, desc[UR6][R22.64] ;  /* 0x0000000616167981 */ /* 0x000f22000c1e9b00 */
        /* <DEDUP_REMOVED lines=33> */
[----:B------:R0:W-:Y:S01]  /*06d0*/  STL [R1+0xcc], R30 ;  /* 0x0000cc1e01007387 */ /* 0x0001e20000100800 */
[----:B------:R-:W-:Y:S02]  /*06e0*/  IADD3.X R32, RZ, R43, RZ, P0, !PT ;  /* 0x0000002bff207210 */ /* 0x000fe400007fe4ff */
[----:B0-----:R-:W-:-:S04]  /*06f0*/  LEA R30, P0, R11, UR8, 0x1 ;  /* 0x000000080b1e7c11 */ /* 0x001fc8000f8008ff */
[----:B------:R-:W-:Y:S02]  /*0700*/  LEA.HI.X R31, R11, UR9, R32, 0x1, P0 ;  /* 0x000000090b1f7c11 */ /* 0x000fe400080f0c20 */
[----:B------:R-:W-:-:S04]  /*0710*/  IADD3 R52, P0, R33, R42, RZ ;  /* 0x0000002a21347210 */ /* 0x000fc80007f1e0ff */
[----:B------:R-:W4:Y:S01]  /*0720*/  LDG.E.64.CONSTANT R30, desc[UR6][R30.64] ;  /* 0x000000061e1e7981 */ /* 0x000f22000c1e9b00 */
[----:B------:R-:W-:-:S03]  /*0730*/  IADD3.X R34, RZ, R43, RZ, P0, !PT ;  /* 0x0000002bff227210 */ /* 0x000fc600007fe4ff */
[----:B------:R0:W-:Y:S02]  /*0740*/  STL [R1+0xdc], R32 ;  /* 0x0000dc2001007387 */ /* 0x0001e40000100800 */
[----:B0-----:R-:W-:-:S04]  /*0750*/  LEA R32, P0, R52, UR8, 0x1 ;  /* 0x0000000834207c11 */ /* 0x001fc8000f8008ff */
[----:B------:R-:W-:Y:S02]  /*0760*/  LEA.HI.X R33, R52, UR9, R34, 0x1, P0 ;  /* 0x0000000934217c11 */ /* 0x000fe400080f0c22 */
[----:B------:R-:W-:-:S04]  /*0770*/  IADD3 R53, P0, R53, R42, RZ ;  /* 0x0000002a35357210 */ /* 0x000fc80007f1e0ff */
[----:B------:R-:W4:Y:S01]  /*0780*/  LDG.E.64.CONSTANT R32, desc[UR6][R32.64] ;  /* 0x0000000620207981 */ /* 0x000f22000c1e9b00 */
[----:B------:R-:W-:-:S03]  /*0790*/  IADD3.X R36, RZ, R43, RZ, P0, !PT ;  /* 0x0000002bff247210 */ /* 0x000fc600007fe4ff */
[----:B------:R0:W-:Y:S04]  /*07a0*/  STL [R1+0xe8], R34 ;  /* 0x0000e82201007387 */ /* 0x0001e80000100800 */
[----:B------:R1:W-:Y:S01]  /*07b0*/  STL [R1+0xec], R36 ;  /* 0x0000ec2401007387 */ /* 0x0003e20000100800 */
[----:B0-----:R-:W-:-:S04]  /*07c0*/  LEA R34, P0, R53, UR8, 0x1 ;  /* 0x0000000835227c11 */ /* 0x001fc8000f8008ff */
[----:B------:R-:W-:Y:S02]  /*07d0*/  LEA.HI.X R35, R53, UR9, R36, 0x1, P0 ;  /* 0x0000000935237c11 */ /* 0x000fe400080f0c24 */
[----:B-1----:R-:W-:-:S04]  /*07e0*/  IADD3 R36, R45, 0x5a00, RZ ;  /* 0x00005a002d247810 */ /* 0x002fc80007ffe0ff */
[----:B------:R-:W4:Y:S01]  /*07f0*/  LDG.E.64.CONSTANT R34, desc[UR6][R34.64] ;  /* 0x0000000622227981 */ /* 0x000f22000c1e9b00 */
[----:B------:R-:W-:-:S04]  /*0800*/  IADD3 R38, P0, R36, R42, RZ ;  /* 0x0000002a24267210 */ /* 0x000fc80007f1e0ff */
[----:B------:R-:W-:Y:S02]  /*0810*/  IADD3.X R39, RZ, R43, RZ, P0, !PT ;  /* 0x0000002bff277210 */ /* 0x000fe400007fe4ff */
[C---:B------:R-:W-:Y:S01]  /*0820*/  LEA R36, P0, R38.reuse, UR8, 0x1 ;  /* 0x0000000826247c11 */ /* 0x040fe2000f8008ff */
[----:B------:R0:W-:Y:S03]  /*0830*/  STL [R1+0x4], R38 ;  /* 0x0000042601007387 */ /* 0x0001e60000100800 */
[----:B------:R-:W-:-:S06]  /*0840*/  LEA.HI.X R37, R38, UR9, R39, 0x1, P0 ;  /* 0x0000000926257c11 */ /* 0x000fcc00080f0c27 */
[----:B------:R-:W4:Y:S01]  /*0850*/  LDG.E.64.CONSTANT R36, desc[UR6][R36.64] ;  /* 0x0000000624247981 */ /* 0x000f22000c1e9b00 */
[----:B0-----:R-:W-:-:S04]  /*0860*/  IADD3 R38, R45, 0x6180, RZ ;  /* 0x000061802d267810 */ /* 0x001fc80007ffe0ff */
[----:B------:R-:W-:-:S04]  /*0870*/  IADD3 R40, P0, R38, R42, RZ ;  /* 0x0000002a26287210 */ /* 0x000fc80007f1e0ff */
[----:B------:R-:W-:Y:S02]  /*0880*/  IADD3.X R41, RZ, R43, RZ, P0, !PT ;  /* 0x0000002bff297210 */ /* 0x000fe400007fe4ff */
[C---:B------:R-:W-:Y:S01]  /*0890*/  LEA R38, P0, R40.reuse, UR8, 0x1 ;  /* 0x0000000828267c11 */ /* 0x040fe2000f8008ff */
[----:B------:R0:W-:Y:S04]  /*08a0*/  STL [R1+0xf4], R39 ;  /* 0x0000f42701007387 */ /* 0x0001e80000100800 */
[----:B------:R1:W-:Y:S01]  /*08b0*/  STL [R1+0x64], R40 ;  /* 0x0000642801007387 */ /* 0x0003e20000100800 */
[----:B0-----:R-:W-:Y:S02]  /*08c0*/  LEA.HI.X R39, R40, UR9, R41, 0x1, P0 ;  /* 0x0000000928277c11 */ /* 0x001fe400080f0c29 */
[----:B-1----:R-:W-:-:S04]  /*08d0*/  IADD3 R40, R45, 0x6900, RZ ;  /* 0x000069002d287810 */ /* 0x002fc80007ffe0ff */
[----:B------:R-:W4:Y:S01]  /*08e0*/  LDG.E.64.CONSTANT R38, desc[UR6][R38.64] ;  /* 0x0000000626267981 */ /* 0x000f22000c1e9b00 */
[----:B------:R-:W-:-:S04]  /*08f0*/  IADD3 R46, P0, R40, R42, RZ ;  /* 0x0000002a282e7210 */ /* 0x000fc80007f1e0ff */
[----:B------:R-:W-:Y:S02]  /*0900*/  IADD3.X R47, RZ, R43, RZ, P0, !PT ;  /* 0x0000002bff2f7210 */ /* 0x000fe400007fe4ff */
[C---:B------:R-:W-:Y:S01]  /*0910*/  LEA R40, P0, R46.reuse, UR8, 0x1 ;  /* 0x000000082e287c11 */ /* 0x040fe2000f8008ff */
[----:B------:R0:W-:Y:S03]  /*0920*/  STL [R1+0x100], R41 ;  /* 0x0001002901007387 */ /* 0x0001e60000100800 */
[----:B0-----:R-:W-:-:S06]  /*0930*/  LEA.HI.X R41, R46, UR9, R47, 0x1, P0 ;  /* 0x000000092e297c11 */ /* 0x001fcc00080f0c2f */
[----:B------:R-:W4:Y:S01]  /*0940*/  LDG.E.64.CONSTANT R40, desc[UR6][R40.64] ;  /* 0x0000000628287981 */ /* 0x000f22000c1e9b00 */
        /* <DEDUP_REMOVED lines=26> */
[C---:B----4-:R-:W-:Y:S02]  /*0af0*/  SHF.L.U32 R56, R24.reuse, 0x10, RZ ;  /* 0x0000001018387819 */ /* 0x050fe400000006ff */
        /* <DEDUP_REMOVED lines=9> */
[--C-:B------:R-:W-:Y:S02]  /*0b90*/  FFMA.FTZ R49, R49, R49, R50.reuse ;  /* 0x0000003131317223 */ /* 0x100fe40000010032 */
[----:B------:R-:W-:Y:S01]  /*0ba0*/  SHF.L.U32 R48, R48, 0x10, RZ ;  /* 0x0000001030307819 */ /* 0x000fe200000006ff */
[----:B------:R-:W-:Y:S01]  /*0bb0*/  FADD.FTZ R51, R51, R61 ;  /* 0x0000003d33337221 */ /* 0x000fe20000010000 */
[----:B------:R-:W-:Y:S01]  /*0bc0*/  FFMA.FTZ R49, R61, R61, R49 ;  /* 0x0000003d3d317223 */ /* 0x000fe20000010031 */
[C---:B------:R-:W-:Y:S02]  /*0bd0*/  SHF.L.U32 R55, R22.reuse, 0x10, RZ ;  /* 0x0000001016377819 */ /* 0x040fe400000006ff */
[----:B------:R-:W-:Y:S01]  /*0be0*/  PRMT R50, R22, 0x7632, R50 ;  /* 0x0000763216327816 */ /* 0x000fe20000000032 */
[----:B------:R-:W-:Y:S01]  /*0bf0*/  FADD.FTZ R51, R51, R48 ;  /* 0x0000003033337221 */ /* 0x000fe20000010000 */
[----:B------:R-:W-:Y:S01]  /*0c00*/  IADD3 R45, R45, 0x7080, RZ ;  /* 0x000070802d2d7810 */ /* 0x000fe20007ffe0ff */
[----:B------:R-:W-:Y:S01]  /*0c10*/  FFMA.FTZ R48, R48, R48, R49 ;  /* 0x0000003030307223 */ /* 0x000fe20000010031 */
[----:B------:R0:W-:Y:S01]  /*0c20*/  STL [R1+0x80], R46 ;  /* 0x0000802e01007387 */ /* 0x0001e20000100800 */
[----:B------:R-:W-:Y:S01]  /*0c30*/  SHF.L.U32 R50, R50, 0x10, RZ ;  /* 0x0000001032327819 */ /* 0x000fe200000006ff */
[----:B------:R-:W-:Y:S01]  /*0c40*/  FADD.FTZ R51, R51, R55 ;  /* 0x0000003733337221 */ /* 0x000fe20000010000 */
[----:B------:R-:W-:Y:S01]  /*0c50*/  FFMA.FTZ R48, R55, R55, R48 ;  /* 0x0000003737307223 */ /* 0x000fe20000010030 */
[----:B------:R1:W-:Y:S01]  /*0c60*/  STL [R1+0x110], R47 ;  /* 0x0001102f01007387 */ /* 0x0003e20000100800 */
[----:B------:R-:W-:Y:S01]  /*0c70*/  SHF.L.U32 R60, R23, 0x10, RZ ;  /* 0x00000010173c7819 */ /* 0x000fe200000006ff */
[----:B------:R-:W-:Y:S01]  /*0c80*/  FADD.FTZ R51, R51, R50 ;  /* 0x0000003233337221 */ /* 0x000fe20000010000 */
[----:B------:R-:W-:-:S02]  /*0c90*/  PRMT R49, R23, 0x7632, R49 ;  /* 0x0000763217317816 */ /* 0x000fc40000000031 */
[----:B0-----:R-:W-:Y:S01]  /*0ca0*/  IADD3 R46, P0, R45, R42, RZ ;  /* 0x0000002a2d2e7210 */ /* 0x001fe20007f1e0ff */
[----:B------:R-:W-:-:S03]  /*0cb0*/  FFMA.FTZ R50, R50, R50, R48 ;  /* 0x0000003232327223 */ /* 0x000fc60000010030 */
[----:B-1----:R-:W-:Y:S01]  /*0cc0*/  IADD3.X R47, RZ, R43, RZ, P0, !PT ;  /* 0x0000002bff2f7210 */ /* 0x002fe200007fe4ff */
[----:B------:R-:W-:Y:S01]  /*0cd0*/  STL [R1+0x78], R46 ;  /* 0x0000782e01007387 */ /* 0x000fe20000100800 */
[----:B------:R-:W-:Y:S01]  /*0ce0*/  SHF.L.U32 R49, R49, 0x10, RZ ;  /* 0x0000001031317819 */ /* 0x000fe200000006ff */
[----:B------:R-:W-:Y:S01]  /*0cf0*/  FADD.FTZ R51, R51, R60 ;  /* 0x0000003c33337221 */ /* 0x000fe20000010000 */
[----:B------:R-:W-:Y:S01]  /*0d00*/  FFMA.FTZ R50, R60, R60, R50 ;  /* 0x0000003c3c327223 */ /* 0x000fe20000010032 */
[----:B------:R-:W-:Y:S01]  /*0d10*/  STL [R1+0x10c], R47 ;  /* 0x00010c2f01007387 */ /* 0x000fe20000100800 */
[----:B------:R-:W-:Y:S01]  /*0d20*/  PRMT R48, R20, 0x7632, R48 ;  /* 0x0000763214307816 */ /* 0x000fe20000000030 */
[----:B------:R-:W-:Y:S02]  /*0d30*/  FADD.FTZ R51, R51, R49 ;  /* 0x0000003133337221 */ /* 0x000fe40000010000 */
[----:B------:R0:W-:Y:S01]  /*0d40*/  STL [R1+0x5c], R60 ;  /* 0x00005c3c01007387 */ /* 0x0001e20000100800 */
[----:B------:R-:W-:Y:S01]  /*0d50*/  FFMA.FTZ R49, R49, R49, R50 ;  /* 0x0000003131317223 */ /* 0x000fe20000010032 */
[----:B------:R-:W-:-:S02]  /*0d60*/  SHF.L.U32 R48, R48, 0x10, RZ ;  /* 0x0000001030307819 */ /* 0x000fc400000006ff */
        /* <DEDUP_REMOVED lines=96> */
[----:B0-----:R-:W-:Y:S02]  /*1370*/  SHF.L.U32 R60, R32, 0x10, RZ ;  /* 0x00000010203c7819 */ /* 0x001fe400000006ff */
[----:B------:R-:W-:-:S03]  /*1380*/  LEA R42, P0, R46, UR8, 0x1 ;  /* 0x000000082e2a7c11 */ /* 0x000fc6000f8008ff */
[----:B------:R-:W-:Y:S01]  /*1390*/  FADD.FTZ R51, R51, R60 ;  /* 0x0000003c33337221 */ /* 0x000fe20000010000 */
[----:B------:R-:W-:Y:S01]  /*13a0*/  FFMA.FTZ R49, R60, R60, R49 ;  /* 0x0000003c3c317223 */ /* 0x000fe20000010031 */
[----:B------:R0:W-:Y:S01]  /*13b0*/  STL [R1+0x38], R60 ;  /* 0x0000383c01007387 */ /* 0x0001e20000100800 */
[----:B------:R-:W-:Y:S01]  /*13c0*/  PRMT R50, R33, 0x7632, R50 ;  /* 0x0000763221327816 */ /* 0x000fe20000000032 */
[----:B------:R-:W-:Y:S01]  /*13d0*/  FADD.FTZ R51, R51, R48 ;  /* 0x0000003033337221 */ /* 0x000fe20000010000 */
[----:B------:R-:W-:Y:S01]  /*13e0*/  LEA.HI.X R43, R46, UR9, R47, 0x1, P0 ;  /* 0x000000092e2b7c11 */ /* 0x000fe200080f0c2f */
[--C-:B------:R-:W-:Y:S01]  /*13f0*/  FFMA.FTZ R48, R48, R48, R49.reuse ;  /* 0x0000003030307223 */ /* 0x100fe20000010031 */
[----:B------:R-:W-:Y:S01]  /*1400*/  SHF.L.U32 R50, R50, 0x10, RZ ;  /* 0x0000001032327819 */ /* 0x000fe200000006ff */
[----:B------:R-:W-:Y:S01]  /*1410*/  ULDC.64 UR8, c[0x0][0x220] ;  /* 0x0000880000087ab9 */ /* 0x000fe20000000a00 */
[----:B0-----:R-:W-:Y:S02]  /*1420*/  SHF.L.U32 R60, R33, 0x10, RZ ;  /* 0x00000010213c7819 */ /* 0x001fe400000006ff */
[----:B------:R-:W2:Y:S01]  /*1430*/  LDG.E.64.CONSTANT R42, desc[UR6][R42.64] ;  /* 0x000000062a2a7981 */ /* 0x000ea2000c1e9b00 */
[----:B------:R-:W-:-:S02]  /*1440*/  PRMT R49, R34, 0x7632, R49 ;  /* 0x0000763222317816 */ /* 0x000fc40000000031 */
        /* <DEDUP_REMOVED lines=43> */
[--C-:B------:R-:W-:Y:S01]  /*1700*/  FADD.FTZ R51, R51, R48.reuse ;  /* 0x0000003033337221 */ /* 0x100fe20000010000 */
[----:B------:R-:W-:Y:S01]  /*1710*/  FFMA.FTZ R49, R48, R48, R49 ;  /* 0x0000003030317223 */ /* 0x000fe20000010031 */
        /* <DEDUP_REMOVED lines=10> */
[----:B------:R-:W-:-:S03]  /*17c0*/  SHF.L.U32 R46, R44, 0x1, RZ ;  /* 0x000000012c2e7819 */ /* 0x000fc600000006ff */
[----:B------:R-:W-:Y:S01]  /*17d0*/  FADD.FTZ R51, R51, R60 ;  /* 0x0000003c33337221 */ /* 0x000fe20000010000 */
[----:B------:R-:W-:Y:S01]  /*17e0*/  FFMA.FTZ R49, R60, R60, R49 ;  /* 0x0000003c3c317223 */ /* 0x000fe20000010031 */
[----:B------:R-:W-:Y:S02]  /*17f0*/  SHF.L.U32 R50, R41, 0x10, RZ ;  /* 0x0000001029327819 */ /* 0x000fe400000006ff */
[----:B------:R-:W-:Y:S01]  /*1800*/  FADD.FTZ R51, R51, R48 ;  /* 0x0000003033337221 */ /* 0x000fe20000010000 */
[----:B------:R-:W-:Y:S01]  /*1810*/  FFMA.FTZ R49, R48, R48, R49 ;  /* 0x0000003030317223 */ /* 0x000fe20000010031 */
[----:B------:R-:W-:Y:S01]  /*1820*/  SHF.R.U32.HI R47, RZ, 0x1f, R44 ;  /* 0x0000001fff2f7819 */ /* 0x000fe2000001162c */
[----:B------:R-:W-:Y:S01]  /*1830*/  STL [R1+0x60], R60 ;  /* 0x0000603c01007387 */ /* 0x000fe20000100800 */
[C---:B------:R-:W-:Y:S01]  /*1840*/  IADD3 R44, P0, R46.reuse, UR8, RZ ;  /* 0x000000082e2c7c10 */ /* 0x040fe2000ff1e0ff */
[----:B------:R-:W-:Y:S01]  /*1850*/  FADD.FTZ R51, R51, R50 ;  /* 0x0000003233337221 */ /* 0x000fe20000010000 */
[----:B------:R-:W-:Y:S01]  /*1860*/  IADD3 R46, P1, R46, UR10, RZ ;  /* 0x0000000a2e2e7c10 */ /* 0x000fe2000ff3e0ff */
[----:B------:R0:W-:Y:S01]  /*1870*/  STL [R1+0x74], R50 ;  /* 0x0000743201007387 */ /* 0x0001e20000100800 */
[----:B------:R-:W-:Y:S01]  /*1880*/  FFMA.FTZ R49, R50, R50, R49 ;  /* 0x0000003232317223 */ /* 0x000fe20000010031 */
[----:B------:R-:W-:-:S02]  /*1890*/  IADD3.X R45, R47, UR9, RZ, P0, !PT ;  /* 0x000000092f2d7c10 */ /* 0x000fc400087fe4ff */
[----:B------:R-:W-:-:S04]  /*18a0*/  IADD3.X R47, R47, UR11, RZ, P1, !PT ;  /* 0x0000000b2f2f7c10 */ /* 0x000fc80008ffe4ff */
[----:B------:R-:W5:Y:S04]  /*18b0*/  LDG.E.64.CONSTANT R44, desc[UR6][R44.64] ;  /* 0x000000062c2c7981 */ /* 0x000f68000c1e9b00 */
[----:B0-----:R-:W3:Y:S04]  /*18c0*/  LDL R50, [R1+0x118] ;  /* 0x0001180001327983 */ /* 0x001ee80000100800 */
[----:B------:R-:W5:Y:S01]  /*18d0*/  LDG.E.64.CONSTANT R46, desc[UR6][R46.64] ;  /* 0x000000062e2e7981 */ /* 0x000f62000c1e9b00 */
[----:B------:R-:W-:-:S04]  /*18e0*/  PRMT R48, R41, 0x7632, R48 ;  /* 0x0000763229307816 */ /* 0x000fc80000000030 */
[----:B------:R-:W-:-:S05]  /*18f0*/  SHF.L.U32 R48, R48, 0x10, RZ ;  /* 0x0000001030307819 */ /* 0x000fca00000006ff */
[--C-:B------:R-:W-:Y:S01]  /*1900*/  FADD.FTZ R51, R51, R48.reuse ;  /* 0x0000003033337221 */ /* 0x100fe20000010000 */
[----:B------:R-:W-:Y:S01]  /*1910*/  FFMA.FTZ R49, R48, R48, R49 ;  /* 0x0000003030317223 */ /* 0x000fe20000010031 */
[----:B------:R-:W-:Y:S01]  /*1920*/  BSSY B0, `(.L_x_1572) ;  /* 0x00000ac000007945 */ /* 0x000fe20003800000 */
[C---:B--2---:R-:W-:Y:S02]  /*1930*/  SHF.L.U32 R60, R42.reuse, 0x10, RZ ;  /* 0x000000102a3c7819 */ /* 0x044fe400000006ff */
[----:B------:R-:W-:-:S03]  /*1940*/  PRMT R48, R42, 0x7632, R48 ;  /* 0x000076322a307816 */ /* 0x000fc60000000030 */
[----:B------:R-:W-:Y:S01]  /*1950*/  FADD.FTZ R51, R51, R60 ;  /* 0x0000003c33337221 */ /* 0x000fe20000010000 */
[----:B------:R-:W-:Y:S01]  /*1960*/  SHF.L.U32 R48, R48, 0x10, RZ ;  /* 0x0000001030307819 */ /* 0x000fe200000006ff */
[----:B------:R-:W-:Y:S01]  /*1970*/  FFMA.FTZ R49, R60, R60, R49 ;  /* 0x0000003c3c317223 */ /* 0x000fe20000010031 */
[----:B------:R0:W-:Y:S03]  /*1980*/  STL [R1+0x68], R60 ;  /* 0x0000683c01007387 */ /* 0x0001e60000100800 */
[--C-:B------:R-:W-:Y:S01]  /*1990*/  FADD.FTZ R51, R51, R48.reuse ;  /* 0x0000003033337221 */ /* 0x100fe20000010000 */
[----:B------:R-:W-:Y:S01]  /*19a0*/  FFMA.FTZ R49, R48, R48, R49 ;  /* 0x0000003030317223 */ /* 0x000fe20000010031 */
[C---:B------:R-:W-:Y:S02]  /*19b0*/  PRMT R48, R43.reuse, 0x7632, R48 ;  /* 0x000076322b307816 */ /* 0x040fe40000000030 */
[----:B0-----:R-:W-:-:S02]  /*19c0*/  SHF.L.U32 R60, R43, 0x10, RZ ;  /* 0x000000102b3c7819 */ /* 0x001fc400000006ff */
[----:B------:R-:W-:-:S03]  /*19d0*/  SHF.L.U32 R48, R48, 0x10, RZ ;  /* 0x0000001030307819 */ /* 0x000fc600000006ff */
[----:B------:R-:W-:Y:S01]  /*19e0*/  FFMA.FTZ R49, R60, R60, R49 ;  /* 0x0000003c3c317223 */ /* 0x000fe20000010031 */
[----:B------:R-:W-:-:S03]  /*19f0*/  FADD.FTZ R51, R51, R60 ;  /* 0x0000003c33337221 */ /* 0x000fc60000010000 */
[----:B------:R-:W-:Y:S01]  /*1a00*/  FFMA.FTZ R49, R48, R48, R49 ;  /* 0x0000003030317223 */ /* 0x000fe20000010031 */
[----:B------:R-:W-:Y:S02]  /*1a10*/  FADD.FTZ R48, R51, R48 ;  /* 0x0000003033307221 */ /* 0x000fe40000010000 */
[----:B------:R-:W0:Y:S01]  /*1a20*/  S2R R51, SR_TID.X ;  /* 0x0000000000337919 */ /* 0x000e220000002100 */
[----:B------:R-:W-:Y:S01]  /*1a30*/  STL [R1+0x6c], R60 ;  /* 0x00006c3c01007387 */ /* 0x000fe20000100800 */
[----:B0-----:R-:W-:-:S03]  /*1a40*/  ISETP.GT.U32.AND P0, PT, R51, 0x1f, PT ;  /* 0x0000001f3300780c */ /* 0x001fc60003f04070 */
[----:B---3--:R0:W-:Y:S02]  /*1a50*/  STS.64 [R50], R48 ;  /* 0x0000003032007388 */ /* 0x0081e40000000a00 */
[----:B0-----:R-:W-:Y:S01]  /*1a60*/  CS2R R48, SRZ ;  /* 0x0000000000307805 */ /* 0x001fe2000001ff00 */
[----:B------:R-:W-:Y:S07]  /*1a70*/  BAR.SYNC.DEFER_BLOCKING 0x0 ;  /* 0x0000000000007b1d */ /* 0x000fee0000010000 */
[----:B------:R-:W-:Y:S05]  /*1a80*/  @P0 BRA `(.L_x_1573) ;  /* 0x0000000800540947 */ /* 0x000fea0003800000 */
[----:B------:R-:W0:Y:S01]  /*1a90*/  S2R R49, SR_CgaCtaId ;  /* 0x0000000000317919 */ /* 0x000e220000008800 */
[----:B------:R-:W-:Y:S02]  /*1aa0*/  SHF.R.U32.HI R60, RZ, 0x1, R51 ;  /* 0x00000001ff3c7819 */ /* 0x000fe40000011633 */
[----:B------:R-:W-:Y:S01]  /*1ab0*/  MOV R48, 0x400 ;  /* 0x0000040000307802 */ /* 0x000fe20000000f00 */
[----:B------:R0:W-:Y:S02]  /*1ac0*/  STL [R1+0x11c], R0 ;  /* 0x00011c0001007387 */ /* 0x0001e40000100800 */
[----:B------:R-:W-:-:S05]  /*1ad0*/  IMAD R60, R60, 0x3c, RZ ;  /* 0x0000003c3c3c7824 */ /* 0x000fca00078e02ff */
[----:B------:R-:W-:-:S04]  /*1ae0*/  IADD3 R50, R60, 0x4, RZ ;  /* 0x000000043c327810 */ /* 0x000fc80007ffe0ff */
[----:B------:R-:W-:Y:S02]  /*1af0*/  SHF.R.U32.HI R50, RZ, 0x2, R50 ;  /* 0x00000002ff327819 */ /* 0x000fe40000011632 */
[----:B0-----:R-:W-:Y:S02]  /*1b00*/  LEA R0, R49, R48, 0x18 ;  /* 0x0000003031007211 */ /* 0x001fe400078ec0ff */
[----:B------:R-:W-:Y:S02]  /*1b10*/  SHF.R.U32.HI R48, RZ, 0x2, R60 ;  /* 0x00000002ff307819 */ /* 0x000fe4000001163c */
[----:B------:R-:W-:Y:S01]  /*1b20*/  SHF.L.U32 R49, R51, 0x3, RZ ;  /* 0x0000000333317819 */ /* 0x000fe200000006ff */
[--C-:B------:R-:W-:Y:S02]  /*1b30*/  IMAD R50, R50, 0x18, R0.reuse ;  /* 0x0000001832327824 */ /* 0x100fe400078e0200 */
[----:B------:R-:W-:Y:S01]  /*1b40*/  IMAD R48, R48, 0x18, R0 ;  /* 0x0000001830307824 */ /* 0x000fe200078e0200 */
[----:B------:R-:W-:-:S04]  /*1b50*/  LOP3.LUT R51, R49, 0x8, RZ, 0xc0, !PT ;  /* 0x0000000831337812 */ /* 0x000fc800078ec0ff */
[----:B------:R-:W-:Y:S02]  /*1b60*/  IADD3 R48, R48, R51, RZ ;  /* 0x0000003330307210 */ /* 0x000fe40007ffe0ff */
[----:B------:R-:W-:-:S04]  /*1b70*/  IADD3 R50, R51, R50, RZ ;  /* 0x0000003233327210 */ /* 0x000fc80007ffe0ff */
[----:B------:R-:W0:Y:S04]  /*1b80*/  LDS.64 R48, [R48] ;  /* 0x0000000030307984 */ /* 0x000e280000000a00 */
[----:B------:R-:W1:Y:S01]  /*1b90*/  LDS.64 R50, [R50] ;  /* 0x0000000032327984 */ /* 0x000e620000000a00 */
[----:B0-----:R-:W-:Y:S01]  /*1ba0*/  FADD.FTZ R48, RZ, R48 ;  /* 0x00000030ff307221 */ /* 0x001fe20000010000 */
[----:B------:R-:W-:-:S03]  /*1bb0*/  FADD.FTZ R49, RZ, R49 ;  /* 0x00000031ff317221 */ /* 0x000fc60000010000 */
[----:B-1----:R-:W-:Y:S01]  /*1bc0*/  FADD.FTZ R50, R48, R50 ;  /* 0x0000003230327221 */ /* 0x002fe20000010000 */
[----:B------:R-:W-:Y:S01]  /*1bd0*/  FADD.FTZ R51, R49, R51 ;  /* 0x0000003331337221 */ /* 0x000fe20000010000 */
[----:B------:R-:W0:Y:S02]  /*1be0*/  S2R R48, SR_TID.X ;  /* 0x0000000000307919 */ /* 0x000e240000002100 */
[----:B0-----:R-:W-:Y:S02]  /*1bf0*/  SHF.L.U32 R49, R48, 0x3, RZ ;  /* 0x0000000330317819 */ /* 0x001fe400000006ff */
[----:B------:R-:W-:Y:S02]  /*1c00*/  IADD3 R48, R60, 0x8, RZ ;  /* 0x000000083c307810 */ /* 0x000fe40007ffe0ff */
[----:B------:R-:W-:Y:S02]  /*1c10*/  LOP3.LUT R49, R49, 0x8, RZ, 0xc0, !PT ;  /* 0x0000000831317812 */ /* 0x000fe400078ec0ff */
[----:B------:R-:W-:-:S05]  /*1c20*/  SHF.R.U32.HI R48, RZ, 0x2, R48 ;  /* 0x00000002ff307819 */ /* 0x000fca0000011630 */
[----:B------:R-:W-:-:S05]  /*1c30*/  IMAD R48, R48, 0x18, R0 ;  /* 0x0000001830307824 */ /* 0x000fca00078e0200 */
[----:B------:R-:W-:-:S06]  /*1c40*/  IADD3 R48, R49, R48, RZ ;  /* 0x0000003031307210 */ /* 0x000fcc0007ffe0ff */
[----:B------:R-:W0:Y:S02]  /*1c50*/  LDS.64 R48, [R48] ;  /* 0x0000000030307984 */ /* 0x000e240000000a00 */
[----:B0-----:R-:W-:Y:S01]  /*1c60*/  FADD.FTZ R50, R50, R48 ;  /* 0x0000003032327221 */ /* 0x001fe20000010000 */
[----:B------:R-:W-:Y:S01]  /*1c70*/  FADD.FTZ R51, R51, R49 ;  /* 0x0000003133337221 */ /* 0x000fe20000010000 */
[----:B------:R-:W0:Y:S02]  /*1c80*/  S2R R48, SR_TID.X ;  /* 0x0000000000307919 */ /* 0x000e240000002100 */
[----:B0-----:R-:W-:Y:S02]  /*1c90*/  SHF.L.U32 R49, R48, 0x3, RZ ;  /* 0x0000000330317819 */ /* 0x001fe400000006ff */
[----:B------:R-:W-:Y:S02]  /*1ca0*/  IADD3 R48, R60, 0xc, RZ ;  /* 0x0000000c3c307810 */ /* 0x000fe40007ffe0ff */
[----:B------:R-:W-:-:S02]  /*1cb0*/  LOP3.LUT R49, R49, 0x8, RZ, 0xc0, !PT ;  /* 0x0000000831317812 */ /* 0x000fc400078ec0ff */
        /* <DEDUP_REMOVED lines=95> */
[C---:B------:R-:W-:Y:S01]  /*22b0*/  IADD3 R48, R60.reuse, 0x34, RZ ;  /* 0x000000343c307810 */ /* 0x040fe20007ffe0ff */
[----:B------:R-:W-:Y:S01]  /*22c0*/  FADD.FTZ R51, R51, R49 ;  /* 0x0000003133337221 */ /* 0x000fe20000010000 */
[----:B------:R-:W-:Y:S01]  /*22d0*/  IADD3 R60, R60, 0x38, RZ ;  /* 0x000000383c3c7810 */ /* 0x000fe20007ffe0ff */
[----:B------:R-:W0:Y:S01]  /*22e0*/  S2R R49, SR_TID.X ;  /* 0x0000000000317919 */ /* 0x000e220000002100 */
[----:B------:R-:W-:Y:S02]  /*22f0*/  SHF.R.U32.HI R48, RZ, 0x2, R48 ;  /* 0x00000002ff307819 */ /* 0x000fe40000011630 */
[----:B------:R-:W-:-:S03]  /*2300*/  SHF.R.U32.HI R60, RZ, 0x2, R60 ;  /* 0x00000002ff3c7819 */ /* 0x000fc6000001163c */
[--C-:B------:R-:W-:Y:S02]  /*2310*/  IMAD R48, R48, 0x18, R0.reuse ;  /* 0x0000001830307824 */ /* 0x100fe400078e0200 */
[----:B------:R-:W-:Y:S02]  /*2320*/  IMAD R60, R60, 0x18, R0 ;  /* 0x000000183c3c7824 */ /* 0x000fe400078e0200 */
[----:B------:R1:W5:Y:S01]  /*2330*/  LDL.LU R0, [R1+0x11c] ;  /* 0x00011c0001007983 */ /* 0x0003620000300800 */
[----:B0-----:R-:W-:-:S04]  /*2340*/  SHF.L.U32 R49, R49, 0x3, RZ ;  /* 0x0000000331317819 */ /* 0x001fc800000006ff */
[----:B------:R-:W-:-:S04]  /*2350*/  LOP3.LUT R49, R49, 0x8, RZ, 0xc0, !PT ;  /* 0x0000000831317812 */ /* 0x000fc800078ec0ff */
[C---:B------:R-:W-:Y:S02]  /*2360*/  IADD3 R48, R49.reuse, R48, RZ ;  /* 0x0000003031307210 */ /* 0x040fe40007ffe0ff */
[----:B------:R-:W-:-:S04]  /*2370*/  IADD3 R60, R49, R60, RZ ;  /* 0x0000003c313c7210 */ /* 0x000fc80007ffe0ff */
[----:B------:R-:W0:Y:S02]  /*2380*/  LDS.64 R48, [R48] ;  /* 0x0000000030307984 */ /* 0x000e240000000a00 */
[----:B0-----:R-:W-:Y:S01]  /*2390*/  FADD.FTZ R50, R50, R48 ;  /* 0x0000003032327221 */ /* 0x001fe20000010000 */
[----:B------:R-:W-:Y:S02]  /*23a0*/  FADD.FTZ R51, R51, R49 ;  /* 0x0000003133337221 */ /* 0x000fe40000010000 */
[----:B------:R-:W0:Y:S02]  /*23b0*/  LDS.64 R48, [R60] ;  /* 0x000000003c307984 */ /* 0x000e240000000a00 */
[----:B0-----:R-:W-:Y:S01]  /*23c0*/  FADD.FTZ R48, R50, R48 ;  /* 0x0000003032307221 */ /* 0x001fe20000010000 */
[----:B-1----:R-:W-:-:S07]  /*23d0*/  FADD.FTZ R49, R51, R49 ;  /* 0x0000003133317221 */ /* 0x002fce0000010000 */
.L_x_1573:
[----:B------:R-:W-:Y:S05]  /*23e0*/  BSYNC B0 ;  /* 0x0000000000007941 */ /* 0x000fea0003800000 */
.L_x_1572:
        /* <DEDUP_REMOVED lines=8> */
[----:B------:R0:W-:Y:S01]  /*2470*/  STL.64 [R1+0x120], R2 ;  /* 0x0001200201007387 */ /* 0x0001e20000100a00 */
[----:B------:R-:W1:Y:S01]  /*2480*/  LDC R50, c[0x0][0x10] ;  /* 0x00000400ff327b82 */ /* 0x000e620000000800 */
[----:B------:R-:W2:Y:S01]  /*2490*/  S2R R51, SR_TID.X ;  /* 0x0000000000337919 */ /* 0x000ea20000002100 */
[----:B------:R-:W3:Y:S01]  /*24a0*/  S2R R60, SR_CTAID.X ;  /* 0x00000000003c7919 */ /* 0x000ee20000002500 */
[----:B0-----:R-:W1:Y:S01]  /*24b0*/  S2R R3, SR_CTAID.Y ;  /* 0x0000000000037919 */ /* 0x001e620000002600 */
[----:B--2---:R-:W-:-:S04]  /*24c0*/  SHF.R.U32.HI R51, RZ, 0x1, R51 ;  /* 0x00000001ff337819 */ /* 0x004fc80000011633 */
[----:B------:R-:W-:Y:S01]  /*24d0*/  SHF.L.U32 R51, R51, 0x5, RZ ;  /* 0x0000000533337819 */ /* 0x000fe200000006ff */
[----:B-1----:R-:W-:-:S03]  /*24e0*/  IMAD R50, R50, UR4, R3 ;  /* 0x0000000432327c24 */ /* 0x002fc6000f8e0203 */
[----:B---3--:R-:W-:Y:S01]  /*24f0*/  LOP3.LUT R51, R51, 0xffffffe0, R60, 0xe2, !PT ;  /* 0xffffffe033337812 */ /* 0x008fe200078ee23c */
[----:B------:R-:W0:Y:S03]  /*2500*/  LDC.64 R2, c[0x0][0x248] ;  /* 0x00009200ff027b82 */ /* 0x000e260000000a00 */
[----:B------:R-:W-:-:S04]  /*2510*/  LEA R50, R50, R51, 0x9 ;  /* 0x0000003332327211 */ /* 0x000fc800078e48ff */
[----:B------:R-:W-:-:S05]  /*2520*/  SHF.L.U32 R50, R50, 0x1, RZ ;  /* 0x0000000132327819 */ /* 0x000fca00000006ff */
[----:B0-----:R-:W-:Y:S02]  /*2530*/  IMAD.WIDE.U32 R50, R50, 0x4, R2 ;  /* 0x0000000432327825 */ /* 0x001fe400078e0002 */
[----:B------:R0:W5:Y:S04]  /*2540*/  LDL.LU.64 R2, [R1+0x120] ;  /* 0x0001200001027983 */ /* 0x0001680000300a00 */
[----:B------:R0:W-:Y:S02]  /*2550*/  STG.E.64 desc[UR6][R50.64], R48 ;  /* 0x0000003032007986 */ /* 0x0001e4000c101b06 */
.L_x_1575:
[----:B------:R-:W-:Y:S05]  /*2560*/  BSYNC B0 ;  /* 0x0000000000007941 */ /* 0x000fea0003800000 */
.L_x_1574:
[----:B------:R-:W-:Y:S01]  /*2570*/  PRMT R42, R33, 0x7632, R42 ;  /* 0x00007632212a7816 */ /* 0x000fe2000000002a */
[----:B------:R-:W-:Y:S01]  /*2580*/  BAR.SYNC.DEFER_BLOCKING 0x0 ;  /* 0x0000000000007b1d */ /* 0x000fe20000010000 */
[----:B------:R-:W-:Y:S02]  /*2590*/  PRMT R30, R29, 0x7632, R30 ;  /* 0x000076321d1e7816 */ /* 0x000fe4000000001e */
[----:B------:R-:W-:Y:S02]  /*25a0*/  PRMT R31, R28, 0x7632, R31 ;  /* 0x000076321c1f7816 */ /* 0x000fe4000000001f */
[----:B------:R-:W-:Y:S02]  /*25b0*/  PRMT R39, R30, 0x7632, R39 ;  /* 0x000076321e277816 */ /* 0x000fe40000000027 */
[----:B------:R-:W-:Y:S01]  /*25c0*/  PRMT R40, R31, 0x7632, R40 ;  /* 0x000076321f287816 */ /* 0x000fe20000000028 */
[----:B------:R-:W1:Y:S01]  /*25d0*/  S2R R33, SR_TID.X ;  /* 0x0000000000217919 */ /* 0x000e620000002100 */
[----:B------:R-:W-:-:S02]  /*25e0*/  PRMT R41, R32, 0x7632, R41 ;  /* 0x0000763220297816 */ /* 0x000fc40000000029 */
[----:B------:R-:W-:Y:S02]  /*25f0*/  PRMT R29, R15, 0x7632, R29 ;  /* 0x000076320f1d7816 */ /* 0x000fe4000000001d */
[----:B------:R-:W-:Y:S02]  /*2600*/  PRMT R32, R39, 0x7632, R32 ;  /* 0x0000763227207816 */ /* 0x000fe40000000020 */
[----:B------:R-:W-:Y:S02]  /*2610*/  PRMT R28, R14, 0x7632, R28 ;  /* 0x000076320e1c7816 */ /* 0x000fe4000000001c */
        /* <DEDUP_REMOVED lines=8> */
[----:B------:R-:W-:Y:S02]  /*26a0*/  PRMT R12, R43, 0x7632, R12 ;  /* 0x000076322b0c7816 */ /* 0x000fe4000000000c */
[----:B------:R-:W-:Y:S01]  /*26b0*/  PRMT R26, R26, 0x7632, R26 ;  /* 0x000076321a1a7816 */ /* 0x000fe2000000001a */
[----:B------:R2:W-:Y:S01]  /*26c0*/  STL.S16 [R1+0xfc], R13 ;  /* 0x0000fc0d01007387 */ /* 0x0005e20000100600 */
[----:B------:R-:W-:Y:S02]  /*26d0*/  PRMT R27, R27, 0x7632, R27 ;  /* 0x000076321b1b7816 */ /* 0x000fe4000000001b */
[----:B------:R-:W-:Y:S01]  /*26e0*/  PRMT R24, R24, 0x7632, R24 ;  /* 0x0000763218187816 */ /* 0x000fe20000000018 */
[----:B------:R2:W-:Y:S01]  /*26f0*/  STL.S16 [R1+0x108], R12 ;  /* 0x0001080c01007387 */ /* 0x0005e20000100600 */
[----:B------:R-:W-:-:S02]  /*2700*/  PRMT R25, R25, 0x7632, R25 ;  /* 0x0000763219197816 */ /* 0x000fc40000000019 */
[----:B------:R-:W-:Y:S02]  /*2710*/  PRMT R22, R22, 0x7632, R22 ;  /* 0x0000763216167816 */ /* 0x000fe40000000016 */
[----:B------:R-:W-:Y:S02]  /*2720*/  PRMT R23, R23, 0x7632, R23 ;  /* 0x0000763217177816 */ /* 0x000fe40000000017 */
[----:B-1----:R-:W-:Y:S02]  /*2730*/  ISETP.NE.AND P1, PT, R33, RZ, PT ;  /* 0x000000ff2100720c */ /* 0x002fe40003f25270 */
[----:B------:R-:W-:Y:S02]  /*2740*/  PRMT R20, R20, 0x7632, R20 ;  /* 0x0000763214147816 */ /* 0x000fe40000000014 */
[----:B------:R-:W-:Y:S02]  /*2750*/  PRMT R21, R21, 0x7632, R21 ;  /* 0x0000763215157816 */ /* 0x000fe40000000015 */
[----:B------:R-:W-:-:S02]  /*2760*/  PRMT R18, R18, 0x7632, R18 ;  /* 0x0000763212127816 */ /* 0x000fc40000000012 */
[----:B------:R-:W-:Y:S02]  /*2770*/  PRMT R19, R19, 0x7632, R19 ;  /* 0x0000763213137816 */ /* 0x000fe40000000013 */
[----:B------:R-:W-:Y:S02]  /*2780*/  PRMT R16, R16, 0x7632, R16 ;  /* 0x0000763210107816 */ /* 0x000fe40000000010 */
[----:B------:R-:W-:Y:S02]  /*2790*/  PRMT R17, R17, 0x7632, R17 ;  /* 0x0000763211117816 */ /* 0x000fe40000000011 */
[----:B0-----:R-:W-:Y:S02]  /*27a0*/  PRMT R48, R34, 0x7632, R48 ;  /* 0x0000763222307816 */ /* 0x001fe40000000030 */
[----:B------:R-:W-:Y:S02]  /*27b0*/  PRMT R49, R35, 0x7632, R49 ;  /* 0x0000763223317816 */ /* 0x000fe40000000031 */
[----:B------:R-:W-:-:S02]  /*27c0*/  PRMT R50, R36, 0x7632, R50 ;  /* 0x0000763224327816 */ /* 0x000fc40000000032 */
[----:B------:R-:W-:Y:S02]  /*27d0*/  PRMT R51, R37, 0x7632, R51 ;  /* 0x0000763225337816 */ /* 0x000fe40000000033 */
[----:B------:R-:W-:Y:S02]  /*27e0*/  ISETP.GT.U32.AND P0, PT, R33, 0xff, PT ;  /* 0x000000ff2100780c */ /* 0x000fe40003f04070 */
[----:B------:R-:W-:Y:S01]  /*27f0*/  PRMT R60, R38, 0x7632, R60 ;  /* 0x00007632263c7816 */ /* 0x000fe2000000003c */
[----:B--2---:R-:W-:Y:S10]  /*2800*/  @P1 BRA `(.L_x_1576) ;  /* 0x0000000000441947 */ /* 0x004ff40003800000 */
[----:B------:R-:W0:Y:S01]  /*2810*/  S2R R14, SR_CTAID.X ;  /* 0x00000000000e7919 */ /* 0x000e220000002500 */
[----:B------:R-:W1:Y:S01]  /*2820*/  LDC.64 R12, c[0x0][0x250] ;  /* 0x00009400ff0c7b82 */ /* 0x000e620000000a00 */
[----:B------:R-:W1:Y:S01]  /*2830*/  S2R R15, SR_CTAID.Y ;  /* 0x00000000000f7919 */ /* 0x000e620000002600 */
[----:B0-----:R-:W-:Y:S02]  /*2840*/  ISETP.NE.AND P1, PT, R14, RZ, PT ;  /* 0x000000ff0e00720c */ /* 0x001fe40003f25270 */
[----:B------:R-:W-:Y:S01]  /*2850*/  MOV R14, 0x7fffffe1 ;  /* 0x7fffffe1000e7802 */ /* 0x000fe20000000f00 */
[----:B-1----:R-:W-:-:S03]  /*2860*/  IMAD.WIDE.U32 R12, R15, 0x4, R12 ;  /* 0x000000040f0c7825 */ /* 0x002fc600078e000c */
[----:B------:R-:W-:Y:S01]  /*2870*/  SEL R14, R14, 0x1, !P1 ;  /* 0x000000010e0e7807 */ /* 0x000fe20004800000 */
[----:B------:R-:W-:Y:S06]  /*2880*/  MEMBAR.ALL.GPU ;  /* 0x0000000000007992 */ /* 0x000fec000000a000 */
[----:B------:R-:W-:-:S00]  /*2890*/  ERRBAR ;  /* 0x00000000000079ab */ /* 0x000fc00000000000 */
[----:B------:R-:W-:Y:S06]  /*28a0*/  CGAERRBAR ;  /* 0x00000000000075ab */ /* 0x000fec0000000000 */
[----:B------:R0:W5:Y:S02]  /*28b0*/  ATOM.E.ADD.STRONG.GPU PT, R14, desc[UR6][R12.64], R14 ;  /* 0x0000000e0c0e798a */ /* 0x00016400081ee1c6 */
.L_x_1577:
[----:B------:R-:W2:Y:S04]  /*28c0*/  LD.E.STRONG.GPU R15, desc[UR6][R12.64] ;  /* 0x000000060c0f7980 */ /* 0x000ea8000c10f900 */
[----:B--2---:R-:W-:Y:S01]  /*28d0*/  CCTL.IVALL ;  /* 0x00000000ff00798f */ /* 0x004fe20002000000 */
[----:B------:R-:W-:Y:S05]  /*28e0*/  YIELD ;  /* 0x0000000000007946 */ /* 0x000fea0003800000 */
[----:B-----5:R-:W-:-:S04]  /*28f0*/  LOP3.LUT R15, R15, R14, RZ, 0x3c, !PT ;  /* 0x0000000e0f0f7212 */ /* 0x020fc800078e3cff */
[----:B------:R-:W-:-:S13]  /*2900*/  ISETP.GT.AND P1, PT, R15, -0x1, PT ;  /* 0xffffffff0f00780c */ /* 0x000fda0003f24270 */
[----:B------:R-:W-:Y:S05]  /*2910*/  @P1 BRA `(.L_x_1577) ;  /* 0xfffffffc00e81947 */ /* 0x000fea000383ffff */
.L_x_1576:
[----:B------:R-:W-:Y:S05]  /*2920*/  WARPSYNC.ALL ;  /* 0x0000000000007948 */ /* 0x000fea0003800000 */
[----:B-----5:R-:W-:Y:S02]  /*2930*/  PRMT R33, R44, 0x7632, R33 ;  /* 0x000076322c217816 */ /* 0x020fe40000000021 */
[----:B------:R-:W-:Y:S02]  /*2940*/  PRMT R32, R45, 0x7632, R32 ;  /* 0x000076322d207816 */ /* 0x000fe40000000020 */
[----:B------:R-:W-:Y:S02]  /*2950*/  PRMT R35, R46, 0x7632, R35 ;  /* 0x000076322e237816 */ /* 0x000fe40000000023 */
[----:B------:R-:W-:Y:S01]  /*2960*/  PRMT R34, R47, 0x7632, R34 ;  /* 0x000076322f227816 */ /* 0x000fe20000000022 */
[----:B------:R-:W1:Y:S01]  /*2970*/  S2R R43, SR_TID.X ;  /* 0x00000000002b7919 */ /* 0x000e620000002100 */
[----:B0-----:R-:W0:Y:S01]  /*2980*/  @!P0 LDC R13, c[0x0][0x10] ;  /* 0x00000400ff0d8b82 */ /* 0x001e220000000800 */
[----:B------:R-:W0:Y:S01]  /*2990*/  S2R R15, SR_CTAID.Y ;  /* 0x00000000000f7919 */ /* 0x000e220000002600 */
[----:B------:R2:W-:Y:S06]  /*29a0*/  STL.64 [R1+0x120], R2 ;  /* 0x0001200201007387 */ /* 0x0005ec0000100a00 */
[----:B------:R-:W-:Y:S01]  /*29b0*/  BAR.SYNC.DEFER_BLOCKING 0x0 ;  /* 0x0000000000007b1d */ /* 0x000fe20000010000 */
[----:B------:R-:W-:-:S05]  /*29c0*/  HFMA2.MMA R37, -RZ, RZ, 0, 0 ;  /* 0x00000000ff257435 */ /* 0x000fca00000001ff */
[----:B------:R-:W-:Y:S02]  /*29d0*/  ULDC.64 UR8, c[0x0][0x240] ;  /* 0x0000900000087ab9 */ /* 0x000fe40000000a00 */
[----:B--2---:R-:W2:Y:S01]  /*29e0*/  @!P0 LDC.64 R2, c[0x0][0x248] ;  /* 0x00009200ff028b82 */ /* 0x004ea20000000a00 */
[----:B-1----:R-:W-:Y:S01]  /*29f0*/  @!P0 SHF.L.U32 R12, R43, 0x1, RZ ;  /* 0x000000012b0c8819 */ /* 0x002fe200000006ff */
[----:B0-----:R-:W-:-:S03]  /*2a00*/  @!P0 IMAD R13, R13, UR4, R15 ;  /* 0x000000040d0d8c24 */ /* 0x001fc6000f8e020f */
[----:B------:R-:W-:-:S04]  /*2a10*/  @!P0 LOP3.LUT R12, R12, 0x7fffffe0, RZ, 0xc0, !PT ;  /* 0x7fffffe00c0c8812 */ /* 0x000fc800078ec0ff */
[----:B------:R-:W-:Y:S02]  /*2a20*/  @!P0 LEA R12, R13, R12, 0x9 ;  /* 0x0000000c0d0c8211 */ /* 0x000fe400078e48ff */
[----:B------:R-:W-:-:S04]  /*2a30*/  @!P0 LOP3.LUT R13, R43, 0xf, RZ, 0xc0, !PT ;  /* 0x0000000f2b0d8812 */ /* 0x000fc800078ec0ff */
[----:B------:R-:W-:-:S04]  /*2a40*/  @!P0 IADD3 R12, R12, R13, RZ ;  /* 0x0000000d0c0c8210 */ /* 0x000fc80007ffe0ff */
[----:B------:R-:W-:-:S04]  /*2a50*/  @!P0 SHF.L.U32 R14, R12, 0x1, RZ ;  /* 0x000000010c0e8819 */ /* 0x000fc800000006ff */
[C---:B------:R-:W-:Y:S01]  /*2a60*/  @!P0 IADD3 R12, R14.reuse, 0x20, RZ ;  /* 0x000000200e0c8810 */ /* 0x040fe20007ffe0ff */
[----:B--2---:R-:W-:-:S04]  /*2a70*/  @!P0 IMAD.WIDE.U32 R14, R14, 0x4, R2 ;  /* 0x000000040e0e8825 */ /* 0x004fc800078e0002 */
[----:B------:R-:W-:Y:S02]  /*2a80*/  @!P0 IMAD.WIDE.U32 R12, R12, 0x4, R2 ;  /* 0x000000040c0c8825 */ /* 0x000fe400078e0002 */
[----:B------:R-:W2:Y:S04]  /*2a90*/  @!P0 LDG.E.64 R14, desc[UR6][R14.64] ;  /* 0x000000060e0e8981 */ /* 0x000ea8000c1e1b00 */
[----:B------:R-:W3:Y:S04]  /*2aa0*/  @!P0 LDG.E.64 R12, desc[UR6][R12.64] ;  /* 0x000000060c0c8981 */ /* 0x000ee8000c1e1b00 */
[----:B------:R0:W5:Y:S01]  /*2ab0*/  LDL.LU.64 R2, [R1+0x120] ;  /* 0x0001200001027983 */ /* 0x0001620000300a00 */
[----:B------:R-:W-:Y:S01]  /*2ac0*/  ISETP.EQ.U32.AND P1, PT, RZ, UR8, PT ;  /* 0x00000008ff007c0c */ /* 0x000fe2000bf22070 */
[----:B------:R-:W-:Y:S01]  /*2ad0*/  BSSY B0, `(.L_x_1578) ;  /* 0x000002d000007945 */ /* 0x000fe20003800000 */
[----:B--2---:R-:W-:Y:S01]  /*2ae0*/  @!P0 FADD.FTZ R14, RZ, R14 ;  /* 0x0000000eff0e8221 */ /* 0x004fe20000010000 */
[----:B------:R-:W-:-:S03]  /*2af0*/  @!P0 FADD.FTZ R15, RZ, R15 ;  /* 0x0000000fff0f8221 */ /* 0x000fc60000010000 */
[----:B---3--:R-:W-:Y:S01]  /*2b00*/  @!P0 FADD.FTZ R37, R12, R14 ;  /* 0x0000000e0c258221 */ /* 0x008fe20000010000 */
[----:B------:R-:W-:Y:S01]  /*2b10*/  MOV R12, RZ ;  /* 0x000000ff000c7202 */ /* 0x000fe20000000f00 */
[----:B------:R-:W-:-:S03]  /*2b20*/  @!P0 FADD.FTZ R12, R13, R15 ;  /* 0x0000000f0d0c8221 */ /* 0x000fc60000010000 */
        /* <DEDUP_REMOVED lines=14> */
[----:B------:R-:W-:Y:S01]  /*2c10*/  LOP3.LUT P0, RZ, R43, 0xffffff0f, RZ, 0xc0, !PT ;  /* 0xffffff0f2bff7812 */ /* 0x000fe2000780c0ff */
[----:B------:R-:W3:Y:S01]  /*2c20*/  S2R R15, SR_CTAID.X ;  /* 0x00000000000f7919 */ /* 0x000ee20000002500 */
[----:B-1----:R-:W-:-:S11]  /*2c30*/  FADD.FTZ R12, R37, R12 ;  /* 0x0000000c250c7221 */ /* 0x002fd60000010000 */
[----:B------:R-:W-:Y:S01]  /*2c40*/  @!P0 FMUL.FTZ R12, R12, 1.6276042515528388321e-05 ;  /* 0x378888890c0c8820 */ /* 0x000fe20000410000 */
[----:B--2---:R-:W-:-:S03]  /*2c50*/  FADD.FTZ R13, R13, R14 ;  /* 0x0000000e0d0d7221 */ /* 0x004fc60000010000 */
        /* <DEDUP_REMOVED lines=8> */
[----:B------:R-:W-:-:S04]  /*2ce0*/  ISETP.GT.U32.OR P0, PT, R43, 0xf, P0 ;  /* 0x0000000f2b00780c */ /* 0x000fc80000704470 */
[----:B------:R-:W-:-:S13]  /*2cf0*/  ISETP.EQ.OR.EX P0, PT, RZ, UR9, P0, P1 ;  /* 0x00000009ff007c0c */ /* 0x000fda0008702710 */
        /* <DEDUP_REMOVED lines=10> */
.L_x_1579:
[----:B------:R-:W-:Y:S05]  /*2da0*/  BSYNC B0 ;  /* 0x0000000000007941 */ /* 0x000fea0003800000 */
.L_x_1578:
[----:B0-----:R-:W2:Y:S01]  /*2db0*/  LDL R12, [R1+0x114] ;  /* 0x00011400010c7983 */ /* 0x001ea20000100800 */
[----:B------:R-:W-:-:S03]  /*2dc0*/  ULDC UR8, c[0x0][0x230] ;  /* 0x00008c0000087ab9 */ /* 0x000fc60000000800 */
[----:B------:R0:W-:Y:S04]  /*2dd0*/  STL [R1+0x11c], R0 ;  /* 0x00011c0001007387 */ /* 0x0001e80000100800 */
[----:B0-----:R-:W3:Y:S01]  /*2de0*/  LDL.LU R0, [R1+0x70] ;  /* 0x0000700001007983 */ /* 0x001ee20000300800 */
        /* <DEDUP_REMOVED lines=12> */
[--C-:B------:R-:W-:Y:S01]  /*2eb0*/  FADD.FTZ R54, R54, -R12.reuse ;  /* 0x8000000c36367221 */ /* 0x100fe20000010000 */
        /* <DEDUP_REMOVED lines=34> */
[----:B------:R-:W-:Y:S02]  /*30e0*/  F2FP.BF16.F32.PACK_AB R30, R30, R14 ;  /* 0x0000000e1e1e723e */ /* 0x000fe400000010ff */
[----:B-----5:R-:W-:-:S03]  /*30f0*/  LEA R14, P0, R2, UR8, 0x1 ;  /* 0x00000008020e7c11 */ /* 0x020fc6000f8008ff */
[----:B------:R-:W-:Y:S01]  /*3100*/  STL [R1+0x144], R30 ;  /* 0x0001441e01007387 */ /* 0x000fe20000100800 */
[----:B---3--:R-:W-:-:S03]  /*3110*/  LEA.HI.X R15, R2, UR9, R0, 0x1, P0 ;  /* 0x00000009020f7c11 */ /* 0x008fc600080f0c00 */
[----:B------:R-:W2:Y:S01]  /*3120*/  LDL.LU R0, [R1+0x7c] ;  /* 0x00007c0001007983 */ /* 0x000ea20000300800 */
[----:B------:R-:W-:Y:S01]  /*3130*/  FADD.FTZ R2, R58, -R12 ;  /* 0x8000000c3a027221 */ /* 0x000fe20000010000 */
[----:B------:R-:W-:-:S03]  /*3140*/  PRMT R37, R31, 0x7610, R37 ;  /* 0x000076101f257816 */ /* 0x000fc60000000025 */
        /* <DEDUP_REMOVED lines=27> */
[----:B------:R-:W-:Y:S01]  /*3300*/  FMUL.FTZ R27, R13, R27 ;  /* 0x0000001b0d1b7220 */ /* 0x000fe20000410000 */
[----:B------:R-:W-:Y:S03]  /*3310*/  STL [R1+0xe4], R30 ;  /* 0x0000e41e01007387 */ /* 0x000fe60000100800 */
[----:B------:R-:W-:Y:S01]  /*3320*/  FFMA.FTZ R27, R32, R27, R34 ;  /* 0x0000001b201b7223 */ /* 0x000fe20000010022 */
[----:B------:R0:W-:Y:S02]  /*3330*/  STL [R1+0xe0], R26 ;  /* 0x0000e01a01007387 */ /* 0x0001e40000100800 */
[----:B0-----:R-:W-:Y:S01]  /*3340*/  FMUL.FTZ R26, R57, R2 ;  /* 0x00000002391a7220 */ /* 0x001fe20000410000 */
[----:B------:R-:W-:-:S06]  /*3350*/  FMUL.FTZ R2, R27, -1.4426950216293334961 ;  /* 0xbfb8aa3b1b027820 */ /* 0x000fcc0000410000 */
[----:B------:R-:W0:Y:S02]  /*3360*/  MUFU.EX2 R2, R2 ;  /* 0x0000000200027308 */ /* 0x000e240000000800 */
[----:B0-----:R-:W-:-:S06]  /*3370*/  FADD.FTZ R2, R2, 1 ;  /* 0x3f80000002027421 */ /* 0x001fcc0000010000 */
[----:B------:R-:W0:Y:S01]  /*3380*/  MUFU.RCP R2, R2 ;  /* 0x0000000200027308 */ /* 0x000e220000001000 */
[----:B------:R-:W-:Y:S01]  /*3390*/  FADD.FTZ R56, R56, -R12 ;  /* 0x8000000c38387221 */ /* 0x000fe20000010000 */
[----:B------:R1:W-:Y:S03]  /*33a0*/  STL [R1+0xd8], R26 ;  /* 0x0000d81a01007387 */ /* 0x0003e60000100800 */
[----:B-1----:R-:W-:Y:S01]  /*33b0*/  FMUL.FTZ R26, R13, R56 ;  /* 0x000000380d1a7220 */ /* 0x002fe20000410000 */
[----:B0-----:R-:W-:-:S03]  /*33c0*/  FMUL.FTZ R27, R27, R2 ;  /* 0x000000021b1b7220 */ /* 0x001fc60000410000 */
[----:B------:R-:W-:Y:S02]  /*33d0*/  FFMA.FTZ R26, R44, R26, R46 ;  /* 0x0000001a2c1a7223 */ /* 0x000fe4000001002e */
[----:B------:R0:W-:Y:S04]  /*33e0*/  STL [R1+0xd4], R27 ;  /* 0x0000d41b01007387 */ /* 0x0001e80000100800 */
[----:B------:R-:W3:Y:S01]  /*33f0*/  LDL.LU R30, [R1+0x84] ;  /* 0x00008400011e7983 */ /* 0x000ee20000300800 */
[----:B0-----:R-:W-:-:S06]  /*3400*/  FMUL.FTZ R27, R26, -1.4426950216293334961 ;  /* 0xbfb8aa3b1a1b7820 */ /* 0x001fcc0000410000 */
        /* <DEDUP_REMOVED lines=11> */
[----:B------:R-:W0:Y:S01]  /*34c0*/  MUFU.EX2 R26, R26 ;  /* 0x0000001a001a7308 */ /* 0x000e220000000800 */
[----:B------:R-:W-:Y:S04]  /*34d0*/  STL [R1+0x140], R3 ;  /* 0x0001400301007387 */ /* 0x000fe80000100800 */
[----:B------:R1:W-:Y:S01]  /*34e0*/  STL [R1+0xd0], R0 ;  /* 0x0000d00001007387 */ /* 0x0003e20000100800 */
[----:B------:R-:W-:-:S03]  /*34f0*/  FADD.FTZ R61, R61, -R12 ;  /* 0x8000000c3d3d7221 */ /* 0x000fc60000010000 */
[----:B-1----:R-:W2:Y:S01]  /*3500*/  LDL.LU R0, [R1+0x5c] ;  /* 0x00005c0001007983 */ /* 0x002ea20000300800 */
        /* <DEDUP_REMOVED lines=12> */
[----:B------:R0:W-:Y:S03]  /*35d0*/  STL [R1+0xc8], R3 ;  /* 0x0000c80301007387 */ /* 0x0001e60000100800 */
[----:B------:R-:W-:Y:S01]  /*35e0*/  FFMA.FTZ R25, R32, R25, R34 ;  /* 0x0000001920197223 */ /* 0x000fe20000010022 */
[----:B0-----:R-:W-:-:S03]  /*35f0*/  FMUL.FTZ R3, R61, R24 ;  /* 0x000000183d037220 */ /* 0x001fc60000410000 */
[----:B------:R-:W-:-:S06]  /*3600*/  FMUL.FTZ R24, R25, -1.4426950216293334961 ;  /* 0xbfb8aa3b19187820 */ /* 0x000fcc0000410000 */
[----:B------:R-:W0:Y:S02]  /*3610*/  MUFU.EX2 R24, R24 ;  /* 0x0000001800187308 */ /* 0x000e240000000800 */
[----:B0-----:R-:W-:-:S06]  /*3620*/  FADD.FTZ R24, R24, 1 ;  /* 0x3f80000018187421 */ /* 0x001fcc0000010000 */
[----:B------:R-:W0:Y:S01]  /*3630*/  MUFU.RCP R24, R24 ;  /* 0x0000001800187308 */ /* 0x000e220000001000 */
[----:B------:R0:W-:Y:S02]  /*3640*/  STL [R1+0xc4], R3 ;  /* 0x0000c40301007387 */ /* 0x0001e40000100800 */
[----:B0-----:R-:W-:-:S05]  /*3650*/  FMUL.FTZ R3, R25, R24 ;  /* 0x0000001819037220 */ /* 0x001fca0000410000 */
[----:B------:R0:W-:Y:S04]  /*3660*/  STL [R1+0xc0], R3 ;  /* 0x0000c00301007387 */ /* 0x0001e80000100800 */
[----:B------:R-:W4:Y:S04]  /*3670*/  LDL.LU R27, [R1+0x58] ;  /* 0x00005800011b7983 */ /* 0x000f280000300800 */
[----:B0-----:R-:W4:Y:S01]  /*3680*/  LDL.LU R3, [R1+0x8c] ;  /* 0x00008c0001037983 */ /* 0x001f220000300800 */
[----:B------:R-:W-:Y:S01]  /*3690*/  FADD.FTZ R55, R55, -R12 ;  /* 0x8000000c37377221 */ /* 0x000fe20000010000 */
[----:B------:R-:W-:-:S03]  /*36a0*/  LEA R24, P0, R4, UR8, 0x1 ;  /* 0x0000000804187c11 */ /* 0x000fc6000f8008ff */
[----:B------:R-:W-:-:S04]  /*36b0*/  FMUL.FTZ R26, R13, R55 ;  /* 0x000000370d1a7220 */ /* 0x000fc80000410000 */
[----:B------:R-:W-:Y:S01]  /*36c0*/  FFMA.FTZ R26, R44, R26, R46 ;  /* 0x0000001a2c1a7223 */ /* 0x000fe2000001002e */
[----:B------:R-:W-:-:S05]  /*36d0*/  SHF.L.U32 R22, R22, 0x10, RZ ;  /* 0x0000001016167819 */ /* 0x000fca00000006ff */
[----:B------:R-:W-:-:S04]  /*36e0*/  FADD.FTZ R22, -R12, R22 ;  /* 0x000000160c167221 */ /* 0x000fc80000010100 */
[----:B------:R-:W-:Y:S01]  /*36f0*/  FMUL.FTZ R22, R13, R22 ;  /* 0x000000160d167220 */ /* 0x000fe20000410000 */
[----:B---3--:R-:W-:Y:S01]  /*3700*/  LEA.HI.X R25, R4, UR9, R30, 0x1, P0 ;  /* 0x0000000904197c11 */ /* 0x008fe200080f0c1e */
[----:B------:R-:W-:-:S06]  /*3710*/  FMUL.FTZ R4, R26, -1.4426950216293334961 ;  /* 0xbfb8aa3b1a047820 */ /* 0x000fcc0000410000 */
[----:B------:R-:W0:Y:S02]  /*3720*/  MUFU.EX2 R4, R4 ;  /* 0x0000000400047308 */ /* 0x000e240000000800 */
[----:B0-----:R-:W-:-:S06]  /*3730*/  FADD.FTZ R4, R4, 1 ;  /* 0x3f80000004047421 */ /* 0x001fcc0000010000 */
[----:B------:R-:W0:Y:S01]  /*3740*/  MUFU.RCP R4, R4 ;  /* 0x0000000400047308 */ /* 0x000e220000001000 */
[----:B------:R-:W-:Y:S01]  /*3750*/  FFMA.FTZ R22, R33, R22, R35 ;  /* 0x0000001621167223 */ /* 0x000fe20000010023 */
[----:B------:R0:W-:Y:S02]  /*3760*/  STL [R1+0x13c], R24 ;  /* 0x00013c1801007387 */ /* 0x0001e40000100800 */
[----:B0-----:R-:W-:Y:S01]  /*3770*/  FMUL.FTZ R24, R26, R4 ;  /* 0x000000041a187220 */ /* 0x001fe20000410000 */
[----:B------:R-:W-:-:S06]  /*3780*/  FMUL.FTZ R4, R22, -1.4426950216293334961 ;  /* 0xbfb8aa3b16047820 */ /* 0x000fcc0000410000 */
[----:B------:R-:W0:Y:S01]  /*3790*/  MUFU.EX2 R4, R4 ;  /* 0x0000000400047308 */ /* 0x000e220000000800 */
[----:B------:R-:W-:Y:S04]  /*37a0*/  STL [R1+0x138], R25 ;  /* 0x0001381901007387 */ /* 0x000fe80000100800 */
[----:B------:R-:W-:Y:S01]  /*37b0*/  STL [R1+0xb8], R24 ;  /* 0x0000b81801007387 */ /* 0x000fe20000100800 */
[----:B0-----:R-:W-:-:S06]  /*37c0*/  FADD.FTZ R4, R4, 1 ;  /* 0x3f80000004047421 */ /* 0x001fcc0000010000 */
[----:B------:R-:W0:Y:S01]  /*37d0*/  MUFU.RCP R4, R4 ;  /* 0x0000000400047308 */ /* 0x000e220000001000 */
[----:B--2---:R-:W-:Y:S02]  /*37e0*/  FADD.FTZ R26, R0, -R12 ;  /* 0x8000000c001a7221 */ /* 0x004fe40000010000 */
[----:B------:R-:W2:Y:S02]  /*37f0*/  LDL.LU R0, [R1+0x54] ;  /* 0x0000540001007983 */ /* 0x000ea40000300800 */
[----:B------:R-:W-:Y:S01]  /*3800*/  FMUL.FTZ R26, R13, R26 ;  /* 0x0000001a0d1a7220 */ /* 0x000fe20000410000 */
[----:B0-----:R-:W-:-:S03]  /*3810*/  FMUL.FTZ R22, R22, R4 ;  /* 0x0000000416167220 */ /* 0x001fc60000410000 */
[----:B------:R-:W-:-:S04]  /*3820*/  FFMA.FTZ R26, R45, R26, R47 ;  /* 0x0000001a2d1a7223 */ /* 0x000fc8000001002f */
        /* <DEDUP_REMOVED lines=14> */
[----:B------:R1:W-:Y:S01]  /*3910*/  STL [R1+0xb0], R22 ;  /* 0x0000b01601007387 */ /* 0x0003e20000100800 */
[----:B0-----:R-:W-:Y:S01]  /*3920*/  FMUL.FTZ R23, R23, R4 ;  /* 0x0000000417177220 */ /* 0x001fe20000410000 */
[----:B------:R-:W-:-:S04]  /*3930*/  LEA R4, P0, R5, UR8, 0x1 ;  /* 0x0000000805047c11 */ /* 0x000fc8000f8008ff */
[----:B------:R0:W-:Y:S04]  /*3940*/  STL [R1+0xa8], R23 ;  /* 0x0000a81701007387 */ /* 0x0001e80000100800 */
[----:B------:R-:W3:Y:S01]  /*3950*/  LDL.LU R24, [R1+0x50] ;  /* 0x0000500001187983 */ /* 0x000ee20000300800 */
[----:B----4-:R-:W-:-:S03]  /*3960*/  LEA.HI.X R5, R5, UR9, R3, 0x1, P0 ;  /* 0x0000000905057c11 */ /* 0x010fc600080f0c03 */
[----:B------:R-:W4:Y:S01]  /*3970*/  LDL.LU R3, [R1+0x90] ;  /* 0x0000900001037983 */ /* 0x000f220000300800 */
[----:B-1----:R-:W-:-:S04]  /*3980*/  FADD.FTZ R22, R27, -R12 ;  /* 0x8000000c1b167221 */ /* 0x002fc80000010000 */
[----:B------:R-:W-:-:S04]  /*3990*/  FMUL.FTZ R22, R13, R22 ;  /* 0x000000160d167220 */ /* 0x000fc80000410000 */
[----:B------:R-:W-:-:S04]  /*39a0*/  FFMA.FTZ R22, R44, R22, R46 ;  /* 0x000000162c167223 */ /* 0x000fc8000001002e */
        /* <DEDUP_REMOVED lines=11> */
[----:B------:R2:W-:Y:S01]  /*3a60*/  STL [R1+0xa4], R23 ;  /* 0x0000a41701007387 */ /* 0x0005e20000100800 */
[----:B0-----:R-:W-:-:S06]  /*3a70*/  FADD.FTZ R22, R22, 1 ;  /* 0x3f80000016167421 */ /* 0x001fcc0000010000 */
[----:B------:R-:W0:Y:S02]  /*3a80*/  MUFU.RCP R22, R22 ;  /* 0x0000001600167308 */ /* 0x000e240000001000 */
[----:B0-----:R-:W-:Y:S01]  /*3a90*/  FMUL.FTZ R22, R20, R22 ;  /* 0x0000001614167220 */ /* 0x001fe20000410000 */
[----:B------:R-:W-:Y:S01]  /*3aa0*/  SHF.L.U32 R21, R21, 0x10, RZ ;  /* 0x0000001015157819 */ /* 0x000fe200000006ff */
[----:B--2---:R-:W-:Y:S02]  /*3ab0*/  FADD.FTZ R23, R0, -R12 ;  /* 0x8000000c00177221 */ /* 0x004fe40000010000 */
[----:B------:R-:W2:Y:S02]  /*3ac0*/  LDL.LU R0, [R1+0x4c] ;  /* 0x00004c0001007983 */ /* 0x000ea40000300800 */
[----:B------:R-:W-:-:S04]  /*3ad0*/  FMUL.FTZ R23, R13, R23 ;  /* 0x000000170d177220 */ /* 0x000fc80000410000 */
[----:B------:R-:W-:-:S04]  /*3ae0*/  FFMA.FTZ R23, R45, R23, R47 ;  /* 0x000000172d177223 */ /* 0x000fc8000001002f */
[----:B------:R-:W-:-:S06]  /*3af0*/  FMUL.FTZ R20, R23, -1.4426950216293334961 ;  /* 0xbfb8aa3b17147820 */ /* 0x000fcc0000410000 */
[----:B------:R-:W0:Y:S01]  /*3b00*/  MUFU.EX2 R20, R20 ;  /* 0x0000001400147308 */ /* 0x000e220000000800 */
[----:B------:R-:W-:Y:S01]  /*3b10*/  FADD.FTZ R21, -R12, R21 ;  /* 0x000000150c157221 */ /* 0x000fe20000010100 */
[----:B0-----:R-:W-:-:S06]  /*3b20*/  FADD.FTZ R20, R20, 1 ;  /* 0x3f80000014147421 */ /* 0x001fcc0000010000 */
[----:B------:R-:W0:Y:S01]  /*3b30*/  MUFU.RCP R20, R20 ;  /* 0x0000001400147308 */ /* 0x000e220000001000 */
        /* <DEDUP_REMOVED lines=8> */
[----:B------:R-:W-:Y:S01]  /*3bc0*/  STL [R1+0x98], R22 ;  /* 0x0000981601007387 */ /* 0x000fe20000100800 */
[----:B0-----:R-:W-:Y:S01]  /*3bd0*/  FMUL.FTZ R23, R21, R20 ;  /* 0x0000001415177220 */ /* 0x001fe20000410000 */
[----:B------:R-:W-:-:S04]  /*3be0*/  LEA R20, P0, R6, UR8, 0x1 ;  /* 0x0000000806147c11 */ /* 0x000fc8000f8008ff */
[----:B------:R0:W-:Y:S04]  /*3bf0*/  STL [R1+0x94], R23 ;  /* 0x0000941701007387 */ /* 0x0001e80000100800 */
[----:B0-----:R-:W2:Y:S01]  /*3c00*/  LDL.LU R23, [R1+0x44] ;  /* 0x0000440001177983 */ /* 0x001ea20000300800 */
[----:B----4-:R-:W-:-:S03]  /*3c10*/  LEA.HI.X R21, R6, UR9, R3, 0x1, P0 ;  /* 0x0000000906157c11 */ /* 0x010fc600080f0c03 */
[----:B------:R-:W4:Y:S01]  /*3c20*/  LDL.LU R3, [R1+0x9c] ;  /* 0x00009c0001037983 */ /* 0x000f220000300800 */
[----:B---3--:R-:W-:-:S04]  /*3c30*/  FADD.FTZ R22, R24, -R12 ;  /* 0x8000000c18167221 */ /* 0x008fc80000010000 */
        /* <DEDUP_REMOVED lines=17> */
[----:B------:R-:W-:-:S05]  /*3d50*/  SHF.L.U32 R19, R19, 0x10, RZ ;  /* 0x0000001013137819 */ /* 0x000fca00000006ff */
[----:B------:R-:W-:Y:S01]  /*3d60*/  FADD.FTZ R19, -R12, R19 ;  /* 0x000000130c137221 */ /* 0x000fe20000010100 */
[----:B--2---:R-:W-:Y:S02]  /*3d70*/  FADD.FTZ R22, R0, -R12 ;  /* 0x8000000c00167221 */ /* 0x004fe40000010000 */
[----:B------:R-:W2:Y:S02]  /*3d80*/  LDL.LU R0, [R1+0x40] ;  /* 0x0000400001007983 */ /* 0x000ea40000300800 */
[----:B------:R-:W-:-:S04]  /*3d90*/  FMUL.FTZ R22, R13, R22 ;  /* 0x000000160d167220 */ /* 0x000fc80000410000 */
[----:B------:R-:W-:-:S04]  /*3da0*/  FFMA.FTZ R22, R45, R22, R47 ;  /* 0x000000162d167223 */ /* 0x000fc8000001002f */
[----:B------:R-:W-:-:S06]  /*3db0*/  FMUL.FTZ R6, R22, -1.4426950216293334961 ;  /* 0xbfb8aa3b16067820 */ /* 0x000fcc0000410000 */
[----:B------:R-:W0:Y:S01]  /*3dc0*/  MUFU.EX2 R6, R6 ;  /* 0x0000000600067308 */ /* 0x000e220000000800 */
[----:B------:R-:W-:Y:S01]  /*3dd0*/  FMUL.FTZ R19, R13, R19 ;  /* 0x000000130d137220 */ /* 0x000fe20000410000 */
[----:B0-----:R-:W-:-:S06]  /*3de0*/  FADD.FTZ R6, R6, 1 ;  /* 0x3f80000006067421 */ /* 0x001fcc0000010000 */
[----:B------:R-:W0:Y:S01]  /*3df0*/  MUFU.RCP R6, R6 ;  /* 0x0000000600067308 */ /* 0x000e220000001000 */
[----:B------:R-:W-:Y:S01]  /*3e00*/  FFMA.FTZ R19, R32, R19, R34 ;  /* 0x0000001320137223 */ /* 0x000fe20000010022 */
[----:B------:R0:W-:Y:S02]  /*3e10*/  STL [R1+0x8c], R18 ;  /* 0x00008c1201007387 */ /* 0x0001e40000100800 */
[----:B0-----:R-:W-:Y:S01]  /*3e20*/  FMUL.FTZ R18, R22, R6 ;  /* 0x0000000616127220 */ /* 0x001fe20000410000 */
[----:B------:R-:W-:-:S06]  /*3e30*/  FMUL.FTZ R6, R19, -1.4426950216293334961 ;  /* 0xbfb8aa3b13067820 */ /* 0x000fcc0000410000 */
[----:B------:R-:W0:Y:S02]  /*3e40*/  MUFU.EX2 R6, R6 ;  /* 0x0000000600067308 */ /* 0x000e240000000800 */
[----:B0-----:R-:W-:-:S06]  /*3e50*/  FADD.FTZ R6, R6, 1 ;  /* 0x3f80000006067421 */ /* 0x001fcc0000010000 */
[----:B------:R-:W0:Y:S01]  /*3e60*/  MUFU.RCP R6, R6 ;  /* 0x0000000600067308 */ /* 0x000e220000001000 */
[----:B------:R1:W-:Y:S01]  /*3e70*/  STL [R1+0x84], R18 ;  /* 0x0000841201007387 */ /* 0x0003e20000100800 */
[----:B0-----:R-:W-:-:S05]  /*3e80*/  FMUL.FTZ R19, R19, R6 ;  /* 0x0000000613137220 */ /* 0x001fca0000410000 */
[----:B------:R0:W-:Y:S04]  /*3e90*/  STL [R1+0x7c], R19 ;  /* 0x00007c1301007387 */ /* 0x0001e80000100800 */
[----:B------:R-:W3:Y:S01]  /*3ea0*/  LDL.LU R22, [R1+0x3c] ;  /* 0x00003c0001167983 */ /* 0x000ee20000300800 */
[----:B------:R-:W-:-:S04]  /*3eb0*/  LEA R6, P0, R7, UR8, 0x1 ;  /* 0x0000000807067c11 */ /* 0x000fc8000f8008ff */
[----:B----4-:R-:W-:Y:S02]  /*3ec0*/  LEA.HI.X R7, R7, UR9, R3, 0x1, P0 ;  /* 0x0000000907077c11 */ /* 0x010fe400080f0c03 */
        /* <DEDUP_REMOVED lines=17> */
[----:B-1----:R-:W0:Y:S02]  /*3fe0*/  MUFU.RCP R19, R18 ;  /* 0x0000001200137308 */ /* 0x002e240000001000 */
        /* <DEDUP_REMOVED lines=9> */
[----:B------:R1:W-:Y:S01]  /*4080*/  STL [R1+0x58], R19 ;  /* 0x0000581301007387 */ /* 0x0003e20000100800 */
[----:B0-----:R-:W-:-:S06]  /*4090*/  FADD.FTZ R16, R16, 1 ;  /* 0x3f80000010107421 */ /* 0x001fcc0000010000 */
[----:B-1----:R0:W-:Y:S02]  /*40a0*/  MUFU.RCP R19, R16 ;  /* 0x0000001000137308 */ /* 0x0021e40000001000 */
[----:B0-----:R-:W-:-:S04]  /*40b0*/  FMUL.FTZ R16, R13, R17 ;  /* 0x000000110d107220 */ /* 0x001fc80000410000 */
[----:B------:R-:W-:-:S04]  /*40c0*/  FFMA.FTZ R16, R32, R16, R34 ;  /* 0x0000001020107223 */ /* 0x000fc80000010022 */
[----:B------:R-:W-:-:S06]  /*40d0*/  FMUL.FTZ R17, R16, -1.4426950216293334961 ;  /* 0xbfb8aa3b10117820 */ /* 0x000fcc0000410000 */
[----:B------:R-:W0:Y:S02]  /*40e0*/  MUFU.EX2 R17, R17 ;  /* 0x0000001100117308 */ /* 0x000e240000000800 */
[----:B0-----:R-:W-:-:S06]  /*40f0*/  FADD.FTZ R17, R17, 1 ;  /* 0x3f80000011117421 */ /* 0x001fcc0000010000 */
[----:B------:R-:W0:Y:S01]  /*4100*/  MUFU.RCP R17, R17 ;  /* 0x0000001100117308 */ /* 0x000e220000001000 */
[----:B------:R-:W-:-:S05]  /*4110*/  FMUL.FTZ R18, R18, R19 ;  /* 0x0000001312127220 */ /* 0x000fca0000410000 */
[----:B------:R3:W-:Y:S01]  /*4120*/  STL [R1+0x5c], R18 ;  /* 0x00005c1201007387 */ /* 0x0007e20000100800 */
[----:B0-----:R-:W-:-:S05]  /*4130*/  FMUL.FTZ R19, R16, R17 ;  /* 0x0000001110137220 */ /* 0x001fca0000410000 */
[----:B------:R0:W-:Y:S01]  /*4140*/  STL [R1+0x54], R19 ;  /* 0x0000541301007387 */ /* 0x0001e20000100800 */
[----:B---3--:R-:W-:-:S03]  /*4150*/  FADD.FTZ R18, R22, -R12 ;  /* 0x8000000c16127221 */ /* 0x008fc60000010000 */
[----:B------:R-:W3:Y:S01]  /*4160*/  LDL.LU R22, [R1+0x14] ;  /* 0x0000140001167983 */ /* 0x000ee20000300800 */
[----:B------:R-:W-:-:S04]  /*4170*/  LEA R16, P0, R8, UR8, 0x1 ;  /* 0x0000000808107c11 */ /* 0x000fc8000f8008ff */
[----:B----4-:R-:W-:Y:S02]  /*4180*/  LEA.HI.X R17, R8, UR9, R3, 0x1, P0 ;  /* 0x0000000908117c11 */ /* 0x010fe400080f0c03 */
[----:B------:R-:W4:Y:S01]  /*4190*/  LDL.LU R3, [R1+0xbc] ;  /* 0x0000bc0001037983 */ /* 0x000f220000300800 */
[----:B------:R-:W-:-:S04]  /*41a0*/  FMUL.FTZ R18, R13, R18 ;  /* 0x000000120d127220 */ /* 0x000fc80000410000 */
[----:B------:R-:W-:-:S04]  /*41b0*/  FFMA.FTZ R18, R44, R18, R46 ;  /* 0x000000122c127223 */ /* 0x000fc8000001002e */
[----:B------:R-:W-:-:S06]  /*41c0*/  FMUL.FTZ R8, R18, -1.4426950216293334961 ;  /* 0xbfb8aa3b12087820 */ /* 0x000fcc0000410000 */
[----:B------:R-:W1:Y:S01]  /*41d0*/  MUFU.EX2 R8, R8 ;  /* 0x0000000800087308 */ /* 0x000e620000000800 */
[----:B------:R-:W-:-:S05]  /*41e0*/  SHF.L.U32 R28, R28, 0x10, RZ ;  /* 0x000000101c1c7819 */ /* 0x000fca00000006ff */
[----:B------:R-:W-:Y:S01]  /*41f0*/  FADD.FTZ R28, -R12, R28 ;  /* 0x0000001c0c1c7221 */ /* 0x000fe20000010100 */
[----:B-1----:R-:W-:-:S04]  /*4200*/  FADD.FTZ R8, R8, 1 ;  /* 0x3f80000008087421 */ /* 0x002fc80000010000 */
[----:B0-----:R0:W1:Y:S01]  /*4210*/  MUFU.RCP R19, R8 ;  /* 0x0000000800137308 */ /* 0x0010620000001000 */
        /* <DEDUP_REMOVED lines=8> */
[----:B------:R-:W-:Y:S04]  /*42a0*/  STL [R1+0x130], R17 ;  /* 0x0001301101007387 */ /* 0x000fe80000100800 */
[----:B------:R0:W-:Y:S02]  /*42b0*/  STL [R1+0x50], R16 ;  /* 0x0000501001007387 */ /* 0x0001e40000100800 */
        /* <DEDUP_REMOVED lines=8> */
[----:B------:R-:W0:Y:S02]  /*4340*/  MUFU.EX2 R8, R8 ;  /* 0x0000000800087308 */ /* 0x000e240000000800 */
[----:B0-----:R-:W-:-:S06]  /*4350*/  FADD.FTZ R8, R8, 1 ;  /* 0x3f80000008087421 */ /* 0x001fcc0000010000 */
        /* <DEDUP_REMOVED lines=9> */
[----:B------:R0:W-:Y:S02]  /*43f0*/  STL [R1+0x48], R16 ;  /* 0x0000481001007387 */ /* 0x0001e40000100800 */
[----:B0-----:R-:W-:-:S05]  /*4400*/  FMUL.FTZ R16, R8, R18 ;  /* 0x0000001208107220 */ /* 0x001fca0000410000 */
[----:B------:R0:W-:Y:S01]  /*4410*/  STL [R1+0x44], R16 ;  /* 0x0000441001007387 */ /* 0x0001e20000100800 */
[----:B---3--:R-:W-:-:S03]  /*4420*/  FADD.FTZ R19, R22, -R12 ;  /* 0x8000000c16137221 */ /* 0x008fc60000010000 */
[----:B0-----:R-:W3:Y:S01]  /*4430*/  LDL.LU R16, [R1+0xc] ;  /* 0x00000c0001107983 */ /* 0x001ee20000300800 */
[----:B------:R-:W-:Y:S01]  /*4440*/  FMUL.FTZ R19, R13, R19 ;  /* 0x000000130d137220 */ /* 0x000fe20000410000 */
[----:B------:R-:W-:-:S03]  /*4450*/  LEA R18, P0, R9, UR8, 0x1 ;  /* 0x0000000809127c11 */ /* 0x000fc6000f8008ff */
[----:B------:R-:W-:Y:S01]  /*4460*/  FFMA.FTZ R8, R44, R19, R46 ;  /* 0x000000132c087223 */ /* 0x000fe2000001002e */
[----:B----4-:R-:W-:Y:S02]  /*4470*/  LEA.HI.X R19, R9, UR9, R3, 0x1, P0 ;  /* 0x0000000909137c11 */ /* 0x010fe400080f0c03 */
[----:B------:R-:W4:Y:S01]  /*4480*/  LDL.LU R3, [R1+0xcc] ;  /* 0x0000cc0001037983 */ /* 0x000f220000300800 */
        /* <DEDUP_REMOVED lines=11> */
[----:B------:R-:W-:Y:S04]  /*4540*/  STL [R1+0x124], R18 ;  /* 0x0001241201007387 */ /* 0x000fe80000100800 */
[----:B------:R-:W-:Y:S01]  /*4550*/  STL [R1+0x120], R19 ;  /* 0x0001201301007387 */ /* 0x000fe20000100800 */
[----:B0-----:R-:W-:-:S03]  /*4560*/  FADD.FTZ R8, R8, 1 ;  /* 0x3f80000008087421 */ /* 0x001fc60000010000 */
[----:B------:R2:W-:Y:S03]  /*4570*/  STL [R1+0x40], R9 ;  /* 0x0000400901007387 */ /* 0x0005e60000100800 */
        /* <DEDUP_REMOVED lines=13> */
[----:B------:R1:W-:Y:S03]  /*4650*/  STL [R1+0x3c], R17 ;  /* 0x00003c1101007387 */ /* 0x0003e60000100800 */
[----:B------:R-:W-:Y:S01]  /*4660*/  FFMA.FTZ R8, R32, R8, R34 ;  /* 0x0000000820087223 */ /* 0x000fe20000010022 */
[----:B-1----:R-:W-:-:S03]  /*4670*/  FMUL.FTZ R17, R9, R22 ;  /* 0x0000001609117220 */ /* 0x002fc60000410000 */
[----:B------:R-:W-:-:S06]  /*4680*/  FMUL.FTZ R9, R8, -1.4426950216293334961 ;  /* 0xbfb8aa3b08097820 */ /* 0x000fcc0000410000 */
[----:B------:R-:W0:Y:S02]  /*4690*/  MUFU.EX2 R9, R9 ;  /* 0x0000000900097308 */ /* 0x000e240000000800 */
[----:B0-----:R-:W-:-:S06]  /*46a0*/  FADD.FTZ R9, R9, 1 ;  /* 0x3f80000009097421 */ /* 0x001fcc0000010000 */
[----:B------:R-:W0:Y:S01]  /*46b0*/  MUFU.RCP R9, R9 ;  /* 0x0000000900097308 */ /* 0x000e220000001000 */
[----:B------:R-:W-:Y:S01]  /*46c0*/  STL [R1+0x1c], R17 ;  /* 0x00001c1101007387 */ /* 0x000fe20000100800 */
[----:B---3--:R-:W-:Y:S01]  /*46d0*/  FADD.FTZ R22, R16, -R12 ;  /* 0x8000000c10167221 */ /* 0x008fe20000010000 */
[----:B0-----:R-:W-:-:S03]  /*46e0*/  FMUL.FTZ R8, R8, R9 ;  /* 0x0000000908087220 */ /* 0x001fc60000410000 */
[----:B------:R-:W-:-:S04]  /*46f0*/  FMUL.FTZ R22, R13, R22 ;  /* 0x000000160d167220 */ /* 0x000fc80000410000 */
[----:B------:R-:W-:Y:S01]  /*4700*/  FFMA.FTZ R9, R44, R22, R46 ;  /* 0x000000162c097223 */ /* 0x000fe2000001002e */
[C---:B------:R-:W-:Y:S01]  /*4710*/  LEA R22, P0, R10.reuse, UR8, 0x1 ;  /* 0x000000080a167c11 */ /* 0x040fe2000f8008ff */
[----:B------:R0:W-:Y:S04]  /*4720*/  STL [R1+0x14], R8 ;  /* 0x0000140801007387 */ /* 0x0001e80000100800 */
[----:B------:R-:W3:Y:S01]  /*4730*/  LDL.LU R16, [R1+0x38] ;  /* 0x0000380001107983 */ /* 0x000ee20000300800 */
[----:B----4-:R-:W-:-:S03]  /*4740*/  LEA.HI.X R23, R10, UR9, R3, 0x1, P0 ;  /* 0x000000090a177c11 */ /* 0x010fc600080f0c03 */
[----:B------:R-:W4:Y:S01]  /*4750*/  LDL.LU R3, [R1+0xdc] ;  /* 0x0000dc0001037983 */ /* 0x000f220000300800 */
[----:B0-----:R-:W-:-:S06]  /*4760*/  FMUL.FTZ R8, R9, -1.4426950216293334961 ;  /* 0xbfb8aa3b09087820 */ /* 0x001fcc0000410000 */
        /* <DEDUP_REMOVED lines=9> */
[----:B------:R-:W0:Y:S01]  /*4800*/  MUFU.EX2 R9, R9 ;  /* 0x0000000900097308 */ /* 0x000e220000000800 */
[----:B------:R-:W-:Y:S04]  /*4810*/  STL [R1+0x12c], R22 ;  /* 0x00012c1601007387 */ /* 0x000fe80000100800 */
[----:B------:R-:W-:Y:S04]  /*4820*/  STL [R1+0x128], R23 ;  /* 0x0001281701007387 */ /* 0x000fe80000100800 */
[----:B------:R1:W-:Y:S04]  /*4830*/  STL [R1+0x10], R10 ;  /* 0x0000100a01007387 */ /* 0x0003e80000100800 */
[----:B------:R-:W4:Y:S01]  /*4840*/  LDL.LU R17, [R1+0x34] ;  /* 0x0000340001117983 */ /* 0x000f220000300800 */
[----:B0-----:R-:W-:-:S04]  /*4850*/  FADD.FTZ R9, R9, 1 ;  /* 0x3f80000009097421 */ /* 0x001fc80000010000 */
[----:B-1----:R2:W0:Y:S02]  /*4860*/  MUFU.RCP R10, R9 ;  /* 0x00000009000a7308 */ /* 0x0024240000001000 */
[----:B--2---:R-:W-:-:S04]  /*4870*/  FADD.FTZ R9, R0, -R12 ;  /* 0x8000000c00097221 */ /* 0x004fc80000010000 */
[----:B------:R-:W-:Y:S01]  /*4880*/  FMUL.FTZ R9, R13, R9 ;  /* 0x000000090d097220 */ /* 0x000fe20000410000 */
[----:B0-----:R-:W-:-:S03]  /*4890*/  FMUL.FTZ R0, R8, R10 ;  /* 0x0000000a08007220 */ /* 0x001fc60000410000 */
        /* <DEDUP_REMOVED lines=15> */
[----:B------:R-:W-:Y:S01]  /*4990*/  LEA R26, P0, R11, UR8, 0x1 ;  /* 0x000000080b1a7c11 */ /* 0x000fe2000f8008ff */
[----:B0-----:R-:W-:-:S05]  /*49a0*/  FMUL.FTZ R8, R8, R9 ;  /* 0x0000000908087220 */ /* 0x001fca0000410000 */
[----:B------:R0:W-:Y:S01]  /*49b0*/  STL [R1], R8 ;  /* 0x0000000801007387 */ /* 0x0001e20000100800 */
[----:B---3--:R-:W-:-:S03]  /*49c0*/  FADD.FTZ R10, R16, -R12 ;  /* 0x8000000c100a7221 */ /* 0x008fc60000010000 */
[----:B------:R-:W2:Y:S01]  /*49d0*/  LDL.LU R16, [R1+0x30] ;  /* 0x0000300001107983 */ /* 0x000ea20000300800 */
[----:B----4-:R-:W-:-:S03]  /*49e0*/  LEA.HI.X R27, R11, UR9, R3, 0x1, P0 ;  /* 0x000000090b1b7c11 */ /* 0x010fc600080f0c03 */
[----:B------:R-:W3:Y:S01]  /*49f0*/  LDL.LU R3, [R1+0xe8] ;  /* 0x0000e80001037983 */ /* 0x000ee20000300800 */
        /* <DEDUP_REMOVED lines=14> */
[----:B------:R0:W1:Y:S02]  /*4ae0*/  MUFU.RCP R9, R8 ;  /* 0x0000000800097308 */ /* 0x0000640000001000 */
[----:B0-----:R-:W-:Y:S02]  /*4af0*/  FADD.FTZ R8, R17, -R12 ;  /* 0x8000000c11087221 */ /* 0x001fe40000010000 */
[----:B------:R-:W4:Y:S02]  /*4b00*/  LDL.LU R17, [R1+0x2c] ;  /* 0x00002c0001117983 */ /* 0x000f240000300800 */
[----:B------:R-:W-:-:S04]  /*4b10*/  FMUL.FTZ R8, R13, R8 ;  /* 0x000000080d087220 */ /* 0x000fc80000410000 */
[----:B------:R-:W-:Y:S01]  /*4b20*/  FFMA.FTZ R8, R45, R8, R47 ;  /* 0x000000082d087223 */ /* 0x000fe2000001002f */
[----:B-1----:R-:W-:-:S03]  /*4b30*/  FMUL.FTZ R11, R11, R9 ;  /* 0x000000090b0b7220 */ /* 0x002fc60000410000 */
        /* <DEDUP_REMOVED lines=14> */
[----:B------:R-:W-:Y:S01]  /*4c20*/  LEA R28, P0, R52, UR8, 0x1 ;  /* 0x00000008341c7c11 */ /* 0x000fe2000f8008ff */
[----:B--2---:R-:W-:Y:S02]  /*4c30*/  FADD.FTZ R43, R16, -R12 ;  /* 0x8000000c102b7221 */ /* 0x004fe40000010000 */
[----:B------:R-:W2:Y:S01]  /*4c40*/  LDL.LU R16, [R1+0x28] ;  /* 0x0000280001107983 */ /* 0x000ea20000300800 */
[----:B---3--:R-:W-:-:S03]  /*4c50*/  LEA.HI.X R29, R52, UR9, R3, 0x1, P0 ;  /* 0x00000009341d7c11 */ /* 0x008fc600080f0c03 */
[----:B------:R-:W3:Y:S01]  /*4c60*/  LDL.LU R3, [R1+0xec] ;  /* 0x0000ec0001037983 */ /* 0x000ee20000300800 */
[----:B------:R-:W-:Y:S01]  /*4c70*/  FMUL.FTZ R43, R13, R43 ;  /* 0x0000002b0d2b7220 */ /* 0x000fe20000410000 */
[----:B------:R-:W-:Y:S02]  /*4c80*/  SHF.L.U32 R36, R48, 0x10, RZ ;  /* 0x0000001030247819 */ /* 0x000fe400000006ff */
[----:B------:R-:W3:Y:S01]  /*4c90*/  LDL.LU R18, [R1+0x24] ;  /* 0x0000240001127983 */ /* 0x000ee20000300800 */
[----:B------:R-:W-:-:S04]  /*4ca0*/  FFMA.FTZ R43, R44, R43, R46 ;  /* 0x0000002b2c2b7223 */ /* 0x000fc8000001002e */
[----:B------:R-:W-:-:S06]  /*4cb0*/  FMUL.FTZ R31, R43, -1.4426950216293334961 ;  /* 0xbfb8aa3b2b1f7820 */ /* 0x000fcc0000410000 */
[----:B------:R-:W0:Y:S01]  /*4cc0*/  MUFU.EX2 R31, R31 ;  /* 0x0000001f001f7308 */ /* 0x000e220000000800 */
[----:B------:R-:W-:Y:S01]  /*4cd0*/  FADD.FTZ R36, -R12, R36 ;  /* 0x000000240c247221 */ /* 0x000fe20000010100 */
        /* <DEDUP_REMOVED lines=8> */
[----:B------:R4:W0:Y:S02]  /*4d60*/  MUFU.RCP R36, R31 ;  /* 0x0000001f00247308 */ /* 0x0008240000001000 */
[----:B----4-:R-:W-:Y:S01]  /*4d70*/  FADD.FTZ R31, R17, -R12 ;  /* 0x8000000c111f7221 */ /* 0x010fe20000010000 */
[----:B------:R1:W-:Y:S03]  /*4d80*/  STG.E.U16 desc[UR6][R14.64], R37 ;  /* 0x000000250e007986 */ /* 0x0003e6000c101506 */
[----:B------:R-:W-:Y:S01]  /*4d90*/  FMUL.FTZ R31, R13, R31 ;  /* 0x0000001f0d1f7220 */ /* 0x000fe20000410000 */
[----:B------:R-:W4:Y:S03]  /*4da0*/  LDL.LU R17, [R1+0x20] ;  /* 0x0000200001117983 */ /* 0x000f260000300800 */
[----:B------:R-:W-:Y:S01]  /*4db0*/  FFMA.FTZ R31, R45, R31, R47 ;  /* 0x0000001f2d1f7223 */ /* 0x000fe2000001002f */
[----:B0-----:R-:W-:-:S03]  /*4dc0*/  FMUL.FTZ R48, R48, R36 ;  /* 0x0000002430307220 */ /* 0x001fc60000410000 */
[----:B------:R-:W-:-:S06]  /*4dd0*/  FMUL.FTZ R36, R31, -1.4426950216293334961 ;  /* 0xbfb8aa3b1f247820 */ /* 0x000fcc0000410000 */
[----:B------:R-:W0:Y:S01]  /*4de0*/  MUFU.EX2 R36, R36 ;  /* 0x0000002400247308 */ /* 0x000e220000000800 */
[----:B-1----:R-:W-:Y:S01]  /*4df0*/  SHF.L.U32 R37, R49, 0x10, RZ ;  /* 0x0000001031257819 */ /* 0x002fe200000006ff */
        /* <DEDUP_REMOVED lines=11> */
[C---:B------:R-:W-:Y:S01]  /*4eb0*/  LEA R36, P0, R53.reuse, UR8, 0x1 ;  /* 0x0000000835247c11 */ /* 0x040fe2000f8008ff */
[----:B--2---:R-:W-:Y:S02]  /*4ec0*/  FADD.FTZ R56, R16, -R12 ;  /* 0x8000000c10387221 */ /* 0x004fe40000010000 */
[----:B------:R-:W2:Y:S01]  /*4ed0*/  LDL.LU R16, [R1+0xf4] ;  /* 0x0000f40001107983 */ /* 0x000ea20000300800 */
[----:B---3--:R-:W-:-:S03]  /*4ee0*/  LEA.HI.X R37, R53, UR9, R3, 0x1, P0 ;  /* 0x0000000935257c11 */ /* 0x008fc600080f0c03 */
[----:B------:R-:W3:Y:S01]  /*4ef0*/  LDL.LU R3, [R1+0x4] ;  /* 0x0000040001037983 */ /* 0x000ee20000300800 */
[----:B------:R-:W-:Y:S01]  /*4f00*/  FMUL.FTZ R56, R13, R56 ;  /* 0x000000380d387220 */ /* 0x000fe20000410000 */
[----:B------:R-:W-:Y:S02]  /*4f10*/  SHF.L.U32 R39, R50, 0x10, RZ ;  /* 0x0000001032277819 */ /* 0x000fe400000006ff */
[----:B------:R-:W2:Y:S01]  /*4f20*/  LDL.LU R19, [R1+0x18] ;  /* 0x0000180001137983 */ /* 0x000ea20000300800 */
        /* <DEDUP_REMOVED lines=10> */
[----:B------:R-:W0:Y:S01]  /*4fd0*/  MUFU.EX2 R38, R38 ;  /* 0x0000002600267308 */ /* 0x000e220000000800 */
[----:B------:R-:W-:Y:S02]  /*4fe0*/  FADD.FTZ R39, R18, -R12 ;  /* 0x8000000c12277221 */ /* 0x000fe40000010000 */
[----:B------:R-:W2:Y:S01]  /*4ff0*/  LDL.LU R18, [R1+0xf0] ;  /* 0x0000f00001127983 */ /* 0x000ea20000300800 */
        /* <DEDUP_REMOVED lines=18> */
[----:B----4-:R-:W-:Y:S02]  /*5120*/  FADD.FTZ R52, R17, -R12 ;  /* 0x8000000c11347221 */ /* 0x010fe40000010000 */
[----:B------:R-:W4:Y:S01]  /*5130*/  LDL.LU R17, [R1+0x60] ;  /* 0x0000600001117983 */ /* 0x000f220000300800 */
[----:B0-----:R-:W-:Y:S01]  /*5140*/  FMUL.FTZ R55, R55, R38 ;  /* 0x0000002637377220 */ /* 0x001fe20000410000 */
[----:B---3--:R-:W-:-:S04]  /*5150*/  LEA R38, P0, R3, UR8, 0x1 ;  /* 0x0000000803267c11 */ /* 0x008fc8000f8008ff */
[----:B--2---:R-:W-:Y:S02]  /*5160*/  LEA.HI.X R39, R3, UR9, R16, 0x1, P0 ;  /* 0x0000000903277c11 */ /* 0x004fe400080f0c10 */
[----:B------:R-:W2:Y:S04]  /*5170*/  LDL.LU R16, [R1+0x100] ;  /* 0x0001000001107983 */ /* 0x000ea80000300800 */
[----:B------:R-:W3:Y:S01]  /*5180*/  LDL.LU R3, [R1+0x64] ;  /* 0x0000640001037983 */ /* 0x000ee20000300800 */
[----:B------:R-:W-:Y:S01]  /*5190*/  FMUL.FTZ R52, R13, R52 ;  /* 0x000000340d347220 */ /* 0x000fe20000410000 */
[----:B------:R-:W-:Y:S02]  /*51a0*/  SHF.L.U32 R41, R60, 0x10, RZ ;  /* 0x000000103c297819 */ /* 0x000fe400000006ff */
[----:B------:R-:W2:Y:S01]  /*51b0*/  LDL.LU R23, [R1+0xf8] ;  /* 0x0000f80001177983 */ /* 0x000ea20000300800 */
[----:B------:R-:W-:-:S02]  /*51c0*/  FFMA.FTZ R52, R44, R52, R46 ;  /* 0x000000342c347223 */ /* 0x000fc4000001002e */
[----:B------:R-:W-:Y:S01]  /*51d0*/  FADD.FTZ R41, -R12, R41 ;  /* 0x000000290c297221 */ /* 0x000fe20000010100 */
[----:B------:R-:W2:Y:S01]  /*51e0*/  LDL.LU R22, [R1+0x68] ;  /* 0x0000680001167983 */ /* 0x000ea20000300800 */
        /* <DEDUP_REMOVED lines=19> */
[----:B------:R0:W1:Y:S02]  /*5320*/  MUFU.RCP R41, R40 ;  /* 0x0000002800297308 */ /* 0x0000640000001000 */
[----:B0-----:R-:W-:Y:S02]  /*5330*/  SHF.L.U32 R40, R18, 0x10, RZ ;  /* 0x0000001012287819 */ /* 0x001fe400000006ff */
[----:B------:R-:W2:Y:S03]  /*5340*/  LDL.LU R18, [R1+0xfc] ;  /* 0x0000fc0001127983 */ /* 0x000ea60000300800 */
[----:B------:R-:W-:-:S04]  /*5350*/  FADD.FTZ R40, -R12, R40 ;  /* 0x000000280c287221 */ /* 0x000fc80000010100 */
[----:B------:R-:W-:Y:S01]  /*5360*/  FMUL.FTZ R40, R13, R40 ;  /* 0x000000280d287220 */ /* 0x000fe20000410000 */
[----:B-1----:R-:W-:-:S03]  /*5370*/  FMUL.FTZ R50, R50, R41 ;  /* 0x0000002932327220 */ /* 0x002fc60000410000 */
[----:B------:R-:W-:-:S04]  /*5380*/  FFMA.FTZ R40, R32, R40, R34 ;  /* 0x0000002820287223 */ /* 0x000fc80000010022 */
        /* <DEDUP_REMOVED lines=12> */
[----:B------:R-:W-:Y:S01]  /*5450*/  SHF.L.U32 R59, R23, 0x10, RZ ;  /* 0x00000010173b7819 */ /* 0x000fe200000006ff */
[----:B------:R-:W-:Y:S01]  /*5460*/  FADD.FTZ R60, R22, -R12 ;  /* 0x8000000c163c7221 */ /* 0x000fe20000010000 */
        /* <DEDUP_REMOVED lines=12> */
[----:B------:R-:W-:Y:S01]  /*5530*/  FMUL.FTZ R60, R13, R60 ;  /* 0x0000003c0d3c7220 */ /* 0x000fe20000410000 */
[----:B0-----:R-:W-:-:S06]  /*5540*/  FADD.FTZ R58, R58, 1 ;  /* 0x3f8000003a3a7421 */ /* 0x001fcc0000010000 */
[----:B------:R-:W0:Y:S01]  /*5550*/  MUFU.RCP R58, R58 ;  /* 0x0000003a003a7308 */ /* 0x000e220000001000 */
[----:B------:R-:W-:Y:S01]  /*5560*/  FFMA.FTZ R46, R44, R60, R46 ;  /* 0x0000003c2c2e7223 */ /* 0x000fe2000001002e */
[----:B------:R-:W-:-:S04]  /*5570*/  FADD.FTZ R60, R19, -R12 ;  /* 0x8000000c133c7221 */ /* 0x000fc80000010000 */
[----:B------:R-:W-:Y:S01]  /*5580*/  FMUL.FTZ R60, R13, R60 ;  /* 0x0000003c0d3c7220 */ /* 0x000fe20000410000 */
[----:B0-----:R-:W-:-:S03]  /*5590*/  FMUL.FTZ R44, R59, R58 ;  /* 0x0000003a3b2c7220 */ /* 0x001fc60000410000 */
[----:B------:R-:W-:Y:S01]  /*55a0*/  FFMA.FTZ R58, R45, R60, R47 ;  /* 0x0000003c2d3a7223 */ /* 0x000fe2000001002f */
[----:B------:R-:W-:-:S05]  /*55b0*/  SHF.L.U32 R60, R18, 0x10, RZ ;  /* 0x00000010123c7819 */ /* 0x000fca00000006ff */
[----:B------:R-:W-:-:S04]  /*55c0*/  FADD.FTZ R60, -R12, R60 ;  /* 0x0000003c0c3c7221 */ /* 0x000fc80000010100 */
[----:B------:R-:W-:-:S04]  /*55d0*/  FMUL.FTZ R60, R13, R60 ;  /* 0x0000003c0d3c7220 */ /* 0x000fc80000410000 */
[----:B------:R-:W-:Y:S01]  /*55e0*/  FFMA.FTZ R35, R33, R60, R35 ;  /* 0x0000003c21237223 */ /* 0x000fe20000010023 */
[----:B----4-:R-:W-:-:S04]  /*55f0*/  FADD.FTZ R33, R17, -R12 ;  /* 0x8000000c11217221 */ /* 0x010fc80000010000 */
[----:B------:R-:W-:-:S04]  /*5600*/  FMUL.FTZ R33, R13, R33 ;  /* 0x000000210d217220 */ /* 0x000fc80000410000 */
[----:B------:R-:W-:Y:S01]  /*5610*/  FFMA.FTZ R45, R45, R33, R47 ;  /* 0x000000212d2d7223 */ /* 0x000fe2000001002f */
[----:B--2---:R-:W-:-:S05]  /*5620*/  SHF.L.U32 R61, R16, 0x10, RZ ;  /* 0x00000010103d7819 */ /* 0x004fca00000006ff */
[C---:B------:R-:W-:Y:S01]  /*5630*/  FADD.FTZ R61, -R12.reuse, R61 ;  /* 0x0000003d0c3d7221 */ /* 0x040fe20000010100 */
[----:B---3--:R-:W-:Y:S02]  /*5640*/  SHF.L.U32 R33, R3, 0x10, RZ ;  /* 0x0000001003217819 */ /* 0x008fe400000006ff */
[----:B------:R-:W2:Y:S01]  /*5650*/  LDL.LU R3, [R1+0x78] ;  /* 0x0000780001037983 */ /* 0x000ea20000300800 */
[C---:B------:R-:W-:Y:S02]  /*5660*/  FMUL.FTZ R61, R13.reuse, R61 ;  /* 0x0000003d0d3d7220 */ /* 0x040fe40000410000 */
[----:B------:R-:W-:Y:S01]  /*5670*/  FADD.FTZ R33, -R12, R33 ;  /* 0x000000210c217221 */ /* 0x000fe20000010100 */
[----:B------:R-:W3:Y:S01]  /*5680*/  LDL.LU R23, [R1+0xe0] ;  /* 0x0000e00001177983 */ /* 0x000ee20000300800 */
[----:B------:R-:W-:Y:S02]  /*5690*/  FFMA.FTZ R61, R32, R61, R34 ;  /* 0x0000003d203d7223 */ /* 0x000fe40000010022 */
[----:B------:R-:W-:Y:S01]  /*56a0*/  FMUL.FTZ R13, R13, R33 ;  /* 0x000000210d0d7220 */ /* 0x000fe20000410000 */
[----:B------:R-:W3:Y:S01]  /*56b0*/  LDL.LU R22, [R1+0xe4] ;  /* 0x0000e40001167983 */ /* 0x000ee20000300800 */
[----:B------:R-:W-:Y:S01]  /*56c0*/  FMUL.FTZ R12, R61, -1.4426950216293334961 ;  /* 0xbfb8aa3b3d0c7820 */ /* 0x000fe20000410000 */
[----:B------:R-:W-:-:S02]  /*56d0*/  FMUL.FTZ R33, R46, -1.4426950216293334961 ;  /* 0xbfb8aa3b2e217820 */ /* 0x000fc40000410000 */
[----:B------:R-:W4:Y:S03]  /*56e0*/  LDL.LU R17, [R1+0xd4] ;  /* 0x0000d40001117983 */ /* 0x000f260000300800 */
[----:B------:R-:W0:Y:S01]  /*56f0*/  MUFU.EX2 R12, R12 ;  /* 0x0000000c000c7308 */ /* 0x000e220000000800 */
[----:B------:R-:W4:Y:S01]  /*5700*/  LDL.LU R16, [R1+0xd8] ;  /* 0x0000d80001107983 */ /* 0x000f220000300800 */
[----:B------:R-:W-:-:S03]  /*5710*/  FFMA.FTZ R34, R32, R13, R34 ;  /* 0x0000000d20227223 */ /* 0x000fc60000010022 */
[----:B------:R-:W3:Y:S03]  /*5720*/  LDL.LU R24, [R1+0xc8] ;  /* 0x0000c80001187983 */ /* 0x000ee60000300800 */
[----:B------:R-:W1:Y:S01]  /*5730*/  MUFU.EX2 R33, R33 ;  /* 0x0000002100217308 */ /* 0x000e620000000800 */
[----:B------:R-:W3:Y:S04]  /*5740*/  LDL.LU R25, [R1+0xd0] ;  /* 0x0000d00001197983 */ /* 0x000ee80000300800 */
[----:B------:R-:W3:Y:S01]  /*5750*/  LDL.LU R19, [R1+0xc0] ;  /* 0x0000c00001137983 */ /* 0x000ee20000300800 */
[----:B0-----:R-:W-:-:S03]  /*5760*/  FADD.FTZ R12, R12, 1 ;  /* 0x3f8000000c0c7421 */ /* 0x001fc60000010000 */
[----:B------:R-:W3:Y:S01]  /*5770*/  LDL.LU R18, [R1+0xc4] ;  /* 0x0000c40001127983 */ /* 0x000ee20000300800 */
[----:B------:R1:W0:Y:S02]  /*5780*/  MUFU.RCP R13, R12 ;  /* 0x0000000c000d7308 */ /* 0x0002240000001000 */
[----:B-1----:R-:W-:Y:S02]  /*5790*/  FADD.FTZ R12, R33, 1 ;  /* 0x3f800000210c7421 */ /* 0x002fe40000010000 */
[----:B------:R-:W2:Y:S04]  /*57a0*/  LDL.LU R33, [R1+0x80] ;  /* 0x0000800001217983 */ /* 0x000ea80000300800 */
[----:B------:R-:W1:Y:S01]  /*57b0*/  MUFU.RCP R12, R12 ;  /* 0x0000000c000c7308 */ /* 0x000e620000001000 */
[----:B0-----:R-:W-:Y:S01]  /*57c0*/  FMUL.FTZ R61, R61, R13 ;  /* 0x0000000d3d3d7220 */ /* 0x001fe20000410000 */
[----:B-1----:R-:W-:Y:S01]  /*57d0*/  FMUL.FTZ R46, R46, R12 ;  /* 0x0000000c2e2e7220 */ /* 0x002fe20000410000 */
[----:B------:R-:W-:Y:S01]  /*57e0*/  FMUL.FTZ R32, R34, -1.4426950216293334961 ;  /* 0xbfb8aa3b22207820 */ /* 0x000fe20000410000 */
[----:B--2---:R-:W-:-:S02]  /*57f0*/  LEA R12, P0, R33, UR8, 0x1 ;  /* 0x00000008210c7c11 */ /* 0x004fc4000f8008ff */
[----:B------:R-:W-:Y:S02]  /*5800*/  MOV R13, R33 ;  /* 0x00000021000d7202 */ /* 0x000fe40000000f00 */
[----:B------:R-:W2:Y:S01]  /*5810*/  LDL.LU R33, [R1+0x10c] ;  /* 0x00010c0001217983 */ /* 0x000ea20000300800 */
[----:B------:R-:W0:Y:S01]  /*5820*/  MUFU.EX2 R32, R32 ;  /* 0x0000002000207308 */ /* 0x000e220000000800 */
[----:B------:R-:W-:Y:S02]  /*5830*/  LEA.HI.X R13, R13, UR9, R30, 0x1, P0 ;  /* 0x000000090d0d7c11 */ /* 0x000fe400080f0c1e */
[----:B------:R-:W4:Y:S01]  /*5840*/  LDL.LU R30, [R1+0x144] ;  /* 0x00014400011e7983 */ /* 0x000f220000300800 */
[----:B0-----:R-:W-:-:S04]  /*5850*/  FADD.FTZ R32, R32, 1 ;  /* 0x3f80000020207421 */ /* 0x001fc80000010000 */
[----:B------:R0:W-:Y:S02]  /*5860*/  MUFU.RCP R60, R32 ;  /* 0x00000020003c7308 */ /* 0x0001e40000001000 */
[----:B0-----:R-:W-:Y:S01]  /*5870*/  LEA R32, P1, R3, UR8, 0x1 ;  /* 0x0000000803207c11 */ /* 0x001fe2000f8208ff */
[----:B------:R-:W-:-:S06]  /*5880*/  FMUL.FTZ R59, R58, -1.4426950216293334961 ;  /* 0xbfb8aa3b3a3b7820 */ /* 0x000fcc0000410000 */
[----:B------:R-:W0:Y:S02]  /*5890*/  MUFU.EX2 R59, R59 ;  /* 0x0000003b003b7308 */ /* 0x000e240000000800 */
[----:B0-----:R-:W-:-:S06]  /*58a0*/  FADD.FTZ R47, R59, 1 ;  /* 0x3f8000003b2f7421 */ /* 0x001fcc0000010000 */
[----:B------:R-:W0:Y:S01]  /*58b0*/  MUFU.RCP R47, R47 ;  /* 0x0000002f002f7308 */ /* 0x000e220000001000 */
[----:B--2---:R-:W-:Y:S01]  /*58c0*/  LEA.HI.X R33, R3, UR9, R33, 0x1, P1 ;  /* 0x0000000903217c11 */ /* 0x004fe200088f0c21 */
[----:B0-----:R-:W-:Y:S01]  /*58d0*/  FMUL.FTZ R47, R58, R47 ;  /* 0x0000002f3a2f7220 */ /* 0x001fe20000410000 */
[----:B------:R-:W2:Y:S01]  /*58e0*/  LDL.LU R3, [R1+0x140] ;  /* 0x0001400001037983 */ /* 0x000ea20000300800 */
[----:B------:R-:W-:Y:S01]  /*58f0*/  FMUL.FTZ R59, R45, -1.4426950216293334961 ;  /* 0xbfb8aa3b2d3b7820 */ /* 0x000fe20000410000 */
[----:B------:R-:W-:Y:S02]  /*5900*/  FMUL.FTZ R58, R35, -1.4426950216293334961 ;  /* 0xbfb8aa3b233a7820 */ /* 0x000fe40000410000 */
[----:B----4-:R0:W-:Y:S01]  /*5910*/  STG.E.U16 desc[UR6][R14.64+0x4], R30 ;  /* 0x0000041e0e007986 */ /* 0x0101e2000c101506 */
[----:B------:R-:W-:Y:S01]  /*5920*/  FMUL.FTZ R60, R34, R60 ;  /* 0x0000003c223c7220 */ /* 0x000fe20000410000 */
[----:B------:R-:W-:Y:S01]  /*5930*/  F2FP.BF16.F32.PACK_AB R10, R11, R10 ;  /* 0x0000000a0b0a723e */ /* 0x000fe200000010ff */
[----:B------:R-:W1:Y:S01]  /*5940*/  MUFU.EX2 R59, R59 ;  /* 0x0000003b003b7308 */ /* 0x000e620000000800 */
[----:B------:R-:W-:Y:S01]  /*5950*/  F2FP.BF16.F32.PACK_AB R8, R9, R8 ;  /* 0x000000080908723e */ /* 0x000fe200000010ff */
[----:B------:R-:W-:-:S06]  /*5960*/  ULDC.64 UR8, c[0x0][0x238] ;  /* 0x00008e0000087ab9 */ /* 0x000fcc0000000a00 */
[----:B------:R-:W4:Y:S01]  /*5970*/  MUFU.EX2 R58, R58 ;  /* 0x0000003a003a7308 */ /* 0x000f220000000800 */
[----:B-1----:R-:W-:Y:S01]  /*5980*/  FADD.FTZ R59, R59, 1 ;  /* 0x3f8000003b3b7421 */ /* 0x002fe20000010000 */
[----:B----4-:R-:W-:-:S06]  /*5990*/  FADD.FTZ R58, R58, 1 ;  /* 0x3f8000003a3a7421 */ /* 0x010fcc0000010000 */
[----:B------:R-:W1:Y:S08]  /*59a0*/  MUFU.RCP R59, R59 ;  /* 0x0000003b003b7308 */ /* 0x000e700000001000 */
[----:B------:R-:W4:Y:S01]  /*59b0*/  MUFU.RCP R58, R58 ;  /* 0x0000003a003a7308 */ /* 0x000f220000001000 */
[----:B-1----:R-:W-:Y:S01]  /*59c0*/  FMUL.FTZ R59, R45, R59 ;  /* 0x0000003b2d3b7220 */ /* 0x002fe20000410000 */
[----:B------:R-:W-:-:S02]  /*59d0*/  PRMT R45, R30, 0x7632, R45 ;  /* 0x000076321e2d7816 */ /* 0x000fc4000000002d */
[----:B0-----:R-:W-:Y:S01]  /*59e0*/  F2FP.BF16.F32.PACK_AB R30, R17, R16 ;  /* 0x00000010111e723e */ /* 0x001fe200000010ff */
[----:B----4-:R-:W-:Y:S01]  /*59f0*/  FMUL.FTZ R58, R35, R58 ;  /* 0x0000003a233a7220 */ /* 0x010fe20000410000 */
[----:B---3--:R-:W-:Y:S02]  /*5a00*/  F2FP.BF16.F32.PACK_AB R35, R23, R22 ;  /* 0x000000161723723e */ /* 0x008fe400000010ff */
[----:B------:R-:W3:Y:S04]  /*5a10*/  LDL.LU R23, [R1+0xa0] ;  /* 0x0000a00001177983 */ /* 0x000ee80000300800 */
[----:B------:R-:W3:Y:S04]  /*5a20*/  LDL.LU R22, [R1+0xa4] ;  /* 0x0000a40001167983 */ /* 0x000ee80000300800 */
[----:B------:R-:W4:Y:S04]  /*5a30*/  LDL.LU R17, [R1+0x94] ;  /* 0x0000940001117983 */ /* 0x000f280000300800 */
[----:B------:R-:W4:Y:S04]  /*5a40*/  LDL.LU R16, [R1+0x98] ;  /* 0x0000980001107983 */ /* 0x000f280000300800 */
[----:B------:R0:W-:Y:S04]  /*5a50*/  STG.E.U16 desc[UR6][R14.64+0x6], R45 ;  /* 0x0000062d0e007986 */ /* 0x0001e8000c101506 */
[----:B0-----:R-:W3:Y:S01]  /*5a60*/  LDL.LU R45, [R1+0xb0] ;  /* 0x0000b000012d7983 */ /* 0x001ee20000300800 */
[----:B------:R-:W-:-:S02]  /*5a70*/  PRMT R15, R35, 0x7632, R15 ;  /* 0x00007632230f7816 */ /* 0x000fc4000000000f */
[----:B------:R-:W-:Y:S01]  /*5a80*/  F2FP.BF16.F32.PACK_AB R14, R24, R25 ;  /* 0x00000019180e723e */ /* 0x000fe200000010ff */
[----:B--2---:R0:W-:Y:S04]  /*5a90*/  STG.E.U16 desc[UR6][R2.64], R35 ;  /* 0x0000002302007986 */ /* 0x0041e8000c101506 */
[----:B0-----:R-:W3:Y:S04]  /*5aa0*/  LDL.LU R35, [R1+0xa8] ;  /* 0x0000a80001237983 */ /* 0x001ee80000300800 */
[----:B------:R-:W2:Y:S04]  /*5ab0*/  LDL.LU R24, [R1+0x13c] ;  /* 0x00013c0001187983 */ /* 0x000ea80000300800 */
[----:B------:R-:W2:Y:S01]  /*5ac0*/  LDL.LU R25, [R1+0x138] ;  /* 0x0001380001197983 */ /* 0x000ea20000300800 */
[----:B------:R-:W-:-:S03]  /*5ad0*/  PRMT R34, R30, 0x7632, R34 ;  /* 0x000076321e227816 */ /* 0x000fc60000000022 */
[----:B------:R0:W-:Y:S04]  /*5ae0*/  STG.E.U16 desc[UR6][R2.64+0x4], R30 ;  /* 0x0000041e02007986 */ /* 0x0001e8000c101506 */
[----:B------:R1:W-:Y:S04]  /*5af0*/  STG.E.U16 desc[UR6][R2.64+0x2], R15 ;  /* 0x0000020f02007986 */ /* 0x0003e8000c101506 */
[----:B------:R1:W-:Y:S01]  /*5b00*/  STG.E.U16 desc[UR6][R2.64+0x6], R34 ;  /* 0x0000062202007986 */ /* 0x0003e2000c101506 */
[----:B0-----:R-:W-:Y:S02]  /*5b10*/  PRMT R30, R14, 0x7610, R30 ;  /* 0x000076100e1e7816 */ /* 0x001fe4000000001e */
[----:B-1----:R-:W-:-:S02]  /*5b20*/  F2FP.BF16.F32.PACK_AB R15, R19, R18 ;  /* 0x00000012130f723e */ /* 0x002fc400000010ff */
[----:B------:R-:W4:Y:S04]  /*5b30*/  LDL.LU R19, [R1+0x8c] ;  /* 0x00008c0001137983 */ /* 0x000f280000300800 */
[----:B------:R-:W4:Y:S04]  /*5b40*/  LDL.LU R18, [R1+0x90] ;  /* 0x0000900001127983 */ /* 0x000f280000300800 */
[----:B------:R-:W4:Y:S04]  /*5b50*/  LDL.LU R34, [R1+0xb8] ;  /* 0x0000b80001227983 */ /* 0x000f280000300800 */
[----:B--2---:R0:W-:Y:S04]  /*5b60*/  STG.E.U16 desc[UR6][R24.64], R30 ;  /* 0x0000001e18007986 */ /* 0x0041e8000c101506 */
[----:B0-----:R-:W4:Y:S01]  /*5b70*/  LDL.LU R30, [R1+0xb4] ;  /* 0x0000b400011e7983 */ /* 0x001f220000300800 */
[----:B------:R-:W-:-:S02]  /*5b80*/  PRMT R3, R15, 0x7632, R3 ;  /* 0x000076320f037816 */ /* 0x000fc40000000003 */
[----:B------:R-:W-:-:S03]  /*5b90*/  PRMT R14, R14, 0x7632, R14 ;  /* 0x000076320e0e7816 */ /* 0x000fc6000000000e */
[----:B------:R-:W-:Y:S04]  /*5ba0*/  STG.E.U16 desc[UR6][R24.64+0x6], R3 ;  /* 0x0000060318007986 */ /* 0x000fe8000c101506 */
[----:B------:R3:W-:Y:S04]  /*5bb0*/  STG.E.U16 desc[UR6][R24.64+0x2], R14 ;  /* 0x0000020e18007986 */ /* 0x0007e8000c101506 */
[----:B------:R-:W-:Y:S01]  /*5bc0*/  STG.E.U16 desc[UR6][R24.64+0x4], R15 ;  /* 0x0000040f18007986 */ /* 0x000fe2000c101506 */
[----:B---3--:R-:W-:Y:S02]  /*5bd0*/  F2FP.BF16.F32.PACK_AB R14, R35, R45 ;  /* 0x0000002d230e723e */ /* 0x008fe400000010ff */
[----:B----4-:R-:W-:-:S02]  /*5be0*/  F2FP.BF16.F32.PACK_AB R2, R30, R34 ;  /* 0x000000221e02723e */ /* 0x010fc400000010ff */
[----:B------:R-:W2:Y:S02]  /*5bf0*/  LDL.LU R30, [R1+0x7c] ;  /* 0x00007c00011e7983 */ /* 0x000ea40000300800 */
[----:B------:R-:W-:Y:S02]  /*5c00*/  PRMT R3, R2, 0x7632, R3 ;  /* 0x0000763202037816 */ /* 0x000fe40000000003 */
[----:B------:R-:W2:Y:S04]  /*5c10*/  LDL.LU R34, [R1+0x84] ;  /* 0x0000840001227983 */ /* 0x000ea80000300800 */
[----:B------:R-:W3:Y:S04]  /*5c20*/  LDL.LU R35, [R1+0x58] ;  /* 0x0000580001237983 */ /* 0x000ee80000300800 */
[----:B------:R0:W-:Y:S04]  /*5c30*/  STG.E.U16 desc[UR6][R4.64+0x2], R3 ;  /* 0x0000020304007986 */ /* 0x0001e8000c101506 */
[----:B------:R-:W3:Y:S01]  /*5c40*/  LDL.LU R45, [R1+0x70] ;  /* 0x00007000012d7983 */ /* 0x000ee20000300800 */
[----:B0-----:R-:W-:-:S03]  /*5c50*/  F2FP.BF16.F32.PACK_AB R3, R17, R16 ;  /* 0x000000101103723e */ /* 0x001fc600000010ff */
[----:B------:R-:W4:Y:S04]  /*5c60*/  LDL.LU R16, [R1+0x54] ;  /* 0x0000540001107983 */ /* 0x000f280000300800 */
[----:B------:R-:W4:Y:S01]  /*5c70*/  LDL.LU R17, [R1+0x5c] ;  /* 0x00005c0001117983 */ /* 0x000f220000300800 */
[----:B------:R-:W-:-:S03]  /*5c80*/  PRMT R15, R14, 0x7632, R15 ;  /* 0x000076320e0f7816 */ /* 0x000fc6000000000f */
[----:B------:R0:W-:Y:S04]  /*5c90*/  STG.E.U16 desc[UR6][R4.64], R2 ;  /* 0x0000000204007986 */ /* 0x0001e8000c101506 */
[----:B------:R-:W-:Y:S04]  /*5ca0*/  STG.E.U16 desc[UR6][R4.64+0x4], R14 ;  /* 0x0000040e04007986 */ /* 0x000fe8000c101506 */
[----:B------:R1:W-:Y:S01]  /*5cb0*/  STG.E.U16 desc[UR6][R4.64+0x6], R15 ;  /* 0x0000060f04007986 */ /* 0x0003e2000c101506 */
[----:B0-----:R-:W-:-:S03]  /*5cc0*/  F2FP.BF16.F32.PACK_AB R2, R23, R22 ;  /* 0x000000161702723e */ /* 0x001fc600000010ff */
[----:B------:R-:W4:Y:S04]  /*5cd0*/  LDL.LU R22, [R1+0x4c] ;  /* 0x00004c0001167983 */ /* 0x000f280000300800 */
[----:B------:R0:W-:Y:S01]  /*5ce0*/  STG.E.U16 desc[UR6][R20.64], R2 ;  /* 0x0000000214007986 */ /* 0x0001e2000c101506 */
[----:B-1----:R-:W-:-:S03]  /*5cf0*/  PRMT R4, R2, 0x7632, R4 ;  /* 0x0000763202047816 */ /* 0x002fc60000000004 */
[----:B------:R-:W4:Y:S01]  /*5d00*/  LDL.LU R23, [R1+0x50] ;  /* 0x0000500001177983 */ /* 0x000f220000300800 */
[----:B------:R-:W-:-:S03]  /*5d10*/  PRMT R5, R3, 0x7632, R5 ;  /* 0x0000763203057816 */ /* 0x000fc60000000005 */
[----:B------:R-:W-:Y:S01]  /*5d20*/  STG.E.U16 desc[UR6][R20.64+0x4], R3 ;  /* 0x0000040314007986 */ /* 0x000fe2000c101506 */
[----:B0-----:R-:W-:-:S03]  /*5d30*/  F2FP.BF16.F32.PACK_AB R2, R19, R18 ;  /* 0x000000121302723e */ /* 0x001fc600000010ff */
[----:B------:R-:W4:Y:S04]  /*5d40*/  LDL.LU R18, [R1+0x44] ;  /* 0x0000440001127983 */ /* 0x000f280000300800 */
[----:B------:R-:W4:Y:S04]  /*5d50*/  LDL.LU R19, [R1+0x48] ;  /* 0x0000480001137983 */ /* 0x000f280000300800 */
[----:B------:R-:W4:Y:S04]  /*5d60*/  LDL.LU R24, [R1+0x40] ;  /* 0x0000400001187983 */ /* 0x000f280000300800 */
[----:B------:R-:W4:Y:S04]  /*5d70*/  LDL.LU R25, [R1+0x14] ;  /* 0x0000140001197983 */ /* 0x000f280000300800 */
[----:B------:R0:W-:Y:S04]  /*5d80*/  STG.E.U16 desc[UR6][R20.64+0x2], R4 ;  /* 0x0000020414007986 */ /* 0x0001e8000c101506 */
[----:B------:R1:W-:Y:S04]  /*5d90*/  STG.E.U16 desc[UR6][R20.64+0x6], R5 ;  /* 0x0000060514007986 */ /* 0x0003e8000c101506 */
[----:B------:R3:W-:Y:S01]  /*5da0*/  STG.E.U16 desc[UR6][R6.64], R2 ;  /* 0x0000000206007986 */ /* 0x0007e2000c101506 */
[----:B0-----:R-:W-:-:S02]  /*5db0*/  PRMT R4, R2, 0x7632, R4 ;  /* 0x0000763202047816 */ /* 0x001fc40000000004 */
[----:B--2---:R-:W-:Y:S02]  /*5dc0*/  F2FP.BF16.F32.PACK_AB R3, R30, R34 ;  /* 0x000000221e03723e */ /* 0x004fe400000010ff */
[----:B------:R-:W2:Y:S02]  /*5dd0*/  LDL.LU R30, [R1+0x1c] ;  /* 0x00001c00011e7983 */ /* 0x000ea40000300800 */
[----:B-1----:R-:W-:Y:S02]  /*5de0*/  PRMT R5, R3, 0x7632, R5 ;  /* 0x0000763203057816 */ /* 0x002fe40000000005 */
[----:B------:R-:W2:Y:S04]  /*5df0*/  LDL.LU R21, [R1+0x3c] ;  /* 0x00003c0001157983 */ /* 0x000ea80000300800 */
[----:B------:R-:W2:Y:S01]  /*5e00*/  LDL.LU R34, [R1+0xc] ;  /* 0x00000c0001227983 */ /* 0x000ea20000300800 */
[----:B---3--:R-:W-:-:S03]  /*5e10*/  F2FP.BF16.F32.PACK_AB R2, R35, R45 ;  /* 0x0000002d2302723e */ /* 0x008fc600000010ff */
[----:B------:R-:W3:Y:S04]  /*5e20*/  LDL.LU R35, [R1+0x10] ;  /* 0x0000100001237983 */ /* 0x000ee80000300800 */
[----:B------:R4:W-:Y:S04]  /*5e30*/  STG.E.U16 desc[UR6][R6.64+0x4], R3 ;  /* 0x0000040306007986 */ /* 0x0009e8000c101506 */
[----:B------:R-:W3:Y:S01]  /*5e40*/  LDL.LU R45, [R1] ;  /* 0x00000000012d7983 */ /* 0x000ee20000300800 */
[----:B----4-:R-:W-:-:S03]  /*5e50*/  F2FP.BF16.F32.PACK_AB R3, R16, R17 ;  /* 0x000000111003723e */ /* 0x010fc600000010ff */
[----:B------:R-:W4:Y:S04]  /*5e60*/  LDL.LU R16, [R1+0x134] ;  /* 0x0001340001107983 */ /* 0x000f280000300800 */
[----:B------:R-:W4:Y:S04]  /*5e70*/  LDL.LU R17, [R1+0x130] ;  /* 0x0001300001117983 */ /* 0x000f280000300800 */
[----:B------:R0:W-:Y:S04]  /*5e80*/  STG.E.U16 desc[UR6][R6.64+0x2], R4 ;  /* 0x0000020406007986 */ /* 0x0001e8000c101506 */
[----:B------:R1:W-:Y:S01]  /*5e90*/  STG.E.U16 desc[UR6][R6.64+0x6], R5 ;  /* 0x0000060506007986 */ /* 0x0003e2000c101506 */
[----:B0-----:R-:W-:-:S02]  /*5ea0*/  PRMT R4, R2, 0x7632, R4 ;  /* 0x0000763202047816 */ /* 0x001fc40000000004 */
[----:B-1----:R-:W-:Y:S01]  /*5eb0*/  PRMT R5, R3, 0x7632, R5 ;  /* 0x0000763203057816 */ /* 0x002fe20000000005 */
[----:B----4-:R0:W-:Y:S04]  /*5ec0*/  STG.E.U16 desc[UR6][R16.64], R2 ;  /* 0x0000000210007986 */ /* 0x0101e8000c101506 */
[----:B------:R1:W-:Y:S01]  /*5ed0*/  STG.E.U16 desc[UR6][R16.64+0x4], R3 ;  /* 0x0000040310007986 */ /* 0x0003e2000c101506 */
[----:B0-----:R-:W-:-:S03]  /*5ee0*/  F2FP.BF16.F32.PACK_AB R2, R22, R23 ;  /* 0x000000171602723e */ /* 0x001fc600000010ff */
[----:B------:R-:W4:Y:S01]  /*5ef0*/  LDL.LU R22, [R1+0x12c] ;  /* 0x00012c0001167983 */ /* 0x000f220000300800 */
[----:B-1----:R-:W-:-:S03]  /*5f00*/  F2FP.BF16.F32.PACK_AB R3, R18, R19 ;  /* 0x000000131203723e */ /* 0x002fc600000010ff */
[----:B------:R-:W4:Y:S04]  /*5f10*/  LDL.LU R23, [R1+0x128] ;  /* 0x0001280001177983 */ /* 0x000f280000300800 */
[----:B------:R-:W4:Y:S04]  /*5f20*/  LDL.LU R18, [R1+0x124] ;  /* 0x0001240001127983 */ /* 0x000f280000300800 */
[----:B------:R-:W4:Y:S01]  /*5f30*/  LDL.LU R19, [R1+0x120] ;  /* 0x0001200001137983 */ /* 0x000f220000300800 */
[C---:B------:R-:W-:Y:S02]  /*5f40*/  PRMT R7, R3.reuse, 0x7610, R7 ;  /* 0x0000761003077816 */ /* 0x040fe40000000007 */
[----:B------:R-:W-:-:S02]  /*5f50*/  PRMT R15, R3, 0x7632, R15 ;  /* 0x00007632030f7816 */ /* 0x000fc4000000000f */
[----:B--2---:R-:W-:Y:S01]  /*5f60*/  F2FP.BF16.F32.PACK_AB R3, R25, R30 ;  /* 0x0000001e1903723e */ /* 0x004fe200000010ff */
[----:B------:R-:W-:Y:S04]  /*5f70*/  STG.E.U16 desc[UR6][R16.64+0x2], R4 ;  /* 0x0000020410007986 */ /* 0x000fe8000c101506 */
[----:B------:R0:W-:Y:S02]  /*5f80*/  STG.E.U16 desc[UR6][R16.64+0x6], R5 ;  /* 0x0000060510007986 */ /* 0x0001e4000c101506 */
[C---:B0-----:R-:W-:Y:S02]  /*5f90*/  PRMT R5, R3.reuse, 0x7610, R5 ;  /* 0x0000761003057816 */ /* 0x041fe40000000005 */
[----:B------:R-:W-:Y:S02]  /*5fa0*/  PRMT R16, R3, 0x7632, R16 ;  /* 0x0000763203107816 */ /* 0x000fe40000000010 */
[----:B---3--:R-:W-:-:S02]  /*5fb0*/  F2FP.BF16.F32.PACK_AB R3, R45, R0 ;  /* 0x000000002d03723e */ /* 0x008fc400000010ff */
[----:B------:R-:W2:Y:S04]  /*5fc0*/  LDL.LU R0, [R1+0x11c] ;  /* 0x00011c0001007983 */ /* 0x000ea80000300800 */
[----:B------:R-:W3:Y:S01]  /*5fd0*/  LDL.LU R45, [R1+0x88] ;  /* 0x00008800012d7983 */ /* 0x000ee20000300800 */
[----:B------:R-:W-:Y:S02]  /*5fe0*/  F2FP.BF16.F32.PACK_AB R14, R21, R24 ;  /* 0x00000018150e723e */ /* 0x000fe400000010ff */
[----:B------:R-:W-:Y:S02]  /*5ff0*/  PRMT R6, R2, 0x7632, R6 ;  /* 0x0000763202067816 */ /* 0x000fe40000000006 */
[----:B------:R-:W-:Y:S02]  /*6000*/  PRMT R4, R14, 0x7632, R4 ;  /* 0x000076320e047816 */ /* 0x000fe40000000004 */
[----:B------:R-:W-:-:S02]  /*6010*/  F2FP.BF16.F32.PACK_AB R31, R42, R31 ;  /* 0x0000001f2a1f723e */ /* 0x000fc400000010ff */
[----:B------:R-:W-:Y:S02]  /*6020*/  F2FP.BF16.F32.PACK_AB R43, R48, R43 ;  /* 0x0000002b302b723e */ /* 0x000fe400000010ff */
[----:B------:R-:W-:Y:S02]  /*6030*/  F2FP.BF16.F32.PACK_AB R56, R57, R56 ;  /* 0x000000383938723e */ /* 0x000fe400000010ff */
[----:B------:R-:W-:Y:S02]  /*6040*/  F2FP.BF16.F32.PACK_AB R54, R55, R54 ;  /* 0x000000363736723e */ /* 0x000fe400000010ff */
[----:B------:R-:W-:Y:S02]  /*6050*/  F2FP.BF16.F32.PACK_AB R50, R51, R50 ;  /* 0x000000323332723e */ /* 0x000fe400000010ff */
[----:B------:R-:W-:Y:S02]  /*6060*/  F2FP.BF16.F32.PACK_AB R52, R53, R52 ;  /* 0x000000343534723e */ /* 0x000fe400000010ff */
[----:B------:R-:W-:-:S02]  /*6070*/  F2FP.BF16.F32.PACK_AB R44, R44, R49 ;  /* 0x000000312c2c723e */ /* 0x000fc400000010ff */
[----:B------:R-:W-:Y:S02]  /*6080*/  F2FP.BF16.F32.PACK_AB R47, R61, R47 ;  /* 0x0000002f3d2f723e */ /* 0x000fe400000010ff */
[----:B------:R-:W-:Y:S02]  /*6090*/  F2FP.BF16.F32.PACK_AB R46, R58, R46 ;  /* 0x0000002e3a2e723e */ /* 0x000fe400000010ff */
[----:B------:R-:W-:Y:S02]  /*60a0*/  F2FP.BF16.F32.PACK_AB R59, R60, R59 ;  /* 0x0000003b3c3b723e */ /* 0x000fe400000010ff */
[----:B------:R-:W-:Y:S01]  /*60b0*/  PRMT R20, R52, 0x7632, R20 ;  /* 0x0000763234147816 */ /* 0x000fe20000000014 */
[----:B------:R-:W-:Y:S01]  /*60c0*/  ULOP3.LUT UR4, UR4, 0x1, URZ, 0x3c, !UPT ;  /* 0x0000000104047892 */ /* 0x000fe2000f8e3c3f */
[----:B----4-:R0:W-:Y:S04]  /*60d0*/  STG.E.U16 desc[UR6][R18.64], R2 ;  /* 0x0000000212007986 */ /* 0x0101e8000c101506 */
[----:B------:R1:W-:Y:S04]  /*60e0*/  STG.E.U16 desc[UR6][R18.64+0x2], R6 ;  /* 0x0000020612007986 */ /* 0x0003e8000c101506 */
[----:B------:R4:W-:Y:S01]  /*60f0*/  STG.E.U16 desc[UR6][R18.64+0x4], R7 ;  /* 0x0000040712007986 */ /* 0x0009e2000c101506 */
[----:B0-----:R-:W-:-:S03]  /*6100*/  F2FP.BF16.F32.PACK_AB R2, R34, R35 ;  /* 0x000000232202723e */ /* 0x001fc600000010ff */
[----:B------:R-:W-:Y:S01]  /*6110*/  STG.E.U16 desc[UR6][R18.64+0x6], R15 ;  /* 0x0000060f12007986 */ /* 0x000fe2000c101506 */
[----:B-1----:R-:W-:-:S03]  /*6120*/  PRMT R6, R2, 0x7632, R6 ;  /* 0x0000763202067816 */ /* 0x002fc60000000006 */
[----:B------:R0:W-:Y:S01]  /*6130*/  STG.E.U16 desc[UR6][R22.64], R14 ;  /* 0x0000000e16007986 */ /* 0x0001e2000c101506 */
[----:B----4-:R-:W-:-:S03]  /*6140*/  PRMT R7, R3, 0x7632, R7 ;  /* 0x0000763203077816 */ /* 0x010fc60000000007 */
[----:B------:R-:W-:Y:S04]  /*6150*/  STG.E.U16 desc[UR6][R22.64+0x2], R4 ;  /* 0x0000020416007986 */ /* 0x000fe8000c101506 */
[----:B------:R-:W-:Y:S04]  /*6160*/  STG.E.U16 desc[UR6][R22.64+0x4], R5 ;  /* 0x0000040516007986 */ /* 0x000fe8000c101506 */
[----:B------:R-:W-:Y:S01]  /*6170*/  STG.E.U16 desc[UR6][R22.64+0x6], R16 ;  /* 0x0000061016007986 */ /* 0x000fe2000c101506 */
[----:B0-----:R-:W-:-:S03]  /*6180*/  PRMT R14, R10, 0x7632, R14 ;  /* 0x000076320a0e7816 */ /* 0x001fc6000000000e */
[----:B------:R0:W-:Y:S04]  /*6190*/  STG.E.U16 desc[UR6][R26.64], R2 ;  /* 0x000000021a007986 */ /* 0x0001e8000c101506 */
[----:B------:R1:W-:Y:S01]  /*61a0*/  STG.E.U16 desc[UR6][R26.64+0x4], R3 ;  /* 0x000004031a007986 */ /* 0x0003e2000c101506 */
[----:B------:R-:W-:-:S03]  /*61b0*/  PRMT R18, R43, 0x7632, R18 ;  /* 0x000076322b127816 */ /* 0x000fc60000000012 */
[----:B------:R4:W-:Y:S01]  /*61c0*/  STG.E.U16 desc[UR6][R26.64+0x2], R6 ;  /* 0x000002061a007986 */ /* 0x0009e2000c101506 */
[----:B0-----:R-:W-:-:S03]  /*61d0*/  PRMT R2, R8, 0x7632, R2 ;  /* 0x0000763208027816 */ /* 0x001fc60000000002 */
[----:B------:R-:W-:Y:S01]  /*61e0*/  STG.E.U16 desc[UR6][R26.64+0x6], R7 ;  /* 0x000006071a007986 */ /* 0x000fe2000c101506 */
[----:B-1----:R-:W-:-:S03]  /*61f0*/  PRMT R3, R31, 0x7632, R3 ;  /* 0x000076321f037816 */ /* 0x002fc60000000003 */
[----:B------:R-:W-:Y:S01]  /*6200*/  STG.E.U16 desc[UR6][R28.64], R10 ;  /* 0x0000000a1c007986 */ /* 0x000fe2000c101506 */
[----:B------:R-:W-:-:S03]  /*6210*/  PRMT R19, R56, 0x7632, R19 ;  /* 0x0000763238137816 */ /* 0x000fc60000000013 */
[----:B------:R-:W-:Y:S04]  /*6220*/  STG.E.U16 desc[UR6][R28.64+0x2], R14 ;  /* 0x0000020e1c007986 */ /* 0x000fe8000c101506 */
[----:B------:R-:W-:Y:S04]  /*6230*/  STG.E.U16 desc[UR6][R28.64+0x4], R8 ;  /* 0x000004081c007986 */ /* 0x000fe8000c101506 */
[----:B------:R0:W-:Y:S01]  /*6240*/  STG.E.U16 desc[UR6][R28.64+0x6], R2 ;  /* 0x000006021c007986 */ /* 0x0001e2000c101506 */
[----:B--2---:R-:W-:-:S03]  /*6250*/  IADD3 R0, P0, R0, 0x7, RZ ;  /* 0x0000000700007810 */ /* 0x004fc60007f1e0ff */
[----:B------:R1:W-:Y:S01]  /*6260*/  STG.E.U16 desc[UR6][R36.64+0x6], R3 ;  /* 0x0000060324007986 */ /* 0x0003e2000c101506 */
[----:B----4-:R-:W-:-:S03]  /*6270*/  PRMT R6, R44, 0x7632, R6 ;  /* 0x000076322c067816 */ /* 0x010fc60000000006 */
[----:B------:R-:W-:Y:S01]  /*6280*/  STG.E.U16 desc[UR6][R36.64], R43 ;  /* 0x0000002b24007986 */ /* 0x000fe2000c101506 */
[----:B0-----:R-:W-:-:S03]  /*6290*/  PRMT R2, R54, 0x7632, R2 ;  /* 0x0000763236027816 */ /* 0x001fc60000000002 */
[----:B------:R-:W-:Y:S01]  /*62a0*/  STG.E.U16 desc[UR6][R36.64+0x2], R18 ;  /* 0x0000021224007986 */ /* 0x000fe2000c101506 */
[----:B-1----:R-:W-:-:S03]  /*62b0*/  PRMT R3, R50, 0x7632, R3 ;  /* 0x0000763232037816 */ /* 0x002fc60000000003 */
[----:B------:R-:W-:Y:S01]  /*62c0*/  STG.E.U16 desc[UR6][R36.64+0x4], R31 ;  /* 0x0000041f24007986 */ /* 0x000fe2000c101506 */
[----:B------:R-:W-:-:S03]  /*62d0*/  PRMT R16, R46, 0x7632, R16 ;  /* 0x000076322e107816 */ /* 0x000fc60000000010 */
[----:B------:R-:W-:Y:S01]  /*62e0*/  STG.E.U16 desc[UR6][R38.64], R56 ;  /* 0x0000003826007986 */ /* 0x000fe2000c101506 */
[----:B---3--:R-:W-:-:S03]  /*62f0*/  IADD3.X R45, RZ, R45, RZ, P0, !PT ;  /* 0x0000002dff2d7210 */ /* 0x008fc600007fe4ff */
[----:B------:R-:W-:Y:S04]  /*6300*/  STG.E.U16 desc[UR6][R38.64+0x2], R19 ;  /* 0x0000021326007986 */ /* 0x000fe8000c101506 */
[----:B------:R-:W-:Y:S04]  /*6310*/  STG.E.U16 desc[UR6][R38.64+0x4], R54 ;  /* 0x0000043626007986 */ /* 0x000fe8000c101506 */
[----:B------:R0:W-:Y:S04]  /*6320*/  STG.E.U16 desc[UR6][R38.64+0x6], R2 ;  /* 0x0000060226007986 */ /* 0x0001e8000c101506 */
[----:B------:R1:W-:Y:S01]  /*6330*/  STG.E.U16 desc[UR6][R40.64+0x6], R3 ;  /* 0x0000060328007986 */ /* 0x0003e2000c101506 */
[----:B------:R-:W-:-:S03]  /*6340*/  ISETP.GE.U32.AND P0, PT, R0, UR8, PT ;  /* 0x0000000800007c0c */ /* 0x000fc6000bf06070 */
        /* <DEDUP_REMOVED lines=13> */
[----:B------:R2:W-:Y:S01]  /*6420*/  STL [R1+0x88], R45 ;  /* 0x0000882d01007387 */ /* 0x0005e20000100800 */
[----:B------:R-:W-:-:S13]  /*6430*/  ISETP.GE.AND.EX P0, PT, R45, UR9, PT, P0 ;  /* 0x000000092d007c0c */ /* 0x000fda000bf06300 */
[----:B--2---:R-:W-:Y:S05]  /*6440*/  @!P0 BRA `(.L_x_1580) ;  /* 0xffffff9c00588947 */ /* 0x004fea000383ffff */
[----:B------:R-:W-:Y:S05]  /*6450*/  EXIT ;  /* 0x000000000000794d */ /* 0x000fea0003800000 */
.L_x_1581:
        /* <DEDUP_REMOVED lines=10> */
.L_x_3214:


//--------------------- .text._ZN13group_norm_v214gn_cuda_kernelI13__nv_bfloat16Li480ELi2ELi16ELi60ELi1024ELb1ELi32ELi960ELi960ELi4ELb1ELi9ELb0ELb0ENS_16CompileConditionILi900EEEEEvPT_PKS4_S7_S7_flPfS8_Pj --------------------------
	.section	.text._ZN13group_norm_v214gn_cuda_kernelI13__nv_bfloat16Li480ELi2ELi16ELi60ELi1024ELb1ELi32ELi960ELi960ELi4ELb1ELi9ELb0ELb0ENS_16CompileConditionILi900EEEEEvPT_PKS4_S7_S7_flPfS8_Pj,"ax",@progbits
	.align	128
        .global         _ZN13group_norm_v214gn_cuda_kernelI13__nv_bfloat16Li480ELi2ELi16ELi60ELi1024ELb1ELi32ELi960ELi960ELi4ELb1ELi9ELb0ELb0ENS_16CompileConditionILi900EEEEEvPT_PKS4_S7_S7_flPfS8_Pj
        .type           _ZN13group_norm_v214gn_cuda_kernelI13__nv_bfloat16Li480ELi2ELi16ELi60ELi1024ELb1ELi32ELi960ELi960ELi4ELb1ELi9ELb0ELb0ENS_16CompileConditionILi900EEEEEvPT_PKS4_S7_S7_flPfS8_Pj,@function
        .size           _ZN13group_norm_v214gn_cuda_kernelI13__nv_bfloat16Li480ELi2ELi16ELi60ELi1024ELb1ELi32ELi960ELi960ELi4ELb1ELi9ELb0ELb0ENS_16CompileConditionILi900EEEEEvPT_PKS4_S7_S7_flPfS8_Pj,(.L_x_3215 - _ZN13group_norm_v214gn_cuda_kernelI13__nv_bfloat16Li480ELi2ELi16ELi60ELi1024ELb1ELi32ELi960ELi960ELi4ELb1ELi9ELb0ELb0ENS_16CompileConditionILi900EEEEEvPT_PKS4_S7_S7_flPfS8_Pj)
        .other          _ZN13group_norm_v214gn_cuda_kernelI13__nv_bfloat16Li480ELi2ELi16ELi60ELi1024ELb1ELi32ELi960ELi960ELi4ELb1ELi9ELb0ELb0ENS_16CompileConditionILi900EEEEEvPT_PKS4_S7_S7_flPfS8_Pj,@"STO_CUDA_ENTRY STV_DEFAULT"
_ZN13group_norm_v214gn_cuda_kernelI13__nv_bfloat16Li480ELi2ELi16ELi60ELi1024ELb1ELi32ELi960ELi960ELi4ELb1ELi9ELb0ELb0ENS_16CompileConditionILi900EEEEEvPT_PKS4_S7_S7_flPfS8_Pj:
.text._ZN13group_norm_v214gn_cuda_kernelI13__nv_bfloat16Li480ELi2ELi16ELi60ELi1024ELb1ELi32ELi960ELi960ELi4ELb1ELi9ELb0ELb0ENS_16CompileConditionILi900EEEEEvPT_PKS4_S7_S7_flPfS8_Pj:
        /* <DEDUP_REMOVED lines=27> */
.L_x_1590:
        /* <DEDUP_REMOVED lines=547> */
.L_x_1583:
[----:B------:R-:W-:Y:S05]  /*23e0*/  BSYNC B0 ;  /* 0x0000000000007941 */ /* 0x000fea0003800000 */
.L_x_1582:
        /* <DEDUP_REMOVED lines=23> */
.L_x_1585:
[----:B------:R-:W-:Y:S05]  /*2560*/  BSYNC B0 ;  /* 0x0000000000007941 */ /* 0x000fea0003800000 */
.L_x_1584:
        /* <DEDUP_REMOVED lines=53> */
.L_x_1587:
[----:B------:R-:W2:Y:S04]  /*28c0*/  LD.E.STRONG.GPU R15, desc[UR6][R12.64] ;  /* 0x000000060c0f7980 */ /* 0x000ea8000c10f900 */
[----:B--2---:R-:W-:Y:S01]  /*28d0*/  CCTL.IVALL ;  /* 0x00000000ff00798f */ /* 0x004fe20002000000 */
[----:B------:R-:W-:Y:S05]  /*28e0*/  YIELD ;  /* 0x0000000000007946 */ /* 0x000fea0003800000 */
[----:B-----5:R-:W-:-:S04]  /*28f0*/  LOP3.LUT R15, R15, R14, RZ, 0x3c, !PT ;  /* 0x0000000e0f0f7212 */ /* 0x020fc800078e3cff */
[----:B------:R-:W-:-:S13]  /*2900*/  ISETP.GT.AND P1, PT, R15, -0x1, PT ;  /* 0xffffffff0f00780c */ /* 0x000fda0003f24270 */
[----:B------:R-:W-:Y:S05]  /*2910*/  @P1 BRA `(.L_x_1587) ;  /* 0xfffffffc00e81947 */ /* 0x000fea000383ffff */
.L_x_1586:
        /* <DEDUP_REMOVED lines=72> */
.L_x_1589:
[----:B------:R-:W-:Y:S05]  /*2da0*/  BSYNC B0 ;  /* 0x0000000000007941 */ /* 0x000fea0003800000 */
.L_x_1588:
        /* <DEDUP_REMOVED lines=875> */
.L_x_1591:
        /* <DEDUP_REMOVED lines=10> */
.L_x_3215:


//--------------------- .text._ZN13group_norm_v218gn_bwd_cuda_kernelI6__halfLi480ELi3ELi32ELi30ELi1024ELb0ELb1ELi4ELi960ELi960ELi4ELb1ELi1ELb0ELb0ELNS_15WgradSyncMethodE3ENS_16CompileConditionILi900EEEEEvPT_S6_S6_PKS5_S8_S8_S8_PKfflPfPj --------------------------
	.section	.text._ZN13group_norm_v218gn_bwd_cuda_kernelI6__halfLi480ELi3ELi32ELi30ELi1024ELb0ELb1ELi4ELi960ELi960ELi4ELb1ELi1ELb0ELb0ELNS_15WgradSyncMethodE3ENS_16CompileConditionILi900EEEEEvPT_S6_S6_PKS5_S8_S8_S8_PKfflPfPj,"ax",@progbits
	.align	128
        .global         _ZN13group_norm_v218gn_bwd_cuda_kernelI6__halfLi480ELi3ELi32ELi30ELi1024ELb0ELb1ELi4ELi960ELi960ELi4ELb1ELi1ELb0ELb0ELNS_15WgradSyncMethodE3ENS_16CompileConditionILi900EEEEEvPT_S6_S6_PKS5_S8_S8_S8_PKfflPfPj
        .type           _ZN13group_norm_v218gn_bwd_cuda_kernelI6__halfLi480ELi3ELi32ELi30ELi1024ELb0ELb1ELi4ELi960ELi960ELi4ELb1ELi1ELb0ELb0ELNS_15WgradSyncMethodE3ENS_16CompileConditionILi900EEEEEvPT_S6_S6_PKS5_S8_S8_S8_PKfflPfPj,@function
        .size           _ZN13group_norm_v218gn_bwd_cuda_kernelI6__halfLi480ELi3ELi32ELi30ELi1024ELb0ELb1ELi4ELi960ELi960ELi4ELb1ELi1ELb0ELb0ELNS_15WgradSyncMethodE3ENS_16CompileConditionILi900EEEEEvPT_S6_S6_PKS5_S8_S8_S8_PKfflPfPj,(.L_x_3216 - _ZN13group_norm_v218gn_bwd_cuda_kernelI6__halfLi480ELi3ELi32ELi30ELi1024ELb0ELb1ELi4ELi960ELi960ELi4ELb1ELi1ELb0ELb0ELNS_15WgradSyncMethodE3ENS_16CompileConditionILi900EEEEEvPT_S6_S6_PKS5_S8_S8_S8_PKfflPfPj)
        .other          _ZN13group_norm_v218gn_bwd_cuda_kernelI6__halfLi480ELi3ELi32ELi30ELi1024ELb0ELb1ELi4ELi960ELi960ELi4ELb1ELi1ELb0ELb0ELNS_15WgradSyncMethodE3ENS_16CompileConditionILi900EEEEEvPT_S6_S6_PKS5_S8_S8_S8_PKfflPfPj,@"STO_CUDA_ENTRY STV_DEFAULT"
_ZN13group_norm_v218gn_bwd_cuda_kernelI6__halfLi480ELi3ELi32ELi30ELi1024ELb0ELb1ELi4ELi960ELi960ELi4ELb1ELi1ELb0ELb0ELNS_15WgradSyncMethodE3ENS_16CompileConditionILi900EEEEEvPT_S6_S6_PKS5_S8_S8_S8_PKfflPfPj:
.text._ZN13group_norm_v218gn_bwd_cuda_kernelI6__halfLi480ELi3ELi32ELi30ELi1024ELb0ELb1ELi4ELi960ELi960ELi4ELb1ELi1ELb0ELb0ELNS_15WgradSyncMethodE3ENS_16CompileConditionILi900EEEEEvPT_S6_S6_PKS5_S8_S8_S8_PKfflPfPj:
        /* <DEDUP_REMOVED lines=29> */
.L_x_1594:
[----:B------:R-:W2:Y:S04]  /*01d0*/  LD.E.STRONG.GPU R0, desc[UR12][R2.64] ;  /* 0x0000000c02007980 */ /* 0x000ea8000c10f900 */
[----:B--2---:R-:W-:Y:S01]  /*01e0*/  CCTL.IVALL ;  /* 0x00000000ff00798f */ /* 0x004fe20002000000 */
[----:B------:R-:W-:Y:S05]  /*01f0*/  YIELD ;  /* 0x0000000000007946 */ /* 0x000fea0003800000 */
[----:B-----5:R-:W-:-:S04]  /*0200*/  LOP3.LUT R0, R0, R5, RZ, 0x3c, !PT ;  /* 0x0000000500007212 */ /* 0x020fc800078e3cff */
[----:B------:R-:W-:-:S13]  /*0210*/  ISETP.GT.AND P0, PT, R0, -0x1, PT ;  /* 0xffffffff0000780c */ /* 0x000fda0003f04270 */
[----:B------:R-:W-:Y:S05]  /*0220*/  @P0 BRA `(.L_x_1594) ;  /* 0xfffffffc00e80947 */ /* 0x000fea000383ffff */
.L_x_1593:
[----:B------:R-:W-:Y:S05]  /*0230*/  WARPSYNC.ALL ;  /* 0x0000000000007948 */ /* 0x000fea0003800000 */
[----:B------:R-:W-:Y:S06]  /*0240*/  BAR.SYNC.DEFER_BLOCKING 0x0 ;  /* 0x0000000000007b1d */ /* 0x000fec0000010000 */
[----:B------:R-:W-:Y:S05]  /*0250*/  BRA `(.L_x_1595) ;  /* 0x00000030005c7947 */ /* 0x000fea0003800000 */
.L_x_1592:
        /* <DEDUP_REMOVED lines=20> */
[----:B------:R-:W-:Y:S02]  /*03a0*/  LOP3.LUT R9, R4, 0xfffffffc, RZ, 0xc0, !PT ;  /* 0xfffffffc04097812 */ /* 0x000fe400078ec0ff */
[----:B------:R-:W-:Y:S02]  /*03b0*/  SHF.R.S32.HI R4, RZ, 0x2, R4 ;  /* 0x00000002ff047819 */ /* 0x000fe40000011404 */
[----:B------:R-:W-:Y:S01]  /*03c0*/  IADD3 R5, R5, 0xf0, RZ ;  /* 0x000000f005057810 */ /* 0x000fe20007ffe0ff */
[----:B------:R-:W-:Y:S01]  /*03d0*/  IMAD.IADD R9, R2, 0x1, -R9 ;  /* 0x0000000102097824 */ /* 0x000fe200078e0a09 */
[----:B------:R-:W-:-:S02]  /*03e0*/  IADD3 R10, R4, 0xf0, RZ ;  /* 0x000000f0040a7810 */ /* 0x000fc40007ffe0ff */
[----:B------:R-:W-:Y:S02]  /*03f0*/  LEA.HI R7, R7, R2, RZ, 0x4 ;  /* 0x0000000207077211 */ /* 0x000fe400078f20ff */
[C---:B------:R-:W-:Y:S01]  /*0400*/  IADD3 R4, R3.reuse, 0x2, RZ ;  /* 0x0000000203047810 */ /* 0x040fe20007ffe0ff */
[----:B------:R-:W-:Y:S01]  /*0410*/  IMAD.WIDE.U32 R2, R3, -0x77777777, RZ ;  /* 0x8888888903027825 */ /* 0x000fe200078e00ff */
[----:B------:R-:W-:Y:S01]  /*0420*/  SHF.R.S32.HI R8, RZ, 0x1f, R5 ;  /* 0x0000001fff087819 */ /* 0x000fe20000011405 */
[----:B0-----:R-:W-:Y:S01]  /*0430*/  ULEA UR6, UR6, UR4, 0x18 ;  /* 0x0000000406067291 */ /* 0x001fe2000f8ec03f */
[----:B------:R-:W-:Y:S02]  /*0440*/  LOP3.LUT R6, R6, 0xfffffffc, RZ, 0xc0, !PT ;  /* 0xfffffffc06067812 */ /* 0x000fe400078ec0ff */
[----:B------:R-:W-:Y:S01]  /*0450*/  LEA.HI R8, R8, R5, RZ, 0x2 ;  /* 0x0000000508087211 */ /* 0x000fe200078f10ff */
[----:B------:R-:W-:Y:S01]  /*0460*/  IMAD.WIDE.U32 R4, R4, -0x77777777, RZ ;  /* 0x8888888904047825 */ /* 0x000fe200078e00ff */
[----:B------:R-:W-:Y:S01]  /*0470*/  SHF.R.U32.HI R2, RZ, 0x4, R3 ;  /* 0x00000004ff027819 */ /* 0x000fe20000011603 */
[----:B------:R-:W-:Y:S01]  /*0480*/  UMOV UR4, URZ ;  /* 0x0000003f00047c82 */ /* 0x000fe20008000000 */
[----:B------:R-:W-:Y:S01]  /*0490*/  SHF.R.S32.HI R11, RZ, 0x1f, R10 ;  /* 0x0000001fff0b7819 */ /* 0x000fe2000001140a */
[----:B------:R-:W-:Y:S01]  /*04a0*/  IMAD.IADD R6, R12, 0x1, -R6 ;  /* 0x000000010c067824 */ /* 0x000fe200078e0a06 */
[----:B------:R-:W-:Y:S01]  /*04b0*/  LEA.HI R0, R0, R12, RZ, 0x4 ;  /* 0x0000000c00007211 */ /* 0x000fe200078f20ff */
[----:B------:R0:W-:Y:S01]  /*04c0*/  STL [R1+0x2c], R2 ;  /* 0x00002c0201007387 */ /* 0x0001e20000100800 */
[----:B------:R-:W-:-:S02]  /*04d0*/  LEA.HI R11, R11, R10, RZ, 0x2 ;  /* 0x0000000a0b0b7211 */ /* 0x000fc400078f10ff */
[----:B------:R-:W-:Y:S02]  /*04e0*/  CS2R R12, SRZ ;  /* 0x00000000000c7805 */ /* 0x000fe4000001ff00 */
[----:B------:R-:W-:Y:S02]  /*04f0*/  SHF.R.U32.HI R3, RZ, 0x4, R0 ;  /* 0x00000004ff037819 */ /* 0x000fe40000011600 */
[----:B------:R-:W-:Y:S02]  /*0500*/  SHF.R.U32.HI R0, RZ, 0x4, R7 ;  /* 0x00000004ff007819 */ /* 0x000fe40000011607 */
[----:B------:R-:W-:Y:S02]  /*0510*/  LOP3.LUT R7, R6, 0x3, R3, 0x78, !PT ;  /* 0x0000000306077812 */ /* 0x000fe400078e7803 */
[----:B------:R-:W-:Y:S02]  /*0520*/  LOP3.LUT R3, R9, 0x3, R0, 0x78, !PT ;  /* 0x0000000309037812 */ /* 0x000fe400078e7800 */
[----:B0-----:R-:W-:-:S02]  /*0530*/  SHF.R.U32.HI R2, RZ, 0x4, R5 ;  /* 0x00000004ff027819 */ /* 0x001fc40000011605 */
[----:B------:R-:W-:-:S03]  /*0540*/  SHF.R.U32.HI R5, RZ, 0x2, R8 ;  /* 0x00000002ff057819 */ /* 0x000fc60000011608 */
[----:B------:R0:W-:Y:S01]  /*0550*/  STL [R1+0x30], R2 ;  /* 0x0000300201007387 */ /* 0x0001e20000100800 */
[----:B------:R-:W-:-:S03]  /*0560*/  LOP3.LUT R4, R6, 0x3, R5, 0x78, !PT ;  /* 0x0000000306047812 */ /* 0x000fc600078e7805 */
[----:B------:R1:W-:Y:S04]  /*0570*/  STL [R1+0x40], R7 ;  /* 0x0000400701007387 */ /* 0x0003e80000100800 */
[----:B------:R1:W-:Y:S01]  /*0580*/  STL [R1+0x3c], R4 ;  /* 0x00003c0401007387 */ /* 0x0003e20000100800 */
[----:B0-----:R-:W-:-:S03]  /*0590*/  SHF.R.U32.HI R2, RZ, 0x2, R11 ;  /* 0x00000002ff027819 */ /* 0x001fc6000001160b */
[----:B------:R1:W-:Y:S01]  /*05a0*/  STL [R1+0x38], R3 ;  /* 0x0000380301007387 */ /* 0x0003e20000100800 */
[----:B------:R-:W-:-:S05]  /*05b0*/  LOP3.LUT R0, R9, 0x3, R2, 0x78, !PT ;  /* 0x0000000309007812 */ /* 0x000fca00078e7802 */
[----:B------:R1:W-:Y:S01]  /*05c0*/  STL [R1+0x34], R0 ;  /* 0x0000340001007387 */ /* 0x0003e20000100800 */
[--C-:B--2---:R-:W-:Y:S02]  /*05d0*/  HADD2.F32 R34, -RZ, R33.reuse.H0_H0 ;  /* 0x20000021ff227230 */ /* 0x104fe40000004100 */
[--C-:B------:R-:W-:Y:S02]  /*05e0*/  HADD2.F32 R36, -RZ, R32.reuse.H0_H0 ;  /* 0x20000020ff247230 */ /* 0x100fe40000004100 */
[----:B------:R-:W-:Y:S02]  /*05f0*/  HADD2.F32 R35, -RZ, R32.H1_H1 ;  /* 0x30000020ff237230 */ /* 0x000fe40000004100 */
[----:B-1----:R-:W-:-:S07]  /*0600*/  HADD2.F32 R33, -RZ, R33.H1_H1 ;  /* 0x30000021ff217230 */ /* 0x002fce0000004100 */
.L_x_1611:
[----:B-1----:R-:W2:Y:S01]  /*0610*/  LDL R4, [R1+0x2c] ;  /* 0x00002c0001047983 */ /* 0x002ea20000100800 */
[----:B------:R-:W0:Y:S01]  /*0620*/  S2R R26, SR_TID.X ;  /* 0x00000000001a7919 */ /* 0x000e220000002100 */
[----:B------:R-:W-:Y:S01]  /*0630*/  USHF.L.U32 UR7, UR11, 0x2, URZ ;  /* 0x000000020b077899 */ /* 0x000fe2000800063f */
[----:B------:R-:W-:Y:S01]  /*0640*/  HFMA2.MMA R3, -RZ, RZ, 0, 0 ;  /* 0x00000000ff037435 */ /* 0x000fe200000001ff */
[----:B------:R-:W-:Y:S01]  /*0650*/  USHF.L.U32 UR10, UR9, 0x5, URZ ;  /* 0x00000005090a7899 */ /* 0x000fe2000800063f */
[----:B------:R-:W3:Y:S01]  /*0660*/  LDL R10, [R1+0x30] ;  /* 0x00003000010a7983 */ /* 0x000ee20000100800 */
[----:B------:R-:W-:Y:S01]  /*0670*/  ULOP3.LUT UR7, UR7, 0x3fc, URZ, 0xc0, !UPT ;  /* 0x000003fc07077892 */ /* 0x000fe2000f8ec03f */
[----:B------:R-:W-:Y:S01]  /*0680*/  MOV R5, UR9 ;  /* 0x0000000900057c02 */ /* 0x000fe20008000f00 */
[----:B------:R-:W-:Y:S01]  /*0690*/  USHF.L.U64.HI UR14, UR9, 0x5, UR5 ;  /* 0x00000005090e7899 */ /* 0x000fe20008010205 */
[----:B------:R-:W-:Y:S01]  /*06a0*/  ULDC.64 UR16, c[0x0][0x248] ;  /* 0x0000920000107ab9 */ /* 0x000fe20000000a00 */
[----:B------:R-:W-:Y:S01]  /*06b0*/  ULDC.64 UR18, c[0x0][0x230] ;  /* 0x00008c0000127ab9 */ /* 0x000fe20000000a00 */
[----:B------:R-:W-:Y:S01]  /*06c0*/  ULDC.64 UR20, c[0x0][0x228] ;  /* 0x00008a0000147ab9 */ /* 0x000fe20000000a00 */
[----:B0-----:R-:W-:-:S05]  /*06d0*/  IMAD.WIDE.U32 R24, R26, -0x77777777, RZ ;  /* 0x888888891a187825 */ /* 0x001fca00078e00ff */
[----:B------:R-:W-:-:S05]  /*06e0*/  SHF.R.U32.HI R24, RZ, 0x7, R25 ;  /* 0x00000007ff187819 */ /* 0x000fca0000011619 */
[C---:B------:R-:W-:Y:S02]  /*06f0*/  IMAD R25, R24.reuse, -0xf0, R26 ;  /* 0xffffff1018197824 */ /* 0x040fe400078e021a */
[----:B------:R-:W-:Y:S01]  /*0700*/  VIADD R0, R24, UR7 ;  /* 0x0000000718007c36 */ /* 0x000fe20008000000 */
[----:B------:R-:W-:Y:S02]  /*0710*/  UIMAD UR7, UR5, 0xf0000, URZ ;  /* 0x000f0000050778a4 */ /* 0x000fe4000f8e023f */
[----:B------:R-:W-:-:S05]  /*0720*/  SHF.L.U32 R2, R25, 0x2, RZ ;  /* 0x0000000219027819 */ /* 0x000fca00000006ff */
[----:B------:R-:W-:-:S04]  /*0730*/  IMAD.WIDE.U32 R2, R5, 0xf0000, R2 ;  /* 0x000f000005027825 */ /* 0x000fc800078e0002 */
[----:B------:R-:W-:Y:S02]  /*0740*/  IMAD R5, R0, 0x3c0, RZ ;  /* 0x000003c000057824 */ /* 0x000fe400078e02ff */
[----:B------:R-:W-:Y:S01]  /*0750*/  VIADD R0, R3, UR7 ;  /* 0x0000000703007c36 */ /* 0x000fe20008000000 */
[----:B------:R-:W-:Y:S02]  /*0760*/  ULDC UR7, c[0x0][0x250] ;  /* 0x0000940000077ab9 */ /* 0x000fe40000000800 */
[C---:B------:R-:W-:Y:S02]  /*0770*/  IADD3 R3, R5.reuse, 0x780, RZ ;  /* 0x0000078005037810 */ /* 0x040fe40007ffe0ff */
[----:B--2---:R-:W-:Y:S02]  /*0780*/  IADD3 R6, P0, R4, UR10, RZ ;  /* 0x0000000a04067c10 */ /* 0x004fe4000ff1e0ff */
[----:B------:R-:W-:Y:S02]  /*0790*/  IADD3 R4, P1, R5, R2, RZ ;  /* 0x0000000205047210 */ /* 0x000fe40007f3e0ff */
[----:B------:R-:W-:-:S02]  /*07a0*/  IADD3.X R7, RZ, UR14, RZ, P0, !PT ;  /* 0x0000000eff077c10 */ /* 0x000fc400087fe4ff */
[----:B------:R-:W-:Y:S01]  /*07b0*/  LEA R22, P0, R6, UR16, 0x3 ;  /* 0x0000001006167c11 */ /* 0x000fe2000f8018ff */
[----:B------:R-:W-:Y:S01]  /*07c0*/  IMAD.SHL.U32 R11, R4, 0x2, RZ ;  /* 0x00000002040b7824 */ /* 0x000fe200078e00ff */
[----:B------:R-:W-:Y:S02]  /*07d0*/  IADD3.X R5, RZ, R0, RZ, P1, !PT ;  /* 0x00000000ff057210 */ /* 0x000fe40000ffe4ff */
[----:B------:R-:W-:Y:S02]  /*07e0*/  LEA.HI.X R23, R6, UR17, R7, 0x3, P0 ;  /* 0x0000001106177c11 */ /* 0x000fe400080f1c07 */
[----:B------:R-:W-:Y:S02]  /*07f0*/  IADD3 R2, P1, R3, R2, RZ ;  /* 0x0000000203027210 */ /* 0x000fe40007f3e0ff */
[----:B------:R-:W-:Y:S02]  /*0800*/  SHF.L.U64.HI R9, R4, 0x1, R5 ;  /* 0x0000000104097819 */ /* 0x000fe40000010205 */
[----:B------:R-:W2:Y:S01]  /*0810*/  LDG.E.64.CONSTANT R22, desc[UR12][R22.64] ;  /* 0x0000000c16167981 */ /* 0x000ea2000c1e9b00 */
[----:B------:R-:W-:-:S02]  /*0820*/  IADD3 R4, P0, R11, UR18, RZ ;  /* 0x000000120b047c10 */ /* 0x000fc4000ff1e0ff */
[----:B------:R-:W-:Y:S01]  /*0830*/  IADD3.X R3, RZ, R0, RZ, P1, !PT ;  /* 0x00000000ff037210 */ /* 0x000fe20000ffe4ff */
[----:B------:R-:W-:Y:S01]  /*0840*/  STL [R1+0x20], R9 ;  /* 0x0000200901007387 */ /* 0x000fe20000100800 */
[----:B------:R-:W-:Y:S02]  /*0850*/  IADD3 R20, P1, R11, UR20, RZ ;  /* 0x000000140b147c10 */ /* 0x000fe4000ff3e0ff */
[C---:B------:R-:W-:Y:S01]  /*0860*/  IADD3.X R5, R9.reuse, UR19, RZ, P0, !PT ;  /* 0x0000001309057c10 */ /* 0x040fe200087fe4ff */
[----:B------:R-:W-:Y:S01]  /*0870*/  STL [R1+0x1c], R11 ;  /* 0x00001c0b01007387 */ /* 0x000fe20000100800 */
[C---:B------:R-:W-:Y:S02]  /*0880*/  SHF.L.U32 R8, R2.reuse, 0x1, RZ ;  /* 0x0000000102087819 */ /* 0x040fe400000006ff */
[----:B------:R-:W-:Y:S02]  /*0890*/  IADD3.X R21, R9, UR21, RZ, P1, !PT ;  /* 0x0000001509157c10 */ /* 0x000fe40008ffe4ff */
[----:B------:R-:W4:Y:S01]  /*08a0*/  LDG.E.64.CONSTANT R4, desc[UR12][R4.64] ;  /* 0x0000000c04047981 */ /* 0x000f22000c1e9b00 */
[----:B------:R-:W-:-:S02]  /*08b0*/  SHF.L.U64.HI R0, R2, 0x1, R3 ;  /* 0x0000000102007819 */ /* 0x000fc40000010203 */
[----:B------:R-:W-:Y:S01]  /*08c0*/  IADD3 R6, P0, R8, UR18, RZ ;  /* 0x0000001208067c10 */ /* 0x000fe2000ff1e0ff */
[----:B------:R-:W5:Y:S03]  /*08d0*/  LDG.E.64.CONSTANT R20, desc[UR12][R20.64] ;  /* 0x0000000c14147981 */ /* 0x000f66000c1e9b00 */
[----:B------:R-:W-:Y:S01]  /*08e0*/  IADD3.X R7, R0, UR19, RZ, P0, !PT ;  /* 0x0000001300077c10 */ /* 0x000fe200087fe4ff */
[----:B------:R0:W-:Y:S05]  /*08f0*/  STL [R1+0x24], R8 ;  /* 0x0000240801007387 */ /* 0x0001ea0000100800 */
[----:B------:R-:W5:Y:S01]  /*0900*/  LDG.E.64.CONSTANT R6, desc[UR12][R6.64] ;  /* 0x0000000c06067981 */ /* 0x000f62000c1e9b00 */
[----:B0-----:R-:W-:-:S04]  /*0910*/  IADD3 R8, P0, R8, UR20, RZ ;  /* 0x0000001408087c10 */ /* 0x001fc8000ff1e0ff */
[----:B------:R-:W-:-:S06]  /*0920*/  IADD3.X R9, R0, UR21, RZ, P0, !PT ;  /* 0x0000001500097c10 */ /* 0x000fcc00087fe4ff */
[----:B------:R-:W5:Y:S04]  /*0930*/  LDG.E.64.CONSTANT R8, desc[UR12][R8.64] ;  /* 0x0000000c08087981 */ /* 0x000f68000c1e9b00 */
[----:B------:R3:W-:Y:S02]  /*0940*/  STL [R1+0x28], R0 ;  /* 0x0000280001007387 */ /* 0x0007e40000100800 */
[----:B---3--:R-:W-:-:S05]  /*0950*/  IADD3 R0, P0, R10, UR10, RZ ;  /* 0x0000000a0a007c10 */ /* 0x008fca000ff1e0ff */
[----:B------:R-:W-:Y:S01]  /*0960*/  IMAD.X R2, RZ, RZ, UR14, P0 ;  /* 0x0000000eff027e24 */ /* 0x000fe200080e06ff */
[C---:B------:R-:W-:Y:S01]  /*0970*/  LEA R10, P0, R0.reuse, UR16, 0x3 ;  /* 0x00000010000a7c11 */ /* 0x040fe2000f8018ff */
[----:B------:R-:W-:Y:S01]  /*0980*/  UIADD3 UR9, UP0, UR9, 0x1, URZ ;  /* 0x0000000109097890 */ /* 0x000fe2000ff1e03f */
[----:B------:R-:W-:Y:S02]  /*0990*/  ULDC.64 UR14, c[0x0][0x258] ;  /* 0x00009600000e7ab9 */ /* 0x000fe40000000a00 */
[----:B------:R-:W-:-:S06]  /*09a0*/  LEA.HI.X R11, R0, UR17, R2, 0x3, P0 ;  /* 0x00000011000b7c11 */ /* 0x000fcc00080f1c02 */
[----:B------:R-:W3:Y:S01]  /*09b0*/  LDG.E.64.CONSTANT R10, desc[UR12][R10.64] ;  /* 0x0000000c0a0a7981 */ /* 0x000ee2000c1e9b00 */
[----:B--2---:R-:W-:-:S06]  /*09c0*/  FADD.FTZ R0, R23, UR7 ;  /* 0x0000000717007e21 */ /* 0x004fcc0008010000 */
[----:B------:R-:W0:Y:S01]  /*09d0*/  MUFU.RSQ R0, R0 ;  /* 0x0000000000007308 */ /* 0x000e220000001400 */
[--C-:B----4-:R-:W-:Y:S02]  /*09e0*/  HADD2.F32 R3, -RZ, R4.reuse.H0_H0 ;  /* 0x20000004ff037230 */ /* 0x110fe40000004100 */
[----:B------:R-:W-:Y:S02]  /*09f0*/  HADD2.F32 R4, -RZ, R4.H1_H1 ;  /* 0x30000004ff047230 */ /* 0x000fe40000004100 */
[--C-:B-----5:R-:W-:Y:S02]  /*0a00*/  HADD2.F32 R2, -RZ, R20.reuse.H0_H0 ;  /* 0x20000014ff027230 */ /* 0x120fe40000004100 */
[C---:B------:R-:W-:Y:S01]  /*0a10*/  FADD.FTZ R3, -R22.reuse, R3 ;  /* 0x0000000316037221 */ /* 0x040fe20000010100 */
[----:B------:R-:W-:Y:S02]  /*0a20*/  HADD2.F32 R32, -RZ, R20.H1_H1 ;  /* 0x30000014ff207230 */ /* 0x000fe40000004100 */
[----:B------:R-:W-:Y:S01]  /*0a30*/  FADD.FTZ R20, -R22, R4 ;  /* 0x0000000416147221 */ /* 0x000fe20000010100 */
[----:B------:R-:W-:Y:S01]  /*0a40*/  FMUL.FTZ R4, R36, R2 ;  /* 0x0000000224047220 */ /* 0x000fe20000410000 */
[----:B0-----:R-:W-:Y:S01]  /*0a50*/  FMUL.FTZ R28, R0, R3 ;  /* 0x00000003001c7220 */ /* 0x001fe20000410000 */
[----:B------:R-:W-:Y:S01]  /*0a60*/  FMUL.FTZ R23, R35, R32 ;  /* 0x0000002023177220 */ /* 0x000fe20000410000 */
[----:B------:R-:W-:-:S02]  /*0a70*/  HADD2.F32 R3, -RZ, R6.H0_H0 ;  /* 0x20000006ff037230 */ /* 0x000fc40000004100 */
[----:B------:R-:W-:Y:S01]  /*0a80*/  FMUL.FTZ R27, R0, R20 ;  /* 0x00000014001b7220 */ /* 0x000fe20000410000 */
[----:B------:R-:W-:Y:S01]  /*0a90*/  FFMA.FTZ R4, R28, R4, RZ ;  /* 0x000000041c047223 */ /* 0x000fe200000100ff */
[----:B------:R-:W-:Y:S02]  /*0aa0*/  HADD2.F32 R6, -RZ, R6.H1_H1 ;  /* 0x30000006ff067230 */ /* 0x000fe40000004100 */
[----:B------:R-:W-:Y:S01]  /*0ab0*/  FADD.FTZ R3, -R22, R3 ;  /* 0x0000000316037221 */ /* 0x000fe20000010100 */
[----:B------:R-:W-:Y:S01]  /*0ac0*/  FFMA.FTZ R23, R27, R23, R4 ;  /* 0x000000171b177223 */ /* 0x000fe20000010004 */
[----:B------:R-:W-:Y:S01]  /*0ad0*/  FFMA.FTZ R4, R36, R2, RZ ;  /* 0x0000000224047223 */ /* 0x000fe200000100ff */
[----:B------:R-:W-:Y:S01]  /*0ae0*/  FADD.FTZ R22, -R22, R6 ;  /* 0x0000000616167221 */ /* 0x000fe20000010100 */
[----:B------:R-:W-:Y:S01]  /*0af0*/  MOV R20, 0x18 ;  /* 0x0000001800147802 */ /* 0x000fe20000000f00 */
[----:B------:R-:W-:Y:S01]  /*0b00*/  FMUL.FTZ R29, R0, R3 ;  /* 0x00000003001d7220 */ /* 0x000fe20000410000 */
[----:B------:R-:W-:-:S02]  /*0b10*/  HADD2.F32 R30, -RZ, R8.H0_H0 ;  /* 0x20000008ff1e7230 */ /* 0x000fc40000004100 */
[----:B------:R-:W-:Y:S02]  /*0b20*/  HADD2.F32 R3, -RZ, R8.H1_H1 ;  /* 0x30000008ff037230 */ /* 0x000fe40000004100 */
[----:B------:R-:W-:Y:S01]  /*0b30*/  FFMA.FTZ R8, R35, R32, R4 ;  /* 0x0000002023087223 */ /* 0x000fe20000010004 */
[----:B------:R-:W-:Y:S01]  /*0b40*/  FMUL.FTZ R6, R36, R30 ;  /* 0x0000001e24067220 */ /* 0x000fe20000410000 */
[----:B------:R0:W-:Y:S01]  /*0b50*/  STL [R1+0x14], R28 ;  /* 0x0000141c01007387 */ /* 0x0001e20000100800 */
[----:B------:R-:W-:Y:S02]  /*0b60*/  IMAD R20, R25, R20, UR6 ;  /* 0x0000000619147e24 */ /* 0x000fe4000f8e0214 */
[----:B------:R-:W-:Y:S01]  /*0b70*/  FFMA.FTZ R23, R29, R6, R23 ;  /* 0x000000061d177223 */ /* 0x000fe20000010017 */
[----:B------:R-:W-:Y:S01]  /*0b80*/  FMUL.FTZ R6, R35, R3 ;  /* 0x0000000323067220 */ /* 0x000fe20000410000 */
[----:B0-----:R-:W-:Y:S01]  /*0b90*/  FMUL.FTZ R28, R0, R22 ;  /* 0x00000016001c7220 */ /* 0x001fe20000410000 */
[----:B------:R-:W-:Y:S01]  /*0ba0*/  FFMA.FTZ R22, R36, R30, R8 ;  /* 0x0000001e24167223 */ /* 0x000fe20000010008 */
[----:B------:R-:W-:-:S02]  /*0bb0*/  LEA R20, R24, R20, 0x3 ;  /* 0x0000001418147211 */ /* 0x000fc400078e18ff */
[----:B------:R-:W-:Y:S01]  /*0bc0*/  FFMA.FTZ R23, R28, R6, R23 ;  /* 0x000000061c177223 */ /* 0x000fe20000010017 */
[----:B------:R-:W-:Y:S01]  /*0bd0*/  FFMA.FTZ R22, R35, R3, R22 ;  /* 0x0000000323167223 */ /* 0x000fe20000010016 */
[----:B------:R-:W-:Y:S04]  /*0be0*/  STL [R1+0x10], R27 ;  /* 0x0000101b01007387 */ /* 0x000fe80000100800 */
[----:B------:R-:W-:Y:S04]  /*0bf0*/  STL [R1+0x18], R29 ;  /* 0x0000181d01007387 */ /* 0x000fe80000100800 */
[----:B------:R-:W2:Y:S04]  /*0c00*/  LDL R24, [R1+0x10] ;  /* 0x0000100001187983 */ /* 0x000ea80000100800 */
[----:B------:R-:W-:Y:S04]  /*0c10*/  STL [R1+0xc], R28 ;  /* 0x00000c1c01007387 */ /* 0x000fe80000100800 */
[----:B------:R0:W-:Y:S04]  /*0c20*/  STS.64 [R20], R22 ;  /* 0x0000001614007388 */ /* 0x0001e80000000a00 */
[----:B0-----:R-:W4:Y:S01]  /*0c30*/  LDL R23, [R1+0x14] ;  /* 0x0000140001177983 */ /* 0x001f220000100800 */
[----:B---3--:R-:W-:-:S06]  /*0c40*/  FADD.FTZ R4, R11, UR7 ;  /* 0x000000070b047e21 */ /* 0x008fcc0008010000 */
[----:B------:R-:W0:Y:S01]  /*0c50*/  MUFU.RSQ R4, R4 ;  /* 0x0000000400047308 */ /* 0x000e220000001400 */
[--C-:B------:R-:W-:Y:S02]  /*0c60*/  HADD2.F32 R8, -RZ, R5.reuse.H0_H0 ;  /* 0x20000005ff087230 */ /* 0x100fe40000004100 */
[----:B------:R-:W-:Y:S02]  /*0c70*/  HADD2.F32 R11, -RZ, R5.H1_H1 ;  /* 0x30000005ff0b7230 */ /* 0x000fe40000004100 */
[--C-:B------:R-:W-:Y:S02]  /*0c80*/  HADD2.F32 R5, -RZ, R21.reuse.H0_H0 ;  /* 0x20000015ff057230 */ /* 0x100fe40000004100 */
[C---:B------:R-:W-:Y:S01]  /*0c90*/  FADD.FTZ R22, -R10.reuse, R8 ;  /* 0x000000080a167221 */ /* 0x040fe20000010100 */
[----:B------:R-:W-:Y:S02]  /*0ca0*/  HADD2.F32 R6, -RZ, R21.H1_H1 ;  /* 0x30000015ff067230 */ /* 0x000fe40000004100 */
[----:B------:R-:W-:Y:S01]  /*0cb0*/  FADD.FTZ R11, -R10, R11 ;  /* 0x0000000b0a0b7221 */ /* 0x000fe20000010100 */
[----:B------:R-:W-:-:S02]  /*0cc0*/  HADD2.F32 R21, -RZ, R7.H0_H0 ;  /* 0x20000007ff157230 */ /* 0x000fc40000004100 */
[----:B------:R-:W-:Y:S02]  /*0cd0*/  HADD2.F32 R37, -RZ, R7.H1_H1 ;  /* 0x30000007ff257230 */ /* 0x000fe40000004100 */
[----:B------:R-:W-:Y:S01]  /*0ce0*/  FMUL.FTZ R7, R34, R5 ;  /* 0x0000000522077220 */ /* 0x000fe20000410000 */
[C---:B0-----:R-:W-:Y:S01]  /*0cf0*/  FMUL.FTZ R25, R4.reuse, R22 ;  /* 0x0000001604197220 */ /* 0x041fe20000410000 */
[----:B------:R-:W-:Y:S01]  /*0d00*/  FMUL.FTZ R31, R4, R11 ;  /* 0x0000000b041f7220 */ /* 0x000fe20000410000 */
[C---:B------:R-:W-:Y:S01]  /*0d10*/  FADD.FTZ R8, -R10.reuse, R21 ;  /* 0x000000150a087221 */ /* 0x040fe20000010100 */
[----:B------:R-:W-:Y:S01]  /*0d20*/  FADD.FTZ R37, -R10, R37 ;  /* 0x000000250a257221 */ /* 0x000fe20000010100 */
[----:B------:R-:W-:Y:S01]  /*0d30*/  FFMA.FTZ R11, R25, R7, RZ ;  /* 0x00000007190b7223 */ /* 0x000fe200000100ff */
[----:B------:R-:W-:Y:S01]  /*0d40*/  FMUL.FTZ R10, R33, R6 ;  /* 0x00000006210a7220 */ /* 0x000fe20000410000 */
[--C-:B------:R-:W-:Y:S02]  /*0d50*/  HADD2.F32 R7, -RZ, R9.reuse.H0_H0 ;  /* 0x20000009ff077230 */ /* 0x100fe40000004100 */
[----:B------:R-:W-:Y:S01]  /*0d60*/  FMUL.FTZ R27, R4, R8 ;  /* 0x00000008041b7220 */ /* 0x000fe20000410000 */
[----:B------:R-:W-:Y:S01]  /*0d70*/  UIADD3.X UR10, URZ, UR5, URZ, UP0, !UPT ;  /* 0x000000053f0a7290 */ /* 0x000fe200087fe43f */
[----:B------:R-:W-:Y:S01]  /*0d80*/  FFMA.FTZ R10, R31, R10, R11 ;  /* 0x0000000a1f0a7223 */ /* 0x000fe2000001000b */
[----:B------:R-:W-:Y:S01]  /*0d90*/  UISETP.GE.U32.AND UP0, UPT, UR9, UR14, UPT ;  /* 0x0000000e0900728c */ /* 0x000fe2000bf06070 */
[C---:B------:R-:W-:Y:S01]  /*0da0*/  FMUL.FTZ R11, R34.reuse, R7 ;  /* 0x00000007220b7220 */ /* 0x040fe20000410000 */
[----:B------:R0:W-:Y:S02]  /*0db0*/  STL [R1+0x8], R25 ;  /* 0x0000081901007387 */ /* 0x0001e40000100800 */
[----:B------:R-:W-:Y:S01]  /*0dc0*/  UISETP.GE.AND.EX UP0, UPT, UR10, UR15, UPT, UP0 ;  /* 0x0000000f0a00728c */ /* 0x000fe2000bf06300 */
[----:B------:R-:W-:Y:S01]  /*0dd0*/  FFMA.FTZ R11, R27, R11, R10 ;  /* 0x0000000b1b0b7223 */ /* 0x000fe2000001000a */
[----:B------:R0:W-:Y:S01]  /*0de0*/  STL [R1+0x4], R31 ;  /* 0x0000041f01007387 */ /* 0x0001e20000100800 */
[----:B------:R-:W-:Y:S01]  /*0df0*/  FFMA.FTZ R10, R34, R5, RZ ;  /* 0x00000005220a7223 */ /* 0x000fe200000100ff */
[----:B------:R-:W-:-:S02]  /*0e00*/  HADD2.F32 R8, -RZ, R9.H1_H1 ;  /* 0x30000009ff087230 */ /* 0x000fc40000004100 */
[----:B------:R0:W-:Y:S01]  /*0e10*/  STL [R1], R27 ;  /* 0x0000001b01007387 */ /* 0x0001e20000100800 */
[C---:B------:R-:W-:Y:S01]  /*0e20*/  FFMA.FTZ R10, R33.reuse, R6, R10 ;  /* 0x00000006210a7223 */ /* 0x040fe2000001000a */
[----:B------:R-:W-:Y:S01]  /*0e30*/  PLOP3.LUT P0, PT, PT, PT, UP0, 0x80, 0x0 ;  /* 0x000000000000781c */ /* 0x000fe20003f0f008 */
[----:B------:R-:W-:Y:S01]  /*0e40*/  FMUL.FTZ R37, R4, R37 ;  /* 0x0000002504257220 */ /* 0x000fe20000410000 */
[----:B------:R-:W-:Y:S01]  /*0e50*/  FMUL.FTZ R9, R33, R8 ;  /* 0x0000000821097220 */ /* 0x000fe20000410000 */
[----:B------:R-:W-:-:S03]  /*0e60*/  FFMA.FTZ R10, R34, R7, R10 ;  /* 0x00000007220a7223 */ /* 0x000fc6000001000a */
[----:B------:R-:W-:Y:S01]  /*0e70*/  FFMA.FTZ R11, R37, R9, R11 ;  /* 0x00000009250b7223 */ /* 0x000fe2000001000b */
[----:B------:R-:W-:Y:S01]  /*0e80*/  FFMA.FTZ R10, R33, R8, R10 ;  /* 0x00000008210a7223 */ /* 0x000fe2000001000a */
[----:B------:R-:W-:Y:S01]  /*0e90*/  FADD.FTZ R13, R2, R13 ;  /* 0x0000000d020d7221 */ /* 0x000fe20000010000 */
[----:B------:R-:W-:Y:S01]  /*0ea0*/  FADD.FTZ R15, R32, R15 ;  /* 0x0000000f200f7221 */ /* 0x000fe20000010000 */
[----:B------:R-:W-:Y:S01]  /*0eb0*/  FADD.FTZ R17, R5, R17 ;  /* 0x0000001105117221 */ /* 0x000fe20000010000 */
[----:B------:R-:W-:Y:S01]  /*0ec0*/  FADD.FTZ R19, R6, R19 ;  /* 0x0000001306137221 */ /* 0x000fe20000010000 */
[----:B------:R0:W-:Y:S01]  /*0ed0*/  STS.64 [R20+0x1680], R10 ;  /* 0x0016800a14007388 */ /* 0x0001e20000000a00 */
[----:B------:R-:W-:Y:S01]  /*0ee0*/  FFMA.FTZ R16, R25, R5, R16 ;  /* 0x0000000519107223 */ /* 0x000fe20000010010 */
[----:B------:R-:W-:Y:S01]  /*0ef0*/  FFMA.FTZ R18, R31, R6, R18 ;  /* 0x000000061f127223 */ /* 0x000fe20000010012 */
[----:B------:R-:W-:Y:S01]  /*0f00*/  ISETP.GT.U32.AND P1, PT, R26, 0x3f, PT ;  /* 0x0000003f1a00780c */ /* 0x000fe20003f24070 */
[----:B------:R-:W-:Y:S01]  /*0f10*/  FADD.FTZ R13, R13, R30 ;  /* 0x0000001e0d0d7221 */ /* 0x000fe20000010000 */
[----:B------:R-:W-:Y:S01]  /*0f20*/  FADD.FTZ R15, R15, R3 ;  /* 0x000000030f0f7221 */ /* 0x000fe20000010000 */
[----:B------:R-:W-:Y:S01]  /*0f30*/  FADD.FTZ R17, R17, R7 ;  /* 0x0000000711117221 */ /* 0x000fe20000010000 */
[----:B------:R-:W-:Y:S01]  /*0f40*/  FADD.FTZ R19, R19, R8 ;  /* 0x0000000813137221 */ /* 0x000fe20000010000 */
[----:B------:R-:W-:Y:S01]  /*0f50*/  FFMA.FTZ R16, R27, R7, R16 ;  /* 0x000000071b107223 */ /* 0x000fe20000010010 */
[----:B------:R-:W-:Y:S01]  /*0f60*/  FFMA.FTZ R18, R37, R8, R18 ;  /* 0x0000000825127223 */ /* 0x000fe20000010012 */
[----:B------:R-:W-:Y:S01]  /*0f70*/  BAR.SYNC.DEFER_BLOCKING 0x0 ;  /* 0x0000000000007b1d */ /* 0x000fe20000010000 */
[----:B--2---:R-:W-:-:S04]  /*0f80*/  FFMA.FTZ R14, R24, R32, R14 ;  /* 0x00000020180e7223 */ /* 0x004fc8000001000e */
[----:B------:R-:W-:Y:S01]  /*0f90*/  FFMA.FTZ R14, R28, R3, R14 ;  /* 0x000000031c0e7223 */ /* 0x000fe2000001000e */
[----:B----4-:R-:W-:-:S04]  /*0fa0*/  FFMA.FTZ R12, R23, R2, R12 ;  /* 0x00000002170c7223 */ /* 0x010fc8000001000c */
[----:B------:R-:W-:Y:S01]  /*0fb0*/  FFMA.FTZ R12, R29, R30, R12 ;  /* 0x0000001e1d0c7223 */ /* 0x000fe2000001000c */
[----:B0-----:R-:W-:Y:S06]  /*0fc0*/  @!P0 BRA `(.L_x_1596) ;  /* 0x0000000000f08947 */ /* 0x001fec0003800000 */
[----:B------:R-:W2:Y:S04]  /*0fd0*/  LDL R22, [R1+0x40] ;  /* 0x0000400001167983 */ /* 0x000ea80000100800 */
[----:B------:R-:W3:Y:S04]  /*0fe0*/  LDL R21, [R1+0x3c] ;  /* 0x00003c0001157983 */ /* 0x000ee80000100800 */
[----:B------:R-:W4:Y:S04]  /*0ff0*/  LDL R25, [R1+0x38] ;  /* 0x0000380001197983 */ /* 0x000f280000100800 */
[----:B------:R-:W5:Y:S01]  /*1000*/  LDL R24, [R1+0x34] ;  /* 0x0000340001187983 */ /* 0x000f620000100800 */
[----:B------:R-:W0:Y:S01]  /*1010*/  S2UR UR7, SR_CgaCtaId ;  /* 0x00000000000779c3 */ /* 0x000e220000008800 */
[----:B------:R-:W-:Y:S01]  /*1020*/  UMOV UR5, 0x400 ;  /* 0x0000040000057882 */ /* 0x000fe20000000000 */
[----:B------:R-:W-:Y:S01]  /*1030*/  IMAD.SHL.U32 R9, R26, 0x2, RZ ;  /* 0x000000021a097824 */ /* 0x000fe200078e00ff */
[----:B------:R-:W1:Y:S04]  /*1040*/  S2R R27, SR_TID.X ;  /* 0x00000000001b7919 */ /* 0x000e680000002100 */
[----:B------:R-:W-:-:S04]  /*1050*/  LOP3.LUT R9, R9, 0x18, RZ, 0xc0, !PT ;  /* 0x0000001809097812 */ /* 0x000fc800078ec0ff */
[----:B------:R-:W-:Y:S01]  /*1060*/  LOP3.LUT R20, R9, 0x8, RZ, 0x3c, !PT ;  /* 0x0000000809147812 */ /* 0x000fe200078e3cff */
[----:B0-----:R-:W-:Y:S02]  /*1070*/  ULEA UR5, UR7, UR5, 0x18 ;  /* 0x0000000507057291 */ /* 0x001fe4000f8ec03f */
[----:B------:R-:W-:-:S04]  /*1080*/  ULOP3.LUT UR7, UR11, 0xff, URZ, 0xc0, !UPT ;  /* 0x000000ff0b077892 */ /* 0x000fc8000f8ec03f */
[----:B------:R-:W-:Y:S01]  /*1090*/  LEA R10, R26, UR5, 0x5 ;  /* 0x000000051a0a7c11 */ /* 0x000fe2000f8e28ff */
[----:B------:R-:W-:-:S03]  /*10a0*/  UPRMT UR7, UR8, 0x2104, UR7 ;  /* 0x0000210408077896 */ /* 0x000fc60008000007 */
[C---:B------:R-:W-:Y:S01]  /*10b0*/  IADD3 R11, R10.reuse, R9, RZ ;  /* 0x000000090a0b7210 */ /* 0x040fe20007ffe0ff */
[----:B-1----:R-:W-:Y:S01]  /*10c0*/  VIADD R28, R27, 0x1e0 ;  /* 0x000001e01b1c7836 */ /* 0x002fe20000000000 */
[----:B------:R-:W-:Y:S02]  /*10d0*/  IADD3 R20, R10, R20, RZ ;  /* 0x000000140a147210 */ /* 0x000fe40007ffe0ff */
[----:B------:R-:W-:Y:S01]  /*10e0*/  SHF.R.S32.HI R23, RZ, 0x1f, R27 ;  /* 0x0000001fff177819 */ /* 0x000fe2000001141b */
[----:B------:R0:W-:Y:S03]  /*10f0*/  STS.64 [R11], R12 ;  /* 0x0000000c0b007388 */ /* 0x0001e60000000a00 */
[----:B------:R-:W-:Y:S01]  /*1100*/  LEA.HI R23, R23, R27, RZ, 0x2 ;  /* 0x0000001b17177211 */ /* 0x000fe200078f10ff */
[----:B------:R1:W-:Y:S01]  /*1110*/  STS.64 [R20], R14 ;  /* 0x0000000e14007388 */ /* 0x0003e20000000a00 */
[----:B------:R-:W-:-:S02]  /*1120*/  IADD3 R27, R27, 0x1e0, RZ ;  /* 0x000001e01b1b7810 */ /* 0x000fc40007ffe0ff */
[----:B------:R-:W-:Y:S02]  /*1130*/  SHF.R.S32.HI R23, RZ, 0x2, R23 ;  /* 0x00000002ff177819 */ /* 0x000fe40000011417 */
[----:B------:R-:W-:Y:S02]  /*1140*/  SHF.R.S32.HI R27, RZ, 0x1f, R27 ;  /* 0x0000001fff1b7819 */ /* 0x000fe4000001141b */
[C---:B0-----:R-:W-:Y:S02]  /*1150*/  LOP3.LUT R11, R9.reuse, 0x10, RZ, 0x3c, !PT ;  /* 0x00000010090b7812 */ /* 0x041fe400078e3cff */
[----:B------:R-:W-:Y:S02]  /*1160*/  LOP3.LUT R9, R9, 0x18, RZ, 0x3c, !PT ;  /* 0x0000001809097812 */ /* 0x000fe400078e3cff */
[----:B-1----:R-:W-:Y:S01]  /*1170*/  LEA R20, R23, UR5, 0x5 ;  /* 0x0000000517147c11 */ /* 0x002fe2000f8e28ff */
[C---:B------:R-:W-:Y:S01]  /*1180*/  IMAD.IADD R11, R10.reuse, 0x1, R11 ;  /* 0x000000010a0b7824 */ /* 0x040fe200078e020b */
[----:B------:R-:W-:-:S02]  /*1190*/  IADD3 R9, R10, R9, RZ ;  /* 0x000000090a097210 */ /* 0x000fc40007ffe0ff */
[----:B------:R-:W-:Y:S02]  /*11a0*/  LEA.HI R27, R27, R28, RZ, 0x2 ;  /* 0x0000001c1b1b7211 */ /* 0x000fe400078f10ff */
[----:B------:R-:W-:Y:S02]  /*11b0*/  STS.64 [R11], R16 ;  /* 0x000000100b007388 */ /* 0x000fe40000000a00 */
[----:B------:R-:W-:Y:S02]  /*11c0*/  SHF.R.S32.HI R27, RZ, 0x2, R27 ;  /* 0x00000002ff1b7819 */ /* 0x000fe4000001141b */
[----:B------:R0:W-:Y:S02]  /*11d0*/  STS.64 [R9], R18 ;  /* 0x0000001209007388 */ /* 0x0001e40000000a00 */
[----:B0-----:R-:W-:-:S05]  /*11e0*/  MOV R9, UR7 ;  /* 0x0000000700097c02 */ /* 0x001fca0008000f00 */
[----:B------:R-:W-:-:S05]  /*11f0*/  IMAD R9, R9, 0x3c0, R26 ;  /* 0x000003c009097824 */ /* 0x000fca00078e021a */
[----:B------:R-:W-:Y:S02]  /*1200*/  SHF.L.U32 R9, R9, 0x1, RZ ;  /* 0x0000000109097819 */ /* 0x000fe400000006ff */
[----:B--2---:R-:W-:Y:S01]  /*1210*/  LEA R10, R22, R20, 0x3 ;  /* 0x00000014160a7211 */ /* 0x004fe200078e18ff */
[----:B------:R-:W-:Y:S01]  /*1220*/  BAR.SYNC.DEFER_BLOCKING 0x0 ;  /* 0x0000000000007b1d */ /* 0x000fe20000010000 */
[----:B---3--:R-:W-:-:S07]  /*1230*/  IMAD R20, R21, 0x8, R20 ;  /* 0x0000000815147824 */ /* 0x008fce00078e0214 */
        /* <DEDUP_REMOVED lines=9> */
[----:B0-----:R-:W-:-:S05]  /*12d0*/  IADD3 R10, R9, 0x3c0, RZ ;  /* 0x000003c0090a7810 */ /* 0x001fca0007ffe0ff */
[----:B------:R-:W-:Y:S01]  /*12e0*/  IMAD.WIDE.U32 R10, R10, 0x4, R22 ;  /* 0x000000040a0a7825 */ /* 0x000fe200078e0016 */
[----:B------:R-:W-:-:S05]  /*12f0*/  LEA R22, R27, UR5, 0x5 ;  /* 0x000000051b167c11 */ /* 0x000fca000f8e28ff */
[----:B----4-:R-:W-:Y:S01]  /*1300*/  IMAD R20, R25, 0x8, R22 ;  /* 0x0000000819147824 */ /* 0x010fe200078e0216 */
[----:B-----5:R-:W-:-:S05]  /*1310*/  LEA R22, R24, R22, 0x3 ;  /* 0x0000001618167211 */ /* 0x020fca00078e18ff */
[----:B------:R-:W0:Y:S04]  /*1320*/  LDS.64 R20, [R20] ;  /* 0x0000000014147984 */ /* 0x000e280000000a00 */
[----:B------:R-:W1:Y:S01]  /*1330*/  LDS.64 R22, [R22+0x1e00] ;  /* 0x001e000016167984 */ /* 0x000e620000000a00 */
[----:B0-----:R-:W-:Y:S01]  /*1340*/  FADD.FTZ R21, RZ, R21 ;  /* 0x00000015ff157221 */ /* 0x001fe20000010000 */
[----:B------:R-:W-:-:S03]  /*1350*/  FADD.FTZ R20, RZ, R20 ;  /* 0x00000014ff147221 */ /* 0x000fc60000010000 */
[----:B-1----:R-:W-:Y:S01]  /*1360*/  FADD.FTZ R23, R21, R23 ;  /* 0x0000001715177221 */ /* 0x002fe20000010000 */
[----:B------:R-:W-:-:S05]  /*1370*/  FADD.FTZ R22, R20, R22 ;  /* 0x0000001614167221 */ /* 0x000fca0000010000 */
[----:B------:R0:W-:Y:S02]  /*1380*/  STG.E.64 desc[UR12][R10.64+0x20000], R22 ;  /* 0x020000160a007986 */ /* 0x0001e4000c101b0c */
.L_x_1596:
        /* <DEDUP_REMOVED lines=171> */
.L_x_1598:
[----:B------:R-:W-:Y:S05]  /*1e40*/  BSYNC B0 ;  /* 0x0000000000007941 */ /* 0x000fea0003800000 */
.L_x_1597:
        /* <DEDUP_REMOVED lines=19> */
.L_x_1600:
[----:B------:R-:W-:Y:S05]  /*1f80*/  BSYNC B0 ;  /* 0x0000000000007941 */ /* 0x000fea0003800000 */
.L_x_1599:
[----:B------:R-:W-:-:S04]  /*1f90*/  UISETP.GE.U32.AND UP0, UPT, UR9, UR14, UPT ;  /* 0x0000000e0900728c */ /* 0x000fc8000bf06070 */
[----:B------:R-:W-:-:S06]  /*1fa0*/  UISETP.GE.AND.EX UP0, UPT, UR10, UR15, UPT, UP0 ;  /* 0x0000000f0a00728c */ /* 0x000fcc000bf06300 */
[----:B------:R-:W-:-:S13]  /*1fb0*/  PLOP3.LUT P1, PT, PT, PT, UP0, 0x80, 0x0 ;  /* 0x000000000000781c */ /* 0x000fda0003f2f008 */
[----:B------:R-:W-:Y:S05]  /*1fc0*/  @P1 BRA `(.L_x_1601) ;  /* 0x0000000000581947 */ /* 0x000fea0003800000 */
[----:B------:R-:W-:Y:S01]  /*1fd0*/  BAR.SYNC.DEFER_BLOCKING 0x0 ;  /* 0x0000000000007b1d */ /* 0x000fe20000010000 */
[----:B------:R-:W-:-:S13]  /*1fe0*/  ISETP.NE.AND P1, PT, R26, RZ, PT ;  /* 0x000000ff1a00720c */ /* 0x000fda0003f25270 */
[----:B------:R-:W-:Y:S05]  /*1ff0*/  @P1 BRA `(.L_x_1602) ;  /* 0x0000000000401947 */ /* 0x000fea0003800000 */
[----:B0-----:R-:W0:Y:S01]  /*2000*/  LDC.64 R20, c[0x0][0x268] ;  /* 0x00009a00ff147b82 */ /* 0x001e220000000a00 */
[----:B------:R-:W-:Y:S01]  /*2010*/  ISETP.NE.AND P1, PT, RZ, UR11, PT ;  /* 0x0000000bff007c0c */ /* 0x000fe2000bf25270 */
[----:B------:R-:W-:Y:S01]  /*2020*/  IMAD.U32 R10, RZ, RZ, UR8 ;  /* 0x00000008ff0a7e24 */ /* 0x000fe2000f8e00ff */
[----:B------:R-:W-:-:S04]  /*2030*/  MOV R9, 0x7fffff01 ;  /* 0x7fffff0100097802 */ /* 0x000fc80000000f00 */
[----:B------:R-:W-:Y:S01]  /*2040*/  SEL R9, R9, 0x1, !P1 ;  /* 0x0000000109097807 */ /* 0x000fe20004800000 */
[----:B0-----:R-:W-:Y:S01]  /*2050*/  IMAD.WIDE.U32 R10, R10, 0x4, R20 ;  /* 0x000000040a0a7825 */ /* 0x001fe200078e0014 */
[----:B------:R-:W-:Y:S06]  /*2060*/  MEMBAR.ALL.GPU ;  /* 0x0000000000007992 */ /* 0x000fec000000a000 */
[----:B------:R-:W-:-:S00]  /*2070*/  ERRBAR ;  /* 0x00000000000079ab */ /* 0x000fc00000000000 */
[----:B------:R-:W-:Y:S06]  /*2080*/  CGAERRBAR ;  /* 0x00000000000075ab */ /* 0x000fec0000000000 */
[----:B------:R0:W5:Y:S02]  /*2090*/  ATOM.E.ADD.STRONG.GPU PT, R9, desc[UR12][R10.64], R9 ;  /* 0x000000090a09798a */ /* 0x00016400081ee1cc */
.L_x_1603:
[----:B------:R-:W2:Y:S04]  /*20a0*/  LD.E.STRONG.GPU R20, desc[UR12][R10.64] ;  /* 0x0000000c0a147980 */ /* 0x000ea8000c10f900 */
[----:B--2---:R-:W-:Y:S01]  /*20b0*/  CCTL.IVALL ;  /* 0x00000000ff00798f */ /* 0x004fe20002000000 */
[----:B------:R-:W-:Y:S05]  /*20c0*/  YIELD ;  /* 0x0000000000007946 */ /* 0x000fea0003800000 */
[----:B-----5:R-:W-:-:S04]  /*20d0*/  LOP3.LUT R20, R20, R9, RZ, 0x3c, !PT ;  /* 0x0000000914147212 */ /* 0x020fc800078e3cff */
[----:B------:R-:W-:-:S13]  /*20e0*/  ISETP.GT.AND P1, PT, R20, -0x1, PT ;  /* 0xffffffff1400780c */ /* 0x000fda0003f24270 */
[----:B------:R-:W-:Y:S05]  /*20f0*/  @P1 BRA `(.L_x_1603) ;  /* 0xfffffffc00e81947 */ /* 0x000fea000383ffff */
.L_x_1602:
[----:B------:R-:W-:Y:S05]  /*2100*/  WARPSYNC.ALL ;  /* 0x0000000000007948 */ /* 0x000fea0003800000 */
[----:B------:R-:W-:Y:S06]  /*2110*/  BAR.SYNC.DEFER_BLOCKING 0x0 ;  /* 0x0000000000007b1d */ /* 0x000fec0000010000 */
[----:B------:R-:W-:Y:S05]  /*2120*/  BRA `(.L_x_1604) ;  /* 0x0000000000687947 */ /* 0x000fea0003800000 */
.L_x_1601:
[----:B------:R-:W1:Y:S01]  /*2130*/  S2R R9, SR_TID.X ;  /* 0x0000000000097919 */ /* 0x000e620000002100 */
[----:B------:R-:W-:Y:S01]  /*2140*/  BAR.SYNC.DEFER_BLOCKING 0x0 ;  /* 0x0000000000007b1d */ /* 0x000fe20000010000 */
[----:B-1----:R-:W-:-:S13]  /*2150*/  ISETP.NE.AND P1, PT, R9, RZ, PT ;  /* 0x000000ff0900720c */ /* 0x002fda0003f25270 */
[----:B------:R-:W-:Y:S05]  /*2160*/  @P1 BRA `(.L_x_1605) ;  /* 0x0000000000501947 */ /* 0x000fea0003800000 */
[----:B------:R-:W-:Y:S01]  /*2170*/  ULDC.64 UR16, c[0x0][0x268] ;  /* 0x00009a0000107ab9 */ /* 0x000fe20000000a00 */
[----:B------:R-:W-:Y:S01]  /*2180*/  IADD3 R9, RZ, -UR8, RZ ;  /* 0x80000008ff097c10 */ /* 0x000fe2000fffe0ff */
[----:B------:R-:W-:-:S03]  /*2190*/  UIADD3 UR16, UP0, UR16, 0x4, URZ ;  /* 0x0000000410107890 */ /* 0x000fc6000ff1e03f */
[----:B------:R-:W-:Y:S01]  /*21a0*/  ISETP.NE.AND P1, PT, R9, UR11, PT ;  /* 0x0000000b09007c0c */ /* 0x000fe2000bf25270 */
[----:B------:R-:W-:Y:S01]  /*21b0*/  UIADD3.X UR17, URZ, UR17, URZ, UP0, !UPT ;  /* 0x000000113f117290 */ /* 0x000fe200087fe43f */
[----:B------:R-:W-:Y:S01]  /*21c0*/  MOV R9, 0x7fffff01 ;  /* 0x7fffff0100097802 */ /* 0x000fe20000000f00 */
[----:B0-----:R-:W-:-:S03]  /*21d0*/  IMAD.U32 R10, RZ, RZ, UR16 ;  /* 0x00000010ff0a7e24 */ /* 0x001fc6000f8e00ff */
[----:B------:R-:W-:Y:S02]  /*21e0*/  SEL R9, R9, 0x1, !P1 ;  /* 0x0000000109097807 */ /* 0x000fe40004800000 */
[----:B------:R-:W-:Y:S01]  /*21f0*/  MOV R11, UR17 ;  /* 0x00000011000b7c02 */ /* 0x000fe20008000f00 */
[----:B------:R-:W-:Y:S06]  /*2200*/  MEMBAR.ALL.GPU ;  /* 0x0000000000007992 */ /* 0x000fec000000a000 */
[----:B------:R-:W-:-:S00]  /*2210*/  ERRBAR ;  /* 0x00000000000079ab */ /* 0x000fc00000000000 */
[----:B------:R-:W-:Y:S06]  /*2220*/  CGAERRBAR ;  /* 0x00000000000075ab */ /* 0x000fec0000000000 */
[----:B------:R0:W5:Y:S02]  /*2230*/  ATOM.E.ADD.STRONG.GPU PT, R9, desc[UR12][R10.64], R9 ;  /* 0x000000090a09798a */ /* 0x00016400081ee1cc */
[----:B0-----:R-:W0:Y:S02]  /*2240*/  LDC.64 R10, c[0x0][0x268] ;  /* 0x00009a00ff0a7b82 */ /* 0x001e240000000a00 */
.L_x_1606:
[----:B0-----:R-:W2:Y:S04]  /*2250*/  LD.E.STRONG.GPU R20, desc[UR12][R10.64+0x4] ;  /* 0x0000040c0a147980 */ /* 0x001ea8000c10f900 */
[----:B--2---:R-:W-:Y:S01]  /*2260*/  CCTL.IVALL ;  /* 0x00000000ff00798f */ /* 0x004fe20002000000 */
[----:B------:R-:W-:Y:S05]  /*2270*/  YIELD ;  /* 0x0000000000007946 */ /* 0x000fea0003800000 */
[----:B-----5:R-:W-:-:S04]  /*2280*/  LOP3.LUT R20, R20, R9, RZ, 0x3c, !PT ;  /* 0x0000000914147212 */ /* 0x020fc800078e3cff */
[----:B------:R-:W-:-:S13]  /*2290*/  ISETP.GT.AND P1, PT, R20, -0x1, PT ;  /* 0xffffffff1400780c */ /* 0x000fda0003f24270 */
[----:B------:R-:W-:Y:S05]  /*22a0*/  @P1 BRA `(.L_x_1606) ;  /* 0xfffffffc00e81947 */ /* 0x000fea000383ffff */
.L_x_1605:
[----:B------:R-:W-:Y:S05]  /*22b0*/  WARPSYNC.ALL ;  /* 0x0000000000007948 */ /* 0x000fea0003800000 */
[----:B------:R-:W-:Y:S06]  /*22c0*/  BAR.SYNC.DEFER_BLOCKING 0x0 ;  /* 0x0000000000007b1d */ /* 0x000fec0000010000 */
.L_x_1604:
[----:B0-----:R-:W0:Y:S01]  /*22d0*/  S2R R20, SR_TID.X ;  /* 0x0000000000147919 */ /* 0x001e220000002100 */
[----:B------:R-:W-:Y:S01]  /*22e0*/  BSSY B0, `(.L_x_1607) ;  /* 0x00000af000007945 */ /* 0x000fe20003800000 */
[----:B------:R-:W-:Y:S02]  /*22f0*/  CS2R R10, SRZ ;  /* 0x00000000000a7805 */ /* 0x000fe4000001ff00 */
[----:B0-----:R-:W-:-:S13]  /*2300*/  ISETP.GT.U32.AND P1, PT, R20, 0xff, PT ;  /* 0x000000ff1400780c */ /* 0x001fda0003f24070 */
        /* <DEDUP_REMOVED lines=31> */
[C---:B------:R-:W-:Y:S01]  /*2500*/  IADD3 R22, R9.reuse, 0x50, RZ ;  /* 0x0000005009167810 */ /* 0x040fe20007ffe0ff */
[----:B------:R-:W-:-:S04]  /*2510*/  VIADD R10, R9, 0x60 ;  /* 0x00000060090a7836 */ /* 0x000fc80000000000 */
        /* <DEDUP_REMOVED lines=18> */
[----:B---3--:R-:W-:Y:S02]  /*2640*/  FADD.FTZ R10, R10, R20 ;  /* 0x000000140a0a7221 */ /* 0x008fe40000010000 */
[----:B------:R-:W-:-:S04]  /*2650*/  IMAD.WIDE.U32 R22, R22, 0x4, R2 ;  /* 0x0000000416167825 */ /* 0x000fc800078e0002 */
[----:B------:R-:W-:Y:S02]  /*2660*/  VIADD R20, R9, 0xa0 ;  /* 0x000000a009147836 */ /* 0x000fe40000000000 */
[----:B------:R-:W2:Y:S02]  /*2670*/  LDG.E.64 R22, desc[UR12][R22.64] ;  /* 0x0000000c16167981 */ /* 0x000ea4000c1e1b00 */
[----:B------:R-:W-:-:S06]  /*2680*/  IMAD.WIDE.U32 R20, R20, 0x4, R2 ;  /* 0x0000000414147825 */ /* 0x000fcc00078e0002 */
[----:B------:R-:W3:Y:S01]  /*2690*/  LDG.E.64 R20, desc[UR12][R20.64] ;  /* 0x0000000c14147981 */ /* 0x000ee2000c1e1b00 */
[----:B----4-:R-:W-:Y:S01]  /*26a0*/  FADD.FTZ R10, R26, R10 ;  /* 0x0000000a1a0a7221 */ /* 0x010fe20000010000 */
        /* <DEDUP_REMOVED lines=12> */
[----:B------:R-:W-:-:S04]  /*2770*/  FADD.FTZ R28, R23, R11 ;  /* 0x0000000b171c7221 */ /* 0x000fc80000010000 */
[----:B------:R-:W-:-:S04]  /*2780*/  IMAD.WIDE.U32 R22, R22, 0x4, R2 ;  /* 0x0000000416167825 */ /* 0x000fc800078e0002 */
[----:B---3--:R-:W-:Y:S01]  /*2790*/  FADD.FTZ R20, R20, R10 ;  /* 0x0000000a14147221 */ /* 0x008fe20000010000 */
[----:B------:R-:W-:Y:S01]  /*27a0*/  VIADD R10, R9, 0xe0 ;  /* 0x000000e0090a7836 */ /* 0x000fe20000000000 */
[----:B------:R-:W2:Y:S03]  /*27b0*/  LDG.E.64 R22, desc[UR12][R22.64] ;  /* 0x0000000c16167981 */ /* 0x000ea6000c1e1b00 */
[----:B------:R-:W-:-:S06]  /*27c0*/  IMAD.WIDE.U32 R10, R10, 0x4, R2 ;  /* 0x000000040a0a7825 */ /* 0x000fcc00078e0002 */
        /* <DEDUP_REMOVED lines=53> */
[----:B------:R-:W-:-:S03]  /*2b20*/  FADD.FTZ R28, R23, R21 ;  /* 0x00000015171c7221 */ /* 0x000fc60000010000 */
[----:B---3--:R-:W-:Y:S01]  /*2b30*/  FADD.FTZ R10, R10, R22 ;  /* 0x000000160a0a7221 */ /* 0x008fe20000010000 */
[C---:B------:R-:W-:Y:S01]  /*2b40*/  IADD3 R22, R9.reuse, 0x190, RZ ;  /* 0x0000019009167810 */ /* 0x040fe20007ffe0ff */
[----:B------:R-:W-:-:S04]  /*2b50*/  VIADD R20, R9, 0x1a0 ;  /* 0x000001a009147836 */ /* 0x000fc80000000000 */
        /* <DEDUP_REMOVED lines=10> */
[C---:B------:R-:W-:Y:S01]  /*2c00*/  VIADD R28, R9.reuse, 0x1e0 ;  /* 0x000001e0091c7836 */ /* 0x040fe20000000000 */
[----:B------:R-:W-:-:S03]  /*2c10*/  IADD3 R26, R9, 0x1f0, RZ ;  /* 0x000001f0091a7810 */ /* 0x000fc60007ffe0ff */
        /* <DEDUP_REMOVED lines=27> */
.L_x_1608:
[----:B------:R-:W-:Y:S05]  /*2dd0*/  BSYNC B0 ;  /* 0x0000000000007941 */ /* 0x000fea0003800000 */
.L_x_1607:
        /* <DEDUP_REMOVED lines=24> */
.L_x_1610:
[----:B------:R-:W-:Y:S05]  /*2f60*/  BSYNC B0 ;  /* 0x0000000000007941 */ /* 0x000fea0003800000 */
.L_x_1609:
[----:B0-----:R-:W2:Y:S01]  /*2f70*/  LDL R10, [R1+0x2c] ;  /* 0x00002c00010a7983 */ /* 0x001ea20000100800 */
[----:B------:R-:W0:Y:S01]  /*2f80*/  S2UR UR7, SR_CgaCtaId ;  /* 0x00000000000779c3 */ /* 0x000e220000008800 */
[----:B------:R-:W-:Y:S01]  /*2f90*/  UMOV UR5, 0x400 ;  /* 0x0000040000057882 */ /* 0x000fe20000000000 */
[----:B------:R-:W-:Y:S01]  /*2fa0*/  ULDC.64 UR16, c[0x0][0x210] ;  /* 0x0000840000107ab9 */ /* 0x000fe20000000a00 */
[----:B------:R-:W3:Y:S01]  /*2fb0*/  LDL.LU R22, [R1+0x14] ;  /* 0x0000140001167983 */ /* 0x000ee20000300800 */
[----:B------:R-:W-:-:S03]  /*2fc0*/  UIADD3 UR5, UR5, 0x6900, URZ ;  /* 0x0000690005057890 */ /* 0x000fc6000fffe03f */
[----:B------:R-:W4:Y:S04]  /*2fd0*/  LDL.LU R21, [R1+0x10] ;  /* 0x0000100001157983 */ /* 0x000f280000300800 */
[----:B------:R-:W4:Y:S04]  /*2fe0*/  LDL.LU R20, [R1+0x1c] ;  /* 0x00001c0001147983 */ /* 0x000f280000300800 */
[----:B------:R-:W4:Y:S01]  /*2ff0*/  LDL.LU R23, [R1+0x20] ;  /* 0x0000200001177983 */ /* 0x000f220000300800 */
[----:B0-----:R-:W-:Y:S01]  /*3000*/  ULEA UR5, UR7, UR5, 0x18 ;  /* 0x0000000507057291 */ /* 0x001fe2000f8ec03f */
[----:B------:R-:W-:Y:S05]  /*3010*/  BAR.SYNC.DEFER_BLOCKING 0x0 ;  /* 0x0000000000007b1d */ /* 0x000fea0000010000 */
[----:B--2---:R-:W-:-:S06]  /*3020*/  LEA R10, R10, UR5, 0x3 ;  /* 0x000000050a0a7c11 */ /* 0x004fcc000f8e18ff */
[----:B------:R-:W0:Y:S02]  /*3030*/  LDS.64 R10, [R10] ;  /* 0x000000000a0a7984 */ /* 0x000e240000000a00 */
[--C-:B0----5:R-:W-:Y:S01]  /*3040*/  FFMA.FTZ R2, R36, R2, -R10.reuse ;  /* 0x0000000224027223 */ /* 0x121fe2000001080a */
[----:B------:R-:W-:-:S03]  /*3050*/  FFMA.FTZ R32, R35, R32, -R10 ;  /* 0x0000002023207223 */ /* 0x000fc6000001080a */
[-C--:B---3--:R-:W-:Y:S01]  /*3060*/  FFMA.FTZ R2, -R22, R11.reuse, R2 ;  /* 0x0000000b16027223 */ /* 0x088fe20000010102 */
[----:B----4-:R-:W-:Y:S01]  /*3070*/  IADD3 R20, P1, R20, UR16, RZ ;  /* 0x0000001014147c10 */ /* 0x010fe2000ff3e0ff */
[----:B------:R-:W2:Y:S01]  /*3080*/  LDL R22, [R1+0x30] ;  /* 0x0000300001167983 */ /* 0x000ea20000100800 */
[----:B------:R-:W-:-:S03]  /*3090*/  FFMA.FTZ R32, -R21, R11, R32 ;  /* 0x0000000b15207223 */ /* 0x000fc60000010120 */
[----:B------:R-:W3:Y:S04]  /*30a0*/  LDL.LU R31, [R1+0x8] ;  /* 0x00000800011f7983 */ /* 0x000ee80000300800 */
[----:B------:R-:W4:Y:S04]  /*30b0*/  LDL.LU R29, [R1+0x4] ;  /* 0x00000400011d7983 */ /* 0x000f280000300800 */
[----:B------:R-:W3:Y:S04]  /*30c0*/  LDL.LU R28, [R1+0x18] ;  /* 0x00001800011c7983 */ /* 0x000ee80000300800 */
[----:B------:R-:W4:Y:S04]  /*30d0*/  LDL.LU R27, [R1+0xc] ;  /* 0x00000c00011b7983 */ /* 0x000f280000300800 */
[----:B------:R-:W4:Y:S04]  /*30e0*/  LDL.LU R26, [R1] ;  /* 0x00000000011a7983 */ /* 0x000f280000300800 */
[----:B------:R-:W4:Y:S04]  /*30f0*/  LDL.LU R25, [R1+0x24] ;  /* 0x0000240001197983 */ /* 0x000f280000300800 */
[----:B------:R-:W4:Y:S01]  /*3100*/  LDL.LU R24, [R1+0x28] ;  /* 0x0000280001187983 */ /* 0x000f220000300800 */
[----:B------:R-:W-:Y:S01]  /*3110*/  IADD3.X R21, R23, UR17, RZ, P1, !PT ;  /* 0x0000001117157c10 */ /* 0x000fe20008ffe4ff */
[--C-:B------:R-:W-:Y:S01]  /*3120*/  FFMA.FTZ R30, R36, R30, -R10.reuse ;  /* 0x0000001e241e7223 */ /* 0x100fe2000001080a */
[----:B------:R-:W-:Y:S01]  /*3130*/  FFMA.FTZ R3, R35, R3, -R10 ;  /* 0x0000000323037223 */ /* 0x000fe2000001080a */
[C---:B------:R-:W-:Y:S01]  /*3140*/  FMUL.FTZ R2, R0.reuse, R2 ;  /* 0x0000000200027220 */ /* 0x040fe20000410000 */
[----:B------:R-:W-:-:S05]  /*3150*/  FMUL.FTZ R32, R0, R32 ;  /* 0x0000002000207220 */ /* 0x000fca0000410000 */
[----:B------:R-:W-:-:S04]  /*3160*/  F2FP.F16.F32.PACK_AB R2, R32, R2 ;  /* 0x000000022002723e */ /* 0x000fc800000000ff */
[----:B------:R-:W-:Y:S01]  /*3170*/  PRMT R9, R2, 0x7632, R9 ;  /* 0x0000763202097816 */ /* 0x000fe20000000009 */
[----:B------:R0:W-:Y:S04]  /*3180*/  STG.E.U16 desc[UR12][R20.64], R2 ;  /* 0x0000000214007986 */ /* 0x0001e8000c10150c */
[----:B------:R-:W-:Y:S01]  /*3190*/  STG.E.U16 desc[UR12][R20.64+0x2], R9 ;  /* 0x0000020914007986 */ /* 0x000fe2000c10150c */
[----:B------:R-:W-:Y:S01]  /*31a0*/  ULOP3.LUT UR4, UR4, 0x1, URZ, 0x3c, !UPT ;  /* 0x0000000104047892 */ /* 0x000fe2000f8e3c3f */
[----:B--2---:R-:W-:-:S06]  /*31b0*/  LEA R22, R22, UR5, 0x3 ;  /* 0x0000000516167c11 */ /* 0x004fcc000f8e18ff */
[----:B------:R-:W1:Y:S01]  /*31c0*/  LDS.64 R22, [R22] ;  /* 0x0000000016167984 */ /* 0x000e620000000a00 */
[-C--:B---3--:R-:W-:Y:S01]  /*31d0*/  FFMA.FTZ R30, -R28, R11.reuse, R30 ;  /* 0x0000000b1c1e7223 */ /* 0x088fe2000001011e */
[----:B----4-:R-:W-:-:S03]  /*31e0*/  FFMA.FTZ R3, -R27, R11, R3 ;  /* 0x0000000b1b037223 */ /* 0x010fc60000010103 */
[C---:B------:R-:W-:Y:S01]  /*31f0*/  FMUL.FTZ R30, R0.reuse, R30 ;  /* 0x0000001e001e7220 */ /* 0x040fe20000410000 */
[----:B------:R-:W-:Y:S01]  /*3200*/  FMUL.FTZ R3, R0, R3 ;  /* 0x0000000300037220 */ /* 0x000fe20000410000 */
[----:B0-----:R-:W-:-:S04]  /*3210*/  IADD3 R2, P1, R25, UR16, RZ ;  /* 0x0000001019027c10 */ /* 0x001fc8000ff3e0ff */
[----:B------:R-:W-:Y:S02]  /*3220*/  F2FP.F16.F32.PACK_AB R30, R3, R30 ;  /* 0x0000001e031e723e */ /* 0x000fe400000000ff */
[----:B------:R-:W-:Y:S01]  /*3230*/  IADD3.X R3, R24, UR17, RZ, P1, !PT ;  /* 0x0000001118037c10 */ /* 0x000fe20008ffe4ff */
[C-C-:B-1----:R-:W-:Y:S01]  /*3240*/  FFMA.FTZ R5, R34.reuse, R5, -R22.reuse ;  /* 0x0000000522057223 */ /* 0x142fe20000010816 */
[C-C-:B------:R-:W-:Y:S01]  /*3250*/  FFMA.FTZ R6, R33.reuse, R6, -R22.reuse ;  /* 0x0000000621067223 */ /* 0x140fe20000010816 */
[--C-:B------:R-:W-:Y:S01]  /*3260*/  FFMA.FTZ R7, R34, R7, -R22.reuse ;  /* 0x0000000722077223 */ /* 0x100fe20000010816 */
[----:B------:R-:W-:Y:S01]  /*3270*/  FFMA.FTZ R8, R33, R8, -R22 ;  /* 0x0000000821087223 */ /* 0x000fe20000010816 */
[-C--:B------:R-:W-:Y:S01]  /*3280*/  FFMA.FTZ R5, -R31, R23.reuse, R5 ;  /* 0x000000171f057223 */ /* 0x080fe20000010105 */
[-C--:B------:R-:W-:Y:S01]  /*3290*/  FFMA.FTZ R6, -R29, R23.reuse, R6 ;  /* 0x000000171d067223 */ /* 0x080fe20000010106 */
[-C--:B------:R-:W-:Y:S01]  /*32a0*/  FFMA.FTZ R7, -R26, R23.reuse, R7 ;  /* 0x000000171a077223 */ /* 0x080fe20000010107 */
[----:B------:R-:W-:Y:S01]  /*32b0*/  FFMA.FTZ R23, -R37, R23, R8 ;  /* 0x0000001725177223 */ /* 0x000fe20000010108 */
[C---:B------:R-:W-:Y:S01]  /*32c0*/  FMUL.FTZ R5, R4.reuse, R5 ;  /* 0x0000000504057220 */ /* 0x040fe20000410000 */
[C---:B------:R-:W-:Y:S01]  /*32d0*/  FMUL.FTZ R6, R4.reuse, R6 ;  /* 0x0000000604067220 */ /* 0x040fe20000410000 */
[C---:B------:R-:W-:Y:S01]  /*32e0*/  FMUL.FTZ R7, R4.reuse, R7 ;  /* 0x0000000704077220 */ /* 0x040fe20000410000 */
[----:B------:R-:W-:-:S03]  /*32f0*/  FMUL.FTZ R4, R4, R23 ;  /* 0x0000001704047220 */ /* 0x000fc60000410000 */
[----:B------:R-:W-:Y:S02]  /*3300*/  F2FP.F16.F32.PACK_AB R5, R6, R5 ;  /* 0x000000050605723e */ /* 0x000fe400000000ff */
[----:B------:R-:W-:Y:S02]  /*3310*/  F2FP.F16.F32.PACK_AB R7, R4, R7 ;  /* 0x000000070407723e */ /* 0x000fe400000000ff */
[----:B------:R-:W-:Y:S02]  /*3320*/  PRMT R10, R5, 0x7632, R10 ;  /* 0x00007632050a7816 */ /* 0x000fe4000000000a */
[----:B------:R-:W-:Y:S02]  /*3330*/  PRMT R0, R30, 0x7632, R0 ;  /* 0x000076321e007816 */ /* 0x000fe40000000000 */
[----:B------:R-:W-:Y:S01]  /*3340*/  PRMT R4, R7, 0x7632, R4 ;  /* 0x0000763207047816 */ /* 0x000fe20000000004 */
[----:B------:R1:W-:Y:S04]  /*3350*/  STG.E.U16 desc[UR12][R20.64+0x4], R5 ;  /* 0x0000040514007986 */ /* 0x0003e8000c10150c */
[----:B------:R1:W-:Y:S04]  /*3360*/  STG.E.U16 desc[UR12][R20.64+0x6], R10 ;  /* 0x0000060a14007986 */ /* 0x0003e8000c10150c */
[----:B------:R1:W-:Y:S04]  /*3370*/  STG.E.U16 desc[UR12][R2.64], R30 ;  /* 0x0000001e02007986 */ /* 0x0003e8000c10150c */
[----:B------:R1:W-:Y:S04]  /*3380*/  STG.E.U16 desc[UR12][R2.64+0x2], R0 ;  /* 0x0000020002007986 */ /* 0x0003e8000c10150c */
[----:B------:R1:W-:Y:S04]  /*3390*/  STG.E.U16 desc[UR12][R2.64+0x4], R7 ;  /* 0x0000040702007986 */ /* 0x0003e8000c10150c */
[----:B------:R1:W-:Y:S01]  /*33a0*/  STG.E.U16 desc[UR12][R2.64+0x6], R4 ;  /* 0x0000060402007986 */ /* 0x0003e2000c10150c */
[----:B------:R-:W-:Y:S01]  /*33b0*/  UMOV UR5, UR10 ;  /* 0x0000000a00057c82 */ /* 0x000fe20008000000 */
[----:B------:R-:W-:Y:S05]  /*33c0*/  @!P0 BRA `(.L_x_1611) ;  /* 0xffffffd000908947 */ /* 0x000fea000383ffff */
.L_x_1595:
[----:B------:R-:W-:-:S04]  /*33d0*/  ULEA UR7, UR8, UR11, 0x8 ;  /* 0x0000000b08077291 */ /* 0x000fc8000f8e403f */
[----:B------:R-:W-:-:S04]  /*33e0*/  USHF.L.U32 UR7, UR7, 0x5, URZ ;  /* 0x0000000507077899 */ /* 0x000fc8000800063f */
[----:B------:R-:W-:-:S06]  /*33f0*/  UISETP.GT.AND UP0, UPT, UR7, 0x3bf, UPT ;  /* 0x000003bf0700788c */ /* 0x000fcc000bf04270 */
[----:B------:R-:W-:-:S13]  /*3400*/  PLOP3.LUT P0, PT, PT, PT, UP0, 0x80, 0x0 ;  /* 0x000000000000781c */ /* 0x000fda0003f0f008 */
[----:B------:R-:W-:Y:S05]  /*3410*/  @P0 EXIT ;  /* 0x000000000000094d */ /* 0x000fea0003800000 */
[----:B------:R-:W2:Y:S01]  /*3420*/  S2R R36, SR_TID.X ;  /* 0x0000000000247919 */ /* 0x000ea20000002100 */
[----:B01----:R-:W-:Y:S01]  /*3430*/  LOP3.LUT R3, RZ, UR14, RZ, 0x33, !PT ;  /* 0x0000000eff037c12 */ /* 0x003fe2000f8e33ff */
        /* <DEDUP_REMOVED lines=24> */
[----:B------:R-:W-:Y:S01]  /*35c0*/  IADD3 R30, P1, R35, 0x1e, RZ ;  /* 0x0000001e231e7810 */ /* 0x000fe20007f3e0ff */
[----:B------:R-:W-:Y:S02]  /*35d0*/  IMAD.X R32, RZ, RZ, RZ, P2 ;  /* 0x000000ffff207224 */ /* 0x000fe400010e06ff */
[----:B------:R-:W-:Y:S01]  /*35e0*/  IMAD.WIDE.U32 R8, P0, R11, -0x77777778, R6 ;  /* 0x888888880b087825 */ /* 0x000fe20007800006 */
[----:B------:R-:W-:-:S03]  /*35f0*/  IADD3.X R28, RZ, RZ, RZ, P1, !PT ;  /* 0x000000ffff1c7210 */ /* 0x000fc60000ffe4ff */
[----:B------:R-:W-:Y:S01]  /*3600*/  IMAD.WIDE.U32 R6, R11, -0x77777777, RZ ;  /* 0x888888890b067825 */ /* 0x000fe200078e00ff */
[----:B------:R-:W-:Y:S02]  /*3610*/  IADD3.X R11, RZ, RZ, RZ, P0, !PT ;  /* 0x000000ffff0b7210 */ /* 0x000fe400007fe4ff */
[----:B------:R-:W-:Y:S02]  /*3620*/  MOV R10, R9 ;  /* 0x00000009000a7202 */ /* 0x000fe40000000f00 */
[----:B------:R-:W-:Y:S01]  /*3630*/  IADD3 RZ, P0, R7, R8, RZ ;  /* 0x0000000807ff7210 */ /* 0x000fe20007f1e0ff */
[----:B------:R-:W-:-:S04]  /*3640*/  IMAD.WIDE.U32 R6, R5, -0x77777777, RZ ;  /* 0x8888888905067825 */ /* 0x000fc800078e00ff */
[----:B------:R-:W-:Y:S01]  /*3650*/  IMAD.WIDE.U32.X R8, R13, -0x77777778, R10, P0 ;  /* 0x888888880d087825 */ /* 0x000fe200000e040a */
[----:B------:R-:W-:Y:S02]  /*3660*/  LEA.HI R0, R7, 0x1, RZ, 0x1c ;  /* 0x0000000107007811 */ /* 0x000fe400078fe0ff */
[----:B------:R-:W-:Y:S01]  /*3670*/  IADD3 R26, P0, R35, 0xf, RZ ;  /* 0x0000000f231a7810 */ /* 0x000fe20007f1e0ff */
[----:B------:R-:W-:Y:S01]  /*3680*/  IMAD.U32 R6, RZ, RZ, UR7 ;  /* 0x00000007ff067e24 */ /* 0x000fe2000f8e00ff */
[----:B------:R-:W-:Y:S02]  /*3690*/  SHF.R.U64 R9, R8, 0x3, R9 ;  /* 0x0000000308097819 */ /* 0x000fe40000001209 */
[----:B------:R-:W-:Y:S02]  /*36a0*/  LOP3.LUT R7, R36, 0xf, RZ, 0xc0, !PT ;  /* 0x0000000f24077812 */ /* 0x000fe400078ec0ff */
[----:B------:R-:W-:Y:S02]  /*36b0*/  IADD3 R9, R9, 0x1, RZ ;  /* 0x0000000109097810 */ /* 0x000fe40007ffe0ff */
[----:B------:R-:W-:-:S02]  /*36c0*/  IADD3.X R13, RZ, RZ, RZ, P0, !PT ;  /* 0x000000ffff0d7210 */ /* 0x000fc400007fe4ff */
[----:B------:R-:W-:Y:S02]  /*36d0*/  LOP3.LUT R8, R0, 0x3, RZ, 0xc0, !PT ;  /* 0x0000000300087812 */ /* 0x000fe400078ec0ff */
[----:B------:R-:W-:-:S07]  /*36e0*/  LOP3.LUT R9, R9, 0x3, RZ, 0xc0, !PT ;  /* 0x0000000309097812 */ /* 0x000fce00078ec0ff */
.L_x_1628:
[----:B------:R-:W-:Y:S01]  /*36f0*/  ISETP.LT.U32.AND P0, PT, R35, UR4, PT ;  /* 0x0000000423007c0c */ /* 0x000fe2000bf01070 */
[----:B------:R-:W-:Y:S01]  /*3700*/  BSSY B0, `(.L_x_1612) ;  /* 0x00000b1000007945 */ /* 0x000fe20003800000 */
[----:B0123--:R-:W-:Y:S01]  /*3710*/  MOV R0, UR5 ;  /* 0x0000000500007c02 */ /* 0x00ffe20008000f00 */
        /* <DEDUP_REMOVED lines=44> */
.L_x_1615:
[----:B------:R-:W-:Y:S05]  /*39e0*/  BSYNC B1 ;  /* 0x0000000000017941 */ /* 0x000fea0003800000 */
.L_x_1614:
        /* <DEDUP_REMOVED lines=23> */
.L_x_1618:
        /* <DEDUP_REMOVED lines=39> */
[----:B------:R-:W-:Y:S01]  /*3dd0*/  IMAD.X R12, RZ, RZ, R12, P1 ;  /* 0x000000ffff0c7224 */ /* 0x000fe200008e060c */
        /* <DEDUP_REMOVED lines=15> */
.L_x_1617:
[----:B------:R-:W-:Y:S05]  /*3ed0*/  BSYNC B1 ;  /* 0x0000000000017941 */ /* 0x000fea0003800000 */
.L_x_1616:
        /* <DEDUP_REMOVED lines=35> */
.L_x_1620:
[----:B------:R-:W-:Y:S05]  /*4110*/  BSYNC B1 ;  /* 0x0000000000017941 */ /* 0x000fea0003800000 */
.L_x_1619:
        /* <DEDUP_REMOVED lines=15> */
.L_x_1613:
[----:B------:R-:W-:Y:S05]  /*4210*/  BSYNC B0 ;  /* 0x0000000000007941 */ /* 0x000fea0003800000 */
.L_x_1612:
        /* <DEDUP_REMOVED lines=50> */
.L_x_1637:
[----:B------:R-:W0:Y:S01]  /*4540*/  LDC.64 R10, c[0x0][0x218] ;  /* 0x00008600ff0a7b82 */ /* 0x000e220000000a00 */
[----:B------:R-:W-:Y:S01]  /*4550*/  ISETP.NE.AND P1, PT, R7, RZ, PT ;  /* 0x000000ff0700720c */ /* 0x000fe20003f25270 */
[----:B--2---:R-:W-:Y:S01]  /*4560*/  FADD.FTZ R12, R19, R27 ;  /* 0x0000001b130c7221 */ /* 0x004fe20000010000 */
[----:B------:R-:W-:Y:S02]  /*4570*/  LEA.HI R17, R36, R6, RZ, 0x1c ;  /* 0x0000000624117211 */ /* 0x000fe400078fe0ff */
[----:B------:R-:W-:-:S03]  /*4580*/  ISETP.NE.AND P2, PT, R8, 0x1, PT ;  /* 0x000000010800780c */ /* 0x000fc60003f45270 */
[----:B------:R-:W1:Y:S06]  /*4590*/  LDC.64 R14, c[0x0][0x220] ;  /* 0x00008800ff0e7b82 */ /* 0x000e6c0000000a00 */
[----:B------:R-:W-:Y:S02]  /*45a0*/  @!P1 F2FP.F16.F32.PACK_AB R12, RZ, R12 ;  /* 0x0000000cff0c923e */ /* 0x000fe400000000ff */
[----:B------:R-:W-:Y:S02]  /*45b0*/  @!P1 F2FP.F16.F32.PACK_AB R0, RZ, R0 ;  /* 0x00000000ff00923e */ /* 0x000fe400000000ff */
        /* <DEDUP_REMOVED lines=39> */
.L_x_1647:
[----:B--2---:R-:W-:Y:S01]  /*4830*/  FADD.FTZ R12, R29, R27 ;  /* 0x0000001b1d0c7221 */ /* 0x004fe20000010000 */
[----:B------:R-:W-:Y:S02]  /*4840*/  @!P1 F2FP.F16.F32.PACK_AB R0, RZ, R0 ;  /* 0x00000000ff00923e */ /* 0x000fe400000000ff */
[----:B------:R-:W-:Y:S02]  /*4850*/  ISETP.NE.AND P2, PT, R8, 0x2, PT ;  /* 0x000000020800780c */ /* 0x000fe40003f45270 */
[----:B------:R-:W-:Y:S01]  /*4860*/  @!P1 F2FP.F16.F32.PACK_AB R12, RZ, R12 ;  /* 0x0000000cff0c923e */ /* 0x000fe200000000ff */
        /* <DEDUP_REMOVED lines=37> */
.L_x_1657:
[----:B--2---:R-:W-:Y:S01]  /*4ac0*/  FADD.FTZ R12, R29, R27 ;  /* 0x0000001b1d0c7221 */ /* 0x004fe20000010000 */
[----:B------:R-:W-:-:S04]  /*4ad0*/  @!P1 F2FP.F16.F32.PACK_AB R0, RZ, R0 ;  /* 0x00000000ff00923e */ /* 0x000fc800000000ff */
[----:B------:R-:W-:Y:S01]  /*4ae0*/  @!P1 F2FP.F16.F32.PACK_AB R12, RZ, R12 ;  /* 0x0000000cff0c923e */ /* 0x000fe200000000ff */
[----:B------:R3:W-:Y:S03]  /*4af0*/  @!P1 STG.E.U16 desc[UR12][R10.64+0x78], R0 ;  /* 0x000078000a009986 */ /* 0x0007e6000c10150c */
[----:B------:R-:W-:Y:S02]  /*4b00*/  PRMT R16, R12, 0x7610, R16 ;  /* 0x000076100c107816 */ /* 0x000fe40000000010 */
[----:B------:R-:W-:-:S03]  /*4b10*/  LEA.HI R12, R36, 0x5a, RZ, 0x1c ;  /* 0x0000005a240c7811 */ /* 0x000fc600078fe0ff */
[----:B------:R3:W-:Y:S04]  /*4b20*/  @!P1 STG.E.U16 desc[UR12][R14.64+0x78], R16 ;  /* 0x000078100e009986 */ /* 0x0007e8000c10150c */
.L_x_1623:
[----:B------:R-:W-:Y:S05]  /*4b30*/  BSYNC B0 ;  /* 0x0000000000007941 */ /* 0x000fea0003800000 */
.L_x_1622:
[----:B------:R-:W-:-:S13]  /*4b40*/  ISETP.GE.U32.AND P0, PT, R5, 0x5a, PT ;  /* 0x0000005a0500780c */ /* 0x000fda0003f06070 */
[----:B------:R-:W-:Y:S05]  /*4b50*/  @!P0 BRA `(.L_x_1621) ;  /* 0x0000000800a08947 */ /* 0x000fea0003800000 */
[----:B------:R-:W-:Y:S01]  /*4b60*/  ISETP.NE.AND P0, PT, R7, 0xf, PT ;  /* 0x0000000f0700780c */ /* 0x000fe20003f05270 */
[----:B-123--:R-:W-:Y:S01]  /*4b70*/  HFMA2.MMA R10, -RZ, RZ, 0, 0 ;  /* 0x00000000ff0a7435 */ /* 0x00efe200000001ff */
[----:B------:R-:W-:Y:S01]  /*4b80*/  MOV R18, RZ ;  /* 0x000000ff00127202 */ /* 0x000fe20000000f00 */
        /* <DEDUP_REMOVED lines=8> */
[----:B------:R-:W-:Y:S01]  /*4c10*/  IMAD.MOV.U32 R21, RZ, RZ, 0xffff ;  /* 0x0000ffffff157424 */ /* 0x000fe200078e00ff */
[----:B0-----:R-:W-:Y:S01]  /*4c20*/  MOV R0, 0xffff ;  /* 0x0000ffff00007802 */ /* 0x001fe20000000f00 */
[C---:B------:R-:W-:Y:S01]  /*4c30*/  @P0 IMAD.SHL.U32 R22, R7.reuse, 0x2, RZ ;  /* 0x0000000207160824 */ /* 0x040fe200078e00ff */
[----:B------:R-:W-:Y:S01]  /*4c40*/  @P0 SHF.L.U32 R15, R7, 0x1, RZ ;  /* 0x00000001070f0819 */ /* 0x000fe200000006ff */
[----:B------:R-:W-:Y:S01]  /*4c50*/  IMAD.MOV.U32 R23, RZ, RZ, 0xffff ;  /* 0x0000ffffff177424 */ /* 0x000fe200078e00ff */
[----:B-1----:R-:W0:Y:S01]  /*4c60*/  SHFL.BFLY PT, R11, R10, 0x8, 0x101f ;  /* 0x0d101f000a0b7f89 */ /* 0x002e2200000e0000 */
[C---:B------:R-:W-:Y:S01]  /*4c70*/  @P0 IADD3 R14, R12.reuse, 0x1e, RZ ;  /* 0x0000001e0c0e0810 */ /* 0x040fe20007ffe0ff */
[----:B------:R-:W-:Y:S01]  /*4c80*/  IMAD.MOV.U32 R25, RZ, RZ, 0xffff ;  /* 0x0000ffffff197424 */ /* 0x000fe200078e00ff */
[----:B------:R-:W-:Y:S01]  /*4c90*/  @P0 IADD3 R17, R12, 0x3c, RZ ;  /* 0x0000003c0c110810 */ /* 0x000fe20007ffe0ff */
[----:B--2---:R-:W1:Y:S01]  /*4ca0*/  SHFL.BFLY PT, R29, R18, 0x8, 0x101f ;  /* 0x0d101f00121d7f89 */ /* 0x004e6200000e0000 */
[----:B------:R-:W-:-:S02]  /*4cb0*/  @P0 LOP3.LUT R14, R14, R15, RZ, 0x3c, !PT ;  /* 0x0000000f0e0e0212 */ /* 0x000fc400078e3cff */
[----:B------:R-:W-:Y:S02]  /*4cc0*/  @P0 LEA R19, R7, UR6, 0x7 ;  /* 0x0000000607130c11 */ /* 0x000fe4000f8e38ff */
[----:B------:R-:W-:Y:S02]  /*4cd0*/  @P0 LOP3.LUT R17, R17, R22, RZ, 0x3c, !PT ;  /* 0x0000001611110212 */ /* 0x000fe400078e3cff */
[----:B------:R-:W-:Y:S02]  /*4ce0*/  @P0 LEA R34, R7, UR6, 0x7 ;  /* 0x0000000607220c11 */ /* 0x000fe4000f8e38ff */
[----:B------:R-:W-:Y:S02]  /*4cf0*/  @P0 LEA R19, R14, R19, 0x2 ;  /* 0x000000130e130211 */ /* 0x000fe400078e10ff */
[----:B------:R-:W-:Y:S02]  /*4d00*/  @P0 LEA R34, R17, R34, 0x2 ;  /* 0x0000002211220211 */ /* 0x000fe400078e10ff */
[----:B------:R-:W-:Y:S01]  /*4d10*/  MOV R17, 0xffff ;  /* 0x0000ffff00117802 */ /* 0x000fe20000000f00 */
[----:B------:R-:W-:Y:S01]  /*4d20*/  @P0 LDS R15, [R19] ;  /* 0x00000000130f0984 */ /* 0x000fe20000000800 */
[----:B------:R-:W-:-:S02]  /*4d30*/  @P0 SHF.L.U32 R20, R7, 0x1, RZ ;  /* 0x0000000107140819 */ /* 0x000fc400000006ff */
[----:B------:R-:W-:Y:S01]  /*4d40*/  MOV R31, RZ ;  /* 0x000000ff001f7202 */ /* 0x000fe20000000f00 */
        /* <DEDUP_REMOVED lines=13> */
[----:B------:R-:W-:Y:S01]  /*4e20*/  @P0 IADD3 R11, R12, 0x5a, RZ ;  /* 0x0000005a0c0b0810 */ /* 0x000fe20007ffe0ff */
[----:B------:R-:W-:-:S03]  /*4e30*/  @P0 IMAD.MOV.U32 R31, RZ, RZ, R15 ;  /* 0x000000ffff1f0224 */ /* 0x000fc600078e000f */
[----:B------:R-:W0:Y:S01]  /*4e40*/  SHFL.BFLY PT, R17, R0, 0x2, 0x101f ;  /* 0x0c501f0000117f89 */ /* 0x000e2200000e0000 */
[----:B------:R-:W-:Y:S02]  /*4e50*/  @P0 LOP3.LUT R11, R11, R20, RZ, 0x3c, !PT ;  /* 0x000000140b0b0212 */ /* 0x000fe400078e3cff */
[----:B------:R-:W-:Y:S01]  /*4e60*/  @P0 LEA R20, R7, UR6, 0x7 ;  /* 0x0000000607140c11 */ /* 0x000fe2000f8e38ff */
[----:B------:R-:W3:Y:S01]  /*4e70*/  SHFL.BFLY PT, R23, R31, 0x8, 0x101f ;  /* 0x0d101f001f177f89 */ /* 0x000ee200000e0000 */
[----:B------:R-:W-:Y:S02]  /*4e80*/  MOV R15, 0xffff ;  /* 0x0000ffff000f7802 */ /* 0x000fe40000000f00 */
[----:B------:R-:W-:Y:S01]  /*4e90*/  @P0 MOV R22, R10 ;  /* 0x0000000a00160202 */ /* 0x000fe20000000f00 */
[----:B------:R-:W-:Y:S01]  /*4ea0*/  @P0 IMAD R11, R11, 0x4, R20 ;  /* 0x000000040b0b0824 */ /* 0x000fe200078e0214 */
[----:B------:R-:W-:Y:S02]  /*4eb0*/  MOV R20, 0xffff ;  /* 0x0000ffff00147802 */ /* 0x000fe40000000f00 */
[----:B------:R-:W-:Y:S01]  /*4ec0*/  @P0 MOV R19, R14 ;  /* 0x0000000e00130202 */ /* 0x000fe20000000f00 */
[----:B------:R-:W4:Y:S01]  /*4ed0*/  SHFL.BFLY PT, R15, R22, 0x8, 0x101f ;  /* 0x0d101f00160f7f89 */ /* 0x000f2200000e0000 */
[----:B------:R-:W-:Y:S01]  /*4ee0*/  MOV R14, RZ ;  /* 0x000000ff000e7202 */ /* 0x000fe20000000f00 */
[----:B--2---:R-:W-:-:S02]  /*4ef0*/  @P0 IMAD.MOV.U32 R14, RZ, RZ, R21 ;  /* 0x000000ffff0e0224 */ /* 0x004fc400078e0015 */
[----:B------:R-:W2:Y:S01]  /*4f00*/  SHFL.BFLY PT, R20, R19, 0x8, 0x101f ;  /* 0x0d101f0013147f89 */ /* 0x000ea200000e0000 */
[----:B-1----:R-:W-:Y:S01]  /*4f10*/  FADD.FTZ R21, R29, R34 ;  /* 0x000000221d157221 */ /* 0x002fe20000010000 */
[----:B------:R-:W-:Y:S02]  /*4f20*/  IMAD.MOV.U32 R34, RZ, RZ, 0xffff ;  /* 0x0000ffffff227424 */ /* 0x000fe400078e00ff */
[----:B------:R-:W-:Y:S01]  /*4f30*/  @P0 LDS R18, [R11] ;  /* 0x000000000b120984 */ /* 0x000fe20000000800 */
[----:B0-----:R-:W-:-:S03]  /*4f40*/  FADD.FTZ R0, R0, R17 ;  /* 0x0000001100007221 */ /* 0x001fc60000010000 */
[----:B------:R-:W-:Y:S01]  /*4f50*/  SHFL.BFLY PT, R16, R14, 0x8, 0x101f ;  /* 0x0d101f000e107f89 */ /* 0x000fe200000e0000 */
[----:B---3--:R-:W-:-:S03]  /*4f60*/  FADD.FTZ R31, R23, R31 ;  /* 0x0000001f171f7221 */ /* 0x008fc60000010000 */
[----:B------:R-:W0:Y:S04]  /*4f70*/  SHFL.BFLY PT, R24, R0, 0x1, 0x101f ;  /* 0x0c301f0000187f89 */ /* 0x000e2800000e0000 */
[----:B------:R1:W-:Y:S01]  /*4f80*/  @P0 LDS R17, [R11+0x780] ;  /* 0x000780000b110984 */ /* 0x0003e20000000800 */
[----:B----4-:R-:W-:-:S03]  /*4f90*/  FADD.FTZ R22, R15, R22 ;  /* 0x000000160f167221 */ /* 0x010fc60000010000 */
[----:B------:R-:W3:Y:S01]  /*4fa0*/  SHFL.BFLY PT, R23, R31, 0x4, 0x101f ;  /* 0x0c901f001f177f89 */ /* 0x000ee200000e0000 */
[----:B--2---:R-:W-:Y:S01]  /*4fb0*/  FADD.FTZ R20, R20, R19 ;  /* 0x0000001314147221 */ /* 0x004fe20000010000 */
[----:B-1----:R-:W1:Y:S01]  /*4fc0*/  @!P1 LDC.64 R10, c[0x0][0x218] ;  /* 0x00008600ff0a9b82 */ /* 0x002e620000000a00 */
[----:B------:R-:W-:-:S06]  /*4fd0*/  MOV R19, 0xffff ;  /* 0x0000ffff00137802 */ /* 0x000fcc0000000f00 */
[----:B------:R-:W2:Y:S01]  /*4fe0*/  SHFL.BFLY PT, R19, R20, 0x4, 0x101f ;  /* 0x0c901f0014137f89 */ /* 0x000ea200000e0000 */
[----:B0-----:R-:W-:Y:S01]  /*4ff0*/  FADD.FTZ R29, R0, R24 ;  /* 0x00000018001d7221 */ /* 0x001fe20000010000 */
[----:B------:R-:W-:Y:S02]  /*5000*/  MOV R24, 0xffff ;  /* 0x0000ffff00187802 */ /* 0x000fe40000000f00 */
[----:B------:R-:W-:Y:S01]  /*5010*/  IADD3 R0, R12, R6, RZ ;  /* 0x000000060c007210 */ /* 0x000fe20007ffe0ff */
[----:B------:R-:W-:Y:S01]  /*5020*/  IMAD.MOV.U32 R12, RZ, RZ, RZ ;  /* 0x000000ffff0c7224 */ /* 0x000fe200078e00ff */
[----:B------:R-:W-:Y:S02]  /*5030*/  @!P1 F2FP.F16.F32.PACK_AB R15, RZ, R29 ;  /* 0x0000001dff0f923e */ /* 0x000fe400000000ff */
[----:B------:R-:W0:Y:S01]  /*5040*/  SHFL.BFLY PT, R29, R21, 0x2, 0x101f ;  /* 0x0c501f00151d7f89 */ /* 0x000e2200000e0000 */
[----:B---3--:R-:W-:Y:S01]  /*5050*/  FADD.FTZ R31, R31, R23 ;  /* 0x000000171f1f7221 */ /* 0x008fe20000010000 */
[----:B------:R-:W-:-:S02]  /*5060*/  PRMT R37, R15, 0x7610, R37 ;  /* 0x000076100f257816 */ /* 0x000fc40000000025 */
[----:B------:R-:W-:Y:S01]  /*5070*/  MOV R15, 0xffff ;  /* 0x0000ffff000f7802 */ /* 0x000fe20000000f00 */
[----:B-1----:R-:W-:Y:S01]  /*5080*/  @!P1 IMAD.WIDE R10, R0, 0x2, R10 ;  /* 0x00000002000a9825 */ /* 0x002fe200078e020a */
[----:B------:R-:W-:Y:S04]  /*5090*/  SHFL.BFLY PT, R23, R31, 0x2, 0x101f ;  /* 0x0c501f001f177f89 */ /* 0x000fe800000e0000 */
[----:B------:R-:W1:Y:S01]  /*50a0*/  SHFL.BFLY PT, R15, R22, 0x4, 0x101f ;  /* 0x0c901f00160f7f89 */ /* 0x000e6200000e0000 */
[----:B--2---:R-:W-:Y:S01]  /*50b0*/  FADD.FTZ R20, R20, R19 ;  /* 0x0000001314147221 */ /* 0x004fe20000010000 */
[----:B------:R-:W-:Y:S02]  /*50c0*/  @P0 MOV R12, R17 ;  /* 0x00000011000c0202 */ /* 0x000fe40000000f00 */
[----:B------:R2:W-:Y:S01]  /*50d0*/  @!P1 STG.E.U16 desc[UR12][R10.64], R37 ;  /* 0x000000250a009986 */ /* 0x0005e2000c10150c */
[----:B------:R-:W-:Y:S01]  /*50e0*/  IMAD.MOV.U32 R17, RZ, RZ, 0xffff ;  /* 0x0000ffffff117424 */ /* 0x000fe200078e00ff */
[----:B------:R-:W-:-:S06]  /*50f0*/  MOV R19, 0xffff ;  /* 0x0000ffff00137802 */ /* 0x000fcc0000000f00 */
[----:B------:R-:W3:Y:S01]  /*5100*/  SHFL.BFLY PT, R19, R20, 0x2, 0x101f ;  /* 0x0c501f0014137f89 */ /* 0x000ee200000e0000 */
[----:B--2---:R-:W-:Y:S01]  /*5110*/  FADD.FTZ R10, R16, R14 ;  /* 0x0000000e100a7221 */ /* 0x004fe20000010000 */
[----:B------:R-:W-:Y:S02]  /*5120*/  MOV R11, RZ ;  /* 0x000000ff000b7202 */ /* 0x000fe40000000f00 */
[----:B------:R-:W2:Y:S01]  /*5130*/  SHFL.BFLY PT, R14, R12, 0x8, 0x101f ;  /* 0x0d101f000c0e7f89 */ /* 0x000ea200000e0000 */
[----:B------:R-:W-:Y:S02]  /*5140*/  MOV R16, 0xffff ;  /* 0x0000ffff00107802 */ /* 0x000fe40000000f00 */
[----:B------:R-:W-:Y:S01]  /*5150*/  @P0 MOV R11, R18 ;  /* 0x00000012000b0202 */ /* 0x000fe20000000f00 */
[----:B------:R-:W4:Y:S01]  /*5160*/  SHFL.BFLY PT, R24, R10, 0x4, 0x101f ;  /* 0x0c901f000a187f89 */ /* 0x000f2200000e0000 */
[----:B0-----:R-:W-:Y:S01]  /*5170*/  FADD.FTZ R18, R21, R29 ;  /* 0x0000001d15127221 */ /* 0x001fe20000010000 */
[----:B------:R-:W-:Y:S01]  /*5180*/  MOV R21, 0xffff ;  /* 0x0000ffff00157802 */ /* 0x000fe20000000f00 */
[----:B-1----:R-:W-:Y:S01]  /*5190*/  FADD.FTZ R22, R22, R15 ;  /* 0x0000000f16167221 */ /* 0x002fe20000010000 */
[----:B------:R-:W0:Y:S01]  /*51a0*/  SHFL.BFLY PT, R16, R11, 0x8, 0x101f ;  /* 0x0d101f000b107f89 */ /* 0x000e2200000e0000 */
[----:B------:R-:W-:-:S03]  /*51b0*/  IMAD.MOV.U32 R29, RZ, RZ, 0xffff ;  /* 0x0000ffffff1d7424 */ /* 0x000fc600078e00ff */
[----:B------:R-:W1:Y:S04]  /*51c0*/  SHFL.BFLY PT, R17, R18, 0x1, 0x101f ;  /* 0x0c301f0012117f89 */ /* 0x000e6800000e0000 */
[----:B------:R-:W5:Y:S01]  /*51d0*/  SHFL.BFLY PT, R21, R22, 0x2, 0x101f ;  /* 0x0c501f0016157f89 */ /* 0x000f6200000e0000 */
[----:B---3--:R-:W-:Y:S01]  /*51e0*/  FADD.FTZ R19, R20, R19 ;  /* 0x0000001314137221 */ /* 0x008fe20000010000 */
[----:B--2---:R-:W-:Y:S02]  /*51f0*/  FADD.FTZ R12, R14, R12 ;  /* 0x0000000c0e0c7221 */ /* 0x004fe40000010000 */
[----:B------:R-:W2:Y:S01]  /*5200*/  @!P1 LDC.64 R14, c[0x0][0x220] ;  /* 0x00008800ff0e9b82 */ /* 0x000ea20000000a00 */
[----:B----4-:R-:W-:Y:S01]  /*5210*/  FADD.FTZ R10, R10, R24 ;  /* 0x000000180a0a7221 */ /* 0x010fe20000010000 */
[----:B------:R-:W-:Y:S01]  /*5220*/  MOV R24, 0xffff ;  /* 0x0000ffff00187802 */ /* 0x000fe20000000f00 */
[----:B------:R-:W3:Y:S01]  /*5230*/  SHFL.BFLY PT, R29, R12, 0x4, 0x101f ;  /* 0x0c901f000c1d7f89 */ /* 0x000ee200000e0000 */
[----:B0-----:R-:W-:-:S03]  /*5240*/  FADD.FTZ R11, R16, R11 ;  /* 0x0000000b100b7221 */ /* 0x001fc60000010000 */
[----:B------:R-:W0:Y:S01]  /*5250*/  SHFL.BFLY PT, R16, R10, 0x2, 0x101f ;  /* 0x0c501f000a107f89 */ /* 0x000e2200000e0000 */
[----:B-1----:R-:W-:Y:S01]  /*5260*/  FADD.FTZ R25, R18, R17 ;  /* 0x0000001112197221 */ /* 0x002fe20000010000 */
[----:B------:R-:W-:Y:S02]  /*5270*/  FADD.FTZ R18, R31, R23 ;  /* 0x000000171f127221 */ /* 0x000fe40000010000 */
[----:B------:R-:W1:Y:S01]  /*5280*/  SHFL.BFLY PT, R24, R11, 0x4, 0x101f ;  /* 0x0c901f000b187f89 */ /* 0x000e6200000e0000 */
[----:B------:R-:W-:Y:S01]  /*5290*/  MOV R23, 0xffff ;  /* 0x0000ffff00177802 */ /* 0x000fe20000000f00 */
[----:B-----5:R-:W-:Y:S01]  /*52a0*/  FADD.FTZ R20, R22, R21 ;  /* 0x0000001516147221 */ /* 0x020fe20000010000 */
[----:B------:R-:W-:Y:S01]  /*52b0*/  MOV R21, 0xffff ;  /* 0x0000ffff00157802 */ /* 0x000fe20000000f00 */
[----:B------:R-:W4:Y:S01]  /*52c0*/  SHFL.BFLY PT, R17, R19, 0x1, 0x101f ;  /* 0x0c301f0013117f89 */ /* 0x000f2200000e0000 */
[----:B------:R-:W-:Y:S01]  /*52d0*/  @!P1 F2FP.F16.F32.PACK_AB R25, RZ, R25 ;  /* 0x00000019ff19923e */ /* 0x000fe200000000ff */
[----:B------:R-:W-:-:S02]  /*52e0*/  IMAD.MOV.U32 R31, RZ, RZ, 0xffff ;  /* 0x0000ffffff1f7424 */ /* 0x000fc400078e00ff */
[----:B------:R-:W5:Y:S04]  /*52f0*/  SHFL.BFLY PT, R23, R18, 0x1, 0x101f ;  /* 0x0c301f0012177f89 */ /* 0x000f6800000e0000 */
[----:B------:R-:W5:Y:S01]  /*5300*/  SHFL.BFLY PT, R21, R20, 0x1, 0x101f ;  /* 0x0c301f0014157f89 */ /* 0x000f6200000e0000 */
[----:B--2---:R-:W-:Y:S01]  /*5310*/  @!P1 IMAD.WIDE R14, R0, 0x2, R14 ;  /* 0x00000002000e9825 */ /* 0x004fe200078e020e */
[----:B------:R-:W-:-:S03]  /*5320*/  PRMT R34, R25, 0x7610, R34 ;  /* 0x0000761019227816 */ /* 0x000fc60000000022 */
[----:B---3--:R-:W-:Y:S02]  /*5330*/  FADD.FTZ R12, R12, R29 ;  /* 0x0000001d0c0c7221 */ /* 0x008fe40000010000 */
[----:B------:R2:W-:Y:S01]  /*5340*/  @!P1 STG.E.U16 desc[UR12][R14.64], R34 ;  /* 0x000000220e009986 */ /* 0x0005e2000c10150c */
[----:B0-----:R-:W-:-:S03]  /*5350*/  FADD.FTZ R10, R10, R16 ;  /* 0x000000100a0a7221 */ /* 0x001fc60000010000 */
[----:B------:R-:W0:Y:S01]  /*5360*/  SHFL.BFLY PT, R27, R12, 0x2, 0x101f ;  /* 0x0c501f000c1b7f89 */ /* 0x000e2200000e0000 */
[----:B-1----:R-:W-:Y:S01]  /*5370*/  FADD.FTZ R11, R11, R24 ;  /* 0x000000180b0b7221 */ /* 0x002fe20000010000 */
[----:B------:R-:W-:Y:S02]  /*5380*/  MOV R24, 0xffff ;  /* 0x0000ffff00187802 */ /* 0x000fe40000000f00 */
[----:B------:R-:W1:Y:S01]  /*5390*/  SHFL.BFLY PT, R22, R10, 0x1, 0x101f ;  /* 0x0c301f000a167f89 */ /* 0x000e6200000e0000 */
[----:B----4-:R-:W-:Y:S02]  /*53a0*/  FADD.FTZ R25, R19, R17 ;  /* 0x0000001113197221 */ /* 0x010fe40000010000 */
[----:B------:R-:W3:Y:S01]  /*53b0*/  @!P1 LDC.64 R16, c[0x0][0x218] ;  /* 0x00008600ff109b82 */ /* 0x000ee20000000a00 */
[----:B------:R-:W4:Y:S01]  /*53c0*/  SHFL.BFLY PT, R24, R11, 0x2, 0x101f ;  /* 0x0c501f000b187f89 */ /* 0x000f2200000e0000 */
[----:B-----5:R-:W-:Y:S01]  /*53d0*/  FADD.FTZ R23, R18, R23 ;  /* 0x0000001712177221 */ /* 0x020fe20000010000 */
[----:B------:R-:W-:-:S04]  /*53e0*/  FADD.FTZ R29, R20, R21 ;  /* 0x00000015141d7221 */ /* 0x000fc80000010000 */
[----:B------:R-:W-:Y:S01]  /*53f0*/  @!P1 F2FP.F16.F32.PACK_AB R23, RZ, R23 ;  /* 0x00000017ff17923e */ /* 0x000fe200000000ff */
[----:B--2---:R-:W2:Y:S01]  /*5400*/  @!P1 LDC.64 R14, c[0x0][0x220] ;  /* 0x00008800ff0e9b82 */ /* 0x004ea20000000a00 */
[----:B------:R-:W-:-:S07]  /*5410*/  @!P1 F2FP.F16.F32.PACK_AB R29, RZ, R29 ;  /* 0x0000001dff1d923e */ /* 0x000fce00000000ff */
[----:B------:R-:W5:Y:S01]  /*5420*/  @!P1 LDC.64 R18, c[0x0][0x218] ;  /* 0x00008600ff129b82 */ /* 0x000f620000000a00 */
[----:B0-----:R-:W-:Y:S01]  /*5430*/  FADD.FTZ R12, R12, R27 ;  /* 0x0000001b0c0c7221 */ /* 0x001fe20000010000 */
[----:B-1----:R-:W-:Y:S01]  /*5440*/  FADD.FTZ R10, R10, R22 ;  /* 0x000000160a0a7221 */ /* 0x002fe20000010000 */
[----:B------:R-:W-:-:S05]  /*5450*/  @!P1 F2FP.F16.F32.PACK_AB R22, RZ, R25 ;  /* 0x00000019ff16923e */ /* 0x000fca00000000ff */
[----:B------:R-:W0:Y:S01]  /*5460*/  @!P1 LDC.64 R20, c[0x0][0x220] ;  /* 0x00008800ff149b82 */ /* 0x000e220000000a00 */
[----:B----4-:R-:W-:Y:S01]  /*5470*/  FADD.FTZ R11, R11, R24 ;  /* 0x000000180b0b7221 */ /* 0x010fe20000010000 */
[C---:B---3--:R-:W-:Y:S01]  /*5480*/  @!P1 IMAD.WIDE R16, R0.reuse, 0x2, R16 ;  /* 0x0000000200109825 */ /* 0x048fe200078e0210 */
[----:B------:R-:W-:Y:S02]  /*5490*/  @!P1 F2FP.F16.F32.PACK_AB R10, RZ, R10 ;  /* 0x0000000aff0a923e */ /* 0x000fe400000000ff */
[----:B------:R-:W-:Y:S01]  /*54a0*/  MOV R24, 0xffff ;  /* 0x0000ffff00187802 */ /* 0x000fe20000000f00 */
[----:B------:R-:W1:Y:S01]  /*54b0*/  SHFL.BFLY PT, R31, R11, 0x1, 0x101f ;  /* 0x0c301f000b1f7f89 */ /* 0x000e6200000e0000 */
[----:B--2---:R-:W-:-:S03]  /*54c0*/  @!P1 IMAD.WIDE R14, R0, 0x2, R14 ;  /* 0x00000002000e9825 */ /* 0x004fc600078e020e */
[----:B------:R2:W-:Y:S04]  /*54d0*/  @!P1 STG.E.U16 desc[UR12][R16.64+0x3c], R23 ;  /* 0x00003c1710009986 */ /* 0x0005e8000c10150c */
[----:B------:R2:W-:Y:S01]  /*54e0*/  @!P1 STG.E.U16 desc[UR12][R14.64+0x3c], R22 ;  /* 0x00003c160e009986 */ /* 0x0005e2000c10150c */
[----:B-----5:R-:W-:-:S03]  /*54f0*/  @!P1 IMAD.WIDE R18, R0, 0x2, R18 ;  /* 0x0000000200129825 */ /* 0x020fc600078e0212 */
[----:B------:R2:W3:Y:S04]  /*5500*/  SHFL.BFLY PT, R27, R12, 0x1, 0x101f ;  /* 0x0c301f000c1b7f89 */ /* 0x0004e800000e0000 */
[----:B------:R2:W-:Y:S01]  /*5510*/  @!P1 STG.E.U16 desc[UR12][R18.64+0x78], R29 ;  /* 0x0000781d12009986 */ /* 0x0005e2000c10150c */
[----:B0-----:R-:W-:-:S05]  /*5520*/  @!P1 IMAD.WIDE R20, R0, 0x2, R20 ;  /* 0x0000000200149825 */ /* 0x001fca00078e0214 */
[----:B------:R2:W-:Y:S01]  /*5530*/  @!P1 STG.E.U16 desc[UR12][R20.64+0x78], R10 ;  /* 0x0000780a14009986 */ /* 0x0005e2000c10150c */
[----:B-1----:R-:W-:-:S07]  /*5540*/  FADD.FTZ R31, R11, R31 ;  /* 0x0000001f0b1f7221 */ /* 0x002fce0000010000 */
.L_x_1691:
[----:B--2---:R-:W0:Y:S01]  /*5550*/  @!P1 LDC.64 R10, c[0x0][0x218] ;  /* 0x00008600ff0a9b82 */ /* 0x004e220000000a00 */
[----:B---3--:R-:W-:Y:S01]  /*5560*/  FADD.FTZ R16, R12, R27 ;  /* 0x0000001b0c107221 */ /* 0x008fe20000010000 */
[----:B------:R-:W-:-:S04]  /*5570*/  @!P1 F2FP.F16.F32.PACK_AB R12, RZ, R31 ;  /* 0x0000001fff0c923e */ /* 0x000fc800000000ff */
[----:B------:R-:W-:Y:S02]  /*5580*/  @!P1 F2FP.F16.F32.PACK_AB R16, RZ, R16 ;  /* 0x00000010ff10923e */ /* 0x000fe400000000ff */
[----:B------:R-:W1:Y:S01]  /*5590*/  @!P1 LDC.64 R14, c[0x0][0x220] ;  /* 0x00008800ff0e9b82 */ /* 0x000e620000000a00 */
[----:B0-----:R-:W-:-:S05]  /*55a0*/  @!P1 IMAD.WIDE R10, R0, 0x2, R10 ;  /* 0x00000002000a9825 */ /* 0x001fca00078e020a */
[----:B------:R4:W-:Y:S01]  /*55b0*/  @!P1 STG.E.U16 desc[UR12][R10.64+0xb4], R12 ;  /* 0x0000b40c0a009986 */ /* 0x0009e2000c10150c */
[----:B-1----:R-:W-:-:S05]  /*55c0*/  @!P1 IMAD.WIDE R14, R0, 0x2, R14 ;  /* 0x00000002000e9825 */ /* 0x002fca00078e020e */
[----:B------:R4:W-:Y:S02]  /*55d0*/  @!P1 STG.E.U16 desc[UR12][R14.64+0xb4], R16 ;  /* 0x0000b4100e009986 */ /* 0x0009e4000c10150c */
.L_x_1621:
[----:B------:R-:W-:Y:S05]  /*55e0*/  WARPSYNC.ALL ;  /* 0x0000000000007948 */ /* 0x000fea0003800000 */
[----:B------:R-:W-:Y:S01]  /*55f0*/  BAR.SYNC.DEFER_BLOCKING 0x0 ;  /* 0x0000000000007b1d */ /* 0x000fe20000010000 */
[C---:B------:R-:W-:Y:S02]  /*5600*/  ISETP.GE.AND P0, PT, R6.reuse, -0x1c40, PT ;  /* 0xffffe3c00600780c */ /* 0x040fe40003f06270 */
[----:B------:R-:W-:-:S11]  /*5610*/  IADD3 R6, R6, 0x2000, RZ ;  /* 0x0000200006067810 */ /* 0x000fd60007ffe0ff */
[----:B------:R-:W-:Y:S05]  /*5620*/  @!P0 BRA `(.L_x_1628) ;  /* 0xffffffe000308947 */ /* 0x000fea000383ffff */
[----:B------:R-:W-:Y:S05]  /*5630*/  EXIT ;  /* 0x000000000000794d */ /* 0x000fea0003800000 */
.L_x_1624:
[----:B-1----:R-:W-:Y:S01]  /*5640*/  MOV R25, R0 ;  /* 0x0000000000197202 */ /* 0x002fe20000000f00 */
[----:B------:R-:W-:Y:S01]  /*5650*/  IMAD.MOV.U32 R24, RZ, RZ, 0x8 ;  /* 0x00000008ff187424 */ /* 0x000fe200078e00ff */
[----:B------:R-:W-:Y:S02]  /*5660*/  MOV R23, 0x101f ;  /* 0x0000101f00177802 */ /* 0x000fe40000000f00 */
[----:B------:R-:W-:-:S07]  /*5670*/  MOV R16, 0xffff ;  /* 0x0000ffff00107802 */ /* 0x000fce0000000f00 */
[----:B0-2---:R-:W-:Y:S05]  /*5680*/  WARPSYNC.COLLECTIVE R16, `(.L_x_1629) ;  /* 0x0000000010087348 */ /* 0x005fea0003c00000 */
[----:B------:R1:W3:Y:S02]  /*5690*/  SHFL.BFLY P2, R27, R25, R24, R23 ;  /* 0x0c000018191b7389 */ /* 0x0002e40000040017 */
[----:B0123--:R-:W-:Y:S01]  /*56a0*/  ENDCOLLECTIVE ;  /* 0x000000000000791b */ /* 0x00ffe20003800000 */
.L_x_1629:
[----:B------:R-:W-:Y:S01]  /*56b0*/  IMAD.MOV.U32 R25, RZ, RZ, R10 ;  /* 0x000000ffff197224 */ /* 0x000fe200078e000a */
[----:B------:R-:W-:-:S07]  /*56c0*/  MOV R11, R27 ;  /* 0x0000001b000b7202 */ /* 0x000fce0000000f00 */
[----:B------:R-:W-:Y:S05]  /*56d0*/  WARPSYNC.COLLECTIVE R16, `(.L_x_1630) ;  /* 0x0000000010087348 */ /* 0x000fea0003c00000 */
[----:B------:R0:W1:Y:S02]  /*56e0*/  SHFL.BFLY P2, R27, R25, R24, R23 ;  /* 0x0c000018191b7389 */ /* 0x0000640000040017 */
[----:B01----:R-:W-:Y:S01]  /*56f0*/  ENDCOLLECTIVE ;  /* 0x000000000000791b */ /* 0x003fe20003800000 */
.L_x_1630:
[----:B------:R-:W-:-:S05]  /*5700*/  FADD.FTZ R11, R11, R0 ;  /* 0x000000000b0b7221 */ /* 0x000fca0000010000 */
[----:B------:R-:W-:Y:S02]  /*5710*/  MOV R25, R11 ;  /* 0x0000000b00197202 */ /* 0x000fe40000000f00 */
[----:B------:R-:W-:Y:S02]  /*5720*/  MOV R24, 0x4 ;  /* 0x0000000400187802 */ /* 0x000fe40000000f00 */
[----:B------:R-:W-:-:S07]  /*5730*/  MOV R15, R27 ;  /* 0x0000001b000f7202 */ /* 0x000fce0000000f00 */
[----:B------:R-:W-:Y:S05]  /*5740*/  WARPSYNC.COLLECTIVE R16, `(.L_x_1631) ;  /* 0x0000000010087348 */ /* 0x000fea0003c00000 */
[----:B------:R0:W1:Y:S02]  /*5750*/  SHFL.BFLY P2, R27, R25, R24, R23 ;  /* 0x0c000018191b7389 */ /* 0x0000640000040017 */
[----:B01----:R-:W-:Y:S01]  /*5760*/  ENDCOLLECTIVE ;  /* 0x000000000000791b */ /* 0x003fe20003800000 */
.L_x_1631:
[----:B------:R-:W-:-:S05]  /*5770*/  FADD.FTZ R15, R15, R10 ;  /* 0x0000000a0f0f7221 */ /* 0x000fca0000010000 */
[----:B------:R-:W-:Y:S01]  /*5780*/  MOV R25, R15 ;  /* 0x0000000f00197202 */ /* 0x000fe20000000f00 */
[----:B------:R-:W-:-:S07]  /*5790*/  IMAD.MOV.U32 R12, RZ, RZ, R27 ;  /* 0x000000ffff0c7224 */ /* 0x000fce00078e001b */
[----:B------:R-:W-:Y:S05]  /*57a0*/  WARPSYNC.COLLECTIVE R16, `(.L_x_1632) ;  /* 0x0000000010087348 */ /* 0x000fea0003c00000 */
[----:B------:R0:W1:Y:S02]  /*57b0*/  SHFL.BFLY P2, R27, R25, R24, R23 ;  /* 0x0c000018191b7389 */ /* 0x0000640000040017 */
[----:B01----:R-:W-:Y:S01]  /*57c0*/  ENDCOLLECTIVE ;  /* 0x000000000000791b */ /* 0x003fe20003800000 */
.L_x_1632:
[----:B------:R-:W-:-:S05]  /*57d0*/  FADD.FTZ R12, R11, R12 ;  /* 0x0000000c0b0c7221 */ /* 0x000fca0000010000 */
[----:B------:R-:W-:Y:S01]  /*57e0*/  MOV R25, R12 ;  /* 0x0000000c00197202 */ /* 0x000fe20000000f00 */
[----:B------:R-:W-:Y:S01]  /*57f0*/  IMAD.MOV.U32 R24, RZ, RZ, 0x2 ;  /* 0x00000002ff187424 */ /* 0x000fe200078e00ff */
[----:B------:R-:W-:-:S07]  /*5800*/  MOV R14, R27 ;  /* 0x0000001b000e7202 */ /* 0x000fce0000000f00 */
[----:B------:R-:W-:Y:S05]  /*5810*/  WARPSYNC.COLLECTIVE R16, `(.L_x_1633) ;  /* 0x0000000010087348 */ /* 0x000fea0003c00000 */
[----:B------:R0:W1:Y:S02]  /*5820*/  SHFL.BFLY P2, R27, R25, R24, R23 ;  /* 0x0c000018191b7389 */ /* 0x0000640000040017 */
[----:B01----:R-:W-:Y:S01]  /*5830*/  ENDCOLLECTIVE ;  /* 0x000000000000791b */ /* 0x003fe20003800000 */
.L_x_1633:
[----:B------:R-:W-:-:S05]  /*5840*/  FADD.FTZ R14, R15, R14 ;  /* 0x0000000e0f0e7221 */ /* 0x000fca0000010000 */
[----:B------:R-:W-:Y:S02]  /*5850*/  MOV R25, R14 ;  /* 0x0000000e00197202 */ /* 0x000fe40000000f00 */
[----:B------:R-:W-:-:S07]  /*5860*/  MOV R17, R27 ;  /* 0x0000001b00117202 */ /* 0x000fce0000000f00 */
[----:B------:R-:W-:Y:S05]  /*5870*/  WARPSYNC.COLLECTIVE R16, `(.L_x_1634) ;  /* 0x0000000010087348 */ /* 0x000fea0003c00000 */
[----:B------:R0:W1:Y:S02]  /*5880*/  SHFL.BFLY P2, R27, R25, R24, R23 ;  /* 0x0c000018191b7389 */ /* 0x0000640000040017 */
[----:B01----:R-:W-:Y:S01]  /*5890*/  ENDCOLLECTIVE ;  /* 0x000000000000791b */ /* 0x003fe20003800000 */
.L_x_1634:
[----:B------:R-:W-:-:S04]  /*58a0*/  FADD.FTZ R17, R12, R17 ;  /* 0x000000110c117221 */ /* 0x000fc80000010000 */
[----:B------:R-:W-:Y:S01]  /*58b0*/  IMAD.MOV.U32 R25, RZ, RZ, R17 ;  /* 0x000000ffff197224 */ /* 0x000fe200078e0011 */
[----:B------:R-:W-:Y:S02]  /*58c0*/  MOV R24, 0x1 ;  /* 0x0000000100187802 */ /* 0x000fe40000000f00 */
[----:B------:R-:W-:-:S07]  /*58d0*/  MOV R19, R27 ;  /* 0x0000001b00137202 */ /* 0x000fce0000000f00 */
[----:B------:R-:W-:Y:S05]  /*58e0*/  WARPSYNC.COLLECTIVE R16, `(.L_x_1635) ;  /* 0x0000000010087348 */ /* 0x000fea0003c00000 */
[----:B------:R0:W1:Y:S02]  /*58f0*/  SHFL.BFLY P2, R27, R25, R24, R23 ;  /* 0x0c000018191b7389 */ /* 0x0000640000040017 */
[----:B01----:R-:W-:Y:S01]  /*5900*/  ENDCOLLECTIVE ;  /* 0x000000000000791b */ /* 0x003fe20003800000 */
.L_x_1635:
[----:B------:R-:W-:-:S05]  /*5910*/  FADD.FTZ R19, R14, R19 ;  /* 0x000000130e137221 */ /* 0x000fca0000010000 */
[----:B------:R-:W-:Y:S02]  /*5920*/  MOV R25, R19 ;  /* 0x0000001300197202 */ /* 0x000fe40000000f00 */
[----:B------:R-:W-:-:S07]  /*5930*/  MOV R0, R27 ;  /* 0x0000001b00007202 */ /* 0x000fce0000000f00 */
[----:B------:R-:W-:Y:S05]  /*5940*/  WARPSYNC.COLLECTIVE R16, `(.L_x_1636) ;  /* 0x0000000010087348 */ /* 0x000fea0003c00000 */
[----:B------:R0:W1:Y:S02]  /*5950*/  SHFL.BFLY P2, R27, R25, R24, R23 ;  /* 0x0c000018191b7389 */ /* 0x0000640000040017 */
[----:B01----:R-:W-:Y:S01]  /*5960*/  ENDCOLLECTIVE ;  /* 0x000000000000791b */ /* 0x003fe20003800000 */
.L_x_1636:
[----:B------:R-:W-:Y:S01]  /*5970*/  FADD.FTZ R0, R17, R0 ;  /* 0x0000000011007221 */ /* 0x000fe20000010000 */
[----:B------:R-:W-:Y:S06]  /*5980*/  BRA `(.L_x_1637) ;  /* 0xffffffe800ec7947 */ /* 0x000fec000383ffff */
.L_x_1625:
        /* <DEDUP_REMOVED lines=8> */
.L_x_1639:
[----:B------:R-:W-:Y:S05]  /*5a10*/  BSYNC B1 ;  /* 0x0000000000017941 */ /* 0x000fea0003800000 */
.L_x_1638:
        /* <DEDUP_REMOVED lines=8> */
.L_x_1640:
[----:B------:R-:W-:Y:S01]  /*5aa0*/  FADD.FTZ R17, R17, R0 ;  /* 0x0000000011117221 */ /* 0x000fe20000010000 */
[----:B------:R-:W-:-:S04]  /*5ab0*/  HFMA2.MMA R24, -RZ, RZ, 0, 2.384185791015625e-07 ;  /* 0x00000004ff187435 */ /* 0x000fc800000001ff */
[----:B------:R-:W-:Y:S02]  /*5ac0*/  MOV R25, R17 ;  /* 0x0000001100197202 */ /* 0x000fe40000000f00 */
[----:B------:R-:W-:-:S07]  /*5ad0*/  MOV R19, R27 ;  /* 0x0000001b00137202 */ /* 0x000fce0000000f00 */
[----:B------:R-:W-:Y:S05]  /*5ae0*/  WARPSYNC.COLLECTIVE R16, `(.L_x_1641) ;  /* 0x0000000010087348 */ /* 0x000fea0003c00000 */
[----:B------:R0:W1:Y:S02]  /*5af0*/  SHFL.BFLY P2, R27, R25, R24, R23 ;  /* 0x0c000018191b7389 */ /* 0x0000640000040017 */
[----:B01----:R-:W-:Y:S01]  /*5b00*/  ENDCOLLECTIVE ;  /* 0x000000000000791b */ /* 0x003fe20003800000 */
.L_x_1641:
[----:B------:R-:W-:-:S05]  /*5b10*/  FADD.FTZ R19, R19, R12 ;  /* 0x0000000c13137221 */ /* 0x000fca0000010000 */
[----:B------:R-:W-:Y:S01]  /*5b20*/  MOV R25, R19 ;  /* 0x0000001300197202 */ /* 0x000fe20000000f00 */
[----:B------:R-:W-:-:S07]  /*5b30*/  IMAD.MOV.U32 R18, RZ, RZ, R27 ;  /* 0x000000ffff127224 */ /* 0x000fce00078e001b */
[----:B------:R-:W-:Y:S05]  /*5b40*/  WARPSYNC.COLLECTIVE R16, `(.L_x_1642) ;  /* 0x0000000010087348 */ /* 0x000fea0003c00000 */
[----:B------:R0:W1:Y:S02]  /*5b50*/  SHFL.BFLY P2, R27, R25, R24, R23 ;  /* 0x0c000018191b7389 */ /* 0x0000640000040017 */
[----:B01----:R-:W-:Y:S01]  /*5b60*/  ENDCOLLECTIVE ;  /* 0x000000000000791b */ /* 0x003fe20003800000 */
.L_x_1642:
[----:B------:R-:W-:-:S05]  /*5b70*/  FADD.FTZ R18, R17, R18 ;  /* 0x0000001211127221 */ /* 0x000fca0000010000 */
[----:B------:R-:W-:Y:S01]  /*5b80*/  MOV R25, R18 ;  /* 0x0000001200197202 */ /* 0x000fe20000000f00 */
[----:B------:R-:W-:Y:S01]  /*5b90*/  IMAD.MOV.U32 R24, RZ, RZ, 0x2 ;  /* 0x00000002ff187424 */ /* 0x000fe200078e00ff */
[----:B------:R-:W-:-:S07]  /*5ba0*/  MOV R20, R27 ;  /* 0x0000001b00147202 */ /* 0x000fce0000000f00 */
[----:B------:R-:W-:Y:S05]  /*5bb0*/  WARPSYNC.COLLECTIVE R16, `(.L_x_1643) ;  /* 0x0000000010087348 */ /* 0x000fea0003c00000 */
[----:B------:R0:W1:Y:S02]  /*5bc0*/  SHFL.BFLY P2, R27, R25, R24, R23 ;  /* 0x0c000018191b7389 */ /* 0x0000640000040017 */
[----:B01----:R-:W-:Y:S01]  /*5bd0*/  ENDCOLLECTIVE ;  /* 0x000000000000791b */ /* 0x003fe20003800000 */
.L_x_1643:
[----:B------:R-:W-:-:S05]  /*5be0*/  FADD.FTZ R20, R19, R20 ;  /* 0x0000001413147221 */ /* 0x000fca0000010000 */
[----:B------:R-:W-:Y:S02]  /*5bf0*/  MOV R25, R20 ;  /* 0x0000001400197202 */ /* 0x000fe40000000f00 */
[----:B------:R-:W-:-:S07]  /*5c00*/  MOV R21, R27 ;  /* 0x0000001b00157202 */ /* 0x000fce0000000f00 */
[----:B------:R-:W-:Y:S05]  /*5c10*/  WARPSYNC.COLLECTIVE R16, `(.L_x_1644) ;  /* 0x0000000010087348 */ /* 0x000fea0003c00000 */
[----:B------:R0:W1:Y:S02]  /*5c20*/  SHFL.BFLY P2, R27, R25, R24, R23 ;  /* 0x0c000018191b7389 */ /* 0x0000640000040017 */
[----:B01----:R-:W-:Y:S01]  /*5c30*/  ENDCOLLECTIVE ;  /* 0x000000000000791b */ /* 0x003fe20003800000 */
.L_x_1644:
[----:B------:R-:W-:Y:S01]  /*5c40*/  FADD.FTZ R21, R18, R21 ;  /* 0x0000001512157221 */ /* 0x000fe20000010000 */
[----:B------:R-:W-:-:S03]  /*5c50*/  HFMA2.MMA R24, -RZ, RZ, 0, 5.9604644775390625e-08 ;  /* 0x00000001ff187435 */ /* 0x000fc600000001ff */
[----:B------:R-:W-:Y:S01]  /*5c60*/  IMAD.MOV.U32 R25, RZ, RZ, R21 ;  /* 0x000000ffff197224 */ /* 0x000fe200078e0015 */
[----:B------:R-:W-:-:S07]  /*5c70*/  MOV R29, R27 ;  /* 0x0000001b001d7202 */ /* 0x000fce0000000f00 */
[----:B------:R-:W-:Y:S05]  /*5c80*/  WARPSYNC.COLLECTIVE R16, `(.L_x_1645) ;  /* 0x0000000010087348 */ /* 0x000fea0003c00000 */
[----:B------:R0:W1:Y:S02]  /*5c90*/  SHFL.BFLY P2, R27, R25, R24, R23 ;  /* 0x0c000018191b7389 */ /* 0x0000640000040017 */
[----:B01----:R-:W-:Y:S01]  /*5ca0*/  ENDCOLLECTIVE ;  /* 0x000000000000791b */ /* 0x003fe20003800000 */
.L_x_1645:
[----:B------:R-:W-:-:S05]  /*5cb0*/  FADD.FTZ R29, R20, R29 ;  /* 0x0000001d141d7221 */ /* 0x000fca0000010000 */
[----:B------:R-:W-:Y:S02]  /*5cc0*/  MOV R25, R29 ;  /* 0x0000001d00197202 */ /* 0x000fe40000000f00 */
[----:B------:R-:W-:-:S07]  /*5cd0*/  MOV R0, R27 ;  /* 0x0000001b00007202 */ /* 0x000fce0000000f00 */
[----:B------:R-:W-:Y:S05]  /*5ce0*/  WARPSYNC.COLLECTIVE R16, `(.L_x_1646) ;  /* 0x0000000010087348 */ /* 0x000fea0003c00000 */
[----:B------:R0:W1:Y:S02]  /*5cf0*/  SHFL.BFLY P2, R27, R25, R24, R23 ;  /* 0x0c000018191b7389 */ /* 0x0000640000040017 */
[----:B01----:R-:W-:Y:S01]  /*5d00*/  ENDCOLLECTIVE ;  /* 0x000000000000791b */ /* 0x003fe20003800000 */
.L_x_1646:
[----:B------:R-:W-:Y:S01]  /*5d10*/  FADD.FTZ R0, R21, R0 ;  /* 0x0000000015007221 */ /* 0x000fe20000010000 */
[----:B------:R-:W-:Y:S06]  /*5d20*/  BRA `(.L_x_1647) ;  /* 0xffffffe800c07947 */ /* 0x000fec000383ffff */
.L_x_1626:
        /* <DEDUP_REMOVED lines=8> */
.L_x_1649:
[----:B------:R-:W-:Y:S05]  /*5db0*/  BSYNC B1 ;  /* 0x0000000000017941 */ /* 0x000fea0003800000 */
.L_x_1648:
        /* <DEDUP_REMOVED lines=8> */
.L_x_1650:
[----:B------:R-:W-:Y:S01]  /*5e40*/  FADD.FTZ R17, R17, R0 ;  /* 0x0000000011117221 */ /* 0x000fe20000010000 */
[----:B------:R-:W-:-:S04]  /*5e50*/  HFMA2.MMA R24, -RZ, RZ, 0, 2.384185791015625e-07 ;  /* 0x00000004ff187435 */ /* 0x000fc800000001ff */
[----:B------:R-:W-:Y:S02]  /*5e60*/  MOV R25, R17 ;  /* 0x0000001100197202 */ /* 0x000fe40000000f00 */
[----:B------:R-:W-:-:S07]  /*5e70*/  MOV R19, R27 ;  /* 0x0000001b00137202 */ /* 0x000fce0000000f00 */
[----:B------:R-:W-:Y:S05]  /*5e80*/  WARPSYNC.COLLECTIVE R16, `(.L_x_1651) ;  /* 0x0000000010087348 */ /* 0x000fea0003c00000 */
[----:B------:R0:W1:Y:S02]  /*5e90*/  SHFL.BFLY P2, R27, R25, R24, R23 ;  /* 0x0c000018191b7389 */ /* 0x0000640000040017 */
[----:B01----:R-:W-:Y:S01]  /*5ea0*/  ENDCOLLECTIVE ;  /* 0x000000000000791b */ /* 0x003fe20003800000 */
.L_x_1651:
[----:B------:R-:W-:-:S05]  /*5eb0*/  FADD.FTZ R19, R19, R12 ;  /* 0x0000000c13137221 */ /* 0x000fca0000010000 */
[----:B------:R-:W-:Y:S01]  /*5ec0*/  MOV R25, R19 ;  /* 0x0000001300197202 */ /* 0x000fe20000000f00 */
[----:B------:R-:W-:-:S07]  /*5ed0*/  IMAD.MOV.U32 R18, RZ, RZ, R27 ;  /* 0x000000ffff127224 */ /* 0x000fce00078e001b */
[----:B------:R-:W-:Y:S05]  /*5ee0*/  WARPSYNC.COLLECTIVE R16, `(.L_x_1652) ;  /* 0x0000000010087348 */ /* 0x000fea0003c00000 */
[----:B------:R0:W1:Y:S02]  /*5ef0*/  SHFL.BFLY P2, R27, R25, R24, R23 ;  /* 0x0c000018191b7389 */ /* 0x0000640000040017 */
[----:B01----:R-:W-:Y:S01]  /*5f00*/  ENDCOLLECTIVE ;  /* 0x000000000000791b */ /* 0x003fe20003800000 */
.L_x_1652:
[----:B------:R-:W-:-:S05]  /*5f10*/  FADD.FTZ R18, R17, R18 ;  /* 0x0000001211127221 */ /* 0x000fca0000010000 */
[----:B------:R-:W-:Y:S01]  /*5f20*/  MOV R25, R18 ;  /* 0x0000001200197202 */ /* 0x000fe20000000f00 */
[----:B------:R-:W-:Y:S01]  /*5f30*/  IMAD.MOV.U32 R24, RZ, RZ, 0x2 ;  /* 0x00000002ff187424 */ /* 0x000fe200078e00ff */
[----:B------:R-:W-:-:S07]  /*5f40*/  MOV R20, R27 ;  /* 0x0000001b00147202 */ /* 0x000fce0000000f00 */
[----:B------:R-:W-:Y:S05]  /*5f50*/  WARPSYNC.COLLECTIVE R16, `(.L_x_1653) ;  /* 0x0000000010087348 */ /* 0x000fea0003c00000 */
[----:B------:R0:W1:Y:S02]  /*5f60*/  SHFL.BFLY P2, R27, R25, R24, R23 ;  /* 0x0c000018191b7389 */ /* 0x0000640000040017 */
[----:B01----:R-:W-:Y:S01]  /*5f70*/  ENDCOLLECTIVE ;  /* 0x000000000000791b */ /* 0x003fe20003800000 */
.L_x_1653:
[----:B------:R-:W-:-:S05]  /*5f80*/  FADD.FTZ R20, R19, R20 ;  /* 0x0000001413147221 */ /* 0x000fca0000010000 */
[----:B------:R-:W-:Y:S02]  /*5f90*/  MOV R25, R20 ;  /* 0x0000001400197202 */ /* 0x000fe40000000f00 */
[----:B------:R-:W-:-:S07]  /*5fa0*/  MOV R21, R27 ;  /* 0x0000001b00157202 */ /* 0x000fce0000000f00 */
[----:B------:R-:W-:Y:S05]  /*5fb0*/  WARPSYNC.COLLECTIVE R16, `(.L_x_1654) ;  /* 0x0000000010087348 */ /* 0x000fea0003c00000 */
[----:B------:R0:W1:Y:S02]  /*5fc0*/  SHFL.BFLY P2, R27, R25, R24, R23 ;  /* 0x0c000018191b7389 */ /* 0x0000640000040017 */
[----:B01----:R-:W-:Y:S01]  /*5fd0*/  ENDCOLLECTIVE ;  /* 0x000000000000791b */ /* 0x003fe20003800000 */
.L_x_1654:
[----:B------:R-:W-:Y:S01]  /*5fe0*/  FADD.FTZ R21, R18, R21 ;  /* 0x0000001512157221 */ /* 0x000fe20000010000 */
[----:B------:R-:W-:-:S03]  /*5ff0*/  HFMA2.MMA R24, -RZ, RZ, 0, 5.9604644775390625e-08 ;  /* 0x00000001ff187435 */ /* 0x000fc600000001ff */
[----:B------:R-:W-:Y:S01]  /*6000*/  IMAD.MOV.U32 R25, RZ, RZ, R21 ;  /* 0x000000ffff197224 */ /* 0x000fe200078e0015 */
[----:B------:R-:W-:-:S07]  /*6010*/  MOV R29, R27 ;  /* 0x0000001b001d7202 */ /* 0x000fce0000000f00 */
[----:B------:R-:W-:Y:S05]  /*6020*/  WARPSYNC.COLLECTIVE R16, `(.L_x_1655) ;  /* 0x0000000010087348 */ /* 0x000fea0003c00000 */
[----:B------:R0:W1:Y:S02]  /*6030*/  SHFL.BFLY P2, R27, R25, R24, R23 ;  /* 0x0c000018191b7389 */ /* 0x0000640000040017 */
[----:B01----:R-:W-:Y:S01]  /*6040*/  ENDCOLLECTIVE ;  /* 0x000000000000791b */ /* 0x003fe20003800000 */
.L_x_1655:
[----:B------:R-:W-:-:S05]  /*6050*/  FADD.FTZ R29, R20, R29 ;  /* 0x0000001d141d7221 */ /* 0x000fca0000010000 */
[----:B------:R-:W-:Y:S02]  /*6060*/  MOV R25, R29 ;  /* 0x0000001d00197202 */ /* 0x000fe40000000f00 */
[----:B------:R-:W-:-:S07]  /*6070*/  MOV R0, R27 ;  /* 0x0000001b00007202 */ /* 0x000fce0000000f00 */
[----:B------:R-:W-:Y:S05]  /*6080*/  WARPSYNC.COLLECTIVE R16, `(.L_x_1656) ;  /* 0x0000000010087348 */ /* 0x000fea0003c00000 */
[----:B------:R0:W1:Y:S02]  /*6090*/  SHFL.BFLY P2, R27, R25, R24, R23 ;  /* 0x0c000018191b7389 */ /* 0x0000640000040017 */
[----:B01----:R-:W-:Y:S01]  /*60a0*/  ENDCOLLECTIVE ;  /* 0x000000000000791b */ /* 0x003fe20003800000 */
.L_x_1656:
[----:B------:R-:W-:Y:S01]  /*60b0*/  FADD.FTZ R0, R21, R0 ;  /* 0x0000000015007221 */ /* 0x000fe20000010000 */
[----:B------:R-:W-:Y:S06]  /*60c0*/  BRA `(.L_x_1657) ;  /* 0xffffffe8007c7947 */ /* 0x000fec000383ffff */
.L_x_1627:
        /* <DEDUP_REMOVED lines=8> */
.L_x_1659:
[----:B------:R-:W-:Y:S05]  /*6150*/  BSYNC B0 ;  /* 0x0000000000007941 */ /* 0x000fea0003800000 */
.L_x_1658:
        /* <DEDUP_REMOVED lines=11> */
.L_x_1660:
        /* <DEDUP_REMOVED lines=15> */
.L_x_1661:
[----:B------:R-:W-:-:S05]  /*6300*/  FADD.FTZ R29, R29, R18 ;  /* 0x000000121d1d7221 */ /* 0x000fca0000010000 */
[----:B------:R-:W-:Y:S01]  /*6310*/  MOV R25, R29 ;  /* 0x0000001d00197202 */ /* 0x000fe20000000f00 */
[----:B------:R-:W-:-:S07]  /*6320*/  IMAD.MOV.U32 R0, RZ, RZ, R27 ;  /* 0x000000ffff007224 */ /* 0x000fce00078e001b */
[----:B------:R-:W-:Y:S05]  /*6330*/  WARPSYNC.COLLECTIVE R16, `(.L_x_1662) ;  /* 0x0000000010087348 */ /* 0x000fea0003c00000 */
[----:B------:R0:W1:Y:S02]  /*6340*/  SHFL.BFLY P2, R27, R25, R24, R23 ;  /* 0x0c000018191b7389 */ /* 0x0000640000040017 */
[----:B01----:R-:W-:Y:S01]  /*6350*/  ENDCOLLECTIVE ;  /* 0x000000000000791b */ /* 0x003fe20003800000 */
.L_x_1662:
        /* <DEDUP_REMOVED lines=10> */
.L_x_1663:
[----:B------:R-:W-:Y:S01]  /*6400*/  FADD.FTZ R21, R29, R34 ;  /* 0x000000221d157221 */ /* 0x000fe20000010000 */
[----:B------:R-:W-:-:S04]  /*6410*/  @P0 LEA R34, R7, UR6, 0x7 ;  /* 0x0000000607220c11 */ /* 0x000fc8000f8e38ff */
[----:B------:R-:W-:Y:S02]  /*6420*/  MOV R25, R21 ;  /* 0x0000001500197202 */ /* 0x000fe40000000f00 */
[----:B------:R-:W-:-:S07]  /*6430*/  MOV R17, R27 ;  /* 0x0000001b00117202 */ /* 0x000fce0000000f00 */
[----:B------:R-:W-:Y:S05]  /*6440*/  WARPSYNC.COLLECTIVE R16, `(.L_x_1664) ;  /* 0x0000000010087348 */ /* 0x000fea0003c00000 */
[----:B------:R0:W1:Y:S02]  /*6450*/  SHFL.BFLY P2, R27, R25, R24, R23 ;  /* 0x0c000018191b7389 */ /* 0x0000640000040017 */
[----:B01----:R-:W-:Y:S01]  /*6460*/  ENDCOLLECTIVE ;  /* 0x000000000000791b */ /* 0x003fe20003800000 */
.L_x_1664:
[----:B------:R-:W-:-:S05]  /*6470*/  FADD.FTZ R0, R0, R17 ;  /* 0x0000001100007221 */ /* 0x000fca0000010000 */
[----:B------:R-:W-:Y:S01]  /*6480*/  MOV R25, R0 ;  /* 0x0000000000197202 */ /* 0x000fe20000000f00 */
[----:B------:R-:W-:Y:S01]  /*6490*/  IMAD.MOV.U32 R24, RZ, RZ, 0x1 ;  /* 0x00000001ff187424 */ /* 0x000fe200078e00ff */
[----:B------:R-:W-:-:S07]  /*64a0*/  MOV R29, R27 ;  /* 0x0000001b001d7202 */ /* 0x000fce0000000f00 */
[----:B------:R-:W-:Y:S05]  /*64b0*/  WARPSYNC.COLLECTIVE R16, `(.L_x_1665) ;  /* 0x0000000010087348 */ /* 0x000fea0003c00000 */
[----:B------:R0:W1:Y:S02]  /*64c0*/  SHFL.BFLY P2, R27, R25, R24, R23 ;  /* 0x0c000018191b7389 */ /* 0x0000640000040017 */
[----:B01----:R-:W-:Y:S01]  /*64d0*/  ENDCOLLECTIVE ;  /* 0x000000000000791b */ /* 0x003fe20003800000 */
.L_x_1665:
[----:B------:R-:W-:-:S04]  /*64e0*/  FADD.FTZ R18, R21, R29 ;  /* 0x0000001d15127221 */ /* 0x000fc80000010000 */
[----:B------:R-:W-:Y:S01]  /*64f0*/  IMAD.MOV.U32 R25, RZ, RZ, R18 ;  /* 0x000000ffff197224 */ /* 0x000fe200078e0012 */
[----:B------:R-:W-:-:S05]  /*6500*/  MOV R24, R27 ;  /* 0x0000001b00187202 */ /* 0x000fca0000000f00 */
[----:B------:R-:W-:Y:S01]  /*6510*/  FADD.FTZ R29, R0, R24 ;  /* 0x00000018001d7221 */ /* 0x000fe20000010000 */
[----:B------:R-:W-:Y:S01]  /*6520*/  HFMA2.MMA R24, -RZ, RZ, 0, 5.9604644775390625e-08 ;  /* 0x00000001ff187435 */ /* 0x000fe200000001ff */
[----:B------:R-:W-:-:S03]  /*6530*/  IADD3 R0, R12, R6, RZ ;  /* 0x000000060c007210 */ /* 0x000fc60007ffe0ff */
[----:B------:R-:W-:Y:S02]  /*6540*/  @!P1 F2FP.F16.F32.PACK_AB R15, RZ, R29 ;  /* 0x0000001dff0f923e */ /* 0x000fe400000000ff */
[----:B------:R-:W-:-:S07]  /*6550*/  @!P1 IMAD.WIDE R10, R0, 0x2, R10 ;  /* 0x00000002000a9825 */ /* 0x000fce00078e020a */
[----:B------:R-:W-:Y:S05]  /*6560*/  WARPSYNC.COLLECTIVE R16, `(.L_x_1666) ;  /* 0x0000000010087348 */ /* 0x000fea0003c00000 */
[----:B------:R0:W1:Y:S02]  /*6570*/  SHFL.BFLY P2, R27, R25, R24, R23 ;  /* 0x0c000018191b7389 */ /* 0x0000640000040017 */
[----:B01----:R-:W-:Y:S01]  /*6580*/  ENDCOLLECTIVE ;  /* 0x000000000000791b */ /* 0x003fe20003800000 */
.L_x_1666:
        /* <DEDUP_REMOVED lines=8> */
.L_x_1667:
        /* <DEDUP_REMOVED lines=9> */
.L_x_1668:
[----:B------:R-:W-:Y:S01]  /*66a0*/  HFMA2.MMA R24, -RZ, RZ, 0, 2.384185791015625e-07 ;  /* 0x00000004ff187435 */ /* 0x000fe200000001ff */
[----:B------:R-:W-:Y:S01]  /*66b0*/  IMAD.MOV.U32 R25, RZ, RZ, R31 ;  /* 0x000000ffff197224 */ /* 0x000fe200078e001f */
[----:B------:R-:W-:-:S09]  /*66c0*/  MOV R20, R27 ;  /* 0x0000001b00147202 */ /* 0x000fd20000000f00 */
[----:B------:R-:W-:Y:S05]  /*66d0*/  WARPSYNC.COLLECTIVE R16, `(.L_x_1669) ;  /* 0x0000000010087348 */ /* 0x000fea0003c00000 */
[----:B------:R0:W1:Y:S02]  /*66e0*/  SHFL.BFLY P2, R27, R25, R24, R23 ;  /* 0x0c000018191b7389 */ /* 0x0000640000040017 */
[----:B01----:R-:W-:Y:S01]  /*66f0*/  ENDCOLLECTIVE ;  /* 0x000000000000791b */ /* 0x003fe20003800000 */
.L_x_1669:
        /* <DEDUP_REMOVED lines=8> */
.L_x_1670:
[----:B------:R-:W-:Y:S01]  /*6780*/  HFMA2.MMA R24, -RZ, RZ, 0, 1.1920928955078125e-07 ;  /* 0x00000002ff187435 */ /* 0x000fe200000001ff */
[----:B------:R-:W-:Y:S02]  /*6790*/  MOV R25, R31 ;  /* 0x0000001f00197202 */ /* 0x000fe40000000f00 */
[----:B------:R-:W-:-:S08]  /*67a0*/  MOV R19, R27 ;  /* 0x0000001b00137202 */ /* 0x000fd00000000f00 */
[----:B------:R-:W-:Y:S05]  /*67b0*/  WARPSYNC.COLLECTIVE R16, `(.L_x_1671) ;  /* 0x0000000010087348 */ /* 0x000fea0003c00000 */
[----:B------:R0:W1:Y:S02]  /*67c0*/  SHFL.BFLY P2, R27, R25, R24, R23 ;  /* 0x0c000018191b7389 */ /* 0x0000640000040017 */
[----:B01----:R-:W-:Y:S01]  /*67d0*/  ENDCOLLECTIVE ;  /* 0x000000000000791b */ /* 0x003fe20003800000 */
.L_x_1671:
[----:B------:R-:W-:Y:S01]  /*67e0*/  FADD.FTZ R20, R20, R19 ;  /* 0x0000001314147221 */ /* 0x000fe20000010000 */
[----:B------:R-:W-:Y:S02]  /*67f0*/  @!P1 F2FP.F16.F32.PACK_AB R25, RZ, R17 ;  /* 0x00000011ff19923e */ /* 0x000fe400000000ff */
        /* <DEDUP_REMOVED lines=14> */
.L_x_1672:
        /* <DEDUP_REMOVED lines=8> */
.L_x_1673:
        /* <DEDUP_REMOVED lines=8> */
[----:B------:R-:W-:Y:S01]  /*69e0*/  @!P1 F2FP.F16.F32.PACK_AB R23, RZ, R23 ;  /* 0x00000017ff17923e */ /* 0x000fe200000000ff */
        /* <DEDUP_REMOVED lines=10> */
.L_x_1674:
        /* <DEDUP_REMOVED lines=10> */
.L_x_1675:
        /* <DEDUP_REMOVED lines=8> */
.L_x_1676:
        /* <DEDUP_REMOVED lines=11> */
.L_x_1677:
[----:B------:R-:W-:Y:S02]  /*6c60*/  MOV R25, R10 ;  /* 0x0000000a00197202 */ /* 0x000fe40000000f00 */
[----:B------:R-:W-:-:S07]  /*6c70*/  MOV R15, R27 ;  /* 0x0000001b000f7202 */ /* 0x000fce0000000f00 */
[----:B------:R-:W-:Y:S05]  /*6c80*/  WARPSYNC.COLLECTIVE R16, `(.L_x_1678) ;  /* 0x0000000010087348 */ /* 0x000fea0003c00000 */
[----:B------:R0:W1:Y:S02]  /*6c90*/  SHFL.BFLY P2, R27, R25, R24, R23 ;  /* 0x0c000018191b7389 */ /* 0x0000640000040017 */
[----:B01----:R-:W-:Y:S01]  /*6ca0*/  ENDCOLLECTIVE ;  /* 0x000000000000791b */ /* 0x003fe20003800000 */
.L_x_1678:
        /* <DEDUP_REMOVED lines=10> */
.L_x_1679:
[----:B------:R-:W-:Y:S02]  /*6d50*/  MOV R25, R10 ;  /* 0x0000000a00197202 */ /* 0x000fe40000000f00 */
[----:B------:R-:W-:-:S07]  /*6d60*/  MOV R21, R27 ;  /* 0x0000001b00157202 */ /* 0x000fce0000000f00 */
[----:B------:R-:W-:Y:S05]  /*6d70*/  WARPSYNC.COLLECTIVE R16, `(.L_x_1680) ;  /* 0x0000000010087348 */ /* 0x000fea0003c00000 */
[----:B------:R0:W1:Y:S02]  /*6d80*/  SHFL.BFLY P2, R27, R25, R24, R23 ;  /* 0x0c000018191b7389 */ /* 0x0000640000040017 */
[----:B01----:R-:W-:Y:S01]  /*6d90*/  ENDCOLLECTIVE ;  /* 0x000000000000791b */ /* 0x003fe20003800000 */
.L_x_1680:
[----:B------:R-:W-:Y:S01]  /*6da0*/  FADD.FTZ R20, R22, R21 ;  /* 0x0000001516147221 */ /* 0x000fe20000010000 */
[----:B------:R-:W-:Y:S02]  /*6db0*/  @!P1 F2FP.F16.F32.PACK_AB R22, RZ, R19 ;  /* 0x00000013ff16923e */ /* 0x000fe400000000ff */
        /* <DEDUP_REMOVED lines=11> */
.L_x_1681:
[----:B------:R-:W-:Y:S02]  /*6e70*/  MOV R25, R10 ;  /* 0x0000000a00197202 */ /* 0x000fe40000000f00 */
[----:B------:R-:W-:-:S07]  /*6e80*/  MOV R21, R27 ;  /* 0x0000001b00157202 */ /* 0x000fce0000000f00 */
[----:B------:R-:W-:Y:S05]  /*6e90*/  WARPSYNC.COLLECTIVE R16, `(.L_x_1682) ;  /* 0x0000000010087348 */ /* 0x000fea0003c00000 */
[----:B------:R0:W1:Y:S02]  /*6ea0*/  SHFL.BFLY P2, R27, R25, R24, R23 ;  /* 0x0c000018191b7389 */ /* 0x0000640000040017 */
[----:B01----:R-:W-:Y:S01]  /*6eb0*/  ENDCOLLECTIVE ;  /* 0x000000000000791b */ /* 0x003fe20003800000 */
.L_x_1682:
[----:B------:R-:W-:Y:S01]  /*6ec0*/  HFMA2.MMA R24, -RZ, RZ, 0, 4.76837158203125e-07 ;  /* 0x00000008ff187435 */ /* 0x000fe200000001ff */
[----:B------:R-:W-:Y:S01]  /*6ed0*/  MOV R25, R11 ;  /* 0x0000000b00197202 */ /* 0x000fe20000000f00 */
[----:B------:R-:W-:-:S09]  /*6ee0*/  IMAD.MOV.U32 R22, RZ, RZ, R27 ;  /* 0x000000ffff167224 */ /* 0x000fd200078e001b */
[----:B------:R-:W-:Y:S05]  /*6ef0*/  WARPSYNC.COLLECTIVE R16, `(.L_x_1683) ;  /* 0x0000000010087348 */ /* 0x000fea0003c00000 */
[----:B------:R0:W1:Y:S02]  /*6f00*/  SHFL.BFLY P2, R27, R25, R24, R23 ;  /* 0x0c000018191b7389 */ /* 0x0000640000040017 */
[----:B01----:R-:W-:Y:S01]  /*6f10*/  ENDCOLLECTIVE ;  /* 0x000000000000791b */ /* 0x003fe20003800000 */
.L_x_1683:
[----:B------:R-:W-:-:S05]  /*6f20*/  FADD.FTZ R10, R10, R22 ;  /* 0x000000160a0a7221 */ /* 0x000fca0000010000 */
[----:B------:R-:W-:Y:S02]  /*6f30*/  @!P1 F2FP.F16.F32.PACK_AB R10, RZ, R10 ;  /* 0x0000000aff0a923e */ /* 0x000fe400000000ff */
[----:B------:R-:W-:Y:S02]  /*6f40*/  MOV R25, R12 ;  /* 0x0000000c00197202 */ /* 0x000fe40000000f00 */
[----:B------:R-:W-:-:S05]  /*6f50*/  MOV R16, R27 ;  /* 0x0000001b00107202 */ /* 0x000fca0000000f00 */
[----:B------:R-:W-:Y:S01]  /*6f60*/  FADD.FTZ R11, R16, R11 ;  /* 0x0000000b100b7221 */ /* 0x000fe20000010000 */
[----:B------:R-:W-:-:S07]  /*6f70*/  MOV R16, 0xffff ;  /* 0x0000ffff00107802 */ /* 0x000fce0000000f00 */
[----:B------:R-:W-:Y:S05]  /*6f80*/  WARPSYNC.COLLECTIVE R16, `(.L_x_1684) ;  /* 0x0000000010087348 */ /* 0x000fea0003c00000 */
[----:B------:R0:W1:Y:S02]  /*6f90*/  SHFL.BFLY P2, R27, R25, R24, R23 ;  /* 0x0c000018191b7389 */ /* 0x0000640000040017 */
[----:B01----:R-:W-:Y:S01]  /*6fa0*/  ENDCOLLECTIVE ;  /* 0x000000000000791b */ /* 0x003fe20003800000 */
.L_x_1684:
[----:B------:R-:W-:Y:S01]  /*6fb0*/  HFMA2.MMA R24, -RZ, RZ, 0, 2.384185791015625e-07 ;  /* 0x00000004ff187435 */ /* 0x000fe200000001ff */
[----:B------:R-:W-:Y:S01]  /*6fc0*/  MOV R25, R11 ;  /* 0x0000000b00197202 */ /* 0x000fe20000000f00 */
[----:B------:R-:W-:-:S09]  /*6fd0*/  IMAD.MOV.U32 R14, RZ, RZ, R27 ;  /* 0x000000ffff0e7224 */ /* 0x000fd200078e001b */
[----:B------:R-:W-:Y:S05]  /*6fe0*/  WARPSYNC.COLLECTIVE R16, `(.L_x_1685) ;  /* 0x0000000010087348 */ /* 0x000fea0003c00000 */
[----:B------:R0:W1:Y:S02]  /*6ff0*/  SHFL.BFLY P2, R27, R25, R24, R23 ;  /* 0x0c000018191b7389 */ /* 0x0000640000040017 */
[----:B01----:R-:W-:Y:S01]  /*7000*/  ENDCOLLECTIVE ;  /* 0x000000000000791b */ /* 0x003fe20003800000 */
.L_x_1685:
        /* <DEDUP_REMOVED lines=8> */
.L_x_1686:
[----:B------:R-:W-:Y:S01]  /*7090*/  MOV R25, R11 ;  /* 0x0000000b00197202 */ /* 0x000fe20000000f00 */
[----:B------:R-:W-:Y:S01]  /*70a0*/  IMAD.MOV.U32 R24, RZ, RZ, 0x2 ;  /* 0x00000002ff187424 */ /* 0x000fe200078e00ff */
[----:B------:R-:W-:-:S07]  /*70b0*/  MOV R29, R27 ;  /* 0x0000001b001d7202 */ /* 0x000fce0000000f00 */
[----:B------:R-:W-:Y:S05]  /*70c0*/  WARPSYNC.COLLECTIVE R16, `(.L_x_1687) ;  /* 0x0000000010087348 */ /* 0x000fea0003c00000 */
[----:B------:R0:W1:Y:S02]  /*70d0*/  SHFL.BFLY P2, R27, R25, R24, R23 ;  /* 0x0c000018191b7389 */ /* 0x0000640000040017 */
[----:B01----:R-:W-:Y:S01]  /*70e0*/  ENDCOLLECTIVE ;  /* 0x000000000000791b */ /* 0x003fe20003800000 */
.L_x_1687:
[----:B------:R-:W-:Y:S01]  /*70f0*/  FADD.FTZ R12, R12, R29 ;  /* 0x0000001d0c0c7221 */ /* 0x000fe20000010000 */
[----:B------:R-:W-:Y:S02]  /*7100*/  FADD.FTZ R29, R20, R21 ;  /* 0x00000015141d7221 */ /* 0x000fe40000010000 */
[----:B------:R-:W0:Y:S03]  /*7110*/  @!P1 LDC.64 R20, c[0x0][0x220] ;  /* 0x00008800ff149b82 */ /* 0x000e260000000a00 */
[----:B------:R-:W-:Y:S02]  /*7120*/  @!P1 F2FP.F16.F32.PACK_AB R29, RZ, R29 ;  /* 0x0000001dff1d923e */ /* 0x000fe400000000ff */
        /* <DEDUP_REMOVED lines=10> */
.L_x_1688:
[----:B------:R-:W-:Y:S01]  /*71d0*/  IMAD.MOV.U32 R25, RZ, RZ, R11 ;  /* 0x000000ffff197224 */ /* 0x000fe200078e000b */
[----:B------:R-:W-:Y:S01]  /*71e0*/  MOV R24, 0x1 ;  /* 0x0000000100187802 */ /* 0x000fe20000000f00 */
[----:B------:R-:W-:-:S07]  /*71f0*/  FADD.FTZ R12, R12, R27 ;  /* 0x0000001b0c0c7221 */ /* 0x000fce0000010000 */
[----:B------:R-:W-:Y:S05]  /*7200*/  WARPSYNC.COLLECTIVE R16, `(.L_x_1689) ;  /* 0x0000000010087348 */ /* 0x000fea0003c00000 */
[----:B------:R0:W1:Y:S02]  /*7210*/  SHFL.BFLY P2, R27, R25, R24, R23 ;  /* 0x0c000018191b7389 */ /* 0x0000640000040017 */
[----:B01----:R-:W-:Y:S01]  /*7220*/  ENDCOLLECTIVE ;  /* 0x000000000000791b */ /* 0x003fe20003800000 */
.L_x_1689:
[----:B------:R-:W-:Y:S02]  /*7230*/  MOV R25, R12 ;  /* 0x0000000c00197202 */ /* 0x000fe40000000f00 */
[----:B------:R-:W-:-:S07]  /*7240*/  MOV R31, R27 ;  /* 0x0000001b001f7202 */ /* 0x000fce0000000f00 */
[----:B------:R-:W-:Y:S05]  /*7250*/  WARPSYNC.COLLECTIVE R16, `(.L_x_1690) ;  /* 0x0000000010087348 */ /* 0x000fea0003c00000 */
[----:B------:R0:W1:Y:S02]  /*7260*/  SHFL.BFLY P2, R27, R25, R24, R23 ;  /* 0x0c000018191b7389 */ /* 0x0000640000040017 */
[----:B01----:R-:W-:Y:S01]  /*7270*/  ENDCOLLECTIVE ;  /* 0x000000000000791b */ /* 0x003fe20003800000 */
.L_x_1690:
[----:B------:R-:W-:Y:S01]  /*7280*/  FADD.FTZ R31, R11, R31 ;  /* 0x0000001f0b1f7221 */ /* 0x000fe20000010000 */
[----:B------:R-:W-:Y:S06]  /*7290*/  BRA `(.L_x_1691) ;  /* 0xffffffe000ac7947 */ /* 0x000fec000383ffff */
.L_x_1692:
        /* <DEDUP_REMOVED lines=14> */
.L_x_3216:


//--------------------- .text._ZN13group_norm_v218gn_bwd_cuda_kernelI6__halfLi480ELi1ELi32ELi30ELi1024ELb0ELb1ELi8ELi960ELi960ELi4ELb1ELi1ELb0ELb0ELNS_15WgradSyncMethodE3ENS_16CompileConditionILi900EEEEEvPT_S6_S6_PKS5_S8_S8_S8_PKfflPfPj --------------------------
	.section	.text._ZN13group_norm_v218gn_bwd_cuda_kernelI6__halfLi480ELi1ELi32ELi30ELi1024ELb0ELb1ELi8ELi960ELi960ELi4ELb1ELi1ELb0ELb0ELNS_15WgradSyncMethodE3ENS_16CompileConditionILi900EEEEEvPT_S6_S6_PKS5_S8_S8_S8_PKfflPfPj,"ax",@progbits
	.align	128
        .global         _ZN13group_norm_v218gn_bwd_cuda_kernelI6__halfLi480ELi1ELi32ELi30ELi1024ELb0ELb1ELi8ELi960ELi960ELi4ELb1ELi1ELb0ELb0ELNS_15WgradSyncMethodE3ENS_16CompileConditionILi900EEEEEvPT_S6_S6_PKS5_S8_S8_S8_PKfflPfPj
        .type           _ZN13group_norm_v218gn_bwd_cuda_kernelI6__halfLi480ELi1ELi32ELi30ELi1024ELb0ELb1ELi8ELi960ELi960ELi4ELb1ELi1ELb0ELb0ELNS_15WgradSyncMethodE3ENS_16CompileConditionILi900EEEEEvPT_S6_S6_PKS5_S8_S8_S8_PKfflPfPj,@function
        .size           _ZN13group_norm_v218gn_bwd_cuda_kernelI6__halfLi480ELi1ELi32ELi30ELi1024ELb0ELb1ELi8ELi960ELi960ELi4ELb1ELi1ELb0ELb0ELNS_15WgradSyncMethodE3ENS_16CompileConditionILi900EEEEEvPT_S6_S6_PKS5_S8_S8_S8_PKfflPfPj,(.L_x_3217 - _ZN13group_norm_v218gn_bwd_cuda_kernelI6__halfLi480ELi1ELi32ELi30ELi1024ELb0ELb1ELi8ELi960ELi960ELi4ELb1ELi1ELb0ELb0ELNS_15WgradSyncMethodE3ENS_16CompileConditionILi900EEEEEvPT_S6_S6_PKS5_S8_S8_S8_PKfflPfPj)
        .other          _ZN13group_norm_v218gn_bwd_cuda_kernelI6__halfLi480ELi1ELi32ELi30ELi1024ELb0ELb1ELi8ELi960ELi960ELi4ELb1ELi1ELb0ELb0ELNS_15WgradSyncMethodE3ENS_16CompileConditionILi900EEEEEvPT_S6_S6_PKS5_S8_S8_S8_PKfflPfPj,@"STO_CUDA_ENTRY STV_DEFAULT"
_ZN13group_norm_v218gn_bwd_cuda_kernelI6__halfLi480ELi1ELi32ELi30ELi1024ELb0ELb1ELi8ELi960ELi960ELi4ELb1ELi1ELb0ELb0ELNS_15WgradSyncMethodE3ENS_16CompileConditionILi900EEEEEvPT_S6_S6_PKS5_S8_S8_S8_PKfflPfPj:
.text._ZN13group_norm_v218gn_bwd_cuda_kernelI6__halfLi480ELi1ELi32ELi30ELi1024ELb0ELb1ELi8ELi960ELi960ELi4ELb1ELi1ELb0ELb0ELNS_15WgradSyncMethodE3ENS_16CompileConditionILi900EEEEEvPT_S6_S6_PKS5_S8_S8_S8_PKfflPfPj:
        /* <DEDUP_REMOVED lines=8> */
[----:B0-----:R-:W-:Y:S01]  /*0080*/  ISETP.GE.U32.AND P0, PT, R11, R52, PT ;  /* 0x000000340b00720c */ /* 0x001fe20003f06070 */
[----:B------:R-:W-:-:S03]  /*0090*/  IMAD.MOV.U32 R101, RZ, RZ, R11 ;  /* 0x000000ffff657224 */ /* 0x000fc600078e000b */
        /* <DEDUP_REMOVED lines=19> */
.L_x_1695:
[----:B------:R-:W2:Y:S04]  /*01d0*/  LD.E.STRONG.GPU R4, desc[UR8][R2.64] ;  /* 0x0000000802047980 */ /* 0x000ea8000c10f900 */
[----:B--2---:R-:W-:Y:S01]  /*01e0*/  CCTL.IVALL ;  /* 0x00000000ff00798f */ /* 0x004fe20002000000 */
[----:B------:R-:W-:Y:S05]  /*01f0*/  YIELD ;  /* 0x0000000000007946 */ /* 0x000fea0003800000 */
[----:B-----5:R-:W-:-:S04]  /*0200*/  LOP3.LUT R4, R4, R5, RZ, 0x3c, !PT ;  /* 0x0000000504047212 */ /* 0x020fc800078e3cff */
[----:B------:R-:W-:-:S13]  /*0210*/  ISETP.GT.AND P0, PT, R4, -0x1, PT ;  /* 0xffffffff0400780c */ /* 0x000fda0003f04270 */
[----:B------:R-:W-:Y:S05]  /*0220*/  @P0 BRA `(.L_x_1695) ;  /* 0xfffffffc00e80947 */ /* 0x000fea000383ffff */
.L_x_1694:
[----:B------:R-:W-:Y:S05]  /*0230*/  WARPSYNC.ALL ;  /* 0x0000000000007948 */ /* 0x000fea0003800000 */
[----:B------:R-:W-:Y:S06]  /*0240*/  BAR.SYNC.DEFER_BLOCKING 0x0 ;  /* 0x0000000000007b1d */ /* 0x000fec0000010000 */
[----:B------:R-:W-:Y:S05]  /*0250*/  BRA `(.L_x_1696) ;  /* 0x0000002c00f87947 */ /* 0x000fea0003800000 */
.L_x_1693:
[----:B------:R-:W0:Y:S01]  /*0260*/  S2R R2, SR_TID.X ;  /* 0x0000000000027919 */ /* 0x000e220000002100 */
[----:B------:R-:W1:Y:S01]  /*0270*/  LDC.64 R6, c[0x0][0x238] ;  /* 0x00008e00ff067b82 */ /* 0x000e620000000a00 */
[----:B0-----:R-:W-:-:S05]  /*0280*/  IMAD.WIDE.U32 R4, R2, -0x77777777, RZ ;  /* 0x8888888902047825 */ /* 0x001fca00078e00ff */
[----:B------:R-:W-:-:S05]  /*0290*/  SHF.R.U32.HI R21, RZ, 0x7, R5 ;  /* 0x00000007ff157819 */ /* 0x000fca0000011605 */
[----:B------:R-:W-:-:S05]  /*02a0*/  IMAD R3, R21, -0xf0, R2 ;  /* 0xffffff1015037824 */ /* 0x000fca00078e0202 */
[----:B------:R-:W-:-:S05]  /*02b0*/  SHF.L.U32 R98, R3, 0x2, RZ ;  /* 0x0000000203627819 */ /* 0x000fca00000006ff */
[----:B-1----:R-:W-:-:S05]  /*02c0*/  IMAD.WIDE R6, R98, 0x2, R6 ;  /* 0x0000000262067825 */ /* 0x002fca00078e0206 */
[----:B------:R0:W2:Y:S01]  /*02d0*/  LDG.E.64.CONSTANT R24, desc[UR8][R6.64] ;  /* 0x0000000806187981 */ /* 0x0000a2000c1e9b00 */
[----:B------:R-:W-:Y:S01]  /*02e0*/  IADD3 R8, R2, 0x1e0, RZ ;  /* 0x000001e002087810 */ /* 0x000fe20007ffe0ff */
[----:B------:R-:W-:Y:S01]  /*02f0*/  IMAD.SHL.U32 R5, R0, 0x8, RZ ;  /* 0x0000000800057824 */ /* 0x000fe200078e00ff */
[----:B------:R-:W-:Y:S01]  /*0300*/  SHF.R.S32.HI R9, RZ, 0x1f, R2 ;  /* 0x0000001fff097819 */ /* 0x000fe20000011402 */
[----:B------:R-:W1:Y:S01]  /*0310*/  S2R R15, SR_CgaCtaId ;  /* 0x00000000000f7919 */ /* 0x000e620000008800 */
[----:B------:R-:W-:Y:S02]  /*0320*/  SHF.R.S32.HI R13, RZ, 0x1f, R8 ;  /* 0x0000001fff0d7819 */ /* 0x000fe40000011408 */
[----:B------:R-:W-:Y:S02]  /*0330*/  CS2R R50, SRZ ;  /* 0x0000000000327805 */ /* 0x000fe4000001ff00 */
[----:B------:R-:W-:Y:S02]  /*0340*/  LEA.HI R16, R9, R2, RZ, 0x2 ;  /* 0x0000000209107211 */ /* 0x000fe400078f10ff */
[----:B------:R-:W-:-:S02]  /*0350*/  CS2R R48, SRZ ;  /* 0x0000000000307805 */ /* 0x000fc4000001ff00 */
[CC--:B------:R-:W-:Y:S02]  /*0360*/  LEA.HI R10, R13.reuse, R8.reuse, RZ, 0x2 ;  /* 0x000000080d0a7211 */ /* 0x0c0fe400078f10ff */
[----:B------:R-:W-:Y:S02]  /*0370*/  CS2R R46, SRZ ;  /* 0x00000000002e7805 */ /* 0x000fe4000001ff00 */
[----:B------:R-:W-:Y:S02]  /*0380*/  MOV R4, 0x400 ;  /* 0x0000040000047802 */ /* 0x000fe40000000f00 */
[----:B------:R-:W-:Y:S02]  /*0390*/  CS2R R44, SRZ ;  /* 0x00000000002c7805 */ /* 0x000fe4000001ff00 */
[----:B0-----:R-:W-:Y:S01]  /*03a0*/  LOP3.LUT R7, R10, 0xfffffffc, RZ, 0xc0, !PT ;  /* 0xfffffffc0a077812 */ /* 0x001fe200078ec0ff */
[----:B------:R-:W-:Y:S01]  /*03b0*/  UMOV UR4, URZ ;  /* 0x0000003f00047c82 */ /* 0x000fe20008000000 */
[----:B------:R-:W-:Y:S01]  /*03c0*/  LEA.HI R19, R13, R8, RZ, 0x4 ;  /* 0x000000080d137211 */ /* 0x000fe200078f20ff */
[----:B------:R-:W-:Y:S01]  /*03d0*/  IMAD.WIDE.U32 R12, R98, -0x77777777, RZ ;  /* 0x88888889620c7825 */ /* 0x000fe200078e00ff */
[----:B------:R-:W-:-:S02]  /*03e0*/  IADD3 R17, R8, -R7, RZ ;  /* 0x8000000708117210 */ /* 0x000fc40007ffe0ff */
[----:B------:R-:W-:Y:S02]  /*03f0*/  LOP3.LUT R5, R5, 0x3f8, RZ, 0xc0, !PT ;  /* 0x000003f805057812 */ /* 0x000fe400078ec0ff */
[----:B------:R-:W-:Y:S02]  /*0400*/  SHF.R.S32.HI R8, RZ, 0x2, R10 ;  /* 0x00000002ff087819 */ /* 0x000fe4000001140a */
[----:B------:R-:W-:Y:S02]  /*0410*/  SHF.R.S32.HI R6, RZ, 0x2, R16 ;  /* 0x00000002ff067819 */ /* 0x000fe40000011410 */
[----:B------:R-:W-:Y:S02]  /*0420*/  IADD3 R4, R4, 0x3c00, RZ ;  /* 0x00003c0004047810 */ /* 0x000fe40007ffe0ff */
[----:B------:R-:W-:Y:S01]  /*0430*/  IADD3 R18, R5, R21, RZ ;  /* 0x0000001505127210 */ /* 0x000fe20007ffe0ff */
[----:B------:R-:W-:Y:S01]  /*0440*/  VIADD R5, R8, 0xf0 ;  /* 0x000000f008057836 */ /* 0x000fe20000000000 */
[----:B------:R-:W-:-:S02]  /*0450*/  IADD3 R7, R6, 0xf0, RZ ;  /* 0x000000f006077810 */ /* 0x000fc40007ffe0ff */
[----:B------:R-:W-:Y:S01]  /*0460*/  IADD3 R14, R98, 0x2, RZ ;  /* 0x00000002620e7810 */ /* 0x000fe20007ffe0ff */
[----:B------:R-:W-:Y:S01]  /*0470*/  IMAD R18, R18, 0x3c0, RZ ;  /* 0x000003c012127824 */ /* 0x000fe200078e02ff */
[----:B------:R-:W-:Y:S02]  /*0480*/  SHF.R.S32.HI R20, RZ, 0x1f, R7 ;  /* 0x0000001fff147819 */ /* 0x000fe40000011407 */
[----:B------:R-:W-:Y:S02]  /*0490*/  SHF.R.S32.HI R22, RZ, 0x1f, R5 ;  /* 0x0000001fff167819 */ /* 0x000fe40000011405 */
[----:B-1----:R-:W-:Y:S01]  /*04a0*/  LEA R4, R15, R4, 0x18 ;  /* 0x000000040f047211 */ /* 0x002fe200078ec0ff */
[----:B------:R-:W-:Y:S01]  /*04b0*/  IMAD.WIDE.U32 R14, R14, -0x77777777, RZ ;  /* 0x888888890e0e7825 */ /* 0x000fe200078e00ff */
[----:B------:R-:W-:Y:S02]  /*04c0*/  LEA.HI R20, R20, R7, RZ, 0x2 ;  /* 0x0000000714147211 */ /* 0x000fe400078f10ff */
[----:B------:R-:W-:Y:S01]  /*04d0*/  LEA.HI R9, R9, R2, RZ, 0x4 ;  /* 0x0000000209097211 */ /* 0x000fe200078f20ff */
[----:B------:R-:W-:Y:S01]  /*04e0*/  IMAD R10, R3, 0x18, R4 ;  /* 0x00000018030a7824 */ /* 0x000fe200078e0204 */
[----:B------:R-:W-:-:S02]  /*04f0*/  LOP3.LUT R3, R16, 0xfffffffc, RZ, 0xc0, !PT ;  /* 0xfffffffc10037812 */ /* 0x000fc400078ec0ff */
[----:B------:R-:W-:Y:S02]  /*0500*/  LEA.HI R22, R22, R5, RZ, 0x2 ;  /* 0x0000000516167211 */ /* 0x000fe400078f10ff */
[----:B------:R-:W-:Y:S02]  /*0510*/  SHF.R.U32.HI R14, RZ, 0x4, R9 ;  /* 0x00000004ff0e7819 */ /* 0x000fe40000011609 */
[----:B------:R-:W-:Y:S02]  /*0520*/  IADD3 R3, -R3, R2, RZ ;  /* 0x0000000203037210 */ /* 0x000fe40007ffe1ff */
[----:B------:R-:W-:Y:S02]  /*0530*/  SHF.R.U32.HI R20, RZ, 0x2, R20 ;  /* 0x00000002ff147819 */ /* 0x000fe40000011614 */
[----:B------:R-:W-:Y:S02]  /*0540*/  SHF.R.U32.HI R16, RZ, 0x4, R19 ;  /* 0x00000004ff107819 */ /* 0x000fe40000011613 */
[----:B------:R-:W-:-:S02]  /*0550*/  SHF.R.U32.HI R22, RZ, 0x2, R22 ;  /* 0x00000002ff167819 */ /* 0x000fc40000011616 */
[----:B------:R-:W-:Y:S02]  /*0560*/  SHF.R.U32.HI R12, RZ, 0x4, R13 ;  /* 0x00000004ff0c7819 */ /* 0x000fe4000001160d */
[----:B------:R-:W-:Y:S02]  /*0570*/  SHF.R.U32.HI R13, RZ, 0x4, R15 ;  /* 0x00000004ff0d7819 */ /* 0x000fe4000001160f */
[----:B------:R-:W-:Y:S02]  /*0580*/  LEA R10, R21, R10, 0x3 ;  /* 0x0000000a150a7211 */ /* 0x000fe400078e18ff */
[C---:B------:R-:W-:Y:S02]  /*0590*/  LOP3.LUT R14, R3.reuse, 0x3, R14, 0x78, !PT ;  /* 0x00000003030e7812 */ /* 0x040fe400078e780e */
[----:B------:R-:W-:Y:S02]  /*05a0*/  LOP3.LUT R15, R3, 0x3, R20, 0x78, !PT ;  /* 0x00000003030f7812 */ /* 0x000fe400078e7814 */
[----:B------:R-:W-:-:S02]  /*05b0*/  LOP3.LUT R16, R17, 0x3, R16, 0x78, !PT ;  /* 0x0000000311107812 */ /* 0x000fc400078e7810 */
[----:B------:R-:W-:Y:S01]  /*05c0*/  LOP3.LUT R17, R17, 0x3, R22, 0x78, !PT ;  /* 0x0000000311117812 */ /* 0x000fe200078e7816 */
[--C-:B--2---:R-:W-:Y:S02]  /*05d0*/  HADD2.F32 R3, -RZ, R24.reuse.H0_H0 ;  /* 0x20000018ff037230 */ /* 0x104fe40000004100 */
[----:B------:R-:W-:Y:S02]  /*05e0*/  HADD2.F32 R19, -RZ, R24.H1_H1 ;  /* 0x30000018ff137230 */ /* 0x000fe40000004100 */
[--C-:B------:R-:W-:Y:S02]  /*05f0*/  HADD2.F32 R5, -RZ, R25.reuse.H0_H0 ;  /* 0x20000019ff057230 */ /* 0x100fe40000004100 */
[----:B------:R-:W-:-:S07]  /*0600*/  HADD2.F32 R21, -RZ, R25.H1_H1 ;  /* 0x30000019ff157230 */ /* 0x000fce0000004100 */
.L_x_1712:
[----:B------:R-:W-:Y:S01]  /*0610*/  HFMA2.MMA R99, -RZ, RZ, 0, 0 ;  /* 0x00000000ff637435 */ /* 0x000fe200000001ff */
[C---:B-1----:R-:W-:Y:S01]  /*0620*/  IMAD.SHL.U32 R20, R101.reuse, 0x20, RZ ;  /* 0x0000002065147824 */ /* 0x042fe200078e00ff */
[C---:B------:R-:W-:Y:S01]  /*0630*/  SHF.L.U64.HI R23, R101.reuse, 0x5, R108 ;  /* 0x0000000565177819 */ /* 0x040fe2000001026c */
[----:B------:R-:W-:Y:S01]  /*0640*/  IMAD R27, R108, 0xf0000, RZ ;  /* 0x000f00006c1b7824 */ /* 0x000fe200078e02ff */
[----:B------:R-:W-:Y:S01]  /*0650*/  ULDC.64 UR6, c[0x0][0x248] ;  /* 0x0000920000067ab9 */ /* 0x000fe20000000a00 */
[----:B------:R-:W-:Y:S01]  /*0660*/  IADD3 R7, R18, 0x780, RZ ;  /* 0x0000078012077810 */ /* 0x000fe20007ffe0ff */
[----:B------:R-:W-:Y:S01]  /*0670*/  ULDC.64 UR10, c[0x0][0x228] ;  /* 0x00008a00000a7ab9 */ /* 0x000fe20000000a00 */
[C---:B------:R-:W-:Y:S01]  /*0680*/  IADD3 R9, P0, R20.reuse, R12, RZ ;  /* 0x0000000c14097210 */ /* 0x040fe20007f1e0ff */
[----:B------:R-:W-:Y:S01]  /*0690*/  ULDC UR5, c[0x0][0x250] ;  /* 0x0000940000057ab9 */ /* 0x000fe20000000800 */
[----:B------:R-:W-:Y:S01]  /*06a0*/  IADD3 R20, P1, R20, R13, RZ ;  /* 0x0000000d14147210 */ /* 0x000fe20007f3e0ff */
[----:B------:R-:W-:Y:S01]  /*06b0*/  IMAD.WIDE.U32 R28, R101, 0xf0000, R98 ;  /* 0x000f0000651c7825 */ /* 0x000fe200078e0062 */
[----:B------:R-:W-:-:S02]  /*06c0*/  IADD3.X R24, RZ, R23, RZ, P0, !PT ;  /* 0x00000017ff187210 */ /* 0x000fc400007fe4ff */
[----:B------:R-:W-:Y:S01]  /*06d0*/  LEA R52, P0, R9, UR6, 0x3 ;  /* 0x0000000609347c11 */ /* 0x000fe2000f8018ff */
[----:B------:R-:W-:Y:S01]  /*06e0*/  IMAD.X R23, RZ, RZ, R23, P1 ;  /* 0x000000ffff177224 */ /* 0x000fe200008e0617 */
[----:B------:R-:W-:Y:S02]  /*06f0*/  IADD3 R27, R29, R27, RZ ;  /* 0x0000001b1d1b7210 */ /* 0x000fe40007ffe0ff */
[----:B------:R-:W-:Y:S02]  /*0700*/  IADD3 R22, P2, R18, R28, RZ ;  /* 0x0000001c12167210 */ /* 0x000fe40007f5e0ff */
[----:B------:R-:W-:Y:S02]  /*0710*/  LEA R54, P1, R20, UR6, 0x3 ;  /* 0x0000000614367c11 */ /* 0x000fe4000f8218ff */
[----:B------:R-:W-:Y:S02]  /*0720*/  LEA.HI.X R53, R9, UR7, R24, 0x3, P0 ;  /* 0x0000000709357c11 */ /* 0x000fe400080f1c18 */
[----:B------:R-:W-:-:S02]  /*0730*/  IADD3.X R9, RZ, R27, RZ, P2, !PT ;  /* 0x0000001bff097210 */ /* 0x000fc400017fe4ff */
[----:B------:R-:W-:Y:S01]  /*0740*/  LEA.HI.X R55, R20, UR7, R23, 0x3, P1 ;  /* 0x0000000714377c11 */ /* 0x000fe200088f1c17 */
[----:B------:R-:W-:Y:S01]  /*0750*/  ULDC.64 UR6, c[0x0][0x230] ;  /* 0x00008c0000067ab9 */ /* 0x000fe20000000a00 */
[----:B------:R-:W-:Y:S01]  /*0760*/  IADD3 R7, P0, R7, R28, RZ ;  /* 0x0000001c07077210 */ /* 0x000fe20007f1e0ff */
[----:B------:R-:W2:Y:S01]  /*0770*/  LDG.E.64.CONSTANT R52, desc[UR8][R52.64] ;  /* 0x0000000834347981 */ /* 0x000ea2000c1e9b00 */
[C---:B------:R-:W-:Y:S02]  /*0780*/  SHF.L.U64.HI R20, R22.reuse, 0x1, R9 ;  /* 0x0000000116147819 */ /* 0x040fe40000010209 */
[----:B------:R-:W-:Y:S01]  /*0790*/  SHF.L.U32 R22, R22, 0x1, RZ ;  /* 0x0000000116167819 */ /* 0x000fe200000006ff */
[----:B------:R-:W-:Y:S01]  /*07a0*/  IMAD.X R24, RZ, RZ, R27, P0 ;  /* 0x000000ffff187224 */ /* 0x000fe200000e061b */
[----:B------:R-:W3:Y:S02]  /*07b0*/  LDG.E.64.CONSTANT R54, desc[UR8][R54.64] ;  /* 0x0000000836367981 */ /* 0x000ee4000c1e9b00 */
[----:B------:R-:W-:-:S02]  /*07c0*/  IADD3 R34, P0, R22, UR6, RZ ;  /* 0x0000000616227c10 */ /* 0x000fc4000ff1e0ff */
[C---:B------:R-:W-:Y:S02]  /*07d0*/  SHF.L.U64.HI R23, R7.reuse, 0x1, R24 ;  /* 0x0000000107177819 */ /* 0x040fe40000010218 */
[----:B------:R-:W-:Y:S02]  /*07e0*/  IADD3 R36, P1, R22, UR10, RZ ;  /* 0x0000000a16247c10 */ /* 0x000fe4000ff3e0ff */
[C---:B------:R-:W-:Y:S02]  /*07f0*/  IADD3.X R35, R20.reuse, UR7, RZ, P0, !PT ;  /* 0x0000000714237c10 */ /* 0x040fe400087fe4ff */
[----:B------:R-:W-:Y:S02]  /*0800*/  SHF.L.U32 R24, R7, 0x1, RZ ;  /* 0x0000000107187819 */ /* 0x000fe400000006ff */
[----:B------:R-:W-:Y:S02]  /*0810*/  IADD3.X R37, R20, UR11, RZ, P1, !PT ;  /* 0x0000000b14257c10 */ /* 0x000fe40008ffe4ff */
[C---:B------:R-:W-:Y:S01]  /*0820*/  IADD3 R64, P0, R24.reuse, UR6, RZ ;  /* 0x0000000618407c10 */ /* 0x040fe2000ff1e0ff */
[----:B------:R-:W4:Y:S01]  /*0830*/  LDG.E.64.CONSTANT R34, desc[UR8][R34.64] ;  /* 0x0000000822227981 */ /* 0x000f22000c1e9b00 */
[----:B------:R-:W-:-:S02]  /*0840*/  IADD3 R42, P1, R24, UR10, RZ ;  /* 0x0000000a182a7c10 */ /* 0x000fc4000ff3e0ff */
[C---:B------:R-:W-:Y:S01]  /*0850*/  IADD3.X R65, R23.reuse, UR7, RZ, P0, !PT ;  /* 0x0000000717417c10 */ /* 0x040fe200087fe4ff */
[----:B------:R-:W5:Y:S01]  /*0860*/  LDG.E.64.CONSTANT R36, desc[UR8][R36.64] ;  /* 0x0000000824247981 */ /* 0x000f62000c1e9b00 */
[----:B------:R-:W-:Y:S02]  /*0870*/  IADD3.X R43, R23, UR11, RZ, P1, !PT ;  /* 0x0000000b172b7c10 */ /* 0x000fe40008ffe4ff */
[----:B------:R-:W-:Y:S02]  /*0880*/  IADD3 R7, R18, 0xf00, RZ ;  /* 0x00000f0012077810 */ /* 0x000fe40007ffe0ff */
[----:B------:R-:W5:Y:S02]  /*0890*/  LDG.E.64.CONSTANT R64, desc[UR8][R64.64] ;  /* 0x0000000840407981 */ /* 0x000f64000c1e9b00 */
[----:B------:R-:W-:Y:S02]  /*08a0*/  IADD3 R7, P0, R7, R28, RZ ;  /* 0x0000001c07077210 */ /* 0x000fe40007f1e0ff */
[----:B------:R-:W5:Y:S02]  /*08b0*/  LDG.E.64.CONSTANT R42, desc[UR8][R42.64] ;  /* 0x000000082a2a7981 */ /* 0x000f64000c1e9b00 */
[----:B------:R-:W-:Y:S01]  /*08c0*/  IADD3.X R26, RZ, R27, RZ, P0, !PT ;  /* 0x0000001bff1a7210 */ /* 0x000fe200007fe4ff */
[----:B------:R-:W-:-:S03]  /*08d0*/  IMAD.SHL.U32 R25, R7, 0x2, RZ ;  /* 0x0000000207197824 */ /* 0x000fc600078e00ff */
[----:B------:R-:W-:Y:S02]  /*08e0*/  SHF.L.U64.HI R26, R7, 0x1, R26 ;  /* 0x00000001071a7819 */ /* 0x000fe4000001021a */
[C---:B------:R-:W-:Y:S02]  /*08f0*/  IADD3 R60, P0, R25.reuse, UR6, RZ ;  /* 0x00000006193c7c10 */ /* 0x040fe4000ff1e0ff */
[----:B------:R-:W-:Y:S02]  /*0900*/  IADD3 R62, P1, R25, UR10, RZ ;  /* 0x0000000a193e7c10 */ /* 0x000fe4000ff3e0ff */
[C---:B------:R-:W-:Y:S02]  /*0910*/  IADD3.X R61, R26.reuse, UR7, RZ, P0, !PT ;  /* 0x000000071a3d7c10 */ /* 0x040fe400087fe4ff */
[----:B------:R-:W-:-:S04]  /*0920*/  IADD3.X R63, R26, UR11, RZ, P1, !PT ;  /* 0x0000000b1a3f7c10 */ /* 0x000fc80008ffe4ff */
[----:B------:R-:W5:Y:S01]  /*0930*/  LDG.E.64.CONSTANT R60, desc[UR8][R60.64] ;  /* 0x000000083c3c7981 */ /* 0x000f62000c1e9b00 */
[----:B------:R-:W-:-:S03]  /*0940*/  IADD3 R7, R18, 0x1680, RZ ;  /* 0x0000168012077810 */ /* 0x000fc60007ffe0ff */
[----:B------:R-:W5:Y:S01]  /*0950*/  LDG.E.64.CONSTANT R62, desc[UR8][R62.64] ;  /* 0x000000083e3e7981 */ /* 0x000f62000c1e9b00 */
[----:B------:R-:W-:-:S04]  /*0960*/  IADD3 R7, P0, R7, R28, RZ ;  /* 0x0000001c07077210 */ /* 0x000fc80007f1e0ff */
[----:B------:R-:W-:Y:S02]  /*0970*/  IADD3.X R28, RZ, R27, RZ, P0, !PT ;  /* 0x0000001bff1c7210 */ /* 0x000fe400007fe4ff */
[C---:B------:R-:W-:Y:S02]  /*0980*/  SHF.L.U32 R27, R7.reuse, 0x1, RZ ;  /* 0x00000001071b7819 */ /* 0x040fe400000006ff */
[----:B------:R-:W-:Y:S02]  /*0990*/  SHF.L.U64.HI R28, R7, 0x1, R28 ;  /* 0x00000001071c7819 */ /* 0x000fe4000001021c */
[C---:B------:R-:W-:Y:S02]  /*09a0*/  IADD3 R56, P0, R27.reuse, UR6, RZ ;  /* 0x000000061b387c10 */ /* 0x040fe4000ff1e0ff */
[----:B------:R-:W-:Y:S02]  /*09b0*/  IADD3 R58, P1, R27, UR10, RZ ;  /* 0x0000000a1b3a7c10 */ /* 0x000fe4000ff3e0ff */
[----:B------:R-:W-:-:S02]  /*09c0*/  IADD3.X R57, R28, UR7, RZ, P0, !PT ;  /* 0x000000071c397c10 */ /* 0x000fc400087fe4ff */
[----:B------:R-:W-:-:S04]  /*09d0*/  IADD3.X R59, R28, UR11, RZ, P1, !PT ;  /* 0x0000000b1c3b7c10 */ /* 0x000fc80008ffe4ff */
[----:B------:R-:W5:Y:S04]  /*09e0*/  LDG.E.64.CONSTANT R56, desc[UR8][R56.64] ;  /* 0x0000000838387981 */ /* 0x000f68000c1e9b00 */
[----:B------:R-:W5:Y:S01]  /*09f0*/  LDG.E.64.CONSTANT R58, desc[UR8][R58.64] ;  /* 0x000000083a3a7981 */ /* 0x000f62000c1e9b00 */
[----:B------:R-:W-:-:S05]  /*0a00*/  IADD3 R101, P0, R101, 0x1, RZ ;  /* 0x0000000165657810 */ /* 0x000fca0007f1e0ff */
[----:B------:R-:W-:Y:S01]  /*0a10*/  IMAD.X R108, RZ, RZ, R108, P0 ;  /* 0x000000ffff6c7224 */ /* 0x000fe200000e066c */
[----:B------:R-:W-:Y:S01]  /*0a20*/  ISETP.GT.U32.AND P1, PT, R2, 0x3f, PT ;  /* 0x0000003f0200780c */ /* 0x000fe20003f24070 */
[----:B--2---:R-:W-:-:S06]  /*0a30*/  FADD.FTZ R29, R53, UR5 ;  /* 0x00000005351d7e21 */ /* 0x004fcc0008010000 */
[----:B------:R-:W0:Y:S01]  /*0a40*/  MUFU.RSQ R29, R29 ;  /* 0x0000001d001d7308 */ /* 0x000e220000001400 */
[----:B---3--:R-:W-:Y:S01]  /*0a50*/  FADD.FTZ R55, R55, UR5 ;  /* 0x0000000537377e21 */ /* 0x008fe20008010000 */
        /* <DEDUP_REMOVED lines=8> */
[----:B------:R-:W-:-:S02]  /*0ae0*/  HADD2.F32 R39, -RZ, R64.H0_H0 ;  /* 0x20000040ff277230 */ /* 0x000fc40000004100 */
[----:B------:R-:W-:Y:S01]  /*0af0*/  FMUL.FTZ R9, R19, R32 ;  /* 0x0000002013097220 */ /* 0x000fe20000410000 */
[----:B------:R-:W-:Y:S01]  /*0b00*/  FMUL.FTZ R31, R29, R38 ;  /* 0x000000261d1f7220 */ /* 0x000fe20000410000 */
[----:B------:R-:W-:Y:S01]  /*0b10*/  FFMA.FTZ R36, R7, R36, RZ ;  /* 0x0000002407247223 */ /* 0x000fe200000100ff */
[----:B------:R-:W-:Y:S02]  /*0b20*/  HADD2.F32 R33, -RZ, R42.H0_H0 ;  /* 0x2000002aff217230 */ /* 0x000fe40000004100 */
[----:B------:R-:W-:Y:S01]  /*0b30*/  FADD.FTZ R38, -R52, R39 ;  /* 0x0000002734267221 */ /* 0x000fe20000010100 */
[----:B------:R0:W1:Y:S01]  /*0b40*/  MUFU.RSQ R34, R55 ;  /* 0x0000003700227308 */ /* 0x0000620000001400 */
[----:B------:R-:W-:Y:S01]  /*0b50*/  FFMA.FTZ R9, R31, R9, R36 ;  /* 0x000000091f097223 */ /* 0x000fe20000010024 */
[----:B------:R-:W-:Y:S01]  /*0b60*/  FMUL.FTZ R39, R3, R33 ;  /* 0x0000002103277220 */ /* 0x000fe20000410000 */
[----:B------:R-:W-:Y:S01]  /*0b70*/  FMUL.FTZ R36, R29, R38 ;  /* 0x000000261d247220 */ /* 0x000fe20000410000 */
[----:B------:R-:W-:-:S03]  /*0b80*/  HADD2.F32 R41, -RZ, R35.H0_H0 ;  /* 0x20000023ff297230 */ /* 0x000fc60000004100 */
[----:B------:R-:W-:Y:S01]  /*0b90*/  FFMA.FTZ R39, R36, R39, R9 ;  /* 0x0000002724277223 */ /* 0x000fe20000010009 */
[----:B------:R-:W-:Y:S02]  /*0ba0*/  HADD2.F32 R9, -RZ, R64.H1_H1 ;  /* 0x30000040ff097230 */ /* 0x000fe40000004100 */
[----:B------:R-:W-:Y:S01]  /*0bb0*/  FADD.FTZ R41, -R54, R41 ;  /* 0x0000002936297221 */ /* 0x000fe20000010100 */
[----:B------:R-:W-:Y:S02]  /*0bc0*/  HADD2.F32 R53, -RZ, R35.H1_H1 ;  /* 0x30000023ff357230 */ /* 0x000fe40000004100 */
[----:B------:R-:W-:Y:S02]  /*0bd0*/  HADD2.F32 R35, -RZ, R42.H1_H1 ;  /* 0x3000002aff237230 */ /* 0x000fe40000004100 */
[----:B------:R-:W-:Y:S01]  /*0be0*/  FADD.FTZ R42, -R52, R9 ;  /* 0x00000009342a7221 */ /* 0x000fe20000010100 */
[----:B0-----:R-:W-:Y:S02]  /*0bf0*/  HADD2.F32 R55, -RZ, R60.H0_H0 ;  /* 0x2000003cff377230 */ /* 0x001fe40000004100 */
[----:B-1----:R-:W-:Y:S01]  /*0c00*/  FMUL.FTZ R9, R34, R41 ;  /* 0x0000002922097220 */ /* 0x002fe20000410000 */
[----:B------:R-:W-:Y:S01]  /*0c10*/  FMUL.FTZ R41, R19, R35 ;  /* 0x0000002313297220 */ /* 0x000fe20000410000 */
[----:B------:R-:W-:Y:S01]  /*0c20*/  FMUL.FTZ R42, R29, R42 ;  /* 0x0000002a1d2a7220 */ /* 0x000fe20000410000 */
[----:B------:R-:W-:-:S02]  /*0c30*/  HADD2.F32 R38, -RZ, R37.H0_H0 ;  /* 0x20000025ff267230 */ /* 0x000fc40000004100 */
[----:B------:R-:W-:Y:S02]  /*0c40*/  HADD2.F32 R40, -RZ, R37.H1_H1 ;  /* 0x30000025ff287230 */ /* 0x000fe40000004100 */
[----:B------:R-:W-:Y:S01]  /*0c50*/  FADD.FTZ R37, -R54, R53 ;  /* 0x0000003536257221 */ /* 0x000fe20000010100 */
[----:B------:R-:W-:Y:S01]  /*0c60*/  FFMA.FTZ R53, R42, R41, R39 ;  /* 0x000000292a357223 */ /* 0x000fe20000010027 */
[----:B------:R-:W-:Y:S02]  /*0c70*/  HADD2.F32 R39, -RZ, R62.H0_H0 ;  /* 0x2000003eff277230 */ /* 0x000fe40000004100 */
[----:B------:R-:W-:Y:S01]  /*0c80*/  FADD.FTZ R86, -R52, R55 ;  /* 0x0000003734567221 */ /* 0x000fe20000010100 */
[--C-:B------:R-:W-:Y:S02]  /*0c90*/  HADD2.F32 R69, -RZ, R65.reuse.H0_H0 ;  /* 0x20000041ff457230 */ /* 0x100fe40000004100 */
[----:B------:R-:W-:Y:S01]  /*0ca0*/  FMUL.FTZ R55, R3, R39 ;  /* 0x0000002703377220 */ /* 0x000fe20000410000 */
[----:B------:R-:W-:Y:S01]  /*0cb0*/  FMUL.FTZ R86, R29, R86 ;  /* 0x000000561d567220 */ /* 0x000fe20000410000 */
[----:B------:R-:W-:-:S03]  /*0cc0*/  HADD2.F32 R65, -RZ, R65.H1_H1 ;  /* 0x30000041ff417230 */ /* 0x000fc60000004100 */
[----:B------:R-:W-:Y:S01]  /*0cd0*/  FFMA.FTZ R53, R86, R55, R53 ;  /* 0x0000003756357223 */ /* 0x000fe20000010035 */
[----:B------:R-:W-:Y:S02]  /*0ce0*/  HADD2.F32 R55, -RZ, R60.H1_H1 ;  /* 0x3000003cff377230 */ /* 0x000fe40000004100 */
[----:B------:R-:W-:Y:S01]  /*0cf0*/  FADD.FTZ R65, -R54, R65 ;  /* 0x0000004136417221 */ /* 0x000fe20000010100 */
[----:B------:R-:W-:Y:S02]  /*0d00*/  HADD2.F32 R87, -RZ, R62.H1_H1 ;  /* 0x3000003eff577230 */ /* 0x000fe40000004100 */
[----:B------:R-:W-:Y:S01]  /*0d10*/  FMUL.FTZ R64, R5, R38 ;  /* 0x0000002605407220 */ /* 0x000fe20000410000 */
[----:B------:R-:W-:Y:S01]  /*0d20*/  FADD.FTZ R92, -R52, R55 ;  /* 0x00000037345c7221 */ /* 0x000fe20000010100 */
[C---:B------:R-:W-:Y:S01]  /*0d30*/  FMUL.FTZ R90, R34.reuse, R65 ;  /* 0x00000041225a7220 */ /* 0x040fe20000410000 */
[----:B------:R-:W-:Y:S02]  /*0d40*/  HADD2.F32 R65, -RZ, R61.H0_H0 ;  /* 0x2000003dff417230 */ /* 0x000fe40000004100 */
[----:B------:R-:W-:Y:S01]  /*0d50*/  FMUL.FTZ R55, R19, R87 ;  /* 0x0000005713377220 */ /* 0x000fe20000410000 */
[----:B------:R-:W-:Y:S01]  /*0d60*/  FMUL.FTZ R92, R29, R92 ;  /* 0x0000005c1d5c7220 */ /* 0x000fe20000410000 */
[----:B------:R-:W-:Y:S01]  /*0d70*/  FMUL.FTZ R66, R21, R40 ;  /* 0x0000002815427220 */ /* 0x000fe20000410000 */
[----:B------:R-:W-:Y:S01]  /*0d80*/  FMUL.FTZ R37, R34, R37 ;  /* 0x0000002522257220 */ /* 0x000fe20000410000 */
[----:B------:R-:W-:Y:S01]  /*0d90*/  FFMA.FTZ R64, R9, R64, RZ ;  /* 0x0000004009407223 */ /* 0x000fe200000100ff */
[----:B------:R-:W-:-:S02]  /*0da0*/  HADD2.F32 R41, -RZ, R43.H0_H0 ;  /* 0x2000002bff297230 */ /* 0x000fc40000004100 */
[C---:B------:R-:W-:Y:S01]  /*0db0*/  FADD.FTZ R69, -R54.reuse, R69 ;  /* 0x0000004536457221 */ /* 0x040fe20000010100 */
[----:B------:R-:W-:Y:S01]  /*0dc0*/  FADD.FTZ R65, -R54, R65 ;  /* 0x0000004136417221 */ /* 0x000fe20000010100 */
[----:B------:R-:W-:Y:S01]  /*0dd0*/  FFMA.FTZ R53, R92, R55, R53 ;  /* 0x000000375c357223 */ /* 0x000fe20000010035 */
[----:B------:R-:W-:Y:S02]  /*0de0*/  HADD2.F32 R55, -RZ, R56.H0_H0 ;  /* 0x20000038ff377230 */ /* 0x000fe40000004100 */
[----:B------:R-:W-:Y:S01]  /*0df0*/  FFMA.FTZ R67, R37, R66, R64 ;  /* 0x0000004225437223 */ /* 0x000fe20000010040 */
[----:B------:R-:W-:Y:S02]  /*0e00*/  HADD2.F32 R43, -RZ, R43.H1_H1 ;  /* 0x3000002bff2b7230 */ /* 0x000fe40000004100 */
[----:B------:R-:W-:Y:S01]  /*0e10*/  FMUL.FTZ R64, R5, R41 ;  /* 0x0000002905407220 */ /* 0x000fe20000410000 */
[C---:B------:R-:W-:Y:S01]  /*0e20*/  FMUL.FTZ R88, R34.reuse, R69 ;  /* 0x0000004522587220 */ /* 0x040fe20000410000 */
[----:B------:R-:W-:Y:S01]  /*0e30*/  FMUL.FTZ R94, R34, R65 ;  /* 0x00000041225e7220 */ /* 0x000fe20000410000 */
[----:B------:R-:W-:-:S02]  /*0e40*/  HADD2.F32 R65, -RZ, R61.H1_H1 ;  /* 0x3000003dff417230 */ /* 0x000fc40000004100 */
[----:B------:R-:W-:Y:S01]  /*0e50*/  FADD.FTZ R100, -R52, R55 ;  /* 0x0000003734647221 */ /* 0x000fe20000010100 */
[----:B------:R-:W-:Y:S02]  /*0e60*/  HADD2.F32 R93, -RZ, R58.H0_H0 ;  /* 0x2000003aff5d7230 */ /* 0x000fe40000004100 */
[----:B------:R-:W-:Y:S01]  /*0e70*/  FFMA.FTZ R67, R88, R64, R67 ;  /* 0x0000004058437223 */ /* 0x000fe20000010043 */
[----:B------:R-:W-:Y:S02]  /*0e80*/  HADD2.F32 R61, -RZ, R56.H1_H1 ;  /* 0x30000038ff3d7230 */ /* 0x000fe40000004100 */
[----:B------:R-:W-:Y:S01]  /*0e90*/  FMUL.FTZ R60, R21, R43 ;  /* 0x0000002b153c7220 */ /* 0x000fe20000410000 */
[--C-:B------:R-:W-:Y:S02]  /*0ea0*/  HADD2.F32 R89, -RZ, R63.reuse.H0_H0 ;  /* 0x2000003fff597230 */ /* 0x100fe40000004100 */
[----:B------:R-:W-:Y:S01]  /*0eb0*/  FMUL.FTZ R55, R3, R93 ;  /* 0x0000005d03377220 */ /* 0x000fe20000410000 */
[----:B------:R-:W-:Y:S01]  /*0ec0*/  FMUL.FTZ R100, R29, R100 ;  /* 0x000000641d647220 */ /* 0x000fe20000410000 */
[----:B------:R-:W-:Y:S01]  /*0ed0*/  FFMA.FTZ R67, R90, R60, R67 ;  /* 0x0000003c5a437223 */ /* 0x000fe20000010043 */
[----:B------:R-:W-:-:S02]  /*0ee0*/  HADD2.F32 R91, -RZ, R63.H1_H1 ;  /* 0x3000003fff5b7230 */ /* 0x000fc40000004100 */
[----:B------:R-:W-:Y:S01]  /*0ef0*/  FADD.FTZ R106, -R52, R61 ;  /* 0x0000003d346a7221 */ /* 0x000fe20000010100 */
[----:B------:R-:W-:Y:S01]  /*0f00*/  FMUL.FTZ R60, R5, R89 ;  /* 0x00000059053c7220 */ /* 0x000fe20000410000 */
[----:B------:R-:W-:Y:S01]  /*0f10*/  FADD.FTZ R65, -R54, R65 ;  /* 0x0000004136417221 */ /* 0x000fe20000010100 */
[----:B------:R-:W-:Y:S01]  /*0f20*/  FFMA.FTZ R52, R3, R30, RZ ;  /* 0x0000001e03347223 */ /* 0x000fe200000100ff */
[----:B------:R-:W-:Y:S01]  /*0f30*/  FFMA.FTZ R55, R100, R55, R53 ;  /* 0x0000003764377223 */ /* 0x000fe20000010035 */
[--C-:B------:R-:W-:Y:S02]  /*0f40*/  HADD2.F32 R53, -RZ, R57.reuse.H0_H0 ;  /* 0x20000039ff357230 */ /* 0x100fe40000004100 */
[----:B------:R-:W-:Y:S01]  /*0f50*/  FFMA.FTZ R67, R94, R60, R67 ;  /* 0x0000003c5e437223 */ /* 0x000fe20000010043 */
[----:B------:R-:W-:Y:S01]  /*0f60*/  FMUL.FTZ R56, R21, R91 ;  /* 0x0000005b15387220 */ /* 0x000fe20000410000 */
[----:B------:R-:W-:Y:S01]  /*0f70*/  FMUL.FTZ R96, R34, R65 ;  /* 0x0000004122607220 */ /* 0x000fe20000410000 */
[----:B------:R-:W-:Y:S01]  /*0f80*/  FFMA.FTZ R52, R19, R32, R52 ;  /* 0x0000002013347223 */ /* 0x000fe20000010034 */
[----:B------:R-:W-:-:S02]  /*0f90*/  HADD2.F32 R61, -RZ, R57.H1_H1 ;  /* 0x30000039ff3d7230 */ /* 0x000fc40000004100 */
[----:B------:R-:W-:Y:S01]  /*0fa0*/  FADD.FTZ R53, -R54, R53 ;  /* 0x0000003536357221 */ /* 0x000fe20000010100 */
[----:B------:R-:W-:Y:S01]  /*0fb0*/  FFMA.FTZ R67, R96, R56, R67 ;  /* 0x0000003860437223 */ /* 0x000fe20000010043 */
[----:B------:R-:W-:Y:S01]  /*0fc0*/  FFMA.FTZ R52, R3, R33, R52 ;  /* 0x0000002103347223 */ /* 0x000fe20000010034 */
[----:B------:R-:W-:Y:S01]  /*0fd0*/  FFMA.FTZ R56, R5, R38, RZ ;  /* 0x0000002605387223 */ /* 0x000fe200000100ff */
[----:B------:R-:W-:Y:S01]  /*0fe0*/  FADD.FTZ R61, -R54, R61 ;  /* 0x0000003d363d7221 */ /* 0x000fe20000010100 */
[----:B------:R-:W-:Y:S01]  /*0ff0*/  FMUL.FTZ R102, R34, R53 ;  /* 0x0000003522667220 */ /* 0x000fe20000410000 */
[----:B------:R-:W-:Y:S01]  /*1000*/  FFMA.FTZ R54, R19, R35, R52 ;  /* 0x0000002313367223 */ /* 0x000fe20000010034 */
[----:B------:R-:W-:Y:S01]  /*1010*/  FFMA.FTZ R56, R21, R40, R56 ;  /* 0x0000002815387223 */ /* 0x000fe20000010038 */
[----:B------:R-:W0:Y:S03]  /*1020*/  LDC.64 R52, c[0x0][0x258] ;  /* 0x00009600ff347b82 */ /* 0x000e260000000a00 */
[----:B------:R-:W-:Y:S01]  /*1030*/  FFMA.FTZ R56, R5, R41, R56 ;  /* 0x0000002905387223 */ /* 0x000fe20000010038 */
[----:B------:R-:W-:-:S03]  /*1040*/  HADD2.F32 R97, -RZ, R58.H1_H1 ;  /* 0x3000003aff617230 */ /* 0x000fc60000004100 */
[----:B------:R-:W-:Y:S01]  /*1050*/  FFMA.FTZ R56, R21, R43, R56 ;  /* 0x0000002b15387223 */ /* 0x000fe20000010038 */
[----:B------:R-:W-:-:S03]  /*1060*/  HADD2.F32 R95, -RZ, R59.H0_H0 ;  /* 0x2000003bff5f7230 */ /* 0x000fc60000004100 */
[----:B------:R-:W-:Y:S01]  /*1070*/  FFMA.FTZ R58, R5, R89, R56 ;  /* 0x00000059053a7223 */ /* 0x000fe20000010038 */
[----:B------:R-:W-:-:S03]  /*1080*/  FFMA.FTZ R54, R3, R39, R54 ;  /* 0x0000002703367223 */ /* 0x000fc60000010036 */
[----:B------:R-:W-:Y:S01]  /*1090*/  FFMA.FTZ R58, R21, R91, R58 ;  /* 0x0000005b153a7223 */ /* 0x000fe2000001003a */
[----:B------:R-:W-:Y:S02]  /*10a0*/  HADD2.F32 R99, -RZ, R59.H1_H1 ;  /* 0x3000003bff637230 */ /* 0x000fe40000004100 */
[----:B------:R-:W-:Y:S01]  /*10b0*/  FMUL.FTZ R56, R19, R97 ;  /* 0x0000006113387220 */ /* 0x000fe20000410000 */
[----:B------:R-:W-:Y:S01]  /*10c0*/  FMUL.FTZ R106, R29, R106 ;  /* 0x0000006a1d6a7220 */ /* 0x000fe20000410000 */
[CC--:B------:R-:W-:Y:S01]  /*10d0*/  FFMA.FTZ R58, R5.reuse, R95.reuse, R58 ;  /* 0x0000005f053a7223 */ /* 0x0c0fe2000001003a */
[----:B------:R-:W-:Y:S01]  /*10e0*/  FMUL.FTZ R57, R5, R95 ;  /* 0x0000005f05397220 */ /* 0x000fe20000410000 */
[----:B------:R-:W-:Y:S01]  /*10f0*/  FFMA.FTZ R54, R19, R87, R54 ;  /* 0x0000005713367223 */ /* 0x000fe20000010036 */
[----:B------:R-:W-:Y:S01]  /*1100*/  FFMA.FTZ R55, R106, R56, R55 ;  /* 0x000000386a377223 */ /* 0x000fe20000010037 */
[----:B------:R-:W-:Y:S01]  /*1110*/  FFMA.FTZ R56, R21, R99, R58 ;  /* 0x0000006315387223 */ /* 0x000fe2000001003a */
[----:B------:R-:W-:Y:S01]  /*1120*/  FADD.FTZ R58, R30, R51 ;  /* 0x000000331e3a7221 */ /* 0x000fe20000010000 */
[----:B0-----:R-:W-:Y:S01]  /*1130*/  ISETP.GE.U32.AND P0, PT, R101, R52, PT ;  /* 0x000000346500720c */ /* 0x001fe20003f06070 */
[----:B------:R-:W-:Y:S01]  /*1140*/  FFMA.FTZ R57, R102, R57, R67 ;  /* 0x0000003966397223 */ /* 0x000fe20000010043 */
[----:B------:R-:W-:Y:S01]  /*1150*/  FMUL.FTZ R59, R21, R99 ;  /* 0x00000063153b7220 */ /* 0x000fe20000410000 */
[----:B------:R-:W-:Y:S01]  /*1160*/  FMUL.FTZ R104, R34, R61 ;  /* 0x0000003d22687220 */ /* 0x000fe20000410000 */
[----:B------:R-:W-:Y:S01]  /*1170*/  FFMA.FTZ R54, R3, R93, R54 ;  /* 0x0000005d03367223 */ /* 0x000fe20000010036 */
[----:B------:R-:W-:Y:S01]  /*1180*/  FFMA.FTZ R51, R7, R30, R50 ;  /* 0x0000001e07337223 */ /* 0x000fe20000010032 */
[----:B------:R-:W-:Y:S01]  /*1190*/  FADD.FTZ R50, R32, R49 ;  /* 0x0000003120327221 */ /* 0x000fe20000010000 */
[----:B------:R-:W-:Y:S01]  /*11a0*/  FFMA.FTZ R49, R31, R32, R48 ;  /* 0x000000201f317223 */ /* 0x000fe20000010030 */
[----:B------:R-:W-:Y:S01]  /*11b0*/  FADD.FTZ R48, R38, R47 ;  /* 0x0000002f26307221 */ /* 0x000fe20000010000 */
[----:B------:R-:W-:Y:S01]  /*11c0*/  ISETP.GE.AND.EX P0, PT, R108, R53, PT, P0 ;  /* 0x000000356c00720c */ /* 0x000fe20003f06300 */
[----:B------:R-:W-:Y:S01]  /*11d0*/  FFMA.FTZ R57, R104, R59, R57 ;  /* 0x0000003b68397223 */ /* 0x000fe20000010039 */
[----:B------:R-:W-:Y:S01]  /*11e0*/  FFMA.FTZ R54, R19, R97, R54 ;  /* 0x0000006113367223 */ /* 0x000fe20000010036 */
[----:B------:R-:W-:Y:S01]  /*11f0*/  FFMA.FTZ R47, R9, R38, R46 ;  /* 0x00000026092f7223 */ /* 0x000fe2000001002e */
[----:B------:R-:W-:Y:S01]  /*1200*/  FADD.FTZ R46, R40, R45 ;  /* 0x0000002d282e7221 */ /* 0x000fe20000010000 */
[----:B------:R-:W-:Y:S01]  /*1210*/  FFMA.FTZ R45, R37, R40, R44 ;  /* 0x00000028252d7223 */ /* 0x000fe2000001002c */
[----:B------:R0:W-:Y:S01]  /*1220*/  STS.64 [R10+0x1680], R56 ;  /* 0x001680380a007388 */ /* 0x0001e20000000a00 */
[----:B------:R-:W-:Y:S01]  /*1230*/  FADD.FTZ R50, R50, R35 ;  /* 0x0000002332327221 */ /* 0x000fe20000010000 */
[----:B------:R-:W-:Y:S01]  /*1240*/  FADD.FTZ R48, R48, R41 ;  /* 0x0000002930307221 */ /* 0x000fe20000010000 */
[----:B------:R-:W-:Y:S01]  /*1250*/  FADD.FTZ R46, R46, R43 ;  /* 0x0000002b2e2e7221 */ /* 0x000fe20000010000 */
[----:B------:R1:W-:Y:S01]  /*1260*/  STS.64 [R10], R54 ;  /* 0x000000360a007388 */ /* 0x0003e20000000a00 */
[----:B------:R-:W-:Y:S01]  /*1270*/  FADD.FTZ R58, R58, R33 ;  /* 0x000000213a3a7221 */ /* 0x000fe20000010000 */
[----:B------:R-:W-:Y:S01]  /*1280*/  FFMA.FTZ R59, R88, R41, R47 ;  /* 0x00000029583b7223 */ /* 0x000fe2000001002f */
[----:B------:R-:W-:Y:S01]  /*1290*/  FFMA.FTZ R61, R90, R43, R45 ;  /* 0x0000002b5a3d7223 */ /* 0x000fe2000001002d */
[----:B------:R-:W-:Y:S01]  /*12a0*/  FADD.FTZ R50, R50, R87 ;  /* 0x0000005732327221 */ /* 0x000fe20000010000 */
[----:B------:R-:W-:Y:S01]  /*12b0*/  FADD.FTZ R48, R48, R89 ;  /* 0x0000005930307221 */ /* 0x000fe20000010000 */
[----:B0-----:R-:W-:Y:S01]  /*12c0*/  FFMA.FTZ R57, R42, R35, R49 ;  /* 0x000000232a397223 */ /* 0x001fe20000010031 */
[----:B------:R-:W-:Y:S01]  /*12d0*/  FADD.FTZ R46, R46, R91 ;  /* 0x0000005b2e2e7221 */ /* 0x000fe20000010000 */
[----:B-1----:R-:W-:Y:S01]  /*12e0*/  FFMA.FTZ R55, R36, R33, R51 ;  /* 0x0000002124377223 */ /* 0x002fe20000010033 */
        /* <DEDUP_REMOVED lines=8> */
[----:B------:R-:W-:Y:S01]  /*1370*/  CS2R R64, SRZ ;  /* 0x0000000000407805 */ /* 0x000fe2000001ff00 */
[----:B------:R-:W-:Y:S01]  /*1380*/  FADD.FTZ R51, R58, R93 ;  /* 0x0000005d3a337221 */ /* 0x000fe20000010000 */
[----:B------:R-:W-:Y:S01]  /*1390*/  FFMA.FTZ R50, R100, R93, R55 ;  /* 0x0000005d64327223 */ /* 0x000fe20000010037 */
[----:B------:R-:W-:Y:S01]  /*13a0*/  FFMA.FTZ R48, R106, R97, R57 ;  /* 0x000000616a307223 */ /* 0x000fe20000010039 */
[----:B------:R-:W-:Y:S01]  /*13b0*/  FFMA.FTZ R46, R102, R95, R59 ;  /* 0x0000005f662e7223 */ /* 0x000fe2000001003b */
[----:B------:R-:W-:Y:S01]  /*13c0*/  FFMA.FTZ R44, R104, R99, R61 ;  /* 0x00000063682c7223 */ /* 0x000fe2000001003d */
[----:B------:R-:W-:Y:S06]  /*13d0*/  BAR.SYNC.DEFER_BLOCKING 0x0 ;  /* 0x0000000000007b1d */ /* 0x000fec0000010000 */
[----:B------:R-:W-:Y:S05]  /*13e0*/  @!P0 BRA `(.L_x_1697) ;  /* 0x0000000000b88947 */ /* 0x000fea0003800000 */
        /* <DEDUP_REMOVED lines=10> */
[----:B------:R-:W-:-:S05]  /*1490*/  SHF.L.U32 R67, R67, 0x1, RZ ;  /* 0x0000000143437819 */ /* 0x000fca00000006ff */
[----:B------:R-:W-:Y:S01]  /*14a0*/  VIADD R69, R67, 0x3c0 ;  /* 0x000003c043457836 */ /* 0x000fe20000000000 */
[----:B0-----:R-:W-:-:S06]  /*14b0*/  ULEA UR5, UR6, UR5, 0x18 ;  /* 0x0000000506057291 */ /* 0x001fcc000f8ec03f */
[----:B------:R-:W-:Y:S02]  /*14c0*/  LEA R54, R2, UR5, 0x5 ;  /* 0x0000000502367c11 */ /* 0x000fe4000f8e28ff */
[----:B------:R-:W-:Y:S02]  /*14d0*/  LEA R60, R8, UR5, 0x5 ;  /* 0x00000005083c7c11 */ /* 0x000fe4000f8e28ff */
[C---:B------:R-:W-:Y:S01]  /*14e0*/  IADD3 R58, R54.reuse, R55, RZ ;  /* 0x00000037363a7210 */ /* 0x040fe20007ffe0ff */
[C---:B------:R-:W-:Y:S01]  /*14f0*/  IMAD.IADD R62, R54.reuse, 0x1, R61 ;  /* 0x00000001363e7824 */ /* 0x040fe200078e023d */
[----:B------:R-:W-:Y:S01]  /*1500*/  IADD3 R59, R54, R57, RZ ;  /* 0x00000039363b7210 */ /* 0x000fe20007ffe0ff */
[----:B------:R-:W-:Y:S01]  /*1510*/  IMAD R68, R16, 0x8, R60 ;  /* 0x0000000810447824 */ /* 0x000fe200078e023c */
[----:B------:R-:W-:Y:S01]  /*1520*/  IADD3 R66, R54, R63, RZ ;  /* 0x0000003f36427210 */ /* 0x000fe20007ffe0ff */
[----:B------:R-:W-:Y:S01]  /*1530*/  STS.64 [R58], R50 ;  /* 0x000000323a007388 */ /* 0x000fe20000000a00 */
[----:B------:R-:W-:-:S02]  /*1540*/  LEA R55, R6, UR5, 0x5 ;  /* 0x0000000506377c11 */ /* 0x000fc4000f8e28ff */
[----:B------:R-:W-:Y:S01]  /*1550*/  LEA R60, R17, R60, 0x3 ;  /* 0x0000003c113c7211 */ /* 0x000fe200078e18ff */
[----:B------:R-:W-:Y:S01]  /*1560*/  STS.64 [R59], R48 ;  /* 0x000000303b007388 */ /* 0x000fe20000000a00 */
[-C--:B------:R-:W-:Y:S02]  /*1570*/  LEA R54, R14, R55.reuse, 0x3 ;  /* 0x000000370e367211 */ /* 0x080fe400078e18ff */
[----:B------:R-:W-:Y:S01]  /*1580*/  LEA R56, R15, R55, 0x3 ;  /* 0x000000370f387211 */ /* 0x000fe200078e18ff */
        /* <DEDUP_REMOVED lines=20> */
.L_x_1697:
[----:B------:R-:W-:Y:S04]  /*16d0*/  BSSY B0, `(.L_x_1698) ;  /* 0x000009b000007945 */ /* 0x000fe80003800000 */
[----:B------:R-:W-:Y:S05]  /*16e0*/  @P1 BRA `(.L_x_1699) ;  /* 0x0000000800641947 */ /* 0x000fea0003800000 */
[----:B0-----:R-:W-:Y:S02]  /*16f0*/  SHF.R.U32.HI R56, RZ, 0x1, R2 ;  /* 0x00000001ff387819 */ /* 0x001fe40000011602 */
[----:B------:R-:W-:-:S03]  /*1700*/  SHF.L.U32 R76, R2, 0x3, RZ ;  /* 0x00000003024c7819 */ /* 0x000fc600000006ff */
[----:B------:R-:W-:Y:S01]  /*1710*/  IMAD R56, R56, 0x1e, RZ ;  /* 0x0000001e38387824 */ /* 0x000fe200078e02ff */
[----:B------:R-:W-:-:S03]  /*1720*/  LOP3.LUT R76, R76, 0x8, RZ, 0xc0, !PT ;  /* 0x000000084c4c7812 */ /* 0x000fc600078ec0ff */
[C---:B------:R-:W-:Y:S01]  /*1730*/  VIADD R63, R56.reuse, 0x8 ;  /* 0x00000008383f7836 */ /* 0x040fe20000000000 */
[C---:B------:R-:W-:Y:S02]  /*1740*/  IADD3 R59, R56.reuse, 0x4, RZ ;  /* 0x00000004383b7810 */ /* 0x040fe40007ffe0ff */
[--C-:B------:R-:W-:Y:S02]  /*1750*/  SHF.R.U32.HI R54, RZ, 0x1, R56.reuse ;  /* 0x00000001ff367819 */ /* 0x100fe40000011638 */
[C---:B------:R-:W-:Y:S02]  /*1760*/  IADD3 R57, R56.reuse, 0x2, RZ ;  /* 0x0000000238397810 */ /* 0x040fe40007ffe0ff */
[----:B------:R-:W-:Y:S02]  /*1770*/  SHF.R.U32.HI R60, RZ, 0x1, R59 ;  /* 0x00000001ff3c7819 */ /* 0x000fe4000001163b */
[----:B------:R-:W-:Y:S02]  /*1780*/  IADD3 R62, R56, 0x6, RZ ;  /* 0x00000006383e7810 */ /* 0x000fe40007ffe0ff */
[----:B------:R-:W-:-:S02]  /*1790*/  SHF.R.U32.HI R55, RZ, 0x2, R56 ;  /* 0x00000002ff377819 */ /* 0x000fc40000011638 */
[----:B------:R-:W-:Y:S02]  /*17a0*/  LOP3.LUT R54, R54, 0x1, RZ, 0xc0, !PT ;  /* 0x0000000136367812 */ /* 0x000fe400078ec0ff */
[----:B------:R-:W-:Y:S02]  /*17b0*/  SHF.R.U32.HI R58, RZ, 0x1, R57 ;  /* 0x00000001ff3a7819 */ /* 0x000fe40000011639 */
[----:B------:R-:W-:Y:S01]  /*17c0*/  SHF.R.U32.HI R61, RZ, 0x2, R59 ;  /* 0x00000002ff3d7819 */ /* 0x000fe2000001163b */
[----:B------:R-:W-:Y:S01]  /*17d0*/  IMAD R55, R54, 0xf0, R55 ;  /* 0x000000f036377824 */ /* 0x000fe200078e0237 */
[----:B------:R-:W-:Y:S02]  /*17e0*/  LOP3.LUT R60, R60, 0x1, RZ, 0xc0, !PT ;  /* 0x000000013c3c7812 */ /* 0x000fe400078ec0ff */
[----:B------:R-:W-:Y:S01]  /*17f0*/  SHF.R.U32.HI R59, RZ, 0x1, R62 ;  /* 0x00000001ff3b7819 */ /* 0x000fe2000001163e */
[----:B------:R-:W-:Y:S01]  /*1800*/  IMAD R55, R55, 0x18, R4 ;  /* 0x0000001837377824 */ /* 0x000fe200078e0204 */
[----:B------:R-:W-:Y:S01]  /*1810*/  SHF.R.U32.HI R57, RZ, 0x2, R57 ;  /* 0x00000002ff397819 */ /* 0x000fe20000011639 */
[----:B------:R-:W-:Y:S01]  /*1820*/  IMAD R61, R60, 0xf0, R61 ;  /* 0x000000f03c3d7824 */ /* 0x000fe200078e023d */
[----:B------:R-:W-:-:S02]  /*1830*/  LOP3.LUT R58, R58, 0x1, RZ, 0xc0, !PT ;  /* 0x000000013a3a7812 */ /* 0x000fc400078ec0ff */
[----:B------:R-:W-:Y:S01]  /*1840*/  SHF.R.U32.HI R64, RZ, 0x1, R63 ;  /* 0x00000001ff407819 */ /* 0x000fe2000001163f */
[----:B------:R-:W-:Y:S01]  /*1850*/  IMAD R61, R61, 0x18, R4 ;  /* 0x000000183d3d7824 */ /* 0x000fe200078e0204 */
[----:B------:R-:W-:Y:S01]  /*1860*/  IADD3 R54, R56, 0xa, RZ ;  /* 0x0000000a38367810 */ /* 0x000fe20007ffe0ff */
[----:B------:R-:W-:Y:S01]  /*1870*/  IMAD R71, R58, 0xf0, R57 ;  /* 0x000000f03a477824 */ /* 0x000fe200078e0239 */
[----:B------:R-:W-:Y:S02]  /*1880*/  SHF.R.U32.HI R62, RZ, 0x2, R62 ;  /* 0x00000002ff3e7819 */ /* 0x000fe4000001163e */
[----:B------:R-:W-:Y:S01]  /*1890*/  LOP3.LUT R59, R59, 0x1, RZ, 0xc0, !PT ;  /* 0x000000013b3b7812 */ /* 0x000fe200078ec0ff */
[----:B------:R-:W-:Y:S01]  /*18a0*/  IMAD R71, R71, 0x18, R4 ;  /* 0x0000001847477824 */ /* 0x000fe200078e0204 */
[----:B------:R-:W-:Y:S02]  /*18b0*/  IADD3 R60, R56, 0xc, RZ ;  /* 0x0000000c383c7810 */ /* 0x000fe40007ffe0ff */
[----:B------:R-:W-:Y:S01]  /*18c0*/  SHF.R.U32.HI R63, RZ, 0x2, R63 ;  /* 0x00000002ff3f7819 */ /* 0x000fe2000001163f */
[----:B------:R-:W-:Y:S01]  /*18d0*/  IMAD R59, R59, 0xf0, R62 ;  /* 0x000000f03b3b7824 */ /* 0x000fe200078e023e */
[----:B------:R-:W-:-:S02]  /*18e0*/  LOP3.LUT R64, R64, 0x1, RZ, 0xc0, !PT ;  /* 0x0000000140407812 */ /* 0x000fc400078ec0ff */
[----:B------:R-:W-:Y:S01]  /*18f0*/  SHF.R.U32.HI R58, RZ, 0x1, R54 ;  /* 0x00000001ff3a7819 */ /* 0x000fe20000011636 */
[----:B------:R-:W-:Y:S01]  /*1900*/  IMAD R59, R59, 0x18, R4 ;  /* 0x000000183b3b7824 */ /* 0x000fe200078e0204 */
[----:B------:R-:W-:Y:S01]  /*1910*/  SHF.R.U32.HI R69, RZ, 0x2, R54 ;  /* 0x00000002ff457819 */ /* 0x000fe20000011636 */
[----:B------:R-:W-:Y:S01]  /*1920*/  IMAD R57, R64, 0xf0, R63 ;  /* 0x000000f040397824 */ /* 0x000fe200078e023f */
[--C-:B------:R-:W-:Y:S01]  /*1930*/  SHF.R.U32.HI R54, RZ, 0x1, R60.reuse ;  /* 0x00000001ff367819 */ /* 0x100fe2000001163c */
[C---:B------:R-:W-:Y:S01]  /*1940*/  VIADD R63, R56.reuse, 0x10 ;  /* 0x00000010383f7836 */ /* 0x040fe20000000000 */
[C---:B------:R-:W-:Y:S01]  /*1950*/  IADD3 R62, R56.reuse, 0xe, RZ ;  /* 0x0000000e383e7810 */ /* 0x040fe20007ffe0ff */
[----:B------:R-:W-:Y:S01]  /*1960*/  VIADD R64, R56, 0x16 ;  /* 0x0000001638407836 */ /* 0x000fe20000000000 */
[----:B------:R-:W-:Y:S01]  /*1970*/  SHF.R.U32.HI R67, RZ, 0x2, R60 ;  /* 0x00000002ff437819 */ /* 0x000fe2000001163c */
[----:B------:R-:W-:Y:S01]  /*1980*/  IMAD R57, R57, 0x18, R4 ;  /* 0x0000001839397824 */ /* 0x000fe200078e0204 */
[----:B------:R-:W-:-:S02]  /*1990*/  LOP3.LUT R54, R54, 0x1, RZ, 0xc0, !PT ;  /* 0x0000000136367812 */ /* 0x000fc400078ec0ff */
[--C-:B------:R-:W-:Y:S02]  /*19a0*/  SHF.R.U32.HI R60, RZ, 0x1, R62.reuse ;  /* 0x00000001ff3c7819 */ /* 0x100fe4000001163e */
[----:B------:R-:W-:Y:S01]  /*19b0*/  LOP3.LUT R58, R58, 0x1, RZ, 0xc0, !PT ;  /* 0x000000013a3a7812 */ /* 0x000fe200078ec0ff */
[----:B------:R-:W-:Y:S01]  /*19c0*/  IMAD R67, R54, 0xf0, R67 ;  /* 0x000000f036437824 */ /* 0x000fe200078e0243 */
[----:B------:R-:W-:Y:S02]  /*19d0*/  SHF.R.U32.HI R65, RZ, 0x2, R62 ;  /* 0x00000002ff417819 */ /* 0x000fe4000001163e */
[----:B------:R-:W-:Y:S01]  /*19e0*/  SHF.R.U32.HI R62, RZ, 0x1, R63 ;  /* 0x00000001ff3e7819 */ /* 0x000fe2000001163f */
[----:B------:R-:W-:Y:S01]  /*19f0*/  IMAD R69, R58, 0xf0, R69 ;  /* 0x000000f03a457824 */ /* 0x000fe200078e0245 */
[----:B------:R-:W-:Y:S01]  /*1a00*/  LOP3.LUT R60, R60, 0x1, RZ, 0xc0, !PT ;  /* 0x000000013c3c7812 */ /* 0x000fe200078ec0ff */
[--C-:B------:R-:W-:Y:S01]  /*1a10*/  IMAD R67, R67, 0x18, R4.reuse ;  /* 0x0000001843437824 */ /* 0x100fe200078e0204 */
[----:B------:R-:W-:Y:S01]  /*1a20*/  IADD3 R54, R56, 0x12, RZ ;  /* 0x0000001238367810 */ /* 0x000fe20007ffe0ff */
[----:B------:R-:W-:Y:S01]  /*1a30*/  IMAD R69, R69, 0x18, R4 ;  /* 0x0000001845457824 */ /* 0x000fe200078e0204 */
[----:B------:R-:W-:Y:S01]  /*1a40*/  IADD3 R70, R55, R76, RZ ;  /* 0x0000004c37467210 */ /* 0x000fe20007ffe0ff */
[----:B------:R-:W-:Y:S01]  /*1a50*/  IMAD R65, R60, 0xf0, R65 ;  /* 0x000000f03c417824 */ /* 0x000fe200078e0241 */
[----:B------:R-:W-:-:S02]  /*1a60*/  IADD3 R66, R56, 0x18, RZ ;  /* 0x0000001838427810 */ /* 0x000fc40007ffe0ff */
[----:B------:R-:W-:Y:S01]  /*1a70*/  SHF.R.U32.HI R63, RZ, 0x2, R63 ;  /* 0x00000002ff3f7819 */ /* 0x000fe2000001163f */
[----:B------:R-:W-:Y:S01]  /*1a80*/  IMAD R65, R65, 0x18, R4 ;  /* 0x0000001841417824 */ /* 0x000fe200078e0204 */
[----:B------:R-:W-:Y:S02]  /*1a90*/  LOP3.LUT R62, R62, 0x1, RZ, 0xc0, !PT ;  /* 0x000000013e3e7812 */ /* 0x000fe400078ec0ff */
[--C-:B------:R-:W-:Y:S02]  /*1aa0*/  SHF.R.U32.HI R58, RZ, 0x1, R54.reuse ;  /* 0x00000001ff3a7819 */ /* 0x100fe40000011636 */
[----:B------:R-:W-:Y:S01]  /*1ab0*/  SHF.R.U32.HI R81, RZ, 0x2, R54 ;  /* 0x00000002ff517819 */ /* 0x000fe20000011636 */
[----:B------:R-:W-:Y:S01]  /*1ac0*/  IMAD R63, R62, 0xf0, R63 ;  /* 0x000000f03e3f7824 */ /* 0x000fe200078e023f */
[----:B------:R-:W-:Y:S02]  /*1ad0*/  SHF.R.U32.HI R55, RZ, 0x1, R66 ;  /* 0x00000001ff377819 */ /* 0x000fe40000011642 */
[----:B------:R-:W-:-:S02]  /*1ae0*/  IADD3 R54, R76, R71, RZ ;  /* 0x000000474c367210 */ /* 0x000fc40007ffe0ff */
[----:B------:R-:W-:Y:S01]  /*1af0*/  IADD3 R60, R56, 0x14, RZ ;  /* 0x00000014383c7810 */ /* 0x000fe20007ffe0ff */
[----:B------:R-:W0:Y:S01]  /*1b00*/  LDS.64 R70, [R70] ;  /* 0x0000000046467984 */ /* 0x000e220000000a00 */
[----:B------:R-:W-:Y:S02]  /*1b10*/  LOP3.LUT R73, R55, 0x1, RZ, 0xc0, !PT ;  /* 0x0000000137497812 */ /* 0x000fe400078ec0ff */
[--C-:B------:R-:W-:Y:S01]  /*1b20*/  SHF.R.U32.HI R62, RZ, 0x1, R60.reuse ;  /* 0x00000001ff3e7819 */ /* 0x100fe2000001163c */
[----:B------:R-:W1:Y:S01]  /*1b30*/  LDS.64 R54, [R54] ;  /* 0x0000000036367984 */ /* 0x000e620000000a00 */
[----:B------:R-:W-:Y:S02]  /*1b40*/  SHF.R.U32.HI R79, RZ, 0x2, R60 ;  /* 0x00000002ff4f7819 */ /* 0x000fe4000001163c */
[----:B------:R-:W-:Y:S02]  /*1b50*/  SHF.R.U32.HI R60, RZ, 0x1, R64 ;  /* 0x00000001ff3c7819 */ /* 0x000fe40000011640 */
[----:B------:R-:W-:-:S02]  /*1b60*/  LOP3.LUT R58, R58, 0x1, RZ, 0xc0, !PT ;  /* 0x000000013a3a7812 */ /* 0x000fc400078ec0ff */
[----:B------:R-:W-:Y:S02]  /*1b70*/  SHF.R.U32.HI R77, RZ, 0x2, R64 ;  /* 0x00000002ff4d7819 */ /* 0x000fe40000011640 */
[----:B------:R-:W-:Y:S01]  /*1b80*/  LOP3.LUT R60, R60, 0x1, RZ, 0xc0, !PT ;  /* 0x000000013c3c7812 */ /* 0x000fe200078ec0ff */
[----:B------:R-:W-:Y:S01]  /*1b90*/  IMAD R81, R58, 0xf0, R81 ;  /* 0x000000f03a517824 */ /* 0x000fe200078e0251 */
[----:B------:R-:W-:Y:S01]  /*1ba0*/  IADD3 R61, R76, R61, RZ ;  /* 0x0000003d4c3d7210 */ /* 0x000fe20007ffe0ff */
[----:B------:R-:W-:Y:S01]  /*1bb0*/  VIADD R58, R56, 0x1a ;  /* 0x0000001a383a7836 */ /* 0x000fe20000000000 */
[----:B------:R-:W-:Y:S01]  /*1bc0*/  LOP3.LUT R62, R62, 0x1, RZ, 0xc0, !PT ;  /* 0x000000013e3e7812 */ /* 0x000fe200078ec0ff */
[----:B------:R-:W-:Y:S01]  /*1bd0*/  IMAD R77, R60, 0xf0, R77 ;  /* 0x000000f03c4d7824 */ /* 0x000fe200078e024d */
[----:B------:R-:W-:Y:S01]  /*1be0*/  IADD3 R60, R56, 0x1c, RZ ;  /* 0x0000001c383c7810 */ /* 0x000fe20007ffe0ff */
[----:B------:R-:W2:Y:S01]  /*1bf0*/  LDS.64 R74, [R61] ;  /* 0x000000003d4a7984 */ /* 0x000ea20000000a00 */
[----:B------:R-:W-:Y:S01]  /*1c00*/  IADD3 R56, R76, R59, RZ ;  /* 0x0000003b4c387210 */ /* 0x000fe20007ffe0ff */
[----:B------:R-:W-:Y:S01]  /*1c10*/  IMAD R79, R62, 0xf0, R79 ;  /* 0x000000f03e4f7824 */ /* 0x000fe200078e024f */
[----:B------:R-:W-:Y:S01]  /*1c20*/  SHF.R.U32.HI R66, RZ, 0x2, R66 ;  /* 0x00000002ff427819 */ /* 0x000fe20000011642 */
[----:B------:R-:W-:Y:S01]  /*1c30*/  IMAD R81, R81, 0x18, R4 ;  /* 0x0000001851517824 */ /* 0x000fe200078e0204 */
[----:B------:R-:W-:Y:S01]  /*1c40*/  SHF.R.U32.HI R62, RZ, 0x1, R58 ;  /* 0x00000001ff3e7819 */ /* 0x000fe2000001163a */
[----:B------:R-:W-:Y:S01]  /*1c50*/  IMAD R77, R77, 0x18, R4 ;  /* 0x000000184d4d7824 */ /* 0x000fe200078e0204 */
[----:B------:R-:W-:Y:S01]  /*1c60*/  SHF.R.U32.HI R83, RZ, 0x2, R58 ;  /* 0x00000002ff537819 */ /* 0x000fe2000001163a */
[----:B------:R-:W-:Y:S01]  /*1c70*/  IMAD.IADD R58, R76, 0x1, R57 ;  /* 0x000000014c3a7824 */ /* 0x000fe200078e0239 */
[----:B------:R-:W-:Y:S01]  /*1c80*/  SHF.R.U32.HI R103, RZ, 0x2, R60 ;  /* 0x00000002ff677819 */ /* 0x000fe2000001163c */
[----:B------:R-:W-:Y:S01]  /*1c90*/  IMAD R73, R73, 0xf0, R66 ;  /* 0x000000f049497824 */ /* 0x000fe200078e0242 */
[----:B------:R-:W3:Y:S01]  /*1ca0*/  LDS.64 R56, [R56] ;  /* 0x0000000038387984 */ /* 0x000ee20000000a00 */
[----:B------:R-:W-:-:S02]  /*1cb0*/  SHF.R.U32.HI R66, RZ, 0x1, R60 ;  /* 0x00000001ff427819 */ /* 0x000fc4000001163c */
[----:B------:R-:W-:Y:S01]  /*1cc0*/  IADD3 R60, R76, R69, RZ ;  /* 0x000000454c3c7210 */ /* 0x000fe20007ffe0ff */
[----:B------:R-:W4:Y:S01]  /*1cd0*/  LDS.64 R58, [R58] ;  /* 0x000000003a3a7984 */ /* 0x000f220000000a00 */
[----:B------:R-:W-:Y:S01]  /*1ce0*/  LOP3.LUT R64, R62, 0x1, RZ, 0xc0, !PT ;  /* 0x000000013e407812 */ /* 0x000fe200078ec0ff */
[--C-:B------:R-:W-:Y:S01]  /*1cf0*/  IMAD R73, R73, 0x18, R4.reuse ;  /* 0x0000001849497824 */ /* 0x100fe200078e0204 */
[C---:B------:R-:W-:Y:S01]  /*1d00*/  IADD3 R62, R76.reuse, R67, RZ ;  /* 0x000000434c3e7210 */ /* 0x040fe20007ffe0ff */
[----:B------:R-:W-:Y:S01]  /*1d10*/  IMAD R67, R63, 0x18, R4 ;  /* 0x000000183f437824 */ /* 0x000fe200078e0204 */
[----:B------:R-:W5:Y:S01]  /*1d20*/  LDS.64 R60, [R60] ;  /* 0x000000003c3c7984 */ /* 0x000f620000000a00 */
[----:B------:R-:W-:Y:S01]  /*1d30*/  IADD3 R65, R76, R65, RZ ;  /* 0x000000414c417210 */ /* 0x000fe20007ffe0ff */
[----:B------:R-:W-:Y:S01]  /*1d40*/  IMAD R85, R64, 0xf0, R83 ;  /* 0x000000f040557824 */ /* 0x000fe200078e0253 */
[----:B------:R-:W-:Y:S01]  /*1d50*/  LOP3.LUT R66, R66, 0x1, RZ, 0xc0, !PT ;  /* 0x0000000142427812 */ /* 0x000fe200078ec0ff */
[----:B------:R-:W5:Y:S01]  /*1d60*/  LDS.64 R62, [R62] ;  /* 0x000000003e3e7984 */ /* 0x000f620000000a00 */
[----:B------:R-:W-:-:S02]  /*1d70*/  IMAD.IADD R67, R76, 0x1, R67 ;  /* 0x000000014c437824 */ /* 0x000fc400078e0243 */
[----:B0-----:R-:W-:Y:S01]  /*1d80*/  FADD.FTZ R69, RZ, R70 ;  /* 0x00000046ff457221 */ /* 0x001fe20000010000 */
[----:B------:R-:W-:Y:S01]  /*1d90*/  IMAD R83, R79, 0x18, R4 ;  /* 0x000000184f537824 */ /* 0x000fe200078e0204 */
[----:B------:R-:W0:Y:S01]  /*1da0*/  LDS.64 R64, [R65] ;  /* 0x0000000041407984 */ /* 0x000e220000000a00 */
[----:B------:R-:W-:Y:S01]  /*1db0*/  IADD3 R68, R76, R81, RZ ;  /* 0x000000514c447210 */ /* 0x000fe20007ffe0ff */
[----:B------:R-:W-:Y:S02]  /*1dc0*/  IMAD R103, R66, 0xf0, R103 ;  /* 0x000000f042677824 */ /* 0x000fe400078e0267 */
[----:B-1----:R-:W-:Y:S01]  /*1dd0*/  FADD.FTZ R79, R69, R54 ;  /* 0x00000036454f7221 */ /* 0x002fe20000010000 */
[----:B------:R-:W1:Y:S01]  /*1de0*/  LDS.64 R66, [R67] ;  /* 0x0000000043427984 */ /* 0x000e620000000a00 */
[C---:B------:R-:W-:Y:S01]  /*1df0*/  IADD3 R70, R76.reuse, R83, RZ ;  /* 0x000000534c467210 */ /* 0x040fe20007ffe0ff */
[----:B------:R-:W-:Y:S01]  /*1e00*/  FADD.FTZ R54, RZ, R71 ;  /* 0x00000047ff367221 */ /* 0x000fe20000010000 */
[----:B------:R-:W-:Y:S01]  /*1e10*/  IADD3 R72, R76, R77, RZ ;  /* 0x0000004d4c487210 */ /* 0x000fe20007ffe0ff */
[----:B------:R-:W1:Y:S01]  /*1e20*/  LDS.64 R68, [R68] ;  /* 0x0000000044447984 */ /* 0x000e620000000a00 */
[----:B------:R-:W-:-:S02]  /*1e30*/  IMAD R85, R85, 0x18, R4 ;  /* 0x0000001855557824 */ /* 0x000fc400078e0204 */
[----:B------:R-:W-:Y:S01]  /*1e40*/  FADD.FTZ R78, R54, R55 ;  /* 0x00000037364e7221 */ /* 0x000fe20000010000 */
[C---:B------:R-:W-:Y:S01]  /*1e50*/  IMAD.IADD R54, R76.reuse, 0x1, R73 ;  /* 0x000000014c367824 */ /* 0x040fe200078e0249 */
[----:B------:R-:W1:Y:S01]  /*1e60*/  LDS.64 R70, [R70] ;  /* 0x0000000046467984 */ /* 0x000e620000000a00 */
[----:B--2---:R-:W-:Y:S01]  /*1e70*/  FADD.FTZ R79, R79, R74 ;  /* 0x0000004a4f4f7221 */ /* 0x004fe20000010000 */
[----:B------:R-:W-:Y:S01]  /*1e80*/  IMAD R103, R103, 0x18, R4 ;  /* 0x0000001867677824 */ /* 0x000fe200078e0204 */
[----:B------:R-:W-:Y:S01]  /*1e90*/  IADD3 R74, R76, R85, RZ ;  /* 0x000000554c4a7210 */ /* 0x000fe20007ffe0ff */
[----:B------:R-:W2:Y:S01]  /*1ea0*/  LDS.64 R72, [R72] ;  /* 0x0000000048487984 */ /* 0x000ea20000000a00 */
[----:B------:R-:W-:Y:S02]  /*1eb0*/  FADD.FTZ R78, R78, R75 ;  /* 0x0000004b4e4e7221 */ /* 0x000fe40000010000 */
[----:B------:R-:W-:Y:S01]  /*1ec0*/  IADD3 R103, R76, R103, RZ ;  /* 0x000000674c677210 */ /* 0x000fe20007ffe0ff */
[----:B------:R-:W2:Y:S01]  /*1ed0*/  LDS.64 R54, [R54] ;  /* 0x0000000036367984 */ /* 0x000ea20000000a00 */
[----:B---3--:R-:W-:-:S03]  /*1ee0*/  FADD.FTZ R79, R79, R56 ;  /* 0x000000384f4f7221 */ /* 0x008fc60000010000 */
[----:B------:R-:W3:Y:S01]  /*1ef0*/  LDS.64 R74, [R74] ;  /* 0x000000004a4a7984 */ /* 0x000ee20000000a00 */
[----:B------:R-:W-:Y:S01]  /*1f00*/  FADD.FTZ R78, R78, R57 ;  /* 0x000000394e4e7221 */ /* 0x000fe20000010000 */
[----:B----4-:R-:W-:Y:S02]  /*1f10*/  FADD.FTZ R79, R79, R58 ;  /* 0x0000003a4f4f7221 */ /* 0x010fe40000010000 */
[----:B------:R-:W4:Y:S01]  /*1f20*/  LDS.64 R56, [R103] ;  /* 0x0000000067387984 */ /* 0x000f220000000a00 */
[----:B------:R-:W-:Y:S01]  /*1f30*/  FADD.FTZ R78, R78, R59 ;  /* 0x0000003b4e4e7221 */ /* 0x000fe20000010000 */
[----:B-----5:R-:W-:-:S03]  /*1f40*/  FADD.FTZ R79, R79, R60 ;  /* 0x0000003c4f4f7221 */ /* 0x020fc60000010000 */
[----:B------:R-:W-:Y:S01]  /*1f50*/  FADD.FTZ R78, R78, R61 ;  /* 0x0000003d4e4e7221 */ /* 0x000fe20000010000 */
[----:B------:R-:W-:-:S03]  /*1f60*/  FADD.FTZ R79, R79, R62 ;  /* 0x0000003e4f4f7221 */ /* 0x000fc60000010000 */
[----:B------:R-:W-:Y:S01]  /*1f70*/  FADD.FTZ R78, R78, R63 ;  /* 0x0000003f4e4e7221 */ /* 0x000fe20000010000 */
[----:B0-----:R-:W-:-:S03]  /*1f80*/  FADD.FTZ R79, R79, R64 ;  /* 0x000000404f4f7221 */ /* 0x001fc60000010000 */
[----:B------:R-:W-:Y:S01]  /*1f90*/  FADD.FTZ R78, R78, R65 ;  /* 0x000000414e4e7221 */ /* 0x000fe20000010000 */
[----:B-1----:R-:W-:-:S03]  /*1fa0*/  FADD.FTZ R79, R79, R66 ;  /* 0x000000424f4f7221 */ /* 0x002fc60000010000 */
[----:B------:R-:W-:Y:S01]  /*1fb0*/  FADD.FTZ R78, R78, R67 ;  /* 0x000000434e4e7221 */ /* 0x000fe20000010000 */
[----:B------:R-:W-:-:S03]  /*1fc0*/  FADD.FTZ R79, R79, R68 ;  /* 0x000000444f4f7221 */ /* 0x000fc60000010000 */
[----:B------:R-:W-:Y:S01]  /*1fd0*/  FADD.FTZ R78, R78, R69 ;  /* 0x000000454e4e7221 */ /* 0x000fe20000010000 */
[----:B------:R-:W-:-:S03]  /*1fe0*/  FADD.FTZ R79, R79, R70 ;  /* 0x000000464f4f7221 */ /* 0x000fc60000010000 */
[----:B------:R-:W-:Y:S01]  /*1ff0*/  FADD.FTZ R78, R78, R71 ;  /* 0x000000474e4e7221 */ /* 0x000fe20000010000 */
[----:B--2---:R-:W-:-:S03]  /*2000*/  FADD.FTZ R79, R79, R72 ;  /* 0x000000484f4f7221 */ /* 0x004fc60000010000 */
[----:B------:R-:W-:Y:S01]  /*2010*/  FADD.FTZ R78, R78, R73 ;  /* 0x000000494e4e7221 */ /* 0x000fe20000010000 */
[----:B------:R-:W-:-:S03]  /*2020*/  FADD.FTZ R79, R79, R54 ;  /* 0x000000364f4f7221 */ /* 0x000fc60000010000 */
[----:B------:R-:W-:Y:S01]  /*2030*/  FADD.FTZ R78, R78, R55 ;  /* 0x000000374e4e7221 */ /* 0x000fe20000010000 */
[----:B---3--:R-:W-:-:S03]  /*2040*/  FADD.FTZ R79, R79, R74 ;  /* 0x0000004a4f4f7221 */ /* 0x008fc60000010000 */
[----:B------:R-:W-:Y:S01]  /*2050*/  FADD.FTZ R78, R78, R75 ;  /* 0x0000004b4e4e7221 */ /* 0x000fe20000010000 */
[----:B----4-:R-:W-:-:S03]  /*2060*/  FADD.FTZ R64, R79, R56 ;  /* 0x000000384f407221 */ /* 0x010fc60000010000 */
[----:B------:R-:W-:-:S07]  /*2070*/  FADD.FTZ R65, R78, R57 ;  /* 0x000000394e417221 */ /* 0x000fce0000010000 */
.L_x_1699:
[----:B------:R-:W-:Y:S05]  /*2080*/  BSYNC B0 ;  /* 0x0000000000007941 */ /* 0x000fea0003800000 */
.L_x_1698:
[----:B0-----:R-:W0:Y:S01]  /*2090*/  SHFL.BFLY PT, R55, R64, 0x1, 0x1f ;  /* 0x0c201f0040377f89 */ /* 0x001e2200000e0000 */
[----:B------:R-:W-:Y:S01]  /*20a0*/  LOP3.LUT P2, RZ, R2, 0xffffffc1, RZ, 0xc0, !PT ;  /* 0xffffffc102ff7812 */ /* 0x000fe2000784c0ff */
[----:B------:R-:W-:Y:S01]  /*20b0*/  BSSY B0, `(.L_x_1700) ;  /* 0x0000011000007945 */ /* 0x000fe20003800000 */
[----:B------:R-:W-:Y:S01]  /*20c0*/  ISETP.GE.U32.AND P1, PT, R101, R52, PT ;  /* 0x000000346500720c */ /* 0x000fe20003f26070 */
[----:B------:R-:W1:Y:S03]  /*20d0*/  SHFL.BFLY PT, R56, R65, 0x1, 0x1f ;  /* 0x0c201f0041387f89 */ /* 0x000e6600000e0000 */
[----:B------:R-:W-:Y:S01]  /*20e0*/  ISETP.GE.AND.EX P1, PT, R108, R53, PT, P1 ;  /* 0x000000356c00720c */ /* 0x000fe20003f26310 */
[----:B0-----:R-:W-:Y:S01]  /*20f0*/  FADD.FTZ R54, R55, R64 ;  /* 0x0000004037367221 */ /* 0x001fe20000010000 */
[----:B-1----:R-:W-:-:S05]  /*2100*/  FADD.FTZ R55, R56, R65 ;  /* 0x0000004138377221 */ /* 0x002fca0000010000 */
[----:B------:R-:W-:Y:S06]  /*2110*/  @P2 BRA `(.L_x_1701) ;  /* 0x0000000000282947 */ /* 0x000fec0003800000 */
        /* <DEDUP_REMOVED lines=10> */
.L_x_1701:
[----:B------:R-:W-:Y:S05]  /*21c0*/  BSYNC B0 ;  /* 0x0000000000007941 */ /* 0x000fea0003800000 */
.L_x_1700:
[----:B------:R-:W-:Y:S05]  /*21d0*/  @P1 BRA `(.L_x_1702) ;  /* 0x0000000000541947 */ /* 0x000fea0003800000 */
        /* <DEDUP_REMOVED lines=12> */
.L_x_1704:
[----:B------:R-:W2:Y:S04]  /*22a0*/  LD.E.STRONG.GPU R56, desc[UR8][R54.64] ;  /* 0x0000000836387980 */ /* 0x000ea8000c10f900 */
[----:B--2---:R-:W-:Y:S01]  /*22b0*/  CCTL.IVALL ;  /* 0x00000000ff00798f */ /* 0x004fe20002000000 */
[----:B------:R-:W-:Y:S05]  /*22c0*/  YIELD ;  /* 0x0000000000007946 */ /* 0x000fea0003800000 */
[----:B-----5:R-:W-:-:S04]  /*22d0*/  LOP3.LUT R56, R56, R57, RZ, 0x3c, !PT ;  /* 0x0000003938387212 */ /* 0x020fc800078e3cff */
[----:B------:R-:W-:-:S13]  /*22e0*/  ISETP.GT.AND P1, PT, R56, -0x1, PT ;  /* 0xffffffff3800780c */ /* 0x000fda0003f24270 */
[----:B------:R-:W-:Y:S05]  /*22f0*/  @P1 BRA `(.L_x_1704) ;  /* 0xfffffffc00e81947 */ /* 0x000fea000383ffff */
.L_x_1703:
[----:B------:R-:W-:Y:S05]  /*2300*/  WARPSYNC.ALL ;  /* 0x0000000000007948 */ /* 0x000fea0003800000 */
[----:B------:R-:W-:Y:S06]  /*2310*/  BAR.SYNC.DEFER_BLOCKING 0x0 ;  /* 0x0000000000007b1d */ /* 0x000fec0000010000 */
[----:B------:R-:W-:Y:S05]  /*2320*/  BRA `(.L_x_1705) ;  /* 0x0000000000607947 */ /* 0x000fea0003800000 */
.L_x_1702:
[----:B------:R-:W-:Y:S01]  /*2330*/  BAR.SYNC.DEFER_BLOCKING 0x0 ;  /* 0x0000000000007b1d */ /* 0x000fe20000010000 */
[----:B------:R-:W-:-:S13]  /*2340*/  ISETP.NE.AND P1, PT, R2, RZ, PT ;  /* 0x000000ff0200720c */ /* 0x000fda0003f25270 */
[----:B------:R-:W-:Y:S05]  /*2350*/  @P1 BRA `(.L_x_1706) ;  /* 0x00000000004c1947 */ /* 0x000fea0003800000 */
[----:B------:R-:W-:Y:S01]  /*2360*/  ULDC.64 UR6, c[0x0][0x268] ;  /* 0x00009a0000067ab9 */ /* 0x000fe20000000a00 */
[----:B0-----:R-:W-:Y:S01]  /*2370*/  IADD3 R55, -R11, RZ, RZ ;  /* 0x000000ff0b377210 */ /* 0x001fe20007ffe1ff */
        /* <DEDUP_REMOVED lines=11> */
.L_x_1707:
[----:B------:R-:W2:Y:S04]  /*2430*/  LD.E.STRONG.GPU R56, desc[UR8][R54.64] ;  /* 0x0000000836387980 */ /* 0x000ea8000c10f900 */
[----:B--2---:R-:W-:Y:S01]  /*2440*/  CCTL.IVALL ;  /* 0x00000000ff00798f */ /* 0x004fe20002000000 */
[----:B------:R-:W-:Y:S05]  /*2450*/  YIELD ;  /* 0x0000000000007946 */ /* 0x000fea0003800000 */
[----:B-----5:R-:W-:-:S04]  /*2460*/  LOP3.LUT R56, R56, R57, RZ, 0x3c, !PT ;  /* 0x0000003938387212 */ /* 0x020fc800078e3cff */
[----:B------:R-:W-:-:S13]  /*2470*/  ISETP.GT.AND P1, PT, R56, -0x1, PT ;  /* 0xffffffff3800780c */ /* 0x000fda0003f24270 */
[----:B------:R-:W-:Y:S05]  /*2480*/  @P1 BRA `(.L_x_1707) ;  /* 0xfffffffc00e81947 */ /* 0x000fea000383ffff */
.L_x_1706:
[----:B------:R-:W-:Y:S05]  /*2490*/  WARPSYNC.ALL ;  /* 0x0000000000007948 */ /* 0x000fea0003800000 */
[----:B------:R-:W-:Y:S06]  /*24a0*/  BAR.SYNC.DEFER_BLOCKING 0x0 ;  /* 0x0000000000007b1d */ /* 0x000fec0000010000 */
.L_x_1705:
        /* <DEDUP_REMOVED lines=9> */
[----:B0-----:R-:W-:-:S04]  /*2540*/  IMAD R54, R54, UR4, R11 ;  /* 0x0000000436367c24 */ /* 0x001fc8000f8e020b */
[----:B------:R-:W-:-:S05]  /*2550*/  IMAD R54, R54, 0x1000, R55 ;  /* 0x0000100036367824 */ /* 0x000fca00078e0237 */
[----:B------:R-:W-:-:S04]  /*2560*/  IADD3 R54, R54, R57, RZ ;  /* 0x0000003936367210 */ /* 0x000fc80007ffe0ff */
        /* <DEDUP_REMOVED lines=10> */
[--C-:B------:R-:W-:Y:S01]  /*2610*/  IMAD.WIDE.U32 R60, R61, 0x4, R84.reuse ;  /* 0x000000043d3c7825 */ /* 0x100fe200078e0054 */
[----:B------:R-:W-:Y:S01]  /*2620*/  IADD3 R65, R83, 0x50, RZ ;  /* 0x0000005053417810 */ /* 0x000fe20007ffe0ff */
[----:B------:R-:W4:Y:S02]  /*2630*/  LDG.E.64 R58, desc[UR8][R58.64] ;  /* 0x000000083a3a7981 */ /* 0x000f24000c1e1b00 */
        /* <DEDUP_REMOVED lines=67> */
.L_x_1709:
[----:B------:R-:W-:Y:S05]  /*2a70*/  BSYNC B0 ;  /* 0x0000000000007941 */ /* 0x000fea0003800000 */
.L_x_1708:
        /* <DEDUP_REMOVED lines=23> */
.L_x_1711:
[----:B------:R-:W-:Y:S05]  /*2bf0*/  BSYNC B0 ;  /* 0x0000000000007941 */ /* 0x000fea0003800000 */
.L_x_1710:
[----:B------:R-:W1:Y:S08]  /*2c00*/  S2UR UR6, SR_CgaCtaId ;  /* 0x00000000000679c3 */ /* 0x000e700000008800 */
[----:B------:R-:W-:Y:S01]  /*2c10*/  BAR.SYNC.DEFER_BLOCKING 0x0 ;  /* 0x0000000000007b1d */ /* 0x000fe20000010000 */
[----:B------:R-:W-:-:S05]  /*2c20*/  ULOP3.LUT UR4, UR4, 0x1, URZ, 0x3c, !UPT ;  /* 0x0000000104047892 */ /* 0x000fca000f8e3c3f */
[----:B------:R-:W-:Y:S02]  /*2c30*/  UMOV UR5, 0x400 ;  /* 0x0000040000057882 */ /* 0x000fe40000000000 */
[----:B------:R-:W-:-:S04]  /*2c40*/  UIADD3 UR5, UR5, 0x6900, URZ ;  /* 0x0000690005057890 */ /* 0x000fc8000fffe03f */
[----:B-1----:R-:W-:-:S03]  /*2c50*/  ULEA UR5, UR6, UR5, 0x18 ;  /* 0x0000000506057291 */ /* 0x002fc6000f8ec03f */
[----:B------:R-:W-:-:S03]  /*2c60*/  ULDC.64 UR6, c[0x0][0x210] ;  /* 0x0000840000067ab9 */ /* 0x000fc60000000a00 */
[----:B0-----:R-:W-:Y:S02]  /*2c70*/  LEA R54, R12, UR5, 0x3 ;  /* 0x000000050c367c11 */ /* 0x001fe4000f8e18ff */
[----:B------:R-:W-:-:S04]  /*2c80*/  LEA R56, R13, UR5, 0x3 ;  /* 0x000000050d387c11 */ /* 0x000fc8000f8e18ff */
[----:B------:R-:W0:Y:S04]  /*2c90*/  LDS.64 R54, [R54] ;  /* 0x0000000036367984 */ /* 0x000e280000000a00 */
[----:B------:R-:W1:Y:S01]  /*2ca0*/  LDS.64 R56, [R56] ;  /* 0x0000000038387984 */ /* 0x000e620000000a00 */
[--C-:B0-----:R-:W-:Y:S01]  /*2cb0*/  FFMA.FTZ R30, R3, R30, -R54.reuse ;  /* 0x0000001e031e7223 */ /* 0x101fe20000010836 */
[--C-:B------:R-:W-:Y:S01]  /*2cc0*/  FFMA.FTZ R32, R19, R32, -R54.reuse ;  /* 0x0000002013207223 */ /* 0x100fe20000010836 */
[--C-:B------:R-:W-:Y:S01]  /*2cd0*/  FFMA.FTZ R33, R3, R33, -R54.reuse ;  /* 0x0000002103217223 */ /* 0x100fe20000010836 */
[----:B------:R-:W-:Y:S01]  /*2ce0*/  FFMA.FTZ R35, R19, R35, -R54 ;  /* 0x0000002313237223 */ /* 0x000fe20000010836 */
[-C--:B------:R-:W-:Y:S01]  /*2cf0*/  FFMA.FTZ R30, -R7, R55.reuse, R30 ;  /* 0x00000037071e7223 */ /* 0x080fe2000001011e */
[----:B------:R-:W-:Y:S01]  /*2d00*/  FFMA.FTZ R32, -R31, R55, R32 ;  /* 0x000000371f207223 */ /* 0x000fe20000010120 */
[--C-:B-1----:R-:W-:Y:S01]  /*2d10*/  FFMA.FTZ R38, R5, R38, -R56.reuse ;  /* 0x0000002605267223 */ /* 0x102fe20000010838 */
[----:B------:R-:W-:Y:S01]  /*2d20*/  FFMA.FTZ R40, R21, R40, -R56 ;  /* 0x0000002815287223 */ /* 0x000fe20000010838 */
[C---:B------:R-:W-:Y:S01]  /*2d30*/  FMUL.FTZ R7, R29.reuse, R30 ;  /* 0x0000001e1d077220 */ /* 0x040fe20000410000 */
[----:B------:R-:W-:Y:S01]  /*2d40*/  FMUL.FTZ R32, R29, R32 ;  /* 0x000000201d207220 */ /* 0x000fe20000410000 */
[----:B------:R-:W-:Y:S01]  /*2d50*/  IADD3 R30, P1, R22, UR6, RZ ;  /* 0x00000006161e7c10 */ /* 0x000fe2000ff3e0ff */
[-C--:B------:R-:W-:Y:S01]  /*2d60*/  FFMA.FTZ R9, -R9, R57.reuse, R38 ;  /* 0x0000003909097223 */ /* 0x080fe20000010126 */
[----:B------:R-:W-:Y:S01]  /*2d70*/  FFMA.FTZ R37, -R37, R57, R40 ;  /* 0x0000003925257223 */ /* 0x000fe20000010128 */
[--C-:B------:R-:W-:Y:S01]  /*2d80*/  FFMA.FTZ R41, R5, R41, -R56.reuse ;  /* 0x0000002905297223 */ /* 0x100fe20000010838 */
[----:B------:R-:W-:Y:S01]  /*2d90*/  F2FP.F16.F32.PACK_AB R7, R32, R7 ;  /* 0x000000072007723e */ /* 0x000fe200000000ff */
[----:B------:R-:W-:Y:S01]  /*2da0*/  FFMA.FTZ R43, R21, R43, -R56 ;  /* 0x0000002b152b7223 */ /* 0x000fe20000010838 */
[----:B------:R-:W-:Y:S01]  /*2db0*/  IADD3.X R31, R20, UR7, RZ, P1, !PT ;  /* 0x00000007141f7c10 */ /* 0x000fe20008ffe4ff */
[----:B------:R-:W-:Y:S01]  /*2dc0*/  FMUL.FTZ R9, R34, R9 ;  /* 0x0000000922097220 */ /* 0x000fe20000410000 */
[----:B------:R-:W-:Y:S01]  /*2dd0*/  PRMT R20, R7, 0x7632, R20 ;  /* 0x0000763207147816 */ /* 0x000fe20000000014 */
[-C--:B------:R-:W-:Y:S01]  /*2de0*/  FFMA.FTZ R36, -R36, R55.reuse, R33 ;  /* 0x0000003724247223 */ /* 0x080fe20000010121 */
[----:B------:R-:W-:Y:S01]  /*2df0*/  FFMA.FTZ R42, -R42, R55, R35 ;  /* 0x000000372a2a7223 */ /* 0x000fe20000010123 */
[-C--:B------:R-:W-:Y:S01]  /*2e00*/  FFMA.FTZ R41, -R88, R57.reuse, R41 ;  /* 0x0000003958297223 */ /* 0x080fe20000010129 */
[----:B------:R-:W-:Y:S01]  /*2e10*/  FFMA.FTZ R43, -R90, R57, R43 ;  /* 0x000000395a2b7223 */ /* 0x000fe2000001012b */
[----:B------:R0:W-:Y:S01]  /*2e20*/  STG.E.U16 desc[UR8][R30.64+0x2], R20 ;  /* 0x000002141e007986 */ /* 0x0001e2000c101508 */
[--C-:B------:R-:W-:Y:S01]  /*2e30*/  FFMA.FTZ R39, R3, R39, -R54.reuse ;  /* 0x0000002703277223 */ /* 0x100fe20000010836 */
[--C-:B------:R-:W-:Y:S01]  /*2e40*/  FFMA.FTZ R87, R19, R87, -R54.reuse ;  /* 0x0000005713577223 */ /* 0x100fe20000010836 */
[----:B------:R-:W-:Y:S01]  /*2e50*/  FFMA.FTZ R93, R3, R93, -R54 ;  /* 0x0000005d035d7223 */ /* 0x000fe20000010836 */
[--C-:B------:R-:W-:Y:S01]  /*2e60*/  FFMA.FTZ R89, R5, R89, -R56.reuse ;  /* 0x0000005905597223 */ /* 0x100fe20000010838 */
[--C-:B------:R-:W-:Y:S01]  /*2e70*/  FFMA.FTZ R91, R21, R91, -R56.reuse ;  /* 0x0000005b155b7223 */ /* 0x100fe20000010838 */
[----:B------:R-:W-:Y:S01]  /*2e80*/  FFMA.FTZ R95, R5, R95, -R56 ;  /* 0x0000005f055f7223 */ /* 0x000fe20000010838 */
[----:B------:R-:W-:Y:S01]  /*2e90*/  FFMA.FTZ R97, R19, R97, -R54 ;  /* 0x0000006113617223 */ /* 0x000fe20000010836 */
[----:B------:R-:W-:Y:S01]  /*2ea0*/  FFMA.FTZ R99, R21, R99, -R56 ;  /* 0x0000006315637223 */ /* 0x000fe20000010838 */
[C---:B------:R-:W-:Y:S01]  /*2eb0*/  FMUL.FTZ R36, R29.reuse, R36 ;  /* 0x000000241d247220 */ /* 0x040fe20000410000 */
[----:B------:R-:W-:Y:S01]  /*2ec0*/  FMUL.FTZ R33, R29, R42 ;  /* 0x0000002a1d217220 */ /* 0x000fe20000410000 */
[C---:B------:R-:W-:Y:S01]  /*2ed0*/  FMUL.FTZ R41, R34.reuse, R41 ;  /* 0x0000002922297220 */ /* 0x040fe20000410000 */
[----:B0-----:R-:W-:Y:S01]  /*2ee0*/  FMUL.FTZ R20, R34, R37 ;  /* 0x0000002522147220 */ /* 0x001fe20000410000 */
[-C--:B------:R-:W-:Y:S01]  /*2ef0*/  FFMA.FTZ R86, -R86, R55.reuse, R39 ;  /* 0x0000003756567223 */ /* 0x080fe20000010127 */
[-C--:B------:R-:W-:Y:S01]  /*2f00*/  FFMA.FTZ R92, -R92, R55.reuse, R87 ;  /* 0x000000375c5c7223 */ /* 0x080fe20000010157 */
[----:B------:R-:W-:Y:S01]  /*2f10*/  FFMA.FTZ R100, -R100, R55, R93 ;  /* 0x0000003764647223 */ /* 0x000fe2000001015d */
[----:B------:R-:W-:Y:S01]  /*2f20*/  FFMA.FTZ R89, -R94, R57, R89 ;  /* 0x000000395e597223 */ /* 0x000fe20000010159 */
[----:B------:R-:W-:Y:S01]  /*2f30*/  F2FP.F16.F32.PACK_AB R9, R20, R9 ;  /* 0x000000091409723e */ /* 0x000fe200000000ff */
[----:B------:R-:W-:Y:S01]  /*2f40*/  FMUL.FTZ R20, R34, R43 ;  /* 0x0000002b22147220 */ /* 0x000fe20000410000 */
[-C--:B------:R-:W-:Y:S01]  /*2f50*/  FFMA.FTZ R91, -R96, R57.reuse, R91 ;  /* 0x00000039605b7223 */ /* 0x080fe2000001015b */
[----:B------:R-:W-:Y:S01]  /*2f60*/  FFMA.FTZ R95, -R102, R57, R95 ;  /* 0x00000039665f7223 */ /* 0x000fe2000001015f */
[----:B------:R-:W-:Y:S01]  /*2f70*/  IADD3 R22, P1, R24, UR6, RZ ;  /* 0x0000000618167c10 */ /* 0x000fe2000ff3e0ff */
[----:B------:R-:W-:Y:S01]  /*2f80*/  FFMA.FTZ R106, -R106, R55, R97 ;  /* 0x000000376a6a7223 */ /* 0x000fe20000010161 */
[----:B------:R-:W-:Y:S01]  /*2f90*/  FFMA.FTZ R99, -R104, R57, R99 ;  /* 0x0000003968637223 */ /* 0x000fe20000010163 */
[----:B------:R-:W-:Y:S01]  /*2fa0*/  F2FP.F16.F32.PACK_AB R36, R33, R36 ;  /* 0x000000242124723e */ /* 0x000fe200000000ff */
[C---:B------:R-:W-:Y:S01]  /*2fb0*/  FMUL.FTZ R86, R29.reuse, R86 ;  /* 0x000000561d567220 */ /* 0x040fe20000410000 */
[C---:B------:R-:W-:Y:S01]  /*2fc0*/  FMUL.FTZ R35, R29.reuse, R92 ;  /* 0x0000005c1d237220 */ /* 0x040fe20000410000 */
[----:B------:R-:W-:Y:S01]  /*2fd0*/  FMUL.FTZ R100, R29, R100 ;  /* 0x000000641d647220 */ /* 0x000fe20000410000 */
[C---:B------:R-:W-:Y:S01]  /*2fe0*/  FMUL.FTZ R89, R34.reuse, R89 ;  /* 0x0000005922597220 */ /* 0x040fe20000410000 */
[C---:B------:R-:W-:Y:S01]  /*2ff0*/  FMUL.FTZ R32, R34.reuse, R91 ;  /* 0x0000005b22207220 */ /* 0x040fe20000410000 */
[----:B------:R-:W-:Y:S01]  /*3000*/  FMUL.FTZ R95, R34, R95 ;  /* 0x0000005f225f7220 */ /* 0x000fe20000410000 */
[----:B------:R-:W-:Y:S01]  /*3010*/  IADD3.X R23, R23, UR7, RZ, P1, !PT ;  /* 0x0000000717177c10 */ /* 0x000fe20008ffe4ff */
[----:B------:R-:W-:Y:S01]  /*3020*/  FMUL.FTZ R29, R29, R106 ;  /* 0x0000006a1d1d7220 */ /* 0x000fe20000410000 */
[----:B------:R-:W-:Y:S01]  /*3030*/  F2FP.F16.F32.PACK_AB R41, R20, R41 ;  /* 0x000000291429723e */ /* 0x000fe200000000ff */
[----:B------:R0:W-:Y:S01]  /*3040*/  STG.E.U16 desc[UR8][R30.64], R7 ;  /* 0x000000071e007986 */ /* 0x0001e2000c101508 */
[----:B------:R-:W-:Y:S01]  /*3050*/  FMUL.FTZ R34, R34, R99 ;  /* 0x0000006322227220 */ /* 0x000fe20000410000 */
[----:B------:R-:W-:-:S02]  /*3060*/  IADD3 R24, P1, R25, UR6, RZ ;  /* 0x0000000619187c10 */ /* 0x000fc4000ff3e0ff */
[----:B------:R1:W-:Y:S01]  /*3070*/  STG.E.U16 desc[UR8][R30.64+0x4], R9 ;  /* 0x000004091e007986 */ /* 0x0003e2000c101508 */
[----:B------:R-:W-:Y:S02]  /*3080*/  PRMT R20, R36, 0x7632, R20 ;  /* 0x0000763224147816 */ /* 0x000fe40000000014 */
[----:B------:R-:W-:Y:S02]  /*3090*/  F2FP.F16.F32.PACK_AB R86, R35, R86 ;  /* 0x000000562356723e */ /* 0x000fe400000000ff */
[----:B------:R-:W-:Y:S02]  /*30a0*/  F2FP.F16.F32.PACK_AB R89, R32, R89 ;  /* 0x000000592059723e */ /* 0x000fe400000000ff */
[----:B------:R-:W-:Y:S02]  /*30b0*/  IADD3.X R25, R26, UR7, RZ, P1, !PT ;  /* 0x000000071a197c10 */ /* 0x000fe40008ffe4ff */
[----:B0-----:R-:W-:Y:S02]  /*30c0*/  PRMT R7, R9, 0x7632, R7 ;  /* 0x0000763209077816 */ /* 0x001fe40000000007 */
[----:B------:R-:W-:-:S02]  /*30d0*/  IADD3 R26, P1, R27, UR6, RZ ;  /* 0x000000061b1a7c10 */ /* 0x000fc4000ff3e0ff */
[----:B-1----:R-:W-:Y:S01]  /*30e0*/  PRMT R9, R41, 0x7632, R9 ;  /* 0x0000763229097816 */ /* 0x002fe20000000009 */
[----:B------:R0:W-:Y:S01]  /*30f0*/  STG.E.U16 desc[UR8][R30.64+0x6], R7 ;  /* 0x000006071e007986 */ /* 0x0001e2000c101508 */
[----:B------:R-:W-:Y:S02]  /*3100*/  F2FP.F16.F32.PACK_AB R100, R29, R100 ;  /* 0x000000641d64723e */ /* 0x000fe400000000ff */
[----:B------:R-:W-:Y:S01]  /*3110*/  F2FP.F16.F32.PACK_AB R95, R34, R95 ;  /* 0x0000005f225f723e */ /* 0x000fe200000000ff */
[----:B------:R1:W-:Y:S01]  /*3120*/  STG.E.U16 desc[UR8][R22.64+0x2], R20 ;  /* 0x0000021416007986 */ /* 0x0003e2000c101508 */
[----:B------:R-:W-:-:S03]  /*3130*/  IADD3.X R27, R28, UR7, RZ, P1, !PT ;  /* 0x000000071c1b7c10 */ /* 0x000fc60008ffe4ff */
[----:B------:R-:W-:Y:S04]  /*3140*/  STG.E.U16 desc[UR8][R22.64], R36 ;  /* 0x0000002416007986 */ /* 0x000fe8000c101508 */
[----:B------:R-:W-:Y:S01]  /*3150*/  STG.E.U16 desc[UR8][R22.64+0x4], R41 ;  /* 0x0000042916007986 */ /* 0x000fe2000c101508 */
[----:B0-----:R-:W-:-:S03]  /*3160*/  PRMT R7, R86, 0x7632, R7 ;  /* 0x0000763256077816 */ /* 0x001fc60000000007 */
[----:B------:R0:W-:Y:S01]  /*3170*/  STG.E.U16 desc[UR8][R22.64+0x6], R9 ;  /* 0x0000060916007986 */ /* 0x0001e2000c101508 */
[----:B-1----:R-:W-:-:S03]  /*3180*/  PRMT R20, R89, 0x7632, R20 ;  /* 0x0000763259147816 */ /* 0x002fc60000000014 */
        /* <DEDUP_REMOVED lines=11> */
.L_x_1696:
        /* <DEDUP_REMOVED lines=28> */
[----:B------:R-:W-:Y:S02]  /*3400*/  IADD3 R6, R5, 0x1e, RZ ;  /* 0x0000001e05067810 */ /* 0x000fe40007ffe0ff */
[----:B------:R-:W-:Y:S02]  /*3410*/  LOP3.LUT R7, R7, 0x1f, R0, 0x78, !PT ;  /* 0x0000001f07077812 */ /* 0x000fe400078e7800 */
[----:B------:R-:W-:Y:S01]  /*3420*/  LOP3.LUT R14, RZ, R5, RZ, 0x33, !PT ;  /* 0x00000005ff0e7212 */ /* 0x000fe200078e33ff */
[----:B------:R-:W-:Y:S01]  /*3430*/  IMAD.WIDE.U32 R10, P0, R3, -0x77777778, R8 ;  /* 0x88888888030a7825 */ /* 0x000fe20007800008 */
[----:B------:R-:W-:-:S02]  /*3440*/  VIMNMX.U32 R13, R6, 0x20, !PT ;  /* 0x00000020060d7848 */ /* 0x000fc40007fe0000 */
[----:B------:R-:W-:Y:S01]  /*3450*/  IADD3 R49, P2, R2, 0x2d, RZ ;  /* 0x0000002d02317810 */ /* 0x000fe20007f5e0ff */
[----:B------:R-:W-:Y:S01]  /*3460*/  IMAD.WIDE.U32 R8, R3, -0x77777777, RZ ;  /* 0x8888888903087825 */ /* 0x000fe200078e00ff */
[----:B------:R-:W-:Y:S02]  /*3470*/  IADD3 R8, R13, R14, RZ ;  /* 0x0000000e0d087210 */ /* 0x000fe40007ffe0ff */
[----:B------:R-:W-:Y:S01]  /*3480*/  IADD3.X R17, RZ, RZ, RZ, P0, !PT ;  /* 0x000000ffff117210 */ /* 0x000fe200007fe4ff */
[----:B------:R-:W-:Y:S01]  /*3490*/  IMAD R7, R7, 0x4, R12 ;  /* 0x0000000407077824 */ /* 0x000fe200078e020c */
[C---:B------:R-:W-:Y:S01]  /*34a0*/  SHF.L.U32 R12, R0.reuse, 0x7, RZ ;  /* 0x00000007000c7819 */ /* 0x040fe200000006ff */
[----:B------:R-:W-:Y:S01]  /*34b0*/  IMAD.SHL.U32 R13, R0, 0x2, RZ ;  /* 0x00000002000d7824 */ /* 0x000fe200078e00ff */
[----:B------:R-:W-:Y:S01]  /*34c0*/  IADD3 RZ, P1, R9, R10, RZ ;  /* 0x0000000a09ff7210 */ /* 0x000fe20007f3e0ff */
[----:B------:R-:W-:Y:S01]  /*34d0*/  IMAD.WIDE.U32 R14, R8, -0x77777777, RZ ;  /* 0x88888889080e7825 */ /* 0x000fe200078e00ff */
[----:B------:R-:W-:-:S02]  /*34e0*/  MOV R16, R11 ;  /* 0x0000000b00107202 */ /* 0x000fc40000000f00 */
[----:B------:R-:W-:Y:S02]  /*34f0*/  LOP3.LUT R12, R12, 0x780, RZ, 0xc0, !PT ;  /* 0x000007800c0c7812 */ /* 0x000fe400078ec0ff */
[----:B------:R-:W-:Y:S01]  /*3500*/  LOP3.LUT R10, R13, 0x1e, RZ, 0xc0, !PT ;  /* 0x0000001e0d0a7812 */ /* 0x000fe200078ec0ff */
[----:B------:R-:W-:Y:S01]  /*3510*/  IMAD.WIDE.U32.X R16, R4, -0x77777778, R16, P1 ;  /* 0x8888888804107825 */ /* 0x000fe200008e0410 */
[C---:B------:R-:W-:Y:S02]  /*3520*/  IADD3 R9, R5.reuse, 0x3c, RZ ;  /* 0x0000003c05097810 */ /* 0x040fe40007ffe0ff */
[----:B------:R-:W-:Y:S02]  /*3530*/  ISETP.LT.U32.AND P0, PT, R52, 0x1, PT ;  /* 0x000000013400780c */ /* 0x000fe40003f01070 */
[----:B------:R-:W-:Y:S02]  /*3540*/  IADD3 R20, R12, UR6, RZ ;  /* 0x000000060c147c10 */ /* 0x000fe4000fffe0ff */
[----:B------:R-:W-:-:S02]  /*3550*/  LOP3.LUT R11, R5, R10, RZ, 0x3c, !PT ;  /* 0x0000000a050b7212 */ /* 0x000fc400078e3cff */
[-C--:B------:R-:W-:Y:S02]  /*3560*/  LOP3.LUT R13, R6, R10.reuse, RZ, 0x3c, !PT ;  /* 0x0000000a060d7212 */ /* 0x080fe400078e3cff */
[----:B------:R-:W-:Y:S01]  /*3570*/  LOP3.LUT R19, R9, R10, RZ, 0x3c, !PT ;  /* 0x0000000a09137212 */ /* 0x000fe200078e3cff */
[----:B------:R-:W-:Y:S01]  /*3580*/  IMAD R11, R11, 0x4, R20 ;  /* 0x000000040b0b7824 */ /* 0x000fe200078e0214 */
[----:B------:R-:W-:Y:S02]  /*3590*/  ISETP.LT.AND.EX P0, PT, R53, RZ, PT, P0 ;  /* 0x000000ff3500720c */ /* 0x000fe40003f01300 */
[----:B------:R-:W-:Y:S02]  /*35a0*/  SHF.R.U64 R24, R16, 0x3, R17 ;  /* 0x0000000310187819 */ /* 0x000fe40000001211 */
[-C--:B------:R-:W-:Y:S02]  /*35b0*/  LEA R12, R13, R20.reuse, 0x2 ;  /* 0x000000140d0c7211 */ /* 0x080fe400078e10ff */
[----:B------:R-:W-:-:S02]  /*35c0*/  LEA R13, R19, R20, 0x2 ;  /* 0x00000014130d7211 */ /* 0x000fc400078e10ff */
[----:B------:R-:W-:Y:S02]  /*35d0*/  SEL R21, R52, 0x1, P0 ;  /* 0x0000000134157807 */ /* 0x000fe40000000000 */
[----:B------:R-:W-:Y:S01]  /*35e0*/  SEL R20, R53, RZ, P0 ;  /* 0x000000ff35147207 */ /* 0x000fe20000000000 */
[----:B------:R-:W-:Y:S01]  /*35f0*/  IMAD.X R53, RZ, RZ, RZ, P2 ;  /* 0x000000ffff357224 */ /* 0x000fe200010e06ff */
[----:B------:R-:W-:Y:S02]  /*3600*/  LEA.HI R23, R15, 0x1, RZ, 0x1c ;  /* 0x000000010f177811 */ /* 0x000fe400078fe0ff */
[C---:B------:R-:W-:Y:S02]  /*3610*/  IADD3 R16, P0, R2.reuse, 0xf, RZ ;  /* 0x0000000f02107810 */ /* 0x040fe40007f1e0ff */
[----:B------:R-:W-:Y:S02]  /*3620*/  IADD3 R17, P1, R2, 0x1e, RZ ;  /* 0x0000001e02117810 */ /* 0x000fe40007f3e0ff */
[----:B------:R-:W-:-:S02]  /*3630*/  IADD3 R24, R24, 0x1, RZ ;  /* 0x0000000118187810 */ /* 0x000fc40007ffe0ff */
[----:B------:R-:W-:Y:S01]  /*3640*/  MOV R14, R18 ;  /* 0x00000012000e7202 */ /* 0x000fe20000000f00 */
[----:B------:R-:W-:Y:S01]  /*3650*/  VIADD R18, R5, 0x5a ;  /* 0x0000005a05127836 */ /* 0x000fe20000000000 */
[C---:B------:R-:W-:Y:S02]  /*3660*/  SHF.L.U64.HI R19, R21.reuse, 0x7, R20 ;  /* 0x0000000715137819 */ /* 0x040fe40000010214 */
[----:B------:R-:W-:Y:S02]  /*3670*/  LOP3.LUT R15, R0, 0x1f, RZ, 0xc0, !PT ;  /* 0x0000001f000f7812 */ /* 0x000fe400078ec0ff */
[----:B------:R-:W-:Y:S02]  /*3680*/  SHF.L.U32 R21, R21, 0x7, RZ ;  /* 0x0000000715157819 */ /* 0x000fe400000006ff */
[----:B------:R-:W-:Y:S02]  /*3690*/  IADD3.X R20, RZ, RZ, RZ, P0, !PT ;  /* 0x000000ffff147210 */ /* 0x000fe400007fe4ff */
[----:B------:R-:W-:-:S02]  /*36a0*/  IADD3.X R22, RZ, RZ, RZ, P1, !PT ;  /* 0x000000ffff167210 */ /* 0x000fc40000ffe4ff */
[----:B------:R-:W-:Y:S02]  /*36b0*/  LOP3.LUT R23, R23, 0x3, RZ, 0xc0, !PT ;  /* 0x0000000317177812 */ /* 0x000fe400078ec0ff */
[----:B------:R-:W-:-:S07]  /*36c0*/  LOP3.LUT R24, R24, 0x3, RZ, 0xc0, !PT ;  /* 0x0000000318187812 */ /* 0x000fce00078ec0ff */
.L_x_1729:
        /* <DEDUP_REMOVED lines=42> */
.L_x_1716:
[----:B------:R-:W-:Y:S05]  /*3970*/  BSYNC B1 ;  /* 0x0000000000017941 */ /* 0x000fea0003800000 */
.L_x_1715:
        /* <DEDUP_REMOVED lines=18> */
.L_x_1719:
        /* <DEDUP_REMOVED lines=55> */
.L_x_1718:
[----:B------:R-:W-:Y:S05]  /*3e10*/  BSYNC B1 ;  /* 0x0000000000017941 */ /* 0x000fea0003800000 */
.L_x_1717:
        /* <DEDUP_REMOVED lines=35> */
.L_x_1721:
[----:B------:R-:W-:Y:S05]  /*4050*/  BSYNC B1 ;  /* 0x0000000000017941 */ /* 0x000fea0003800000 */
.L_x_1720:
        /* <DEDUP_REMOVED lines=15> */
.L_x_1714:
[----:B------:R-:W-:Y:S05]  /*4150*/  BSYNC B0 ;  /* 0x0000000000007941 */ /* 0x000fea0003800000 */
.L_x_1713:
        /* <DEDUP_REMOVED lines=36> */
.L_x_1738:
[----:B------:R-:W0:Y:S01]  /*43a0*/  LDC.64 R26, c[0x0][0x218] ;  /* 0x00008600ff1a7b82 */ /* 0x000e220000000a00 */
[----:B------:R-:W-:Y:S01]  /*43b0*/  ISETP.NE.AND P1, PT, R47, RZ, PT ;  /* 0x000000ff2f00720c */ /* 0x000fe20003f25270 */
[----:B---3--:R-:W-:Y:S01]  /*43c0*/  FADD.FTZ R31, R37, R32 ;  /* 0x00000020251f7221 */ /* 0x008fe20000010000 */
[----:B------:R-:W-:Y:S02]  /*43d0*/  IADD3 R25, R5, R14, RZ ;  /* 0x0000000e05197210 */ /* 0x000fe40007ffe0ff */
[----:B------:R-:W-:Y:S02]  /*43e0*/  ISETP.NE.AND P2, PT, R23, 0x1, PT ;  /* 0x000000011700780c */ /* 0x000fe40003f45270 */
[----:B------:R-:W-:Y:S01]  /*43f0*/  MOV R33, R6 ;  /* 0x0000000600217202 */ /* 0x000fe20000000f00 */
[----:B------:R-:W2:Y:S06]  /*4400*/  LDC.64 R28, c[0x0][0x220] ;  /* 0x00008800ff1c7b82 */ /* 0x000eac0000000a00 */
[----:B------:R-:W-:-:S02]  /*4410*/  @!P1 F2FP.F16.F32.PACK_AB R30, RZ, R38 ;  /* 0x00000026ff1e923e */ /* 0x000fc400000000ff */
[----:B------:R-:W-:Y:S01]  /*4420*/  @!P1 F2FP.F16.F32.PACK_AB R31, RZ, R31 ;  /* 0x0000001fff1f923e */ /* 0x000fe200000000ff */
        /* <DEDUP_REMOVED lines=13> */
[----:B------:R-:W-:Y:S02]  /*4500*/  MOV R32, 0xffff ;  /* 0x0000ffff00207802 */ /* 0x000fe40000000f00 */
[----:B------:R-:W-:Y:S01]  /*4510*/  MOV R25, 0xffff ;  /* 0x0000ffff00197802 */ /* 0x000fe20000000f00 */
[----:B--2---:R-:W2:Y:S01]  /*4520*/  SHFL.BFLY PT, R36, R33, 0x8, 0x101f ;  /* 0x0d101f0021247f89 */ /* 0x004ea200000e0000 */
[----:B------:R-:W-:-:S03]  /*4530*/  MOV R34, 0xffff ;  /* 0x0000ffff00227802 */ /* 0x000fc60000000f00 */
        /* <DEDUP_REMOVED lines=15> */
.L_x_1748:
[----:B----4-:R-:W-:Y:S01]  /*4630*/  FADD.FTZ R30, R42, R32 ;  /* 0x000000202a1e7221 */ /* 0x010fe20000010000 */
[----:B------:R-:W-:Y:S02]  /*4640*/  @!P1 F2FP.F16.F32.PACK_AB R25, RZ, R33 ;  /* 0x00000021ff19923e */ /* 0x000fe400000000ff */
[----:B------:R-:W-:Y:S02]  /*4650*/  ISETP.NE.AND P2, PT, R23, 0x2, PT ;  /* 0x000000021700780c */ /* 0x000fe40003f45270 */
[----:B------:R-:W-:Y:S01]  /*4660*/  @!P1 F2FP.F16.F32.PACK_AB R30, RZ, R30 ;  /* 0x0000001eff1e923e */ /* 0x000fe200000000ff */
        /* <DEDUP_REMOVED lines=10> */
[----:B--2---:R-:W-:Y:S01]  /*4710*/  MOV R30, 0xffff ;  /* 0x0000ffff001e7802 */ /* 0x004fe20000000f00 */
[----:B------:R-:W-:Y:S01]  /*4720*/  IMAD.MOV.U32 R34, RZ, RZ, 0xffff ;  /* 0x0000ffffff227424 */ /* 0x000fe200078e00ff */
[----:B------:R-:W-:Y:S02]  /*4730*/  MOV R32, 0xffff ;  /* 0x0000ffff00207802 */ /* 0x000fe40000000f00 */
        /* <DEDUP_REMOVED lines=18> */
.L_x_1758:
[----:B----4-:R-:W-:Y:S01]  /*4860*/  FADD.FTZ R30, R42, R32 ;  /* 0x000000202a1e7221 */ /* 0x010fe20000010000 */
[----:B------:R-:W-:Y:S02]  /*4870*/  @!P1 F2FP.F16.F32.PACK_AB R25, RZ, R33 ;  /* 0x00000021ff19923e */ /* 0x000fe400000000ff */
[----:B------:R-:W-:Y:S02]  /*4880*/  MOV R33, R18 ;  /* 0x0000001200217202 */ /* 0x000fe40000000f00 */
[----:B------:R-:W-:Y:S01]  /*4890*/  @!P1 F2FP.F16.F32.PACK_AB R30, RZ, R30 ;  /* 0x0000001eff1e923e */ /* 0x000fe200000000ff */
[----:B------:R4:W-:Y:S04]  /*48a0*/  @!P1 STG.E.U16 desc[UR8][R26.64+0x78], R25 ;  /* 0x000078191a009986 */ /* 0x0009e8000c101508 */
[----:B------:R4:W-:Y:S02]  /*48b0*/  @!P1 STG.E.U16 desc[UR8][R28.64+0x78], R30 ;  /* 0x0000781e1c009986 */ /* 0x0009e4000c101508 */
.L_x_1724:
[----:B------:R-:W-:Y:S05]  /*48c0*/  BSYNC B0 ;  /* 0x0000000000007941 */ /* 0x000fea0003800000 */
.L_x_1723:
[----:B------:R-:W-:-:S13]  /*48d0*/  ISETP.GE.U32.AND P0, PT, R8, 0x5a, PT ;  /* 0x0000005a0800780c */ /* 0x000fda0003f06070 */
[----:B------:R-:W-:Y:S05]  /*48e0*/  @!P0 BRA `(.L_x_1722) ;  /* 0x0000000800548947 */ /* 0x000fea0003800000 */
[----:B------:R-:W-:Y:S02]  /*48f0*/  ISETP.NE.AND P0, PT, R47, 0xf, PT ;  /* 0x0000000f2f00780c */ /* 0x000fe40003f05270 */
[----:B--234-:R-:W-:Y:S01]  /*4900*/  CS2R R26, SRZ ;  /* 0x00000000001a7805 */ /* 0x01cfe2000001ff00 */
[----:B------:R-:W-:-:S10]  /*4910*/  UMOV UR7, 0xffff ;  /* 0x0000ffff00077882 */ /* 0x000fd40000000000 */
[----:B0-----:R-:W-:Y:S02]  /*4920*/  @P0 LOP3.LUT R25, R33, R10, RZ, 0x3c, !PT ;  /* 0x0000000a21190212 */ /* 0x001fe400078e3cff */
[----:B------:R-:W-:-:S04]  /*4930*/  @P0 LEA R28, R47, UR6, 0x7 ;  /* 0x000000062f1c0c11 */ /* 0x000fc8000f8e38ff */
[----:B------:R-:W-:-:S05]  /*4940*/  @P0 LEA R25, R25, R28, 0x2 ;  /* 0x0000001c19190211 */ /* 0x000fca00078e10ff */
[----:B------:R0:W2:Y:S04]  /*4950*/  @P0 LDS R26, [R25] ;  /* 0x00000000191a0984 */ /* 0x0000a80000000800 */
[----:B------:R0:W3:Y:S01]  /*4960*/  @P0 LDS R27, [R25+0x780] ;  /* 0x00078000191b0984 */ /* 0x0000e20000000800 */
[----:B------:R-:W-:Y:S05]  /*4970*/  BRA.DIV UR7, `(.L_x_1728) ;  /* 0x0000001207ec7947 */ /* 0x000fea000b800000 */
[C---:B------:R-:W-:Y:S01]  /*4980*/  @P0 IADD3 R35, R33.reuse, 0x1e, RZ ;  /* 0x0000001e21230810 */ /* 0x040fe20007ffe0ff */
[----:B------:R-:W-:Y:S01]  /*4990*/  @P0 VIADD R29, R33, 0x3c ;  /* 0x0000003c211d0836 */ /* 0x000fe20000000000 */
[----:B------:R-:W-:Y:S01]  /*49a0*/  @P0 LEA R36, R47, UR6, 0x7 ;  /* 0x000000062f240c11 */ /* 0x000fe2000f8e38ff */
[----:B------:R-:W-:Y:S01]  /*49b0*/  HFMA2.MMA R40, -RZ, RZ, 0, 0 ;  /* 0x00000000ff287435 */ /* 0x000fe200000001ff */
[----:B------:R-:W-:Y:S02]  /*49c0*/  @P0 LOP3.LUT R35, R35, R10, RZ, 0x3c, !PT ;  /* 0x0000000a23230212 */ /* 0x000fe400078e3cff */
[----:B------:R-:W-:Y:S02]  /*49d0*/  CS2R R44, SRZ ;  /* 0x00000000002c7805 */ /* 0x000fe4000001ff00 */
[----:B------:R-:W-:Y:S02]  /*49e0*/  @P0 LEA R28, R47, UR6, 0x7 ;  /* 0x000000062f1c0c11 */ /* 0x000fe4000f8e38ff */
[----:B------:R-:W-:-:S02]  /*49f0*/  @P0 LEA R35, R35, R36, 0x2 ;  /* 0x0000002423230211 */ /* 0x000fc400078e10ff */
[----:B------:R-:W-:Y:S02]  /*4a00*/  @P0 LOP3.LUT R29, R29, R10, RZ, 0x3c, !PT ;  /* 0x0000000a1d1d0212 */ /* 0x000fe400078e3cff */
[----:B------:R-:W-:Y:S01]  /*4a10*/  @P0 IADD3 R39, R33, 0x5a, RZ ;  /* 0x0000005a21270810 */ /* 0x000fe20007ffe0ff */
[----:B------:R-:W4:Y:S01]  /*4a20*/  @P0 LDS R38, [R35+0x780] ;  /* 0x0007800023260984 */ /* 0x000f220000000800 */
[----:B------:R-:W-:Y:S02]  /*4a30*/  @P0 LEA R29, R29, R28, 0x2 ;  /* 0x0000001c1d1d0211 */ /* 0x000fe400078e10ff */
[----:B------:R-:W-:Y:S01]  /*4a40*/  @P0 LOP3.LUT R39, R39, R10, RZ, 0x3c, !PT ;  /* 0x0000000a27270212 */ /* 0x000fe200078e3cff */
[----:B------:R5:W1:Y:S01]  /*4a50*/  @P0 LDS R37, [R35] ;  /* 0x0000000023250984 */ /* 0x000a620000000800 */
[----:B------:R-:W-:Y:S02]  /*4a60*/  MOV R32, 0xffff ;  /* 0x0000ffff00207802 */ /* 0x000fe40000000f00 */
[----:B------:R-:W-:Y:S01]  /*4a70*/  @P0 LEA R28, R39, R28, 0x2 ;  /* 0x0000001c271c0211 */ /* 0x000fe200078e10ff */
[----:B------:R-:W-:Y:S01]  /*4a80*/  @P0 LDS R48, [R29+0x780] ;  /* 0x000780001d300984 */ /* 0x000fe20000000800 */
[----:B0-----:R-:W-:Y:S01]  /*4a90*/  MOV R25, 0xffff ;  /* 0x0000ffff00197802 */ /* 0x001fe20000000f00 */
[----:B------:R-:W-:Y:S01]  /*4aa0*/  IMAD.MOV.U32 R39, RZ, RZ, RZ ;  /* 0x000000ffff277224 */ /* 0x000fe200078e00ff */
[----:B------:R-:W-:Y:S01]  /*4ab0*/  MOV R31, 0xffff ;  /* 0x0000ffff001f7802 */ /* 0x000fe20000000f00 */
[----:B------:R-:W-:Y:S01]  /*4ac0*/  @P0 LDS R46, [R29] ;  /* 0x000000001d2e0984 */ /* 0x000fe20000000800 */
[----:B------:R-:W-:Y:S01]  /*4ad0*/  MOV R30, 0xffff ;  /* 0x0000ffff001e7802 */ /* 0x000fe20000000f00 */
[----:B-----5:R-:W-:Y:S01]  /*4ae0*/  IMAD.MOV.U32 R35, RZ, RZ, 0xffff ;  /* 0x0000ffffff237424 */ /* 0x020fe200078e00ff */
[----:B------:R-:W-:Y:S01]  /*4af0*/  MOV R34, 0xffff ;  /* 0x0000ffff00227802 */ /* 0x000fe20000000f00 */
[----:B------:R-:W-:Y:S01]  /*4b00*/  @P0 LDS R52, [R28] ;  /* 0x000000001c340984 */ /* 0x000fe20000000800 */
[----:B------:R-:W-:-:S02]  /*4b10*/  MOV R36, 0xffff ;  /* 0x0000ffff00247802 */ /* 0x000fc40000000f00 */
[----:B------:R-:W-:Y:S01]  /*4b20*/  MOV R50, RZ ;  /* 0x000000ff00327202 */ /* 0x000fe20000000f00 */
[----:B---3--:R-:W0:Y:S01]  /*4b30*/  SHFL.BFLY PT, R32, R27, 0x8, 0x101f ;  /* 0x0d101f001b207f89 */ /* 0x008e2200000e0000 */
[----:B------:R-:W-:-:S03]  /*4b40*/  MOV R43, 0xffff ;  /* 0x0000ffff002b7802 */ /* 0x000fc60000000f00 */
[----:B------:R0:W-:Y:S04]  /*4b50*/  @P0 LDS R54, [R28+0x780] ;  /* 0x000780001c360984 */ /* 0x0001e80000000800 */
[----:B--2---:R-:W2:Y:S01]  /*4b60*/  SHFL.BFLY PT, R29, R26, 0x8, 0x101f ;  /* 0x0d101f001a1d7f89 */ /* 0x004ea200000e0000 */
[----:B----4-:R-:W-:Y:S01]  /*4b70*/  @P0 MOV R40, R38 ;  /* 0x0000002600280202 */ /* 0x010fe20000000f00 */
[----:B------:R-:W-:Y:S01]  /*4b80*/  IMAD.MOV.U32 R38, RZ, RZ, 0xffff ;  /* 0x0000ffffff267424 */ /* 0x000fe200078e00ff */
[----:B-1----:R-:W-:-:S03]  /*4b90*/  @P0 MOV R39, R37 ;  /* 0x0000002500270202 */ /* 0x002fc60000000f00 */
[----:B------:R-:W1:Y:S01]  /*4ba0*/  SHFL.BFLY PT, R41, R40, 0x8, 0x101f ;  /* 0x0d101f0028297f89 */ /* 0x000e6200000e0000 */
[----:B0-----:R-:W-:Y:S01]  /*4bb0*/  FADD.FTZ R28, R32, R27 ;  /* 0x0000001b201c7221 */ /* 0x001fe20000010000 */
[----:B------:R-:W-:Y:S01]  /*4bc0*/  MOV R37, 0xffff ;  /* 0x0000ffff00257802 */ /* 0x000fe20000000f00 */
[----:B------:R-:W-:Y:S01]  /*4bd0*/  @P0 IMAD.MOV.U32 R45, RZ, RZ, R48 ;  /* 0x000000ffff2d0224 */ /* 0x000fe200078e0030 */
        /* <DEDUP_REMOVED lines=8> */
[----:B------:R-:W-:Y:S01]  /*4c60*/  @P0 IMAD.MOV.U32 R50, RZ, RZ, R54 ;  /* 0x000000ffff320224 */ /* 0x000fe200078e0036 */
[----:B------:R-:W-:-:S02]  /*4c70*/  ISETP.NE.AND P0, PT, R47, RZ, PT ;  /* 0x000000ff2f00720c */ /* 0x000fc40003f05270 */
[----:B------:R-:W5:Y:S01]  /*4c80*/  SHFL.BFLY PT, R26, R29, 0x4, 0x101f ;  /* 0x0c901f001d1a7f89 */ /* 0x000f6200000e0000 */
[----:B-1----:R-:W-:-:S03]  /*4c90*/  FADD.FTZ R41, R41, R40 ;  /* 0x0000002829297221 */ /* 0x002fc60000010000 */
        /* <DEDUP_REMOVED lines=16> */
[----:B------:R-:W-:Y:S01]  /*4da0*/  MOV R48, 0xffff ;  /* 0x0000ffff00307802 */ /* 0x000fe20000000f00 */
[----:B0-----:R-:W-:-:S02]  /*4db0*/  FADD.FTZ R40, R41, R40 ;  /* 0x0000002829287221 */ /* 0x001fc40000010000 */
        /* <DEDUP_REMOVED lines=20> */
[----:B------:R-:W-:Y:S01]  /*4f00*/  MOV R40, 0xffff ;  /* 0x0000ffff00287802 */ /* 0x000fe20000000f00 */
[----:B---3--:R-:W-:Y:S02]  /*4f10*/  FADD.FTZ R41, R39, R28 ;  /* 0x0000001c27297221 */ /* 0x008fe40000010000 */
[----:B------:R-:W3:Y:S01]  /*4f20*/  SHFL.BFLY PT, R38, R35, 0x1, 0x101f ;  /* 0x0c301f0023267f89 */ /* 0x000ee200000e0000 */
[----:B------:R-:W-:Y:S01]  /*4f30*/  IMAD.MOV.U32 R39, RZ, RZ, 0xffff ;  /* 0x0000ffffff277424 */ /* 0x000fe200078e00ff */
        /* <DEDUP_REMOVED lines=8> */
[----:B------:R-:W-:-:S02]  /*4fc0*/  MOV R46, 0xffff ;  /* 0x0000ffff002e7802 */ /* 0x000fc40000000f00 */
        /* <DEDUP_REMOVED lines=8> */
[----:B------:R-:W-:Y:S01]  /*5050*/  @!P0 F2FP.F16.F32.PACK_AB R33, RZ, R36 ;  /* 0x00000024ff21823e */ /* 0x000fe200000000ff */
[----:B------:R-:W-:-:S04]  /*5060*/  IMAD.WIDE R28, R25, 0x2, R28 ;  /* 0x00000002191c7825 */ /* 0x000fc800078e021c */
[----:B----4-:R-:W-:Y:S01]  /*5070*/  FADD.FTZ R40, R41, R40 ;  /* 0x0000002829287221 */ /* 0x010fe20000010000 */
[----:B------:R-:W-:Y:S02]  /*5080*/  @!P0 F2FP.F16.F32.PACK_AB R32, RZ, R35 ;  /* 0x00000023ff20823e */ /* 0x000fe400000000ff */
[----:B------:R-:W-:Y:S01]  /*5090*/  PRMT R34, R33, 0x7610, R34 ;  /* 0x0000761021227816 */ /* 0x000fe20000000022 */
[----:B-----5:R-:W-:Y:S01]  /*50a0*/  FADD.FTZ R30, R43, R42 ;  /* 0x0000002a2b1e7221 */ /* 0x020fe20000010000 */
[----:B------:R-:W-:Y:S01]  /*50b0*/  @!P0 F2FP.F16.F32.PACK_AB R25, RZ, R40 ;  /* 0x00000028ff19823e */ /* 0x000fe200000000ff */
[----:B------:R-:W-:Y:S01]  /*50c0*/  @!P0 STG.E.U16 desc[UR8][R26.64], R32 ;  /* 0x000000201a008986 */ /* 0x000fe2000c101508 */
[----:B------:R-:W-:Y:S01]  /*50d0*/  MOV R36, 0xffff ;  /* 0x0000ffff00247802 */ /* 0x000fe20000000f00 */
[----:B-1----:R-:W-:Y:S01]  /*50e0*/  FADD.FTZ R39, R48, R39 ;  /* 0x0000002730277221 */ /* 0x002fe20000010000 */
[----:B------:R-:W-:Y:S01]  /*50f0*/  @!P0 F2FP.F16.F32.PACK_AB R30, RZ, R30 ;  /* 0x0000001eff1e823e */ /* 0x000fe200000000ff */
[----:B------:R1:W-:Y:S01]  /*5100*/  @!P0 STG.E.U16 desc[UR8][R28.64], R34 ;  /* 0x000000221c008986 */ /* 0x0003e2000c101508 */
[----:B0-----:R-:W-:-:S03]  /*5110*/  FADD.FTZ R31, R51, R44 ;  /* 0x0000002c331f7221 */ /* 0x001fc60000010000 */
[----:B------:R-:W0:Y:S01]  /*5120*/  SHFL.BFLY PT, R36, R39, 0x1, 0x101f ;  /* 0x0c301f0027247f89 */ /* 0x000e2200000e0000 */
[----:B--2---:R-:W-:Y:S01]  /*5130*/  FADD.FTZ R33, R45, R46 ;  /* 0x0000002e2d217221 */ /* 0x004fe20000010000 */
[----:B------:R-:W-:Y:S01]  /*5140*/  @!P0 F2FP.F16.F32.PACK_AB R31, RZ, R31 ;  /* 0x0000001fff1f823e */ /* 0x000fe200000000ff */
[----:B---3--:R-:W-:-:S03]  /*5150*/  FADD.FTZ R50, R50, R55 ;  /* 0x0000003732327221 */ /* 0x008fc60000010000 */
[----:B------:R-:W-:Y:S02]  /*5160*/  @!P0 F2FP.F16.F32.PACK_AB R33, RZ, R33 ;  /* 0x00000021ff21823e */ /* 0x000fe400000000ff */
        /* <DEDUP_REMOVED lines=8> */
.L_x_1792:
[----:B01----:R-:W-:Y:S01]  /*51f0*/  FADD.FTZ R30, R50, R32 ;  /* 0x00000020321e7221 */ /* 0x003fe20000010000 */
[----:B------:R-:W-:-:S04]  /*5200*/  @!P0 F2FP.F16.F32.PACK_AB R25, RZ, R36 ;  /* 0x00000024ff19823e */ /* 0x000fc800000000ff */
[----:B------:R-:W-:Y:S01]  /*5210*/  @!P0 F2FP.F16.F32.PACK_AB R30, RZ, R30 ;  /* 0x0000001eff1e823e */ /* 0x000fe200000000ff */
[----:B------:R0:W-:Y:S04]  /*5220*/  @!P0 STG.E.U16 desc[UR8][R26.64+0xb4], R25 ;  /* 0x0000b4191a008986 */ /* 0x0001e8000c101508 */
[----:B------:R0:W-:Y:S02]  /*5230*/  @!P0 STG.E.U16 desc[UR8][R28.64+0xb4], R30 ;  /* 0x0000b41e1c008986 */ /* 0x0001e4000c101508 */
.L_x_1722:
[----:B------:R-:W-:Y:S05]  /*5240*/  WARPSYNC.ALL ;  /* 0x0000000000007948 */ /* 0x000fea0003800000 */
[----:B------:R-:W-:Y:S01]  /*5250*/  BAR.SYNC.DEFER_BLOCKING 0x0 ;  /* 0x0000000000007b1d */ /* 0x000fe20000010000 */
[C---:B------:R-:W-:Y:S01]  /*5260*/  ISETP.GE.AND P0, PT, R14.reuse, -0xc40, PT ;  /* 0xfffff3c00e00780c */ /* 0x040fe20003f06270 */
[----:B------:R-:W-:-:S12]  /*5270*/  VIADD R14, R14, 0x1000 ;  /* 0x000010000e0e7836 */ /* 0x000fd80000000000 */
[----:B------:R-:W-:Y:S05]  /*5280*/  @!P0 BRA `(.L_x_1729) ;  /* 0xffffffe400108947 */ /* 0x000fea000383ffff */
[----:B------:R-:W-:Y:S05]  /*5290*/  EXIT ;  /* 0x000000000000794d */ /* 0x000fea0003800000 */
.L_x_1725:
[----:B------:R-:W-:Y:S01]  /*52a0*/  HFMA2.MMA R31, -RZ, RZ, 0, 4.76837158203125e-07 ;  /* 0x00000008ff1f7435 */ /* 0x000fe200000001ff */
[----:B--2---:R-:W-:Y:S02]  /*52b0*/  MOV R34, R26 ;  /* 0x0000001a00227202 */ /* 0x004fe40000000f00 */
[----:B------:R-:W-:Y:S02]  /*52c0*/  MOV R30, 0x101f ;  /* 0x0000101f001e7802 */ /* 0x000fe40000000f00 */
[----:B0-----:R-:W-:-:S07]  /*52d0*/  MOV R25, 0xffff ;  /* 0x0000ffff00197802 */ /* 0x001fce0000000f00 */
[----:B-1-3--:R-:W-:Y:S05]  /*52e0*/  WARPSYNC.COLLECTIVE R25, `(.L_x_1730) ;  /* 0x0000000019087348 */ /* 0x00afea0003c00000 */
[----:B------:R0:W2:Y:S02]  /*52f0*/  SHFL.BFLY P2, R32, R34, R31, R30 ;  /* 0x0c00001f22207389 */ /* 0x0000a4000004001e */
[----:B0123--:R-:W-:Y:S01]  /*5300*/  ENDCOLLECTIVE ;  /* 0x000000000000791b */ /* 0x00ffe20003800000 */
.L_x_1730:
[----:B------:R-:W-:Y:S01]  /*5310*/  MOV R34, R27 ;  /* 0x0000001b00227202 */ /* 0x000fe20000000f00 */
[----:B------:R-:W-:-:S07]  /*5320*/  IMAD.MOV.U32 R29, RZ, RZ, R32 ;  /* 0x000000ffff1d7224 */ /* 0x000fce00078e0020 */
[----:B------:R-:W-:Y:S05]  /*5330*/  WARPSYNC.COLLECTIVE R25, `(.L_x_1731) ;  /* 0x0000000019087348 */ /* 0x000fea0003c00000 */
[----:B------:R0:W1:Y:S02]  /*5340*/  SHFL.BFLY P2, R32, R34, R31, R30 ;  /* 0x0c00001f22207389 */ /* 0x000064000004001e */
[----:B01----:R-:W-:Y:S01]  /*5350*/  ENDCOLLECTIVE ;  /* 0x000000000000791b */ /* 0x003fe20003800000 */
.L_x_1731:
[----:B------:R-:W-:Y:S01]  /*5360*/  FADD.FTZ R29, R29, R26 ;  /* 0x0000001a1d1d7221 */ /* 0x000fe20000010000 */
[----:B------:R-:W-:-:S04]  /*5370*/  HFMA2.MMA R31, -RZ, RZ, 0, 2.384185791015625e-07 ;  /* 0x00000004ff1f7435 */ /* 0x000fc800000001ff */
[----:B------:R-:W-:Y:S02]  /*5380*/  MOV R34, R29 ;  /* 0x0000001d00227202 */ /* 0x000fe40000000f00 */
[----:B------:R-:W-:-:S07]  /*5390*/  MOV R28, R32 ;  /* 0x00000020001c7202 */ /* 0x000fce0000000f00 */
[----:B------:R-:W-:Y:S05]  /*53a0*/  WARPSYNC.COLLECTIVE R25, `(.L_x_1732) ;  /* 0x0000000019087348 */ /* 0x000fea0003c00000 */
[----:B------:R0:W1:Y:S02]  /*53b0*/  SHFL.BFLY P2, R32, R34, R31, R30 ;  /* 0x0c00001f22207389 */ /* 0x000064000004001e */
[----:B01----:R-:W-:Y:S01]  /*53c0*/  ENDCOLLECTIVE ;  /* 0x000000000000791b */ /* 0x003fe20003800000 */
.L_x_1732:
[----:B------:R-:W-:-:S05]  /*53d0*/  FADD.FTZ R28, R28, R27 ;  /* 0x0000001b1c1c7221 */ /* 0x000fca0000010000 */
[----:B------:R-:W-:Y:S01]  /*53e0*/  MOV R34, R28 ;  /* 0x0000001c00227202 */ /* 0x000fe20000000f00 */
[----:B------:R-:W-:-:S07]  /*53f0*/  IMAD.MOV.U32 R36, RZ, RZ, R32 ;  /* 0x000000ffff247224 */ /* 0x000fce00078e0020 */
[----:B------:R-:W-:Y:S05]  /*5400*/  WARPSYNC.COLLECTIVE R25, `(.L_x_1733) ;  /* 0x0000000019087348 */ /* 0x000fea0003c00000 */
[----:B------:R0:W1:Y:S02]  /*5410*/  SHFL.BFLY P2, R32, R34, R31, R30 ;  /* 0x0c00001f22207389 */ /* 0x000064000004001e */
[----:B01----:R-:W-:Y:S01]  /*5420*/  ENDCOLLECTIVE ;  /* 0x000000000000791b */ /* 0x003fe20003800000 */
.L_x_1733:
[----:B------:R-:W-:Y:S01]  /*5430*/  FADD.FTZ R36, R29, R36 ;  /* 0x000000241d247221 */ /* 0x000fe20000010000 */
[----:B------:R-:W-:-:S04]  /*5440*/  HFMA2.MMA R31, -RZ, RZ, 0, 1.1920928955078125e-07 ;  /* 0x00000002ff1f7435 */ /* 0x000fc800000001ff */
[----:B------:R-:W-:Y:S02]  /*5450*/  MOV R34, R36 ;  /* 0x0000002400227202 */ /* 0x000fe40000000f00 */
[----:B------:R-:W-:-:S07]  /*5460*/  MOV R33, R32 ;  /* 0x0000002000217202 */ /* 0x000fce0000000f00 */
[----:B------:R-:W-:Y:S05]  /*5470*/  WARPSYNC.COLLECTIVE R25, `(.L_x_1734) ;  /* 0x0000000019087348 */ /* 0x000fea0003c00000 */
[----:B------:R0:W1:Y:S02]  /*5480*/  SHFL.BFLY P2, R32, R34, R31, R30 ;  /* 0x0c00001f22207389 */ /* 0x000064000004001e */
[----:B01----:R-:W-:Y:S01]  /*5490*/  ENDCOLLECTIVE ;  /* 0x000000000000791b */ /* 0x003fe20003800000 */
.L_x_1734:
[----:B------:R-:W-:-:S05]  /*54a0*/  FADD.FTZ R33, R28, R33 ;  /* 0x000000211c217221 */ /* 0x000fca0000010000 */
[----:B------:R-:W-:Y:S01]  /*54b0*/  MOV R34, R33 ;  /* 0x0000002100227202 */ /* 0x000fe20000000f00 */
[----:B------:R-:W-:-:S07]  /*54c0*/  IMAD.MOV.U32 R35, RZ, RZ, R32 ;  /* 0x000000ffff237224 */ /* 0x000fce00078e0020 */
[----:B------:R-:W-:Y:S05]  /*54d0*/  WARPSYNC.COLLECTIVE R25, `(.L_x_1735) ;  /* 0x0000000019087348 */ /* 0x000fea0003c00000 */
[----:B------:R0:W1:Y:S02]  /*54e0*/  SHFL.BFLY P2, R32, R34, R31, R30 ;  /* 0x0c00001f22207389 */ /* 0x000064000004001e */
[----:B01----:R-:W-:Y:S01]  /*54f0*/  ENDCOLLECTIVE ;  /* 0x000000000000791b */ /* 0x003fe20003800000 */
.L_x_1735:
[----:B------:R-:W-:Y:S01]  /*5500*/  FADD.FTZ R35, R36, R35 ;  /* 0x0000002324237221 */ /* 0x000fe20000010000 */
[----:B------:R-:W-:-:S04]  /*5510*/  HFMA2.MMA R31, -RZ, RZ, 0, 5.9604644775390625e-08 ;  /* 0x00000001ff1f7435 */ /* 0x000fc800000001ff */
[----:B------:R-:W-:Y:S02]  /*5520*/  MOV R34, R35 ;  /* 0x0000002300227202 */ /* 0x000fe40000000f00 */
[----:B------:R-:W-:-:S07]  /*5530*/  MOV R26, R32 ;  /* 0x00000020001a7202 */ /* 0x000fce0000000f00 */
[----:B------:R-:W-:Y:S05]  /*5540*/  WARPSYNC.COLLECTIVE R25, `(.L_x_1736) ;  /* 0x0000000019087348 */ /* 0x000fea0003c00000 */
[----:B------:R0:W1:Y:S02]  /*5550*/  SHFL.BFLY P2, R32, R34, R31, R30 ;  /* 0x0c00001f22207389 */ /* 0x000064000004001e */
[----:B01----:R-:W-:Y:S01]  /*5560*/  ENDCOLLECTIVE ;  /* 0x000000000000791b */ /* 0x003fe20003800000 */
.L_x_1736:
[----:B------:R-:W-:-:S05]  /*5570*/  FADD.FTZ R37, R33, R26 ;  /* 0x0000001a21257221 */ /* 0x000fca0000010000 */
[----:B------:R-:W-:Y:S01]  /*5580*/  MOV R34, R37 ;  /* 0x0000002500227202 */ /* 0x000fe20000000f00 */
[----:B------:R-:W-:-:S07]  /*5590*/  IMAD.MOV.U32 R38, RZ, RZ, R32 ;  /* 0x000000ffff267224 */ /* 0x000fce00078e0020 */
[----:B------:R-:W-:Y:S05]  /*55a0*/  WARPSYNC.COLLECTIVE R25, `(.L_x_1737) ;  /* 0x0000000019087348 */ /* 0x000fea0003c00000 */
[----:B------:R0:W1:Y:S02]  /*55b0*/  SHFL.BFLY P2, R32, R34, R31, R30 ;  /* 0x0c00001f22207389 */ /* 0x000064000004001e */
[----:B01----:R-:W-:Y:S01]  /*55c0*/  ENDCOLLECTIVE ;  /* 0x000000000000791b */ /* 0x003fe20003800000 */
.L_x_1737:
[----:B------:R-:W-:Y:S01]  /*55d0*/  FADD.FTZ R38, R35, R38 ;  /* 0x0000002623267221 */ /* 0x000fe20000010000 */
[----:B------:R-:W-:Y:S06]  /*55e0*/  BRA `(.L_x_1738) ;  /* 0xffffffec006c7947 */ /* 0x000fec000383ffff */
.L_x_1726:
[----:B------:R-:W-:Y:S01]  /*55f0*/  BSSY B1, `(.L_x_1739) ;  /* 0x0000008000017945 */ /* 0x000fe20003800000 */
[----:B--2---:R-:W-:Y:S01]  /*5600*/  MOV R34, R33 ;  /* 0x0000002100227202 */ /* 0x004fe20000000f00 */
[----:B------:R-:W-:Y:S01]  /*5610*/  IMAD.MOV.U32 R25, RZ, RZ, 0xffff ;  /* 0x0000ffffff197424 */ /* 0x000fe200078e00ff */
[----:B---3--:R-:W-:Y:S02]  /*5620*/  MOV R31, 0x8 ;  /* 0x00000008001f7802 */ /* 0x008fe40000000f00 */
[----:B------:R-:W-:-:S07]  /*5630*/  MOV R30, 0x101f ;  /* 0x0000101f001e7802 */ /* 0x000fce0000000f00 */
[----:B01--4-:R-:W-:Y:S05]  /*5640*/  WARPSYNC.COLLECTIVE R25, `(.L_x_1740) ;  /* 0x0000000019087348 */ /* 0x013fea0003c00000 */
[----:B------:R2:W3:Y:S02]  /*5650*/  SHFL.BFLY P2, R32, R34, R31, R30 ;  /* 0x0c00001f22207389 */ /* 0x0004e4000004001e */
[----:B01234-:R-:W-:Y:S01]  /*5660*/  ENDCOLLECTIVE ;  /* 0x000000000000791b */ /* 0x01ffe20003800000 */
.L_x_1740:
[----:B------:R-:W-:Y:S05]  /*5670*/  BSYNC B1 ;  /* 0x0000000000017941 */ /* 0x000fea0003800000 */
.L_x_1739:
        /* <DEDUP_REMOVED lines=8> */
.L_x_1741:
[----:B------:R-:W-:Y:S01]  /*5700*/  FADD.FTZ R36, R36, R33 ;  /* 0x0000002124247221 */ /* 0x000fe20000010000 */
[----:B------:R-:W-:-:S04]  /*5710*/  HFMA2.MMA R31, -RZ, RZ, 0, 2.384185791015625e-07 ;  /* 0x00000004ff1f7435 */ /* 0x000fc800000001ff */
[----:B------:R-:W-:Y:S02]  /*5720*/  MOV R34, R36 ;  /* 0x0000002400227202 */ /* 0x000fe40000000f00 */
[----:B------:R-:W-:-:S07]  /*5730*/  MOV R38, R32 ;  /* 0x0000002000267202 */ /* 0x000fce0000000f00 */
[----:B------:R-:W-:Y:S05]  /*5740*/  WARPSYNC.COLLECTIVE R25, `(.L_x_1742) ;  /* 0x0000000019087348 */ /* 0x000fea0003c00000 */
[----:B------:R0:W1:Y:S02]  /*5750*/  SHFL.BFLY P2, R32, R34, R31, R30 ;  /* 0x0c00001f22207389 */ /* 0x000064000004001e */
[----:B01----:R-:W-:Y:S01]  /*5760*/  ENDCOLLECTIVE ;  /* 0x000000000000791b */ /* 0x003fe20003800000 */
.L_x_1742:
[----:B------:R-:W-:-:S04]  /*5770*/  FADD.FTZ R38, R38, R35 ;  /* 0x0000002326267221 */ /* 0x000fc80000010000 */
[----:B------:R-:W-:Y:S01]  /*5780*/  IMAD.MOV.U32 R34, RZ, RZ, R38 ;  /* 0x000000ffff227224 */ /* 0x000fe200078e0026 */
[----:B------:R-:W-:-:S07]  /*5790*/  MOV R37, R32 ;  /* 0x0000002000257202 */ /* 0x000fce0000000f00 */
[----:B------:R-:W-:Y:S05]  /*57a0*/  WARPSYNC.COLLECTIVE R25, `(.L_x_1743) ;  /* 0x0000000019087348 */ /* 0x000fea0003c00000 */
[----:B------:R0:W1:Y:S02]  /*57b0*/  SHFL.BFLY P2, R32, R34, R31, R30 ;  /* 0x0c00001f22207389 */ /* 0x000064000004001e */
[----:B01----:R-:W-:Y:S01]  /*57c0*/  ENDCOLLECTIVE ;  /* 0x000000000000791b */ /* 0x003fe20003800000 */
.L_x_1743:
[----:B------:R-:W-:Y:S01]  /*57d0*/  FADD.FTZ R37, R36, R37 ;  /* 0x0000002524257221 */ /* 0x000fe20000010000 */
[----:B------:R-:W-:-:S04]  /*57e0*/  HFMA2.MMA R31, -RZ, RZ, 0, 1.1920928955078125e-07 ;  /* 0x00000002ff1f7435 */ /* 0x000fc800000001ff */
[----:B------:R-:W-:Y:S02]  /*57f0*/  MOV R34, R37 ;  /* 0x0000002500227202 */ /* 0x000fe40000000f00 */
[----:B------:R-:W-:-:S07]  /*5800*/  MOV R39, R32 ;  /* 0x0000002000277202 */ /* 0x000fce0000000f00 */
[----:B------:R-:W-:Y:S05]  /*5810*/  WARPSYNC.COLLECTIVE R25, `(.L_x_1744) ;  /* 0x0000000019087348 */ /* 0x000fea0003c00000 */
[----:B------:R0:W1:Y:S02]  /*5820*/  SHFL.BFLY P2, R32, R34, R31, R30 ;  /* 0x0c00001f22207389 */ /* 0x000064000004001e */
[----:B01----:R-:W-:Y:S01]  /*5830*/  ENDCOLLECTIVE ;  /* 0x000000000000791b */ /* 0x003fe20003800000 */
.L_x_1744:
[----:B------:R-:W-:-:S04]  /*5840*/  FADD.FTZ R39, R38, R39 ;  /* 0x0000002726277221 */ /* 0x000fc80000010000 */
[----:B------:R-:W-:Y:S01]  /*5850*/  IMAD.MOV.U32 R34, RZ, RZ, R39 ;  /* 0x000000ffff227224 */ /* 0x000fe200078e0027 */
[----:B------:R-:W-:-:S07]  /*5860*/  MOV R40, R32 ;  /* 0x0000002000287202 */ /* 0x000fce0000000f00 */
[----:B------:R-:W-:Y:S05]  /*5870*/  WARPSYNC.COLLECTIVE R25, `(.L_x_1745) ;  /* 0x0000000019087348 */ /* 0x000fea0003c00000 */
[----:B------:R0:W1:Y:S02]  /*5880*/  SHFL.BFLY P2, R32, R34, R31, R30 ;  /* 0x0c00001f22207389 */ /* 0x000064000004001e */
[----:B01----:R-:W-:Y:S01]  /*5890*/  ENDCOLLECTIVE ;  /* 0x000000000000791b */ /* 0x003fe20003800000 */
.L_x_1745:
[----:B------:R-:W-:Y:S01]  /*58a0*/  FADD.FTZ R40, R37, R40 ;  /* 0x0000002825287221 */ /* 0x000fe20000010000 */
[----:B------:R-:W-:-:S04]  /*58b0*/  HFMA2.MMA R31, -RZ, RZ, 0, 5.9604644775390625e-08 ;  /* 0x00000001ff1f7435 */ /* 0x000fc800000001ff */
[----:B------:R-:W-:Y:S02]  /*58c0*/  MOV R34, R40 ;  /* 0x0000002800227202 */ /* 0x000fe40000000f00 */
[----:B------:R-:W-:-:S07]  /*58d0*/  MOV R42, R32 ;  /* 0x00000020002a7202 */ /* 0x000fce0000000f00 */
[----:B------:R-:W-:Y:S05]  /*58e0*/  WARPSYNC.COLLECTIVE R25, `(.L_x_1746) ;  /* 0x0000000019087348 */ /* 0x000fea0003c00000 */
[----:B------:R0:W1:Y:S02]  /*58f0*/  SHFL.BFLY P2, R32, R34, R31, R30 ;  /* 0x0c00001f22207389 */ /* 0x000064000004001e */
[----:B01----:R-:W-:Y:S01]  /*5900*/  ENDCOLLECTIVE ;  /* 0x000000000000791b */ /* 0x003fe20003800000 */
.L_x_1746:
[----:B------:R-:W-:-:S04]  /*5910*/  FADD.FTZ R42, R39, R42 ;  /* 0x0000002a272a7221 */ /* 0x000fc80000010000 */
[----:B------:R-:W-:Y:S01]  /*5920*/  IMAD.MOV.U32 R34, RZ, RZ, R42 ;  /* 0x000000ffff227224 */ /* 0x000fe200078e002a */
[----:B------:R-:W-:-:S07]  /*5930*/  MOV R33, R32 ;  /* 0x0000002000217202 */ /* 0x000fce0000000f00 */
[----:B------:R-:W-:Y:S05]  /*5940*/  WARPSYNC.COLLECTIVE R25, `(.L_x_1747) ;  /* 0x0000000019087348 */ /* 0x000fea0003c00000 */
[----:B------:R0:W1:Y:S02]  /*5950*/  SHFL.BFLY P2, R32, R34, R31, R30 ;  /* 0x0c00001f22207389 */ /* 0x000064000004001e */
[----:B01----:R-:W-:Y:S01]  /*5960*/  ENDCOLLECTIVE ;  /* 0x000000000000791b */ /* 0x003fe20003800000 */
.L_x_1747:
[----:B------:R-:W-:Y:S01]  /*5970*/  FADD.FTZ R33, R40, R33 ;  /* 0x0000002128217221 */ /* 0x000fe20000010000 */
[----:B------:R-:W-:Y:S06]  /*5980*/  BRA `(.L_x_1748) ;  /* 0xffffffec00287947 */ /* 0x000fec000383ffff */
.L_x_1727:
[----:B------:R-:W-:Y:S01]  /*5990*/  BSSY B1, `(.L_x_1749) ;  /* 0x0000008000017945 */ /* 0x000fe20003800000 */
[----:B0-----:R-:W-:Y:S02]  /*59a0*/  MOV R34, R33 ;  /* 0x0000002100227202 */ /* 0x001fe40000000f00 */
[----:B------:R-:W-:Y:S02]  /*59b0*/  MOV R31, 0x8 ;  /* 0x00000008001f7802 */ /* 0x000fe40000000f00 */
[----:B--2---:R-:W-:Y:S02]  /*59c0*/  MOV R30, 0x101f ;  /* 0x0000101f001e7802 */ /* 0x004fe40000000f00 */
[----:B------:R-:W-:-:S07]  /*59d0*/  MOV R25, 0xffff ;  /* 0x0000ffff00197802 */ /* 0x000fce0000000f00 */
[----:B-1-34-:R-:W-:Y:S05]  /*59e0*/  WARPSYNC.COLLECTIVE R25, `(.L_x_1750) ;  /* 0x0000000019087348 */ /* 0x01afea0003c00000 */
[----:B------:R0:W2:Y:S02]  /*59f0*/  SHFL.BFLY P2, R32, R34, R31, R30 ;  /* 0x0c00001f22207389 */ /* 0x0000a4000004001e */
[----:B01234-:R-:W-:Y:S01]  /*5a00*/  ENDCOLLECTIVE ;  /* 0x000000000000791b */ /* 0x01ffe20003800000 */
.L_x_1750:
[----:B------:R-:W-:Y:S05]  /*5a10*/  BSYNC B1 ;  /* 0x0000000000017941 */ /* 0x000fea0003800000 */
.L_x_1749:
[----:B------:R-:W-:Y:S01]  /*5a20*/  HFMA2.MMA R31, -RZ, RZ, 0, 4.76837158203125e-07 ;  /* 0x00000008ff1f7435 */ /* 0x000fe200000001ff */
[----:B------:R-:W-:Y:S01]  /*5a30*/  MOV R34, R35 ;  /* 0x0000002300227202 */ /* 0x000fe20000000f00 */
[----:B------:R-:W-:Y:S01]  /*5a40*/  IMAD.MOV.U32 R36, RZ, RZ, R32 ;  /* 0x000000ffff247224 */ /* 0x000fe200078e0020 */
[----:B------:R-:W-:Y:S02]  /*5a50*/  MOV R30, 0x101f ;  /* 0x0000101f001e7802 */ /* 0x000fe40000000f00 */
[----:B------:R-:W-:Y:S01]  /*5a60*/  MOV R25, 0xffff ;  /* 0x0000ffff00197802 */ /* 0x000fe20000000f00 */
[----:B------:R-:W-:-:S07]  /*5a70*/  FADD.FTZ R36, R36, R33 ;  /* 0x0000002124247221 */ /* 0x000fce0000010000 */
[----:B------:R-:W-:Y:S05]  /*5a80*/  WARPSYNC.COLLECTIVE R25, `(.L_x_1751) ;  /* 0x0000000019087348 */ /* 0x000fea0003c00000 */
[----:B------:R0:W1:Y:S02]  /*5a90*/  SHFL.BFLY P2, R32, R34, R31, R30 ;  /* 0x0c00001f22207389 */ /* 0x000064000004001e */
[----:B01----:R-:W-:Y:S01]  /*5aa0*/  ENDCOLLECTIVE ;  /* 0x000000000000791b */ /* 0x003fe20003800000 */
.L_x_1751:
[----:B------:R-:W-:Y:S01]  /*5ab0*/  HFMA2.MMA R31, -RZ, RZ, 0, 2.384185791015625e-07 ;  /* 0x00000004ff1f7435 */ /* 0x000fe200000001ff */
[----:B------:R-:W-:Y:S01]  /*5ac0*/  MOV R34, R36 ;  /* 0x0000002400227202 */ /* 0x000fe20000000f00 */
[----:B------:R-:W-:-:S09]  /*5ad0*/  IMAD.MOV.U32 R38, RZ, RZ, R32 ;  /* 0x000000ffff267224 */ /* 0x000fd200078e0020 */
[----:B------:R-:W-:Y:S05]  /*5ae0*/  WARPSYNC.COLLECTIVE R25, `(.L_x_1752) ;  /* 0x0000000019087348 */ /* 0x000fea0003c00000 */
[----:B------:R0:W1:Y:S02]  /*5af0*/  SHFL.BFLY P2, R32, R34, R31, R30 ;  /* 0x0c00001f22207389 */ /* 0x000064000004001e */
[----:B01----:R-:W-:Y:S01]  /*5b00*/  ENDCOLLECTIVE ;  /* 0x000000000000791b */ /* 0x003fe20003800000 */
.L_x_1752:
[----:B------:R-:W-:-:S05]  /*5b10*/  FADD.FTZ R38, R38, R35 ;  /* 0x0000002326267221 */ /* 0x000fca0000010000 */
[----:B------:R-:W-:Y:S02]  /*5b20*/  MOV R34, R38 ;  /* 0x0000002600227202 */ /* 0x000fe40000000f00 */
[----:B------:R-:W-:-:S07]  /*5b30*/  MOV R37, R32 ;  /* 0x0000002000257202 */ /* 0x000fce0000000f00 */
[----:B------:R-:W-:Y:S05]  /*5b40*/  WARPSYNC.COLLECTIVE R25, `(.L_x_1753) ;  /* 0x0000000019087348 */ /* 0x000fea0003c00000 */
[----:B------:R0:W1:Y:S02]  /*5b50*/  SHFL.BFLY P2, R32, R34, R31, R30 ;  /* 0x0c00001f22207389 */ /* 0x000064000004001e */
[----:B01----:R-:W-:Y:S01]  /*5b60*/  ENDCOLLECTIVE ;  /* 0x000000000000791b */ /* 0x003fe20003800000 */
.L_x_1753:
[----:B------:R-:W-:Y:S01]  /*5b70*/  FADD.FTZ R37, R36, R37 ;  /* 0x0000002524257221 */ /* 0x000fe20000010000 */
[----:B------:R-:W-:-:S04]  /*5b80*/  HFMA2.MMA R31, -RZ, RZ, 0, 1.1920928955078125e-07 ;  /* 0x00000002ff1f7435 */ /* 0x000fc800000001ff */
[----:B------:R-:W-:Y:S01]  /*5b90*/  MOV R34, R37 ;  /* 0x0000002500227202 */ /* 0x000fe20000000f00 */
[----:B------:R-:W-:-:S07]  /*5ba0*/  IMAD.MOV.U32 R39, RZ, RZ, R32 ;  /* 0x000000ffff277224 */ /* 0x000fce00078e0020 */
[----:B------:R-:W-:Y:S05]  /*5bb0*/  WARPSYNC.COLLECTIVE R25, `(.L_x_1754) ;  /* 0x0000000019087348 */ /* 0x000fea0003c00000 */
[----:B------:R0:W1:Y:S02]  /*5bc0*/  SHFL.BFLY P2, R32, R34, R31, R30 ;  /* 0x0c00001f22207389 */ /* 0x000064000004001e */
[----:B01----:R-:W-:Y:S01]  /*5bd0*/  ENDCOLLECTIVE ;  /* 0x000000000000791b */ /* 0x003fe20003800000 */
.L_x_1754:
[----:B------:R-:W-:-:S05]  /*5be0*/  FADD.FTZ R39, R38, R39 ;  /* 0x0000002726277221 */ /* 0x000fca0000010000 */
[----:B------:R-:W-:Y:S02]  /*5bf0*/  MOV R34, R39 ;  /* 0x0000002700227202 */ /* 0x000fe40000000f00 */
[----:B------:R-:W-:-:S07]  /*5c00*/  MOV R40, R32 ;  /* 0x0000002000287202 */ /* 0x000fce0000000f00 */
[----:B------:R-:W-:Y:S05]  /*5c10*/  WARPSYNC.COLLECTIVE R25, `(.L_x_1755) ;  /* 0x0000000019087348 */ /* 0x000fea0003c00000 */
[----:B------:R0:W1:Y:S02]  /*5c20*/  SHFL.BFLY P2, R32, R34, R31, R30 ;  /* 0x0c00001f22207389 */ /* 0x000064000004001e */
[----:B01----:R-:W-:Y:S01]  /*5c30*/  ENDCOLLECTIVE ;  /* 0x000000000000791b */ /* 0x003fe20003800000 */
.L_x_1755:
[----:B------:R-:W-:Y:S01]  /*5c40*/  FADD.FTZ R40, R37, R40 ;  /* 0x0000002825287221 */ /* 0x000fe20000010000 */
[----:B------:R-:W-:-:S04]  /*5c50*/  HFMA2.MMA R31, -RZ, RZ, 0, 5.9604644775390625e-08 ;  /* 0x00000001ff1f7435 */ /* 0x000fc800000001ff */
[----:B------:R-:W-:Y:S01]  /*5c60*/  MOV R34, R40 ;  /* 0x0000002800227202 */ /* 0x000fe20000000f00 */
[----:B------:R-:W-:-:S07]  /*5c70*/  IMAD.MOV.U32 R42, RZ, RZ, R32 ;  /* 0x000000ffff2a7224 */ /* 0x000fce00078e0020 */
[----:B------:R-:W-:Y:S05]  /*5c80*/  WARPSYNC.COLLECTIVE R25, `(.L_x_1756) ;  /* 0x0000000019087348 */ /* 0x000fea0003c00000 */
[----:B------:R0:W1:Y:S02]  /*5c90*/  SHFL.BFLY P2, R32, R34, R31, R30 ;  /* 0x0c00001f22207389 */ /* 0x000064000004001e */
[----:B01----:R-:W-:Y:S01]  /*5ca0*/  ENDCOLLECTIVE ;  /* 0x000000000000791b */ /* 0x003fe20003800000 */
.L_x_1756:
[----:B------:R-:W-:-:S05]  /*5cb0*/  FADD.FTZ R42, R39, R42 ;  /* 0x0000002a272a7221 */ /* 0x000fca0000010000 */
[----:B------:R-:W-:Y:S02]  /*5cc0*/  MOV R34, R42 ;  /* 0x0000002a00227202 */ /* 0x000fe40000000f00 */
[----:B------:R-:W-:-:S07]  /*5cd0*/  MOV R33, R32 ;  /* 0x0000002000217202 */ /* 0x000fce0000000f00 */
[----:B------:R-:W-:Y:S05]  /*5ce0*/  WARPSYNC.COLLECTIVE R25, `(.L_x_1757) ;  /* 0x0000000019087348 */ /* 0x000fea0003c00000 */
[----:B------:R0:W1:Y:S02]  /*5cf0*/  SHFL.BFLY P2, R32, R34, R31, R30 ;  /* 0x0c00001f22207389 */ /* 0x000064000004001e */
[----:B01----:R-:W-:Y:S01]  /*5d00*/  ENDCOLLECTIVE ;  /* 0x000000000000791b */ /* 0x003fe20003800000 */
.L_x_1757:
[----:B------:R-:W-:Y:S01]  /*5d10*/  FADD.FTZ R33, R40, R33 ;  /* 0x0000002128217221 */ /* 0x000fe20000010000 */
[----:B------:R-:W-:Y:S06]  /*5d20*/  BRA `(.L_x_1758) ;  /* 0xffffffe800cc7947 */ /* 0x000fec000383ffff */
.L_x_1728:
        /* <DEDUP_REMOVED lines=8> */
.L_x_1760:
[----:B------:R-:W-:Y:S05]  /*5db0*/  BSYNC B0 ;  /* 0x0000000000007941 */ /* 0x000fea0003800000 */
.L_x_1759:
[----:B------:R-:W-:Y:S01]  /*5dc0*/  HFMA2.MMA R31, -RZ, RZ, 0, 4.76837158203125e-07 ;  /* 0x00000008ff1f7435 */ /* 0x000fe200000001ff */
[----:B------:R-:W-:Y:S01]  /*5dd0*/  IMAD.MOV.U32 R34, RZ, RZ, R27 ;  /* 0x000000ffff227224 */ /* 0x000fe200078e001b */
[----:B------:R-:W-:Y:S01]  /*5de0*/  MOV R30, 0x101f ;  /* 0x0000101f001e7802 */ /* 0x000fe20000000f00 */
[----:B------:R-:W-:Y:S01]  /*5df0*/  IMAD.MOV.U32 R40, RZ, RZ, RZ ;  /* 0x000000ffff287224 */ /* 0x000fe200078e00ff */
        /* <DEDUP_REMOVED lines=8> */
.L_x_1761:
[----:B------:R-:W-:Y:S01]  /*5e80*/  @P0 LEA R36, R47, UR6, 0x7 ;  /* 0x000000062f240c11 */ /* 0x000fe2000f8e38ff */
[----:B------:R-:W-:Y:S01]  /*5e90*/  FADD.FTZ R29, R29, R26 ;  /* 0x0000001a1d1d7221 */ /* 0x000fe20000010000 */
[----:B------:R-:W-:Y:S01]  /*5ea0*/  @P0 LOP3.LUT R35, R35, R10, RZ, 0x3c, !PT ;  /* 0x0000000a23230212 */ /* 0x000fe200078e3cff */
[----:B------:R-:W-:-:S03]  /*5eb0*/  HFMA2.MMA R50, -RZ, RZ, 0, 0 ;  /* 0x00000000ff327435 */ /* 0x000fc600000001ff */
[----:B------:R-:W-:-:S05]  /*5ec0*/  @P0 LEA R35, R35, R36, 0x2 ;  /* 0x0000002423230211 */ /* 0x000fca00078e10ff */
[----:B------:R0:W1:Y:S01]  /*5ed0*/  @P0 LDS R38, [R35+0x780] ;  /* 0x0007800023260984 */ /* 0x0000620000000800 */
[----:B------:R-:W-:Y:S01]  /*5ee0*/  MOV R34, R29 ;  /* 0x0000001d00227202 */ /* 0x000fe20000000f00 */
[----:B------:R-:W-:Y:S02]  /*5ef0*/  IMAD.MOV.U32 R31, RZ, RZ, 0x4 ;  /* 0x00000004ff1f7424 */ /* 0x000fe400078e00ff */
[----:B------:R0:W2:Y:S01]  /*5f00*/  @P0 LDS R37, [R35] ;  /* 0x0000000023250984 */ /* 0x0000a20000000800 */
[----:B------:R-:W-:-:S07]  /*5f10*/  FADD.FTZ R28, R32, R27 ;  /* 0x0000001b201c7221 */ /* 0x000fce0000010000 */
[----:B012---:R-:W-:Y:S05]  /*5f20*/  WARPSYNC.COLLECTIVE R25, `(.L_x_1762) ;  /* 0x0000000019087348 */ /* 0x007fea0003c00000 */
[----:B------:R3:W4:Y:S02]  /*5f30*/  SHFL.BFLY P2, R32, R34, R31, R30 ;  /* 0x0c00001f22207389 */ /* 0x000724000004001e */
[----:B01234-:R-:W-:Y:S01]  /*5f40*/  ENDCOLLECTIVE ;  /* 0x000000000000791b */ /* 0x01ffe20003800000 */
.L_x_1762:
[----:B------:R-:W-:Y:S02]  /*5f50*/  MOV R34, R28 ;  /* 0x0000001c00227202 */ /* 0x000fe40000000f00 */
[----:B------:R-:W-:-:S07]  /*5f60*/  MOV R26, R32 ;  /* 0x00000020001a7202 */ /* 0x000fce0000000f00 */
[----:B------:R-:W-:Y:S05]  /*5f70*/  WARPSYNC.COLLECTIVE R25, `(.L_x_1763) ;  /* 0x0000000019087348 */ /* 0x000fea0003c00000 */
[----:B------:R0:W1:Y:S02]  /*5f80*/  SHFL.BFLY P2, R32, R34, R31, R30 ;  /* 0x0c00001f22207389 */ /* 0x000064000004001e */
[----:B01----:R-:W-:Y:S01]  /*5f90*/  ENDCOLLECTIVE ;  /* 0x000000000000791b */ /* 0x003fe20003800000 */
.L_x_1763:
[----:B------:R-:W-:Y:S01]  /*5fa0*/  @P0 MOV R40, R38 ;  /* 0x0000002600280202 */ /* 0x000fe20000000f00 */
[----:B------:R-:W-:Y:S01]  /*5fb0*/  FADD.FTZ R26, R29, R26 ;  /* 0x0000001a1d1a7221 */ /* 0x000fe20000010000 */
[----:B------:R-:W-:Y:S01]  /*5fc0*/  @P0 MOV R39, R37 ;  /* 0x0000002500270202 */ /* 0x000fe20000000f00 */
[----:B------:R-:W-:Y:S02]  /*5fd0*/  HFMA2.MMA R31, -RZ, RZ, 0, 1.1920928955078125e-07 ;  /* 0x00000002ff1f7435 */ /* 0x000fe400000001ff */
[----:B------:R-:W-:Y:S02]  /*5fe0*/  IMAD.MOV.U32 R34, RZ, RZ, R26 ;  /* 0x000000ffff227224 */ /* 0x000fe400078e001a */
[----:B------:R-:W-:Y:S01]  /*5ff0*/  FADD.FTZ R27, R28, R32 ;  /* 0x000000201c1b7221 */ /* 0x000fe20000010000 */
[----:B------:R-:W-:-:S07]  /*6000*/  @P0 LEA R28, R47, UR6, 0x7 ;  /* 0x000000062f1c0c11 */ /* 0x000fce000f8e38ff */
[----:B------:R-:W-:Y:S05]  /*6010*/  WARPSYNC.COLLECTIVE R25, `(.L_x_1764) ;  /* 0x0000000019087348 */ /* 0x000fea0003c00000 */
[----:B------:R0:W1:Y:S02]  /*6020*/  SHFL.BFLY P2, R32, R34, R31, R30 ;  /* 0x0c00001f22207389 */ /* 0x000064000004001e */
[----:B01----:R-:W-:Y:S01]  /*6030*/  ENDCOLLECTIVE ;  /* 0x000000000000791b */ /* 0x003fe20003800000 */
.L_x_1764:
[----:B------:R-:W-:Y:S02]  /*6040*/  MOV R34, R27 ;  /* 0x0000001b00227202 */ /* 0x000fe40000000f00 */
[----:B------:R-:W-:-:S07]  /*6050*/  MOV R29, R32 ;  /* 0x00000020001d7202 */ /* 0x000fce0000000f00 */
[----:B------:R-:W-:Y:S05]  /*6060*/  WARPSYNC.COLLECTIVE R25, `(.L_x_1765) ;  /* 0x0000000019087348 */ /* 0x000fea0003c00000 */
[----:B------:R0:W1:Y:S02]  /*6070*/  SHFL.BFLY P2, R32, R34, R31, R30 ;  /* 0x0c00001f22207389 */ /* 0x000064000004001e */
[----:B01----:R-:W-:Y:S01]  /*6080*/  ENDCOLLECTIVE ;  /* 0x000000000000791b */ /* 0x003fe20003800000 */
.L_x_1765:
[----:B------:R-:W-:Y:S01]  /*6090*/  FADD.FTZ R35, R26, R29 ;  /* 0x0000001d1a237221 */ /* 0x000fe20000010000 */
[----:B------:R-:W-:-:S04]  /*60a0*/  @P0 IADD3 R29, R33, 0x3c, RZ ;  /* 0x0000003c211d0810 */ /* 0x000fc80007ffe0ff */
[----:B------:R-:W-:-:S04]  /*60b0*/  @P0 LOP3.LUT R29, R29, R10, RZ, 0x3c, !PT ;  /* 0x0000000a1d1d0212 */ /* 0x000fc800078e3cff */
[----:B------:R-:W-:Y:S01]  /*60c0*/  @P0 LEA R29, R29, R28, 0x2 ;  /* 0x0000001c1d1d0211 */ /* 0x000fe200078e10ff */
[----:B------:R-:W-:Y:S01]  /*60d0*/  HFMA2.MMA R31, -RZ, RZ, 0, 5.9604644775390625e-08 ;  /* 0x00000001ff1f7435 */ /* 0x000fe200000001ff */
[----:B------:R-:W-:-:S03]  /*60e0*/  MOV R34, R35 ;  /* 0x0000002300227202 */ /* 0x000fc60000000f00 */
[----:B------:R0:W1:Y:S04]  /*60f0*/  @P0 LDS R46, [R29] ;  /* 0x000000001d2e0984 */ /* 0x0000680000000800 */
[----:B------:R0:W2:Y:S01]  /*6100*/  @P0 LDS R48, [R29+0x780] ;  /* 0x000780001d300984 */ /* 0x0000a20000000800 */
[----:B------:R-:W-:-:S07]  /*6110*/  FADD.FTZ R36, R27, R32 ;  /* 0x000000201b247221 */ /* 0x000fce0000010000 */
[----:B012---:R-:W-:Y:S05]  /*6120*/  WARPSYNC.COLLECTIVE R25, `(.L_x_1766) ;  /* 0x0000000019087348 */ /* 0x007fea0003c00000 */
[----:B------:R3:W4:Y:S02]  /*6130*/  SHFL.BFLY P2, R32, R34, R31, R30 ;  /* 0x0c00001f22207389 */ /* 0x000724000004001e */
[----:B01234-:R-:W-:Y:S01]  /*6140*/  ENDCOLLECTIVE ;  /* 0x000000000000791b */ /* 0x01ffe20003800000 */
.L_x_1766:
[----:B------:R-:W0:Y:S01]  /*6150*/  LDC.64 R26, c[0x0][0x218] ;  /* 0x00008600ff1a7b82 */ /* 0x000e220000000a00 */
[----:B------:R-:W-:Y:S01]  /*6160*/  MOV R34, R36 ;  /* 0x0000002400227202 */ /* 0x000fe20000000f00 */
[----:B------:R-:W-:-:S07]  /*6170*/  IMAD.MOV.U32 R38, RZ, RZ, R32 ;  /* 0x000000ffff267224 */ /* 0x000fce00078e0020 */
[----:B0-----:R-:W-:Y:S05]  /*6180*/  WARPSYNC.COLLECTIVE R25, `(.L_x_1767) ;  /* 0x0000000019087348 */ /* 0x001fea0003c00000 */
[----:B------:R1:W2:Y:S02]  /*6190*/  SHFL.BFLY P2, R32, R34, R31, R30 ;  /* 0x0c00001f22207389 */ /* 0x0002a4000004001e */
[----:B012---:R-:W-:Y:S01]  /*61a0*/  ENDCOLLECTIVE ;  /* 0x000000000000791b */ /* 0x007fe20003800000 */
.L_x_1767:
[----:B------:R-:W-:Y:S01]  /*61b0*/  FADD.FTZ R35, R35, R38 ;  /* 0x0000002623237221 */ /* 0x000fe20000010000 */
[----:B------:R-:W-:Y:S01]  /*61c0*/  @P0 IMAD.MOV.U32 R44, RZ, RZ, R46 ;  /* 0x000000ffff2c0224 */ /* 0x000fe200078e002e */
        /* <DEDUP_REMOVED lines=8> */
.L_x_1768:
        /* <DEDUP_REMOVED lines=8> */
.L_x_1769:
[----:B------:R-:W-:Y:S01]  /*62d0*/  FADD.FTZ R42, R42, R39 ;  /* 0x000000272a2a7221 */ /* 0x000fe20000010000 */
[----:B------:R-:W-:-:S04]  /*62e0*/  HFMA2.MMA R31, -RZ, RZ, 0, 2.384185791015625e-07 ;  /* 0x00000004ff1f7435 */ /* 0x000fc800000001ff */
[----:B------:R-:W-:Y:S02]  /*62f0*/  MOV R34, R42 ;  /* 0x0000002a00227202 */ /* 0x000fe40000000f00 */
[----:B------:R-:W-:-:S07]  /*6300*/  MOV R41, R32 ;  /* 0x0000002000297202 */ /* 0x000fce0000000f00 */
[----:B------:R-:W-:Y:S05]  /*6310*/  WARPSYNC.COLLECTIVE R25, `(.L_x_1770) ;  /* 0x0000000019087348 */ /* 0x000fea0003c00000 */
[----:B------:R0:W1:Y:S02]  /*6320*/  SHFL.BFLY P2, R32, R34, R31, R30 ;  /* 0x0c00001f22207389 */ /* 0x000064000004001e */
[----:B01----:R-:W-:Y:S01]  /*6330*/  ENDCOLLECTIVE ;  /* 0x000000000000791b */ /* 0x003fe20003800000 */
.L_x_1770:
[----:B------:R-:W-:-:S05]  /*6340*/  FADD.FTZ R41, R41, R40 ;  /* 0x0000002829297221 */ /* 0x000fca0000010000 */
[----:B------:R-:W-:Y:S01]  /*6350*/  MOV R34, R41 ;  /* 0x0000002900227202 */ /* 0x000fe20000000f00 */
[----:B------:R-:W-:-:S07]  /*6360*/  IMAD.MOV.U32 R39, RZ, RZ, R32 ;  /* 0x000000ffff277224 */ /* 0x000fce00078e0020 */
[----:B------:R-:W-:Y:S05]  /*6370*/  WARPSYNC.COLLECTIVE R25, `(.L_x_1771) ;  /* 0x0000000019087348 */ /* 0x000fea0003c00000 */
[----:B------:R0:W1:Y:S02]  /*6380*/  SHFL.BFLY P2, R32, R34, R31, R30 ;  /* 0x0c00001f22207389 */ /* 0x000064000004001e */
[----:B01----:R-:W-:Y:S01]  /*6390*/  ENDCOLLECTIVE ;  /* 0x000000000000791b */ /* 0x003fe20003800000 */
.L_x_1771:
[----:B------:R-:W-:Y:S01]  /*63a0*/  FADD.FTZ R39, R42, R39 ;  /* 0x000000272a277221 */ /* 0x000fe20000010000 */
[----:B------:R-:W-:-:S03]  /*63b0*/  HFMA2.MMA R31, -RZ, RZ, 0, 1.1920928955078125e-07 ;  /* 0x00000002ff1f7435 */ /* 0x000fc600000001ff */
[----:B------:R-:W-:Y:S01]  /*63c0*/  IMAD.MOV.U32 R34, RZ, RZ, R39 ;  /* 0x000000ffff227224 */ /* 0x000fe200078e0027 */
[----:B------:R-:W-:-:S07]  /*63d0*/  MOV R40, R32 ;  /* 0x0000002000287202 */ /* 0x000fce0000000f00 */
[----:B------:R-:W-:Y:S05]  /*63e0*/  WARPSYNC.COLLECTIVE R25, `(.L_x_1772) ;  /* 0x0000000019087348 */ /* 0x000fea0003c00000 */
[----:B------:R0:W1:Y:S02]  /*63f0*/  SHFL.BFLY P2, R32, R34, R31, R30 ;  /* 0x0c00001f22207389 */ /* 0x000064000004001e */
[----:B01----:R-:W-:Y:S01]  /*6400*/  ENDCOLLECTIVE ;  /* 0x000000000000791b */ /* 0x003fe20003800000 */
.L_x_1772:
[----:B------:R-:W-:-:S05]  /*6410*/  FADD.FTZ R40, R41, R40 ;  /* 0x0000002829287221 */ /* 0x000fca0000010000 */
[----:B------:R-:W-:Y:S02]  /*6420*/  MOV R34, R40 ;  /* 0x0000002800227202 */ /* 0x000fe40000000f00 */
[----:B------:R-:W-:-:S07]  /*6430*/  MOV R28, R32 ;  /* 0x00000020001c7202 */ /* 0x000fce0000000f00 */
[----:B------:R-:W-:Y:S05]  /*6440*/  WARPSYNC.COLLECTIVE R25, `(.L_x_1773) ;  /* 0x0000000019087348 */ /* 0x000fea0003c00000 */
[----:B------:R0:W1:Y:S02]  /*6450*/  SHFL.BFLY P2, R32, R34, R31, R30 ;  /* 0x0c00001f22207389 */ /* 0x000064000004001e */
[----:B01----:R-:W-:Y:S01]  /*6460*/  ENDCOLLECTIVE ;  /* 0x000000000000791b */ /* 0x003fe20003800000 */
.L_x_1773:
        /* <DEDUP_REMOVED lines=13> */
.L_x_1774:
[----:B------:R-:W-:Y:S01]  /*6540*/  FADD.FTZ R43, R40, R43 ;  /* 0x0000002b282b7221 */ /* 0x000fe20000010000 */
[----:B------:R-:W0:Y:S03]  /*6550*/  LDC.64 R28, c[0x0][0x220] ;  /* 0x00008800ff1c7b82 */ /* 0x000e260000000a00 */
[----:B------:R-:W-:Y:S01]  /*6560*/  IMAD.MOV.U32 R34, RZ, RZ, R43 ;  /* 0x000000ffff227224 */ /* 0x000fe200078e002b */
[----:B------:R-:W-:-:S07]  /*6570*/  MOV R40, R32 ;  /* 0x0000002000287202 */ /* 0x000fce0000000f00 */
[----:B0-----:R-:W-:Y:S05]  /*6580*/  WARPSYNC.COLLECTIVE R25, `(.L_x_1775) ;  /* 0x0000000019087348 */ /* 0x001fea0003c00000 */
[----:B------:R1:W2:Y:S02]  /*6590*/  SHFL.BFLY P2, R32, R34, R31, R30 ;  /* 0x0c00001f22207389 */ /* 0x0002a4000004001e */
[----:B012---:R-:W-:Y:S01]  /*65a0*/  ENDCOLLECTIVE ;  /* 0x000000000000791b */ /* 0x007fe20003800000 */
.L_x_1775:
[----:B------:R-:W-:-:S04]  /*65b0*/  IMAD.WIDE R28, R37, 0x2, R28 ;  /* 0x00000002251c7825 */ /* 0x000fc800078e021c */
[----:B------:R-:W-:Y:S01]  /*65c0*/  FADD.FTZ R40, R41, R40 ;  /* 0x0000002829287221 */ /* 0x000fe20000010000 */
[----:B------:R-:W-:Y:S02]  /*65d0*/  @P0 IMAD.MOV.U32 R48, RZ, RZ, R52 ;  /* 0x000000ffff300224 */ /* 0x000fe400078e0034 */
[----:B------:R-:W-:Y:S01]  /*65e0*/  @P0 IMAD.MOV.U32 R50, RZ, RZ, R54 ;  /* 0x000000ffff320224 */ /* 0x000fe200078e0036 */
[----:B------:R-:W-:Y:S01]  /*65f0*/  ISETP.NE.AND P0, PT, R47, RZ, PT ;  /* 0x000000ff2f00720c */ /* 0x000fe20003f05270 */
[----:B------:R-:W-:Y:S01]  /*6600*/  HFMA2.MMA R31, -RZ, RZ, 0, 4.76837158203125e-07 ;  /* 0x00000008ff1f7435 */ /* 0x000fe200000001ff */
[----:B------:R-:W-:-:S11]  /*6610*/  MOV R34, R44 ;  /* 0x0000002c00227202 */ /* 0x000fd60000000f00 */
[----:B------:R-:W-:Y:S02]  /*6620*/  @!P0 F2FP.F16.F32.PACK_AB R33, RZ, R36 ;  /* 0x00000024ff21823e */ /* 0x000fe400000000ff */
[----:B------:R-:W-:-:S07]  /*6630*/  MOV R42, R32 ;  /* 0x00000020002a7202 */ /* 0x000fce0000000f00 */
[----:B------:R-:W-:Y:S05]  /*6640*/  WARPSYNC.COLLECTIVE R25, `(.L_x_1776) ;  /* 0x0000000019087348 */ /* 0x000fea0003c00000 */
[----:B------:R0:W1:Y:S02]  /*6650*/  SHFL.BFLY P2, R32, R34, R31, R30 ;  /* 0x0c00001f22207389 */ /* 0x000064000004001e */
[----:B01----:R-:W-:Y:S01]  /*6660*/  ENDCOLLECTIVE ;  /* 0x000000000000791b */ /* 0x003fe20003800000 */
.L_x_1776:
[----:B------:R-:W-:Y:S01]  /*6670*/  FADD.FTZ R42, R43, R42 ;  /* 0x0000002a2b2a7221 */ /* 0x000fe20000010000 */
[----:B------:R-:W-:Y:S01]  /*6680*/  IMAD.MOV.U32 R34, RZ, RZ, R45 ;  /* 0x000000ffff227224 */ /* 0x000fe200078e002d */
[----:B------:R-:W-:-:S07]  /*6690*/  MOV R51, R32 ;  /* 0x0000002000337202 */ /* 0x000fce0000000f00 */
[----:B------:R-:W-:Y:S05]  /*66a0*/  WARPSYNC.COLLECTIVE R25, `(.L_x_1777) ;  /* 0x0000000019087348 */ /* 0x000fea0003c00000 */
[----:B------:R0:W1:Y:S02]  /*66b0*/  SHFL.BFLY P2, R32, R34, R31, R30 ;  /* 0x0c00001f22207389 */ /* 0x000064000004001e */
[----:B01----:R-:W-:Y:S01]  /*66c0*/  ENDCOLLECTIVE ;  /* 0x000000000000791b */ /* 0x003fe20003800000 */
.L_x_1777:
[----:B------:R-:W-:Y:S01]  /*66d0*/  FADD.FTZ R51, R51, R44 ;  /* 0x0000002c33337221 */ /* 0x000fe20000010000 */
[----:B------:R-:W-:-:S04]  /*66e0*/  HFMA2.MMA R31, -RZ, RZ, 0, 2.384185791015625e-07 ;  /* 0x00000004ff1f7435 */ /* 0x000fc800000001ff */
[----:B------:R-:W-:Y:S02]  /*66f0*/  MOV R34, R51 ;  /* 0x0000003300227202 */ /* 0x000fe40000000f00 */
[----:B------:R-:W-:-:S07]  /*6700*/  MOV R46, R32 ;  /* 0x00000020002e7202 */ /* 0x000fce0000000f00 */
[----:B------:R-:W-:Y:S05]  /*6710*/  WARPSYNC.COLLECTIVE R25, `(.L_x_1778) ;  /* 0x0000000019087348 */ /* 0x000fea0003c00000 */
[----:B------:R0:W1:Y:S02]  /*6720*/  SHFL.BFLY P2, R32, R34, R31, R30 ;  /* 0x0c00001f22207389 */ /* 0x000064000004001e */
[----:B01----:R-:W-:Y:S01]  /*6730*/  ENDCOLLECTIVE ;  /* 0x000000000000791b */ /* 0x003fe20003800000 */
.L_x_1778:
[----:B------:R-:W-:-:S04]  /*6740*/  FADD.FTZ R46, R46, R45 ;  /* 0x0000002d2e2e7221 */ /* 0x000fc80000010000 */
[----:B------:R-:W-:Y:S01]  /*6750*/  IMAD.MOV.U32 R34, RZ, RZ, R46 ;  /* 0x000000ffff227224 */ /* 0x000fe200078e002e */
[----:B------:R-:W-:-:S07]  /*6760*/  MOV R44, R32 ;  /* 0x00000020002c7202 */ /* 0x000fce0000000f00 */
[----:B------:R-:W-:Y:S05]  /*6770*/  WARPSYNC.COLLECTIVE R25, `(.L_x_1779) ;  /* 0x0000000019087348 */ /* 0x000fea0003c00000 */
[----:B------:R0:W1:Y:S02]  /*6780*/  SHFL.BFLY P2, R32, R34, R31, R30 ;  /* 0x0c00001f22207389 */ /* 0x000064000004001e */
[----:B01----:R-:W-:Y:S01]  /*6790*/  ENDCOLLECTIVE ;  /* 0x000000000000791b */ /* 0x003fe20003800000 */
.L_x_1779:
[----:B------:R-:W-:-:S05]  /*67a0*/  FADD.FTZ R44, R51, R44 ;  /* 0x0000002c332c7221 */ /* 0x000fca0000010000 */
[----:B------:R-:W-:Y:S01]  /*67b0*/  MOV R34, R44 ;  /* 0x0000002c00227202 */ /* 0x000fe20000000f00 */
[----:B------:R-:W-:Y:S01]  /*67c0*/  IMAD.MOV.U32 R31, RZ, RZ, 0x2 ;  /* 0x00000002ff1f7424 */ /* 0x000fe200078e00ff */
[----:B------:R-:W-:-:S07]  /*67d0*/  MOV R45, R32 ;  /* 0x00000020002d7202 */ /* 0x000fce0000000f00 */
[----:B------:R-:W-:Y:S05]  /*67e0*/  WARPSYNC.COLLECTIVE R25, `(.L_x_1780) ;  /* 0x0000000019087348 */ /* 0x000fea0003c00000 */
[----:B------:R0:W1:Y:S02]  /*67f0*/  SHFL.BFLY P2, R32, R34, R31, R30 ;  /* 0x0c00001f22207389 */ /* 0x000064000004001e */
[----:B01----:R-:W-:Y:S01]  /*6800*/  ENDCOLLECTIVE ;  /* 0x000000000000791b */ /* 0x003fe20003800000 */
.L_x_1780:
[----:B------:R-:W-:-:S05]  /*6810*/  FADD.FTZ R45, R46, R45 ;  /* 0x0000002d2e2d7221 */ /* 0x000fca0000010000 */
[----:B------:R-:W-:Y:S02]  /*6820*/  MOV R34, R45 ;  /* 0x0000002d00227202 */ /* 0x000fe40000000f00 */
[----:B------:R-:W-:-:S07]  /*6830*/  MOV R51, R32 ;  /* 0x0000002000337202 */ /* 0x000fce0000000f00 */
[----:B------:R-:W-:Y:S05]  /*6840*/  WARPSYNC.COLLECTIVE R25, `(.L_x_1781) ;  /* 0x0000000019087348 */ /* 0x000fea0003c00000 */
[----:B------:R0:W1:Y:S02]  /*6850*/  SHFL.BFLY P2, R32, R34, R31, R30 ;  /* 0x0c00001f22207389 */ /* 0x000064000004001e */
[----:B01----:R-:W-:Y:S01]  /*6860*/  ENDCOLLECTIVE ;  /* 0x000000000000791b */ /* 0x003fe20003800000 */
.L_x_1781:
[----:B------:R-:W-:Y:S01]  /*6870*/  FADD.FTZ R51, R44, R51 ;  /* 0x000000332c337221 */ /* 0x000fe20000010000 */
[----:B------:R-:W-:-:S04]  /*6880*/  HFMA2.MMA R31, -RZ, RZ, 0, 5.9604644775390625e-08 ;  /* 0x00000001ff1f7435 */ /* 0x000fc800000001ff */
[----:B------:R-:W-:Y:S02]  /*6890*/  MOV R34, R51 ;  /* 0x0000003300227202 */ /* 0x000fe40000000f00 */
[----:B------:R-:W-:-:S07]  /*68a0*/  MOV R46, R32 ;  /* 0x00000020002e7202 */ /* 0x000fce0000000f00 */
[----:B------:R-:W-:Y:S05]  /*68b0*/  WARPSYNC.COLLECTIVE R25, `(.L_x_1782) ;  /* 0x0000000019087348 */ /* 0x000fea0003c00000 */
[----:B------:R0:W1:Y:S02]  /*68c0*/  SHFL.BFLY P2, R32, R34, R31, R30 ;  /* 0x0c00001f22207389 */ /* 0x000064000004001e */
[----:B01----:R-:W-:Y:S01]  /*68d0*/  ENDCOLLECTIVE ;  /* 0x000000000000791b */ /* 0x003fe20003800000 */
.L_x_1782:
[----:B------:R-:W-:-:S05]  /*68e0*/  FADD.FTZ R45, R45, R46 ;  /* 0x0000002e2d2d7221 */ /* 0x000fca0000010000 */
[----:B------:R-:W-:Y:S02]  /*68f0*/  MOV R34, R45 ;  /* 0x0000002d00227202 */ /* 0x000fe40000000f00 */
[----:B------:R-:W-:-:S07]  /*6900*/  MOV R44, R32 ;  /* 0x00000020002c7202 */ /* 0x000fce0000000f00 */
[----:B------:R-:W-:Y:S05]  /*6910*/  WARPSYNC.COLLECTIVE R25, `(.L_x_1783) ;  /* 0x0000000019087348 */ /* 0x000fea0003c00000 */
[----:B------:R0:W1:Y:S02]  /*6920*/  SHFL.BFLY P2, R32, R34, R31, R30 ;  /* 0x0c00001f22207389 */ /* 0x000064000004001e */
[----:B01----:R-:W-:Y:S01]  /*6930*/  ENDCOLLECTIVE ;  /* 0x000000000000791b */ /* 0x003fe20003800000 */
.L_x_1783:
[----:B------:R-:W-:Y:S01]  /*6940*/  HFMA2.MMA R31, -RZ, RZ, 0, 4.76837158203125e-07 ;  /* 0x00000008ff1f7435 */ /* 0x000fe200000001ff */
[----:B------:R-:W-:Y:S01]  /*6950*/  MOV R34, R48 ;  /* 0x0000003000227202 */ /* 0x000fe20000000f00 */
[----:B------:R-:W-:-:S09]  /*6960*/  IMAD.MOV.U32 R46, RZ, RZ, R32 ;  /* 0x000000ffff2e7224 */ /* 0x000fd200078e0020 */
[----:B------:R-:W-:Y:S05]  /*6970*/  WARPSYNC.COLLECTIVE R25, `(.L_x_1784) ;  /* 0x0000000019087348 */ /* 0x000fea0003c00000 */
[----:B------:R0:W1:Y:S02]  /*6980*/  SHFL.BFLY P2, R32, R34, R31, R30 ;  /* 0x0c00001f22207389 */ /* 0x000064000004001e */
[----:B01----:R-:W-:Y:S01]  /*6990*/  ENDCOLLECTIVE ;  /* 0x000000000000791b */ /* 0x003fe20003800000 */
.L_x_1784:
[----:B------:R-:W-:Y:S02]  /*69a0*/  MOV R34, R50 ;  /* 0x0000003200227202 */ /* 0x000fe40000000f00 */
[----:B------:R-:W-:-:S07]  /*69b0*/  MOV R55, R32 ;  /* 0x0000002000377202 */ /* 0x000fce0000000f00 */
[----:B------:R-:W-:Y:S05]  /*69c0*/  WARPSYNC.COLLECTIVE R25, `(.L_x_1785) ;  /* 0x0000000019087348 */ /* 0x000fea0003c00000 */
[----:B------:R0:W1:Y:S02]  /*69d0*/  SHFL.BFLY P2, R32, R34, R31, R30 ;  /* 0x0c00001f22207389 */ /* 0x000064000004001e */
[----:B01----:R-:W-:Y:S01]  /*69e0*/  ENDCOLLECTIVE ;  /* 0x000000000000791b */ /* 0x003fe20003800000 */
.L_x_1785:
[----:B------:R-:W-:Y:S01]  /*69f0*/  FADD.FTZ R55, R55, R48 ;  /* 0x0000003037377221 */ /* 0x000fe20000010000 */
[----:B------:R-:W-:-:S04]  /*6a00*/  HFMA2.MMA R31, -RZ, RZ, 0, 2.384185791015625e-07 ;  /* 0x00000004ff1f7435 */ /* 0x000fc800000001ff */
[----:B------:R-:W-:Y:S02]  /*6a10*/  MOV R34, R55 ;  /* 0x0000003700227202 */ /* 0x000fe40000000f00 */
[----:B------:R-:W-:-:S07]  /*6a20*/  MOV R57, R32 ;  /* 0x0000002000397202 */ /* 0x000fce0000000f00 */
[----:B------:R-:W-:Y:S05]  /*6a30*/  WARPSYNC.COLLECTIVE R25, `(.L_x_1786) ;  /* 0x0000000019087348 */ /* 0x000fea0003c00000 */
[----:B------:R0:W1:Y:S02]  /*6a40*/  SHFL.BFLY P2, R32, R34, R31, R30 ;  /* 0x0c00001f22207389 */ /* 0x000064000004001e */
[----:B01----:R-:W-:Y:S01]  /*6a50*/  ENDCOLLECTIVE ;  /* 0x000000000000791b */ /* 0x003fe20003800000 */
.L_x_1786:
[----:B------:R-:W-:-:S05]  /*6a60*/  FADD.FTZ R57, R57, R50 ;  /* 0x0000003239397221 */ /* 0x000fca0000010000 */
[----:B------:R-:W-:Y:S01]  /*6a70*/  MOV R34, R57 ;  /* 0x0000003900227202 */ /* 0x000fe20000000f00 */
[----:B------:R-:W-:-:S07]  /*6a80*/  IMAD.MOV.U32 R48, RZ, RZ, R32 ;  /* 0x000000ffff307224 */ /* 0x000fce00078e0020 */
[----:B------:R-:W-:Y:S05]  /*6a90*/  WARPSYNC.COLLECTIVE R25, `(.L_x_1787) ;  /* 0x0000000019087348 */ /* 0x000fea0003c00000 */
[----:B------:R0:W1:Y:S02]  /*6aa0*/  SHFL.BFLY P2, R32, R34, R31, R30 ;  /* 0x0c00001f22207389 */ /* 0x000064000004001e */
[----:B01----:R-:W-:Y:S01]  /*6ab0*/  ENDCOLLECTIVE ;  /* 0x000000000000791b */ /* 0x003fe20003800000 */
.L_x_1787:
[----:B------:R-:W-:Y:S01]  /*6ac0*/  FADD.FTZ R48, R55, R48 ;  /* 0x0000003037307221 */ /* 0x000fe20000010000 */
[----:B------:R-:W-:-:S04]  /*6ad0*/  HFMA2.MMA R31, -RZ, RZ, 0, 1.1920928955078125e-07 ;  /* 0x00000002ff1f7435 */ /* 0x000fc800000001ff */
[----:B------:R-:W-:Y:S02]  /*6ae0*/  MOV R34, R48 ;  /* 0x0000003000227202 */ /* 0x000fe40000000f00 */
[----:B------:R-:W-:-:S07]  /*6af0*/  MOV R50, R32 ;  /* 0x0000002000327202 */ /* 0x000fce0000000f00 */
[----:B------:R-:W-:Y:S05]  /*6b00*/  WARPSYNC.COLLECTIVE R25, `(.L_x_1788) ;  /* 0x0000000019087348 */ /* 0x000fea0003c00000 */
[----:B------:R0:W1:Y:S02]  /*6b10*/  SHFL.BFLY P2, R32, R34, R31, R30 ;  /* 0x0c00001f22207389 */ /* 0x000064000004001e */
[----:B01----:R-:W-:Y:S01]  /*6b20*/  ENDCOLLECTIVE ;  /* 0x000000000000791b */ /* 0x003fe20003800000 */
.L_x_1788:
[----:B------:R-:W-:-:S05]  /*6b30*/  FADD.FTZ R50, R57, R50 ;  /* 0x0000003239327221 */ /* 0x000fca0000010000 */
[----:B------:R-:W-:Y:S01]  /*6b40*/  MOV R34, R50 ;  /* 0x0000003200227202 */ /* 0x000fe20000000f00 */
[----:B------:R-:W-:-:S07]  /*6b50*/  IMAD.MOV.U32 R39, RZ, RZ, R32 ;  /* 0x000000ffff277224 */ /* 0x000fce00078e0020 */
[----:B------:R-:W-:Y:S05]  /*6b60*/  WARPSYNC.COLLECTIVE R25, `(.L_x_1789) ;  /* 0x0000000019087348 */ /* 0x000fea0003c00000 */
[----:B------:R0:W1:Y:S02]  /*6b70*/  SHFL.BFLY P2, R32, R34, R31, R30 ;  /* 0x0c00001f22207389 */ /* 0x000064000004001e */
[----:B01----:R-:W-:Y:S01]  /*6b80*/  ENDCOLLECTIVE ;  /* 0x000000000000791b */ /* 0x003fe20003800000 */
.L_x_1789:
[----:B------:R-:W-:Y:S01]  /*6b90*/  FADD.FTZ R39, R48, R39 ;  /* 0x0000002730277221 */ /* 0x000fe20000010000 */
[----:B------:R-:W-:Y:S01]  /*6ba0*/  FADD.FTZ R31, R51, R44 ;  /* 0x0000002c331f7221 */ /* 0x000fe20000010000 */
[----:B------:R-:W-:Y:S02]  /*6bb0*/  @!P0 F2FP.F16.F32.PACK_AB R30, RZ, R42 ;  /* 0x0000002aff1e823e */ /* 0x000fe400000000ff */
[----:B------:R-:W-:Y:S02]  /*6bc0*/  @!P0 F2FP.F16.F32.PACK_AB R25, RZ, R40 ;  /* 0x00000028ff19823e */ /* 0x000fe400000000ff */
[----:B------:R-:W-:Y:S02]  /*6bd0*/  @!P0 F2FP.F16.F32.PACK_AB R31, RZ, R31 ;  /* 0x0000001fff1f823e */ /* 0x000fe400000000ff */
[----:B------:R-:W-:Y:S01]  /*6be0*/  PRMT R38, R30, 0x7610, R38 ;  /* 0x000076101e267816 */ /* 0x000fe20000000026 */
[----:B------:R-:W-:Y:S01]  /*6bf0*/  HFMA2.MMA R30, -RZ, RZ, 0, 0.000503063201904296875 ;  /* 0x0000101fff1e7435 */ /* 0x000fe200000001ff */
[----:B------:R-:W-:-:S02]  /*6c00*/  PRMT R37, R25, 0x7610, R37 ;  /* 0x0000761019257816 */ /* 0x000fc40000000025 */
[----:B------:R-:W-:Y:S02]  /*6c10*/  MOV R55, R32 ;  /* 0x0000002000377202 */ /* 0x000fe40000000f00 */
[----:B------:R-:W-:Y:S02]  /*6c20*/  @!P0 F2FP.F16.F32.PACK_AB R32, RZ, R35 ;  /* 0x00000023ff20823e */ /* 0x000fe400000000ff */
        /* <DEDUP_REMOVED lines=11> */
.L_x_1790:
[----:B------:R-:W-:Y:S01]  /*6ce0*/  @!P0 F2FP.F16.F32.PACK_AB R33, RZ, R33 ;  /* 0x00000021ff21823e */ /* 0x000fe200000000ff */
        /* <DEDUP_REMOVED lines=10> */
.L_x_1791:
[----:B------:R-:W-:Y:S01]  /*6d90*/  FADD.FTZ R36, R39, R36 ;  /* 0x0000002427247221 */ /* 0x000fe20000010000 */
[----:B------:R-:W-:Y:S06]  /*6da0*/  BRA `(.L_x_1792) ;  /* 0xffffffe400107947 */ /* 0x000fec000383ffff */
.L_x_1793:
        /* <DEDUP_REMOVED lines=13> */
.L_x_3217:


//--------------------- .text._ZN13group_norm_v218gn_bwd_cuda_kernelI6__halfLi480ELi3ELi32ELi30ELi1024ELb0ELb1ELi8ELi960ELi960ELi4ELb1ELi2ELb0ELb0ELNS_15WgradSyncMethodE3ENS_16CompileConditionILi900EEEEEvPT_S6_S6_PKS5_S8_S8_S8_PKfflPfPj --------------------------
	.section	.text._ZN13group_norm_v218gn_bwd_cuda_kernelI6__halfLi480ELi3ELi32ELi30ELi1024ELb0ELb1ELi8ELi960ELi960ELi4ELb1ELi2ELb0ELb0ELNS_15WgradSyncMethodE3ENS_16CompileConditionILi900EEEEEvPT_S6_S6_PKS5_S8_S8_S8_PKfflPfPj,"ax",@progbits
	.align	128
        .global         _ZN13group_norm_v218gn_bwd_cuda_kernelI6__halfLi480ELi3ELi32ELi30ELi1024ELb0ELb1ELi8ELi960ELi960ELi4ELb1ELi2ELb0ELb0ELNS_15WgradSyncMethodE3ENS_16CompileConditionILi900EEEEEvPT_S6_S6_PKS5_S8_S8_S8_PKfflPfPj
        .type           _ZN13group_norm_v218gn_bwd_cuda_kernelI6__halfLi480ELi3ELi32ELi30ELi1024ELb0ELb1ELi8ELi960ELi960ELi4ELb1ELi2ELb0ELb0ELNS_15WgradSyncMethodE3ENS_16CompileConditionILi900EEEEEvPT_S6_S6_PKS5_S8_S8_S8_PKfflPfPj,@function
        .size           _ZN13group_norm_v218gn_bwd_cuda_kernelI6__halfLi480ELi3ELi32ELi30ELi1024ELb0ELb1ELi8ELi960ELi960ELi4ELb1ELi2ELb0ELb0ELNS_15WgradSyncMethodE3ENS_16CompileConditionILi900EEEEEvPT_S6_S6_PKS5_S8_S8_S8_PKfflPfPj,(.L_x_3218 - _ZN13group_norm_v218gn_bwd_cuda_kernelI6__halfLi480ELi3ELi32ELi30ELi1024ELb0ELb1ELi8ELi960ELi960ELi4ELb1ELi2ELb0ELb0ELNS_15WgradSyncMethodE3ENS_16CompileConditionILi900EEEEEvPT_S6_S6_PKS5_S8_S8_S8_PKfflPfPj)
        .other          _ZN13group_norm_v218gn_bwd_cuda_kernelI6__halfLi480ELi3ELi32ELi30ELi1024ELb0ELb1ELi8ELi960ELi960ELi4ELb1ELi2ELb0ELb0ELNS_15WgradSyncMethodE3ENS_16CompileConditionILi900EEEEEvPT_S6_S6_PKS5_S8_S8_S8_PKfflPfPj,@"STO_CUDA_ENTRY STV_DEFAULT"
_ZN13group_norm_v218gn_bwd_cuda_kernelI6__halfLi480ELi3ELi32ELi30ELi1024ELb0ELb1ELi8ELi960ELi960ELi4ELb1ELi2ELb0ELb0ELNS_15WgradSyncMethodE3ENS_16CompileConditionILi900EEEEEvPT_S6_S6_PKS5_S8_S8_S8_PKfflPfPj:
.text._ZN13group_norm_v218gn_bwd_cuda_kernelI6__halfLi480ELi3ELi32ELi30ELi1024ELb0ELb1ELi8ELi960ELi960ELi4ELb1ELi2ELb0ELb0ELNS_15WgradSyncMethodE3ENS_16CompileConditionILi900EEEEEvPT_S6_S6_PKS5_S8_S8_S8_PKfflPfPj:
        /* <DEDUP_REMOVED lines=29> */
.L_x_1796:
[----:B------:R-:W2:Y:S04]  /*01d0*/  LD.E.STRONG.GPU R0, desc[UR12][R2.64] ;  /* 0x0000000c02007980 */ /* 0x000ea8000c10f900 */
[----:B--2---:R-:W-:Y:S01]  /*01e0*/  CCTL.IVALL ;  /* 0x00000000ff00798f */ /* 0x004fe20002000000 */
[----:B------:R-:W-:Y:S05]  /*01f0*/  YIELD ;  /* 0x0000000000007946 */ /* 0x000fea0003800000 */
[----:B-----5:R-:W-:-:S04]  /*0200*/  LOP3.LUT R0, R0, R5, RZ, 0x3c, !PT ;  /* 0x0000000500007212 */ /* 0x020fc800078e3cff */
[----:B------:R-:W-:-:S13]  /*0210*/  ISETP.GT.AND P0, PT, R0, -0x1, PT ;  /* 0xffffffff0000780c */ /* 0x000fda0003f04270 */
[----:B------:R-:W-:Y:S05]  /*0220*/  @P0 BRA `(.L_x_1796) ;  /* 0xfffffffc00e80947 */ /* 0x000fea000383ffff */
.L_x_1795:
[----:B------:R-:W-:Y:S05]  /*0230*/  WARPSYNC.ALL ;  /* 0x0000000000007948 */ /* 0x000fea0003800000 */
[----:B------:R-:W-:Y:S06]  /*0240*/  BAR.SYNC.DEFER_BLOCKING 0x0 ;  /* 0x0000000000007b1d */ /* 0x000fec0000010000 */
[----:B------:R-:W-:Y:S05]  /*0250*/  BRA `(.L_x_1797) ;  /* 0x0000003800947947 */ /* 0x000fea0003800000 */
.L_x_1794:
        /* <DEDUP_REMOVED lines=19> */
[----:B------:R-:W-:Y:S02]  /*0390*/  LOP3.LUT R11, R6, 0xfffffffc, RZ, 0xc0, !PT ;  /* 0xfffffffc060b7812 */ /* 0x000fe400078ec0ff */
[----:B------:R-:W-:Y:S01]  /*03a0*/  SHF.R.S32.HI R6, RZ, 0x2, R6 ;  /* 0x00000002ff067819 */ /* 0x000fe20000011406 */
[----:B------:R-:W-:Y:S01]  /*03b0*/  VIADD R7, R7, 0xf0 ;  /* 0x000000f007077836 */ /* 0x000fe20000000000 */
[----:B------:R-:W-:Y:S02]  /*03c0*/  LEA.HI R9, R9, R2, RZ, 0x4 ;  /* 0x0000000209097211 */ /* 0x000fe400078f20ff */
[----:B------:R-:W-:-:S02]  /*03d0*/  IADD3 R12, R6, 0xf0, RZ ;  /* 0x000000f0060c7810 */ /* 0x000fc40007ffe0ff */
[----:B------:R-:W-:Y:S02]  /*03e0*/  IADD3 R11, R2, -R11, RZ ;  /* 0x8000000b020b7210 */ /* 0x000fe40007ffe0ff */
        /* <DEDUP_REMOVED lines=14> */
[----:B------:R-:W-:Y:S02]  /*04d0*/  SHF.R.U32.HI R3, RZ, 0x4, R0 ;  /* 0x00000004ff037819 */ /* 0x000fe40000011600 */
[----:B------:R-:W-:Y:S02]  /*04e0*/  SHF.R.U32.HI R0, RZ, 0x4, R9 ;  /* 0x00000004ff007819 */ /* 0x000fe40000011609 */
[----:B------:R-:W-:Y:S02]  /*04f0*/  LOP3.LUT R6, R8, 0x3, R3, 0x78, !PT ;  /* 0x0000000308067812 */ /* 0x000fe400078e7803 */
[----:B------:R-:W-:Y:S02]  /*0500*/  LOP3.LUT R0, R11, 0x3, R0, 0x78, !PT ;  /* 0x000000030b007812 */ /* 0x000fe400078e7800 */
[----:B0-----:R-:W-:Y:S02]  /*0510*/  SHF.R.U32.HI R2, RZ, 0x4, R7 ;  /* 0x00000004ff027819 */ /* 0x001fe40000011607 */
[----:B------:R-:W-:-:S03]  /*0520*/  SHF.R.U32.HI R7, RZ, 0x2, R10 ;  /* 0x00000002ff077819 */ /* 0x000fc6000001160a */
[----:B------:R0:W-:Y:S01]  /*0530*/  STL [R1+0x7c], R2 ;  /* 0x00007c0201007387 */ /* 0x0001e20000100800 */
[----:B------:R-:W-:Y:S02]  /*0540*/  LOP3.LUT R3, R8, 0x3, R7, 0x78, !PT ;  /* 0x0000000308037812 */ /* 0x000fe400078e7807 */
[----:B------:R-:W-:Y:S01]  /*0550*/  CS2R R8, SRZ ;  /* 0x0000000000087805 */ /* 0x000fe2000001ff00 */
[----:B------:R-:W-:Y:S04]  /*0560*/  STL [R1+0x8c], R6 ;  /* 0x00008c0601007387 */ /* 0x000fe80000100800 */
[----:B------:R-:W-:Y:S01]  /*0570*/  STL [R1+0x88], R3 ;  /* 0x0000880301007387 */ /* 0x000fe20000100800 */
[----:B0-----:R-:W-:-:S03]  /*0580*/  SHF.R.U32.HI R2, RZ, 0x2, R13 ;  /* 0x00000002ff027819 */ /* 0x001fc6000001160d */
[----:B------:R2:W-:Y:S01]  /*0590*/  STL [R1+0x84], R0 ;  /* 0x0000840001007387 */ /* 0x0005e20000100800 */
[----:B------:R-:W-:Y:S02]  /*05a0*/  LOP3.LUT R2, R11, 0x3, R2, 0x78, !PT ;  /* 0x000000030b027812 */ /* 0x000fe400078e7802 */
[----:B------:R-:W-:-:S03]  /*05b0*/  CS2R R10, SRZ ;  /* 0x00000000000a7805 */ /* 0x000fc6000001ff00 */
[----:B------:R0:W-:Y:S01]  /*05c0*/  STL [R1+0x80], R2 ;  /* 0x0000800201007387 */ /* 0x0001e20000100800 */
[--C-:B--2---:R-:W-:Y:S02]  /*05d0*/  HADD2.F32 R0, -RZ, R4.reuse.H0_H0 ;  /* 0x20000004ff007230 */ /* 0x104fe40000004100 */
[----:B------:R-:W-:Y:S02]  /*05e0*/  HADD2.F32 R3, -RZ, R4.H1_H1 ;  /* 0x30000004ff037230 */ /* 0x000fe40000004100 */
[--C-:B0-----:R-:W-:Y:S02]  /*05f0*/  HADD2.F32 R2, -RZ, R5.reuse.H0_H0 ;  /* 0x20000005ff027230 */ /* 0x101fe40000004100 */
[----:B------:R-:W-:-:S07]  /*0600*/  HADD2.F32 R4, -RZ, R5.H1_H1 ;  /* 0x30000005ff047230 */ /* 0x000fce0000004100 */
.L_x_1813:
[----:B-1----:R-:W2:Y:S01]  /*0610*/  LDL R12, [R1+0x78] ;  /* 0x00007800010c7983 */ /* 0x002ea20000100800 */
[----:B------:R-:W-:Y:S01]  /*0620*/  HFMA2.MMA R29, -RZ, RZ, 0, 0 ;  /* 0x00000000ff1d7435 */ /* 0x000fe200000001ff */
[----:B------:R-:W-:Y:S02]  /*0630*/  USHF.L.U32 UR7, UR11, 0x3, URZ ;  /* 0x000000030b077899 */ /* 0x000fe4000800063f */
[----:B------:R-:W-:Y:S01]  /*0640*/  STL [R1+0xc4], R33 ;  /* 0x0000c42101007387 */ /* 0x000fe20000100800 */
[----:B------:R-:W-:Y:S02]  /*0650*/  USHF.L.U32 UR10, UR9, 0x5, URZ ;  /* 0x00000005090a7899 */ /* 0x000fe4000800063f */
[----:B------:R-:W-:Y:S01]  /*0660*/  ULOP3.LUT UR7, UR7, 0x3f8, URZ, 0xc0, !UPT ;  /* 0x000003f807077892 */ /* 0x000fe2000f8ec03f */
[----:B------:R-:W-:Y:S01]  /*0670*/  STL [R1+0xc0], R32 ;  /* 0x0000c02001007387 */ /* 0x000fe20000100800 */
[----:B------:R-:W-:Y:S01]  /*0680*/  USHF.L.U64.HI UR14, UR9, 0x5, UR5 ;  /* 0x00000005090e7899 */ /* 0x000fe20008010205 */
[----:B------:R-:W-:-:S02]  /*0690*/  ULDC.64 UR16, c[0x0][0x248] ;  /* 0x0000920000107ab9 */ /* 0x000fc40000000a00 */
[----:B------:R-:W-:Y:S01]  /*06a0*/  STL [R1+0xbc], R31 ;  /* 0x0000bc1f01007387 */ /* 0x000fe20000100800 */
[----:B------:R-:W-:Y:S01]  /*06b0*/  ULDC.64 UR18, c[0x0][0x230] ;  /* 0x00008c0000127ab9 */ /* 0x000fe20000000a00 */
[----:B------:R-:W-:Y:S02]  /*06c0*/  ULDC.64 UR20, c[0x0][0x228] ;  /* 0x00008a0000147ab9 */ /* 0x000fe40000000a00 */
[----:B------:R-:W-:Y:S04]  /*06d0*/  STL [R1+0xb8], R30 ;  /* 0x0000b81e01007387 */ /* 0x000fe80000100800 */
[----:B------:R-:W-:Y:S04]  /*06e0*/  STL [R1+0xb4], R11 ;  /* 0x0000b40b01007387 */ /* 0x000fe80000100800 */
[----:B-----5:R0:W-:Y:S04]  /*06f0*/  STL [R1+0xb0], R10 ;  /* 0x0000b00a01007387 */ /* 0x0201e80000100800 */
[----:B------:R-:W-:Y:S04]  /*0700*/  STL [R1+0xac], R9 ;  /* 0x0000ac0901007387 */ /* 0x000fe80000100800 */
[----:B------:R1:W-:Y:S04]  /*0710*/  STL [R1+0xa8], R8 ;  /* 0x0000a80801007387 */ /* 0x0003e80000100800 */
[----:B0-----:R-:W3:Y:S01]  /*0720*/  LDL R10, [R1+0x7c] ;  /* 0x00007c00010a7983 */ /* 0x001ee20000100800 */
[----:B------:R-:W0:Y:S02]  /*0730*/  S2R R5, SR_TID.X ;  /* 0x0000000000057919 */ /* 0x000e240000002100 */
[----:B0-----:R-:W-:-:S05]  /*0740*/  IMAD.WIDE.U32 R6, R5, -0x77777777, RZ ;  /* 0x8888888905067825 */ /* 0x001fca00078e00ff */
[----:B------:R-:W-:-:S05]  /*0750*/  SHF.R.U32.HI R35, RZ, 0x7, R7 ;  /* 0x00000007ff237819 */ /* 0x000fca0000011607 */
[----:B------:R-:W-:Y:S01]  /*0760*/  IMAD R36, R35, -0xf0, R5 ;  /* 0xffffff1023247824 */ /* 0x000fe200078e0205 */
[----:B------:R-:W-:-:S04]  /*0770*/  MOV R5, UR9 ;  /* 0x0000000900057c02 */ /* 0x000fc80008000f00 */
[----:B------:R-:W-:-:S05]  /*0780*/  SHF.L.U32 R28, R36, 0x2, RZ ;  /* 0x00000002241c7819 */ /* 0x000fca00000006ff */
[----:B------:R-:W-:-:S04]  /*0790*/  IMAD.WIDE.U32 R28, R5, 0xf0000, R28 ;  /* 0x000f0000051c7825 */ /* 0x000fc800078e001c */
[----:B------:R-:W-:Y:S01]  /*07a0*/  VIADD R5, R35, UR7 ;  /* 0x0000000723057c36 */ /* 0x000fe20008000000 */
[----:B------:R-:W-:-:S03]  /*07b0*/  UIMAD UR7, UR5, 0xf0000, URZ ;  /* 0x000f0000050778a4 */ /* 0x000fc6000f8e023f */
[----:B------:R-:W-:-:S04]  /*07c0*/  IMAD R5, R5, 0x3c0, RZ ;  /* 0x000003c005057824 */ /* 0x000fc800078e02ff */
[----:B------:R-:W-:-:S05]  /*07d0*/  VIADD R17, R5, 0x780 ;  /* 0x0000078005117836 */ /* 0x000fca0000000000 */
[----:B------:R-:W-:Y:S02]  /*07e0*/  IADD3 R17, P1, R17, R28, RZ ;  /* 0x0000001c11117210 */ /* 0x000fe40007f3e0ff */
[----:B------:R-:W-:-:S03]  /*07f0*/  IADD3 R13, R5, 0xf00, RZ ;  /* 0x00000f00050d7810 */ /* 0x000fc60007ffe0ff */
[----:B-1----:R-:W-:Y:S01]  /*0800*/  IMAD.SHL.U32 R8, R17, 0x2, RZ ;  /* 0x0000000211087824 */ /* 0x002fe200078e00ff */
[----:B------:R-:W-:Y:S02]  /*0810*/  IADD3 R13, P2, R13, R28, RZ ;  /* 0x0000001c0d0d7210 */ /* 0x000fe40007f5e0ff */
[----:B--2---:R-:W-:-:S04]  /*0820*/  IADD3 R6, P0, R12, UR10, RZ ;  /* 0x0000000a0c067c10 */ /* 0x004fc8000ff1e0ff */
[----:B------:R-:W-:Y:S02]  /*0830*/  IADD3.X R7, RZ, UR14, RZ, P0, !PT ;  /* 0x0000000eff077c10 */ /* 0x000fe400087fe4ff */
[C---:B------:R-:W-:Y:S02]  /*0840*/  LEA R14, P0, R6.reuse, UR16, 0x3 ;  /* 0x00000010060e7c11 */ /* 0x040fe4000f8018ff */
[----:B------:R-:W-:Y:S01]  /*0850*/  IADD3 R12, R29, UR7, RZ ;  /* 0x000000071d0c7c10 */ /* 0x000fe2000fffe0ff */
[----:B------:R-:W-:Y:S01]  /*0860*/  ULDC UR7, c[0x0][0x250] ;  /* 0x0000940000077ab9 */ /* 0x000fe20000000800 */
[----:B------:R-:W-:Y:S02]  /*0870*/  LEA.HI.X R15, R6, UR17, R7, 0x3, P0 ;  /* 0x00000011060f7c11 */ /* 0x000fe400080f1c07 */
[----:B------:R-:W-:-:S04]  /*0880*/  IADD3 R6, P0, R5, R28, RZ ;  /* 0x0000001c05067210 */ /* 0x000fc80007f1e0ff */
[-C--:B------:R-:W-:Y:S01]  /*0890*/  IADD3.X R7, RZ, R12.reuse, RZ, P0, !PT ;  /* 0x0000000cff077210 */ /* 0x080fe200007fe4ff */
[----:B------:R-:W2:Y:S01]  /*08a0*/  LDG.E.64.CONSTANT R14, desc[UR12][R14.64] ;  /* 0x0000000c0e0e7981 */ /* 0x000ea2000c1e9b00 */
[C---:B------:R-:W-:Y:S02]  /*08b0*/  SHF.L.U32 R9, R6.reuse, 0x1, RZ ;  /* 0x0000000106097819 */ /* 0x040fe400000006ff */
[----:B------:R-:W-:Y:S02]  /*08c0*/  SHF.L.U64.HI R11, R6, 0x1, R7 ;  /* 0x00000001060b7819 */ /* 0x000fe40000010207 */
[C---:B------:R-:W-:Y:S02]  /*08d0*/  IADD3 R6, P0, R9.reuse, UR18, RZ ;  /* 0x0000001209067c10 */ /* 0x040fe4000ff1e0ff */
[----:B------:R-:W-:Y:S01]  /*08e0*/  IADD3.X R18, RZ, R12, RZ, P1, !PT ;  /* 0x0000000cff127210 */ /* 0x000fe20000ffe4ff */
[----:B------:R-:W-:Y:S01]  /*08f0*/  STL [R1+0x5c], R11 ;  /* 0x00005c0b01007387 */ /* 0x000fe20000100800 */
[----:B------:R-:W-:-:S02]  /*0900*/  IADD3 R16, P1, R9, UR20, RZ ;  /* 0x0000001409107c10 */ /* 0x000fc4000ff3e0ff */
[----:B------:R-:W-:Y:S01]  /*0910*/  IADD3.X R7, R11, UR19, RZ, P0, !PT ;  /* 0x000000130b077c10 */ /* 0x000fe200087fe4ff */
[----:B------:R0:W-:Y:S01]  /*0920*/  STL [R1+0x58], R9 ;  /* 0x0000580901007387 */ /* 0x0001e20000100800 */
[----:B------:R-:W-:-:S04]  /*0930*/  IADD3.X R21, RZ, R12, RZ, P2, !PT ;  /* 0x0000000cff157210 */ /* 0x000fc800017fe4ff */
[----:B------:R-:W4:Y:S01]  /*0940*/  LDG.E.64.CONSTANT R6, desc[UR12][R6.64] ;  /* 0x0000000c06067981 */ /* 0x000f22000c1e9b00 */
[----:B0-----:R-:W-:Y:S02]  /*0950*/  SHF.L.U64.HI R9, R17, 0x1, R18 ;  /* 0x0000000111097819 */ /* 0x001fe40000010212 */
[----:B------:R-:W-:Y:S02]  /*0960*/  IADD3.X R17, R11, UR21, RZ, P1, !PT ;  /* 0x000000150b117c10 */ /* 0x000fe40008ffe4ff */
[C---:B------:R-:W-:Y:S02]  /*0970*/  IADD3 R18, P0, R8.reuse, UR18, RZ ;  /* 0x0000001208127c10 */ /* 0x040fe4000ff1e0ff */
[----:B------:R-:W-:Y:S02]  /*0980*/  IADD3 R20, P1, R8, UR20, RZ ;  /* 0x0000001408147c10 */ /* 0x000fe4000ff3e0ff */
[----:B------:R-:W-:Y:S01]  /*0990*/  IADD3.X R19, R9, UR19, RZ, P0, !PT ;  /* 0x0000001309137c10 */ /* 0x000fe200087fe4ff */
[----:B------:R-:W4:Y:S04]  /*09a0*/  LDG.E.64.CONSTANT R16, desc[UR12][R16.64] ;  /* 0x0000000c10107981 */ /* 0x000f28000c1e9b00 */
[----:B------:R0:W-:Y:S04]  /*09b0*/  STL [R1+0x70], R8 ;  /* 0x0000700801007387 */ /* 0x0001e80000100800 */
[----:B------:R1:W-:Y:S04]  /*09c0*/  STL [R1+0x74], R9 ;  /* 0x0000740901007387 */ /* 0x0003e80000100800 */
[----:B------:R-:W4:Y:S01]  /*09d0*/  LDG.E.64.CONSTANT R18, desc[UR12][R18.64] ;  /* 0x0000000c12127981 */ /* 0x000f22000c1e9b00 */
[----:B0-----:R-:W-:-:S02]  /*09e0*/  SHF.L.U64.HI R8, R13, 0x1, R21 ;  /* 0x000000010d087819 */ /* 0x001fc40000010215 */
[----:B------:R-:W-:Y:S02]  /*09f0*/  IADD3.X R21, R9, UR21, RZ, P1, !PT ;  /* 0x0000001509157c10 */ /* 0x000fe40008ffe4ff */
[----:B-1----:R-:W-:Y:S02]  /*0a00*/  SHF.L.U32 R9, R13, 0x1, RZ ;  /* 0x000000010d097819 */ /* 0x002fe400000006ff */
[----:B---3--:R-:W-:Y:S02]  /*0a10*/  IADD3 R13, P0, R10, UR10, RZ ;  /* 0x0000000a0a0d7c10 */ /* 0x008fe4000ff1e0ff */
[----:B------:R-:W3:Y:S01]  /*0a20*/  LDG.E.64.CONSTANT R20, desc[UR12][R20.64] ;  /* 0x0000000c14147981 */ /* 0x000ee2000c1e9b00 */
[----:B------:R-:W-:Y:S02]  /*0a30*/  IADD3 R22, P1, R9, UR18, RZ ;  /* 0x0000001209167c10 */ /* 0x000fe4000ff3e0ff */
[----:B------:R-:W-:Y:S02]  /*0a40*/  IADD3.X R25, RZ, UR14, RZ, P0, !PT ;  /* 0x0000000eff197c10 */ /* 0x000fe400087fe4ff */
[----:B------:R-:W-:-:S02]  /*0a50*/  LEA R24, P0, R13, UR16, 0x3 ;  /* 0x000000100d187c11 */ /* 0x000fc4000f8018ff */
[C---:B------:R-:W-:Y:S02]  /*0a60*/  IADD3.X R23, R8.reuse, UR19, RZ, P1, !PT ;  /* 0x0000001308177c10 */ /* 0x040fe40008ffe4ff */
[----:B------:R-:W-:Y:S01]  /*0a70*/  LEA.HI.X R25, R13, UR17, R25, 0x3, P0 ;  /* 0x000000110d197c11 */ /* 0x000fe200080f1c19 */
[----:B------:R-:W-:Y:S01]  /*0a80*/  VIADD R5, R5, 0x1680 ;  /* 0x0000168005057836 */ /* 0x000fe20000000000 */
[----:B------:R-:W-:Y:S01]  /*0a90*/  IADD3 R26, P2, R9, UR20, RZ ;  /* 0x00000014091a7c10 */ /* 0x000fe2000ff5e0ff */
[----:B------:R0:W-:Y:S01]  /*0aa0*/  STL [R1+0x6c], R8 ;  /* 0x00006c0801007387 */ /* 0x0001e20000100800 */
[----:B------:R-:W-:Y:S02]  /*0ab0*/  UIADD3 UR9, UP0, UR9, 0x2, URZ ;  /* 0x0000000209097890 */ /* 0x000fe4000ff1e03f */
[----:B------:R-:W-:Y:S01]  /*0ac0*/  IADD3.X R27, R8, UR21, RZ, P2, !PT ;  /* 0x00000015081b7c10 */ /* 0x000fe200097fe4ff */
[----:B------:R-:W3:Y:S01]  /*0ad0*/  LDG.E.64.CONSTANT R22, desc[UR12][R22.64] ;  /* 0x0000000c16167981 */ /* 0x000ee2000c1e9b00 */
[----:B------:R-:W-:-:S03]  /*0ae0*/  ULDC.64 UR16, c[0x0][0x258] ;  /* 0x0000960000107ab9 */ /* 0x000fc60000000a00 */
[----:B------:R-:W3:Y:S04]  /*0af0*/  LDG.E.64.CONSTANT R24, desc[UR12][R24.64] ;  /* 0x0000000c18187981 */ /* 0x000ee8000c1e9b00 */
[----:B------:R-:W3:Y:S01]  /*0b00*/  LDG.E.64.CONSTANT R26, desc[UR12][R26.64] ;  /* 0x0000000c1a1a7981 */ /* 0x000ee2000c1e9b00 */
[----:B------:R-:W-:-:S03]  /*0b10*/  IADD3 R5, P0, R5, R28, RZ ;  /* 0x0000001c05057210 */ /* 0x000fc60007f1e0ff */
[----:B------:R1:W-:Y:S01]  /*0b20*/  STL [R1+0x68], R9 ;  /* 0x0000680901007387 */ /* 0x0003e20000100800 */
[----:B------:R-:W-:-:S04]  /*0b30*/  IADD3.X R12, RZ, R12, RZ, P0, !PT ;  /* 0x0000000cff0c7210 */ /* 0x000fc800007fe4ff */
[C---:B0-----:R-:W-:Y:S02]  /*0b40*/  SHF.L.U64.HI R8, R5.reuse, 0x1, R12 ;  /* 0x0000000105087819 */ /* 0x041fe4000001020c */
[----:B-1----:R-:W-:-:S04]  /*0b50*/  SHF.L.U32 R9, R5, 0x1, RZ ;  /* 0x0000000105097819 */ /* 0x002fc800000006ff */
[----:B------:R-:W-:-:S04]  /*0b60*/  IADD3 R28, P0, R9, UR18, RZ ;  /* 0x00000012091c7c10 */ /* 0x000fc8000ff1e0ff */
[----:B------:R-:W-:-:S06]  /*0b70*/  IADD3.X R29, R8, UR19, RZ, P0, !PT ;  /* 0x00000013081d7c10 */ /* 0x000fcc00087fe4ff */
[----:B------:R-:W3:Y:S01]  /*0b80*/  LDG.E.64.CONSTANT R28, desc[UR12][R28.64] ;  /* 0x0000000c1c1c7981 */ /* 0x000ee2000c1e9b00 */
[----:B------:R-:W-:-:S03]  /*0b90*/  IADD3 R12, P0, R9, UR20, RZ ;  /* 0x00000014090c7c10 */ /* 0x000fc6000ff1e0ff */
[----:B------:R0:W-:Y:S01]  /*0ba0*/  STL [R1+0x60], R9 ;  /* 0x0000600901007387 */ /* 0x0001e20000100800 */
[----:B------:R-:W-:-:S03]  /*0bb0*/  IADD3.X R13, R8, UR21, RZ, P0, !PT ;  /* 0x00000015080d7c10 */ /* 0x000fc600087fe4ff */
[----:B------:R1:W-:Y:S04]  /*0bc0*/  STL [R1+0x64], R8 ;  /* 0x0000640801007387 */ /* 0x0003e80000100800 */
[----:B------:R-:W3:Y:S01]  /*0bd0*/  LDG.E.64.CONSTANT R12, desc[UR12][R12.64] ;  /* 0x0000000c0c0c7981 */ /* 0x000ee2000c1e9b00 */
[----:B--2---:R-:W-:-:S06]  /*0be0*/  FADD.FTZ R5, R15, UR7 ;  /* 0x000000070f057e21 */ /* 0x004fcc0008010000 */
[----:B------:R-:W2:Y:S01]  /*0bf0*/  MUFU.RSQ R5, R5 ;  /* 0x0000000500057308 */ /* 0x000ea20000001400 */
[--C-:B----4-:R-:W-:Y:S02]  /*0c00*/  HADD2.F32 R15, -RZ, R6.reuse.H0_H0 ;  /* 0x20000006ff0f7230 */ /* 0x110fe40000004100 */
[----:B------:R-:W-:-:S03]  /*0c10*/  HADD2.F32 R6, -RZ, R6.H1_H1 ;  /* 0x30000006ff067230 */ /* 0x000fc60000004100 */
[C---:B------:R-:W-:Y:S02]  /*0c20*/  FADD.FTZ R15, -R14.reuse, R15 ;  /* 0x0000000f0e0f7221 */ /* 0x040fe40000010100 */
[----:B------:R-:W-:Y:S02]  /*0c30*/  FADD.FTZ R6, -R14, R6 ;  /* 0x000000060e067221 */ /* 0x000fe40000010100 */
[----:B--2---:R-:W-:Y:S01]  /*0c40*/  FMUL.FTZ R10, R5, R15 ;  /* 0x0000000f050a7220 */ /* 0x004fe20000410000 */
[--C-:B------:R-:W-:Y:S02]  /*0c50*/  HADD2.F32 R11, -RZ, R16.reuse.H0_H0 ;  /* 0x20000010ff0b7230 */ /* 0x100fe40000004100 */
[----:B0-----:R-:W-:-:S03]  /*0c60*/  HADD2.F32 R9, -RZ, R16.H1_H1 ;  /* 0x30000010ff097230 */ /* 0x001fc60000004100 */
[----:B------:R-:W-:Y:S01]  /*0c70*/  FMUL.FTZ R34, R0, R11 ;  /* 0x0000000b00227220 */ /* 0x000fe20000410000 */
[----:B-1----:R-:W-:Y:S01]  /*0c80*/  FMUL.FTZ R8, R5, R6 ;  /* 0x0000000605087220 */ /* 0x002fe20000410000 */
[----:B------:R-:W-:Y:S01]  /*0c90*/  FMUL.FTZ R15, R3, R9 ;  /* 0x00000009030f7220 */ /* 0x000fe20000410000 */
[--C-:B------:R-:W-:Y:S02]  /*0ca0*/  HADD2.F32 R16, -RZ, R18.reuse.H0_H0 ;  /* 0x20000012ff107230 */ /* 0x100fe40000004100 */
[----:B------:R-:W-:Y:S01]  /*0cb0*/  FFMA.FTZ R6, R10, R34, RZ ;  /* 0x000000220a067223 */ /* 0x000fe200000100ff */
[----:B------:R-:W-:Y:S01]  /*0cc0*/  STL [R1+0x4], R11 ;  /* 0x0000040b01007387 */ /* 0x000fe20000100800 */
[----:B------:R-:W-:Y:S02]  /*0cd0*/  HADD2.F32 R18, -RZ, R18.H1_H1 ;  /* 0x30000012ff127230 */ /* 0x000fe40000004100 */
[----:B------:R-:W-:Y:S01]  /*0ce0*/  FADD.FTZ R16, -R14, R16 ;  /* 0x000000100e107221 */ /* 0x000fe20000010100 */
[----:B------:R-:W-:Y:S01]  /*0cf0*/  STL [R1+0x8], R9 ;  /* 0x0000080901007387 */ /* 0x000fe20000100800 */
[----:B------:R-:W-:Y:S01]  /*0d00*/  FFMA.FTZ R15, R8, R15, R6 ;  /* 0x0000000f080f7223 */ /* 0x000fe20000010006 */
[----:B---3--:R-:W-:-:S02]  /*0d10*/  HADD2.F32 R32, -RZ, R20.H0_H0 ;  /* 0x20000014ff207230 */ /* 0x008fc40000004100 */
[----:B------:R-:W-:Y:S01]  /*0d20*/  STL [R1+0x40], R10 ;  /* 0x0000400a01007387 */ /* 0x000fe20000100800 */
[----:B------:R-:W-:-:S03]  /*0d30*/  HADD2.F32 R31, -RZ, R20.H1_H1 ;  /* 0x30000014ff1f7230 */ /* 0x000fc60000004100 */
[----:B------:R0:W-:Y:S01]  /*0d40*/  STL [R1+0x44], R8 ;  /* 0x0000440801007387 */ /* 0x0001e20000100800 */
[----:B------:R-:W-:Y:S01]  /*0d50*/  FMUL.FTZ R6, R0, R32 ;  /* 0x0000002000067220 */ /* 0x000fe20000410000 */
[----:B------:R-:W-:Y:S02]  /*0d60*/  FADD.FTZ R18, -R14, R18 ;  /* 0x000000120e127221 */ /* 0x000fe40000010100 */
[----:B------:R-:W-:Y:S01]  /*0d70*/  STL [R1+0x14], R32 ;  /* 0x0000142001007387 */ /* 0x000fe20000100800 */
[----:B0-----:R-:W-:Y:S01]  /*0d80*/  FMUL.FTZ R8, R5, R16 ;  /* 0x0000001005087220 */ /* 0x001fe20000410000 */
[----:B------:R-:W-:-:S03]  /*0d90*/  FMUL.FTZ R16, R3, R31 ;  /* 0x0000001f03107220 */ /* 0x000fc60000410000 */
[----:B------:R-:W-:Y:S01]  /*0da0*/  FFMA.FTZ R15, R8, R6, R15 ;  /* 0x00000006080f7223 */ /* 0x000fe2000001000f */
[----:B------:R0:W-:Y:S01]  /*0db0*/  STL [R1+0x54], R8 ;  /* 0x0000540801007387 */ /* 0x0001e20000100800 */
[----:B------:R-:W-:Y:S02]  /*0dc0*/  HADD2.F32 R6, -RZ, R22.H0_H0 ;  /* 0x20000016ff067230 */ /* 0x000fe40000004100 */
[----:B------:R-:W-:Y:S01]  /*0dd0*/  FADD.FTZ R25, R25, UR7 ;  /* 0x0000000719197e21 */ /* 0x000fe20008010000 */
[----:B0-----:R-:W-:Y:S01]  /*0de0*/  FMUL.FTZ R8, R5, R18 ;  /* 0x0000001205087220 */ /* 0x001fe20000410000 */
[----:B------:R-:W-:-:S03]  /*0df0*/  HADD2.F32 R30, -RZ, R26.H0_H0 ;  /* 0x2000001aff1e7230 */ /* 0x000fc60000004100 */
[----:B------:R-:W-:Y:S01]  /*0e00*/  FFMA.FTZ R15, R8, R16, R15 ;  /* 0x00000010080f7223 */ /* 0x000fe2000001000f */
[----:B------:R-:W-:Y:S02]  /*0e10*/  FADD.FTZ R16, -R14, R6 ;  /* 0x000000060e107221 */ /* 0x000fe40000010100 */
[----:B------:R0:W1:Y:S01]  /*0e20*/  MUFU.RSQ R6, R25 ;  /* 0x0000001900067308 */ /* 0x0000620000001400 */
[----:B------:R-:W-:Y:S01]  /*0e30*/  STL [R1+0x10], R31 ;  /* 0x0000101f01007387 */ /* 0x000fe20000100800 */
[----:B------:R-:W-:-:S03]  /*0e40*/  FMUL.FTZ R20, R0, R30 ;  /* 0x0000001e00147220 */ /* 0x000fc60000410000 */
[----:B------:R2:W-:Y:S01]  /*0e50*/  STL [R1+0x50], R8 ;  /* 0x0000500801007387 */ /* 0x0005e20000100800 */
[----:B------:R-:W-:Y:S01]  /*0e60*/  MOV R18, 0x18 ;  /* 0x0000001800127802 */ /* 0x000fe20000000f00 */
[--C-:B0-----:R-:W-:Y:S02]  /*0e70*/  HADD2.F32 R25, -RZ, R7.reuse.H0_H0 ;  /* 0x20000007ff197230 */ /* 0x101fe40000004100 */
[----:B------:R-:W-:Y:S01]  /*0e80*/  STL [R1+0xc], R30 ;  /* 0x00000c1e01007387 */ /* 0x000fe20000100800 */
[----:B--2---:R-:W-:Y:S01]  /*0e90*/  FMUL.FTZ R8, R5, R16 ;  /* 0x0000001005087220 */ /* 0x004fe20000410000 */
[----:B------:R-:W-:-:S03]  /*0ea0*/  HADD2.F32 R34, -RZ, R7.H1_H1 ;  /* 0x30000007ff227230 */ /* 0x000fc60000004100 */
[----:B------:R-:W-:Y:S01]  /*0eb0*/  FFMA.FTZ R15, R8, R20, R15 ;  /* 0x00000014080f7223 */ /* 0x000fe2000001000f */
[----:B------:R0:W-:Y:S01]  /*0ec0*/  STL [R1+0x48], R8 ;  /* 0x0000480801007387 */ /* 0x0001e20000100800 */
[--C-:B------:R-:W-:Y:S02]  /*0ed0*/  HADD2.F32 R37, -RZ, R17.reuse.H0_H0 ;  /* 0x20000011ff257230 */ /* 0x100fe40000004100 */
[----:B------:R-:W-:Y:S02]  /*0ee0*/  HADD2.F32 R33, -RZ, R17.H1_H1 ;  /* 0x30000011ff217230 */ /* 0x000fe40000004100 */
[----:B------:R-:W-:Y:S01]  /*0ef0*/  FADD.FTZ R17, -R24, R25 ;  /* 0x0000001918117221 */ /* 0x000fe20000010100 */
[----:B------:R-:W-:Y:S02]  /*0f00*/  IMAD R18, R36, R18, UR6 ;  /* 0x0000000624127e24 */ /* 0x000fe4000f8e0212 */
[----:B0-----:R-:W-:Y:S02]  /*0f10*/  HADD2.F32 R8, -RZ, R19.H0_H0 ;  /* 0x20000013ff087230 */ /* 0x001fe40000004100 */
[----:B------:R-:W-:-:S02]  /*0f20*/  HADD2.F32 R20, -RZ, R22.H1_H1 ;  /* 0x30000016ff147230 */ /* 0x000fc40000004100 */
[----:B------:R-:W-:Y:S02]  /*0f30*/  HADD2.F32 R36, -RZ, R26.H1_H1 ;  /* 0x3000001aff247230 */ /* 0x000fe40000004100 */
[----:B------:R-:W-:Y:S01]  /*0f40*/  FMUL.FTZ R16, R2, R37 ;  /* 0x0000002502107220 */ /* 0x000fe20000410000 */
[----:B------:R-:W-:Y:S02]  /*0f50*/  IMAD.MOV.U32 R26, RZ, RZ, R8 ;  /* 0x000000ffff1a7224 */ /* 0x000fe400078e0008 */
[----:B------:R-:W-:Y:S01]  /*0f60*/  FADD.FTZ R22, -R24, R34 ;  /* 0x0000002218167221 */ /* 0x000fe20000010100 */
[----:B-1----:R-:W-:Y:S01]  /*0f70*/  FMUL.FTZ R8, R6, R17 ;  /* 0x0000001106087220 */ /* 0x002fe20000410000 */
[----:B------:R-:W-:Y:S01]  /*0f80*/  FADD.FTZ R20, -R14, R20 ;  /* 0x000000140e147221 */ /* 0x000fe20000010100 */
[----:B------:R-:W-:Y:S01]  /*0f90*/  FMUL.FTZ R7, R4, R33 ;  /* 0x0000002104077220 */ /* 0x000fe20000410000 */
[----:B------:R-:W-:Y:S01]  /*0fa0*/  FMUL.FTZ R25, R6, R22 ;  /* 0x0000001606197220 */ /* 0x000fe20000410000 */
[----:B------:R-:W-:Y:S01]  /*0fb0*/  FFMA.FTZ R16, R8, R16, RZ ;  /* 0x0000001008107223 */ /* 0x000fe200000100ff */
[----:B------:R-:W-:Y:S01]  /*0fc0*/  FMUL.FTZ R20, R5, R20 ;  /* 0x0000001405147220 */ /* 0x000fe20000410000 */
[----:B------:R-:W-:-:S02]  /*0fd0*/  FMUL.FTZ R17, R3, R36 ;  /* 0x0000002403117220 */ /* 0x000fc40000410000 */
[----:B------:R-:W-:Y:S01]  /*0fe0*/  FFMA.FTZ R7, R25, R7, R16 ;  /* 0x0000000719077223 */ /* 0x000fe20000010010 */
[----:B------:R-:W-:Y:S01]  /*0ff0*/  FADD.FTZ R16, -R24, R26 ;  /* 0x0000001a18107221 */ /* 0x000fe20000010100 */
[----:B------:R-:W-:Y:S01]  /*1000*/  STL [R1], R33 ;  /* 0x0000002101007387 */ /* 0x000fe20000100800 */
[----:B------:R-:W-:Y:S01]  /*1010*/  LEA R18, R35, R18, 0x3 ;  /* 0x0000001223127211 */ /* 0x000fe200078e18ff */
[----:B------:R-:W-:Y:S02]  /*1020*/  HADD2.F32 R35, -RZ, R21.H0_H0 ;  /* 0x20000015ff237230 */ /* 0x000fe40000004100 */
[----:B------:R-:W-:Y:S01]  /*1030*/  FFMA.FTZ R15, R20, R17, R15 ;  /* 0x00000011140f7223 */ /* 0x000fe2000001000f */
[----:B------:R-:W-:Y:S01]  /*1040*/  STL [R1+0x34], R8 ;  /* 0x0000340801007387 */ /* 0x000fe20000100800 */
[----:B------:R-:W-:-:S03]  /*1050*/  HADD2.F32 R19, -RZ, R19.H1_H1 ;  /* 0x30000013ff137230 */ /* 0x000fc60000004100 */
[----:B------:R0:W-:Y:S01]  /*1060*/  STL [R1+0x3c], R20 ;  /* 0x00003c1401007387 */ /* 0x0001e20000100800 */
[----:B------:R-:W-:Y:S02]  /*1070*/  HADD2.F32 R34, -RZ, R21.H1_H1 ;  /* 0x30000015ff227230 */ /* 0x000fe40000004100 */
[----:B------:R-:W-:Y:S01]  /*1080*/  FMUL.FTZ R17, R2, R35 ;  /* 0x0000002302117220 */ /* 0x000fe20000410000 */
[----:B------:R-:W-:Y:S01]  /*1090*/  FADD.FTZ R19, -R24, R19 ;  /* 0x0000001318137221 */ /* 0x000fe20000010100 */
[----:B------:R1:W-:Y:S01]  /*10a0*/  STL [R1+0x4c], R25 ;  /* 0x00004c1901007387 */ /* 0x0003e20000100800 */
[----:B0-----:R-:W-:Y:S01]  /*10b0*/  FMUL.FTZ R20, R6, R16 ;  /* 0x0000001006147220 */ /* 0x001fe20000410000 */
[--C-:B------:R-:W-:Y:S02]  /*10c0*/  HADD2.F32 R16, -RZ, R28.reuse.H0_H0 ;  /* 0x2000001cff107230 */ /* 0x100fe40000004100 */
[----:B------:R-:W-:Y:S02]  /*10d0*/  HADD2.F32 R28, -RZ, R28.H1_H1 ;  /* 0x3000001cff1c7230 */ /* 0x000fe40000004100 */
[----:B------:R-:W-:Y:S01]  /*10e0*/  FFMA.FTZ R7, R20, R17, R7 ;  /* 0x0000001114077223 */ /* 0x000fe20000010007 */
[----:B------:R-:W-:Y:S01]  /*10f0*/  FMUL.FTZ R19, R6, R19 ;  /* 0x0000001306137220 */ /* 0x000fe20000410000 */
[----:B------:R-:W-:Y:S01]  /*1100*/  FADD.FTZ R22, -R14, R16 ;  /* 0x000000100e167221 */ /* 0x000fe20000010100 */
[----:B------:R-:W-:Y:S01]  /*1110*/  FMUL.FTZ R17, R4, R34 ;  /* 0x0000002204117220 */ /* 0x000fe20000410000 */
[----:B-1----:R-:W-:Y:S01]  /*1120*/  FADD.FTZ R25, -R14, R28 ;  /* 0x0000001c0e197221 */ /* 0x002fe20000010100 */
[----:B------:R-:W-:Y:S01]  /*1130*/  HADD2.F32 R14, -RZ, R23.H0_H0 ;  /* 0x20000017ff0e7230 */ /* 0x000fe20000004100 */
[----:B------:R-:W-:Y:S01]  /*1140*/  STL [R1+0x38], R20 ;  /* 0x0000381401007387 */ /* 0x000fe20000100800 */
[----:B------:R-:W-:Y:S01]  /*1150*/  FFMA.FTZ R7, R19, R17, R7 ;  /* 0x0000001113077223 */ /* 0x000fe20000010007 */
[----:B------:R-:W-:-:S02]  /*1160*/  HADD2.F32 R28, -RZ, R27.H0_H0 ;  /* 0x2000001bff1c7230 */ /* 0x000fc40000004100 */
[----:B------:R0:W-:Y:S01]  /*1170*/  STL [R1+0x30], R19 ;  /* 0x0000301301007387 */ /* 0x0001e20000100800 */
[----:B------:R-:W-:Y:S02]  /*1180*/  HADD2.F32 R23, -RZ, R23.H1_H1 ;  /* 0x30000017ff177230 */ /* 0x000fe40000004100 */
[----:B------:R-:W-:Y:S01]  /*1190*/  FMUL.FTZ R17, R2, R28 ;  /* 0x0000001c02117220 */ /* 0x000fe20000410000 */
[----:B0-----:R-:W-:Y:S01]  /*11a0*/  FADD.FTZ R19, -R24, R14 ;  /* 0x0000000e18137221 */ /* 0x001fe20000010100 */
[----:B------:R-:W-:-:S03]  /*11b0*/  HADD2.F32 R27, -RZ, R27.H1_H1 ;  /* 0x3000001bff1b7230 */ /* 0x000fc60000004100 */
[----:B------:R-:W-:Y:S01]  /*11c0*/  FMUL.FTZ R20, R6, R19 ;  /* 0x0000001306147220 */ /* 0x000fe20000410000 */
[----:B------:R-:W-:Y:S01]  /*11d0*/  FADD.FTZ R14, -R24, R23 ;  /* 0x00000017180e7221 */ /* 0x000fe20000010100 */
[----:B------:R-:W-:Y:S02]  /*11e0*/  FMUL.FTZ R22, R5, R22 ;  /* 0x0000001605167220 */ /* 0x000fe40000410000 */
[----:B------:R-:W-:Y:S01]  /*11f0*/  FFMA.FTZ R17, R20, R17, R7 ;  /* 0x0000001114117223 */ /* 0x000fe20000010007 */
[----:B------:R0:W-:Y:S01]  /*1200*/  STL [R1+0x2c], R20 ;  /* 0x00002c1401007387 */ /* 0x0001e20000100800 */
[----:B------:R-:W-:Y:S01]  /*1210*/  FMUL.FTZ R19, R4, R27 ;  /* 0x0000001b04137220 */ /* 0x000fe20000410000 */
[----:B------:R-:W-:Y:S01]  /*1220*/  FMUL.FTZ R23, R6, R14 ;  /* 0x0000000e06177220 */ /* 0x000fe20000410000 */
[----:B------:R-:W-:Y:S01]  /*1230*/  FFMA.FTZ R14, R2, R37, RZ ;  /* 0x00000025020e7223 */ /* 0x000fe200000100ff */
[----:B------:R1:W-:Y:S01]  /*1240*/  STL [R1+0x28], R22 ;  /* 0x0000281601007387 */ /* 0x0003e20000100800 */
[----:B0-----:R-:W-:Y:S01]  /*1250*/  FFMA.FTZ R20, R0, R11, RZ ;  /* 0x0000000b00147223 */ /* 0x001fe200000100ff */
[----:B------:R-:W-:-:S03]  /*1260*/  FFMA.FTZ R17, R23, R19, R17 ;  /* 0x0000001317117223 */ /* 0x000fc60000010011 */
[----:B------:R-:W-:Y:S01]  /*1270*/  FFMA.FTZ R20, R3, R9, R20 ;  /* 0x0000000903147223 */ /* 0x000fe20000010014 */
[----:B------:R0:W-:Y:S01]  /*1280*/  STL [R1+0x24], R23 ;  /* 0x0000241701007387 */ /* 0x0001e20000100800 */
[----:B------:R-:W-:Y:S02]  /*1290*/  FFMA.FTZ R19, R4, R33, R14 ;  /* 0x0000002104137223 */ /* 0x000fe4000001000e */
[----:B------:R-:W-:Y:S01]  /*12a0*/  FFMA.FTZ R20, R0, R32, R20 ;  /* 0x0000002000147223 */ /* 0x000fe20000010014 */
[----:B------:R-:W2:Y:S04]  /*12b0*/  LDL.LU R33, [R1+0xc4] ;  /* 0x0000c40001217983 */ /* 0x000ea80000300800 */
[----:B------:R-:W3:Y:S01]  /*12c0*/  LDL.LU R32, [R1+0xc0] ;  /* 0x0000c00001207983 */ /* 0x000ee20000300800 */
[----:B------:R-:W-:-:S02]  /*12d0*/  HADD2.F32 R26, -RZ, R12.H0_H0 ;  /* 0x2000000cff1a7230 */ /* 0x000fc40000004100 */
[----:B------:R-:W-:Y:S02]  /*12e0*/  HADD2.F32 R16, -RZ, R29.H0_H0 ;  /* 0x2000001dff107230 */ /* 0x000fe40000004100 */
[----:B------:R-:W-:Y:S02]  /*12f0*/  HADD2.F32 R7, -RZ, R13.H0_H0 ;  /* 0x2000000dff077230 */ /* 0x000fe40000004100 */
[----:B------:R-:W-:Y:S01]  /*1300*/  FMUL.FTZ R21, R0, R26 ;  /* 0x0000001a00157220 */ /* 0x000fe20000410000 */
[----:B------:R-:W-:Y:S01]  /*1310*/  FFMA.FTZ R19, R2, R35, R19 ;  /* 0x0000002302137223 */ /* 0x000fe20000010013 */
[----:B------:R-:W-:Y:S02]  /*1320*/  FADD.FTZ R16, -R24, R16 ;  /* 0x0000001018107221 */ /* 0x000fe40000010100 */
[----:B------:R-:W-:Y:S01]  /*1330*/  FFMA.FTZ R15, R22, R21, R15 ;  /* 0x00000015160f7223 */ /* 0x000fe2000001000f */
[----:B------:R-:W-:Y:S01]  /*1340*/  FMUL.FTZ R14, R2, R7 ;  /* 0x00000007020e7220 */ /* 0x000fe20000410000 */
[----:B-1----:R-:W-:Y:S01]  /*1350*/  FMUL.FTZ R22, R6, R16 ;  /* 0x0000001006167220 */ /* 0x002fe20000410000 */
[----:B------:R-:W-:Y:S01]  /*1360*/  FFMA.FTZ R20, R3, R31, R20 ;  /* 0x0000001f03147223 */ /* 0x000fe20000010014 */
[----:B------:R-:W-:Y:S01]  /*1370*/  FFMA.FTZ R19, R4, R34, R19 ;  /* 0x0000002204137223 */ /* 0x000fe20000010013 */
[----:B------:R-:W-:-:S02]  /*1380*/  HADD2.F32 R29, -RZ, R29.H1_H1 ;  /* 0x3000001dff1d7230 */ /* 0x000fc40000004100 */
[----:B------:R-:W-:Y:S01]  /*1390*/  FFMA.FTZ R17, R22, R14, R17 ;  /* 0x0000000e16117223 */ /* 0x000fe20000010011 */
[----:B------:R-:W-:Y:S01]  /*13a0*/  FFMA.FTZ R14, R0, R30, R20 ;  /* 0x0000001e000e7223 */ /* 0x000fe20000010014 */
[----:B------:R-:W-:Y:S01]  /*13b0*/  FFMA.FTZ R16, R2, R28, R19 ;  /* 0x0000001c02107223 */ /* 0x000fe20000010013 */
[----:B------:R-:W-:Y:S02]  /*13c0*/  HADD2.F32 R12, -RZ, R12.H1_H1 ;  /* 0x3000000cff0c7230 */ /* 0x000fe40000004100 */
[----:B------:R-:W-:Y:S01]  /*13d0*/  FADD.FTZ R29, -R24, R29 ;  /* 0x0000001d181d7221 */ /* 0x000fe20000010100 */
[----:B------:R-:W-:Y:S02]  /*13e0*/  HADD2.F32 R13, -RZ, R13.H1_H1 ;  /* 0x3000000dff0d7230 */ /* 0x000fe40000004100 */
[C---:B------:R-:W-:Y:S01]  /*13f0*/  FFMA.FTZ R14, R3.reuse, R36, R14 ;  /* 0x00000024030e7223 */ /* 0x040fe2000001000e */
[----:B------:R-:W-:Y:S01]  /*1400*/  FFMA.FTZ R16, R4, R27, R16 ;  /* 0x0000001b04107223 */ /* 0x000fe20000010010 */
[----:B------:R-:W-:Y:S01]  /*1410*/  STL [R1+0xa0], R35 ;  /* 0x0000a02301007387 */ /* 0x000fe20000100800 */
[----:B------:R-:W-:Y:S01]  /*1420*/  FMUL.FTZ R20, R3, R12 ;  /* 0x0000000c03147220 */ /* 0x000fe20000410000 */
[----:B------:R-:W-:-:S02]  /*1430*/  FMUL.FTZ R25, R5, R25 ;  /* 0x0000001905197220 */ /* 0x000fc40000410000 */
[----:B------:R-:W4:Y:S01]  /*1440*/  LDL.LU R31, [R1+0xbc] ;  /* 0x0000bc00011f7983 */ /* 0x000f220000300800 */
[----:B------:R-:W-:Y:S01]  /*1450*/  FMUL.FTZ R24, R6, R29 ;  /* 0x0000001d06187220 */ /* 0x000fe20000410000 */
[----:B------:R-:W-:Y:S01]  /*1460*/  FMUL.FTZ R19, R4, R13 ;  /* 0x0000000d04137220 */ /* 0x000fe20000410000 */
[----:B------:R-:W-:Y:S01]  /*1470*/  FFMA.FTZ R14, R0, R26, R14 ;  /* 0x0000001a000e7223 */ /* 0x000fe2000001000e */
[----:B------:R-:W-:Y:S01]  /*1480*/  STL [R1+0x20], R22 ;  /* 0x0000201601007387 */ /* 0x000fe20000100800 */
[----:B------:R-:W-:-:S03]  /*1490*/  FFMA.FTZ R16, R2, R7, R16 ;  /* 0x0000000702107223 */ /* 0x000fc60000010010 */
[----:B------:R-:W-:Y:S01]  /*14a0*/  STL [R1+0x90], R22 ;  /* 0x0000901601007387 */ /* 0x000fe20000100800 */
[----:B------:R-:W-:-:S03]  /*14b0*/  FFMA.FTZ R15, R25, R20, R15 ;  /* 0x00000014190f7223 */ /* 0x000fc6000001000f */
[----:B------:R1:W-:Y:S01]  /*14c0*/  STL [R1+0xa4], R34 ;  /* 0x0000a42201007387 */ /* 0x0003e20000100800 */
[----:B------:R-:W-:Y:S01]  /*14d0*/  FFMA.FTZ R17, R24, R19, R17 ;  /* 0x0000001318117223 */ /* 0x000fe20000010011 */
[----:B------:R-:W-:Y:S02]  /*14e0*/  FFMA.FTZ R14, R3, R12, R14 ;  /* 0x0000000c030e7223 */ /* 0x000fe4000001000e */
[----:B------:R-:W4:Y:S01]  /*14f0*/  LDL.LU R30, [R1+0xb8] ;  /* 0x0000b800011e7983 */ /* 0x000f220000300800 */
[----:B------:R-:W-:-:S03]  /*1500*/  FFMA.FTZ R16, R4, R13, R16 ;  /* 0x0000000d04107223 */ /* 0x000fc60000010010 */
[----:B0-----:R-:W4:Y:S04]  /*1510*/  LDL R23, [R1+0x44] ;  /* 0x0000440001177983 */ /* 0x001f280000100800 */
[----:B-1----:R-:W4:Y:S04]  /*1520*/  LDL R34, [R1] ;  /* 0x0000000001227983 */ /* 0x002f280000100800 */
[----:B------:R-:W4:Y:S04]  /*1530*/  LDL R35, [R1+0x4c] ;  /* 0x00004c0001237983 */ /* 0x000f280000100800 */
[----:B------:R-:W4:Y:S04]  /*1540*/  LDL R22, [R1+0x10] ;  /* 0x0000100001167983 */ /* 0x000f280000100800 */
[----:B------:R0:W-:Y:S04]  /*1550*/  STL [R1+0x98], R5 ;  /* 0x0000980501007387 */ /* 0x0001e80000100800 */
[----:B------:R-:W-:Y:S04]  /*1560*/  STS.64 [R18], R14 ;  /* 0x0000000e12007388 */ /* 0x000fe80000000a00 */
[----:B0-----:R-:W4:Y:S04]  /*1570*/  LDL R5, [R1+0x54] ;  /* 0x0000540001057983 */ /* 0x001f280000100800 */
[----:B------:R0:W-:Y:S04]  /*1580*/  STL [R1+0x9c], R6 ;  /* 0x00009c0601007387 */ /* 0x0001e80000100800 */
[----:B------:R1:W-:Y:S04]  /*1590*/  STS.64 [R18+0x1680], R16 ;  /* 0x0016801012007388 */ /* 0x0003e80000000a00 */
[----:B0-----:R-:W4:Y:S04]  /*15a0*/  LDL R6, [R1+0x14] ;  /* 0x0000140001067983 */ /* 0x001f280000100800 */
[----:B------:R0:W-:Y:S04]  /*15b0*/  STL [R1+0x1c], R25 ;  /* 0x00001c1901007387 */ /* 0x0001e80000100800 */
[----:B------:R0:W-:Y:S04]  /*15c0*/  STL [R1+0x18], R24 ;  /* 0x0000181801007387 */ /* 0x0001e80000100800 */
[----:B------:R-:W4:Y:S04]  /*15d0*/  LDL R14, [R1+0xc] ;  /* 0x00000c00010e7983 */ /* 0x000f280000100800 */
[----:B-1----:R-:W4:Y:S04]  /*15e0*/  LDL R16, [R1+0x50] ;  /* 0x0000500001107983 */ /* 0x002f280000100800 */
[----:B------:R-:W4:Y:S04]  /*15f0*/  LDL R17, [R1+0x38] ;  /* 0x0000380001117983 */ /* 0x000f280000100800 */
[----:B------:R-:W4:Y:S01]  /*1600*/  LDL R18, [R1+0x30] ;  /* 0x0000300001127983 */ /* 0x000f220000100800 */
[----:B--2---:R-:W-:Y:S01]  /*1610*/  FADD.FTZ R33, R11, R33 ;  /* 0x000000210b217221 */ /* 0x004fe20000010000 */
[----:B---3--:R-:W-:-:S02]  /*1620*/  FFMA.FTZ R32, R10, R11, R32 ;  /* 0x0000000b0a207223 */ /* 0x008fc40000010020 */
[----:B------:R-:W2:Y:S04]  /*1630*/  LDL.LU R11, [R1+0xb4] ;  /* 0x0000b400010b7983 */ /* 0x000ea80000300800 */
[----:B------:R-:W3:Y:S04]  /*1640*/  LDL.LU R10, [R1+0xb0] ;  /* 0x0000b000010a7983 */ /* 0x000ee80000300800 */
[----:B------:R-:W2:Y:S04]  /*1650*/  LDL R15, [R1+0x48] ;  /* 0x00004800010f7983 */ /* 0x000ea80000100800 */
[----:B------:R-:W2:Y:S04]  /*1660*/  LDL R19, [R1+0x3c] ;  /* 0x00003c0001137983 */ /* 0x000ea80000100800 */
[----:B------:R-:W2:Y:S04]  /*1670*/  LDL R20, [R1+0x2c] ;  /* 0x00002c0001147983 */ /* 0x000ea80000100800 */
[----:B------:R-:W2:Y:S04]  /*1680*/  LDL R29, [R1+0x24] ;  /* 0x00002400011d7983 */ /* 0x000ea80000100800 */
[----:B------:R-:W2:Y:S01]  /*1690*/  LDL R21, [R1+0x28] ;  /* 0x0000280001157983 */ /* 0x000ea20000100800 */
[----:B----4-:R-:W-:Y:S01]  /*16a0*/  FADD.FTZ R31, R9, R31 ;  /* 0x0000001f091f7221 */ /* 0x010fe20000010000 */
[----:B------:R-:W-:-:S02]  /*16b0*/  FFMA.FTZ R30, R23, R9, R30 ;  /* 0x00000009171e7223 */ /* 0x000fc4000001001e */
[----:B------:R-:W4:Y:S01]  /*16c0*/  LDL.LU R9, [R1+0xac] ;  /* 0x0000ac0001097983 */ /* 0x000f220000300800 */
[----:B------:R-:W-:Y:S01]  /*16d0*/  UIADD3.X UR10, URZ, UR5, URZ, UP0, !UPT ;  /* 0x000000053f0a7290 */ /* 0x000fe200087fe43f */
[----:B------:R-:W-:Y:S01]  /*16e0*/  BAR.SYNC.DEFER_BLOCKING 0x0 ;  /* 0x0000000000007b1d */ /* 0x000fe20000010000 */
[----:B---3--:R-:W-:-:S05]  /*16f0*/  FFMA.FTZ R10, R8, R37, R10 ;  /* 0x00000025080a7223 */ /* 0x008fca000001000a */
[----:B------:R-:W3:Y:S01]  /*1700*/  LDL.LU R8, [R1+0xa8] ;  /* 0x0000a80001087983 */ /* 0x000ee20000300800 */
[----:B------:R-:W-:Y:S01]  /*1710*/  FADD.FTZ R33, R33, R6 ;  /* 0x0000000621217221 */ /* 0x000fe20000010000 */
[----:B------:R-:W-:Y:S01]  /*1720*/  FFMA.FTZ R32, R5, R6, R32 ;  /* 0x0000000605207223 */ /* 0x000fe20000010020 */
[----:B------:R-:W-:Y:S01]  /*1730*/  FADD.FTZ R31, R31, R22 ;  /* 0x000000161f1f7221 */ /* 0x000fe20000010000 */
[----:B------:R-:W-:Y:S01]  /*1740*/  FFMA.FTZ R30, R16, R22, R30 ;  /* 0x00000016101e7223 */ /* 0x000fe2000001001e */
[----:B----4-:R-:W-:Y:S01]  /*1750*/  FADD.FTZ R9, R34, R9 ;  /* 0x0000000922097221 */ /* 0x010fe20000010000 */
[----:B---3--:R-:W-:Y:S02]  /*1760*/  FFMA.FTZ R8, R35, R34, R8 ;  /* 0x0000002223087223 */ /* 0x008fe40000010008 */
[----:B------:R-:W3:Y:S04]  /*1770*/  LDL.LU R34, [R1+0xa4] ;  /* 0x0000a40001227983 */ /* 0x000ee80000300800 */
[----:B------:R-:W4:Y:S04]  /*1780*/  LDL.LU R35, [R1+0xa0] ;  /* 0x0000a00001237983 */ /* 0x000f280000300800 */
[----:B------:R0:W5:Y:S04]  /*1790*/  LDL.LU R6, [R1+0x9c] ;  /* 0x00009c0001067983 */ /* 0x0001680000300800 */
[----:B------:R0:W5:Y:S04]  /*17a0*/  LDL.LU R5, [R1+0x98] ;  /* 0x0000980001057983 */ /* 0x0001680000300800 */
[----:B------:R-:W4:Y:S01]  /*17b0*/  LDL.LU R22, [R1+0x90] ;  /* 0x0000900001167983 */ /* 0x000f220000300800 */
[----:B------:R-:W1:Y:S01]  /*17c0*/  S2R R23, SR_TID.X ;  /* 0x0000000000177919 */ /* 0x000e620000002100 */
[----:B------:R-:W-:-:S04]  /*17d0*/  UISETP.GE.U32.AND UP0, UPT, UR9, UR16, UPT ;  /* 0x000000100900728c */ /* 0x000fc8000bf06070 */
[----:B------:R-:W-:Y:S01]  /*17e0*/  UISETP.GE.AND.EX UP0, UPT, UR10, UR17, UPT, UP0 ;  /* 0x000000110a00728c */ /* 0x000fe2000bf06300 */
[----:B--2---:R-:W-:-:S05]  /*17f0*/  FADD.FTZ R11, R37, R11 ;  /* 0x0000000b250b7221 */ /* 0x004fca0000010000 */
[----:B------:R-:W-:Y:S01]  /*1800*/  PLOP3.LUT P0, PT, PT, PT, UP0, 0x80, 0x0 ;  /* 0x000000000000781c */ /* 0x000fe20003f0f008 */
[----:B------:R-:W-:Y:S01]  /*1810*/  FADD.FTZ R33, R33, R14 ;  /* 0x0000000e21217221 */ /* 0x000fe20000010000 */
[----:B------:R-:W-:Y:S01]  /*1820*/  FADD.FTZ R31, R31, R36 ;  /* 0x000000241f1f7221 */ /* 0x000fe20000010000 */
[----:B------:R-:W-:Y:S01]  /*1830*/  FFMA.FTZ R32, R15, R14, R32 ;  /* 0x0000000e0f207223 */ /* 0x000fe20000010020 */
[----:B------:R-:W-:Y:S01]  /*1840*/  FFMA.FTZ R30, R19, R36, R30 ;  /* 0x00000024131e7223 */ /* 0x000fe2000001001e */
[----:B------:R-:W-:Y:S01]  /*1850*/  FADD.FTZ R33, R33, R26 ;  /* 0x0000001a21217221 */ /* 0x000fe20000010000 */
[----:B------:R-:W-:Y:S01]  /*1860*/  FADD.FTZ R31, R31, R12 ;  /* 0x0000000c1f1f7221 */ /* 0x000fe20000010000 */
[----:B------:R-:W-:Y:S01]  /*1870*/  FFMA.FTZ R32, R21, R26, R32 ;  /* 0x0000001a15207223 */ /* 0x000fe20000010020 */
[----:B------:R-:W-:Y:S01]  /*1880*/  FFMA.FTZ R30, R25, R12, R30 ;  /* 0x0000000c191e7223 */ /* 0x000fe2000001001e */
[----:B-1----:R-:W-:Y:S01]  /*1890*/  ISETP.GT.U32.AND P1, PT, R23, 0x3f, PT ;  /* 0x0000003f1700780c */ /* 0x002fe20003f24070 */
[----:B---3--:R-:W-:Y:S01]  /*18a0*/  FADD.FTZ R9, R9, R34 ;  /* 0x0000002209097221 */ /* 0x008fe20000010000 */
[----:B------:R-:W-:Y:S01]  /*18b0*/  FFMA.FTZ R8, R18, R34, R8 ;  /* 0x0000002212087223 */ /* 0x000fe20000010008 */
[----:B----4-:R-:W-:Y:S01]  /*18c0*/  FADD.FTZ R11, R11, R35 ;  /* 0x000000230b0b7221 */ /* 0x010fe20000010000 */
[----:B------:R-:W-:Y:S01]  /*18d0*/  FFMA.FTZ R10, R17, R35, R10 ;  /* 0x00000023110a7223 */ /* 0x000fe2000001000a */
        /* <DEDUP_REMOVED lines=8> */
[----:B0-----:R-:W-:Y:S06]  /*1960*/  @!P0 BRA `(.L_x_1798) ;  /* 0x0000000000f08947 */ /* 0x001fec0003800000 */
[----:B------:R-:W2:Y:S04]  /*1970*/  LDL R20, [R1+0x8c] ;  /* 0x00008c0001147983 */ /* 0x000ea80000100800 */
[----:B------:R-:W3:Y:S01]  /*1980*/  LDL R18, [R1+0x88] ;  /* 0x0000880001127983 */ /* 0x000ee20000100800 */
[----:B------:R-:W0:Y:S01]  /*1990*/  S2UR UR7, SR_CgaCtaId ;  /* 0x00000000000779c3 */ /* 0x000e220000008800 */
[----:B------:R-:W-:Y:S01]  /*19a0*/  UMOV UR5, 0x400 ;  /* 0x0000040000057882 */ /* 0x000fe20000000000 */
[----:B------:R-:W-:Y:S01]  /*19b0*/  SHF.L.U32 R14, R23, 0x1, RZ ;  /* 0x00000001170e7819 */ /* 0x000fe200000006ff */
[----:B------:R-:W1:Y:S03]  /*19c0*/  S2R R24, SR_TID.X ;  /* 0x0000000000187919 */ /* 0x000e660000002100 */
[----:B------:R-:W-:Y:S01]  /*19d0*/  LOP3.LUT R14, R14, 0x18, RZ, 0xc0, !PT ;  /* 0x000000180e0e7812 */ /* 0x000fe200078ec0ff */
[----:B------:R-:W4:Y:S03]  /*19e0*/  LDL R22, [R1+0x84] ;  /* 0x0000840001167983 */ /* 0x000f260000100800 */
[----:B------:R-:W-:Y:S01]  /*19f0*/  LOP3.LUT R17, R14, 0x8, RZ, 0x3c, !PT ;  /* 0x000000080e117812 */ /* 0x000fe200078e3cff */
[----:B0-----:R-:W-:-:S06]  /*1a00*/  ULEA UR5, UR7, UR5, 0x18 ;  /* 0x0000000507057291 */ /* 0x001fcc000f8ec03f */
[----:B------:R-:W-:-:S04]  /*1a10*/  LEA R15, R23, UR5, 0x5 ;  /* 0x00000005170f7c11 */ /* 0x000fc8000f8e28ff */
[C---:B------:R-:W-:Y:S01]  /*1a20*/  IADD3 R16, R15.reuse, R14, RZ ;  /* 0x0000000e0f107210 */ /* 0x040fe20007ffe0ff */
[----:B------:R-:W-:Y:S01]  /*1a30*/  IMAD.IADD R17, R15, 0x1, R17 ;  /* 0x000000010f117824 */ /* 0x000fe200078e0211 */
[----:B-1----:R-:W-:-:S03]  /*1a40*/  SHF.R.S32.HI R19, RZ, 0x1f, R24 ;  /* 0x0000001fff137819 */ /* 0x002fc60000011418 */
[----:B------:R0:W-:Y:S01]  /*1a50*/  STS.64 [R16], R32 ;  /* 0x0000002010007388 */ /* 0x0001e20000000a00 */
[----:B------:R-:W-:-:S03]  /*1a60*/  LEA.HI R19, R19, R24, RZ, 0x2 ;  /* 0x0000001813137211 */ /* 0x000fc600078f10ff */
[----:B------:R-:W-:Y:S01]  /*1a70*/  STS.64 [R17], R30 ;  /* 0x0000001e11007388 */ /* 0x000fe20000000a00 */
[----:B------:R-:W-:Y:S02]  /*1a80*/  SHF.R.S32.HI R19, RZ, 0x2, R19 ;  /* 0x00000002ff137819 */ /* 0x000fe40000011413 */
[C---:B0-----:R-:W-:Y:S02]  /*1a90*/  LOP3.LUT R16, R14.reuse, 0x10, RZ, 0x3c, !PT ;  /* 0x000000100e107812 */ /* 0x041fe400078e3cff */
[----:B------:R-:W-:Y:S02]  /*1aa0*/  LOP3.LUT R14, R14, 0x18, RZ, 0x3c, !PT ;  /* 0x000000180e0e7812 */ /* 0x000fe400078e3cff */
[C---:B------:R-:W-:Y:S02]  /*1ab0*/  IADD3 R16, R15.reuse, R16, RZ ;  /* 0x000000100f107210 */ /* 0x040fe40007ffe0ff */
[----:B------:R-:W-:-:S03]  /*1ac0*/  IADD3 R14, R15, R14, RZ ;  /* 0x0000000e0f0e7210 */ /* 0x000fc60007ffe0ff */
[----:B------:R0:W-:Y:S04]  /*1ad0*/  STS.64 [R16], R10 ;  /* 0x0000000a10007388 */ /* 0x0001e80000000a00 */
[----:B------:R2:W-:Y:S01]  /*1ae0*/  STS.64 [R14], R8 ;  /* 0x000000080e007388 */ /* 0x0005e20000000a00 */
[----:B0-----:R-:W-:-:S03]  /*1af0*/  LEA R16, R19, UR5, 0x5 ;  /* 0x0000000513107c11 */ /* 0x001fc6000f8e28ff */
[----:B------:R-:W4:Y:S01]  /*1b00*/  LDL R19, [R1+0x80] ;  /* 0x0000800001137983 */ /* 0x000f220000100800 */
[----:B------:R-:W-:-:S04]  /*1b10*/  USHF.L.U32 UR7, UR8, 0x7, URZ ;  /* 0x0000000708077899 */ /* 0x000fc8000800063f */
[----:B------:R-:W-:Y:S01]  /*1b20*/  ULOP3.LUT UR7, UR7, 0xffffff80, UR11, 0xe2, !UPT ;  /* 0xffffff8007077892 */ /* 0x000fe2000f8ee20b */
[C---:B------:R-:W-:Y:S01]  /*1b30*/  IADD3 R25, R24.reuse, 0x1e0, RZ ;  /* 0x000001e018197810 */ /* 0x040fe20007ffe0ff */
[----:B------:R-:W-:-:S05]  /*1b40*/  VIADD R24, R24, 0x1e0 ;  /* 0x000001e018187836 */ /* 0x000fca0000000000 */
[----:B------:R-:W-:-:S04]  /*1b50*/  SHF.R.S32.HI R24, RZ, 0x1f, R24 ;  /* 0x0000001fff187819 */ /* 0x000fc80000011418 */
[----:B------:R-:W-:-:S04]  /*1b60*/  LEA.HI R24, R24, R25, RZ, 0x2 ;  /* 0x0000001918187211 */ /* 0x000fc800078f10ff */
[----:B------:R-:W-:Y:S01]  /*1b70*/  SHF.R.S32.HI R24, RZ, 0x2, R24 ;  /* 0x00000002ff187819 */ /* 0x000fe20000011418 */
[----:B------:R-:W-:Y:S01]  /*1b80*/  BAR.SYNC.DEFER_BLOCKING 0x0 ;  /* 0x0000000000007b1d */ /* 0x000fe20000010000 */
[----:B--2---:R-:W-:-:S07]  /*1b90*/  LEA R14, R20, R16, 0x3 ;  /* 0x00000010140e7211 */ /* 0x004fce00078e18ff */
[----:B------:R-:W0:Y:S01]  /*1ba0*/  LDC.64 R20, c[0x0][0x260] ;  /* 0x00009800ff147b82 */ /* 0x000e220000000a00 */
[----:B---3--:R-:W-:Y:S01]  /*1bb0*/  IMAD R16, R18, 0x8, R16 ;  /* 0x0000000812107824 */ /* 0x008fe200078e0210 */
[----:B------:R-:W1:Y:S05]  /*1bc0*/  LDS.64 R14, [R14] ;  /* 0x000000000e0e7984 */ /* 0x000e6a0000000a00 */
[----:B------:R-:W2:Y:S01]  /*1bd0*/  LDS.64 R16, [R16+0x1e00] ;  /* 0x001e000010107984 */ /* 0x000ea20000000a00 */
[----:B-1----:R-:W-:-:S04]  /*1be0*/  FADD.FTZ R14, RZ, R14 ;  /* 0x0000000eff0e7221 */ /* 0x002fc80000010000 */
[----:B--2---:R-:W-:Y:S01]  /*1bf0*/  FADD.FTZ R16, R14, R16 ;  /* 0x000000100e107221 */ /* 0x004fe20000010000 */
[----:B------:R-:W-:-:S05]  /*1c00*/  MOV R14, UR7 ;  /* 0x00000007000e7c02 */ /* 0x000fca0008000f00 */
[----:B------:R-:W-:Y:S02]  /*1c10*/  IMAD R14, R14, 0x3c0, R23 ;  /* 0x000003c00e0e7824 */ /* 0x000fe400078e0217 */
[----:B------:R-:W-:-:S03]  /*1c20*/  FADD.FTZ R15, RZ, R15 ;  /* 0x0000000fff0f7221 */ /* 0x000fc60000010000 */
[----:B------:R-:W-:Y:S01]  /*1c30*/  SHF.L.U32 R18, R14, 0x1, RZ ;  /* 0x000000010e127819 */ /* 0x000fe200000006ff */
[----:B------:R-:W-:-:S04]  /*1c40*/  FADD.FTZ R17, R15, R17 ;  /* 0x000000110f117221 */ /* 0x000fc80000010000 */
[----:B0-----:R-:W-:-:S05]  /*1c50*/  IMAD.WIDE.U32 R14, R18, 0x4, R20 ;  /* 0x00000004120e7825 */ /* 0x001fca00078e0014 */
[----:B------:R0:W-:Y:S02]  /*1c60*/  STG.E.64 desc[UR12][R14.64+0x20000], R16 ;  /* 0x020000100e007986 */ /* 0x0001e4000c101b0c */
[----:B0-----:R-:W-:Y:S02]  /*1c70*/  IADD3 R14, R18, 0x3c0, RZ ;  /* 0x000003c0120e7810 */ /* 0x001fe40007ffe0ff */
[----:B------:R-:W-:-:S04]  /*1c80*/  LEA R18, R24, UR5, 0x5 ;  /* 0x0000000518127c11 */ /* 0x000fc8000f8e28ff */
[-C--:B----4-:R-:W-:Y:S02]  /*1c90*/  LEA R16, R22, R18.reuse, 0x3 ;  /* 0x0000001216107211 */ /* 0x090fe400078e18ff */
[----:B------:R-:W-:-:S04]  /*1ca0*/  LEA R18, R19, R18, 0x3 ;  /* 0x0000001213127211 */ /* 0x000fc800078e18ff */
[----:B------:R-:W0:Y:S04]  /*1cb0*/  LDS.64 R16, [R16] ;  /* 0x0000000010107984 */ /* 0x000e280000000a00 */
[----:B------:R-:W1:Y:S01]  /*1cc0*/  LDS.64 R18, [R18+0x1e00] ;  /* 0x001e000012127984 */ /* 0x000e620000000a00 */
[----:B------:R-:W-:-:S04]  /*1cd0*/  IMAD.WIDE.U32 R14, R14, 0x4, R20 ;  /* 0x000000040e0e7825 */ /* 0x000fc800078e0014 */
[----:B0-----:R-:W-:Y:S01]  /*1ce0*/  FADD.FTZ R17, RZ, R17 ;  /* 0x00000011ff117221 */ /* 0x001fe20000010000 */
[----:B------:R-:W-:-:S03]  /*1cf0*/  FADD.FTZ R16, RZ, R16 ;  /* 0x00000010ff107221 */ /* 0x000fc60000010000 */
[----:B-1----:R-:W-:Y:S01]  /*1d00*/  FADD.FTZ R19, R17, R19 ;  /* 0x0000001311137221 */ /* 0x002fe20000010000 */
[----:B------:R-:W-:-:S05]  /*1d10*/  FADD.FTZ R18, R16, R18 ;  /* 0x0000001210127221 */ /* 0x000fca0000010000 */
[----:B------:R0:W-:Y:S02]  /*1d20*/  STG.E.64 desc[UR12][R14.64+0x20000], R18 ;  /* 0x020000120e007986 */ /* 0x0001e4000c101b0c */
.L_x_1798:
[----:B------:R-:W-:Y:S01]  /*1d30*/  BSSY B0, `(.L_x_1799) ;  /* 0x00000ab000007945 */ /* 0x000fe20003800000 */
[----:B0-----:R-:W-:-:S03]  /*1d40*/  CS2R R14, SRZ ;  /* 0x00000000000e7805 */ /* 0x001fc6000001ff00 */
[----:B------:R-:W-:Y:S05]  /*1d50*/  @P1 BRA `(.L_x_1800) ;  /* 0x0000000800a01947 */ /* 0x000fea0003800000 */
[----:B------:R-:W-:Y:S02]  /*1d60*/  SHF.R.U32.HI R18, RZ, 0x1, R23 ;  /* 0x00000001ff127819 */ /* 0x000fe40000011617 */
[----:B------:R-:W-:-:S03]  /*1d70*/  SHF.L.U32 R19, R23, 0x3, RZ ;  /* 0x0000000317137819 */ /* 0x000fc600000006ff */
[----:B------:R-:W-:Y:S01]  /*1d80*/  IMAD R18, R18, 0x1e, RZ ;  /* 0x0000001e12127824 */ /* 0x000fe200078e02ff */
[----:B------:R-:W-:-:S04]  /*1d90*/  LOP3.LUT R19, R19, 0x8, RZ, 0xc0, !PT ;  /* 0x0000000813137812 */ /* 0x000fc800078ec0ff */
[--C-:B------:R-:W-:Y:S02]  /*1da0*/  SHF.R.U32.HI R14, RZ, 0x1, R18.reuse ;  /* 0x00000001ff0e7819 */ /* 0x100fe40000011612 */
[----:B------:R-:W-:Y:S02]  /*1db0*/  SHF.R.U32.HI R15, RZ, 0x2, R18 ;  /* 0x00000002ff0f7819 */ /* 0x000fe40000011612 */
[----:B------:R-:W-:Y:S02]  /*1dc0*/  LOP3.LUT R14, R14, 0x1, RZ, 0xc0, !PT ;  /* 0x000000010e0e7812 */ /* 0x000fe400078ec0ff */
[----:B------:R-:W-:-:S03]  /*1dd0*/  IADD3 R16, R18, 0x2, RZ ;  /* 0x0000000212107810 */ /* 0x000fc60007ffe0ff */
[----:B------:R-:W-:Y:S02]  /*1de0*/  IMAD R14, R14, 0xf0, R15 ;  /* 0x000000f00e0e7824 */ /* 0x000fe400078e020f */
[----:B------:R-:W-:-:S04]  /*1df0*/  IMAD.MOV.U32 R15, RZ, RZ, 0x18 ;  /* 0x00000018ff0f7424 */ /* 0x000fc800078e00ff */
[----:B------:R-:W-:Y:S01]  /*1e00*/  IMAD R14, R14, R15, UR6 ;  /* 0x000000060e0e7e24 */ /* 0x000fe2000f8e020f */
[--C-:B------:R-:W-:Y:S02]  /*1e10*/  SHF.R.U32.HI R15, RZ, 0x1, R16.reuse ;  /* 0x00000001ff0f7819 */ /* 0x100fe40000011610 */
[----:B------:R-:W-:Y:S01]  /*1e20*/  SHF.R.U32.HI R16, RZ, 0x2, R16 ;  /* 0x00000002ff107819 */ /* 0x000fe20000011610 */
[----:B------:R-:W-:Y:S01]  /*1e30*/  IMAD.IADD R14, R14, 0x1, R19 ;  /* 0x000000010e0e7824 */ /* 0x000fe200078e0213 */
[----:B------:R-:W-:-:S05]  /*1e40*/  LOP3.LUT R15, R15, 0x1, RZ, 0xc0, !PT ;  /* 0x000000010f0f7812 */ /* 0x000fca00078ec0ff */
[----:B------:R-:W-:Y:S01]  /*1e50*/  IMAD R16, R15, 0xf0, R16 ;  /* 0x000000f00f107824 */ /* 0x000fe200078e0210 */
[----:B------:R-:W-:-:S10]  /*1e60*/  HFMA2.MMA R15, -RZ, RZ, 0, 1.430511474609375e-06 ;  /* 0x00000018ff0f7435 */ /* 0x000fd400000001ff */
        /* <DEDUP_REMOVED lines=150> */
[----:B------:R-:W-:-:S07]  /*27d0*/  FADD.FTZ R15, R17, R15 ;  /* 0x0000000f110f7221 */ /* 0x000fce0000010000 */
.L_x_1800:
[----:B------:R-:W-:Y:S05]  /*27e0*/  BSYNC B0 ;  /* 0x0000000000007941 */ /* 0x000fea0003800000 */
.L_x_1799:
[----:B------:R-:W0:Y:S01]  /*27f0*/  SHFL.BFLY PT, R17, R14, 0x1, 0x1f ;  /* 0x0c201f000e117f89 */ /* 0x000e2200000e0000 */
[----:B------:R-:W-:Y:S01]  /*2800*/  LOP3.LUT P1, RZ, R23, 0xffffffc1, RZ, 0xc0, !PT ;  /* 0xffffffc117ff7812 */ /* 0x000fe2000782c0ff */
[----:B------:R-:W-:Y:S02]  /*2810*/  BSSY B0, `(.L_x_1801) ;  /* 0x0000011000007945 */ /* 0x000fe40003800000 */
[----:B------:R-:W1:Y:S01]  /*2820*/  SHFL.BFLY PT, R16, R15, 0x1, 0x1f ;  /* 0x0c201f000f107f89 */ /* 0x000e6200000e0000 */
[----:B0-----:R-:W-:Y:S01]  /*2830*/  FADD.FTZ R14, R17, R14 ;  /* 0x0000000e110e7221 */ /* 0x001fe20000010000 */
[----:B-1----:R-:W-:-:S08]  /*2840*/  FADD.FTZ R15, R16, R15 ;  /* 0x0000000f100f7221 */ /* 0x002fd00000010000 */
[----:B------:R-:W-:Y:S05]  /*2850*/  @P1 BRA `(.L_x_1802) ;  /* 0x0000000000301947 */ /* 0x000fea0003800000 */
[----:B------:R-:W-:Y:S01]  /*2860*/  SHF.R.U32.HI R17, RZ, 0x1, R23 ;  /* 0x00000001ff117819 */ /* 0x000fe20000011617 */
[----:B------:R-:W0:Y:S01]  /*2870*/  LDC.64 R18, c[0x0][0x260] ;  /* 0x00009800ff127b82 */ /* 0x000e220000000a00 */
[----:B------:R-:W-:Y:S01]  /*2880*/  ULDC UR5, c[0x0][0x10] ;  /* 0x0000040000057ab9 */ /* 0x000fe20000000800 */
[----:B------:R-:W-:Y:S01]  /*2890*/  MOV R16, UR11 ;  /* 0x0000000b00107c02 */ /* 0x000fe20008000f00 */
[----:B------:R-:W-:Y:S01]  /*28a0*/  UIMAD UR5, UR5, UR4, UR8 ;  /* 0x00000004050572a4 */ /* 0x000fe2000f8e0208 */
[----:B------:R-:W-:-:S04]  /*28b0*/  SHF.L.U32 R17, R17, 0x7, RZ ;  /* 0x0000000711117819 */ /* 0x000fc800000006ff */
[----:B------:R-:W-:Y:S02]  /*28c0*/  LOP3.LUT R16, R17, 0xffffff80, R16, 0xe2, !PT ;  /* 0xffffff8011107812 */ /* 0x000fe400078ee210 */
[----:B------:R-:W-:-:S05]  /*28d0*/  MOV R17, UR5 ;  /* 0x0000000500117c02 */ /* 0x000fca0008000f00 */
[----:B------:R-:W-:-:S05]  /*28e0*/  IMAD R16, R17, 0x1000, R16 ;  /* 0x0000100011107824 */ /* 0x000fca00078e0210 */
[----:B------:R-:W-:-:S05]  /*28f0*/  SHF.L.U32 R16, R16, 0x1, RZ ;  /* 0x0000000110107819 */ /* 0x000fca00000006ff */
[----:B0-----:R-:W-:-:S05]  /*2900*/  IMAD.WIDE.U32 R16, R16, 0x4, R18 ;  /* 0x0000000410107825 */ /* 0x001fca00078e0012 */
[----:B------:R0:W-:Y:S02]  /*2910*/  STG.E.64 desc[UR12][R16.64], R14 ;  /* 0x0000000e10007986 */ /* 0x0001e4000c101b0c */
.L_x_1802:
[----:B------:R-:W-:Y:S05]  /*2920*/  BSYNC B0 ;  /* 0x0000000000007941 */ /* 0x000fea0003800000 */
.L_x_1801:
        /* <DEDUP_REMOVED lines=17> */
.L_x_1805:
[----:B------:R-:W2:Y:S04]  /*2a40*/  LD.E.STRONG.GPU R17, desc[UR12][R14.64] ;  /* 0x0000000c0e117980 */ /* 0x000ea8000c10f900 */
[----:B--2---:R-:W-:Y:S01]  /*2a50*/  CCTL.IVALL ;  /* 0x00000000ff00798f */ /* 0x004fe20002000000 */
[----:B------:R-:W-:Y:S05]  /*2a60*/  YIELD ;  /* 0x0000000000007946 */ /* 0x000fea0003800000 */
[----:B-----5:R-:W-:-:S04]  /*2a70*/  LOP3.LUT R17, R17, R16, RZ, 0x3c, !PT ;  /* 0x0000001011117212 */ /* 0x020fc800078e3cff */
[----:B------:R-:W-:-:S13]  /*2a80*/  ISETP.GT.AND P1, PT, R17, -0x1, PT ;  /* 0xffffffff1100780c */ /* 0x000fda0003f24270 */
[----:B------:R-:W-:Y:S05]  /*2a90*/  @P1 BRA `(.L_x_1805) ;  /* 0xfffffffc00e81947 */ /* 0x000fea000383ffff */
.L_x_1804:
[----:B------:R-:W-:Y:S05]  /*2aa0*/  WARPSYNC.ALL ;  /* 0x0000000000007948 */ /* 0x000fea0003800000 */
[----:B------:R-:W-:Y:S06]  /*2ab0*/  BAR.SYNC.DEFER_BLOCKING 0x0 ;  /* 0x0000000000007b1d */ /* 0x000fec0000010000 */
[----:B------:R-:W-:Y:S05]  /*2ac0*/  BRA `(.L_x_1806) ;  /* 0x0000000000647947 */ /* 0x000fea0003800000 */
.L_x_1803:
[----:B0-----:R-:W0:Y:S01]  /*2ad0*/  S2R R14, SR_TID.X ;  /* 0x00000000000e7919 */ /* 0x001e220000002100 */
        /* <DEDUP_REMOVED lines=16> */
.L_x_1808:
[----:B------:R-:W2:Y:S04]  /*2be0*/  LD.E.STRONG.GPU R17, desc[UR12][R14.64] ;  /* 0x0000000c0e117980 */ /* 0x000ea8000c10f900 */
[----:B--2---:R-:W-:Y:S01]  /*2bf0*/  CCTL.IVALL ;  /* 0x00000000ff00798f */ /* 0x004fe20002000000 */
[----:B------:R-:W-:Y:S05]  /*2c00*/  YIELD ;  /* 0x0000000000007946 */ /* 0x000fea0003800000 */
[----:B-----5:R-:W-:-:S04]  /*2c10*/  LOP3.LUT R17, R17, R16, RZ, 0x3c, !PT ;  /* 0x0000001011117212 */ /* 0x020fc800078e3cff */
[----:B------:R-:W-:-:S13]  /*2c20*/  ISETP.GT.AND P1, PT, R17, -0x1, PT ;  /* 0xffffffff1100780c */ /* 0x000fda0003f24270 */
[----:B------:R-:W-:Y:S05]  /*2c30*/  @P1 BRA `(.L_x_1808) ;  /* 0xfffffffc00e81947 */ /* 0x000fea000383ffff */
.L_x_1807:
[----:B------:R-:W-:Y:S05]  /*2c40*/  WARPSYNC.ALL ;  /* 0x0000000000007948 */ /* 0x000fea0003800000 */
[----:B------:R-:W-:Y:S06]  /*2c50*/  BAR.SYNC.DEFER_BLOCKING 0x0 ;  /* 0x0000000000007b1d */ /* 0x000fec0000010000 */
.L_x_1806:
        /* <DEDUP_REMOVED lines=12> */
[----:B0-----:R-:W0:Y:S03]  /*2d20*/  LDC.64 R2, c[0x0][0x260] ;  /* 0x00009800ff027b82 */ /* 0x001e260000000a00 */
[----:B------:R-:W-:-:S04]  /*2d30*/  LEA R14, R14, R15, 0xc ;  /* 0x0000000f0e0e7211 */ /* 0x000fc800078e60ff */
[----:B------:R-:W-:-:S05]  /*2d40*/  IADD3 R14, R14, R16, RZ ;  /* 0x000000100e0e7210 */ /* 0x000fca0007ffe0ff */
[----:B------:R-:W-:-:S05]  /*2d50*/  IMAD.SHL.U32 R14, R14, 0x2, RZ ;  /* 0x000000020e0e7824 */ /* 0x000fca00078e00ff */
[C---:B------:R-:W-:Y:S02]  /*2d60*/  IADD3 R20, R14.reuse, 0x10, RZ ;  /* 0x000000100e147810 */ /* 0x040fe40007ffe0ff */
[C---:B------:R-:W-:Y:S01]  /*2d70*/  IADD3 R18, R14.reuse, 0x20, RZ ;  /* 0x000000200e127810 */ /* 0x040fe20007ffe0ff */
[----:B0-----:R-:W-:-:S04]  /*2d80*/  IMAD.WIDE.U32 R16, R14, 0x4, R2 ;  /* 0x000000040e107825 */ /* 0x001fc800078e0002 */
[--C-:B------:R-:W-:Y:S02]  /*2d90*/  IMAD.WIDE.U32 R20, R20, 0x4, R2.reuse ;  /* 0x0000000414147825 */ /* 0x100fe400078e0002 */
[----:B------:R-:W2:Y:S04]  /*2da0*/  LDG.E.64 R16, desc[UR12][R16.64] ;  /* 0x0000000c10107981 */ /* 0x000ea8000c1e1b00 */
[----:B------:R-:W3:Y:S01]  /*2db0*/  LDG.E.64 R20, desc[UR12][R20.64] ;  /* 0x0000000c14147981 */ /* 0x000ee2000c1e1b00 */
[----:B------:R-:W-:-:S06]  /*2dc0*/  IMAD.WIDE.U32 R18, R18, 0x4, R2 ;  /* 0x0000000412127825 */ /* 0x000fcc00078e0002 */
[----:B------:R-:W4:Y:S01]  /*2dd0*/  LDG.E.64 R18, desc[UR12][R18.64] ;  /* 0x0000000c12127981 */ /* 0x000f22000c1e1b00 */
[C---:B------:R-:W-:Y:S01]  /*2de0*/  VIADD R22, R14.reuse, 0x40 ;  /* 0x000000400e167836 */ /* 0x040fe20000000000 */
        /* <DEDUP_REMOVED lines=8> */
[----:B------:R-:W-:Y:S01]  /*2e70*/  IADD3 R20, R14, 0x30, RZ ;  /* 0x000000300e147810 */ /* 0x000fe20007ffe0ff */
[----:B------:R-:W-:-:S04]  /*2e80*/  FADD.FTZ R15, R21, R17 ;  /* 0x00000011150f7221 */ /* 0x000fc80000010000 */
[----:B------:R-:W-:-:S04]  /*2e90*/  IMAD.WIDE.U32 R20, R20, 0x4, R2 ;  /* 0x0000000414147825 */ /* 0x000fc800078e0002 */
[----:B----4-:R-:W-:Y:S01]  /*2ea0*/  FADD.FTZ R18, R18, R16 ;  /* 0x0000001012127221 */ /* 0x010fe20000010000 */
[----:B------:R-:W-:Y:S01]  /*2eb0*/  IADD3 R16, R14, 0x60, RZ ;  /* 0x000000600e107810 */ /* 0x000fe20007ffe0ff */
[----:B------:R-:W2:Y:S04]  /*2ec0*/  LDG.E.64 R20, desc[UR12][R20.64] ;  /* 0x0000000c14147981 */ /* 0x000ea8000c1e1b00 */
[----:B------:R-:W-:-:S06]  /*2ed0*/  IMAD.WIDE.U32 R16, R16, 0x4, R2 ;  /* 0x0000000410107825 */ /* 0x000fcc00078e0002 */
[----:B------:R-:W3:Y:S01]  /*2ee0*/  LDG.E.64 R16, desc[UR12][R16.64] ;  /* 0x0000000c10107981 */ /* 0x000ee2000c1e1b00 */
[----:B------:R-:W-:Y:S01]  /*2ef0*/  FADD.FTZ R19, R19, R15 ;  /* 0x0000000f13137221 */ /* 0x000fe20000010000 */
[----:B--2---:R-:W-:-:S03]  /*2f00*/  FADD.FTZ R20, R20, R18 ;  /* 0x0000001214147221 */ /* 0x004fc60000010000 */
[----:B------:R-:W-:Y:S01]  /*2f10*/  FADD.FTZ R19, R21, R19 ;  /* 0x0000001315137221 */ /* 0x000fe20000010000 */
[----:B------:R-:W-:Y:S01]  /*2f20*/  FADD.FTZ R20, R22, R20 ;  /* 0x0000001416147221 */ /* 0x000fe20000010000 */
[----:B------:R-:W-:-:S03]  /*2f30*/  IADD3 R21, R14, 0x70, RZ ;  /* 0x000000700e157810 */ /* 0x000fc60007ffe0ff */
[----:B------:R-:W-:Y:S01]  /*2f40*/  FADD.FTZ R20, R24, R20 ;  /* 0x0000001418147221 */ /* 0x000fe20000010000 */
[----:B------:R-:W-:-:S03]  /*2f50*/  VIADD R22, R14, 0x80 ;  /* 0x000000800e167836 */ /* 0x000fc60000000000 */
[----:B---3--:R-:W-:Y:S01]  /*2f60*/  FADD.FTZ R16, R16, R20 ;  /* 0x0000001410107221 */ /* 0x008fe20000010000 */
[----:B------:R-:W-:-:S04]  /*2f70*/  IMAD.WIDE.U32 R20, R21, 0x4, R2 ;  /* 0x0000000415147825 */ /* 0x000fc800078e0002 */
[----:B------:R-:W-:Y:S01]  /*2f80*/  FADD.FTZ R15, R23, R19 ;  /* 0x00000013170f7221 */ /* 0x000fe20000010000 */
[----:B------:R-:W-:Y:S01]  /*2f90*/  IADD3 R24, R14, 0x90, RZ ;  /* 0x000000900e187810 */ /* 0x000fe20007ffe0ff */
[----:B------:R-:W-:-:S04]  /*2fa0*/  IMAD.WIDE.U32 R22, R22, 0x4, R2 ;  /* 0x0000000416167825 */ /* 0x000fc800078e0002 */
[----:B------:R-:W-:Y:S01]  /*2fb0*/  FADD.FTZ R15, R25, R15 ;  /* 0x0000000f190f7221 */ /* 0x000fe20000010000 */
[----:B------:R-:W2:Y:S01]  /*2fc0*/  LDG.E.64 R20, desc[UR12][R20.64] ;  /* 0x0000000c14147981 */ /* 0x000ea2000c1e1b00 */
[----:B------:R-:W-:Y:S01]  /*2fd0*/  IADD3 R18, R14, 0xa0, RZ ;  /* 0x000000a00e127810 */ /* 0x000fe20007ffe0ff */
[--C-:B------:R-:W-:Y:S02]  /*2fe0*/  IMAD.WIDE.U32 R24, R24, 0x4, R2.reuse ;  /* 0x0000000418187825 */ /* 0x100fe400078e0002 */
[----:B------:R-:W3:Y:S02]  /*2ff0*/  LDG.E.64 R22, desc[UR12][R22.64] ;  /* 0x0000000c16167981 */ /* 0x000ee4000c1e1b00 */
[----:B------:R-:W-:Y:S02]  /*3000*/  IMAD.WIDE.U32 R18, R18, 0x4, R2 ;  /* 0x0000000412127825 */ /* 0x000fe400078e0002 */
[----:B------:R-:W4:Y:S04]  /*3010*/  LDG.E.64 R24, desc[UR12][R24.64] ;  /* 0x0000000c18187981 */ /* 0x000f28000c1e1b00 */
[----:B------:R-:W4:Y:S01]  /*3020*/  LDG.E.64 R18, desc[UR12][R18.64] ;  /* 0x0000000c12127981 */ /* 0x000f22000c1e1b00 */
[----:B------:R-:W-:Y:S01]  /*3030*/  FADD.FTZ R15, R17, R15 ;  /* 0x0000000f110f7221 */ /* 0x000fe20000010000 */
[----:B--2---:R-:W-:-:S04]  /*3040*/  FADD.FTZ R16, R20, R16 ;  /* 0x0000001014107221 */ /* 0x004fc80000010000 */
[----:B---3--:R-:W-:Y:S01]  /*3050*/  FADD.FTZ R16, R22, R16 ;  /* 0x0000001016107221 */ /* 0x008fe20000010000 */
[----:B------:R-:W-:-:S03]  /*3060*/  IADD3 R20, R14, 0xb0, RZ ;  /* 0x000000b00e147810 */ /* 0x000fc60007ffe0ff */
[----:B----4-:R-:W-:Y:S01]  /*3070*/  FADD.FTZ R16, R24, R16 ;  /* 0x0000001018107221 */ /* 0x010fe20000010000 */
[----:B------:R-:W-:Y:S01]  /*3080*/  FADD.FTZ R15, R21, R15 ;  /* 0x0000000f150f7221 */ /* 0x000fe20000010000 */
[----:B------:R-:W-:-:S04]  /*3090*/  IMAD.WIDE.U32 R20, R20, 0x4, R2 ;  /* 0x0000000414147825 */ /* 0x000fc800078e0002 */
[----:B------:R-:W-:Y:S01]  /*30a0*/  FADD.FTZ R18, R18, R16 ;  /* 0x0000001012127221 */ /* 0x000fe20000010000 */
[C---:B------:R-:W-:Y:S01]  /*30b0*/  IADD3 R22, R14.reuse, 0xd0, RZ ;  /* 0x000000d00e167810 */ /* 0x040fe20007ffe0ff */
[----:B------:R-:W-:Y:S02]  /*30c0*/  VIADD R16, R14, 0xc0 ;  /* 0x000000c00e107836 */ /* 0x000fe40000000000 */
[----:B------:R-:W-:Y:S01]  /*30d0*/  FADD.FTZ R15, R23, R15 ;  /* 0x0000000f170f7221 */ /* 0x000fe20000010000 */
[----:B------:R-:W2:Y:S01]  /*30e0*/  LDG.E.64 R20, desc[UR12][R20.64] ;  /* 0x0000000c14147981 */ /* 0x000ea2000c1e1b00 */
[----:B------:R-:W-:Y:S01]  /*30f0*/  IMAD.WIDE.U32 R16, R16, 0x4, R2 ;  /* 0x0000000410107825 */ /* 0x000fe200078e0002 */
[----:B------:R-:W-:-:S03]  /*3100*/  IADD3 R24, R14, 0xe0, RZ ;  /* 0x000000e00e187810 */ /* 0x000fc60007ffe0ff */
[----:B------:R-:W-:-:S04]  /*3110*/  IMAD.WIDE.U32 R22, R22, 0x4, R2 ;  /* 0x0000000416167825 */ /* 0x000fc800078e0002 */
[----:B------:R-:W-:Y:S01]  /*3120*/  FADD.FTZ R29, R25, R15 ;  /* 0x0000000f191d7221 */ /* 0x000fe20000010000 */
[----:B------:R-:W3:Y:S01]  /*3130*/  LDG.E.64 R16, desc[UR12][R16.64] ;  /* 0x0000000c10107981 */ /* 0x000ee2000c1e1b00 */
[----:B------:R-:W-:-:S03]  /*3140*/  IADD3 R25, R14, 0xf0, RZ ;  /* 0x000000f00e197810 */ /* 0x000fc60007ffe0ff */
[----:B------:R0:W4:Y:S02]  /*3150*/  LDG.E.64 R14, desc[UR12][R22.64] ;  /* 0x0000000c160e7981 */ /* 0x000124000c1e1b00 */
[----:B0-----:R-:W-:-:S04]  /*3160*/  IMAD.WIDE.U32 R22, R24, 0x4, R2 ;  /* 0x0000000418167825 */ /* 0x001fc800078e0002 */
        /* <DEDUP_REMOVED lines=15> */
.L_x_1810:
[----:B------:R-:W-:Y:S05]  /*3260*/  BSYNC B0 ;  /* 0x0000000000007941 */ /* 0x000fea0003800000 */
.L_x_1809:
        /* <DEDUP_REMOVED lines=24> */
.L_x_1812:
[----:B------:R-:W-:Y:S05]  /*33f0*/  BSYNC B0 ;  /* 0x0000000000007941 */ /* 0x000fea0003800000 */
.L_x_1811:
[----:B0-----:R-:W2:Y:S01]  /*3400*/  LDL R14, [R1+0x78] ;  /* 0x00007800010e7983 */ /* 0x001ea20000100800 */
[----:B------:R-:W0:Y:S01]  /*3410*/  S2UR UR7, SR_CgaCtaId ;  /* 0x00000000000779c3 */ /* 0x000e220000008800 */
[----:B------:R-:W-:Y:S01]  /*3420*/  UMOV UR5, 0x400 ;  /* 0x0000040000057882 */ /* 0x000fe20000000000 */
[----:B------:R-:W-:Y:S01]  /*3430*/  ULDC.64 UR14, c[0x0][0x210] ;  /* 0x00008400000e7ab9 */ /* 0x000fe20000000a00 */
[----:B------:R-:W3:Y:S04]  /*3440*/  LDL.LU R16, [R1+0x4] ;  /* 0x0000040001107983 */ /* 0x000ee80000300800 */
[----:B------:R-:W4:Y:S01]  /*3450*/  LDL.LU R20, [R1+0x40] ;  /* 0x0000400001147983 */ /* 0x000f220000300800 */
[----:B------:R-:W-:-:S03]  /*3460*/  UIADD3 UR5, UR5, 0x6900, URZ ;  /* 0x0000690005057890 */ /* 0x000fc6000fffe03f */
[----:B------:R-:W4:Y:S04]  /*3470*/  LDL.LU R17, [R1+0x8] ;  /* 0x0000080001117983 */ /* 0x000f280000300800 */
[----:B------:R-:W4:Y:S04]  /*3480*/  LDL.LU R18, [R1+0x44] ;  /* 0x0000440001127983 */ /* 0x000f280000300800 */
[----:B------:R-:W4:Y:S04]  /*3490*/  LDL.LU R22, [R1+0x58] ;  /* 0x0000580001167983 */ /* 0x000f280000300800 */
[----:B------:R-:W4:Y:S01]  /*34a0*/  LDL.LU R21, [R1+0x5c] ;  /* 0x00005c0001157983 */ /* 0x000f220000300800 */
[----:B0-----:R-:W-:-:S03]  /*34b0*/  ULEA UR5, UR7, UR5, 0x18 ;  /* 0x0000000507057291 */ /* 0x001fc6000f8ec03f */
[----:B------:R-:W-:Y:S04]  /*34c0*/  STL [R1+0x9c], R10 ;  /* 0x00009c0a01007387 */ /* 0x000fe80000100800 */
[----:B------:R-:W-:Y:S04]  /*34d0*/  STL [R1+0x98], R9 ;  /* 0x0000980901007387 */ /* 0x000fe80000100800 */
[----:B------:R-:W-:Y:S01]  /*34e0*/  STL [R1+0x90], R8 ;  /* 0x0000900801007387 */ /* 0x000fe20000100800 */
[----:B------:R-:W-:Y:S01]  /*34f0*/  BAR.SYNC.DEFER_BLOCKING 0x0 ;  /* 0x0000000000007b1d */ /* 0x000fe20000010000 */
[----:B--2---:R-:W-:-:S06]  /*3500*/  LEA R14, R14, UR5, 0x3 ;  /* 0x000000050e0e7c11 */ /* 0x004fcc000f8e18ff */
[----:B------:R-:W3:Y:S02]  /*3510*/  LDS.64 R14, [R14] ;  /* 0x000000000e0e7984 */ /* 0x000ee40000000a00 */
[--C-:B---3--:R-:W-:Y:S01]  /*3520*/  FFMA.FTZ R16, R0, R16, -R14.reuse ;  /* 0x0000001000107223 */ /* 0x108fe2000001080e */
[----:B----45:R-:W-:-:S03]  /*3530*/  FFMA.FTZ R17, R3, R17, -R14 ;  /* 0x0000001103117223 */ /* 0x030fc6000001080e */
[-C--:B------:R-:W-:Y:S01]  /*3540*/  FFMA.FTZ R16, -R20, R15.reuse, R16 ;  /* 0x0000000f14107223 */ /* 0x080fe20000010110 */
[----:B------:R-:W-:Y:S01]  /*3550*/  FFMA.FTZ R17, -R18, R15, R17 ;  /* 0x0000000f12117223 */ /* 0x000fe20000010111 */
[----:B------:R-:W2:Y:S02]  /*3560*/  LDL R20, [R1+0x7c] ;  /* 0x00007c0001147983 */ /* 0x000ea40000100800 */
[C---:B------:R-:W-:Y:S01]  /*3570*/  FMUL.FTZ R18, R5.reuse, R16 ;  /* 0x0000001005127220 */ /* 0x040fe20000410000 */
[----:B------:R-:W-:Y:S01]  /*3580*/  FMUL.FTZ R17, R5, R17 ;  /* 0x0000001105117220 */ /* 0x000fe20000410000 */
[----:B------:R-:W-:Y:S01]  /*3590*/  IADD3 R16, P1, R22, UR14, RZ ;  /* 0x0000000e16107c10 */ /* 0x000fe2000ff3e0ff */
[----:B------:R-:W3:Y:S03]  /*35a0*/  LDL.LU R10, [R1+0x34] ;  /* 0x00003400010a7983 */ /* 0x000ee60000300800 */
[----:B------:R-:W-:-:S02]  /*35b0*/  F2FP.F16.F32.PACK_AB R18, R17, R18 ;  /* 0x000000121112723e */ /* 0x000fc400000000ff */
[----:B------:R-:W-:Y:S02]  /*35c0*/  IADD3.X R17, R21, UR15, RZ, P1, !PT ;  /* 0x0000000f15117c10 */ /* 0x000fe40008ffe4ff */
[----:B------:R-:W-:Y:S01]  /*35d0*/  PRMT R19, R18, 0x7632, R19 ;  /* 0x0000763212137816 */ /* 0x000fe20000000013 */
[----:B------:R-:W4:Y:S04]  /*35e0*/  LDL.LU R21, [R1+0x14] ;  /* 0x0000140001157983 */ /* 0x000f280000300800 */
[----:B------:R2:W-:Y:S04]  /*35f0*/  STG.E.U16 desc[UR12][R16.64], R18 ;  /* 0x0000001210007986 */ /* 0x0005e8000c10150c */
[----:B------:R-:W-:Y:S04]  /*3600*/  STG.E.U16 desc[UR12][R16.64+0x2], R19 ;  /* 0x0000021310007986 */ /* 0x000fe8000c10150c */
[----:B------:R-:W3:Y:S04]  /*3610*/  LDL.LU R22, [R1+0x10] ;  /* 0x0000100001167983 */ /* 0x000ee80000300800 */
[----:B------:R-:W3:Y:S04]  /*3620*/  LDL.LU R23, [R1+0xc] ;  /* 0x00000c0001177983 */ /* 0x000ee80000300800 */
[----:B------:R-:W3:Y:S04]  /*3630*/  LDL.LU R29, [R1+0x50] ;  /* 0x00005000011d7983 */ /* 0x000ee80000300800 */
[----:B------:R-:W3:Y:S04]  /*3640*/  LDL.LU R25, [R1+0x48] ;  /* 0x0000480001197983 */ /* 0x000ee80000300800 */
[----:B------:R-:W3:Y:S04]  /*3650*/  LDL.LU R24, [R1+0x3c] ;  /* 0x00003c0001187983 */ /* 0x000ee80000300800 */
[----:B------:R-:W3:Y:S04]  /*3660*/  LDL.LU R9, [R1+0x28] ;  /* 0x0000280001097983 */ /* 0x000ee80000300800 */
[----:B------:R-:W3:Y:S01]  /*3670*/  LDL.LU R8, [R1+0x1c] ;  /* 0x00001c0001087983 */ /* 0x000ee20000300800 */
[----:B--2---:R-:W-:-:S06]  /*3680*/  LEA R18, R20, UR5, 0x3 ;  /* 0x0000000514127c11 */ /* 0x004fcc000f8e18ff */
[----:B------:R-:W0:Y:S02]  /*3690*/  LDS.64 R18, [R18] ;  /* 0x0000000012127984 */ /* 0x000e240000000a00 */
[----:B0-----:R-:W-:Y:S02]  /*36a0*/  FFMA.FTZ R20, R2, R37, -R18 ;  /* 0x0000002502147223 */ /* 0x001fe40000010812 */
[----:B------:R-:W2:Y:S01]  /*36b0*/  LDL.LU R37, [R1+0x54] ;  /* 0x0000540001257983 */ /* 0x000ea20000300800 */
[C-C-:B------:R-:W-:Y:S01]  /*36c0*/  FFMA.FTZ R26, R0.reuse, R26, -R14.reuse ;  /* 0x0000001a001a7223 */ /* 0x140fe2000001080e */
[C-C-:B------:R-:W-:Y:S01]  /*36d0*/  FFMA.FTZ R12, R3.reuse, R12, -R14.reuse ;  /* 0x0000000c030c7223 */ /* 0x140fe2000001080e */
[----:B----4-:R-:W-:Y:S01]  /*36e0*/  FFMA.FTZ R21, R0, R21, -R14 ;  /* 0x0000001500157223 */ /* 0x010fe2000001080e */
[----:B---3--:R-:W-:Y:S01]  /*36f0*/  FFMA.FTZ R20, -R10, R19, R20 ;  /* 0x000000130a147223 */ /* 0x008fe20000010114 */
[C-C-:B------:R-:W-:Y:S01]  /*3700*/  FFMA.FTZ R22, R3.reuse, R22, -R14.reuse ;  /* 0x0000001603167223 */ /* 0x140fe2000001080e */
[--C-:B------:R-:W-:Y:S01]  /*3710*/  FFMA.FTZ R23, R0, R23, -R14.reuse ;  /* 0x0000001700177223 */ /* 0x100fe2000001080e */
[----:B------:R-:W-:Y:S01]  /*3720*/  FFMA.FTZ R36, R3, R36, -R14 ;  /* 0x0000002403247223 */ /* 0x000fe2000001080e */
[----:B------:R1:W5:Y:S01]  /*3730*/  LDL.LU R10, [R1+0x9c] ;  /* 0x00009c00010a7983 */ /* 0x0003620000300800 */
[-C--:B------:R-:W-:Y:S01]  /*3740*/  FFMA.FTZ R26, -R9, R15.reuse, R26 ;  /* 0x0000000f091a7223 */ /* 0x080fe2000001011a */
[----:B------:R-:W-:-:S02]  /*3750*/  FFMA.FTZ R12, -R8, R15, R12 ;  /* 0x0000000f080c7223 */ /* 0x000fc4000001010c */
[----:B------:R-:W3:Y:S01]  /*3760*/  LDL.LU R9, [R1+0x4c] ;  /* 0x00004c0001097983 */ /* 0x000ee20000300800 */
[-C--:B------:R-:W-:Y:S01]  /*3770*/  FFMA.FTZ R22, -R29, R15.reuse, R22 ;  /* 0x0000000f1d167223 */ /* 0x080fe20000010116 */
[-C--:B------:R-:W-:Y:S01]  /*3780*/  FFMA.FTZ R23, -R25, R15.reuse, R23 ;  /* 0x0000000f19177223 */ /* 0x080fe20000010117 */
[----:B------:R-:W-:Y:S01]  /*3790*/  FFMA.FTZ R36, -R24, R15, R36 ;  /* 0x0000000f18247223 */ /* 0x000fe20000010124 */
[----:B------:R-:W4:Y:S01]  /*37a0*/  LDL.LU R8, [R1+0x38] ;  /* 0x0000380001087983 */ /* 0x000f220000300800 */
[C---:B------:R-:W-:Y:S01]  /*37b0*/  FMUL.FTZ R22, R5.reuse, R22 ;  /* 0x0000001605167220 */ /* 0x040fe20000410000 */
[C---:B------:R-:W-:Y:S01]  /*37c0*/  FMUL.FTZ R23, R5.reuse, R23 ;  /* 0x0000001705177220 */ /* 0x040fe20000410000 */
[C---:B------:R-:W-:Y:S01]  /*37d0*/  FMUL.FTZ R36, R5.reuse, R36 ;  /* 0x0000002405247220 */ /* 0x040fe20000410000 */
[C---:B------:R-:W-:Y:S01]  /*37e0*/  FMUL.FTZ R26, R5.reuse, R26 ;  /* 0x0000001a051a7220 */ /* 0x040fe20000410000 */
[----:B------:R-:W-:Y:S01]  /*37f0*/  FMUL.FTZ R12, R5, R12 ;  /* 0x0000000c050c7220 */ /* 0x000fe20000410000 */
[----:B--2---:R-:W-:-:S02]  /*3800*/  FFMA.FTZ R21, -R37, R15, R21 ;  /* 0x0000000f25157223 */ /* 0x004fc40000010115 */
[----:B------:R-:W2:Y:S04]  /*3810*/  LDL.LU R37, [R1+0x30] ;  /* 0x0000300001257983 */ /* 0x000ea80000300800 */
[----:B------:R-:W3:Y:S01]  /*3820*/  LDL.LU R29, [R1+0x2c] ;  /* 0x00002c00011d7983 */ /* 0x000ee20000300800 */
[----:B------:R-:W-:-:S03]  /*3830*/  FMUL.FTZ R21, R5, R21 ;  /* 0x0000001505157220 */ /* 0x000fc60000410000 */
[----:B------:R-:W3:Y:S04]  /*3840*/  LDL.LU R25, [R1+0x24] ;  /* 0x0000240001197983 */ /* 0x000ee80000300800 */
[----:B------:R-:W3:Y:S04]  /*3850*/  LDL.LU R24, [R1+0x20] ;  /* 0x0000200001187983 */ /* 0x000ee80000300800 */
[----:B------:R-:W3:Y:S04]  /*3860*/  LDL.LU R14, [R1+0x18] ;  /* 0x00001800010e7983 */ /* 0x000ee80000300800 */
[----:B------:R-:W3:Y:S01]  /*3870*/  LDL.LU R5, [R1] ;  /* 0x0000000001057983 */ /* 0x000ee20000300800 */
[--C-:B------:R-:W-:Y:S01]  /*3880*/  FFMA.FTZ R35, R2, R35, -R18.reuse ;  /* 0x0000002302237223 */ /* 0x100fe20000010812 */
[--C-:B------:R-:W-:Y:S01]  /*3890*/  FFMA.FTZ R34, R4, R34, -R18.reuse ;  /* 0x0000002204227223 */ /* 0x100fe20000010812 */
[--C-:B------:R-:W-:Y:S01]  /*38a0*/  FFMA.FTZ R28, R2, R28, -R18.reuse ;  /* 0x0000001c021c7223 */ /* 0x100fe20000010812 */
[--C-:B------:R-:W-:Y:S01]  /*38b0*/  FFMA.FTZ R27, R4, R27, -R18.reuse ;  /* 0x0000001b041b7223 */ /* 0x100fe20000010812 */
[--C-:B------:R-:W-:Y:S01]  /*38c0*/  FFMA.FTZ R7, R2, R7, -R18.reuse ;  /* 0x0000000702077223 */ /* 0x100fe20000010812 */
[----:B------:R-:W-:Y:S01]  /*38d0*/  FFMA.FTZ R13, R4, R13, -R18 ;  /* 0x0000000d040d7223 */ /* 0x000fe20000010812 */
[-C--:B----4-:R-:W-:Y:S01]  /*38e0*/  FFMA.FTZ R35, -R8, R19.reuse, R35 ;  /* 0x0000001308237223 */ /* 0x090fe20000010123 */
[----:B------:R-:W-:Y:S01]  /*38f0*/  FMUL.FTZ R20, R6, R20 ;  /* 0x0000001406147220 */ /* 0x000fe20000410000 */
[-C--:B--2---:R-:W-:Y:S01]  /*3900*/  FFMA.FTZ R34, -R37, R19.reuse, R34 ;  /* 0x0000001325227223 */ /* 0x084fe20000010122 */
[-C--:B---3--:R-:W-:Y:S01]  /*3910*/  FFMA.FTZ R28, -R29, R19.reuse, R28 ;  /* 0x000000131d1c7223 */ /* 0x088fe2000001011c */
[-C--:B------:R-:W-:Y:S01]  /*3920*/  FFMA.FTZ R27, -R25, R19.reuse, R27 ;  /* 0x00000013191b7223 */ /* 0x080fe2000001011b */
[----:B------:R-:W-:Y:S01]  /*3930*/  FFMA.FTZ R7, -R24, R19, R7 ;  /* 0x0000001318077223 */ /* 0x000fe20000010107 */
[----:B------:R-:W-:-:S04]  /*3940*/  FFMA.FTZ R5, R4, R5, -R18 ;  /* 0x0000000504057223 */ /* 0x000fc80000010812 */
[-C--:B------:R-:W-:Y:S01]  /*3950*/  FFMA.FTZ R5, -R9, R19.reuse, R5 ;  /* 0x0000001309057223 */ /* 0x080fe20000010105 */
[----:B------:R-:W-:Y:S01]  /*3960*/  FFMA.FTZ R13, -R14, R19, R13 ;  /* 0x000000130e0d7223 */ /* 0x000fe2000001010d */
[----:B------:R1:W5:Y:S02]  /*3970*/  LDL.LU R9, [R1+0x98] ;  /* 0x0000980001097983 */ /* 0x0003640000300800 */
[----:B------:R-:W-:Y:S02]  /*3980*/  FMUL.FTZ R5, R6, R5 ;  /* 0x0000000506057220 */ /* 0x000fe40000410000 */
[----:B------:R1:W5:Y:S04]  /*3990*/  LDL.LU R8, [R1+0x90] ;  /* 0x0000900001087983 */ /* 0x0003680000300800 */
[----:B------:R-:W2:Y:S01]  /*39a0*/  LDL.LU R19, [R1+0x74] ;  /* 0x0000740001137983 */ /* 0x000ea20000300800 */
[----:B------:R-:W-:-:S03]  /*39b0*/  F2FP.F16.F32.PACK_AB R5, R5, R20 ;  /* 0x000000140505723e */ /* 0x000fc600000000ff */
[----:B------:R-:W3:Y:S04]  /*39c0*/  LDL.LU R37, [R1+0x68] ;  /* 0x0000680001257983 */ /* 0x000ee80000300800 */
[----:B------:R-:W4:Y:S04]  /*39d0*/  LDL.LU R29, [R1+0x6c] ;  /* 0x00006c00011d7983 */ /* 0x000f280000300800 */
[----:B------:R-:W4:Y:S04]  /*39e0*/  LDL.LU R25, [R1+0x60] ;  /* 0x0000600001197983 */ /* 0x000f280000300800 */
[----:B------:R-:W4:Y:S04]  /*39f0*/  LDL.LU R24, [R1+0x64] ;  /* 0x0000640001187983 */ /* 0x000f280000300800 */
[----:B------:R-:W2:Y:S01]  /*3a00*/  LDL.LU R20, [R1+0x70] ;  /* 0x0000700001147983 */ /* 0x000ea20000300800 */
[C---:B------:R-:W-:Y:S01]  /*3a10*/  FMUL.FTZ R35, R6.reuse, R35 ;  /* 0x0000002306237220 */ /* 0x040fe20000410000 */
[C---:B------:R-:W-:Y:S01]  /*3a20*/  FMUL.FTZ R34, R6.reuse, R34 ;  /* 0x0000002206227220 */ /* 0x040fe20000410000 */
[C---:B------:R-:W-:Y:S01]  /*3a30*/  FMUL.FTZ R28, R6.reuse, R28 ;  /* 0x0000001c061c7220 */ /* 0x040fe20000410000 */
[C---:B------:R-:W-:Y:S01]  /*3a40*/  FMUL.FTZ R27, R6.reuse, R27 ;  /* 0x0000001b061b7220 */ /* 0x040fe20000410000 */
[C---:B------:R-:W-:Y:S01]  /*3a50*/  FMUL.FTZ R14, R6.reuse, R7 ;  /* 0x00000007060e7220 */ /* 0x040fe20000410000 */
[----:B------:R-:W-:Y:S01]  /*3a60*/  FMUL.FTZ R13, R6, R13 ;  /* 0x0000000d060d7220 */ /* 0x000fe20000410000 */
[----:B------:R0:W-:Y:S01]  /*3a70*/  STG.E.U16 desc[UR12][R16.64+0x4], R5 ;  /* 0x0000040510007986 */ /* 0x0001e2000c10150c */
[----:B------:R-:W-:-:S02]  /*3a80*/  F2FP.F16.F32.PACK_AB R21, R22, R21 ;  /* 0x000000151615723e */ /* 0x000fc400000000ff */
[----:B------:R-:W-:Y:S02]  /*3a90*/  F2FP.F16.F32.PACK_AB R34, R34, R35 ;  /* 0x000000232222723e */ /* 0x000fe400000000ff */
[----:B------:R-:W-:Y:S02]  /*3aa0*/  PRMT R15, R21, 0x7632, R15 ;  /* 0x00007632150f7816 */ /* 0x000fe4000000000f */
[----:B------:R-:W-:Y:S02]  /*3ab0*/  PRMT R18, R34, 0x7632, R18 ;  /* 0x0000763222127816 */ /* 0x000fe40000000012 */
[----:B0-----:R-:W-:Y:S02]  /*3ac0*/  PRMT R5, R5, 0x7632, R5 ;  /* 0x0000763205057816 */ /* 0x001fe40000000005 */
[----:B------:R-:W-:-:S03]  /*3ad0*/  F2FP.F16.F32.PACK_AB R27, R27, R28 ;  /* 0x0000001c1b1b723e */ /* 0x000fc600000000ff */
[----:B------:R0:W-:Y:S01]  /*3ae0*/  STG.E.U16 desc[UR12][R16.64+0x6], R5 ;  /* 0x0000060510007986 */ /* 0x0001e2000c10150c */
[----:B------:R-:W-:Y:S02]  /*3af0*/  F2FP.F16.F32.PACK_AB R23, R36, R23 ;  /* 0x000000172417723e */ /* 0x000fe400000000ff */
[----:B------:R-:W-:Y:S02]  /*3b00*/  F2FP.F16.F32.PACK_AB R12, R12, R26 ;  /* 0x0000001a0c0c723e */ /* 0x000fe400000000ff */
[----:B------:R-:W-:Y:S02]  /*3b10*/  F2FP.F16.F32.PACK_AB R13, R13, R14 ;  /* 0x0000000e0d0d723e */ /* 0x000fe400000000ff */
[----:B------:R-:W-:Y:S02]  /*3b20*/  PRMT R14, R12, 0x7632, R14 ;  /* 0x000076320c0e7816 */ /* 0x000fe4000000000e */
[----:B0-----:R-:W-:Y:S01]  /*3b30*/  PRMT R5, R23, 0x7632, R5 ;  /* 0x0000763217057816 */ /* 0x001fe20000000005 */
[----:B------:R-:W-:Y:S01]  /*3b40*/  ULOP3.LUT UR4, UR4, 0x1, URZ, 0x3c, !UPT ;  /* 0x0000000104047892 */ /* 0x000fe2000f8e3c3f */
[----:B------:R-:W-:Y:S01]  /*3b50*/  UMOV UR5, UR10 ;  /* 0x0000000a00057c82 */ /* 0x000fe20008000000 */
[----:B--2---:R-:W-:-:S04]  /*3b60*/  IADD3 R6, P1, R20, UR14, RZ ;  /* 0x0000000e14067c10 */ /* 0x004fc8000ff3e0ff */
[----:B------:R-:W-:Y:S02]  /*3b70*/  IADD3.X R7, R19, UR15, RZ, P1, !PT ;  /* 0x0000000f13077c10 */ /* 0x000fe40008ffe4ff */
[----:B---3--:R-:W-:-:S03]  /*3b80*/  IADD3 R16, P1, R37, UR14, RZ ;  /* 0x0000000e25107c10 */ /* 0x008fc6000ff3e0ff */
[----:B------:R-:W-:Y:S01]  /*3b90*/  STG.E.U16 desc[UR12][R6.64], R21 ;  /* 0x0000001506007986 */ /* 0x000fe2000c10150c */
[----:B----4-:R-:W-:-:S03]  /*3ba0*/  IADD3.X R17, R29, UR15, RZ, P1, !PT ;  /* 0x0000000f1d117c10 */ /* 0x010fc60008ffe4ff */
[----:B------:R0:W-:Y:S04]  /*3bb0*/  STG.E.U16 desc[UR12][R6.64+0x2], R15 ;  /* 0x0000020f06007986 */ /* 0x0001e8000c10150c */
[----:B------:R-:W-:Y:S04]  /*3bc0*/  STG.E.U16 desc[UR12][R6.64+0x4], R34 ;  /* 0x0000042206007986 */ /* 0x000fe8000c10150c */
[----:B------:R2:W-:Y:S01]  /*3bd0*/  STG.E.U16 desc[UR12][R6.64+0x6], R18 ;  /* 0x0000061206007986 */ /* 0x0005e2000c10150c */
[----:B0-----:R-:W-:Y:S02]  /*3be0*/  PRMT R15, R13, 0x7632, R15 ;  /* 0x000076320d0f7816 */ /* 0x001fe4000000000f */
[----:B--2---:R-:W-:-:S02]  /*3bf0*/  PRMT R7, R27, 0x7632, R7 ;  /* 0x000076321b077816 */ /* 0x004fc40000000007 */
        /* <DEDUP_REMOVED lines=11> */
.L_x_1797:
        /* <DEDUP_REMOVED lines=34> */
[----:B-----5:R-:W-:-:S04]  /*3ed0*/  IMAD.WIDE.U32 R8, P0, R11, -0x77777778, R6 ;  /* 0x888888880b087825 */ /* 0x020fc80007800006 */
        /* <DEDUP_REMOVED lines=15> */
.L_x_1830:
        /* <DEDUP_REMOVED lines=47> */
.L_x_1817:
[----:B------:R-:W-:Y:S05]  /*42c0*/  BSYNC B1 ;  /* 0x0000000000017941 */ /* 0x000fea0003800000 */
.L_x_1816:
        /* <DEDUP_REMOVED lines=23> */
.L_x_1820:
        /* <DEDUP_REMOVED lines=55> */
.L_x_1819:
[----:B------:R-:W-:Y:S05]  /*47b0*/  BSYNC B1 ;  /* 0x0000000000017941 */ /* 0x000fea0003800000 */
.L_x_1818:
        /* <DEDUP_REMOVED lines=35> */
.L_x_1822:
[----:B------:R-:W-:Y:S05]  /*49f0*/  BSYNC B1 ;  /* 0x0000000000017941 */ /* 0x000fea0003800000 */
.L_x_1821:
        /* <DEDUP_REMOVED lines=15> */
.L_x_1815:
[----:B------:R-:W-:Y:S05]  /*4af0*/  BSYNC B0 ;  /* 0x0000000000007941 */ /* 0x000fea0003800000 */
.L_x_1814:
        /* <DEDUP_REMOVED lines=50> */
.L_x_1839:
        /* <DEDUP_REMOVED lines=47> */
.L_x_1849:
        /* <DEDUP_REMOVED lines=41> */
.L_x_1859:
[----:B--2---:R-:W-:Y:S01]  /*53a0*/  FADD.FTZ R12, R29, R27 ;  /* 0x0000001b1d0c7221 */ /* 0x004fe20000010000 */
[----:B------:R-:W-:-:S04]  /*53b0*/  @!P1 F2FP.F16.F32.PACK_AB R0, RZ, R0 ;  /* 0x00000000ff00923e */ /* 0x000fc800000000ff */
[----:B------:R-:W-:Y:S01]  /*53c0*/  @!P1 F2FP.F16.F32.PACK_AB R12, RZ, R12 ;  /* 0x0000000cff0c923e */ /* 0x000fe200000000ff */
[----:B------:R3:W-:Y:S03]  /*53d0*/  @!P1 STG.E.U16 desc[UR12][R10.64+0x78], R0 ;  /* 0x000078000a009986 */ /* 0x0007e6000c10150c */
[----:B------:R-:W-:Y:S02]  /*53e0*/  PRMT R16, R12, 0x7610, R16 ;  /* 0x000076100c107816 */ /* 0x000fe40000000010 */
[----:B------:R-:W-:-:S03]  /*53f0*/  LEA.HI R12, R36, 0x5a, RZ, 0x1c ;  /* 0x0000005a240c7811 */ /* 0x000fc600078fe0ff */
[----:B------:R3:W-:Y:S04]  /*5400*/  @!P1 STG.E.U16 desc[UR12][R14.64+0x78], R16 ;  /* 0x000078100e009986 */ /* 0x0007e8000c10150c */
.L_x_1825:
[----:B------:R-:W-:Y:S05]  /*5410*/  BSYNC B0 ;  /* 0x0000000000007941 */ /* 0x000fea0003800000 */
.L_x_1824:
        /* <DEDUP_REMOVED lines=79> */
[----:B------:R-:W-:Y:S02]  /*5910*/  @!P1 F2FP.F16.F32.PACK_AB R15, RZ, R29 ;  /* 0x0000001dff0f923e */ /* 0x000fe400000000ff */
        /* <DEDUP_REMOVED lines=40> */
[----:B------:R-:W-:Y:S01]  /*5ba0*/  @!P1 F2FP.F16.F32.PACK_AB R25, RZ, R25 ;  /* 0x00000019ff19923e */ /* 0x000fe200000000ff */
        /* <DEDUP_REMOVED lines=18> */
[----:B------:R-:W-:Y:S02]  /*5cd0*/  @!P1 F2FP.F16.F32.PACK_AB R23, RZ, R23 ;  /* 0x00000017ff17923e */ /* 0x000fe400000000ff */
[----:B------:R-:W5:Y:S01]  /*5ce0*/  @!P1 LDC.64 R18, c[0x0][0x218] ;  /* 0x00008600ff129b82 */ /* 0x000f620000000a00 */
[----:B------:R-:W-:Y:S01]  /*5cf0*/  @!P1 F2FP.F16.F32.PACK_AB R29, RZ, R29 ;  /* 0x0000001dff1d923e */ /* 0x000fe200000000ff */
[----:B0-----:R-:W-:-:S06]  /*5d00*/  FADD.FTZ R10, R10, R22 ;  /* 0x000000160a0a7221 */ /* 0x001fcc0000010000 */
[----:B--2---:R-:W0:Y:S01]  /*5d10*/  @!P1 LDC.64 R14, c[0x0][0x220] ;  /* 0x00008800ff0e9b82 */ /* 0x004e220000000a00 */
[----:B------:R-:W-:Y:S01]  /*5d20*/  @!P1 F2FP.F16.F32.PACK_AB R22, RZ, R25 ;  /* 0x00000019ff16923e */ /* 0x000fe200000000ff */
[----:B-1----:R-:W-:Y:S01]  /*5d30*/  FADD.FTZ R11, R11, R24 ;  /* 0x000000180b0b7221 */ /* 0x002fe20000010000 */
[----:B------:R-:W-:Y:S02]  /*5d40*/  @!P1 F2FP.F16.F32.PACK_AB R10, RZ, R10 ;  /* 0x0000000aff0a923e */ /* 0x000fe400000000ff */
        /* <DEDUP_REMOVED lines=14> */
.L_x_1893:
[----:B---3--:R-:W0:Y:S01]  /*5e30*/  @!P1 LDC.64 R10, c[0x0][0x218] ;  /* 0x00008600ff0a9b82 */ /* 0x008e220000000a00 */
[----:B------:R-:W-:Y:S01]  /*5e40*/  FADD.FTZ R16, R12, R27 ;  /* 0x0000001b0c107221 */ /* 0x000fe20000010000 */
[----:B------:R-:W-:-:S04]  /*5e50*/  @!P1 F2FP.F16.F32.PACK_AB R12, RZ, R31 ;  /* 0x0000001fff0c923e */ /* 0x000fc800000000ff */
[----:B------:R-:W-:Y:S02]  /*5e60*/  @!P1 F2FP.F16.F32.PACK_AB R16, RZ, R16 ;  /* 0x00000010ff10923e */ /* 0x000fe400000000ff */
[----:B------:R-:W1:Y:S01]  /*5e70*/  @!P1 LDC.64 R14, c[0x0][0x220] ;  /* 0x00008800ff0e9b82 */ /* 0x000e620000000a00 */
[----:B0-----:R-:W-:-:S05]  /*5e80*/  @!P1 IMAD.WIDE R10, R0, 0x2, R10 ;  /* 0x00000002000a9825 */ /* 0x001fca00078e020a */
[----:B------:R4:W-:Y:S01]  /*5e90*/  @!P1 STG.E.U16 desc[UR12][R10.64+0xb4], R12 ;  /* 0x0000b40c0a009986 */ /* 0x0009e2000c10150c */
[----:B-1----:R-:W-:-:S05]  /*5ea0*/  @!P1 IMAD.WIDE R14, R0, 0x2, R14 ;  /* 0x00000002000e9825 */ /* 0x002fca00078e020e */
[----:B------:R4:W-:Y:S02]  /*5eb0*/  @!P1 STG.E.U16 desc[UR12][R14.64+0xb4], R16 ;  /* 0x0000b4100e009986 */ /* 0x0009e4000c10150c */
.L_x_1823:
[----:B------:R-:W-:Y:S05]  /*5ec0*/  WARPSYNC.ALL ;  /* 0x0000000000007948 */ /* 0x000fea0003800000 */
[----:B------:R-:W-:Y:S01]  /*5ed0*/  BAR.SYNC.DEFER_BLOCKING 0x0 ;  /* 0x0000000000007b1d */ /* 0x000fe20000010000 */
[C---:B------:R-:W-:Y:S01]  /*5ee0*/  ISETP.GE.AND P0, PT, R6.reuse, -0x1c40, PT ;  /* 0xffffe3c00600780c */ /* 0x040fe20003f06270 */
[----:B------:R-:W-:-:S12]  /*5ef0*/  VIADD R6, R6, 0x2000 ;  /* 0x0000200006067836 */ /* 0x000fd80000000000 */
[----:B------:R-:W-:Y:S05]  /*5f00*/  @!P0 BRA `(.L_x_1830) ;  /* 0xffffffe000308947 */ /* 0x000fea000383ffff */
[----:B------:R-:W-:Y:S05]  /*5f10*/  EXIT ;  /* 0x000000000000794d */ /* 0x000fea0003800000 */
.L_x_1826:
[----:B-1----:R-:W-:Y:S01]  /*5f20*/  MOV R25, R0 ;  /* 0x0000000000197202 */ /* 0x002fe20000000f00 */
[----:B------:R-:W-:Y:S01]  /*5f30*/  IMAD.MOV.U32 R16, RZ, RZ, 0xffff ;  /* 0x0000ffffff107424 */ /* 0x000fe200078e00ff */
[----:B------:R-:W-:Y:S02]  /*5f40*/  MOV R24, 0x8 ;  /* 0x0000000800187802 */ /* 0x000fe40000000f00 */
[----:B------:R-:W-:-:S07]  /*5f50*/  MOV R23, 0x101f ;  /* 0x0000101f00177802 */ /* 0x000fce0000000f00 */
[----:B0-2---:R-:W-:Y:S05]  /*5f60*/  WARPSYNC.COLLECTIVE R16, `(.L_x_1831) ;  /* 0x0000000010087348 */ /* 0x005fea0003c00000 */
[----:B------:R1:W3:Y:S02]  /*5f70*/  SHFL.BFLY P2, R27, R25, R24, R23 ;  /* 0x0c000018191b7389 */ /* 0x0002e40000040017 */
[----:B0123--:R-:W-:Y:S01]  /*5f80*/  ENDCOLLECTIVE ;  /* 0x000000000000791b */ /* 0x00ffe20003800000 */
.L_x_1831:
[----:B------:R-:W-:Y:S02]  /*5f90*/  MOV R25, R10 ;  /* 0x0000000a00197202 */ /* 0x000fe40000000f00 */
[----:B------:R-:W-:-:S07]  /*5fa0*/  MOV R11, R27 ;  /* 0x0000001b000b7202 */ /* 0x000fce0000000f00 */
[----:B------:R-:W-:Y:S05]  /*5fb0*/  WARPSYNC.COLLECTIVE R16, `(.L_x_1832) ;  /* 0x0000000010087348 */ /* 0x000fea0003c00000 */
[----:B------:R0:W1:Y:S02]  /*5fc0*/  SHFL.BFLY P2, R27, R25, R24, R23 ;  /* 0x0c000018191b7389 */ /* 0x0000640000040017 */
[----:B01----:R-:W-:Y:S01]  /*5fd0*/  ENDCOLLECTIVE ;  /* 0x000000000000791b */ /* 0x003fe20003800000 */
.L_x_1832:
[----:B------:R-:W-:-:S04]  /*5fe0*/  FADD.FTZ R11, R11, R0 ;  /* 0x000000000b0b7221 */ /* 0x000fc80000010000 */
[----:B------:R-:W-:Y:S01]  /*5ff0*/  IMAD.MOV.U32 R25, RZ, RZ, R11 ;  /* 0x000000ffff197224 */ /* 0x000fe200078e000b */
[----:B------:R-:W-:Y:S02]  /*6000*/  MOV R24, 0x4 ;  /* 0x0000000400187802 */ /* 0x000fe40000000f00 */
[----:B------:R-:W-:-:S07]  /*6010*/  MOV R15, R27 ;  /* 0x0000001b000f7202 */ /* 0x000fce0000000f00 */
[----:B------:R-:W-:Y:S05]  /*6020*/  WARPSYNC.COLLECTIVE R16, `(.L_x_1833) ;  /* 0x0000000010087348 */ /* 0x000fea0003c00000 */
[----:B------:R0:W1:Y:S02]  /*6030*/  SHFL.BFLY P2, R27, R25, R24, R23 ;  /* 0x0c000018191b7389 */ /* 0x0000640000040017 */
[----:B01----:R-:W-:Y:S01]  /*6040*/  ENDCOLLECTIVE ;  /* 0x000000000000791b */ /* 0x003fe20003800000 */
.L_x_1833:
[----:B------:R-:W-:-:S05]  /*6050*/  FADD.FTZ R15, R15, R10 ;  /* 0x0000000a0f0f7221 */ /* 0x000fca0000010000 */
[----:B------:R-:W-:Y:S02]  /*6060*/  MOV R25, R15 ;  /* 0x0000000f00197202 */ /* 0x000fe40000000f00 */
[----:B------:R-:W-:-:S07]  /*6070*/  MOV R12, R27 ;  /* 0x0000001b000c7202 */ /* 0x000fce0000000f00 */
[----:B------:R-:W-:Y:S05]  /*6080*/  WARPSYNC.COLLECTIVE R16, `(.L_x_1834) ;  /* 0x0000000010087348 */ /* 0x000fea0003c00000 */
[----:B------:R0:W1:Y:S02]  /*6090*/  SHFL.BFLY P2, R27, R25, R24, R23 ;  /* 0x0c000018191b7389 */ /* 0x0000640000040017 */
[----:B01----:R-:W-:Y:S01]  /*60a0*/  ENDCOLLECTIVE ;  /* 0x000000000000791b */ /* 0x003fe20003800000 */
.L_x_1834:
[----:B------:R-:W-:-:S05]  /*60b0*/  FADD.FTZ R12, R11, R12 ;  /* 0x0000000c0b0c7221 */ /* 0x000fca0000010000 */
[----:B------:R-:W-:Y:S02]  /*60c0*/  MOV R25, R12 ;  /* 0x0000000c00197202 */ /* 0x000fe40000000f00 */
[----:B------:R-:W-:Y:S01]  /*60d0*/  MOV R24, 0x2 ;  /* 0x0000000200187802 */ /* 0x000fe20000000f00 */
[----:B------:R-:W-:-:S07]  /*60e0*/  IMAD.MOV.U32 R14, RZ, RZ, R27 ;  /* 0x000000ffff0e7224 */ /* 0x000fce00078e001b */
[----:B------:R-:W-:Y:S05]  /*60f0*/  WARPSYNC.COLLECTIVE R16, `(.L_x_1835) ;  /* 0x0000000010087348 */ /* 0x000fea0003c00000 */
[----:B------:R0:W1:Y:S02]  /*6100*/  SHFL.BFLY P2, R27, R25, R24, R23 ;  /* 0x0c000018191b7389 */ /* 0x0000640000040017 */
[----:B01----:R-:W-:Y:S01]  /*6110*/  ENDCOLLECTIVE ;  /* 0x000000000000791b */ /* 0x003fe20003800000 */
.L_x_1835:
[----:B------:R-:W-:-:S04]  /*6120*/  FADD.FTZ R14, R15, R14 ;  /* 0x0000000e0f0e7221 */ /* 0x000fc80000010000 */
[----:B------:R-:W-:Y:S01]  /*6130*/  IMAD.MOV.U32 R25, RZ, RZ, R14 ;  /* 0x000000ffff197224 */ /* 0x000fe200078e000e */
[----:B------:R-:W-:-:S07]  /*6140*/  MOV R17, R27 ;  /* 0x0000001b00117202 */ /* 0x000fce0000000f00 */
[----:B------:R-:W-:Y:S05]  /*6150*/  WARPSYNC.COLLECTIVE R16, `(.L_x_1836) ;  /* 0x0000000010087348 */ /* 0x000fea0003c00000 */
[----:B------:R0:W1:Y:S02]  /*6160*/  SHFL.BFLY P2, R27, R25, R24, R23 ;  /* 0x0c000018191b7389 */ /* 0x0000640000040017 */
[----:B01----:R-:W-:Y:S01]  /*6170*/  ENDCOLLECTIVE ;  /* 0x000000000000791b */ /* 0x003fe20003800000 */
.L_x_1836:
[----:B------:R-:W-:-:S05]  /*6180*/  FADD.FTZ R17, R12, R17 ;  /* 0x000000110c117221 */ /* 0x000fca0000010000 */
[----:B------:R-:W-:Y:S02]  /*6190*/  MOV R25, R17 ;  /* 0x0000001100197202 */ /* 0x000fe40000000f00 */
[----:B------:R-:W-:Y:S02]  /*61a0*/  MOV R24, 0x1 ;  /* 0x0000000100187802 */ /* 0x000fe40000000f00 */
[----:B------:R-:W-:-:S07]  /*61b0*/  MOV R19, R27 ;  /* 0x0000001b00137202 */ /* 0x000fce0000000f00 */
[----:B------:R-:W-:Y:S05]  /*61c0*/  WARPSYNC.COLLECTIVE R16, `(.L_x_1837) ;  /* 0x0000000010087348 */ /* 0x000fea0003c00000 */
[----:B------:R0:W1:Y:S02]  /*61d0*/  SHFL.BFLY P2, R27, R25, R24, R23 ;  /* 0x0c000018191b7389 */ /* 0x0000640000040017 */
[----:B01----:R-:W-:Y:S01]  /*61e0*/  ENDCOLLECTIVE ;  /* 0x000000000000791b */ /* 0x003fe20003800000 */
.L_x_1837:
[----:B------:R-:W-:-:S05]  /*61f0*/  FADD.FTZ R19, R14, R19 ;  /* 0x000000130e137221 */ /* 0x000fca0000010000 */
[----:B------:R-:W-:Y:S01]  /*6200*/  MOV R25, R19 ;  /* 0x0000001300197202 */ /* 0x000fe20000000f00 */
[----:B------:R-:W-:-:S07]  /*6210*/  IMAD.MOV.U32 R0, RZ, RZ, R27 ;  /* 0x000000ffff007224 */ /* 0x000fce00078e001b */
[----:B------:R-:W-:Y:S05]  /*6220*/  WARPSYNC.COLLECTIVE R16, `(.L_x_1838) ;  /* 0x0000000010087348 */ /* 0x000fea0003c00000 */
[----:B------:R0:W1:Y:S02]  /*6230*/  SHFL.BFLY P2, R27, R25, R24, R23 ;  /* 0x0c000018191b7389 */ /* 0x0000640000040017 */
[----:B01----:R-:W-:Y:S01]  /*6240*/  ENDCOLLECTIVE ;  /* 0x000000000000791b */ /* 0x003fe20003800000 */
.L_x_1838:
[----:B------:R-:W-:Y:S01]  /*6250*/  FADD.FTZ R0, R17, R0 ;  /* 0x0000000011007221 */ /* 0x000fe20000010000 */
[----:B------:R-:W-:Y:S06]  /*6260*/  BRA `(.L_x_1839) ;  /* 0xffffffe800ec7947 */ /* 0x000fec000383ffff */
.L_x_1827:
        /* <DEDUP_REMOVED lines=8> */
.L_x_1841:
[----:B------:R-:W-:Y:S05]  /*62f0*/  BSYNC B1 ;  /* 0x0000000000017941 */ /* 0x000fea0003800000 */
.L_x_1840:
        /* <DEDUP_REMOVED lines=8> */
.L_x_1842:
[----:B------:R-:W-:Y:S01]  /*6380*/  FADD.FTZ R17, R17, R0 ;  /* 0x0000000011117221 */ /* 0x000fe20000010000 */
[----:B------:R-:W-:-:S03]  /*6390*/  HFMA2.MMA R24, -RZ, RZ, 0, 2.384185791015625e-07 ;  /* 0x00000004ff187435 */ /* 0x000fc600000001ff */
[----:B------:R-:W-:Y:S01]  /*63a0*/  IMAD.MOV.U32 R25, RZ, RZ, R17 ;  /* 0x000000ffff197224 */ /* 0x000fe200078e0011 */
[----:B------:R-:W-:-:S07]  /*63b0*/  MOV R19, R27 ;  /* 0x0000001b00137202 */ /* 0x000fce0000000f00 */
[----:B------:R-:W-:Y:S05]  /*63c0*/  WARPSYNC.COLLECTIVE R16, `(.L_x_1843) ;  /* 0x0000000010087348 */ /* 0x000fea0003c00000 */
[----:B------:R0:W1:Y:S02]  /*63d0*/  SHFL.BFLY P2, R27, R25, R24, R23 ;  /* 0x0c000018191b7389 */ /* 0x0000640000040017 */
[----:B01----:R-:W-:Y:S01]  /*63e0*/  ENDCOLLECTIVE ;  /* 0x000000000000791b */ /* 0x003fe20003800000 */
.L_x_1843:
[----:B------:R-:W-:-:S05]  /*63f0*/  FADD.FTZ R19, R19, R12 ;  /* 0x0000000c13137221 */ /* 0x000fca0000010000 */
[----:B------:R-:W-:Y:S02]  /*6400*/  MOV R25, R19 ;  /* 0x0000001300197202 */ /* 0x000fe40000000f00 */
[----:B------:R-:W-:-:S07]  /*6410*/  MOV R18, R27 ;  /* 0x0000001b00127202 */ /* 0x000fce0000000f00 */
[----:B------:R-:W-:Y:S05]  /*6420*/  WARPSYNC.COLLECTIVE R16, `(.L_x_1844) ;  /* 0x0000000010087348 */ /* 0x000fea0003c00000 */
[----:B------:R0:W1:Y:S02]  /*6430*/  SHFL.BFLY P2, R27, R25, R24, R23 ;  /* 0x0c000018191b7389 */ /* 0x0000640000040017 */
[----:B01----:R-:W-:Y:S01]  /*6440*/  ENDCOLLECTIVE ;  /* 0x000000000000791b */ /* 0x003fe20003800000 */
.L_x_1844:
[----:B------:R-:W-:Y:S01]  /*6450*/  FADD.FTZ R18, R17, R18 ;  /* 0x0000001211127221 */ /* 0x000fe20000010000 */
[----:B------:R-:W-:-:S04]  /*6460*/  HFMA2.MMA R24, -RZ, RZ, 0, 1.1920928955078125e-07 ;  /* 0x00000002ff187435 */ /* 0x000fc800000001ff */
[----:B------:R-:W-:Y:S01]  /*6470*/  MOV R25, R18 ;  /* 0x0000001200197202 */ /* 0x000fe20000000f00 */
[----:B------:R-:W-:-:S07]  /*6480*/  IMAD.MOV.U32 R20, RZ, RZ, R27 ;  /* 0x000000ffff147224 */ /* 0x000fce00078e001b */
[----:B------:R-:W-:Y:S05]  /*6490*/  WARPSYNC.COLLECTIVE R16, `(.L_x_1845) ;  /* 0x0000000010087348 */ /* 0x000fea0003c00000 */
[----:B------:R0:W1:Y:S02]  /*64a0*/  SHFL.BFLY P2, R27, R25, R24, R23 ;  /* 0x0c000018191b7389 */ /* 0x0000640000040017 */
[----:B01----:R-:W-:Y:S01]  /*64b0*/  ENDCOLLECTIVE ;  /* 0x000000000000791b */ /* 0x003fe20003800000 */
.L_x_1845:
[----:B------:R-:W-:-:S04]  /*64c0*/  FADD.FTZ R20, R19, R20 ;  /* 0x0000001413147221 */ /* 0x000fc80000010000 */
[----:B------:R-:W-:Y:S01]  /*64d0*/  IMAD.MOV.U32 R25, RZ, RZ, R20 ;  /* 0x000000ffff197224 */ /* 0x000fe200078e0014 */
[----:B------:R-:W-:-:S07]  /*64e0*/  MOV R21, R27 ;  /* 0x0000001b00157202 */ /* 0x000fce0000000f00 */
[----:B------:R-:W-:Y:S05]  /*64f0*/  WARPSYNC.COLLECTIVE R16, `(.L_x_1846) ;  /* 0x0000000010087348 */ /* 0x000fea0003c00000 */
[----:B------:R0:W1:Y:S02]  /*6500*/  SHFL.BFLY P2, R27, R25, R24, R23 ;  /* 0x0c000018191b7389 */ /* 0x0000640000040017 */
[----:B01----:R-:W-:Y:S01]  /*6510*/  ENDCOLLECTIVE ;  /* 0x000000000000791b */ /* 0x003fe20003800000 */
.L_x_1846:
[----:B------:R-:W-:Y:S01]  /*6520*/  FADD.FTZ R21, R18, R21 ;  /* 0x0000001512157221 */ /* 0x000fe20000010000 */
[----:B------:R-:W-:-:S04]  /*6530*/  HFMA2.MMA R24, -RZ, RZ, 0, 5.9604644775390625e-08 ;  /* 0x00000001ff187435 */ /* 0x000fc800000001ff */
[----:B------:R-:W-:Y:S02]  /*6540*/  MOV R25, R21 ;  /* 0x0000001500197202 */ /* 0x000fe40000000f00 */
[----:B------:R-:W-:-:S07]  /*6550*/  MOV R29, R27 ;  /* 0x0000001b001d7202 */ /* 0x000fce0000000f00 */
[----:B------:R-:W-:Y:S05]  /*6560*/  WARPSYNC.COLLECTIVE R16, `(.L_x_1847) ;  /* 0x0000000010087348 */ /* 0x000fea0003c00000 */
[----:B------:R0:W1:Y:S02]  /*6570*/  SHFL.BFLY P2, R27, R25, R24, R23 ;  /* 0x0c000018191b7389 */ /* 0x0000640000040017 */
[----:B01----:R-:W-:Y:S01]  /*6580*/  ENDCOLLECTIVE ;  /* 0x000000000000791b */ /* 0x003fe20003800000 */
.L_x_1847:
[----:B------:R-:W-:-:S05]  /*6590*/  FADD.FTZ R29, R20, R29 ;  /* 0x0000001d141d7221 */ /* 0x000fca0000010000 */
[----:B------:R-:W-:Y:S01]  /*65a0*/  MOV R25, R29 ;  /* 0x0000001d00197202 */ /* 0x000fe20000000f00 */
[----:B------:R-:W-:-:S07]  /*65b0*/  IMAD.MOV.U32 R0, RZ, RZ, R27 ;  /* 0x000000ffff007224 */ /* 0x000fce00078e001b */
[----:B------:R-:W-:Y:S05]  /*65c0*/  WARPSYNC.COLLECTIVE R16, `(.L_x_1848) ;  /* 0x0000000010087348 */ /* 0x000fea0003c00000 */
[----:B------:R0:W1:Y:S02]  /*65d0*/  SHFL.BFLY P2, R27, R25, R24, R23 ;  /* 0x0c000018191b7389 */ /* 0x0000640000040017 */
[----:B01----:R-:W-:Y:S01]  /*65e0*/  ENDCOLLECTIVE ;  /* 0x000000000000791b */ /* 0x003fe20003800000 */
.L_x_1848:
[----:B------:R-:W-:Y:S01]  /*65f0*/  FADD.FTZ R0, R21, R0 ;  /* 0x0000000015007221 */ /* 0x000fe20000010000 */
[----:B------:R-:W-:Y:S06]  /*6600*/  BRA `(.L_x_1849) ;  /* 0xffffffe800c07947 */ /* 0x000fec000383ffff */
.L_x_1828:
        /* <DEDUP_REMOVED lines=8> */
.L_x_1851:
[----:B------:R-:W-:Y:S05]  /*6690*/  BSYNC B1 ;  /* 0x0000000000017941 */ /* 0x000fea0003800000 */
.L_x_1850:
        /* <DEDUP_REMOVED lines=8> */
.L_x_1852:
[----:B------:R-:W-:Y:S01]  /*6720*/  FADD.FTZ R17, R17, R0 ;  /* 0x0000000011117221 */ /* 0x000fe20000010000 */
[----:B------:R-:W-:-:S03]  /*6730*/  HFMA2.MMA R24, -RZ, RZ, 0, 2.384185791015625e-07 ;  /* 0x00000004ff187435 */ /* 0x000fc600000001ff */
[----:B------:R-:W-:Y:S01]  /*6740*/  IMAD.MOV.U32 R25, RZ, RZ, R17 ;  /* 0x000000ffff197224 */ /* 0x000fe200078e0011 */
[----:B------:R-:W-:-:S07]  /*6750*/  MOV R19, R27 ;  /* 0x0000001b00137202 */ /* 0x000fce0000000f00 */
[----:B------:R-:W-:Y:S05]  /*6760*/  WARPSYNC.COLLECTIVE R16, `(.L_x_1853) ;  /* 0x0000000010087348 */ /* 0x000fea0003c00000 */
[----:B------:R0:W1:Y:S02]  /*6770*/  SHFL.BFLY P2, R27, R25, R24, R23 ;  /* 0x0c000018191b7389 */ /* 0x0000640000040017 */
[----:B01----:R-:W-:Y:S01]  /*6780*/  ENDCOLLECTIVE ;  /* 0x000000000000791b */ /* 0x003fe20003800000 */
.L_x_1853:
[----:B------:R-:W-:-:S05]  /*6790*/  FADD.FTZ R19, R19, R12 ;  /* 0x0000000c13137221 */ /* 0x000fca0000010000 */
[----:B------:R-:W-:Y:S02]  /*67a0*/  MOV R25, R19 ;  /* 0x0000001300197202 */ /* 0x000fe40000000f00 */
[----:B------:R-:W-:-:S07]  /*67b0*/  MOV R18, R27 ;  /* 0x0000001b00127202 */ /* 0x000fce0000000f00 */
[----:B------:R-:W-:Y:S05]  /*67c0*/  WARPSYNC.COLLECTIVE R16, `(.L_x_1854) ;  /* 0x0000000010087348 */ /* 0x000fea0003c00000 */
[----:B------:R0:W1:Y:S02]  /*67d0*/  SHFL.BFLY P2, R27, R25, R24, R23 ;  /* 0x0c000018191b7389 */ /* 0x0000640000040017 */
[----:B01----:R-:W-:Y:S01]  /*67e0*/  ENDCOLLECTIVE ;  /* 0x000000000000791b */ /* 0x003fe20003800000 */
.L_x_1854:
[----:B------:R-:W-:Y:S01]  /*67f0*/  FADD.FTZ R18, R17, R18 ;  /* 0x0000001211127221 */ /* 0x000fe20000010000 */
[----:B------:R-:W-:-:S03]  /*6800*/  HFMA2.MMA R24, -RZ, RZ, 0, 1.1920928955078125e-07 ;  /* 0x00000002ff187435 */ /* 0x000fc600000001ff */
[----:B------:R-:W-:Y:S01]  /*6810*/  IMAD.MOV.U32 R25, RZ, RZ, R18 ;  /* 0x000000ffff197224 */ /* 0x000fe200078e0012 */
[----:B------:R-:W-:-:S07]  /*6820*/  MOV R20, R27 ;  /* 0x0000001b00147202 */ /* 0x000fce0000000f00 */
[----:B------:R-:W-:Y:S05]  /*6830*/  WARPSYNC.COLLECTIVE R16, `(.L_x_1855) ;  /* 0x0000000010087348 */ /* 0x000fea0003c00000 */
[----:B------:R0:W1:Y:S02]  /*6840*/  SHFL.BFLY P2, R27, R25, R24, R23 ;  /* 0x0c000018191b7389 */ /* 0x0000640000040017 */
[----:B01----:R-:W-:Y:S01]  /*6850*/  ENDCOLLECTIVE ;  /* 0x000000000000791b */ /* 0x003fe20003800000 */
.L_x_1855:
[----:B------:R-:W-:-:S05]  /*6860*/  FADD.FTZ R20, R19, R20 ;  /* 0x0000001413147221 */ /* 0x000fca0000010000 */
[----:B------:R-:W-:Y:S02]  /*6870*/  MOV R25, R20 ;  /* 0x0000001400197202 */ /* 0x000fe40000000f00 */
[----:B------:R-:W-:-:S07]  /*6880*/  MOV R21, R27 ;  /* 0x0000001b00157202 */ /* 0x000fce0000000f00 */
[----:B------:R-:W-:Y:S05]  /*6890*/  WARPSYNC.COLLECTIVE R16, `(.L_x_1856) ;  /* 0x0000000010087348 */ /* 0x000fea0003c00000 */
[----:B------:R0:W1:Y:S02]  /*68a0*/  SHFL.BFLY P2, R27, R25, R24, R23 ;  /* 0x0c000018191b7389 */ /* 0x0000640000040017 */
[----:B01----:R-:W-:Y:S01]  /*68b0*/  ENDCOLLECTIVE ;  /* 0x000000000000791b */ /* 0x003fe20003800000 */
.L_x_1856:
[----:B------:R-:W-:Y:S01]  /*68c0*/  FADD.FTZ R21, R18, R21 ;  /* 0x0000001512157221 */ /* 0x000fe20000010000 */
[----:B------:R-:W-:-:S03]  /*68d0*/  HFMA2.MMA R24, -RZ, RZ, 0, 5.9604644775390625e-08 ;  /* 0x00000001ff187435 */ /* 0x000fc600000001ff */
[----:B------:R-:W-:Y:S01]  /*68e0*/  IMAD.MOV.U32 R25, RZ, RZ, R21 ;  /* 0x000000ffff197224 */ /* 0x000fe200078e0015 */
[----:B------:R-:W-:-:S07]  /*68f0*/  MOV R29, R27 ;  /* 0x0000001b001d7202 */ /* 0x000fce0000000f00 */
[----:B------:R-:W-:Y:S05]  /*6900*/  WARPSYNC.COLLECTIVE R16, `(.L_x_1857) ;  /* 0x0000000010087348 */ /* 0x000fea0003c00000 */
[----:B------:R0:W1:Y:S02]  /*6910*/  SHFL.BFLY P2, R27, R25, R24, R23 ;  /* 0x0c000018191b7389 */ /* 0x0000640000040017 */
[----:B01----:R-:W-:Y:S01]  /*6920*/  ENDCOLLECTIVE ;  /* 0x000000000000791b */ /* 0x003fe20003800000 */
.L_x_1857:
[----:B------:R-:W-:-:S05]  /*6930*/  FADD.FTZ R29, R20, R29 ;  /* 0x0000001d141d7221 */ /* 0x000fca0000010000 */
[----:B------:R-:W-:Y:S02]  /*6940*/  MOV R25, R29 ;  /* 0x0000001d00197202 */ /* 0x000fe40000000f00 */
[----:B------:R-:W-:-:S07]  /*6950*/  MOV R0, R27 ;  /* 0x0000001b00007202 */ /* 0x000fce0000000f00 */
[----:B------:R-:W-:Y:S05]  /*6960*/  WARPSYNC.COLLECTIVE R16, `(.L_x_1858) ;  /* 0x0000000010087348 */ /* 0x000fea0003c00000 */
[----:B------:R0:W1:Y:S02]  /*6970*/  SHFL.BFLY P2, R27, R25, R24, R23 ;  /* 0x0c000018191b7389 */ /* 0x0000640000040017 */
[----:B01----:R-:W-:Y:S01]  /*6980*/  ENDCOLLECTIVE ;  /* 0x000000000000791b */ /* 0x003fe20003800000 */
.L_x_1858:
[----:B------:R-:W-:Y:S01]  /*6990*/  FADD.FTZ R0, R21, R0 ;  /* 0x0000000015007221 */ /* 0x000fe20000010000 */
[----:B------:R-:W-:Y:S06]  /*69a0*/  BRA `(.L_x_1859) ;  /* 0xffffffe8007c7947 */ /* 0x000fec000383ffff */
.L_x_1829:
        /* <DEDUP_REMOVED lines=8> */
.L_x_1861:
[----:B------:R-:W-:Y:S05]  /*6a30*/  BSYNC B0 ;  /* 0x0000000000007941 */ /* 0x000fea0003800000 */
.L_x_1860:
[----:B------:R-:W-:Y:S01]  /*6a40*/  HFMA2.MMA R23, -RZ, RZ, 0, 0.000503063201904296875 ;  /* 0x0000101fff177435 */ /* 0x000fe200000001ff */
[----:B------:R-:W-:Y:S01]  /*6a50*/  MOV R25, R18 ;  /* 0x0000001200197202 */ /* 0x000fe20000000f00 */
[----:B------:R-:W-:Y:S01]  /*6a60*/  IMAD.MOV.U32 R24, RZ, RZ, 0x8 ;  /* 0x00000008ff187424 */ /* 0x000fe200078e00ff */
[----:B------:R-:W-:Y:S01]  /*6a70*/  MOV R16, 0xffff ;  /* 0x0000ffff00107802 */ /* 0x000fe20000000f00 */
[----:B------:R-:W-:Y:S01]  /*6a80*/  @P0 VIADD R14, R12, 0x1e ;  /* 0x0000001e0c0e0836 */ /* 0x000fe20000000000 */
[----:B------:R-:W-:Y:S01]  /*6a90*/  MOV R11, R27 ;  /* 0x0000001b000b7202 */ /* 0x000fe20000000f00 */
[----:B------:R-:W-:Y:S01]  /*6aa0*/  IMAD.MOV.U32 R31, RZ, RZ, RZ ;  /* 0x000000ffff1f7224 */ /* 0x000fe200078e00ff */
[----:B------:R-:W-:-:S07]  /*6ab0*/  @P0 SHF.L.U32 R15, R7, 0x1, RZ ;  /* 0x00000001070f0819 */ /* 0x000fce00000006ff */
[----:B------:R-:W-:Y:S05]  /*6ac0*/  WARPSYNC.COLLECTIVE R16, `(.L_x_1862) ;  /* 0x0000000010087348 */ /* 0x000fea0003c00000 */
[----:B------:R0:W1:Y:S02]  /*6ad0*/  SHFL.BFLY P2, R27, R25, R24, R23 ;  /* 0x0c000018191b7389 */ /* 0x0000640000040017 */
[----:B01----:R-:W-:Y:S01]  /*6ae0*/  ENDCOLLECTIVE ;  /* 0x000000000000791b */ /* 0x003fe20003800000 */
.L_x_1862:
[----:B------:R-:W-:Y:S01]  /*6af0*/  @P0 LEA R19, R7, UR6, 0x7 ;  /* 0x0000000607130c11 */ /* 0x000fe2000f8e38ff */
[----:B------:R-:W-:Y:S01]  /*6b00*/  FADD.FTZ R11, R11, R10 ;  /* 0x0000000a0b0b7221 */ /* 0x000fe20000010000 */
[----:B------:R-:W-:Y:S02]  /*6b10*/  @P0 LOP3.LUT R14, R14, R15, RZ, 0x3c, !PT ;  /* 0x0000000f0e0e0212 */ /* 0x000fe400078e3cff */
[C---:B------:R-:W-:Y:S02]  /*6b20*/  ISETP.NE.AND P1, PT, R7.reuse, RZ, PT ;  /* 0x000000ff0700720c */ /* 0x040fe40003f25270 */
[----:B------:R-:W-:Y:S02]  /*6b30*/  @P0 LEA R19, R14, R19, 0x2 ;  /* 0x000000130e130211 */ /* 0x000fe400078e10ff */
[----:B------:R-:W-:-:S03]  /*6b40*/  @P0 SHF.L.U32 R22, R7, 0x1, RZ ;  /* 0x0000000107160819 */ /* 0x000fc600000006ff */
[----:B------:R-:W0:Y:S01]  /*6b50*/  @P0 LDS R15, [R19] ;  /* 0x00000000130f0984 */ /* 0x000e220000000800 */
[----:B------:R-:W-:Y:S01]  /*6b60*/  MOV R25, R11 ;  /* 0x0000000b00197202 */ /* 0x000fe20000000f00 */
[----:B------:R-:W-:Y:S02]  /*6b70*/  IMAD.MOV.U32 R24, RZ, RZ, 0x4 ;  /* 0x00000004ff187424 */ /* 0x000fe400078e00ff */
[----:B------:R1:W2:Y:S01]  /*6b80*/  @P0 LDS R14, [R19+0x780] ;  /* 0x00078000130e0984 */ /* 0x0002a20000000800 */
[----:B------:R-:W-:Y:S01]  /*6b90*/  MOV R29, R27 ;  /* 0x0000001b001d7202 */ /* 0x000fe20000000f00 */
[----:B-1----:R-:W-:-:S11]  /*6ba0*/  HFMA2.MMA R19, -RZ, RZ, 0, 0 ;  /* 0x00000000ff137435 */ /* 0x002fd600000001ff */
[----:B0-2---:R-:W-:Y:S05]  /*6bb0*/  WARPSYNC.COLLECTIVE R16, `(.L_x_1863) ;  /* 0x0000000010087348 */ /* 0x005fea0003c00000 */
[----:B------:R1:W3:Y:S02]  /*6bc0*/  SHFL.BFLY P2, R27, R25, R24, R23 ;  /* 0x0c000018191b7389 */ /* 0x0002e40000040017 */
[----:B0123--:R-:W-:Y:S01]  /*6bd0*/  ENDCOLLECTIVE ;  /* 0x000000000000791b */ /* 0x00ffe20003800000 */
.L_x_1863:
[----:B------:R-:W-:-:S05]  /*6be0*/  FADD.FTZ R29, R29, R18 ;  /* 0x000000121d1d7221 */ /* 0x000fca0000010000 */
[----:B------:R-:W-:Y:S02]  /*6bf0*/  MOV R25, R29 ;  /* 0x0000001d00197202 */ /* 0x000fe40000000f00 */
[----:B------:R-:W-:-:S07]  /*6c00*/  MOV R0, R27 ;  /* 0x0000001b00007202 */ /* 0x000fce0000000f00 */
[----:B------:R-:W-:Y:S05]  /*6c10*/  WARPSYNC.COLLECTIVE R16, `(.L_x_1864) ;  /* 0x0000000010087348 */ /* 0x000fea0003c00000 */
[----:B------:R0:W1:Y:S02]  /*6c20*/  SHFL.BFLY P2, R27, R25, R24, R23 ;  /* 0x0c000018191b7389 */ /* 0x0000640000040017 */
[----:B01----:R-:W-:Y:S01]  /*6c30*/  ENDCOLLECTIVE ;  /* 0x000000000000791b */ /* 0x003fe20003800000 */
.L_x_1864:
[----:B------:R-:W-:Y:S01]  /*6c40*/  @P0 MOV R31, R15 ;  /* 0x0000000f001f0202 */ /* 0x000fe20000000f00 */
[----:B------:R-:W-:Y:S01]  /*6c50*/  FADD.FTZ R0, R11, R0 ;  /* 0x000000000b007221 */ /* 0x000fe20000010000 */
[----:B------:R-:W-:Y:S01]  /*6c60*/  @P0 IMAD.MOV.U32 R19, RZ, RZ, R14 ;  /* 0x000000ffff130224 */ /* 0x000fe200078e000e */
[----:B------:R-:W0:Y:S01]  /*6c70*/  @!P1 LDC.64 R10, c[0x0][0x218] ;  /* 0x00008600ff0a9b82 */ /* 0x000e220000000a00 */
[----:B------:R-:W-:Y:S02]  /*6c80*/  HFMA2.MMA R24, -RZ, RZ, 0, 1.1920928955078125e-07 ;  /* 0x00000002ff187435 */ /* 0x000fe400000001ff */
[----:B------:R-:W-:Y:S02]  /*6c90*/  MOV R25, R0 ;  /* 0x0000000000197202 */ /* 0x000fe40000000f00 */
[----:B------:R-:W-:-:S07]  /*6ca0*/  MOV R34, R27 ;  /* 0x0000001b00227202 */ /* 0x000fce0000000f00 */
[----:B0-----:R-:W-:Y:S05]  /*6cb0*/  WARPSYNC.COLLECTIVE R16, `(.L_x_1865) ;  /* 0x0000000010087348 */ /* 0x001fea0003c00000 */
[----:B------:R1:W2:Y:S02]  /*6cc0*/  SHFL.BFLY P2, R27, R25, R24, R23 ;  /* 0x0c000018191b7389 */ /* 0x0002a40000040017 */
[----:B012---:R-:W-:Y:S01]  /*6cd0*/  ENDCOLLECTIVE ;  /* 0x000000000000791b */ /* 0x007fe20003800000 */
.L_x_1865:
[----:B------:R-:W-:Y:S01]  /*6ce0*/  FADD.FTZ R21, R29, R34 ;  /* 0x000000221d157221 */ /* 0x000fe20000010000 */
[----:B------:R-:W-:-:S03]  /*6cf0*/  @P0 LEA R34, R7, UR6, 0x7 ;  /* 0x0000000607220c11 */ /* 0x000fc6000f8e38ff */
[----:B------:R-:W-:Y:S01]  /*6d00*/  IMAD.MOV.U32 R25, RZ, RZ, R21 ;  /* 0x000000ffff197224 */ /* 0x000fe200078e0015 */
[----:B------:R-:W-:-:S07]  /*6d10*/  MOV R17, R27 ;  /* 0x0000001b00117202 */ /* 0x000fce0000000f00 */
[----:B------:R-:W-:Y:S05]  /*6d20*/  WARPSYNC.COLLECTIVE R16, `(.L_x_1866) ;  /* 0x0000000010087348 */ /* 0x000fea0003c00000 */
[----:B------:R0:W1:Y:S02]  /*6d30*/  SHFL.BFLY P2, R27, R25, R24, R23 ;  /* 0x0c000018191b7389 */ /* 0x0000640000040017 */
[----:B01----:R-:W-:Y:S01]  /*6d40*/  ENDCOLLECTIVE ;  /* 0x000000000000791b */ /* 0x003fe20003800000 */
.L_x_1866:
[----:B------:R-:W-:Y:S01]  /*6d50*/  FADD.FTZ R0, R0, R17 ;  /* 0x0000001100007221 */ /* 0x000fe20000010000 */
[----:B------:R-:W-:-:S04]  /*6d60*/  HFMA2.MMA R24, -RZ, RZ, 0, 5.9604644775390625e-08 ;  /* 0x00000001ff187435 */ /* 0x000fc800000001ff */
[----:B------:R-:W-:Y:S02]  /*6d70*/  MOV R25, R0 ;  /* 0x0000000000197202 */ /* 0x000fe40000000f00 */
[----:B------:R-:W-:-:S07]  /*6d80*/  MOV R29, R27 ;  /* 0x0000001b001d7202 */ /* 0x000fce0000000f00 */
[----:B------:R-:W-:Y:S05]  /*6d90*/  WARPSYNC.COLLECTIVE R16, `(.L_x_1867) ;  /* 0x0000000010087348 */ /* 0x000fea0003c00000 */
[----:B------:R0:W1:Y:S02]  /*6da0*/  SHFL.BFLY P2, R27, R25, R24, R23 ;  /* 0x0c000018191b7389 */ /* 0x0000640000040017 */
[----:B01----:R-:W-:Y:S01]  /*6db0*/  ENDCOLLECTIVE ;  /* 0x000000000000791b */ /* 0x003fe20003800000 */
.L_x_1867:
[----:B------:R-:W-:-:S05]  /*6dc0*/  FADD.FTZ R18, R21, R29 ;  /* 0x0000001d15127221 */ /* 0x000fca0000010000 */
[----:B------:R-:W-:Y:S02]  /*6dd0*/  MOV R25, R18 ;  /* 0x0000001200197202 */ /* 0x000fe40000000f00 */
        /* <DEDUP_REMOVED lines=9> */
.L_x_1868:
[----:B------:R0:W-:Y:S01]  /*6e70*/  @!P1 STG.E.U16 desc[UR12][R10.64], R15 ;  /* 0x0000000f0a009986 */ /* 0x0001e2000c10150c */
[----:B------:R-:W-:Y:S01]  /*6e80*/  HFMA2.MMA R24, -RZ, RZ, 0, 4.76837158203125e-07 ;  /* 0x00000008ff187435 */ /* 0x000fe200000001ff */
[----:B------:R-:W-:Y:S01]  /*6e90*/  IMAD.MOV.U32 R25, RZ, RZ, R31 ;  /* 0x000000ffff197224 */ /* 0x000fe200078e001f */
[----:B0-----:R-:W0:Y:S01]  /*6ea0*/  @!P1 LDC.64 R14, c[0x0][0x220] ;  /* 0x00008800ff0e9b82 */ /* 0x001e220000000a00 */
[----:B------:R-:W-:-:S08]  /*6eb0*/  MOV R17, R27 ;  /* 0x0000001b00117202 */ /* 0x000fd00000000f00 */
[----:B0-----:R-:W-:Y:S05]  /*6ec0*/  WARPSYNC.COLLECTIVE R16, `(.L_x_1869) ;  /* 0x0000000010087348 */ /* 0x001fea0003c00000 */
[----:B------:R1:W2:Y:S02]  /*6ed0*/  SHFL.BFLY P2, R27, R25, R24, R23 ;  /* 0x0c000018191b7389 */ /* 0x0002a40000040017 */
[----:B012---:R-:W-:Y:S01]  /*6ee0*/  ENDCOLLECTIVE ;  /* 0x000000000000791b */ /* 0x007fe20003800000 */
.L_x_1869:
        /* <DEDUP_REMOVED lines=9> */
.L_x_1870:
[----:B------:R-:W-:Y:S01]  /*6f80*/  MOV R25, R31 ;  /* 0x0000001f00197202 */ /* 0x000fe20000000f00 */
[----:B------:R-:W-:Y:S01]  /*6f90*/  IMAD.MOV.U32 R24, RZ, RZ, 0x4 ;  /* 0x00000004ff187424 */ /* 0x000fe200078e00ff */
[----:B------:R-:W-:-:S07]  /*6fa0*/  MOV R20, R27 ;  /* 0x0000001b00147202 */ /* 0x000fce0000000f00 */
[----:B------:R-:W-:Y:S05]  /*6fb0*/  WARPSYNC.COLLECTIVE R16, `(.L_x_1871) ;  /* 0x0000000010087348 */ /* 0x000fea0003c00000 */
[----:B------:R0:W1:Y:S02]  /*6fc0*/  SHFL.BFLY P2, R27, R25, R24, R23 ;  /* 0x0c000018191b7389 */ /* 0x0000640000040017 */
[----:B01----:R-:W-:Y:S01]  /*6fd0*/  ENDCOLLECTIVE ;  /* 0x000000000000791b */ /* 0x003fe20003800000 */
.L_x_1871:
        /* <DEDUP_REMOVED lines=8> */
.L_x_1872:
[----:B------:R-:W-:Y:S01]  /*7060*/  HFMA2.MMA R24, -RZ, RZ, 0, 1.1920928955078125e-07 ;  /* 0x00000002ff187435 */ /* 0x000fe200000001ff */
[----:B------:R-:W-:Y:S01]  /*7070*/  IMAD.MOV.U32 R25, RZ, RZ, R31 ;  /* 0x000000ffff197224 */ /* 0x000fe200078e001f */
[----:B------:R-:W-:-:S09]  /*7080*/  MOV R19, R27 ;  /* 0x0000001b00137202 */ /* 0x000fd20000000f00 */
[----:B------:R-:W-:Y:S05]  /*7090*/  WARPSYNC.COLLECTIVE R16, `(.L_x_1873) ;  /* 0x0000000010087348 */ /* 0x000fea0003c00000 */
[----:B------:R0:W1:Y:S02]  /*70a0*/  SHFL.BFLY P2, R27, R25, R24, R23 ;  /* 0x0c000018191b7389 */ /* 0x0000640000040017 */
[----:B01----:R-:W-:Y:S01]  /*70b0*/  ENDCOLLECTIVE ;  /* 0x000000000000791b */ /* 0x003fe20003800000 */
.L_x_1873:
[----:B------:R-:W-:Y:S01]  /*70c0*/  FADD.FTZ R20, R20, R19 ;  /* 0x0000001314147221 */ /* 0x000fe20000010000 */
[----:B------:R-:W-:Y:S02]  /*70d0*/  @!P1 F2FP.F16.F32.PACK_AB R25, RZ, R17 ;  /* 0x00000011ff19923e */ /* 0x000fe400000000ff */
[----:B------:R-:W-:Y:S02]  /*70e0*/  @P0 IADD3 R17, R12, 0x3c, RZ ;  /* 0x0000003c0c110810 */ /* 0x000fe40007ffe0ff */
[----:B------:R-:W-:Y:S02]  /*70f0*/  PRMT R10, R25, 0x7610, R10 ;  /* 0x00007610190a7816 */ /* 0x000fe4000000000a */
[----:B------:R-:W-:Y:S02]  /*7100*/  MOV R25, R20 ;  /* 0x0000001400197202 */ /* 0x000fe40000000f00 */
[----:B------:R-:W-:Y:S01]  /*7110*/  @P0 LOP3.LUT R17, R17, R22, RZ, 0x3c, !PT ;  /* 0x0000001611110212 */ /* 0x000fe200078e3cff */
[----:B------:R0:W-:Y:S01]  /*7120*/  @!P1 STG.E.U16 desc[UR12][R14.64], R10 ;  /* 0x0000000a0e009986 */ /* 0x0001e2000c10150c */
[----:B------:R-:W-:Y:S01]  /*7130*/  MOV R23, R27 ;  /* 0x0000001b00177202 */ /* 0x000fe20000000f00 */
[----:B------:R-:W-:-:S02]  /*7140*/  HFMA2.MMA R22, -RZ, RZ, 0, 0 ;  /* 0x00000000ff167435 */ /* 0x000fc400000001ff */
[----:B------:R-:W-:Y:S02]  /*7150*/  @P0 IMAD R34, R17, 0x4, R34 ;  /* 0x0000000411220824 */ /* 0x000fe400078e0222 */
[----:B------:R-:W-:Y:S01]  /*7160*/  FADD.FTZ R18, R31, R23 ;  /* 0x000000171f127221 */ /* 0x000fe20000010000 */
[----:B------:R-:W-:Y:S02]  /*7170*/  HFMA2.MMA R23, -RZ, RZ, 0, 0.000503063201904296875 ;  /* 0x0000101fff177435 */ /* 0x000fe400000001ff */
[----:B------:R1:W2:Y:S01]  /*7180*/  @P0 LDS R10, [R34] ;  /* 0x00000000220a0984 */ /* 0x0002a20000000800 */
[----:B0-----:R-:W-:-:S03]  /*7190*/  MOV R14, RZ ;  /* 0x000000ff000e7202 */ /* 0x001fc60000000f00 */
[----:B------:R1:W0:Y:S05]  /*71a0*/  @P0 LDS R21, [R34+0x780] ;  /* 0x0007800022150984 */ /* 0x00022a0000000800 */
[----:B012---:R-:W-:Y:S05]  /*71b0*/  WARPSYNC.COLLECTIVE R16, `(.L_x_1874) ;  /* 0x0000000010087348 */ /* 0x007fea0003c00000 */
[----:B------:R3:W4:Y:S02]  /*71c0*/  SHFL.BFLY P2, R27, R25, R24, R23 ;  /* 0x0c000018191b7389 */ /* 0x0007240000040017 */
[----:B01234-:R-:W-:Y:S01]  /*71d0*/  ENDCOLLECTIVE ;  /* 0x000000000000791b */ /* 0x01ffe20003800000 */
.L_x_1874:
[----:B------:R-:W-:Y:S01]  /*71e0*/  MOV R25, R18 ;  /* 0x0000001200197202 */ /* 0x000fe20000000f00 */
[----:B------:R-:W-:Y:S01]  /*71f0*/  IMAD.MOV.U32 R24, RZ, RZ, 0x1 ;  /* 0x00000001ff187424 */ /* 0x000fe200078e00ff */
[----:B------:R-:W-:-:S07]  /*7200*/  MOV R19, R27 ;  /* 0x0000001b00137202 */ /* 0x000fce0000000f00 */
[----:B------:R-:W-:Y:S05]  /*7210*/  WARPSYNC.COLLECTIVE R16, `(.L_x_1875) ;  /* 0x0000000010087348 */ /* 0x000fea0003c00000 */
[----:B------:R0:W1:Y:S02]  /*7220*/  SHFL.BFLY P2, R27, R25, R24, R23 ;  /* 0x0c000018191b7389 */ /* 0x0000640000040017 */
[----:B01----:R-:W-:Y:S01]  /*7230*/  ENDCOLLECTIVE ;  /* 0x000000000000791b */ /* 0x003fe20003800000 */
.L_x_1875:
[----:B------:R-:W-:Y:S01]  /*7240*/  FADD.FTZ R19, R20, R19 ;  /* 0x0000001314137221 */ /* 0x000fe20000010000 */
[----:B------:R-:W-:Y:S02]  /*7250*/  @P0 SHF.L.U32 R20, R7, 0x1, RZ ;  /* 0x0000000107140819 */ /* 0x000fe400000006ff */
[----:B------:R-:W-:Y:S01]  /*7260*/  @P0 MOV R22, R10 ;  /* 0x0000000a00160202 */ /* 0x000fe20000000f00 */
[----:B------:R-:W-:Y:S01]  /*7270*/  @P0 IMAD.MOV.U32 R14, RZ, RZ, R21 ;  /* 0x000000ffff0e0224 */ /* 0x000fe200078e0015 */
[----:B------:R-:W0:Y:S01]  /*7280*/  @!P1 LDC.64 R16, c[0x0][0x218] ;  /* 0x00008600ff109b82 */ /* 0x000e220000000a00 */
[----:B------:R-:W-:Y:S02]  /*7290*/  MOV R25, R19 ;  /* 0x0000001300197202 */ /* 0x000fe40000000f00 */
[----:B------:R-:W-:-:S05]  /*72a0*/  MOV R23, R27 ;  /* 0x0000001b00177202 */ /* 0x000fca0000000f00 */
[----:B------:R-:W-:-:S05]  /*72b0*/  FADD.FTZ R23, R18, R23 ;  /* 0x0000001712177221 */ /* 0x000fca0000010000 */
[----:B------:R-:W-:Y:S01]  /*72c0*/  @!P1 F2FP.F16.F32.PACK_AB R23, RZ, R23 ;  /* 0x00000017ff17923e */ /* 0x000fe200000000ff */
        /* <DEDUP_REMOVED lines=10> */
.L_x_1876:
        /* <DEDUP_REMOVED lines=10> */
.L_x_1877:
        /* <DEDUP_REMOVED lines=8> */
.L_x_1878:
        /* <DEDUP_REMOVED lines=11> */
.L_x_1879:
[----:B------:R-:W-:Y:S02]  /*7540*/  MOV R25, R10 ;  /* 0x0000000a00197202 */ /* 0x000fe40000000f00 */
[----:B------:R-:W-:-:S07]  /*7550*/  MOV R15, R27 ;  /* 0x0000001b000f7202 */ /* 0x000fce0000000f00 */
[----:B------:R-:W-:Y:S05]  /*7560*/  WARPSYNC.COLLECTIVE R16, `(.L_x_1880) ;  /* 0x0000000010087348 */ /* 0x000fea0003c00000 */
[----:B------:R0:W1:Y:S02]  /*7570*/  SHFL.BFLY P2, R27, R25, R24, R23 ;  /* 0x0c000018191b7389 */ /* 0x0000640000040017 */
[----:B01----:R-:W-:Y:S01]  /*7580*/  ENDCOLLECTIVE ;  /* 0x000000000000791b */ /* 0x003fe20003800000 */
.L_x_1880:
        /* <DEDUP_REMOVED lines=10> */
.L_x_1881:
[----:B------:R-:W-:Y:S02]  /*7630*/  MOV R25, R10 ;  /* 0x0000000a00197202 */ /* 0x000fe40000000f00 */
[----:B------:R-:W-:-:S07]  /*7640*/  MOV R21, R27 ;  /* 0x0000001b00157202 */ /* 0x000fce0000000f00 */
[----:B------:R-:W-:Y:S05]  /*7650*/  WARPSYNC.COLLECTIVE R16, `(.L_x_1882) ;  /* 0x0000000010087348 */ /* 0x000fea0003c00000 */
[----:B------:R0:W1:Y:S02]  /*7660*/  SHFL.BFLY P2, R27, R25, R24, R23 ;  /* 0x0c000018191b7389 */ /* 0x0000640000040017 */
[----:B01----:R-:W-:Y:S01]  /*7670*/  ENDCOLLECTIVE ;  /* 0x000000000000791b */ /* 0x003fe20003800000 */
.L_x_1882:
[----:B------:R-:W-:Y:S01]  /*7680*/  FADD.FTZ R20, R22, R21 ;  /* 0x0000001516147221 */ /* 0x000fe20000010000 */
[----:B------:R-:W-:Y:S02]  /*7690*/  @!P1 F2FP.F16.F32.PACK_AB R22, RZ, R19 ;  /* 0x00000013ff16923e */ /* 0x000fe400000000ff */
        /* <DEDUP_REMOVED lines=11> */
.L_x_1883:
[----:B------:R-:W-:Y:S01]  /*7750*/  IMAD.MOV.U32 R25, RZ, RZ, R10 ;  /* 0x000000ffff197224 */ /* 0x000fe200078e000a */
[----:B------:R-:W-:-:S07]  /*7760*/  MOV R21, R27 ;  /* 0x0000001b00157202 */ /* 0x000fce0000000f00 */
[----:B------:R-:W-:Y:S05]  /*7770*/  WARPSYNC.COLLECTIVE R16, `(.L_x_1884) ;  /* 0x0000000010087348 */ /* 0x000fea0003c00000 */
[----:B------:R0:W1:Y:S02]  /*7780*/  SHFL.BFLY P2, R27, R25, R24, R23 ;  /* 0x0c000018191b7389 */ /* 0x0000640000040017 */
[----:B01----:R-:W-:Y:S01]  /*7790*/  ENDCOLLECTIVE ;  /* 0x000000000000791b */ /* 0x003fe20003800000 */
.L_x_1884:
[----:B------:R-:W-:Y:S01]  /*77a0*/  HFMA2.MMA R24, -RZ, RZ, 0, 4.76837158203125e-07 ;  /* 0x00000008ff187435 */ /* 0x000fe200000001ff */
[----:B------:R-:W-:Y:S02]  /*77b0*/  MOV R25, R11 ;  /* 0x0000000b00197202 */ /* 0x000fe40000000f00 */
[----:B------:R-:W-:-:S08]  /*77c0*/  MOV R22, R27 ;  /* 0x0000001b00167202 */ /* 0x000fd00000000f00 */
[----:B------:R-:W-:Y:S05]  /*77d0*/  WARPSYNC.COLLECTIVE R16, `(.L_x_1885) ;  /* 0x0000000010087348 */ /* 0x000fea0003c00000 */
[----:B------:R0:W1:Y:S02]  /*77e0*/  SHFL.BFLY P2, R27, R25, R24, R23 ;  /* 0x0c000018191b7389 */ /* 0x0000640000040017 */
[----:B01----:R-:W-:Y:S01]  /*77f0*/  ENDCOLLECTIVE ;  /* 0x000000000000791b */ /* 0x003fe20003800000 */
.L_x_1885:
        /* <DEDUP_REMOVED lines=9> */
.L_x_1886:
[----:B------:R-:W-:Y:S01]  /*7890*/  HFMA2.MMA R24, -RZ, RZ, 0, 2.384185791015625e-07 ;  /* 0x00000004ff187435 */ /* 0x000fe200000001ff */
[----:B------:R-:W-:Y:S01]  /*78a0*/  IMAD.MOV.U32 R25, RZ, RZ, R11 ;  /* 0x000000ffff197224 */ /* 0x000fe200078e000b */
[----:B------:R-:W-:-:S09]  /*78b0*/  MOV R14, R27 ;  /* 0x0000001b000e7202 */ /* 0x000fd20000000f00 */
[----:B------:R-:W-:Y:S05]  /*78c0*/  WARPSYNC.COLLECTIVE R16, `(.L_x_1887) ;  /* 0x0000000010087348 */ /* 0x000fea0003c00000 */
[----:B------:R0:W1:Y:S02]  /*78d0*/  SHFL.BFLY P2, R27, R25, R24, R23 ;  /* 0x0c000018191b7389 */ /* 0x0000640000040017 */
[----:B01----:R-:W-:Y:S01]  /*78e0*/  ENDCOLLECTIVE ;  /* 0x000000000000791b */ /* 0x003fe20003800000 */
.L_x_1887:
        /* <DEDUP_REMOVED lines=8> */
.L_x_1888:
[----:B------:R-:W-:Y:S01]  /*7970*/  HFMA2.MMA R24, -RZ, RZ, 0, 1.1920928955078125e-07 ;  /* 0x00000002ff187435 */ /* 0x000fe200000001ff */
[----:B------:R-:W-:Y:S01]  /*7980*/  MOV R25, R11 ;  /* 0x0000000b00197202 */ /* 0x000fe20000000f00 */
[----:B------:R-:W-:-:S09]  /*7990*/  IMAD.MOV.U32 R29, RZ, RZ, R27 ;  /* 0x000000ffff1d7224 */ /* 0x000fd200078e001b */
[----:B------:R-:W-:Y:S05]  /*79a0*/  WARPSYNC.COLLECTIVE R16, `(.L_x_1889) ;  /* 0x0000000010087348 */ /* 0x000fea0003c00000 */
[----:B------:R0:W1:Y:S02]  /*79b0*/  SHFL.BFLY P2, R27, R25, R24, R23 ;  /* 0x0c000018191b7389 */ /* 0x0000640000040017 */
[----:B01----:R-:W-:Y:S01]  /*79c0*/  ENDCOLLECTIVE ;  /* 0x000000000000791b */ /* 0x003fe20003800000 */
.L_x_1889:
[----:B------:R-:W-:Y:S01]  /*79d0*/  FADD.FTZ R12, R12, R29 ;  /* 0x0000001d0c0c7221 */ /* 0x000fe20000010000 */
[----:B------:R-:W-:Y:S02]  /*79e0*/  FADD.FTZ R29, R20, R21 ;  /* 0x00000015141d7221 */ /* 0x000fe40000010000 */
[----:B------:R-:W0:Y:S03]  /*79f0*/  @!P1 LDC.64 R20, c[0x0][0x220] ;  /* 0x00008800ff149b82 */ /* 0x000e260000000a00 */
[----:B------:R-:W-:-:S05]  /*7a00*/  @!P1 F2FP.F16.F32.PACK_AB R29, RZ, R29 ;  /* 0x0000001dff1d923e */ /* 0x000fca00000000ff */
        /* <DEDUP_REMOVED lines=9> */
.L_x_1890:
[----:B------:R0:W-:Y:S01]  /*7aa0*/  @!P1 STG.E.U16 desc[UR12][R20.64+0x78], R10 ;  /* 0x0000780a14009986 */ /* 0x0001e2000c10150c */
[----:B------:R-:W-:Y:S01]  /*7ab0*/  HFMA2.MMA R24, -RZ, RZ, 0, 5.9604644775390625e-08 ;  /* 0x00000001ff187435 */ /* 0x000fe200000001ff */
[----:B------:R-:W-:Y:S01]  /*7ac0*/  MOV R25, R11 ;  /* 0x0000000b00197202 */ /* 0x000fe20000000f00 */
[----:B------:R-:W-:-:S09]  /*7ad0*/  FADD.FTZ R12, R12, R27 ;  /* 0x0000001b0c0c7221 */ /* 0x000fd20000010000 */
[----:B0-----:R-:W-:Y:S05]  /*7ae0*/  WARPSYNC.COLLECTIVE R16, `(.L_x_1891) ;  /* 0x0000000010087348 */ /* 0x001fea0003c00000 */
[----:B------:R1:W2:Y:S02]  /*7af0*/  SHFL.BFLY P2, R27, R25, R24, R23 ;  /* 0x0c000018191b7389 */ /* 0x0002a40000040017 */
[----:B012---:R-:W-:Y:S01]  /*7b00*/  ENDCOLLECTIVE ;  /* 0x000000000000791b */ /* 0x007fe20003800000 */
.L_x_1891:
[----:B------:R-:W-:Y:S02]  /*7b10*/  MOV R25, R12 ;  /* 0x0000000c00197202 */ /* 0x000fe40000000f00 */
[----:B------:R-:W-:-:S07]  /*7b20*/  MOV R31, R27 ;  /* 0x0000001b001f7202 */ /* 0x000fce0000000f00 */
[----:B------:R-:W-:Y:S05]  /*7b30*/  WARPSYNC.COLLECTIVE R16, `(.L_x_1892) ;  /* 0x0000000010087348 */ /* 0x000fea0003c00000 */
[----:B------:R0:W1:Y:S02]  /*7b40*/  SHFL.BFLY P2, R27, R25, R24, R23 ;  /* 0x0c000018191b7389 */ /* 0x0000640000040017 */
[----:B01----:R-:W-:Y:S01]  /*7b50*/  ENDCOLLECTIVE ;  /* 0x000000000000791b */ /* 0x003fe20003800000 */
.L_x_1892:
[----:B------:R-:W-:Y:S01]  /*7b60*/  FADD.FTZ R31, R11, R31 ;  /* 0x0000001f0b1f7221 */ /* 0x000fe20000010000 */
[----:B------:R-:W-:Y:S06]  /*7b70*/  BRA `(.L_x_1893) ;  /* 0xffffffe000ac7947 */ /* 0x000fec000383ffff */
.L_x_1894:
        /* <DEDUP_REMOVED lines=16> */
.L_x_3218:


//--------------------- .text._ZN13group_norm_v218gn_bwd_cuda_kernelI6__halfLi480ELi1ELi32ELi30ELi1024ELb0ELb1ELi16ELi960ELi960ELi4ELb1ELi2ELb0ELb0ELNS_15WgradSyncMethodE3ENS_16CompileConditionILi900EEEEEvPT_S6_S6_PKS5_S8_S8_S8_PKfflPfPj --------------------------
	.section	.text._ZN13group_norm_v218gn_bwd_cuda_kernelI6__halfLi480ELi1ELi32ELi30ELi1024ELb0ELb1ELi16ELi960ELi960ELi4ELb1ELi2ELb0ELb0ELNS_15WgradSyncMethodE3ENS_16CompileConditionILi900EEEEEvPT_S6_S6_PKS5_S8_S8_S8_PKfflPfPj,"ax",@progbits
	.align	128
        .global         _ZN13group_norm_v218gn_bwd_cuda_kernelI6__halfLi480ELi1ELi32ELi30ELi1024ELb0ELb1ELi16ELi960ELi960ELi4ELb1ELi2ELb0ELb0ELNS_15WgradSyncMethodE3ENS_16CompileConditionILi900EEEEEvPT_S6_S6_PKS5_S8_S8_S8_PKfflPfPj
        .type           _ZN13group_norm_v218gn_bwd_cuda_kernelI6__halfLi480ELi1ELi32ELi30ELi1024ELb0ELb1ELi16ELi960ELi960ELi4ELb1ELi2ELb0ELb0ELNS_15WgradSyncMethodE3ENS_16CompileConditionILi900EEEEEvPT_S6_S6_PKS5_S8_S8_S8_PKfflPfPj,@function
        .size           _ZN13group_norm_v218gn_bwd_cuda_kernelI6__halfLi480ELi1ELi32ELi30ELi1024ELb0ELb1ELi16ELi960ELi960ELi4ELb1ELi2ELb0ELb0ELNS_15WgradSyncMethodE3ENS_16CompileConditionILi900EEEEEvPT_S6_S6_PKS5_S8_S8_S8_PKfflPfPj,(.L_x_3219 - _ZN13group_norm_v218gn_bwd_cuda_kernelI6__halfLi480ELi1ELi32ELi30ELi1024ELb0ELb1ELi16ELi960ELi960ELi4ELb1ELi2ELb0ELb0ELNS_15WgradSyncMethodE3ENS_16CompileConditionILi900EEEEEvPT_S6_S6_PKS5_S8_S8_S8_PKfflPfPj)
        .other          _ZN13group_norm_v218gn_bwd_cuda_kernelI6__halfLi480ELi1ELi32ELi30ELi1024ELb0ELb1ELi16ELi960ELi960ELi4ELb1ELi2ELb0ELb0ELNS_15WgradSyncMethodE3ENS_16CompileConditionILi900EEEEEvPT_S6_S6_PKS5_S8_S8_S8_PKfflPfPj,@"STO_CUDA_ENTRY STV_DEFAULT"
_ZN13group_norm_v218gn_bwd_cuda_kernelI6__halfLi480ELi1ELi32ELi30ELi1024ELb0ELb1ELi16ELi960ELi960ELi4ELb1ELi2ELb0ELb0ELNS_15WgradSyncMethodE3ENS_16CompileConditionILi900EEEEEvPT_S6_S6_PKS5_S8_S8_S8_PKfflPfPj:
.text._ZN13group_norm_v218gn_bwd_cuda_kernelI6__halfLi480ELi1ELi32ELi30ELi1024ELb0ELb1ELi16ELi960ELi960ELi4ELb1ELi2ELb0ELb0ELNS_15WgradSyncMethodE3ENS_16CompileConditionILi900EEEEEvPT_S6_S6_PKS5_S8_S8_S8_PKfflPfPj:
        /* <DEDUP_REMOVED lines=29> */
.L_x_1897:
        /* <DEDUP_REMOVED lines=8> */
.L_x_1896:
[----:B------:R-:W-:Y:S05]  /*0250*/  WARPSYNC.ALL ;  /* 0x0000000000007948 */ /* 0x000fea0003800000 */
[----:B------:R-:W-:Y:S06]  /*0260*/  BAR.SYNC.DEFER_BLOCKING 0x0 ;  /* 0x0000000000007b1d */ /* 0x000fec0000010000 */
[----:B------:R-:W-:Y:S05]  /*0270*/  BRA `(.L_x_1898) ;  /* 0x0000004000447947 */ /* 0x000fea0003800000 */
.L_x_1895:
        /* <DEDUP_REMOVED lines=12> */
[--C-:B------:R-:W-:Y:S01]  /*0340*/  SHF.R.U32.HI R8, RZ, 0x1, R109.reuse ;  /* 0x00000001ff087819 */ /* 0x100fe2000001166d */
[----:B------:R-:W-:Y:S01]  /*0350*/  UIADD3 UR4, UR4, 0x3c00, URZ ;  /* 0x00003c0004047890 */ /* 0x000fe2000fffe03f */
[----:B------:R-:W-:Y:S01]  /*0360*/  SHF.R.S32.HI R0, RZ, 0x1f, R109 ;  /* 0x0000001fff007819 */ /* 0x000fe2000001146d */
[----:B------:R-:W-:Y:S01]  /*0370*/  HFMA2.MMA R23, -RZ, RZ, 0, 1.430511474609375e-06 ;  /* 0x00000018ff177435 */ /* 0x000fe200000001ff */
[----:B------:R-:W-:Y:S01]  /*0380*/  IADD3 R10, R109, 0x1e0, RZ ;  /* 0x000001e06d0a7810 */ /* 0x000fe20007ffe0ff */
[----:B------:R-:W-:Y:S01]  /*0390*/  IMAD R106, R8, 0x1e, RZ ;  /* 0x0000001e086a7824 */ /* 0x000fe200078e02ff */
[----:B------:R-:W-:Y:S01]  /*03a0*/  LEA.HI R6, R0, R109, RZ, 0x2 ;  /* 0x0000006d00067211 */ /* 0x000fe200078f10ff */
[----:B--2---:R-:W-:Y:S01]  /*03b0*/  ULEA UR8, UR8, UR4, 0x18 ;  /* 0x0000000408087291 */ /* 0x004fe2000f8ec03f */
[----:B------:R-:W-:Y:S01]  /*03c0*/  SHF.R.S32.HI R11, RZ, 0x1f, R10 ;  /* 0x0000001fff0b7819 */ /* 0x000fe2000001140a */
[----:B------:R-:W-:Y:S01]  /*03d0*/  USHF.L.U32 UR4, UR11, 0x6, URZ ;  /* 0x000000060b047899 */ /* 0x000fe2000800063f */
[----:B------:R-:W-:Y:S01]  /*03e0*/  SHF.R.S32.HI R108, RZ, 0x2, R6 ;  /* 0x00000002ff6c7819 */ /* 0x000fe20000011406 */
[----:B------:R-:W-:Y:S01]  /*03f0*/  HFMA2.MMA R25, -RZ, RZ, 0, 1.430511474609375e-06 ;  /* 0x00000018ff197435 */ /* 0x000fe200000001ff */
[----:B------:R-:W-:Y:S01]  /*0400*/  IADD3 R2, R106, 0x6, RZ ;  /* 0x000000066a027810 */ /* 0x000fe20007ffe0ff */
[----:B------:R-:W-:Y:S01]  /*0410*/  ULOP3.LUT UR4, UR4, 0xffffffc0, UR15, 0xe2, !UPT ;  /* 0xffffffc004047892 */ /* 0x000fe2000f8ee20f */
[----:B------:R-:W-:Y:S01]  /*0420*/  IADD3 R8, R108, 0xf0, RZ ;  /* 0x000000f06c087810 */ /* 0x000fe20007ffe0ff */
[----:B------:R-:W-:Y:S01]  /*0430*/  ULEA UR6, UP0, UR11, UR6, 0x2 ;  /* 0x000000060b067291 */ /* 0x000fe2000f80103f */
[----:B------:R-:W-:-:S02]  /*0440*/  SHF.R.U32.HI R12, RZ, 0x1, R2 ;  /* 0x00000001ff0c7819 */ /* 0x000fc40000011602 */
[----:B------:R-:W-:Y:S02]  /*0450*/  CS2R R54, SRZ ;  /* 0x0000000000367805 */ /* 0x000fe4000001ff00 */
[----:B------:R-:W-:Y:S01]  /*0460*/  SHF.R.U32.HI R15, RZ, 0x2, R2 ;  /* 0x00000002ff0f7819 */ /* 0x000fe20000011602 */
[----:B------:R-:W-:Y:S01]  /*0470*/  IMAD.WIDE.U32 R2, R7, -0x77777777, RZ ;  /* 0x8888888907027825 */ /* 0x000fe200078e00ff */
[----:B------:R-:W-:Y:S02]  /*0480*/  LEA.HI R114, R11, R10, RZ, 0x2 ;  /* 0x0000000a0b727211 */ /* 0x000fe400078f10ff */
[----:B------:R-:W-:Y:S02]  /*0490*/  CS2R R56, SRZ ;  /* 0x0000000000387805 */ /* 0x000fe4000001ff00 */
[----:B------:R-:W-:Y:S01]  /*04a0*/  SHF.R.S32.HI R9, RZ, 0x1f, R8 ;  /* 0x0000001fff097819 */ /* 0x000fe20000011408 */
[----:B------:R-:W-:Y:S01]  /*04b0*/  VIADD R2, R106, 0x8 ;  /* 0x000000086a027836 */ /* 0x000fe20000000000 */
[----:B------:R-:W-:-:S02]  /*04c0*/  LOP3.LUT R13, R114, 0xfffffffc, RZ, 0xc0, !PT ;  /* 0xfffffffc720d7812 */ /* 0x000fc400078ec0ff */
[----:B------:R-:W-:Y:S02]  /*04d0*/  CS2R R58, SRZ ;  /* 0x00000000003a7805 */ /* 0x000fe4000001ff00 */
[----:B------:R-:W-:Y:S02]  /*04e0*/  LEA.HI R9, R9, R8, RZ, 0x2 ;  /* 0x0000000809097211 */ /* 0x000fe400078f10ff */
[----:B------:R-:W-:Y:S02]  /*04f0*/  CS2R R60, SRZ ;  /* 0x00000000003c7805 */ /* 0x000fe4000001ff00 */
[----:B------:R-:W-:Y:S01]  /*0500*/  SHF.R.U32.HI R105, RZ, 0x4, R3 ;  /* 0x00000004ff697819 */ /* 0x000fe20000011603 */
[----:B------:R-:W-:Y:S01]  /*0510*/  ULEA.HI.X UR7, UR11, UR7, UR5, 0x2, UP0 ;  /* 0x000000070b077291 */ /* 0x000fe200080f1405 */
[----:B------:R-:W-:Y:S02]  /*0520*/  IADD3 R8, R106, 0xa, RZ ;  /* 0x0000000a6a087810 */ /* 0x000fe40007ffe0ff */
[----:B------:R-:W-:-:S02]  /*0530*/  SHF.R.U32.HI R3, RZ, 0x1, R2 ;  /* 0x00000001ff037819 */ /* 0x000fc40000011602 */
[----:B------:R-:W-:Y:S02]  /*0540*/  LOP3.LUT R12, R12, 0x1, RZ, 0xc0, !PT ;  /* 0x000000010c0c7812 */ /* 0x000fe400078ec0ff */
[----:B------:R-:W-:Y:S02]  /*0550*/  LEA.HI R11, R11, R10, RZ, 0x4 ;  /* 0x0000000a0b0b7211 */ /* 0x000fe400078f20ff */
[----:B------:R-:W-:Y:S01]  /*0560*/  IADD3 R13, R10, -R13, RZ ;  /* 0x8000000d0a0d7210 */ /* 0x000fe20007ffe0ff */
[----:B------:R-:W-:Y:S01]  /*0570*/  IMAD R12, R12, 0xf0, R15 ;  /* 0x000000f00c0c7824 */ /* 0x000fe200078e020f */
[----:B------:R-:W-:Y:S02]  /*0580*/  IADD3 R14, R106, 0xc, RZ ;  /* 0x0000000c6a0e7810 */ /* 0x000fe40007ffe0ff */
[----:B------:R-:W-:Y:S01]  /*0590*/  SHF.R.U32.HI R2, RZ, 0x2, R2 ;  /* 0x00000002ff027819 */ /* 0x000fe20000011602 */
[----:B------:R-:W-:Y:S01]  /*05a0*/  IMAD R12, R12, R23, UR8 ;  /* 0x000000080c0c7e24 */ /* 0x000fe2000f8e0217 */
[----:B------:R-:W-:-:S02]  /*05b0*/  SHF.R.U32.HI R10, RZ, 0x1, R8 ;  /* 0x00000001ff0a7819 */ /* 0x000fc40000011608 */
[----:B------:R-:W-:Y:S02]  /*05c0*/  LOP3.LUT R3, R3, 0x1, RZ, 0xc0, !PT ;  /* 0x0000000103037812 */ /* 0x000fe400078ec0ff */
[----:B------:R-:W-:Y:S02]  /*05d0*/  IADD3 R18, R106, 0xe, RZ ;  /* 0x0000000e6a127810 */ /* 0x000fe40007ffe0ff */
[----:B------:R-:W-:Y:S02]  /*05e0*/  SHF.R.U32.HI R15, RZ, 0x2, R8 ;  /* 0x00000002ff0f7819 */ /* 0x000fe40000011608 */
[----:B------:R-:W-:Y:S02]  /*05f0*/  SHF.R.U32.HI R16, RZ, 0x1, R14 ;  /* 0x00000001ff107819 */ /* 0x000fe4000001160e */
[----:B------:R-:W-:Y:S01]  /*0600*/  LOP3.LUT R8, R10, 0x1, RZ, 0xc0, !PT ;  /* 0x000000010a087812 */ /* 0x000fe200078ec0ff */
[----:B------:R-:W-:Y:S01]  /*0610*/  IMAD R10, R3, 0xf0, R2 ;  /* 0x000000f0030a7824 */ /* 0x000fe200078e0202 */
[----:B------:R-:W-:-:S02]  /*0620*/  IADD3 R20, R106, 0x10, RZ ;  /* 0x000000106a147810 */ /* 0x000fc40007ffe0ff */
[----:B------:R-:W-:Y:S01]  /*0630*/  SHF.R.U32.HI R17, RZ, 0x2, R14 ;  /* 0x00000002ff117819 */ /* 0x000fe2000001160e */
[----:B------:R-:W-:Y:S01]  /*0640*/  IMAD R15, R8, 0xf0, R15 ;  /* 0x000000f0080f7824 */ /* 0x000fe200078e020f */
[----:B------:R-:W-:Y:S02]  /*0650*/  IADD3 R2, R106, 0x12, RZ ;  /* 0x000000126a027810 */ /* 0x000fe40007ffe0ff */
[--C-:B------:R-:W-:Y:S02]  /*0660*/  SHF.R.U32.HI R14, RZ, 0x1, R18.reuse ;  /* 0x00000001ff0e7819 */ /* 0x100fe40000011612 */
[----:B------:R-:W-:Y:S02]  /*0670*/  SHF.R.U32.HI R19, RZ, 0x2, R18 ;  /* 0x00000002ff137819 */ /* 0x000fe40000011612 */
[----:B------:R-:W-:Y:S02]  /*0680*/  LOP3.LUT R16, R16, 0x1, RZ, 0xc0, !PT ;  /* 0x0000000110107812 */ /* 0x000fe400078ec0ff */
[----:B------:R-:W-:-:S02]  /*0690*/  SHF.R.U32.HI R18, RZ, 0x1, R20 ;  /* 0x00000001ff127819 */ /* 0x000fc40000011614 */
[----:B------:R-:W-:Y:S01]  /*06a0*/  IADD3 R8, R106, 0x14, RZ ;  /* 0x000000146a087810 */ /* 0x000fe20007ffe0ff */
[----:B------:R-:W-:Y:S01]  /*06b0*/  IMAD R16, R16, 0xf0, R17 ;  /* 0x000000f010107824 */ /* 0x000fe200078e0211 */
[----:B------:R-:W-:Y:S02]  /*06c0*/  SHF.R.U32.HI R3, RZ, 0x1, R2 ;  /* 0x00000001ff037819 */ /* 0x000fe40000011602 */
[----:B------:R-:W-:Y:S01]  /*06d0*/  LOP3.LUT R14, R14, 0x1, RZ, 0xc0, !PT ;  /* 0x000000010e0e7812 */ /* 0x000fe200078ec0ff */
[----:B------:R-:W-:Y:S01]  /*06e0*/  IMAD R16, R16, R25, UR8 ;  /* 0x0000000810107e24 */ /* 0x000fe2000f8e0219 */
[----:B------:R-:W-:Y:S02]  /*06f0*/  SHF.R.U32.HI R21, RZ, 0x2, R20 ;  /* 0x00000002ff157819 */ /* 0x000fe40000011614 */
[----:B------:R-:W-:Y:S01]  /*0700*/  LOP3.LUT R18, R18, 0x1, RZ, 0xc0, !PT ;  /* 0x0000000112127812 */ /* 0x000fe200078ec0ff */
[----:B------:R-:W-:Y:S01]  /*0710*/  IMAD R14, R14, 0xf0, R19 ;  /* 0x000000f00e0e7824 */ /* 0x000fe200078e0213 */
[----:B------:R-:W-:-:S02]  /*0720*/  SHF.R.U32.HI R2, RZ, 0x2, R2 ;  /* 0x00000002ff027819 */ /* 0x000fc40000011602 */
[--C-:B------:R-:W-:Y:S01]  /*0730*/  SHF.R.U32.HI R17, RZ, 0x1, R8.reuse ;  /* 0x00000001ff117819 */ /* 0x100fe20000011608 */
[----:B------:R-:W-:Y:S01]  /*0740*/  IMAD R18, R18, 0xf0, R21 ;  /* 0x000000f012127824 */ /* 0x000fe200078e0215 */
[----:B------:R-:W-:Y:S01]  /*0750*/  LOP3.LUT R3, R3, 0x1, RZ, 0xc0, !PT ;  /* 0x0000000103037812 */ /* 0x000fe200078ec0ff */
[----:B------:R-:W-:Y:S01]  /*0760*/  IMAD R14, R14, R23, UR8 ;  /* 0x000000080e0e7e24 */ /* 0x000fe2000f8e0217 */
[----:B------:R-:W-:Y:S02]  /*0770*/  IADD3 R20, R106, 0x1a, RZ ;  /* 0x0000001a6a147810 */ /* 0x000fe40007ffe0ff */
[----:B------:R-:W-:Y:S02]  /*0780*/  SHF.R.U32.HI R19, RZ, 0x2, R8 ;  /* 0x00000002ff137819 */ /* 0x000fe40000011608 */
[----:B------:R-:W-:Y:S01]  /*0790*/  LOP3.LUT R8, R17, 0x1, RZ, 0xc0, !PT ;  /* 0x0000000111087812 */ /* 0x000fe200078ec0ff */
[----:B------:R-:W-:Y:S01]  /*07a0*/  IMAD R17, R3, 0xf0, R2 ;  /* 0x000000f003117824 */ /* 0x000fe200078e0202 */
[----:B------:R-:W-:-:S02]  /*07b0*/  SHF.R.U32.HI R21, RZ, 0x1, R20 ;  /* 0x00000001ff157819 */ /* 0x000fc40000011614 */
[----:B------:R-:W-:Y:S01]  /*07c0*/  IADD3 R2, R106, 0x1c, RZ ;  /* 0x0000001c6a027810 */ /* 0x000fe20007ffe0ff */
[----:B------:R-:W-:Y:S01]  /*07d0*/  IMAD R19, R8, 0xf0, R19 ;  /* 0x000000f008137824 */ /* 0x000fe200078e0213 */
[----:B------:R-:W-:Y:S02]  /*07e0*/  SHF.R.U32.HI R20, RZ, 0x2, R20 ;  /* 0x00000002ff147819 */ /* 0x000fe40000011614 */
[----:B------:R-:W-:Y:S02]  /*07f0*/  LOP3.LUT R21, R21, 0x1, RZ, 0xc0, !PT ;  /* 0x0000000115157812 */ /* 0x000fe400078ec0ff */
[--C-:B------:R-:W-:Y:S02]  /*0800*/  SHF.R.U32.HI R3, RZ, 0x1, R2.reuse ;  /* 0x00000001ff037819 */ /* 0x100fe40000011602 */
[----:B------:R-:W-:Y:S01]  /*0810*/  SHF.R.U32.HI R22, RZ, 0x2, R2 ;  /* 0x00000002ff167819 */ /* 0x000fe20000011602 */
[----:B------:R-:W-:Y:S01]  /*0820*/  IMAD R20, R21, 0xf0, R20 ;  /* 0x000000f015147824 */ /* 0x000fe200078e0214 */
[----:B------:R-:W-:-:S02]  /*0830*/  IADD3 R2, R7, 0x2, RZ ;  /* 0x0000000207027810 */ /* 0x000fc40007ffe0ff */
[----:B------:R-:W-:Y:S01]  /*0840*/  LOP3.LUT R21, R3, 0x1, RZ, 0xc0, !PT ;  /* 0x0000000103157812 */ /* 0x000fe200078ec0ff */
[----:B------:R-:W-:Y:S01]  /*0850*/  IMAD R20, R20, R23, UR8 ;  /* 0x0000000814147e24 */ /* 0x000fe2000f8e0217 */
[----:B------:R-:W-:Y:S01]  /*0860*/  SHF.R.S32.HI R114, RZ, 0x2, R114 ;  /* 0x00000002ff727819 */ /* 0x000fe20000011472 */
[----:B------:R-:W-:Y:S01]  /*0870*/  IMAD.WIDE.U32 R2, R2, -0x77777777, RZ ;  /* 0x8888888902027825 */ /* 0x000fe200078e00ff */
[----:B------:R-:W-:Y:S02]  /*0880*/  LEA.HI R0, R0, R109, RZ, 0x4 ;  /* 0x0000006d00007211 */ /* 0x000fe400078f20ff */
[----:B------:R-:W-:Y:S01]  /*0890*/  LOP3.LUT R6, R6, 0xfffffffc, RZ, 0xc0, !PT ;  /* 0xfffffffc06067812 */ /* 0x000fe200078ec0ff */
[----:B------:R-:W-:Y:S01]  /*08a0*/  IMAD.MOV.U32 R2, RZ, RZ, 0x18 ;  /* 0x00000018ff027424 */ /* 0x000fe200078e00ff */
[----:B------:R-:W-:Y:S01]  /*08b0*/  SHF.R.U32.HI R107, RZ, 0x4, R3 ;  /* 0x00000004ff6b7819 */ /* 0x000fe20000011603 */
[----:B------:R-:W-:Y:S01]  /*08c0*/  IMAD R21, R21, 0xf0, R22 ;  /* 0x000000f015157824 */ /* 0x000fe200078e0216 */
[----:B------:R-:W-:Y:S01]  /*08d0*/  MOV R3, 0x18 ;  /* 0x0000001800037802 */ /* 0x000fe20000000f00 */
[-C--:B------:R-:W-:Y:S01]  /*08e0*/  IMAD R15, R15, R2.reuse, UR8 ;  /* 0x000000080f0f7e24 */ /* 0x080fe2000f8e0202 */
[----:B------:R-:W-:Y:S01]  /*08f0*/  IADD3 R8, R114, 0xf0, RZ ;  /* 0x000000f072087810 */ /* 0x000fe20007ffe0ff */
[----:B------:R-:W-:Y:S01]  /*0900*/  IMAD R17, R17, R2, UR8 ;  /* 0x0000000811117e24 */ /* 0x000fe2000f8e0202 */
[----:B------:R-:W-:Y:S01]  /*0910*/  MOV R2, UR4 ;  /* 0x0000000400027c02 */ /* 0x000fe20008000f00 */
[----:B------:R-:W-:Y:S01]  /*0920*/  IMAD R10, R10, R3, UR8 ;  /* 0x000000080a0a7e24 */ /* 0x000fe2000f8e0203 */
[----:B------:R-:W-:Y:S01]  /*0930*/  IADD3 R6, -R6, R109, RZ ;  /* 0x0000006d06067210 */ /* 0x000fe20007ffe1ff */
[----:B------:R-:W-:Y:S01]  /*0940*/  IMAD R18, R18, R3, UR8 ;  /* 0x0000000812127e24 */ /* 0x000fe2000f8e0203 */
[----:B------:R-:W-:Y:S01]  /*0950*/  SHF.R.U32.HI R3, RZ, 0x4, R0 ;  /* 0x00000004ff037819 */ /* 0x000fe20000011600 */
[----:B------:R-:W-:Y:S01]  /*0960*/  IMAD R2, R2, 0x3c0, R109 ;  /* 0x000003c002027824 */ /* 0x000fe200078e026d */
[----:B------:R-:W-:Y:S01]  /*0970*/  SHF.R.U32.HI R9, RZ, 0x2, R9 ;  /* 0x00000002ff097819 */ /* 0x000fe20000011609 */
[----:B------:R-:W-:Y:S01]  /*0980*/  UMOV UR4, URZ ;  /* 0x0000003f00047c82 */ /* 0x000fe20008000000 */
[----:B------:R-:W-:-:S02]  /*0990*/  SHF.R.S32.HI R7, RZ, 0x1f, R8 ;  /* 0x0000001fff077819 */ /* 0x000fc40000011408 */
[----:B------:R-:W-:Y:S02]  /*09a0*/  SHF.L.U32 R113, R2, 0x1, RZ ;  /* 0x0000000102717819 */ /* 0x000fe400000006ff */
[----:B------:R-:W-:Y:S02]  /*09b0*/  SHF.R.U32.HI R0, RZ, 0x4, R11 ;  /* 0x00000004ff007819 */ /* 0x000fe4000001160b */
[C---:B------:R-:W-:Y:S02]  /*09c0*/  LOP3.LUT R2, R6.reuse, 0x3, R3, 0x78, !PT ;  /* 0x0000000306027812 */ /* 0x040fe400078e7803 */
[----:B------:R-:W-:Y:S02]  /*09d0*/  LOP3.LUT R3, R6, 0x3, R9, 0x78, !PT ;  /* 0x0000000306037812 */ /* 0x000fe400078e7809 */
[----:B------:R-:W-:Y:S01]  /*09e0*/  LEA.HI R7, R7, R8, RZ, 0x2 ;  /* 0x0000000807077211 */ /* 0x000fe200078f10ff */
[----:B------:R0:W-:Y:S01]  /*09f0*/  STL [R1+0xc], R2 ;  /* 0x00000c0201007387 */ /* 0x0001e20000100800 */
[----:B------:R-:W-:-:S02]  /*0a00*/  LOP3.LUT R6, R13, 0x3, R0, 0x78, !PT ;  /* 0x000000030d067812 */ /* 0x000fc400078e7800 */
[----:B------:R-:W-:Y:S01]  /*0a10*/  MOV R8, 0x18 ;  /* 0x0000001800087802 */ /* 0x000fe20000000f00 */
[----:B------:R1:W-:Y:S04]  /*0a20*/  STL [R1+0x8], R3 ;  /* 0x0000080301007387 */ /* 0x0003e80000100800 */
[----:B------:R2:W-:Y:S01]  /*0a30*/  STL [R1+0x4], R6 ;  /* 0x0000040601007387 */ /* 0x0005e20000100800 */
[-C--:B------:R-:W-:Y:S01]  /*0a40*/  IMAD R19, R19, R8.reuse, UR8 ;  /* 0x0000000813137e24 */ /* 0x080fe2000f8e0208 */
[----:B0-----:R-:W-:Y:S01]  /*0a50*/  SHF.R.U32.HI R2, RZ, 0x2, R7 ;  /* 0x00000002ff027819 */ /* 0x001fe20000011607 */
[----:B------:R-:W-:Y:S01]  /*0a60*/  IMAD R21, R21, R8, UR8 ;  /* 0x0000000815157e24 */ /* 0x000fe2000f8e0208 */
[C---:B-1----:R-:W-:Y:S01]  /*0a70*/  IADD3 R3, R113.reuse, 0x3c0, RZ ;  /* 0x000003c071037810 */ /* 0x042fe20007ffe0ff */
[----:B---3--:R-:W-:Y:S01]  /*0a80*/  IMAD.WIDE.U32 R112, R113, 0x4, R110 ;  /* 0x0000000471707825 */ /* 0x008fe200078e006e */
[----:B------:R-:W-:-:S02]  /*0a90*/  LOP3.LUT R0, R13, 0x3, R2, 0x78, !PT ;  /* 0x000000030d007812 */ /* 0x000fc400078e7802 */
[----:B--2---:R-:W-:Y:S01]  /*0aa0*/  SHF.L.U32 R6, R109, 0x3, RZ ;  /* 0x000000036d067819 */ /* 0x004fe200000006ff */
[----:B------:R-:W-:Y:S02]  /*0ab0*/  IMAD.WIDE.U32 R110, R3, 0x4, R110 ;  /* 0x00000004036e7825 */ /* 0x000fe400078e006e */
[----:B------:R4:W-:Y:S01]  /*0ac0*/  STL [R1], R0 ;  /* 0x0000000001007387 */ /* 0x0009e20000100800 */
[----:B------:R-:W-:-:S04]  /*0ad0*/  LOP3.LUT R3, R6, 0x8, RZ, 0xc0, !PT ;  /* 0x0000000806037812 */ /* 0x000fc800078ec0ff */
[----:B------:R-:W-:Y:S01]  /*0ae0*/  IADD3 R125, R12, R3, RZ ;  /* 0x000000030c7d7210 */ /* 0x000fe20007ffe0ff */
[C---:B------:R-:W-:Y:S01]  /*0af0*/  IMAD.IADD R120, R3.reuse, 0x1, R18 ;  /* 0x0000000103787824 */ /* 0x040fe200078e0212 */
[C---:B------:R-:W-:Y:S02]  /*0b00*/  IADD3 R124, R3.reuse, R10, RZ ;  /* 0x0000000a037c7210 */ /* 0x040fe40007ffe0ff */
[C---:B------:R-:W-:Y:S02]  /*0b10*/  IADD3 R123, R3.reuse, R15, RZ ;  /* 0x0000000f037b7210 */ /* 0x040fe40007ffe0ff */
[C---:B------:R-:W-:Y:S02]  /*0b20*/  IADD3 R122, R3.reuse, R16, RZ ;  /* 0x00000010037a7210 */ /* 0x040fe40007ffe0ff */
[C---:B------:R-:W-:Y:S02]  /*0b30*/  IADD3 R121, R3.reuse, R14, RZ ;  /* 0x0000000e03797210 */ /* 0x040fe40007ffe0ff */
[----:B------:R-:W-:-:S02]  /*0b40*/  IADD3 R119, R3, R17, RZ ;  /* 0x0000001103777210 */ /* 0x000fc40007ffe0ff */
[C---:B------:R-:W-:Y:S02]  /*0b50*/  IADD3 R118, R3.reuse, R19, RZ ;  /* 0x0000001303767210 */ /* 0x040fe40007ffe0ff */
[C---:B------:R-:W-:Y:S02]  /*0b60*/  IADD3 R117, R3.reuse, R20, RZ ;  /* 0x0000001403757210 */ /* 0x040fe40007ffe0ff */
[----:B------:R-:W-:Y:S01]  /*0b70*/  IADD3 R115, R3, R21, RZ ;  /* 0x0000001503737210 */ /* 0x000fe20007ffe0ff */
[--C-:B----4-:R-:W-:Y:S02]  /*0b80*/  HADD2.F32 R0, -RZ, R4.reuse.H0_H0 ;  /* 0x20000004ff007230 */ /* 0x110fe40000004100 */
[--C-:B------:R-:W-:Y:S02]  /*0b90*/  HADD2.F32 R2, -RZ, R5.reuse.H0_H0 ;  /* 0x20000005ff027230 */ /* 0x100fe40000004100 */
[----:B------:R-:W-:Y:S02]  /*0ba0*/  HADD2.F32 R4, -RZ, R4.H1_H1 ;  /* 0x30000004ff047230 */ /* 0x000fe40000004100 */
[----:B------:R-:W-:-:S07]  /*0bb0*/  HADD2.F32 R5, -RZ, R5.H1_H1 ;  /* 0x30000005ff057230 */ /* 0x000fce0000004100 */
.L_x_1912:
[----:B------:R-:W-:Y:S01]  /*0bc0*/  IMAD.WIDE.U32 R66, R109, -0x77777777, RZ ;  /* 0x888888896d427825 */ /* 0x000fe200078e00ff */
[----:B------:R-:W-:Y:S01]  /*0bd0*/  USHF.L.U32 UR9, UR20, 0x4, URZ ;  /* 0x0000000414097899 */ /* 0x000fe2000800063f */
[----:B-1----:R-:W-:Y:S01]  /*0be0*/  MOV R3, UR11 ;  /* 0x0000000b00037c02 */ /* 0x002fe20008000f00 */
[----:B------:R-:W-:Y:S01]  /*0bf0*/  USHF.L.U32 UR14, UR11, 0x5, URZ ;  /* 0x000000050b0e7899 */ /* 0x000fe2000800063f */
[----:B------:R-:W-:Y:S01]  /*0c00*/  MOV R7, RZ ;  /* 0x000000ff00077202 */ /* 0x000fe20000000f00 */
[----:B------:R-:W-:Y:S01]  /*0c10*/  ULOP3.LUT UR9, UR9, 0x3f0, URZ, 0xc0, !UPT ;  /* 0x000003f009097892 */ /* 0x000fe2000f8ec03f */
[----:B------:R-:W-:Y:S01]  /*0c20*/  SHF.R.U32.HI R66, RZ, 0x7, R67 ;  /* 0x00000007ff427819 */ /* 0x000fe20000011643 */
[----:B------:R-:W-:Y:S02]  /*0c30*/  USHF.L.U64.HI UR16, UR11, 0x5, UR5 ;  /* 0x000000050b107899 */ /* 0x000fe40008010205 */
[----:B------:R-:W-:Y:S01]  /*0c40*/  IADD3 R8, P0, R105, UR14, RZ ;  /* 0x0000000e69087c10 */ /* 0x000fe2000ff1e0ff */
[----:B------:R-:W-:Y:S01]  /*0c50*/  ULDC.64 UR22, c[0x0][0x248] ;  /* 0x0000920000167ab9 */ /* 0x000fe20000000a00 */
[----:B------:R-:W-:Y:S01]  /*0c60*/  IMAD R32, R66, -0xf0, R109 ;  /* 0xffffff1042207824 */ /* 0x000fe200078e026d */
[----:B------:R-:W-:Y:S01]  /*0c70*/  ULDC.64 UR24, c[0x0][0x230] ;  /* 0x00008c0000187ab9 */ /* 0x000fe20000000a00 */
[----:B------:R-:W-:Y:S01]  /*0c80*/  IADD3.X R9, RZ, UR16, RZ, P0, !PT ;  /* 0x00000010ff097c10 */ /* 0x000fe200087fe4ff */
[----:B------:R-:W-:Y:S01]  /*0c90*/  ULDC.64 UR26, c[0x0][0x228] ;  /* 0x00008a00001a7ab9 */ /* 0x000fe20000000a00 */
[----:B------:R-:W-:-:S02]  /*0ca0*/  LEA R40, P0, R8, UR22, 0x3 ;  /* 0x0000001608287c11 */ /* 0x000fc4000f8018ff */
[----:B------:R-:W-:Y:S02]  /*0cb0*/  SHF.L.U32 R6, R32, 0x2, RZ ;  /* 0x0000000220067819 */ /* 0x000fe400000006ff */
[----:B------:R-:W-:-:S03]  /*0cc0*/  LEA.HI.X R41, R8, UR23, R9, 0x3, P0 ;  /* 0x0000001708297c11 */ /* 0x000fc600080f1c09 */
[----:B------:R-:W-:Y:S01]  /*0cd0*/  IMAD.WIDE.U32 R6, R3, 0xf0000, R6 ;  /* 0x000f000003067825 */ /* 0x000fe200078e0006 */
[----:B------:R-:W-:Y:S01]  /*0ce0*/  IADD3 R3, R66, UR9, RZ ;  /* 0x0000000942037c10 */ /* 0x000fe2000fffe0ff */
[----:B------:R-:W-:Y:S01]  /*0cf0*/  UIMAD UR9, UR5, 0xf0000, URZ ;  /* 0x000f0000050978a4 */ /* 0x000fe2000f8e023f */
[----:B------:R-:W2:Y:S03]  /*0d00*/  LDG.E.64.CONSTANT R40, desc[UR12][R40.64] ;  /* 0x0000000c28287981 */ /* 0x000ea6000c1e9b00 */
[----:B------:R-:W-:Y:S02]  /*0d10*/  IMAD R3, R3, 0x3c0, RZ ;  /* 0x000003c003037824 */ /* 0x000fe400078e02ff */
[----:B------:R-:W-:Y:S01]  /*0d20*/  IADD3 R7, R7, UR9, RZ ;  /* 0x0000000907077c10 */ /* 0x000fe2000fffe0ff */
[----:B------:R-:W-:Y:S01]  /*0d30*/  ULDC UR9, c[0x0][0x250] ;  /* 0x0000940000097ab9 */ /* 0x000fe20000000800 */
[C---:B------:R-:W-:Y:S01]  /*0d40*/  VIADD R11, R3.reuse, 0xf00 ;  /* 0x00000f00030b7836 */ /* 0x040fe20000000000 */
[----:B------:R-:W-:-:S02]  /*0d50*/  IADD3 R103, P0, R3, R6, RZ ;  /* 0x0000000603677210 */ /* 0x000fc40007f1e0ff */
[----:B------:R-:W-:Y:S02]  /*0d60*/  IADD3 R9, R3, 0x780, RZ ;  /* 0x0000078003097810 */ /* 0x000fe40007ffe0ff */
[----:B------:R-:W-:Y:S02]  /*0d70*/  IADD3.X R104, RZ, R7, RZ, P0, !PT ;  /* 0x00000007ff687210 */ /* 0x000fe400007fe4ff */
[----:B------:R-:W-:Y:S02]  /*0d80*/  IADD3 R9, P1, R9, R6, RZ ;  /* 0x0000000609097210 */ /* 0x000fe40007f3e0ff */
[C---:B------:R-:W-:Y:S02]  /*0d90*/  SHF.L.U64.HI R104, R103.reuse, 0x1, R104 ;  /* 0x0000000167687819 */ /* 0x040fe40000010268 */
[----:B------:R-:W-:-:S04]  /*0da0*/  SHF.L.U32 R103, R103, 0x1, RZ ;  /* 0x0000000167677819 */ /* 0x000fc800000006ff */
[C---:B------:R-:W-:Y:S02]  /*0db0*/  IADD3 R18, P0, R103.reuse, UR24, RZ ;  /* 0x0000001867127c10 */ /* 0x040fe4000ff1e0ff */
[----:B------:R-:W-:Y:S02]  /*0dc0*/  IADD3.X R102, RZ, R7, RZ, P1, !PT ;  /* 0x00000007ff667210 */ /* 0x000fe40000ffe4ff */
[----:B------:R-:W-:Y:S02]  /*0dd0*/  IADD3 R20, P1, R103, UR26, RZ ;  /* 0x0000001a67147c10 */ /* 0x000fe4000ff3e0ff */
[C---:B------:R-:W-:Y:S02]  /*0de0*/  IADD3.X R19, R104.reuse, UR25, RZ, P0, !PT ;  /* 0x0000001968137c10 */ /* 0x040fe400087fe4ff */
[----:B------:R-:W-:Y:S02]  /*0df0*/  SHF.L.U32 R101, R9, 0x1, RZ ;  /* 0x0000000109657819 */ /* 0x000fe400000006ff */
[----:B------:R-:W-:-:S02]  /*0e00*/  IADD3.X R21, R104, UR27, RZ, P1, !PT ;  /* 0x0000001b68157c10 */ /* 0x000fc40008ffe4ff */
[----:B------:R-:W-:Y:S01]  /*0e10*/  SHF.L.U64.HI R102, R9, 0x1, R102 ;  /* 0x0000000109667819 */ /* 0x000fe20000010266 */
[----:B------:R-:W3:Y:S01]  /*0e20*/  LDG.E.64.CONSTANT R18, desc[UR12][R18.64] ;  /* 0x0000000c12127981 */ /* 0x000ee2000c1e9b00 */
[----:B------:R-:W-:Y:S02]  /*0e30*/  IADD3 R22, P0, R101, UR24, RZ ;  /* 0x0000001865167c10 */ /* 0x000fe4000ff1e0ff */
[----:B------:R-:W-:Y:S01]  /*0e40*/  IADD3 R11, P2, R11, R6, RZ ;  /* 0x000000060b0b7210 */ /* 0x000fe20007f5e0ff */
[----:B------:R-:W4:Y:S01]  /*0e50*/  LDG.E.64.CONSTANT R20, desc[UR12][R20.64] ;  /* 0x0000000c14147981 */ /* 0x000f22000c1e9b00 */
[----:B------:R-:W-:Y:S02]  /*0e60*/  IADD3 R24, P1, R101, UR26, RZ ;  /* 0x0000001a65187c10 */ /* 0x000fe4000ff3e0ff */
[----:B------:R-:W-:Y:S02]  /*0e70*/  IADD3.X R23, R102, UR25, RZ, P0, !PT ;  /* 0x0000001966177c10 */ /* 0x000fe400087fe4ff */
[----:B------:R-:W-:-:S02]  /*0e80*/  IADD3 R9, R3, 0x1680, RZ ;  /* 0x0000168003097810 */ /* 0x000fc40007ffe0ff */
[-C--:B------:R-:W-:Y:S02]  /*0e90*/  IADD3.X R100, RZ, R7.reuse, RZ, P2, !PT ;  /* 0x00000007ff647210 */ /* 0x080fe400017fe4ff */
[----:B------:R-:W-:Y:S01]  /*0ea0*/  SHF.L.U32 R99, R11, 0x1, RZ ;  /* 0x000000010b637819 */ /* 0x000fe200000006ff */
[----:B------:R-:W5:Y:S01]  /*0eb0*/  LDG.E.64.CONSTANT R22, desc[UR12][R22.64] ;  /* 0x0000000c16167981 */ /* 0x000f62000c1e9b00 */
[----:B------:R-:W-:Y:S02]  /*0ec0*/  IADD3.X R25, R102, UR27, RZ, P1, !PT ;  /* 0x0000001b66197c10 */ /* 0x000fe40008ffe4ff */
[----:B------:R-:W-:Y:S02]  /*0ed0*/  IADD3 R9, P1, R9, R6, RZ ;  /* 0x0000000609097210 */ /* 0x000fe40007f3e0ff */
[----:B------:R-:W-:Y:S02]  /*0ee0*/  SHF.L.U64.HI R100, R11, 0x1, R100 ;  /* 0x000000010b647819 */ /* 0x000fe40000010264 */
[----:B------:R-:W-:Y:S01]  /*0ef0*/  IADD3 R28, P0, R99, UR24, RZ ;  /* 0x00000018631c7c10 */ /* 0x000fe2000ff1e0ff */
[----:B------:R-:W5:Y:S01]  /*0f00*/  LDG.E.64.CONSTANT R24, desc[UR12][R24.64] ;  /* 0x0000000c18187981 */ /* 0x000f62000c1e9b00 */
[----:B------:R-:W-:-:S02]  /*0f10*/  IADD3.X R98, RZ, R7, RZ, P1, !PT ;  /* 0x00000007ff627210 */ /* 0x000fc40000ffe4ff */
[----:B------:R-:W-:Y:S02]  /*0f20*/  IADD3 R30, P1, R99, UR26, RZ ;  /* 0x0000001a631e7c10 */ /* 0x000fe4000ff3e0ff */
[C---:B------:R-:W-:Y:S02]  /*0f30*/  IADD3.X R29, R100.reuse, UR25, RZ, P0, !PT ;  /* 0x00000019641d7c10 */ /* 0x040fe400087fe4ff */
[C---:B------:R-:W-:Y:S02]  /*0f40*/  SHF.L.U32 R97, R9.reuse, 0x1, RZ ;  /* 0x0000000109617819 */ /* 0x040fe400000006ff */
[----:B------:R-:W-:Y:S02]  /*0f50*/  IADD3.X R31, R100, UR27, RZ, P1, !PT ;  /* 0x0000001b641f7c10 */ /* 0x000fe40008ffe4ff */
[----:B------:R-:W-:Y:S01]  /*0f60*/  SHF.L.U64.HI R98, R9, 0x1, R98 ;  /* 0x0000000109627819 */ /* 0x000fe20000010262 */
[----:B------:R-:W5:Y:S01]  /*0f70*/  LDG.E.64.CONSTANT R28, desc[UR12][R28.64] ;  /* 0x0000000c1c1c7981 */ /* 0x000f62000c1e9b00 */
[----:B------:R-:W-:-:S02]  /*0f80*/  IADD3 R36, P3, R97, UR24, RZ ;  /* 0x0000001861247c10 */ /* 0x000fc4000ff7e0ff */
[----:B------:R-:W-:Y:S01]  /*0f90*/  IADD3 R9, R3, 0x1e00, RZ ;  /* 0x00001e0003097810 */ /* 0x000fe20007ffe0ff */
[----:B------:R-:W5:Y:S01]  /*0fa0*/  LDG.E.64.CONSTANT R30, desc[UR12][R30.64] ;  /* 0x0000000c1e1e7981 */ /* 0x000f62000c1e9b00 */
[----:B------:R-:W-:Y:S02]  /*0fb0*/  IADD3 R38, P1, R97, UR26, RZ ;  /* 0x0000001a61267c10 */ /* 0x000fe4000ff3e0ff */
[C---:B------:R-:W-:Y:S02]  /*0fc0*/  IADD3.X R37, R98.reuse, UR25, RZ, P3, !PT ;  /* 0x0000001962257c10 */ /* 0x040fe40009ffe4ff */
[----:B------:R-:W-:Y:S02]  /*0fd0*/  IADD3 R9, P0, R9, R6, RZ ;  /* 0x0000000609097210 */ /* 0x000fe40007f1e0ff */
[----:B------:R-:W-:Y:S02]  /*0fe0*/  IADD3.X R39, R98, UR27, RZ, P1, !PT ;  /* 0x0000001b62277c10 */ /* 0x000fe40008ffe4ff */
[----:B------:R-:W-:Y:S01]  /*0ff0*/  IADD3 R8, P2, R107, UR14, RZ ;  /* 0x0000000e6b087c10 */ /* 0x000fe2000ff5e0ff */
[----:B------:R-:W5:Y:S01]  /*1000*/  LDG.E.64.CONSTANT R36, desc[UR12][R36.64] ;  /* 0x0000000c24247981 */ /* 0x000f62000c1e9b00 */
[----:B------:R-:W-:-:S02]  /*1010*/  IADD3.X R96, RZ, R7, RZ, P0, !PT ;  /* 0x00000007ff607210 */ /* 0x000fc400007fe4ff */
[C---:B------:R-:W-:Y:S01]  /*1020*/  SHF.L.U32 R95, R9.reuse, 0x1, RZ ;  /* 0x00000001095f7819 */ /* 0x040fe200000006ff */
[----:B------:R-:W5:Y:S01]  /*1030*/  LDG.E.64.CONSTANT R38, desc[UR12][R38.64] ;  /* 0x0000000c26267981 */ /* 0x000f62000c1e9b00 */
[----:B------:R-:W-:Y:S01]  /*1040*/  IADD3.X R11, RZ, UR16, RZ, P2, !PT ;  /* 0x00000010ff0b7c10 */ /* 0x000fe200097fe4ff */
[----:B------:R-:W-:Y:S01]  /*1050*/  ULDC.64 UR16, c[0x0][0x258] ;  /* 0x0000960000107ab9 */ /* 0x000fe20000000a00 */
[C---:B------:R-:W-:Y:S02]  /*1060*/  LEA R50, P2, R8.reuse, UR22, 0x3 ;  /* 0x0000001608327c11 */ /* 0x040fe4000f8418ff */
[----:B------:R-:W-:Y:S02]  /*1070*/  SHF.L.U64.HI R96, R9, 0x1, R96 ;  /* 0x0000000109607819 */ /* 0x000fe40000010260 */
[----:B------:R-:W-:Y:S02]  /*1080*/  IADD3 R44, P0, R95, UR24, RZ ;  /* 0x000000185f2c7c10 */ /* 0x000fe4000ff1e0ff */
[----:B------:R-:W-:-:S02]  /*1090*/  LEA.HI.X R51, R8, UR23, R11, 0x3, P2 ;  /* 0x0000001708337c11 */ /* 0x000fc400090f1c0b */
[----:B------:R-:W-:Y:S02]  /*10a0*/  IADD3 R42, P1, R95, UR26, RZ ;  /* 0x0000001a5f2a7c10 */ /* 0x000fe4000ff3e0ff */
[C---:B------:R-:W-:Y:S02]  /*10b0*/  IADD3.X R45, R96.reuse, UR25, RZ, P0, !PT ;  /* 0x00000019602d7c10 */ /* 0x040fe400087fe4ff */
[----:B------:R-:W-:Y:S01]  /*10c0*/  IADD3.X R43, R96, UR27, RZ, P1, !PT ;  /* 0x0000001b602b7c10 */ /* 0x000fe20008ffe4ff */
[----:B------:R-:W5:Y:S04]  /*10d0*/  LDG.E.64.CONSTANT R50, desc[UR12][R50.64] ;  /* 0x0000000c32327981 */ /* 0x000f68000c1e9b00 */
[----:B------:R-:W5:Y:S01]  /*10e0*/  LDG.E.64.CONSTANT R44, desc[UR12][R44.64] ;  /* 0x0000000c2c2c7981 */ /* 0x000f62000c1e9b00 */
[----:B------:R-:W-:-:S03]  /*10f0*/  VIADD R9, R3, 0x2580 ;  /* 0x0000258003097836 */ /* 0x000fc60000000000 */
[----:B------:R-:W5:Y:S02]  /*1100*/  LDG.E.64.CONSTANT R42, desc[UR12][R42.64] ;  /* 0x0000000c2a2a7981 */ /* 0x000f64000c1e9b00 */
[----:B------:R-:W-:-:S04]  /*1110*/  IADD3 R9, P0, R9, R6, RZ ;  /* 0x0000000609097210 */ /* 0x000fc80007f1e0ff */
[----:B------:R-:W-:Y:S02]  /*1120*/  IADD3.X R94, RZ, R7, RZ, P0, !PT ;  /* 0x00000007ff5e7210 */ /* 0x000fe400007fe4ff */
[C---:B------:R-:W-:Y:S02]  /*1130*/  SHF.L.U32 R93, R9.reuse, 0x1, RZ ;  /* 0x00000001095d7819 */ /* 0x040fe400000006ff */
[----:B------:R-:W-:Y:S02]  /*1140*/  SHF.L.U64.HI R94, R9, 0x1, R94 ;  /* 0x00000001095e7819 */ /* 0x000fe4000001025e */
        /* <DEDUP_REMOVED lines=8> */
[----:B------:R-:W-:-:S04]  /*11d0*/  IADD3 R48, P0, R91, UR24, RZ ;  /* 0x000000185b307c10 */ /* 0x000fc8000ff1e0ff */
[----:B------:R-:W-:-:S06]  /*11e0*/  IADD3.X R49, R92, UR25, RZ, P0, !PT ;  /* 0x000000195c317c10 */ /* 0x000fcc00087fe4ff */
[----:B------:R-:W5:Y:S01]  /*11f0*/  LDG.E.64.CONSTANT R48, desc[UR12][R48.64] ;  /* 0x0000000c30307981 */ /* 0x000f62000c1e9b00 */
[----:B------:R-:W-:-:S04]  /*1200*/  IADD3 R46, P1, R93, UR26, RZ ;  /* 0x0000001a5d2e7c10 */ /* 0x000fc8000ff3e0ff */
[----:B------:R-:W-:Y:S02]  /*1210*/  IADD3.X R47, R94, UR27, RZ, P1, !PT ;  /* 0x0000001b5e2f7c10 */ /* 0x000fe40008ffe4ff */
[----:B------:R-:W-:-:S04]  /*1220*/  IADD3 R3, R3, 0x3480, RZ ;  /* 0x0000348003037810 */ /* 0x000fc80007ffe0ff */
[----:B------:R-:W5:Y:S01]  /*1230*/  LDG.E.64.CONSTANT R46, desc[UR12][R46.64] ;  /* 0x0000000c2e2e7981 */ /* 0x000f62000c1e9b00 */
[----:B------:R-:W-:Y:S02]  /*1240*/  IADD3 R3, P0, R3, R6, RZ ;  /* 0x0000000603037210 */ /* 0x000fe40007f1e0ff */
[----:B------:R-:W-:Y:S02]  /*1250*/  IADD3 R52, P1, R91, UR26, RZ ;  /* 0x0000001a5b347c10 */ /* 0x000fe4000ff3e0ff */
[----:B------:R-:W-:Y:S02]  /*1260*/  IADD3.X R90, RZ, R7, RZ, P0, !PT ;  /* 0x00000007ff5a7210 */ /* 0x000fe400007fe4ff */
[C---:B------:R-:W-:Y:S02]  /*1270*/  SHF.L.U32 R89, R3.reuse, 0x1, RZ ;  /* 0x0000000103597819 */ /* 0x040fe400000006ff */
[----:B------:R-:W-:Y:S02]  /*1280*/  IADD3.X R53, R92, UR27, RZ, P1, !PT ;  /* 0x0000001b5c357c10 */ /* 0x000fe40008ffe4ff */
[----:B------:R-:W-:-:S02]  /*1290*/  SHF.L.U64.HI R90, R3, 0x1, R90 ;  /* 0x00000001035a7819 */ /* 0x000fc4000001025a */
[C---:B------:R-:W-:Y:S02]  /*12a0*/  IADD3 R62, P0, R89.reuse, UR24, RZ ;  /* 0x00000018593e7c10 */ /* 0x040fe4000ff1e0ff */
[----:B------:R-:W5:Y:S01]  /*12b0*/  LDG.E.64.CONSTANT R52, desc[UR12][R52.64] ;  /* 0x0000000c34347981 */ /* 0x000f62000c1e9b00 */
[----:B------:R-:W-:Y:S02]  /*12c0*/  IADD3 R72, P1, R89, UR26, RZ ;  /* 0x0000001a59487c10 */ /* 0x000fe4000ff3e0ff */
[C---:B------:R-:W-:Y:S02]  /*12d0*/  IADD3.X R63, R90.reuse, UR25, RZ, P0, !PT ;  /* 0x000000195a3f7c10 */ /* 0x040fe400087fe4ff */
[----:B------:R-:W-:-:S04]  /*12e0*/  IADD3.X R73, R90, UR27, RZ, P1, !PT ;  /* 0x0000001b5a497c10 */ /* 0x000fc80008ffe4ff */
[----:B------:R-:W5:Y:S04]  /*12f0*/  LDG.E.64.CONSTANT R62, desc[UR12][R62.64] ;  /* 0x0000000c3e3e7981 */ /* 0x000f68000c1e9b00 */
[----:B------:R-:W5:Y:S01]  /*1300*/  LDG.E.64.CONSTANT R72, desc[UR12][R72.64] ;  /* 0x0000000c48487981 */ /* 0x000f62000c1e9b00 */
[----:B--2---:R-:W-:-:S06]  /*1310*/  FADD.FTZ R6, R41, UR9 ;  /* 0x0000000929067e21 */ /* 0x004fcc0008010000 */
[----:B------:R-:W0:Y:S01]  /*1320*/  MUFU.RSQ R6, R6 ;  /* 0x0000000600067308 */ /* 0x000e220000001400 */
[--C-:B---3--:R-:W-:Y:S02]  /*1330*/  HADD2.F32 R3, -RZ, R18.reuse.H0_H0 ;  /* 0x20000012ff037230 */ /* 0x108fe40000004100 */
[----:B------:R-:W-:Y:S02]  /*1340*/  HADD2.F32 R9, -RZ, R18.H1_H1 ;  /* 0x30000012ff097230 */ /* 0x000fe40000004100 */
[--C-:B----4-:R-:W-:Y:S02]  /*1350*/  HADD2.F32 R7, -RZ, R20.reuse.H0_H0 ;  /* 0x20000014ff077230 */ /* 0x110fe40000004100 */
[C---:B------:R-:W-:Y:S01]  /*1360*/  FADD.FTZ R3, -R40.reuse, R3 ;  /* 0x0000000328037221 */ /* 0x040fe20000010100 */
[----:B------:R-:W-:Y:S02]  /*1370*/  HADD2.F32 R8, -RZ, R20.H1_H1 ;  /* 0x30000014ff087230 */ /* 0x000fe40000004100 */
[----:B------:R-:W-:Y:S01]  /*1380*/  FADD.FTZ R87, -R40, R9 ;  /* 0x0000000928577221 */ /* 0x000fe20000010100 */
[----:B------:R-:W-:Y:S01]  /*1390*/  FMUL.FTZ R9, R0, R7 ;  /* 0x0000000700097220 */ /* 0x000fe20000410000 */
[----:B0-----:R-:W-:Y:S01]  /*13a0*/  FMUL.FTZ R88, R6, R3 ;  /* 0x0000000306587220 */ /* 0x001fe20000410000 */
[----:B-----5:R-:W-:-:S03]  /*13b0*/  HADD2.F32 R11, -RZ, R22.H0_H0 ;  /* 0x20000016ff0b7230 */ /* 0x020fc60000004100 */
[----:B------:R-:W-:Y:S01]  /*13c0*/  FFMA.FTZ R10, R88, R9, RZ ;  /* 0x00000009580a7223 */ /* 0x000fe200000100ff */
[----:B------:R-:W-:Y:S01]  /*13d0*/  FMUL.FTZ R3, R4, R8 ;  /* 0x0000000804037220 */ /* 0x000fe20000410000 */
[----:B------:R-:W-:Y:S01]  /*13e0*/  FMUL.FTZ R87, R6, R87 ;  /* 0x0000005706577220 */ /* 0x000fe20000410000 */
[----:B------:R-:W-:Y:S02]  /*13f0*/  HADD2.F32 R13, -RZ, R22.H1_H1 ;  /* 0x30000016ff0d7230 */ /* 0x000fe40000004100 */
[----:B------:R-:W-:Y:S01]  /*1400*/  FADD.FTZ R11, -R40, R11 ;  /* 0x0000000b280b7221 */ /* 0x000fe20000010100 */
[--C-:B------:R-:W-:Y:S02]  /*1410*/  HADD2.F32 R9, -RZ, R24.reuse.H0_H0 ;  /* 0x20000018ff097230 */ /* 0x100fe40000004100 */
[----:B------:R-:W-:Y:S01]  /*1420*/  FFMA.FTZ R3, R87, R3, R10 ;  /* 0x0000000357037223 */ /* 0x000fe2000001000a */
[----:B------:R-:W-:Y:S01]  /*1430*/  FMUL.FTZ R86, R6, R11 ;  /* 0x0000000b06567220 */ /* 0x000fe20000410000 */
[----:B------:R-:W-:-:S02]  /*1440*/  HADD2.F32 R10, -RZ, R24.H1_H1 ;  /* 0x30000018ff0a7230 */ /* 0x000fc40000004100 */
[----:B------:R-:W-:Y:S01]  /*1450*/  FADD.FTZ R13, -R40, R13 ;  /* 0x0000000d280d7221 */ /* 0x000fe20000010100 */
[----:B------:R-:W-:-:S03]  /*1460*/  FMUL.FTZ R12, R0, R9 ;  /* 0x00000009000c7220 */ /* 0x000fc60000410000 */
[----:B------:R-:W-:Y:S01]  /*1470*/  FMUL.FTZ R85, R6, R13 ;  /* 0x0000000d06557220 */ /* 0x000fe20000410000 */
[----:B------:R-:W-:Y:S01]  /*1480*/  FFMA.FTZ R12, R86, R12, R3 ;  /* 0x0000000c560c7223 */ /* 0x000fe20000010003 */
[--C-:B------:R-:W-:Y:S02]  /*1490*/  HADD2.F32 R15, -RZ, R28.reuse.H0_H0 ;  /* 0x2000001cff0f7230 */ /* 0x100fe40000004100 */
[----:B------:R-:W-:Y:S01]  /*14a0*/  FMUL.FTZ R3, R4, R10 ;  /* 0x0000000a04037220 */ /* 0x000fe20000410000 */
[----:B------:R-:W-:Y:S02]  /*14b0*/  HADD2.F32 R17, -RZ, R28.H1_H1 ;  /* 0x3000001cff117230 */ /* 0x000fe40000004100 */
[--C-:B------:R-:W-:Y:S02]  /*14c0*/  HADD2.F32 R11, -RZ, R30.reuse.H0_H0 ;  /* 0x2000001eff0b7230 */ /* 0x100fe40000004100 */
[----:B------:R-:W-:Y:S01]  /*14d0*/  FADD.FTZ R15, -R40, R15 ;  /* 0x0000000f280f7221 */ /* 0x000fe20000010100 */
[----:B------:R-:W-:Y:S01]  /*14e0*/  FFMA.FTZ R3, R85, R3, R12 ;  /* 0x0000000355037223 */ /* 0x000fe2000001000c */
[----:B------:R-:W-:-:S02]  /*14f0*/  HADD2.F32 R12, -RZ, R30.H1_H1 ;  /* 0x3000001eff0c7230 */ /* 0x000fc40000004100 */
[----:B------:R-:W-:Y:S01]  /*1500*/  FADD.FTZ R17, -R40, R17 ;  /* 0x0000001128117221 */ /* 0x000fe20000010100 */
[----:B------:R-:W-:Y:S01]  /*1510*/  FMUL.FTZ R13, R0, R11 ;  /* 0x0000000b000d7220 */ /* 0x000fe20000410000 */
[----:B------:R-:W-:Y:S01]  /*1520*/  FMUL.FTZ R84, R6, R15 ;  /* 0x0000000f06547220 */ /* 0x000fe20000410000 */
[----:B------:R-:W-:-:S03]  /*1530*/  HADD2.F32 R15, -RZ, R36.H0_H0 ;  /* 0x20000024ff0f7230 */ /* 0x000fc60000004100 */
[----:B------:R-:W-:Y:S01]  /*1540*/  FFMA.FTZ R14, R84, R13, R3 ;  /* 0x0000000d540e7223 */ /* 0x000fe20000010003 */
[----:B------:R-:W-:Y:S01]  /*1550*/  FMUL.FTZ R3, R4, R12 ;  /* 0x0000000c04037220 */ /* 0x000fe20000410000 */
[----:B------:R-:W-:Y:S01]  /*1560*/  FMUL.FTZ R83, R6, R17 ;  /* 0x0000001106537220 */ /* 0x000fe20000410000 */
[----:B------:R-:W-:Y:S02]  /*1570*/  HADD2.F32 R13, -RZ, R38.H0_H0 ;  /* 0x20000026ff0d7230 */ /* 0x000fe40000004100 */
[----:B------:R-:W-:Y:S01]  /*1580*/  FADD.FTZ R15, -R40, R15 ;  /* 0x0000000f280f7221 */ /* 0x000fe20000010100 */
[----:B------:R-:W-:Y:S02]  /*1590*/  HADD2.F32 R17, -RZ, R36.H1_H1 ;  /* 0x30000024ff117230 */ /* 0x000fe40000004100 */
[----:B------:R-:W-:Y:S01]  /*15a0*/  FFMA.FTZ R3, R83, R3, R14 ;  /* 0x0000000353037223 */ /* 0x000fe2000001000e */
[----:B------:R-:W-:Y:S02]  /*15b0*/  HADD2.F32 R14, -RZ, R38.H1_H1 ;  /* 0x30000026ff0e7230 */ /* 0x000fe40000004100 */
[----:B------:R-:W-:Y:S01]  /*15c0*/  FMUL.FTZ R16, R0, R13 ;  /* 0x0000000d00107220 */ /* 0x000fe20000410000 */
[----:B------:R-:W-:Y:S01]  /*15d0*/  FMUL.FTZ R82, R6, R15 ;  /* 0x0000000f06527220 */ /* 0x000fe20000410000 */
[----:B------:R-:W-:-:S03]  /*15e0*/  FADD.FTZ R17, -R40, R17 ;  /* 0x0000001128117221 */ /* 0x000fc60000010100 */
[----:B------:R-:W-:Y:S01]  /*15f0*/  FFMA.FTZ R16, R82, R16, R3 ;  /* 0x0000001052107223 */ /* 0x000fe20000010003 */
[----:B------:R-:W-:Y:S01]  /*1600*/  FMUL.FTZ R3, R4, R14 ;  /* 0x0000000e04037220 */ /* 0x000fe20000410000 */
[----:B------:R-:W-:Y:S01]  /*1610*/  FMUL.FTZ R81, R6, R17 ;  /* 0x0000001106517220 */ /* 0x000fe20000410000 */
[----:B------:R-:W-:-:S03]  /*1620*/  FADD.FTZ R51, R51, UR9 ;  /* 0x0000000933337e21 */ /* 0x000fc60008010000 */
[----:B------:R-:W-:Y:S01]  /*1630*/  FFMA.FTZ R3, R81, R3, R16 ;  /* 0x0000000351037223 */ /* 0x000fe20000010010 */
[----:B------:R-:W-:Y:S01]  /*1640*/  HADD2.F32 R27, -RZ, R44.H0_H0 ;  /* 0x2000002cff1b7230 */ /* 0x000fe20000004100 */
[----:B------:R-:W0:Y:S01]  /*1650*/  MUFU.RSQ R16, R51 ;  /* 0x0000003300107308 */ /* 0x000e220000001400 */
[----:B------:R-:W-:-:S03]  /*1660*/  HADD2.F32 R15, -RZ, R42.H0_H0 ;  /* 0x2000002aff0f7230 */ /* 0x000fc60000004100 */
[----:B------:R-:W-:Y:S02]  /*1670*/  FADD.FTZ R27, -R40, R27 ;  /* 0x0000001b281b7221 */ /* 0x000fe40000010100 */
[----:B------:R-:W-:Y:S02]  /*1680*/  FMUL.FTZ R17, R0, R15 ;  /* 0x0000000f00117220 */ /* 0x000fe40000410000 */
[----:B------:R-:W-:Y:S01]  /*1690*/  FMUL.FTZ R80, R6, R27 ;  /* 0x0000001b06507220 */ /* 0x000fe20000410000 */
[----:B------:R-:W-:-:S03]  /*16a0*/  HADD2.F32 R27, -RZ, R19.H0_H0 ;  /* 0x20000013ff1b7230 */ /* 0x000fc60000004100 */
[----:B------:R-:W-:Y:S01]  /*16b0*/  FFMA.FTZ R22, R80, R17, R3 ;  /* 0x0000001150167223 */ /* 0x000fe20000010003 */
[----:B------:R-:W-:Y:S02]  /*16c0*/  HADD2.F32 R3, -RZ, R44.H1_H1 ;  /* 0x3000002cff037230 */ /* 0x000fe40000004100 */
[----:B------:R-:W-:Y:S01]  /*16d0*/  FADD.FTZ R27, -R50, R27 ;  /* 0x0000001b321b7221 */ /* 0x000fe20000010100 */
[----:B------:R-:W-:Y:S02]  /*16e0*/  HADD2.F32 R17, -RZ, R21.H0_H0 ;  /* 0x20000015ff117230 */ /* 0x000fe40000004100 */
[----:B------:R-:W-:Y:S02]  /*16f0*/  HADD2.F32 R33, -RZ, R19.H1_H1 ;  /* 0x30000013ff217230 */ /* 0x000fe40000004100 */
[----:B------:R-:W-:Y:S01]  /*1700*/  FADD.FTZ R79, -R40, R3 ;  /* 0x00000003284f7221 */ /* 0x000fe20000010100 */
[----:B------:R-:W-:Y:S02]  /*1710*/  HADD2.F32 R18, -RZ, R21.H1_H1 ;  /* 0x30000015ff127230 */ /* 0x000fe40000004100 */
[----:B------:R-:W-:Y:S01]  /*1720*/  FMUL.FTZ R24, R2, R17 ;  /* 0x0000001102187220 */ /* 0x000fe20000410000 */
[----:B0-----:R-:W-:Y:S01]  /*1730*/  FMUL.FTZ R3, R16, R27 ;  /* 0x0000001b10037220 */ /* 0x001fe20000410000 */
[----:B------:R-:W-:Y:S01]  /*1740*/  FADD.FTZ R33, -R50, R33 ;  /* 0x0000002132217221 */ /* 0x000fe20000010100 */
[----:B------:R-:W-:-:S02]  /*1750*/  HADD2.F32 R19, -RZ, R42.H1_H1 ;  /* 0x3000002aff137230 */ /* 0x000fc40000004100 */
[----:B------:R-:W-:Y:S01]  /*1760*/  FMUL.FTZ R26, R5, R18 ;  /* 0x00000012051a7220 */ /* 0x000fe20000410000 */
[----:B------:R-:W-:Y:S01]  /*1770*/  FFMA.FTZ R35, R3, R24, RZ ;  /* 0x0000001803237223 */ /* 0x000fe200000100ff */
[----:B------:R-:W-:Y:S01]  /*1780*/  FMUL.FTZ R20, R16, R33 ;  /* 0x0000002110147220 */ /* 0x000fe20000410000 */
[----:B------:R-:W-:Y:S01]  /*1790*/  FMUL.FTZ R79, R6, R79 ;  /* 0x0000004f064f7220 */ /* 0x000fe20000410000 */
[----:B------:R-:W-:Y:S01]  /*17a0*/  FMUL.FTZ R21, R4, R19 ;  /* 0x0000001304157220 */ /* 0x000fe20000410000 */
[----:B------:R-:W-:Y:S02]  /*17b0*/  HADD2.F32 R33, -RZ, R64.H0_H0 ;  /* 0x20000040ff217230 */ /* 0x000fe40000004100 */
[----:B------:R-:W-:Y:S01]  /*17c0*/  FFMA.FTZ R26, R20, R26, R35 ;  /* 0x0000001a141a7223 */ /* 0x000fe20000010023 */
[----:B------:R-:W-:Y:S02]  /*17d0*/  HADD2.F32 R35, -RZ, R23.H0_H0 ;  /* 0x20000017ff237230 */ /* 0x000fe40000004100 */
[----:B------:R-:W-:Y:S01]  /*17e0*/  FFMA.FTZ R27, R79, R21, R22 ;  /* 0x000000154f1b7223 */ /* 0x000fe20000010016 */
[----:B------:R-:W-:-:S02]  /*17f0*/  HADD2.F32 R22, -RZ, R25.H0_H0 ;  /* 0x20000019ff167230 */ /* 0x000fc40000004100 */
[----:B------:R-:W-:Y:S01]  /*1800*/  FADD.FTZ R33, -R40, R33 ;  /* 0x0000002128217221 */ /* 0x000fe20000010100 */
[----:B------:R-:W-:Y:S02]  /*1810*/  HADD2.F32 R41, -RZ, R23.H1_H1 ;  /* 0x30000017ff297230 */ /* 0x000fe40000004100 */
[----:B------:R-:W-:Y:S01]  /*1820*/  FADD.FTZ R23, -R50, R35 ;  /* 0x0000002332177221 */ /* 0x000fe20000010100 */
[----:B------:R-:W-:Y:S02]  /*1830*/  HADD2.F32 R24, -RZ, R25.H1_H1 ;  /* 0x30000019ff187230 */ /* 0x000fe40000004100 */
[----:B------:R-:W-:Y:S01]  /*1840*/  FMUL.FTZ R78, R6, R33 ;  /* 0x00000021064e7220 */ /* 0x000fe20000410000 */
[----:B------:R-:W-:Y:S01]  /*1850*/  FMUL.FTZ R28, R2, R22 ;  /* 0x00000016021c7220 */ /* 0x000fe20000410000 */
[----:B------:R-:W-:Y:S01]  /*1860*/  FMUL.FTZ R23, R16, R23 ;  /* 0x0000001710177220 */ /* 0x000fe20000410000 */
[----:B------:R-:W-:Y:S01]  /*1870*/  FADD.FTZ R25, -R50, R41 ;  /* 0x0000002932197221 */ /* 0x000fe20000010100 */
[----:B------:R-:W-:-:S02]  /*1880*/  HADD2.F32 R33, -RZ, R64.H1_H1 ;  /* 0x30000040ff217230 */ /* 0x000fc40000004100 */
[----:B------:R-:W-:Y:S02]  /*1890*/  HADD2.F32 R41, -RZ, R29.H0_H0 ;  /* 0x2000001dff297230 */ /* 0x000fe40000004100 */
[----:B------:R-:W-:Y:S01]  /*18a0*/  FFMA.FTZ R28, R23, R28, R26 ;  /* 0x0000001c171c7223 */ /* 0x000fe2000001001a */
[----:B------:R-:W-:Y:S01]  /*18b0*/  FMUL.FTZ R34, R5, R24 ;  /* 0x0000001805227220 */ /* 0x000fe20000410000 */
[----:B------:R-:W-:Y:S01]  /*18c0*/  FMUL.FTZ R25, R16, R25 ;  /* 0x0000001910197220 */ /* 0x000fe20000410000 */
[----:B------:R-:W-:Y:S02]  /*18d0*/  HADD2.F32 R26, -RZ, R31.H0_H0 ;  /* 0x2000001fff1a7230 */ /* 0x000fe40000004100 */
[----:B------:R-:W-:Y:S01]  /*18e0*/  FADD.FTZ R33, -R40, R33 ;  /* 0x0000002128217221 */ /* 0x000fe20000010100 */
[----:B------:R-:W-:Y:S01]  /*18f0*/  FADD.FTZ R41, -R50, R41 ;  /* 0x0000002932297221 */ /* 0x000fe20000010100 */
[----:B------:R-:W-:Y:S01]  /*1900*/  FFMA.FTZ R35, R25, R34, R28 ;  /* 0x0000002219237223 */ /* 0x000fe2000001001c */
[----:B------:R-:W-:Y:S01]  /*1910*/  FMUL.FTZ R36, R2, R26 ;  /* 0x0000001a02247220 */ /* 0x000fe20000410000 */
[----:B------:R-:W-:Y:S01]  /*1920*/  FMUL.FTZ R77, R6, R33 ;  /* 0x00000021064d7220 */ /* 0x000fe20000410000 */
[----:B------:R-:W-:Y:S01]  /*1930*/  FMUL.FTZ R28, R16, R41 ;  /* 0x00000029101c7220 */ /* 0x000fe20000410000 */
[----:B------:R-:W-:-:S03]  /*1940*/  HADD2.F32 R33, -RZ, R48.H0_H0 ;  /* 0x20000030ff217230 */ /* 0x000fc60000004100 */
[----:B------:R-:W-:Y:S01]  /*1950*/  FFMA.FTZ R36, R28, R36, R35 ;  /* 0x000000241c247223 */ /* 0x000fe20000010023 */
[----:B------:R-:W-:Y:S02]  /*1960*/  HADD2.F32 R35, -RZ, R29.H1_H1 ;  /* 0x3000001dff237230 */ /* 0x000fe40000004100 */
[----:B------:R-:W-:Y:S01]  /*1970*/  FADD.FTZ R33, -R40, R33 ;  /* 0x0000002128217221 */ /* 0x000fe20000010100 */
[----:B------:R-:W-:Y:S02]  /*1980*/  HADD2.F32 R29, -RZ, R31.H1_H1 ;  /* 0x3000001fff1d7230 */ /* 0x000fe40000004100 */
[----:B------:R-:W-:Y:S01]  /*1990*/  FADD.FTZ R31, -R50, R35 ;  /* 0x00000023321f7221 */ /* 0x000fe20000010100 */
[----:B------:R-:W-:Y:S01]  /*19a0*/  FMUL.FTZ R76, R6, R33 ;  /* 0x00000021064c7220 */ /* 0x000fe20000410000 */
[----:B------:R-:W-:Y:S01]  /*19b0*/  FFMA.FTZ R33, R0, R7, RZ ;  /* 0x0000000700217223 */ /* 0x000fe200000100ff */
[----:B------:R-:W-:Y:S01]  /*19c0*/  FMUL.FTZ R35, R5, R29 ;  /* 0x0000001d05237220 */ /* 0x000fe20000410000 */
[----:B------:R-:W-:-:S02]  /*19d0*/  FMUL.FTZ R31, R16, R31 ;  /* 0x0000001f101f7220 */ /* 0x000fc40000410000 */
[----:B------:R-:W-:Y:S01]  /*19e0*/  FFMA.FTZ R33, R4, R8, R33 ;  /* 0x0000000804217223 */ /* 0x000fe20000010021 */
[--C-:B------:R-:W-:Y:S02]  /*19f0*/  HADD2.F32 R21, -RZ, R46.reuse.H0_H0 ;  /* 0x2000002eff157230 */ /* 0x100fe40000004100 */
[----:B------:R-:W-:Y:S01]  /*1a00*/  FFMA.FTZ R36, R31, R35, R36 ;  /* 0x000000231f247223 */ /* 0x000fe20000010024 */
[C---:B------:R-:W-:Y:S01]  /*1a10*/  FFMA.FTZ R35, R0.reuse, R9, R33 ;  /* 0x0000000900237223 */ /* 0x040fe20000010021 */
[----:B------:R-:W-:Y:S02]  /*1a20*/  HADD2.F32 R69, -RZ, R37.H0_H0 ;  /* 0x20000025ff457230 */ /* 0x000fe40000004100 */
[----:B------:R-:W-:Y:S01]  /*1a30*/  FMUL.FTZ R30, R0, R21 ;  /* 0x00000015001e7220 */ /* 0x000fe20000410000 */
[----:B------:R-:W-:Y:S01]  /*1a40*/  FFMA.FTZ R35, R4, R10, R35 ;  /* 0x0000000a04237223 */ /* 0x000fe20000010023 */
[----:B------:R-:W-:Y:S01]  /*1a50*/  MOV R41, 0x18 ;  /* 0x0000001800297802 */ /* 0x000fe20000000f00 */
[----:B------:R-:W-:Y:S01]  /*1a60*/  FADD.FTZ R71, -R50, R69 ;  /* 0x0000004532477221 */ /* 0x000fe20000010100 */
[----:B------:R-:W-:Y:S01]  /*1a70*/  FFMA.FTZ R30, R78, R30, R27 ;  /* 0x0000001e4e1e7223 */ /* 0x000fe2000001001b */
[----:B------:R-:W-:Y:S01]  /*1a80*/  FFMA.FTZ R69, R0, R11, R35 ;  /* 0x0000000b00457223 */ /* 0x000fe20000010023 */
[----:B------:R-:W-:-:S02]  /*1a90*/  HADD2.F32 R27, -RZ, R46.H1_H1 ;  /* 0x3000002eff1b7230 */ /* 0x000fc40000004100 */
[----:B------:R-:W-:Y:S02]  /*1aa0*/  IMAD R41, R32, R41, UR8 ;  /* 0x0000000820297e24 */ /* 0x000fe4000f8e0229 */
[C---:B------:R-:W-:Y:S01]  /*1ab0*/  FFMA.FTZ R69, R4.reuse, R12, R69 ;  /* 0x0000000c04457223 */ /* 0x040fe20000010045 */
[----:B------:R-:W-:Y:S02]  /*1ac0*/  HADD2.F32 R32, -RZ, R39.H0_H0 ;  /* 0x20000027ff207230 */ /* 0x000fe40000004100 */
[----:B------:R-:W-:Y:S01]  /*1ad0*/  FMUL.FTZ R51, R4, R27 ;  /* 0x0000001b04337220 */ /* 0x000fe20000410000 */
[----:B------:R-:W-:Y:S01]  /*1ae0*/  FFMA.FTZ R69, R0, R13, R69 ;  /* 0x0000000d00457223 */ /* 0x000fe20000010045 */
[----:B------:R-:W-:Y:S02]  /*1af0*/  FMUL.FTZ R35, R16, R71 ;  /* 0x0000004710237220 */ /* 0x000fe40000410000 */
[----:B------:R-:W-:Y:S01]  /*1b00*/  FFMA.FTZ R51, R77, R51, R30 ;  /* 0x000000334d337223 */ /* 0x000fe2000001001e */
[----:B------:R-:W-:-:S02]  /*1b10*/  HADD2.F32 R30, -RZ, R52.H0_H0 ;  /* 0x20000034ff1e7230 */ /* 0x000fc40000004100 */
[----:B------:R-:W-:Y:S01]  /*1b20*/  FMUL.FTZ R42, R2, R32 ;  /* 0x00000020022a7220 */ /* 0x000fe20000410000 */
[----:B------:R-:W-:Y:S02]  /*1b30*/  HADD2.F32 R67, -RZ, R48.H1_H1 ;  /* 0x30000030ff437230 */ /* 0x000fe40000004100 */
[----:B------:R-:W-:Y:S01]  /*1b40*/  FFMA.FTZ R69, R4, R14, R69 ;  /* 0x0000000e04457223 */ /* 0x000fe20000010045 */
[----:B------:R-:W-:Y:S02]  /*1b50*/  HADD2.F32 R33, -RZ, R52.H1_H1 ;  /* 0x30000034ff217230 */ /* 0x000fe40000004100 */
[----:B------:R-:W-:Y:S01]  /*1b60*/  FFMA.FTZ R42, R35, R42, R36 ;  /* 0x0000002a232a7223 */ /* 0x000fe20000010024 */
[C---:B------:R-:W-:Y:S01]  /*1b70*/  FMUL.FTZ R34, R0.reuse, R30 ;  /* 0x0000001e00227220 */ /* 0x040fe20000410000 */
[----:B------:R-:W-:Y:S02]  /*1b80*/  HADD2.F32 R36, -RZ, R39.H1_H1 ;  /* 0x30000027ff247230 */ /* 0x000fe40000004100 */
[----:B------:R-:W-:Y:S01]  /*1b90*/  FFMA.FTZ R69, R0, R15, R69 ;  /* 0x0000000f00457223 */ /* 0x000fe20000010045 */
[----:B------:R-:W-:Y:S01]  /*1ba0*/  FADD.FTZ R67, -R40, R67 ;  /* 0x0000004328437221 */ /* 0x000fe20000010100 */
[----:B------:R-:W-:Y:S01]  /*1bb0*/  HADD2.F32 R39, -RZ, R62.H0_H0 ;  /* 0x2000003eff277230 */ /* 0x000fe20000004100 */
[----:B------:R-:W-:Y:S01]  /*1bc0*/  LEA R64, R66, R41, 0x3 ;  /* 0x0000002942407211 */ /* 0x000fe200078e18ff */
[----:B------:R-:W-:Y:S01]  /*1bd0*/  FFMA.FTZ R51, R76, R34, R51 ;  /* 0x000000224c337223 */ /* 0x000fe20000010033 */
[----:B------:R-:W-:-:S02]  /*1be0*/  HADD2.F32 R41, -RZ, R37.H1_H1 ;  /* 0x30000025ff297230 */ /* 0x000fc40000004100 */
[C---:B------:R-:W-:Y:S01]  /*1bf0*/  FFMA.FTZ R69, R4.reuse, R19, R69 ;  /* 0x0000001304457223 */ /* 0x040fe20000010045 */
[----:B------:R-:W-:Y:S01]  /*1c00*/  FMUL.FTZ R38, R4, R33 ;  /* 0x0000002104267220 */ /* 0x000fe20000410000 */
[----:B------:R-:W-:Y:S01]  /*1c10*/  FMUL.FTZ R34, R6, R67 ;  /* 0x0000004306227220 */ /* 0x000fe20000410000 */
[----:B------:R-:W-:Y:S02]  /*1c20*/  HADD2.F32 R37, -RZ, R72.H0_H0 ;  /* 0x20000048ff257230 */ /* 0x000fe40000004100 */
[----:B------:R-:W-:Y:S01]  /*1c30*/  FADD.FTZ R39, -R40, R39 ;  /* 0x0000002728277221 */ /* 0x000fe20000010100 */
[----:B------:R-:W-:Y:S01]  /*1c40*/  FFMA.FTZ R69, R0, R21, R69 ;  /* 0x0000001500457223 */ /* 0x000fe20000010045 */
[----:B------:R-:W-:Y:S01]  /*1c50*/  FFMA.FTZ R67, R34, R38, R51 ;  /* 0x0000002622437223 */ /* 0x000fe20000010033 */
[----:B------:R-:W-:Y:S01]  /*1c60*/  FADD.FTZ R71, -R50, R41 ;  /* 0x0000002932477221 */ /* 0x000fe20000010100 */
[----:B------:R-:W-:Y:S01]  /*1c70*/  FMUL.FTZ R41, R0, R37 ;  /* 0x0000002500297220 */ /* 0x000fe20000410000 */
[----:B------:R-:W-:Y:S01]  /*1c80*/  FMUL.FTZ R38, R6, R39 ;  /* 0x0000002706267220 */ /* 0x000fe20000410000 */
[----:B------:R-:W-:-:S02]  /*1c90*/  HADD2.F32 R51, -RZ, R62.H1_H1 ;  /* 0x3000003eff337230 */ /* 0x000fc40000004100 */
[----:B------:R-:W-:Y:S01]  /*1ca0*/  FFMA.FTZ R69, R4, R27, R69 ;  /* 0x0000001b04457223 */ /* 0x000fe20000010045 */
[----:B------:R-:W-:Y:S01]  /*1cb0*/  FFMA.FTZ R67, R38, R41, R67 ;  /* 0x0000002926437223 */ /* 0x000fe20000010043 */
[----:B------:R-:W-:Y:S02]  /*1cc0*/  HADD2.F32 R41, -RZ, R72.H1_H1 ;  /* 0x30000048ff297230 */ /* 0x000fe40000004100 */
[----:B------:R-:W-:Y:S01]  /*1cd0*/  FADD.FTZ R51, -R40, R51 ;  /* 0x0000003328337221 */ /* 0x000fe20000010100 */
[----:B------:R-:W-:Y:S02]  /*1ce0*/  FFMA.FTZ R69, R0, R30, R69 ;  /* 0x0000001e00457223 */ /* 0x000fe40000010045 */
[C---:B------:R-:W-:Y:S02]  /*1cf0*/  FMUL.FTZ R48, R4.reuse, R41 ;  /* 0x0000002904307220 */ /* 0x040fe40000410000 */
[----:B------:R-:W-:Y:S01]  /*1d00*/  FFMA.FTZ R69, R4, R33, R69 ;  /* 0x0000002104457223 */ /* 0x000fe20000010045 */
[----:B------:R-:W-:Y:S01]  /*1d10*/  FMUL.FTZ R44, R6, R51 ;  /* 0x00000033062c7220 */ /* 0x000fe20000410000 */
[----:B------:R-:W-:Y:S01]  /*1d20*/  FMUL.FTZ R39, R16, R71 ;  /* 0x0000004710277220 */ /* 0x000fe20000410000 */
[----:B------:R-:W-:-:S02]  /*1d30*/  HADD2.F32 R71, -RZ, R45.H0_H0 ;  /* 0x2000002dff477230 */ /* 0x000fc40000004100 */
[----:B------:R-:W-:Y:S01]  /*1d40*/  FFMA.FTZ R69, R0, R37, R69 ;  /* 0x0000002500457223 */ /* 0x000fe20000010045 */
[----:B------:R-:W-:Y:S01]  /*1d50*/  FFMA.FTZ R67, R44, R48, R67 ;  /* 0x000000302c437223 */ /* 0x000fe20000010043 */
[----:B------:R-:W-:Y:S01]  /*1d60*/  FFMA.FTZ R48, R2, R17, RZ ;  /* 0x0000001102307223 */ /* 0x000fe200000100ff */
[C---:B------:R-:W-:Y:S01]  /*1d70*/  FMUL.FTZ R46, R5.reuse, R36 ;  /* 0x00000024052e7220 */ /* 0x040fe20000410000 */
[----:B------:R-:W-:Y:S02]  /*1d80*/  HADD2.F32 R40, -RZ, R43.H0_H0 ;  /* 0x2000002bff287230 */ /* 0x000fe40000004100 */
[----:B------:R-:W-:Y:S01]  /*1d90*/  FFMA.FTZ R66, R4, R41, R69 ;  /* 0x0000002904427223 */ /* 0x000fe20000010045 */
[----:B------:R-:W-:Y:S02]  /*1da0*/  HADD2.F32 R45, -RZ, R45.H1_H1 ;  /* 0x3000002dff2d7230 */ /* 0x000fe40000004100 */
[----:B------:R-:W-:Y:S01]  /*1db0*/  FADD.FTZ R71, -R50, R71 ;  /* 0x0000004732477221 */ /* 0x000fe20000010100 */
[----:B------:R-:W-:Y:S01]  /*1dc0*/  FFMA.FTZ R69, R5, R18, R48 ;  /* 0x0000001205457223 */ /* 0x000fe20000010030 */
[----:B------:R-:W-:Y:S01]  /*1dd0*/  FFMA.FTZ R46, R39, R46, R42 ;  /* 0x0000002e272e7223 */ /* 0x000fe2000001002a */
[----:B------:R-:W-:-:S02]  /*1de0*/  HADD2.F32 R42, -RZ, R43.H1_H1 ;  /* 0x3000002bff2a7230 */ /* 0x000fc40000004100 */
[----:B------:R-:W-:Y:S01]  /*1df0*/  FMUL.FTZ R52, R2, R40 ;  /* 0x0000002802347220 */ /* 0x000fe20000410000 */
[----:B------:R-:W-:Y:S01]  /*1e00*/  FMUL.FTZ R43, R16, R71 ;  /* 0x00000047102b7220 */ /* 0x000fe20000410000 */
[----:B------:R-:W-:Y:S01]  /*1e10*/  FFMA.FTZ R48, R2, R22, R69 ;  /* 0x0000001602307223 */ /* 0x000fe20000010045 */
[----:B------:R-:W-:Y:S01]  /*1e20*/  FADD.FTZ R45, -R50, R45 ;  /* 0x0000002d322d7221 */ /* 0x000fe20000010100 */
[----:B------:R0:W-:Y:S01]  /*1e30*/  STS.64 [R64], R66 ;  /* 0x0000004240007388 */ /* 0x0001e20000000a00 */
[----:B------:R-:W-:Y:S01]  /*1e40*/  FFMA.FTZ R46, R43, R52, R46 ;  /* 0x000000342b2e7223 */ /* 0x000fe2000001002e */
[C---:B------:R-:W-:Y:S01]  /*1e50*/  FFMA.FTZ R48, R5.reuse, R24, R48 ;  /* 0x0000001805307223 */ /* 0x040fe20000010030 */
[----:B------:R-:W-:Y:S01]  /*1e60*/  FMUL.FTZ R51, R5, R42 ;  /* 0x0000002a05337220 */ /* 0x000fe20000410000 */
[----:B------:R-:W-:Y:S01]  /*1e70*/  FMUL.FTZ R45, R16, R45 ;  /* 0x0000002d102d7220 */ /* 0x000fe20000410000 */
[----:B------:R-:W-:Y:S02]  /*1e80*/  HADD2.F32 R52, -RZ, R65.H0_H0 ;  /* 0x20000041ff347230 */ /* 0x000fe40000004100 */
[----:B------:R-:W-:-:S02]  /*1e90*/  HADD2.F32 R62, -RZ, R49.H0_H0 ;  /* 0x20000031ff3e7230 */ /* 0x000fc40000004100 */
[----:B0-----:R-:W-:Y:S02]  /*1ea0*/  HADD2.F32 R66, -RZ, R65.H1_H1 ;  /* 0x30000041ff427230 */ /* 0x001fe40000004100 */
[----:B------:R-:W-:Y:S02]  /*1eb0*/  HADD2.F32 R65, -RZ, R49.H1_H1 ;  /* 0x30000031ff417230 */ /* 0x000fe40000004100 */
[----:B------:R-:W-:Y:S01]  /*1ec0*/  FFMA.FTZ R51, R45, R51, R46 ;  /* 0x000000332d337223 */ /* 0x000fe2000001002e */
[----:B------:R-:W-:Y:S01]  /*1ed0*/  FADD.FTZ R49, -R50, R66 ;  /* 0x0000004232317221 */ /* 0x000fe20000010100 */
[----:B------:R-:W-:Y:S01]  /*1ee0*/  FFMA.FTZ R66, R2, R26, R48 ;  /* 0x0000001a02427223 */ /* 0x000fe20000010030 */
[--C-:B------:R-:W-:Y:S02]  /*1ef0*/  HADD2.F32 R74, -RZ, R63.reuse.H0_H0 ;  /* 0x2000003fff4a7230 */ /* 0x100fe40000004100 */
[----:B------:R-:W-:Y:S02]  /*1f00*/  HADD2.F32 R75, -RZ, R63.H1_H1 ;  /* 0x3000003fff4b7230 */ /* 0x000fe40000004100 */
[----:B------:R-:W-:Y:S01]  /*1f10*/  FADD.FTZ R63, -R50, R52 ;  /* 0x00000034323f7221 */ /* 0x000fe20000010100 */
[----:B------:R-:W-:-:S02]  /*1f20*/  HADD2.F32 R46, -RZ, R47.H0_H0 ;  /* 0x2000002fff2e7230 */ /* 0x000fc40000004100 */
[C---:B------:R-:W-:Y:S01]  /*1f30*/  FFMA.FTZ R66, R5.reuse, R29, R66 ;  /* 0x0000001d05427223 */ /* 0x040fe20000010042 */
[----:B------:R-:W-:Y:S02]  /*1f40*/  HADD2.F32 R47, -RZ, R47.H1_H1 ;  /* 0x3000002fff2f7230 */ /* 0x000fe40000004100 */
[----:B------:R-:W-:Y:S01]  /*1f50*/  FMUL.FTZ R48, R16, R63 ;  /* 0x0000003f10307220 */ /* 0x000fe20000410000 */
[C---:B------:R-:W-:Y:S01]  /*1f60*/  FMUL.FTZ R63, R2.reuse, R46 ;  /* 0x0000002e023f7220 */ /* 0x040fe20000410000 */
[----:B------:R-:W-:Y:S01]  /*1f70*/  FFMA.FTZ R66, R2, R32, R66 ;  /* 0x0000002002427223 */ /* 0x000fe20000010042 */
[C---:B------:R-:W-:Y:S01]  /*1f80*/  FADD.FTZ R52, -R50.reuse, R62 ;  /* 0x0000003e32347221 */ /* 0x040fe20000010100 */
[----:B------:R-:W-:Y:S01]  /*1f90*/  FADD.FTZ R62, -R50, R65 ;  /* 0x00000041323e7221 */ /* 0x000fe20000010100 */
[----:B------:R-:W-:Y:S01]  /*1fa0*/  FFMA.FTZ R68, R48, R63, R51 ;  /* 0x0000003f30447223 */ /* 0x000fe20000010033 */
[C---:B------:R-:W-:Y:S01]  /*1fb0*/  FADD.FTZ R74, -R50.reuse, R74 ;  /* 0x0000004a324a7221 */ /* 0x040fe20000010100 */
[----:B------:R-:W-:Y:S01]  /*1fc0*/  FADD.FTZ R75, -R50, R75 ;  /* 0x0000004b324b7221 */ /* 0x000fe20000010100 */
[C---:B------:R-:W-:Y:S01]  /*1fd0*/  FMUL.FTZ R51, R5.reuse, R47 ;  /* 0x0000002f05337220 */ /* 0x040fe20000410000 */
[----:B------:R-:W-:Y:S01]  /*1fe0*/  FMUL.FTZ R49, R16, R49 ;  /* 0x0000003110317220 */ /* 0x000fe20000410000 */
[----:B------:R-:W-:Y:S01]  /*1ff0*/  FFMA.FTZ R63, R5, R36, R66 ;  /* 0x00000024053f7223 */ /* 0x000fe20000010042 */
[----:B------:R-:W-:-:S02]  /*2000*/  HADD2.F32 R50, -RZ, R53.H0_H0 ;  /* 0x20000035ff327230 */ /* 0x000fc40000004100 */
[----:B------:R-:W-:Y:S01]  /*2010*/  FFMA.FTZ R68, R49, R51, R68 ;  /* 0x0000003331447223 */ /* 0x000fe20000010044 */
[----:B------:R-:W-:Y:S01]  /*2020*/  FFMA.FTZ R66, R2, R40, R63 ;  /* 0x0000002802427223 */ /* 0x000fe2000001003f */
[----:B------:R-:W-:Y:S01]  /*2030*/  FMUL.FTZ R51, R16, R52 ;  /* 0x0000003410337220 */ /* 0x000fe20000410000 */
[----:B------:R-:W-:Y:S01]  /*2040*/  FMUL.FTZ R65, R2, R50 ;  /* 0x0000003202417220 */ /* 0x000fe20000410000 */
[----:B------:R-:W-:Y:S02]  /*2050*/  HADD2.F32 R52, -RZ, R53.H1_H1 ;  /* 0x30000035ff347230 */ /* 0x000fe40000004100 */
[----:B------:R-:W-:Y:S01]  /*2060*/  FFMA.FTZ R63, R5, R42, R66 ;  /* 0x0000002a053f7223 */ /* 0x000fe20000010042 */
[----:B------:R-:W-:Y:S01]  /*2070*/  FMUL.FTZ R53, R16, R62 ;  /* 0x0000003e10357220 */ /* 0x000fe20000410000 */
[----:B------:R-:W-:Y:S01]  /*2080*/  FFMA.FTZ R68, R51, R65, R68 ;  /* 0x0000004133447223 */ /* 0x000fe20000010044 */
[----:B------:R-:W-:Y:S01]  /*2090*/  FMUL.FTZ R65, R5, R52 ;  /* 0x0000003405417220 */ /* 0x000fe20000410000 */
[----:B------:R-:W-:-:S03]  /*20a0*/  FFMA.FTZ R62, R2, R46, R63 ;  /* 0x0000002e023e7223 */ /* 0x000fc6000001003f */
[----:B------:R-:W-:Y:S01]  /*20b0*/  FFMA.FTZ R63, R53, R65, R68 ;  /* 0x00000041353f7223 */ /* 0x000fe20000010044 */
[----:B------:R-:W-:Y:S01]  /*20c0*/  FFMA.FTZ R65, R5, R47, R62 ;  /* 0x0000002f05417223 */ /* 0x000fe2000001003e */
[----:B------:R-:W-:-:S03]  /*20d0*/  HADD2.F32 R72, -RZ, R73.H0_H0 ;  /* 0x20000049ff487230 */ /* 0x000fc60000004100 */
[----:B------:R-:W-:Y:S01]  /*20e0*/  FFMA.FTZ R62, R2, R50, R65 ;  /* 0x00000032023e7223 */ /* 0x000fe20000010041 */
[----:B------:R-:W-:Y:S02]  /*20f0*/  HADD2.F32 R73, -RZ, R73.H1_H1 ;  /* 0x30000049ff497230 */ /* 0x000fe40000004100 */
[----:B------:R-:W-:Y:S01]  /*2100*/  FMUL.FTZ R74, R16, R74 ;  /* 0x0000004a104a7220 */ /* 0x000fe20000410000 */
[----:B------:R-:W-:Y:S01]  /*2110*/  FMUL.FTZ R65, R2, R72 ;  /* 0x0000004802417220 */ /* 0x000fe20000410000 */
[C---:B------:R-:W-:Y:S01]  /*2120*/  FFMA.FTZ R62, R5.reuse, R52, R62 ;  /* 0x00000034053e7223 */ /* 0x040fe2000001003e */
[----:B------:R-:W-:Y:S02]  /*2130*/  FMUL.FTZ R75, R16, R75 ;  /* 0x0000004b104b7220 */ /* 0x000fe40000410000 */
[----:B------:R-:W-:Y:S01]  /*2140*/  FFMA.FTZ R66, R74, R65, R63 ;  /* 0x000000414a427223 */ /* 0x000fe2000001003f */
[----:B------:R-:W-:Y:S01]  /*2150*/  FFMA.FTZ R62, R2, R72, R62 ;  /* 0x00000048023e7223 */ /* 0x000fe2000001003e */
[----:B------:R-:W-:Y:S01]  /*2160*/  FMUL.FTZ R63, R5, R73 ;  /* 0x00000049053f7220 */ /* 0x000fe20000410000 */
[----:B------:R-:W-:-:S02]  /*2170*/  FADD.FTZ R57, R8, R57 ;  /* 0x0000003908397221 */ /* 0x000fc40000010000 */
        /* <DEDUP_REMOVED lines=8> */
[----:B------:R-:W-:Y:S01]  /*2200*/  FADD.FTZ R59, R59, R22 ;  /* 0x000000163b3b7221 */ /* 0x000fe20000010000 */
[----:B------:R-:W-:Y:S01]  /*2210*/  FFMA.FTZ R54, R20, R18, R60 ;  /* 0x0000001214367223 */ /* 0x000fe2000001003c */
[----:B------:R-:W-:Y:S01]  /*2220*/  FADD.FTZ R60, R61, R24 ;  /* 0x000000183d3c7221 */ /* 0x000fe20000010000 */
[----:B------:R-:W-:Y:S01]  /*2230*/  UIADD3 UR9, UP0, UR11, 0x2, URZ ;  /* 0x000000020b097890 */ /* 0x000fe2000ff1e03f */
[----:B------:R-:W-:Y:S01]  /*2240*/  FADD.FTZ R61, R57, R12 ;  /* 0x0000000c393d7221 */ /* 0x000fe20000010000 */
[----:B------:R-:W-:Y:S01]  /*2250*/  FFMA.FTZ R56, R87, R8, R56 ;  /* 0x0000000857387223 */ /* 0x000fe20000010038 */
[----:B0-----:R-:W-:Y:S01]  /*2260*/  FADD.FTZ R62, R66, R9 ;  /* 0x00000009423e7221 */ /* 0x001fe20000010000 */
[----:B------:R-:W-:Y:S01]  /*2270*/  FFMA.FTZ R58, R3, R17, R58 ;  /* 0x00000011033a7223 */ /* 0x000fe2000001003a */
[----:B------:R-:W-:-:S02]  /*2280*/  FADD.FTZ R63, R59, R26 ;  /* 0x0000001a3b3f7221 */ /* 0x000fc40000010000 */
[----:B------:R-:W-:Y:S01]  /*2290*/  FADD.FTZ R62, R62, R11 ;  /* 0x0000000b3e3e7221 */ /* 0x000fe20000010000 */
[----:B------:R-:W-:Y:S01]  /*22a0*/  FADD.FTZ R59, R60, R29 ;  /* 0x0000001d3c3b7221 */ /* 0x000fe20000010000 */
[----:B------:R-:W-:Y:S01]  /*22b0*/  UIADD3.X UR11, URZ, UR5, URZ, UP0, !UPT ;  /* 0x000000053f0b7290 */ /* 0x000fe200087fe43f */
[----:B------:R-:W-:Y:S01]  /*22c0*/  FFMA.FTZ R57, R86, R9, R55 ;  /* 0x0000000956397223 */ /* 0x000fe20000010037 */
[----:B------:R-:W-:Y:S01]  /*22d0*/  FADD.FTZ R62, R62, R13 ;  /* 0x0000000d3e3e7221 */ /* 0x000fe20000010000 */
[----:B------:R-:W-:Y:S01]  /*22e0*/  FADD.FTZ R60, R61, R14 ;  /* 0x0000000e3d3c7221 */ /* 0x000fe20000010000 */
[----:B------:R-:W-:Y:S01]  /*22f0*/  UISETP.GE.U32.AND UP0, UPT, UR9, UR16, UPT ;  /* 0x000000100900728c */ /* 0x000fe2000bf06070 */
[----:B------:R-:W-:Y:S01]  /*2300*/  FFMA.FTZ R56, R85, R10, R56 ;  /* 0x0000000a55387223 */ /* 0x000fe20000010038 */
[----:B------:R-:W-:Y:S01]  /*2310*/  FADD.FTZ R55, R63, R32 ;  /* 0x000000203f377221 */ /* 0x000fe20000010000 */
[----:B------:R-:W-:Y:S01]  /*2320*/  FFMA.FTZ R61, R23, R22, R58 ;  /* 0x00000016173d7223 */ /* 0x000fe2000001003a */
[----:B------:R-:W-:Y:S01]  /*2330*/  FFMA.FTZ R58, R25, R24, R54 ;  /* 0x00000018193a7223 */ /* 0x000fe20000010036 */
[----:B------:R-:W-:Y:S01]  /*2340*/  FADD.FTZ R59, R59, R36 ;  /* 0x000000243b3b7221 */ /* 0x000fe20000010000 */
[----:B------:R-:W-:Y:S01]  /*2350*/  FADD.FTZ R62, R62, R15 ;  /* 0x0000000f3e3e7221 */ /* 0x000fe20000010000 */
[----:B------:R-:W-:Y:S01]  /*2360*/  UISETP.GE.AND.EX UP0, UPT, UR11, UR17, UPT, UP0 ;  /* 0x000000110b00728c */ /* 0x000fe2000bf06300 */
[----:B------:R-:W-:Y:S01]  /*2370*/  FFMA.FTZ R64, R83, R12, R56 ;  /* 0x0000000c53407223 */ /* 0x000fe20000010038 */
[----:B------:R-:W-:Y:S01]  /*2380*/  FADD.FTZ R55, R55, R40 ;  /* 0x0000002837377221 */ /* 0x000fe20000010000 */
[----:B------:R-:W-:Y:S01]  /*2390*/  FFMA.FTZ R57, R84, R11, R57 ;  /* 0x0000000b54397223 */ /* 0x000fe20000010039 */
[----:B------:R-:W-:Y:S01]  /*23a0*/  FFMA.FTZ R56, R28, R26, R61 ;  /* 0x0000001a1c387223 */ /* 0x000fe2000001003d */
[----:B------:R-:W-:Y:S01]  /*23b0*/  FFMA.FTZ R58, R31, R29, R58 ;  /* 0x0000001d1f3a7223 */ /* 0x000fe2000001003a */
[----:B------:R-:W-:Y:S01]  /*23c0*/  FADD.FTZ R54, R59, R42 ;  /* 0x0000002a3b367221 */ /* 0x000fe20000010000 */
[----:B------:R-:W-:Y:S01]  /*23d0*/  FADD.FTZ R59, R62, R21 ;  /* 0x000000153e3b7221 */ /* 0x000fe20000010000 */
[----:B------:R-:W-:Y:S01]  /*23e0*/  FADD.FTZ R60, R60, R19 ;  /* 0x000000133c3c7221 */ /* 0x000fe20000010000 */
[----:B------:R-:W-:Y:S01]  /*23f0*/  FADD.FTZ R55, R55, R46 ;  /* 0x0000002e37377221 */ /* 0x000fe20000010000 */
[----:B------:R-:W-:Y:S01]  /*2400*/  FFMA.FTZ R57, R82, R13, R57 ;  /* 0x0000000d52397223 */ /* 0x000fe20000010039 */
[----:B------:R-:W-:Y:S01]  /*2410*/  FFMA.FTZ R64, R81, R14, R64 ;  /* 0x0000000e51407223 */ /* 0x000fe20000010040 */
[----:B------:R-:W-:Y:S01]  /*2420*/  FFMA.FTZ R56, R35, R32, R56 ;  /* 0x0000002023387223 */ /* 0x000fe20000010038 */
[----:B------:R-:W-:Y:S01]  /*2430*/  FFMA.FTZ R58, R39, R36, R58 ;  /* 0x00000024273a7223 */ /* 0x000fe2000001003a */
[----:B------:R-:W-:Y:S01]  /*2440*/  PLOP3.LUT P0, PT, PT, PT, UP0, 0x80, 0x0 ;  /* 0x000000000000781c */ /* 0x000fe20003f0f008 */
[----:B------:R-:W-:Y:S01]  /*2450*/  FADD.FTZ R62, R59, R30 ;  /* 0x0000001e3b3e7221 */ /* 0x000fe20000010000 */
        /* <DEDUP_REMOVED lines=19> */
[C---:B------:R-:W-:Y:S01]  /*2590*/  ISETP.GT.U32.AND P2, PT, R109.reuse, 0x3f, PT ;  /* 0x0000003f6d00780c */ /* 0x040fe20003f44070 */
[----:B------:R-:W-:Y:S01]  /*25a0*/  FADD.FTZ R55, R62, R37 ;  /* 0x000000253e377221 */ /* 0x000fe20000010000 */
[----:B------:R-:W-:Y:S01]  /*25b0*/  BAR.SYNC.DEFER_BLOCKING 0x0 ;  /* 0x0000000000007b1d */ /* 0x000fe20000010000 */
[----:B------:R-:W-:Y:S01]  /*25c0*/  LOP3.LUT P1, RZ, R109, 0xffffffc1, RZ, 0xc0, !PT ;  /* 0xffffffc16dff7812 */ /* 0x000fe2000782c0ff */
[----:B------:R-:W-:Y:S01]  /*25d0*/  FADD.FTZ R59, R59, R72 ;  /* 0x000000483b3b7221 */ /* 0x000fe20000010000 */
[----:B------:R-:W-:Y:S01]  /*25e0*/  FFMA.FTZ R54, R38, R37, R63 ;  /* 0x0000002526367223 */ /* 0x000fe2000001003f */
[----:B------:R-:W-:Y:S01]  /*25f0*/  FFMA.FTZ R56, R44, R41, R65 ;  /* 0x000000292c387223 */ /* 0x000fe20000010041 */
[----:B------:R-:W-:Y:S01]  /*2600*/  FFMA.FTZ R58, R74, R72, R67 ;  /* 0x000000484a3a7223 */ /* 0x000fe20000010043 */
[----:B------:R-:W-:Y:S01]  /*2610*/  FFMA.FTZ R60, R75, R73, R60 ;  /* 0x000000494b3c7223 */ /* 0x000fe2000001003c */
[----:B------:R-:W-:Y:S07]  /*2620*/  @!P0 BRA `(.L_x_1899) ;  /* 0x0000000000a88947 */ /* 0x000fee0003800000 */
[----:B------:R-:W2:Y:S04]  /*2630*/  LDL R69, [R1+0xc] ;  /* 0x00000c0001457983 */ /* 0x000ea80000100800 */
[----:B------:R-:W3:Y:S04]  /*2640*/  LDL R71, [R1+0x8] ;  /* 0x0000080001477983 */ /* 0x000ee80000100800 */
[----:B------:R-:W4:Y:S04]  /*2650*/  LDL R116, [R1+0x4] ;  /* 0x0000040001747983 */ /* 0x000f280000100800 */
[----:B------:R-:W5:Y:S01]  /*2660*/  LDL R70, [R1] ;  /* 0x0000000001467983 */ /* 0x000f620000100800 */
[----:B------:R-:W0:Y:S01]  /*2670*/  S2UR UR14, SR_CgaCtaId ;  /* 0x00000000000e79c3 */ /* 0x000e220000008800 */
[----:B------:R-:W-:Y:S01]  /*2680*/  UMOV UR5, 0x400 ;  /* 0x0000040000057882 */ /* 0x000fe20000000000 */
[----:B------:R-:W-:-:S04]  /*2690*/  SHF.L.U32 R63, R109, 0x1, RZ ;  /* 0x000000016d3f7819 */ /* 0x000fc800000006ff */
[----:B------:R-:W-:-:S04]  /*26a0*/  LOP3.LUT R63, R63, 0x18, RZ, 0xc0, !PT ;  /* 0x000000183f3f7812 */ /* 0x000fc800078ec0ff */
[C---:B------:R-:W-:Y:S02]  /*26b0*/  LOP3.LUT R65, R63.reuse, 0x8, RZ, 0x3c, !PT ;  /* 0x000000083f417812 */ /* 0x040fe400078e3cff */
[----:B------:R-:W-:Y:S01]  /*26c0*/  LOP3.LUT R67, R63, 0x10, RZ, 0x3c, !PT ;  /* 0x000000103f437812 */ /* 0x000fe200078e3cff */
[----:B0-----:R-:W-:-:S06]  /*26d0*/  ULEA UR5, UR14, UR5, 0x18 ;  /* 0x000000050e057291 */ /* 0x001fcc000f8ec03f */
[----:B------:R-:W-:-:S04]  /*26e0*/  LEA R62, R109, UR5, 0x5 ;  /* 0x000000056d3e7c11 */ /* 0x000fc8000f8e28ff */
[C---:B------:R-:W-:Y:S01]  /*26f0*/  IADD3 R64, R62.reuse, R63, RZ ;  /* 0x0000003f3e407210 */ /* 0x040fe20007ffe0ff */
[C---:B------:R-:W-:Y:S01]  /*2700*/  IMAD.IADD R65, R62.reuse, 0x1, R65 ;  /* 0x000000013e417824 */ /* 0x040fe200078e0241 */
[----:B------:R-:W-:Y:S02]  /*2710*/  LOP3.LUT R63, R63, 0x18, RZ, 0x3c, !PT ;  /* 0x000000183f3f7812 */ /* 0x000fe400078e3cff */
[C---:B------:R-:W-:Y:S01]  /*2720*/  IADD3 R67, R62.reuse, R67, RZ ;  /* 0x000000433e437210 */ /* 0x040fe20007ffe0ff */
[----:B------:R-:W-:Y:S01]  /*2730*/  STS.64 [R64], R54 ;  /* 0x0000003640007388 */ /* 0x000fe20000000a00 */
[----:B------:R-:W-:Y:S02]  /*2740*/  IADD3 R66, R62, R63, RZ ;  /* 0x0000003f3e427210 */ /* 0x000fe40007ffe0ff */
[----:B------:R-:W-:Y:S01]  /*2750*/  LEA R62, R108, UR5, 0x5 ;  /* 0x000000056c3e7c11 */ /* 0x000fe2000f8e28ff */
[----:B------:R-:W-:Y:S04]  /*2760*/  STS.64 [R65], R56 ;  /* 0x0000003841007388 */ /* 0x000fe80000000a00 */
[----:B------:R-:W-:Y:S04]  /*2770*/  STS.64 [R67], R58 ;  /* 0x0000003a43007388 */ /* 0x000fe80000000a00 */
[----:B------:R-:W-:Y:S01]  /*2780*/  STS.64 [R66], R60 ;  /* 0x0000003c42007388 */ /* 0x000fe20000000a00 */
[----:B------:R-:W-:Y:S01]  /*2790*/  BAR.SYNC.DEFER_BLOCKING 0x0 ;  /* 0x0000000000007b1d */ /* 0x000fe20000010000 */
[----:B--2---:R-:W-:-:S02]  /*27a0*/  LEA R68, R69, R62, 0x3 ;  /* 0x0000003e45447211 */ /* 0x004fc400078e18ff */
[----:B---3--:R-:W-:-:S03]  /*27b0*/  LEA R69, R71, R62, 0x3 ;  /* 0x0000003e47457211 */ /* 0x008fc600078e18ff */
[----:B------:R-:W0:Y:S04]  /*27c0*/  LDS.64 R62, [R68] ;  /* 0x00000000443e7984 */ /* 0x000e280000000a00 */
[----:B------:R-:W1:Y:S01]  /*27d0*/  LDS.64 R64, [R69+0x1e00] ;  /* 0x001e000045407984 */ /* 0x000e620000000a00 */
[----:B0-----:R-:W-:Y:S01]  /*27e0*/  FADD.FTZ R62, RZ, R62 ;  /* 0x0000003eff3e7221 */ /* 0x001fe20000010000 */
[----:B------:R-:W-:-:S03]  /*27f0*/  FADD.FTZ R63, RZ, R63 ;  /* 0x0000003fff3f7221 */ /* 0x000fc60000010000 */
[----:B-1----:R-:W-:Y:S01]  /*2800*/  FADD.FTZ R64, R62, R64 ;  /* 0x000000403e407221 */ /* 0x002fe20000010000 */
[----:B------:R-:W-:Y:S01]  /*2810*/  LEA R62, R114, UR5, 0x5 ;  /* 0x00000005723e7c11 */ /* 0x000fe2000f8e28ff */
[----:B------:R-:W-:-:S03]  /*2820*/  FADD.FTZ R65, R63, R65 ;  /* 0x000000413f417221 */ /* 0x000fc60000010000 */
[-C--:B----4-:R-:W-:Y:S02]  /*2830*/  LEA R66, R116, R62.reuse, 0x3 ;  /* 0x0000003e74427211 */ /* 0x090fe400078e18ff */
[----:B-----5:R-:W-:Y:S01]  /*2840*/  LEA R67, R70, R62, 0x3 ;  /* 0x0000003e46437211 */ /* 0x020fe200078e18ff */
[----:B------:R-:W-:Y:S04]  /*2850*/  STG.E.64 desc[UR12][R112.64+0x10000], R64 ;  /* 0x0100004070007986 */ /* 0x000fe8000c101b0c */
[----:B------:R-:W0:Y:S04]  /*2860*/  LDS.64 R62, [R66] ;  /* 0x00000000423e7984 */ /* 0x000e280000000a00 */
[----:B------:R-:W1:Y:S01]  /*2870*/  LDS.64 R64, [R67+0x1e00] ;  /* 0x001e000043407984 */ /* 0x000e620000000a00 */
[----:B0-----:R-:W-:Y:S01]  /*2880*/  FADD.FTZ R63, RZ, R63 ;  /* 0x0000003fff3f7221 */ /* 0x001fe20000010000 */
[----:B------:R-:W-:-:S03]  /*2890*/  FADD.FTZ R62, RZ, R62 ;  /* 0x0000003eff3e7221 */ /* 0x000fc60000010000 */
[----:B-1----:R-:W-:Y:S01]  /*28a0*/  FADD.FTZ R65, R63, R65 ;  /* 0x000000413f417221 */ /* 0x002fe20000010000 */
[----:B------:R-:W-:-:S05]  /*28b0*/  FADD.FTZ R64, R62, R64 ;  /* 0x000000403e407221 */ /* 0x000fca0000010000 */
[----:B------:R0:W-:Y:S02]  /*28c0*/  STG.E.64 desc[UR12][R110.64+0x10000], R64 ;  /* 0x010000406e007986 */ /* 0x0001e4000c101b0c */
.L_x_1899:
[----:B------:R-:W-:Y:S01]  /*28d0*/  BSSY B0, `(.L_x_1900) ;  /* 0x0000059000007945 */ /* 0x000fe20003800000 */
[----:B0-----:R-:W-:-:S03]  /*28e0*/  CS2R R64, SRZ ;  /* 0x0000000000407805 */ /* 0x001fc6000001ff00 */
[----:B------:R-:W-:Y:S05]  /*28f0*/  @P2 BRA `(.L_x_1901) ;  /* 0x0000000400582947 */ /* 0x000fea0003800000 */
[--C-:B------:R-:W-:Y:S02]  /*2900*/  SHF.R.U32.HI R62, RZ, 0x1, R106.reuse ;  /* 0x00000001ff3e7819 */ /* 0x100fe4000001166a */
[----:B------:R-:W-:Y:S02]  /*2910*/  SHF.R.U32.HI R63, RZ, 0x2, R106 ;  /* 0x00000002ff3f7819 */ /* 0x000fe4000001166a */
[----:B------:R-:W-:Y:S02]  /*2920*/  LOP3.LUT R62, R62, 0x1, RZ, 0xc0, !PT ;  /* 0x000000013e3e7812 */ /* 0x000fe400078ec0ff */
[----:B------:R-:W-:-:S03]  /*2930*/  SHF.L.U32 R66, R109, 0x3, RZ ;  /* 0x000000036d427819 */ /* 0x000fc600000006ff */
[----:B------:R-:W-:Y:S01]  /*2940*/  IMAD R62, R62, 0xf0, R63 ;  /* 0x000000f03e3e7824 */ /* 0x000fe200078e023f */
[----:B------:R-:W-:Y:S01]  /*2950*/  HFMA2.MMA R63, -RZ, RZ, 0, 1.430511474609375e-06 ;  /* 0x00000018ff3f7435 */ /* 0x000fe200000001ff */
[----:B------:R-:W-:-:S09]  /*2960*/  LOP3.LUT R68, R66, 0x8, RZ, 0xc0, !PT ;  /* 0x0000000842447812 */ /* 0x000fd200078ec0ff */
[----:B------:R-:W-:Y:S01]  /*2970*/  IMAD R62, R62, R63, UR8 ;  /* 0x000000083e3e7e24 */ /* 0x000fe2000f8e023f */
[----:B------:R-:W-:-:S04]  /*2980*/  IADD3 R63, R106, 0x2, RZ ;  /* 0x000000026a3f7810 */ /* 0x000fc80007ffe0ff */
[--C-:B------:R-:W-:Y:S02]  /*2990*/  SHF.R.U32.HI R64, RZ, 0x1, R63.reuse ;  /* 0x00000001ff407819 */ /* 0x100fe4000001163f */
[----:B------:R-:W-:Y:S02]  /*29a0*/  SHF.R.U32.HI R63, RZ, 0x2, R63 ;  /* 0x00000002ff3f7819 */ /* 0x000fe4000001163f */
[----:B------:R-:W-:Y:S02]  /*29b0*/  LOP3.LUT R64, R64, 0x1, RZ, 0xc0, !PT ;  /* 0x0000000140407812 */ /* 0x000fe400078ec0ff */
[----:B------:R-:W-:-:S03]  /*29c0*/  IADD3 R66, R68, R62, RZ ;  /* 0x0000003e44427210 */ /* 0x000fc60007ffe0ff */
[----:B------:R-:W-:Y:S01]  /*29d0*/  IMAD R63, R64, 0xf0, R63 ;  /* 0x000000f0403f7824 */ /* 0x000fe200078e023f */
[----:B------:R-:W-:-:S05]  /*29e0*/  MOV R64, 0x18 ;  /* 0x0000001800407802 */ /* 0x000fca0000000f00 */
[----:B------:R-:W-:-:S05]  /*29f0*/  IMAD R63, R63, R64, UR8 ;  /* 0x000000083f3f7e24 */ /* 0x000fca000f8e0240 */
[----:B------:R-:W-:Y:S02]  /*2a00*/  IADD3 R67, R68, R63, RZ ;  /* 0x0000003f44437210 */ /* 0x000fe40007ffe0ff */
        /* <DEDUP_REMOVED lines=13> */
[----:B------:R-:W-:-:S05]  /*2ae0*/  IADD3 R66, R68, R62, RZ ;  /* 0x0000003e44427210 */ /* 0x000fca0007ffe0ff */
        /* <DEDUP_REMOVED lines=55> */
.L_x_1901:
[----:B------:R-:W-:Y:S05]  /*2e60*/  BSYNC B0 ;  /* 0x0000000000007941 */ /* 0x000fea0003800000 */
.L_x_1900:
[----:B------:R-:W0:Y:S01]  /*2e70*/  @!P1 LDC R62, c[0x0][0x10] ;  /* 0x00000400ff3e9b82 */ /* 0x000e220000000800 */
[----:B------:R-:W1:Y:S01]  /*2e80*/  SHFL.BFLY PT, R67, R64, 0x1, 0x1f ;  /* 0x0c201f0040437f89 */ /* 0x000e6200000e0000 */
[----:B------:R-:W-:Y:S01]  /*2e90*/  MOV R63, UR4 ;  /* 0x00000004003f7c02 */ /* 0x000fe20008000f00 */
[----:B------:R-:W-:Y:S01]  /*2ea0*/  UISETP.GE.U32.AND UP0, UPT, UR9, UR16, UPT ;  /* 0x000000100900728c */ /* 0x000fe2000bf06070 */
[----:B------:R-:W-:Y:S01]  /*2eb0*/  SHF.R.U32.HI R68, RZ, 0x1, R109 ;  /* 0x00000001ff447819 */ /* 0x000fe2000001166d */
[----:B------:R-:W2:Y:S02]  /*2ec0*/  SHFL.BFLY PT, R66, R65, 0x1, 0x1f ;  /* 0x0c201f0041427f89 */ /* 0x000ea400000e0000 */
[----:B------:R-:W-:Y:S01]  /*2ed0*/  UISETP.GE.AND.EX UP0, UPT, UR11, UR17, UPT, UP0 ;  /* 0x000000110b00728c */ /* 0x000fe2000bf06300 */
[----:B------:R-:W3:Y:S01]  /*2ee0*/  @!P1 LDC.64 R70, c[0x0][0x260] ;  /* 0x00009800ff469b82 */ /* 0x000ee20000000a00 */
[----:B------:R-:W-:Y:S01]  /*2ef0*/  @!P1 SHF.L.U32 R68, R68, 0x6, RZ ;  /* 0x0000000644449819 */ /* 0x000fe200000006ff */
[----:B0-----:R-:W-:Y:S01]  /*2f00*/  @!P1 IMAD R62, R62, R63, UR10 ;  /* 0x0000000a3e3e9e24 */ /* 0x001fe2000f8e023f */
[----:B------:R-:W-:Y:S01]  /*2f10*/  MOV R63, UR15 ;  /* 0x0000000f003f7c02 */ /* 0x000fe20008000f00 */
[----:B-1----:R-:W-:-:S03]  /*2f20*/  FADD.FTZ R64, R67, R64 ;  /* 0x0000004043407221 */ /* 0x002fc60000010000 */
[----:B------:R-:W-:Y:S01]  /*2f30*/  @!P1 LOP3.LUT R63, R68, 0xffffffc0, R63, 0xe2, !PT ;  /* 0xffffffc0443f9812 */ /* 0x000fe200078ee23f */
[----:B--2---:R-:W-:-:S03]  /*2f40*/  FADD.FTZ R65, R66, R65 ;  /* 0x0000004142417221 */ /* 0x004fc60000010000 */
[----:B------:R-:W-:-:S05]  /*2f50*/  @!P1 LEA R62, R62, R63, 0xb ;  /* 0x0000003f3e3e9211 */ /* 0x000fca00078e58ff */
[----:B------:R-:W-:-:S04]  /*2f60*/  @!P1 IMAD.SHL.U32 R62, R62, 0x2, RZ ;  /* 0x000000023e3e9824 */ /* 0x000fc800078e00ff */
[----:B---3--:R-:W-:-:S05]  /*2f70*/  @!P1 IMAD.WIDE.U32 R62, R62, 0x4, R70 ;  /* 0x000000043e3e9825 */ /* 0x008fca00078e0046 */
[----:B------:R0:W-:Y:S01]  /*2f80*/  @!P1 STG.E.64 desc[UR12][R62.64], R64 ;  /* 0x000000403e009986 */ /* 0x0001e2000c101b0c */
[----:B------:R-:W-:-:S13]  /*2f90*/  PLOP3.LUT P1, PT, PT, PT, UP0, 0x80, 0x0 ;  /* 0x000000000000781c */ /* 0x000fda0003f2f008 */
[----:B0-----:R-:W-:Y:S05]  /*2fa0*/  @P1 BRA `(.L_x_1902) ;  /* 0x00000000005c1947 */ /* 0x001fea0003800000 */
[----:B------:R-:W-:Y:S01]  /*2fb0*/  BAR.SYNC.DEFER_BLOCKING 0x0 ;  /* 0x0000000000007b1d */ /* 0x000fe20000010000 */
[----:B------:R-:W-:-:S13]  /*2fc0*/  ISETP.NE.AND P1, PT, R109, RZ, PT ;  /* 0x000000ff6d00720c */ /* 0x000fda0003f25270 */
        /* <DEDUP_REMOVED lines=10> */
.L_x_1904:
        /* <DEDUP_REMOVED lines=8> */
.L_x_1903:
[----:B------:R-:W-:Y:S05]  /*30f0*/  WARPSYNC.ALL ;  /* 0x0000000000007948 */ /* 0x000fea0003800000 */
[----:B------:R-:W-:Y:S06]  /*3100*/  BAR.SYNC.DEFER_BLOCKING 0x0 ;  /* 0x0000000000007b1d */ /* 0x000fec0000010000 */
[----:B------:R-:W-:Y:S05]  /*3110*/  BRA `(.L_x_1905) ;  /* 0x00000000005c7947 */ /* 0x000fea0003800000 */
.L_x_1902:
[----:B------:R-:W-:Y:S01]  /*3120*/  BAR.SYNC.DEFER_BLOCKING 0x0 ;  /* 0x0000000000007b1d */ /* 0x000fe20000010000 */
[----:B------:R-:W-:-:S13]  /*3130*/  ISETP.NE.AND P1, PT, R109, RZ, PT ;  /* 0x000000ff6d00720c */ /* 0x000fda0003f25270 */
        /* <DEDUP_REMOVED lines=11> */
.L_x_1907:
        /* <DEDUP_REMOVED lines=8> */
.L_x_1906:
[----:B------:R-:W-:Y:S05]  /*3270*/  WARPSYNC.ALL ;  /* 0x0000000000007948 */ /* 0x000fea0003800000 */
[----:B------:R-:W-:Y:S06]  /*3280*/  BAR.SYNC.DEFER_BLOCKING 0x0 ;  /* 0x0000000000007b1d */ /* 0x000fec0000010000 */
.L_x_1905:
[----:B------:R-:W-:Y:S01]  /*3290*/  ISETP.GT.U32.AND P1, PT, R109, 0xff, PT ;  /* 0x000000ff6d00780c */ /* 0x000fe20003f24070 */
[----:B------:R-:W-:Y:S01]  /*32a0*/  BSSY B0, `(.L_x_1908) ;  /* 0x0000037000007945 */ /* 0x000fe20003800000 */
[----:B------:R-:W-:Y:S01]  /*32b0*/  HFMA2.MMA R62, -RZ, RZ, 0, 0 ;  /* 0x00000000ff3e7435 */ /* 0x000fe200000001ff */
[----:B------:R-:W-:-:S10]  /*32c0*/  IMAD.MOV.U32 R64, RZ, RZ, RZ ;  /* 0x000000ffff407224 */ /* 0x000fd400078e00ff */
        /* <DEDUP_REMOVED lines=52> */
.L_x_1909:
[----:B------:R-:W-:Y:S05]  /*3610*/  BSYNC B0 ;  /* 0x0000000000007941 */ /* 0x000fea0003800000 */
.L_x_1908:
[----:B------:R-:W0:Y:S01]  /*3620*/  SHFL.BFLY PT, R63, R62, 0x4, 0x1f ;  /* 0x0c801f003e3f7f89 */ /* 0x000e2200000e0000 */
        /* <DEDUP_REMOVED lines=22> */
.L_x_1911:
[----:B------:R-:W-:Y:S05]  /*3790*/  BSYNC B0 ;  /* 0x0000000000007941 */ /* 0x000fea0003800000 */
.L_x_1910:
[----:B------:R-:W1:Y:S08]  /*37a0*/  S2UR UR14, SR_CgaCtaId ;  /* 0x00000000000e79c3 */ /* 0x000e700000008800 */
[----:B------:R-:W-:Y:S01]  /*37b0*/  BAR.SYNC.DEFER_BLOCKING 0x0 ;  /* 0x0000000000007b1d */ /* 0x000fe20000010000 */
[----:B------:R-:W-:-:S05]  /*37c0*/  ULOP3.LUT UR4, UR4, 0x1, URZ, 0x3c, !UPT ;  /* 0x0000000104047892 */ /* 0x000fca000f8e3c3f */
[----:B------:R-:W-:Y:S01]  /*37d0*/  UMOV UR5, 0x400 ;  /* 0x0000040000057882 */ /* 0x000fe20000000000 */
[----:B------:R-:W-:Y:S01]  /*37e0*/  ULDC.64 UR22, c[0x0][0x210] ;  /* 0x0000840000167ab9 */ /* 0x000fe20000000a00 */
[----:B------:R-:W-:-:S04]  /*37f0*/  UIADD3 UR5, UR5, 0x6900, URZ ;  /* 0x0000690005057890 */ /* 0x000fc8000fffe03f */
[----:B-1----:R-:W-:-:S06]  /*3800*/  ULEA UR5, UR14, UR5, 0x18 ;  /* 0x000000050e057291 */ /* 0x002fcc000f8ec03f */
[----:B0-----:R-:W-:-:S06]  /*3810*/  LEA R62, R105, UR5, 0x3 ;  /* 0x00000005693e7c11 */ /* 0x001fcc000f8e18ff */
[----:B------:R-:W0:Y:S02]  /*3820*/  LDS.64 R62, [R62] ;  /* 0x000000003e3e7984 */ /* 0x000e240000000a00 */
[--C-:B0-----:R-:W-:Y:S01]  /*3830*/  FFMA.FTZ R7, R0, R7, -R62.reuse ;  /* 0x0000000700077223 */ /* 0x101fe2000001083e */
[--C-:B------:R-:W-:Y:S01]  /*3840*/  FFMA.FTZ R8, R4, R8, -R62.reuse ;  /* 0x0000000804087223 */ /* 0x100fe2000001083e */
[--C-:B------:R-:W-:Y:S01]  /*3850*/  FFMA.FTZ R9, R0, R9, -R62.reuse ;  /* 0x0000000900097223 */ /* 0x100fe2000001083e */
[----:B------:R-:W-:Y:S01]  /*3860*/  FFMA.FTZ R66, R4, R27, -R62 ;  /* 0x0000001b04427223 */ /* 0x000fe2000001083e */
[-C--:B------:R-:W-:Y:S01]  /*3870*/  FFMA.FTZ R7, -R88, R63.reuse, R7 ;  /* 0x0000003f58077223 */ /* 0x080fe20000010107 */
[-C--:B------:R-:W-:Y:S01]  /*3880*/  FFMA.FTZ R87, -R87, R63.reuse, R8 ;  /* 0x0000003f57577223 */ /* 0x080fe20000010108 */
[----:B------:R-:W-:Y:S01]  /*3890*/  FFMA.FTZ R27, -R86, R63, R9 ;  /* 0x0000003f561b7223 */ /* 0x000fe20000010109 */
[--C-:B------:R-:W-:Y:S01]  /*38a0*/  FFMA.FTZ R13, R0, R13, -R62.reuse ;  /* 0x0000000d000d7223 */ /* 0x100fe2000001083e */
[C---:B------:R-:W-:Y:S01]  /*38b0*/  FMUL.FTZ R7, R6.reuse, R7 ;  /* 0x0000000706077220 */ /* 0x040fe20000410000 */
[----:B------:R-:W-:Y:S01]  /*38c0*/  FMUL.FTZ R8, R6, R87 ;  /* 0x0000005706087220 */ /* 0x000fe20000410000 */
[--C-:B------:R-:W-:Y:S01]  /*38d0*/  FFMA.FTZ R64, R4, R19, -R62.reuse ;  /* 0x0000001304407223 */ /* 0x100fe2000001083e */
[--C-:B------:R-:W-:Y:S01]  /*38e0*/  FFMA.FTZ R21, R0, R21, -R62.reuse ;  /* 0x0000001500157223 */ /* 0x100fe2000001083e */
[--C-:B------:R-:W-:Y:S01]  /*38f0*/  FFMA.FTZ R10, R4, R10, -R62.reuse ;  /* 0x0000000a040a7223 */ /* 0x100fe2000001083e */
[--C-:B------:R-:W-:Y:S01]  /*3900*/  FFMA.FTZ R11, R0, R11, -R62.reuse ;  /* 0x0000000b000b7223 */ /* 0x100fe2000001083e */
[----:B------:R-:W-:Y:S01]  /*3910*/  F2FP.F16.F32.PACK_AB R7, R8, R7 ;  /* 0x000000070807723e */ /* 0x000fe200000000ff */
[C-C-:B------:R-:W-:Y:S01]  /*3920*/  FFMA.FTZ R12, R4.reuse, R12, -R62.reuse ;  /* 0x0000000c040c7223 */ /* 0x140fe2000001083e */
[----:B------:R-:W-:Y:S01]  /*3930*/  LEA R8, R107, UR5, 0x3 ;  /* 0x000000056b087c11 */ /* 0x000fe2000f8e18ff */
[--C-:B------:R-:W-:Y:S01]  /*3940*/  FFMA.FTZ R14, R4, R14, -R62.reuse ;  /* 0x0000000e040e7223 */ /* 0x100fe2000001083e */
[C-C-:B------:R-:W-:Y:S01]  /*3950*/  FFMA.FTZ R15, R0.reuse, R15, -R62.reuse ;  /* 0x0000000f000f7223 */ /* 0x140fe2000001083e */
[--C-:B------:R-:W-:Y:S01]  /*3960*/  FFMA.FTZ R19, R0, R30, -R62.reuse ;  /* 0x0000001e00137223 */ /* 0x100fe2000001083e */
[--C-:B------:R-:W-:Y:S01]  /*3970*/  FFMA.FTZ R33, R4, R33, -R62.reuse ;  /* 0x0000002104217223 */ /* 0x100fe2000001083e */
[--C-:B------:R-:W-:Y:S01]  /*3980*/  FFMA.FTZ R37, R0, R37, -R62.reuse ;  /* 0x0000002500257223 */ /* 0x100fe2000001083e */
[----:B------:R-:W0:Y:S01]  /*3990*/  LDS.64 R8, [R8] ;  /* 0x0000000008087984 */ /* 0x000e220000000a00 */
[----:B------:R-:W-:Y:S01]  /*39a0*/  FFMA.FTZ R41, R4, R41, -R62 ;  /* 0x0000002904297223 */ /* 0x000fe2000001083e */
[-C--:B------:R-:W-:Y:S01]  /*39b0*/  FFMA.FTZ R13, -R82, R63.reuse, R13 ;  /* 0x0000003f520d7223 */ /* 0x080fe2000001010d */
        /* <DEDUP_REMOVED lines=11> */
[----:B------:R-:W-:Y:S01]  /*3a70*/  FFMA.FTZ R41, -R44, R63, R41 ;  /* 0x0000003f2c297223 */ /* 0x000fe20000010129 */
        /* <DEDUP_REMOVED lines=12> */
[C---:B------:R-:W-:Y:S01]  /*3b40*/  PRMT R63, R7.reuse, 0x7610, R63 ;  /* 0x00007610073f7816 */ /* 0x040fe2000000003f */
[C---:B------:R-:W-:Y:S01]  /*3b50*/  FMUL.FTZ R12, R6.reuse, R37 ;  /* 0x00000025060c7220 */ /* 0x040fe20000410000 */
[----:B------:R-:W-:Y:S01]  /*3b60*/  PRMT R64, R7, 0x7632, R64 ;  /* 0x0000763207407816 */ /* 0x000fe20000000040 */
[----:B------:R-:W-:Y:S01]  /*3b70*/  FMUL.FTZ R13, R6, R41 ;  /* 0x00000029060d7220 */ /* 0x000fe20000410000 */
[----:B------:R-:W-:Y:S01]  /*3b80*/  IADD3 R10, P1, R103, UR22, RZ ;  /* 0x00000016670a7c10 */ /* 0x000fe2000ff3e0ff */
[----:B------:R-:W-:Y:S01]  /*3b90*/  UMOV UR5, UR11 ;  /* 0x0000000b00057c82 */ /* 0x000fe20008000000 */
[----:B------:R-:W-:Y:S01]  /*3ba0*/  F2FP.F16.F32.PACK_AB R27, R62, R27 ;  /* 0x0000001b3e1b723e */ /* 0x000fe200000000ff */
[----:B------:R-:W-:Y:S01]  /*3bb0*/  UMOV UR11, UR9 ;  /* 0x00000009000b7c82 */ /* 0x000fe20008000000 */
[----:B------:R-:W-:-:S02]  /*3bc0*/  IADD3.X R11, R104, UR23, RZ, P1, !PT ;  /* 0x00000017680b7c10 */ /* 0x000fc40008ffe4ff */
[----:B------:R-:W-:Y:S02]  /*3bd0*/  F2FP.F16.F32.PACK_AB R44, R44, R65 ;  /* 0x000000412c2c723e */ /* 0x000fe400000000ff */
[----:B------:R-:W-:Y:S01]  /*3be0*/  F2FP.F16.F32.PACK_AB R19, R34, R19 ;  /* 0x000000132213723e */ /* 0x000fe200000000ff */
[C-C-:B0----5:R-:W-:Y:S01]  /*3bf0*/  FFMA.FTZ R6, R2.reuse, R17, -R8.reuse ;  /* 0x0000001102067223 */ /* 0x161fe20000010808 */
[C-C-:B------:R-:W-:Y:S01]  /*3c00*/  FFMA.FTZ R7, R5.reuse, R18, -R8.reuse ;  /* 0x0000001205077223 */ /* 0x140fe20000010808 */
[--C-:B------:R-:W-:Y:S01]  /*3c10*/  FFMA.FTZ R22, R2, R22, -R8.reuse ;  /* 0x0000001602167223 */ /* 0x100fe20000010808 */
[----:B------:R-:W-:Y:S01]  /*3c20*/  FFMA.FTZ R24, R5, R24, -R8 ;  /* 0x0000001805187223 */ /* 0x000fe20000010808 */
[-C--:B------:R-:W-:Y:S01]  /*3c30*/  FFMA.FTZ R3, -R3, R9.reuse, R6 ;  /* 0x0000000903037223 */ /* 0x080fe20000010106 */
[----:B------:R-:W-:Y:S01]  /*3c40*/  FFMA.FTZ R7, -R20, R9, R7 ;  /* 0x0000000914077223 */ /* 0x000fe20000010107 */
        /* <DEDUP_REMOVED lines=11> */
[C---:B------:R-:W-:Y:S01]  /*3d00*/  FMUL.FTZ R3, R16.reuse, R3 ;  /* 0x0000000310037220 */ /* 0x040fe20000410000 */
[----:B------:R-:W-:Y:S01]  /*3d10*/  FMUL.FTZ R6, R16, R7 ;  /* 0x0000000710067220 */ /* 0x000fe20000410000 */
        /* <DEDUP_REMOVED lines=15> */
[----:B------:R-:W-:Y:S01]  /*3e10*/  F2FP.F16.F32.PACK_AB R7, R6, R3 ;  /* 0x000000030607723e */ /* 0x000fe200000000ff */
[C---:B------:R-:W-:Y:S01]  /*3e20*/  FMUL.FTZ R8, R16.reuse, R23 ;  /* 0x0000001710087220 */ /* 0x040fe20000410000 */
[C---:B------:R-:W-:Y:S01]  /*3e30*/  FMUL.FTZ R9, R16.reuse, R25 ;  /* 0x0000001910097220 */ /* 0x040fe20000410000 */
[----:B------:R-:W-:Y:S01]  /*3e40*/  IADD3 R6, P1, R101, UR22, RZ ;  /* 0x0000001665067c10 */ /* 0x000fe2000ff3e0ff */
[C---:B------:R-:W-:Y:S01]  /*3e50*/  FMUL.FTZ R22, R16.reuse, R17 ;  /* 0x0000001110167220 */ /* 0x040fe20000410000 */
[----:B------:R-:W-:Y:S01]  /*3e60*/  PRMT R25, R7, 0x7632, R25 ;  /* 0x0000763207197816 */ /* 0x000fe20000000019 */
[C---:B------:R-:W-:Y:S01]  /*3e70*/  FMUL.FTZ R31, R16.reuse, R31 ;  /* 0x0000001f101f7220 */ /* 0x040fe20000410000 */
[----:B------:R-:W-:Y:S01]  /*3e80*/  F2FP.F16.F32.PACK_AB R9, R9, R8 ;  /* 0x000000080909723e */ /* 0x000fe200000000ff */
[----:B------:R-:W-:Y:S01]  /*3e90*/  STG.E.U16 desc[UR12][R10.64], R63 ;  /* 0x0000003f0a007986 */ /* 0x000fe2000c10150c */
[----:B------:R-:W-:Y:S01]  /*3ea0*/  PRMT R28, R27, 0x7632, R28 ;  /* 0x000076321b1c7816 */ /* 0x000fe2000000001c */
[C---:B------:R-:W-:Y:S01]  /*3eb0*/  FMUL.FTZ R35, R16.reuse, R35 ;  /* 0x0000002310237220 */ /* 0x040fe20000410000 */
[----:B------:R-:W-:Y:S01]  /*3ec0*/  F2FP.F16.F32.PACK_AB R22, R31, R22 ;  /* 0x000000161f16723e */ /* 0x000fe200000000ff */
[----:B------:R-:W-:Y:S01]  /*3ed0*/  STG.E.U16 desc[UR12][R10.64+0x2], R64 ;  /* 0x000002400a007986 */ /* 0x000fe2000c10150c */
[C---:B------:R-:W-:Y:S01]  /*3ee0*/  FMUL.FTZ R24, R16.reuse, R39 ;  /* 0x0000002710187220 */ /* 0x040fe20000410000 */
[----:B------:R-:W-:Y:S01]  /*3ef0*/  FMUL.FTZ R20, R16, R29 ;  /* 0x0000001d10147220 */ /* 0x000fe20000410000 */
[----:B------:R-:W-:Y:S01]  /*3f00*/  PRMT R29, R44, 0x7632, R29 ;  /* 0x000076322c1d7816 */ /* 0x000fe2000000001d */
[----:B------:R0:W-:Y:S01]  /*3f10*/  STG.E.U16 desc[UR12][R10.64+0x4], R7 ;  /* 0x000004070a007986 */ /* 0x0001e2000c10150c */
[----:B------:R-:W-:Y:S01]  /*3f20*/  FMUL.FTZ R43, R16, R43 ;  /* 0x0000002b102b7220 */ /* 0x000fe20000410000 */
[----:B------:R-:W-:Y:S01]  /*3f30*/  F2FP.F16.F32.PACK_AB R35, R24, R35 ;  /* 0x000000231823723e */ /* 0x000fe200000000ff */
[C---:B------:R-:W-:Y:S01]  /*3f40*/  FMUL.FTZ R26, R16.reuse, R45 ;  /* 0x0000002d101a7220 */ /* 0x040fe20000410000 */
[----:B------:R1:W-:Y:S01]  /*3f50*/  STG.E.U16 desc[UR12][R10.64+0x6], R25 ;  /* 0x000006190a007986 */ /* 0x0003e2000c10150c */
[----:B------:R-:W-:Y:S01]  /*3f60*/  PRMT R24, R19, 0x7632, R24 ;  /* 0x0000763213187816 */ /* 0x000fe20000000018 */
[----:B------:R-:W-:Y:S01]  /*3f70*/  FMUL.FTZ R23, R16, R49 ;  /* 0x0000003110177220 */ /* 0x000fe20000410000 */
[----:B------:R-:W-:Y:S01]  /*3f80*/  F2FP.F16.F32.PACK_AB R15, R38, R15 ;  /* 0x0000000f260f723e */ /* 0x000fe200000000ff */
[----:B------:R-:W-:Y:S01]  /*3f90*/  FMUL.FTZ R17, R16, R51 ;  /* 0x0000003310117220 */ /* 0x000fe20000410000 */
[----:B------:R-:W-:Y:S01]  /*3fa0*/  F2FP.F16.F32.PACK_AB R43, R26, R43 ;  /* 0x0000002b1a2b723e */ /* 0x000fe200000000ff */
[C---:B------:R-:W-:Y:S01]  /*3fb0*/  FMUL.FTZ R18, R16.reuse, R53 ;  /* 0x0000003510127220 */ /* 0x040fe20000410000 */
[----:B------:R-:W-:Y:S01]  /*3fc0*/  F2FP.F16.F32.PACK_AB R14, R21, R14 ;  /* 0x0000000e150e723e */ /* 0x000fe200000000ff */
[----:B------:R-:W-:Y:S01]  /*3fd0*/  FMUL.FTZ R3, R16, R37 ;  /* 0x0000002510037220 */ /* 0x000fe20000410000 */
[----:B0-----:R-:W-:Y:S01]  /*3fe0*/  IADD3.X R7, R102, UR23, RZ, P1, !PT ;  /* 0x0000001766077c10 */ /* 0x001fe20008ffe4ff */
[----:B------:R-:W-:Y:S01]  /*3ff0*/  FMUL.FTZ R16, R16, R75 ;  /* 0x0000004b10107220 */ /* 0x000fe20000410000 */
[----:B------:R-:W-:-:S02]  /*4000*/  IADD3 R8, P1, R99, UR22, RZ ;  /* 0x0000001663087c10 */ /* 0x000fc4000ff3e0ff */
[----:B-1----:R-:W-:Y:S01]  /*4010*/  PRMT R11, R9, 0x7632, R11 ;  /* 0x00007632090b7816 */ /* 0x002fe2000000000b */
[----:B------:R-:W-:Y:S01]  /*4020*/  STG.E.U16 desc[UR12][R6.64], R27 ;  /* 0x0000001b06007986 */ /* 0x000fe2000c10150c */
[----:B------:R-:W-:Y:S02]  /*4030*/  F2FP.F16.F32.PACK_AB R20, R23, R20 ;  /* 0x000000141714723e */ /* 0x000fe400000000ff */
[----:B------:R-:W-:Y:S01]  /*4040*/  F2FP.F16.F32.PACK_AB R30, R33, R30 ;  /* 0x0000001e211e723e */ /* 0x000fe200000000ff */
[----:B------:R-:W-:Y:S01]  /*4050*/  STG.E.U16 desc[UR12][R6.64+0x2], R28 ;  /* 0x0000021c06007986 */ /* 0x000fe2000c10150c */
[----:B------:R-:W-:Y:S02]  /*4060*/  F2FP.F16.F32.PACK_AB R17, R18, R17 ;  /* 0x000000111211723e */ /* 0x000fe400000000ff */
[----:B------:R-:W-:Y:S01]  /*4070*/  F2FP.F16.F32.PACK_AB R12, R13, R12 ;  /* 0x0000000c0d0c723e */ /* 0x000fe200000000ff */
[----:B------:R0:W-:Y:S01]  /*4080*/  STG.E.U16 desc[UR12][R6.64+0x4], R9 ;  /* 0x0000040906007986 */ /* 0x0001e2000c10150c */
[----:B------:R-:W-:-:S03]  /*4090*/  F2FP.F16.F32.PACK_AB R3, R16, R3 ;  /* 0x000000031003723e */ /* 0x000fc600000000ff */
[----:B------:R1:W-:Y:S01]  /*40a0*/  STG.E.U16 desc[UR12][R6.64+0x6], R11 ;  /* 0x0000060b06007986 */ /* 0x0003e2000c10150c */
[----:B0-----:R-:W-:Y:S02]  /*40b0*/  IADD3.X R9, R100, UR23, RZ, P1, !PT ;  /* 0x0000001764097c10 */ /* 0x001fe40008ffe4ff */
[----:B------:R-:W-:Y:S02]  /*40c0*/  IADD3 R10, P1, R97, UR22, RZ ;  /* 0x00000016610a7c10 */ /* 0x000fe4000ff3e0ff */
[----:B-1----:R-:W-:Y:S01]  /*40d0*/  PRMT R7, R22, 0x7632, R7 ;  /* 0x0000763216077816 */ /* 0x002fe20000000007 */
[----:B------:R-:W-:Y:S01]  /*40e0*/  STG.E.U16 desc[UR12][R8.64], R44 ;  /* 0x0000002c08007986 */ /* 0x000fe2000c10150c */
[----:B------:R-:W-:Y:S02]  /*40f0*/  IADD3.X R11, R98, UR23, RZ, P1, !PT ;  /* 0x00000017620b7c10 */ /* 0x000fe40008ffe4ff */
[----:B------:R-:W-:Y:S01]  /*4100*/  IADD3 R6, P1, R95, UR22, RZ ;  /* 0x000000165f067c10 */ /* 0x000fe2000ff3e0ff */
[----:B------:R-:W-:Y:S04]  /*4110*/  STG.E.U16 desc[UR12][R8.64+0x2], R29 ;  /* 0x0000021d08007986 */ /* 0x000fe8000c10150c */
[----:B------:R0:W-:Y:S04]  /*4120*/  STG.E.U16 desc[UR12][R8.64+0x4], R22 ;  /* 0x0000041608007986 */ /* 0x0001e8000c10150c */
[----:B------:R1:W-:Y:S04]  /*4130*/  STG.E.U16 desc[UR12][R8.64+0x6], R7 ;  /* 0x0000060708007986 */ /* 0x0003e8000c10150c */
[----:B------:R2:W-:Y:S04]  /*4140*/  STG.E.U16 desc[UR12][R10.64], R19 ;  /* 0x000000130a007986 */ /* 0x0005e8000c10150c */
[----:B------:R-:W-:Y:S01]  /*4150*/  STG.E.U16 desc[UR12][R10.64+0x2], R24 ;  /* 0x000002180a007986 */ /* 0x000fe2000c10150c */
[----:B0-----:R-:W-:-:S02]  /*4160*/  PRMT R22, R15, 0x7632, R22 ;  /* 0x000076320f167816 */ /* 0x001fc40000000016 */
[----:B-1----:R-:W-:Y:S01]  /*4170*/  PRMT R9, R35, 0x7632, R9 ;  /* 0x0000763223097816 */ /* 0x002fe20000000009 */
[----:B------:R-:W-:Y:S01]  /*4180*/  STG.E.U16 desc[UR12][R10.64+0x4], R35 ;  /* 0x000004230a007986 */ /* 0x000fe2000c10150c */
[----:B------:R-:W-:Y:S02]  /*4190*/  IADD3.X R7, R96, UR23, RZ, P1, !PT ;  /* 0x0000001760077c10 */ /* 0x000fe40008ffe4ff */
[----:B------:R-:W-:Y:S01]  /*41a0*/  IADD3 R8, P1, R93, UR22, RZ ;  /* 0x000000165d087c10 */ /* 0x000fe2000ff3e0ff */
[----:B------:R0:W-:Y:S01]  /*41b0*/  STG.E.U16 desc[UR12][R10.64+0x6], R9 ;  /* 0x000006090a007986 */ /* 0x0001e2000c10150c */
[----:B--2---:R-:W-:-:S03]  /*41c0*/  PRMT R19, R14, 0x7632, R19 ;  /* 0x000076320e137816 */ /* 0x004fc60000000013 */
        /* <DEDUP_REMOVED lines=12> */
[----:B-1----:R-:W-:Y:S01]  /*4290*/  PRMT R14, R17, 0x7632, R14 ;  /* 0x00007632110e7816 */ /* 0x002fe2000000000e */
[----:B------:R0:W-:Y:S01]  /*42a0*/  STG.E.U16 desc[UR12][R8.64+0x6], R7 ;  /* 0x0000060708007986 */ /* 0x0001e2000c10150c */
[----:B------:R-:W-:-:S03]  /*42b0*/  IADD3 R6, P1, R89, UR22, RZ ;  /* 0x0000001659067c10 */ /* 0x000fc6000ff3e0ff */
[----:B------:R-:W-:Y:S04]  /*42c0*/  STG.E.U16 desc[UR12][R10.64], R30 ;  /* 0x0000001e0a007986 */ /* 0x000fe8000c10150c */
[----:B------:R-:W-:Y:S01]  /*42d0*/  STG.E.U16 desc[UR12][R10.64+0x4], R17 ;  /* 0x000004110a007986 */ /* 0x000fe2000c10150c */
[----:B0-----:R-:W-:-:S03]  /*42e0*/  PRMT R9, R30, 0x7632, R9 ;  /* 0x000076321e097816 */ /* 0x001fc60000000009 */
[----:B------:R-:W-:Y:S01]  /*42f0*/  STG.E.U16 desc[UR12][R10.64+0x6], R14 ;  /* 0x0000060e0a007986 */ /* 0x000fe2000c10150c */
[----:B------:R-:W-:Y:S02]  /*4300*/  IADD3.X R7, R90, UR23, RZ, P1, !PT ;  /* 0x000000175a077c10 */ /* 0x000fe40008ffe4ff */
[----:B------:R-:W-:Y:S01]  /*4310*/  PRMT R8, R12, 0x7632, R8 ;  /* 0x000076320c087816 */ /* 0x000fe20000000008 */
[----:B------:R0:W-:Y:S04]  /*4320*/  STG.E.U16 desc[UR12][R10.64+0x2], R9 ;  /* 0x000002090a007986 */ /* 0x0001e8000c10150c */
[----:B------:R1:W-:Y:S04]  /*4330*/  STG.E.U16 desc[UR12][R6.64], R12 ;  /* 0x0000000c06007986 */ /* 0x0003e8000c10150c */
[----:B------:R1:W-:Y:S01]  /*4340*/  STG.E.U16 desc[UR12][R6.64+0x2], R8 ;  /* 0x0000020806007986 */ /* 0x0003e2000c10150c */
[----:B0-----:R-:W-:-:S03]  /*4350*/  PRMT R11, R3, 0x7632, R11 ;  /* 0x00007632030b7816 */ /* 0x001fc6000000000b */
[----:B------:R1:W-:Y:S04]  /*4360*/  STG.E.U16 desc[UR12][R6.64+0x4], R3 ;  /* 0x0000040306007986 */ /* 0x0003e8000c10150c */
[----:B------:R1:W-:Y:S01]  /*4370*/  STG.E.U16 desc[UR12][R6.64+0x6], R11 ;  /* 0x0000060b06007986 */ /* 0x0003e2000c10150c */
[----:B------:R-:W-:Y:S05]  /*4380*/  @!P0 BRA `(.L_x_1912) ;  /* 0xffffffc8000c8947 */ /* 0x000fea000383ffff */
.L_x_1898:
[----:B------:R-:W-:-:S04]  /*4390*/  ULEA UR9, UR10, UR20, 0x6 ;  /* 0x000000140a097291 */ /* 0x000fc8000f8e303f */
[----:B------:R-:W-:-:S04]  /*43a0*/  USHF.L.U32 UR9, UR9, 0x5, URZ ;  /* 0x0000000509097899 */ /* 0x000fc8000800063f */
[----:B------:R-:W-:-:S06]  /*43b0*/  UISETP.GT.AND UP0, UPT, UR9, 0x3bf, UPT ;  /* 0x000003bf0900788c */ /* 0x000fcc000bf04270 */
[----:B------:R-:W-:-:S13]  /*43c0*/  PLOP3.LUT P0, PT, PT, PT, UP0, 0x80, 0x0 ;  /* 0x000000000000781c */ /* 0x000fda0003f0f008 */
[----:B------:R-:W-:Y:S05]  /*43d0*/  @P0 EXIT ;  /* 0x000000000000094d */ /* 0x000fea0003800000 */
[----:B-1----:R-:W0:Y:S01]  /*43e0*/  S2R R6, SR_TID.X ;  /* 0x0000000000067919 */ /* 0x002e220000002100 */
[----:B------:R-:W-:Y:S01]  /*43f0*/  LOP3.LUT R3, RZ, UR16, RZ, 0x33, !PT ;  /* 0x00000010ff037c12 */ /* 0x000fe2000f8e33ff */
        /* <DEDUP_REMOVED lines=11> */
[----:B------:R-:W-:Y:S02]  /*44b0*/  USEL UR7, UR17, URZ, UP0 ;  /* 0x0000003f11077287 */ /* 0x000fe40008000000 */
[C---:B------:R-:W-:Y:S01]  /*44c0*/  IMAD.SHL.U32 R4, R3.reuse, 0x40, RZ ;  /* 0x0000004003047824 */ /* 0x040fe200078e00ff */
[----:B------:R-:W-:Y:S01]  /*44d0*/  SHF.L.U64.HI R3, R3, 0x6, R0 ;  /* 0x0000000603037819 */ /* 0x000fe20000010200 */
[----:B------:R-:W-:Y:S01]  /*44e0*/  USHF.L.U64.HI UR7, UR6, 0x6, UR7 ;  /* 0x0000000606077899 */ /* 0x000fe20008010207 */
[----:B------:R-:W-:Y:S01]  /*44f0*/  MOV R0, 0xffffffff ;  /* 0xffffffff00007802 */ /* 0x000fe20000000f00 */
[----:B------:R-:W-:Y:S02]  /*4500*/  USHF.L.U32 UR6, UR6, 0x6, URZ ;  /* 0x0000000606067899 */ /* 0x000fe4000800063f */
        /* <DEDUP_REMOVED lines=20> */
[----:B------:R-:W-:Y:S02]  /*4650*/  IADD3.X R17, RZ, RZ, RZ, P0, !PT ;  /* 0x000000ffff117210 */ /* 0x000fe400007fe4ff */
[----:B------:R-:W-:Y:S01]  /*4660*/  SHF.L.U32 R13, R6, 0x1, RZ ;  /* 0x00000001060d7819 */ /* 0x000fe200000006ff */
[----:B------:R-:W-:Y:S01]  /*4670*/  IMAD.WIDE.U32 R14, R8, -0x77777777, RZ ;  /* 0x88888889080e7825 */ /* 0x000fe200078e00ff */
[----:B------:R-:W-:Y:S02]  /*4680*/  IADD3 RZ, P0, R9, R10, RZ ;  /* 0x0000000a09ff7210 */ /* 0x000fe40007f1e0ff */
        /* <DEDUP_REMOVED lines=8> */
[----:B------:R-:W-:Y:S01]  /*4710*/  LOP3.LUT R18, R9, R11, RZ, 0x3c, !PT ;  /* 0x0000000b09127212 */ /* 0x000fe200078e3cff */
[----:B------:R-:W-:Y:S01]  /*4720*/  IMAD R12, R12, 0x4, R13 ;  /* 0x000000040c0c7824 */ /* 0x000fe200078e020d */
[----:B------:R-:W-:Y:S02]  /*4730*/  SHF.R.U64 R21, R16, 0x3, R17 ;  /* 0x0000000310157819 */ /* 0x000fe40000001211 */
[-C--:B------:R-:W-:Y:S02]  /*4740*/  LEA R10, R10, R13.reuse, 0x2 ;  /* 0x0000000d0a0a7211 */ /* 0x080fe400078e10ff */
[----:B------:R-:W-:Y:S02]  /*4750*/  LEA R13, R18, R13, 0x2 ;  /* 0x0000000d120d7211 */ /* 0x000fe400078e10ff */
[----:B------:R-:W-:Y:S02]  /*4760*/  LEA.HI R22, R15, 0x1, RZ, 0x1c ;  /* 0x000000010f167811 */ /* 0x000fe400078fe0ff */
[----:B------:R-:W-:-:S02]  /*4770*/  IADD3 R18, P0, R5, 0xf, RZ ;  /* 0x0000000f05127810 */ /* 0x000fc40007f1e0ff */
[C---:B------:R-:W-:Y:S02]  /*4780*/  IADD3 R17, P1, R5.reuse, 0x1e, RZ ;  /* 0x0000001e05117810 */ /* 0x040fe40007f3e0ff */
[----:B------:R-:W-:Y:S02]  /*4790*/  IADD3 R48, P2, R5, 0x2d, RZ ;  /* 0x0000002d05307810 */ /* 0x000fe40007f5e0ff */
[----:B------:R-:W-:Y:S02]  /*47a0*/  IADD3 R21, R21, 0x1, RZ ;  /* 0x0000000115157810 */ /* 0x000fe40007ffe0ff */
[C---:B------:R-:W-:Y:S02]  /*47b0*/  LOP3.LUT R19, R6.reuse, 0x1f, RZ, 0xc0, !PT ;  /* 0x0000001f06137812 */ /* 0x040fe400078ec0ff */
[----:B------:R-:W-:Y:S02]  /*47c0*/  LOP3.LUT R49, R6, 0xf, RZ, 0xc0, !PT ;  /* 0x0000000f06317812 */ /* 0x000fe400078ec0ff */
[----:B------:R-:W-:-:S02]  /*47d0*/  IADD3 R16, R2, 0x5a, RZ ;  /* 0x0000005a02107810 */ /* 0x000fc40007ffe0ff */
[----:B------:R-:W-:Y:S02]  /*47e0*/  IADD3.X R15, RZ, RZ, RZ, P0, !PT ;  /* 0x000000ffff0f7210 */ /* 0x000fe400007fe4ff */
[----:B------:R-:W-:Y:S02]  /*47f0*/  IADD3.X R14, RZ, RZ, RZ, P1, !PT ;  /* 0x000000ffff0e7210 */ /* 0x000fe40000ffe4ff */
[----:B------:R-:W-:Y:S02]  /*4800*/  IADD3.X R47, RZ, RZ, RZ, P2, !PT ;  /* 0x000000ffff2f7210 */ /* 0x000fe400017fe4ff */
[----:B------:R-:W-:Y:S02]  /*4810*/  LOP3.LUT R22, R22, 0x3, RZ, 0xc0, !PT ;  /* 0x0000000316167812 */ /* 0x000fe400078ec0ff */
[----:B------:R-:W-:-:S07]  /*4820*/  LOP3.LUT R21, R21, 0x3, RZ, 0xc0, !PT ;  /* 0x0000000315157812 */ /* 0x000fce00078ec0ff */
.L_x_1929:
        /* <DEDUP_REMOVED lines=43> */
.L_x_1916:
[----:B------:R-:W-:Y:S05]  /*4ae0*/  BSYNC B1 ;  /* 0x0000000000017941 */ /* 0x000fea0003800000 */
.L_x_1915:
        /* <DEDUP_REMOVED lines=20> */
.L_x_1919:
        /* <DEDUP_REMOVED lines=55> */
.L_x_1918:
[----:B------:R-:W-:Y:S05]  /*4fa0*/  BSYNC B1 ;  /* 0x0000000000017941 */ /* 0x000fea0003800000 */
.L_x_1917:
        /* <DEDUP_REMOVED lines=35> */
.L_x_1921:
[----:B------:R-:W-:Y:S05]  /*51e0*/  BSYNC B1 ;  /* 0x0000000000017941 */ /* 0x000fea0003800000 */
.L_x_1920:
        /* <DEDUP_REMOVED lines=15> */
.L_x_1914:
[----:B------:R-:W-:Y:S05]  /*52e0*/  BSYNC B0 ;  /* 0x0000000000007941 */ /* 0x000fea0003800000 */
.L_x_1913:
        /* <DEDUP_REMOVED lines=36> */
.L_x_1938:
[----:B------:R-:W2:Y:S01]  /*5530*/  LDC.64 R24, c[0x0][0x218] ;  /* 0x00008600ff187b82 */ /* 0x000ea20000000a00 */
[----:B------:R-:W-:Y:S01]  /*5540*/  ISETP.NE.AND P1, PT, R49, RZ, PT ;  /* 0x000000ff3100720c */ /* 0x000fe20003f25270 */
[----:B----4-:R-:W-:Y:S01]  /*5550*/  FADD.FTZ R29, R35, R30 ;  /* 0x0000001e231d7221 */ /* 0x010fe20000010000 */
[----:B------:R-:W-:Y:S02]  /*5560*/  IADD3 R23, R2, R20, RZ ;  /* 0x0000001402177210 */ /* 0x000fe40007ffe0ff */
[----:B------:R-:W-:Y:S02]  /*5570*/  ISETP.NE.AND P2, PT, R22, 0x1, PT ;  /* 0x000000011600780c */ /* 0x000fe40003f45270 */
[----:B------:R-:W-:Y:S01]  /*5580*/  MOV R31, R0 ;  /* 0x00000000001f7202 */ /* 0x000fe20000000f00 */
[----:B------:R-:W3:Y:S06]  /*5590*/  LDC.64 R26, c[0x0][0x220] ;  /* 0x00008800ff1a7b82 */ /* 0x000eec0000000a00 */
[----:B------:R-:W-:-:S02]  /*55a0*/  @!P1 F2FP.F16.F32.PACK_AB R28, RZ, R36 ;  /* 0x00000024ff1c923e */ /* 0x000fc400000000ff */
[----:B------:R-:W-:Y:S01]  /*55b0*/  @!P1 F2FP.F16.F32.PACK_AB R29, RZ, R29 ;  /* 0x0000001dff1d923e */ /* 0x000fe200000000ff */
        /* <DEDUP_REMOVED lines=32> */
.L_x_1948:
        /* <DEDUP_REMOVED lines=35> */
.L_x_1958:
[----:B----4-:R-:W-:Y:S01]  /*59f0*/  FADD.FTZ R28, R40, R30 ;  /* 0x0000001e281c7221 */ /* 0x010fe20000010000 */
[----:B------:R-:W-:Y:S02]  /*5a00*/  @!P1 F2FP.F16.F32.PACK_AB R23, RZ, R31 ;  /* 0x0000001fff17923e */ /* 0x000fe400000000ff */
[----:B------:R-:W-:Y:S02]  /*5a10*/  MOV R31, R16 ;  /* 0x00000010001f7202 */ /* 0x000fe40000000f00 */
[----:B------:R-:W-:Y:S01]  /*5a20*/  @!P1 F2FP.F16.F32.PACK_AB R28, RZ, R28 ;  /* 0x0000001cff1c923e */ /* 0x000fe200000000ff */
[----:B------:R0:W-:Y:S04]  /*5a30*/  @!P1 STG.E.U16 desc[UR12][R24.64+0x78], R23 ;  /* 0x0000781718009986 */ /* 0x0001e8000c10150c */
[----:B------:R0:W-:Y:S02]  /*5a40*/  @!P1 STG.E.U16 desc[UR12][R26.64+0x78], R28 ;  /* 0x0000781c1a009986 */ /* 0x0001e4000c10150c */
.L_x_1924:
[----:B------:R-:W-:Y:S05]  /*5a50*/  BSYNC B0 ;  /* 0x0000000000007941 */ /* 0x000fea0003800000 */
.L_x_1923:
        /* <DEDUP_REMOVED lines=46> */
[----:B------:R-:W-:Y:S01]  /*5d40*/  MOV R36, 0xffff ;  /* 0x0000ffff00247802 */ /* 0x000fe20000000f00 */
[----:B------:R-:W-:-:S02]  /*5d50*/  @P0 IMAD.MOV.U32 R37, RZ, RZ, R35 ;  /* 0x000000ffff250224 */ /* 0x000fc400078e0023 */
        /* <DEDUP_REMOVED lines=10> */
[----:B------:R-:W-:Y:S01]  /*5e00*/  @P0 IMAD.MOV.U32 R50, RZ, RZ, R52 ;  /* 0x000000ffff320224 */ /* 0x000fe200078e0034 */
[----:B------:R-:W-:Y:S02]  /*5e10*/  ISETP.NE.AND P0, PT, R49, RZ, PT ;  /* 0x000000ff3100720c */ /* 0x000fe40003f05270 */
[----:B------:R-:W3:Y:S01]  /*5e20*/  SHFL.BFLY PT, R24, R27, 0x4, 0x101f ;  /* 0x0c901f001b187f89 */ /* 0x000ee200000e0000 */
[----:B0-----:R-:W-:-:S03]  /*5e30*/  FADD.FTZ R39, R39, R38 ;  /* 0x0000002627277221 */ /* 0x001fc60000010000 */
        /* <DEDUP_REMOVED lines=47> */
[----:B------:R-:W-:Y:S01]  /*6130*/  IMAD.MOV.U32 R42, RZ, RZ, 0xffff ;  /* 0x0000ffffff2a7424 */ /* 0x000fe200078e00ff */
        /* <DEDUP_REMOVED lines=11> */
[----:B------:R-:W-:Y:S01]  /*61f0*/  @!P0 F2FP.F16.F32.PACK_AB R31, RZ, R34 ;  /* 0x00000022ff1f823e */ /* 0x000fe200000000ff */
[----:B------:R-:W-:-:S04]  /*6200*/  IMAD.WIDE R26, R23, 0x2, R26 ;  /* 0x00000002171a7825 */ /* 0x000fc800078e021a */
[----:B----4-:R-:W-:Y:S01]  /*6210*/  FADD.FTZ R38, R39, R38 ;  /* 0x0000002627267221 */ /* 0x010fe20000010000 */
[----:B------:R-:W-:Y:S02]  /*6220*/  @!P0 F2FP.F16.F32.PACK_AB R30, RZ, R33 ;  /* 0x00000021ff1e823e */ /* 0x000fe400000000ff */
[----:B------:R-:W-:Y:S01]  /*6230*/  PRMT R32, R31, 0x7610, R32 ;  /* 0x000076101f207816 */ /* 0x000fe20000000020 */
[----:B---3--:R-:W-:Y:S01]  /*6240*/  FADD.FTZ R28, R41, R40 ;  /* 0x00000028291c7221 */ /* 0x008fe20000010000 */
[----:B------:R-:W-:Y:S01]  /*6250*/  @!P0 F2FP.F16.F32.PACK_AB R23, RZ, R38 ;  /* 0x00000026ff17823e */ /* 0x000fe200000000ff */
[----:B------:R-:W-:Y:S01]  /*6260*/  @!P0 STG.E.U16 desc[UR12][R24.64], R30 ;  /* 0x0000001e18008986 */ /* 0x000fe2000c10150c */
[----:B------:R-:W-:Y:S01]  /*6270*/  MOV R34, 0xffff ;  /* 0x0000ffff00227802 */ /* 0x000fe20000000f00 */
[----:B-----5:R-:W-:Y:S01]  /*6280*/  FADD.FTZ R37, R46, R37 ;  /* 0x000000252e257221 */ /* 0x020fe20000010000 */
[----:B------:R-:W-:Y:S01]  /*6290*/  @!P0 F2FP.F16.F32.PACK_AB R28, RZ, R28 ;  /* 0x0000001cff1c823e */ /* 0x000fe200000000ff */
[----:B------:R3:W-:Y:S01]  /*62a0*/  @!P0 STG.E.U16 desc[UR12][R26.64], R32 ;  /* 0x000000201a008986 */ /* 0x0007e2000c10150c */
[----:B0-----:R-:W-:-:S03]  /*62b0*/  FADD.FTZ R29, R45, R42 ;  /* 0x0000002a2d1d7221 */ /* 0x001fc60000010000 */
[----:B------:R-:W0:Y:S01]  /*62c0*/  SHFL.BFLY PT, R34, R37, 0x1, 0x101f ;  /* 0x0c301f0025227f89 */ /* 0x000e2200000e0000 */
[----:B-1----:R-:W-:Y:S01]  /*62d0*/  FADD.FTZ R31, R43, R44 ;  /* 0x0000002c2b1f7221 */ /* 0x002fe20000010000 */
[----:B------:R-:W-:Y:S01]  /*62e0*/  @!P0 F2FP.F16.F32.PACK_AB R29, RZ, R29 ;  /* 0x0000001dff1d823e */ /* 0x000fe200000000ff */
[----:B--2---:R-:W-:-:S03]  /*62f0*/  FADD.FTZ R50, R50, R51 ;  /* 0x0000003332327221 */ /* 0x004fc60000010000 */
[----:B------:R-:W-:Y:S02]  /*6300*/  @!P0 F2FP.F16.F32.PACK_AB R31, RZ, R31 ;  /* 0x0000001fff1f823e */ /* 0x000fe400000000ff */
        /* <DEDUP_REMOVED lines=8> */
.L_x_1992:
[----:B01----:R-:W-:Y:S01]  /*6390*/  FADD.FTZ R28, R50, R30 ;  /* 0x0000001e321c7221 */ /* 0x003fe20000010000 */
[----:B------:R-:W-:-:S04]  /*63a0*/  @!P0 F2FP.F16.F32.PACK_AB R23, RZ, R34 ;  /* 0x00000022ff17823e */ /* 0x000fc800000000ff */
[----:B------:R-:W-:Y:S01]  /*63b0*/  @!P0 F2FP.F16.F32.PACK_AB R28, RZ, R28 ;  /* 0x0000001cff1c823e */ /* 0x000fe200000000ff */
[----:B------:R0:W-:Y:S04]  /*63c0*/  @!P0 STG.E.U16 desc[UR12][R24.64+0xb4], R23 ;  /* 0x0000b41718008986 */ /* 0x0001e8000c10150c */
[----:B------:R0:W-:Y:S02]  /*63d0*/  @!P0 STG.E.U16 desc[UR12][R26.64+0xb4], R28 ;  /* 0x0000b41c1a008986 */ /* 0x0001e4000c10150c */
.L_x_1922:
[----:B------:R-:W-:Y:S05]  /*63e0*/  WARPSYNC.ALL ;  /* 0x0000000000007948 */ /* 0x000fea0003800000 */
[----:B------:R-:W-:Y:S01]  /*63f0*/  BAR.SYNC.DEFER_BLOCKING 0x0 ;  /* 0x0000000000007b1d */ /* 0x000fe20000010000 */
[C---:B------:R-:W-:Y:S02]  /*6400*/  ISETP.GE.AND P0, PT, R20.reuse, -0xc40, PT ;  /* 0xfffff3c01400780c */ /* 0x040fe40003f06270 */
[----:B------:R-:W-:-:S11]  /*6410*/  IADD3 R20, R20, 0x1000, RZ ;  /* 0x0000100014147810 */ /* 0x000fd60007ffe0ff */
[----:B------:R-:W-:Y:S05]  /*6420*/  @!P0 BRA `(.L_x_1929) ;  /* 0xffffffe400008947 */ /* 0x000fea000383ffff */
[----:B------:R-:W-:Y:S05]  /*6430*/  EXIT ;  /* 0x000000000000794d */ /* 0x000fea0003800000 */
.L_x_1925:
[----:B------:R-:W-:Y:S01]  /*6440*/  HFMA2.MMA R29, -RZ, RZ, 0, 4.76837158203125e-07 ;  /* 0x00000008ff1d7435 */ /* 0x000fe200000001ff */
[----:B--2---:R-:W-:Y:S02]  /*6450*/  MOV R32, R24 ;  /* 0x0000001800207202 */ /* 0x004fe40000000f00 */
[----:B------:R-:W-:Y:S02]  /*6460*/  MOV R28, 0x101f ;  /* 0x0000101f001c7802 */ /* 0x000fe40000000f00 */
[----:B------:R-:W-:-:S07]  /*6470*/  MOV R23, 0xffff ;  /* 0x0000ffff00177802 */ /* 0x000fce0000000f00 */
[----:B01-3--:R-:W-:Y:S05]  /*6480*/  WARPSYNC.COLLECTIVE R23, `(.L_x_1930) ;  /* 0x0000000017087348 */ /* 0x00bfea0003c00000 */
[----:B------:R2:W4:Y:S02]  /*6490*/  SHFL.BFLY P2, R30, R32, R29, R28 ;  /* 0x0c00001d201e7389 */ /* 0x000524000004001c */
[----:B01234-:R-:W-:Y:S01]  /*64a0*/  ENDCOLLECTIVE ;  /* 0x000000000000791b */ /* 0x01ffe20003800000 */
.L_x_1930:
[----:B------:R-:W-:Y:S01]  /*64b0*/  IMAD.MOV.U32 R32, RZ, RZ, R25 ;  /* 0x000000ffff207224 */ /* 0x000fe200078e0019 */
[----:B------:R-:W-:-:S07]  /*64c0*/  MOV R27, R30 ;  /* 0x0000001e001b7202 */ /* 0x000fce0000000f00 */
[----:B------:R-:W-:Y:S05]  /*64d0*/  WARPSYNC.COLLECTIVE R23, `(.L_x_1931) ;  /* 0x0000000017087348 */ /* 0x000fea0003c00000 */
[----:B------:R0:W1:Y:S02]  /*64e0*/  SHFL.BFLY P2, R30, R32, R29, R28 ;  /* 0x0c00001d201e7389 */ /* 0x000064000004001c */
[----:B01----:R-:W-:Y:S01]  /*64f0*/  ENDCOLLECTIVE ;  /* 0x000000000000791b */ /* 0x003fe20003800000 */
.L_x_1931:
[----:B------:R-:W-:Y:S01]  /*6500*/  FADD.FTZ R27, R27, R24 ;  /* 0x000000181b1b7221 */ /* 0x000fe20000010000 */
[----:B------:R-:W-:-:S04]  /*6510*/  HFMA2.MMA R29, -RZ, RZ, 0, 2.384185791015625e-07 ;  /* 0x00000004ff1d7435 */ /* 0x000fc800000001ff */
[----:B------:R-:W-:Y:S02]  /*6520*/  MOV R32, R27 ;  /* 0x0000001b00207202 */ /* 0x000fe40000000f00 */
[----:B------:R-:W-:-:S07]  /*6530*/  MOV R26, R30 ;  /* 0x0000001e001a7202 */ /* 0x000fce0000000f00 */
[----:B------:R-:W-:Y:S05]  /*6540*/  WARPSYNC.COLLECTIVE R23, `(.L_x_1932) ;  /* 0x0000000017087348 */ /* 0x000fea0003c00000 */
[----:B------:R0:W1:Y:S02]  /*6550*/  SHFL.BFLY P2, R30, R32, R29, R28 ;  /* 0x0c00001d201e7389 */ /* 0x000064000004001c */
[----:B01----:R-:W-:Y:S01]  /*6560*/  ENDCOLLECTIVE ;  /* 0x000000000000791b */ /* 0x003fe20003800000 */
.L_x_1932:
[----:B------:R-:W-:-:S05]  /*6570*/  FADD.FTZ R26, R26, R25 ;  /* 0x000000191a1a7221 */ /* 0x000fca0000010000 */
[----:B------:R-:W-:Y:S02]  /*6580*/  MOV R32, R26 ;  /* 0x0000001a00207202 */ /* 0x000fe40000000f00 */
[----:B------:R-:W-:-:S07]  /*6590*/  MOV R34, R30 ;  /* 0x0000001e00227202 */ /* 0x000fce0000000f00 */
[----:B------:R-:W-:Y:S05]  /*65a0*/  WARPSYNC.COLLECTIVE R23, `(.L_x_1933) ;  /* 0x0000000017087348 */ /* 0x000fea0003c00000 */
[----:B------:R0:W1:Y:S02]  /*65b0*/  SHFL.BFLY P2, R30, R32, R29, R28 ;  /* 0x0c00001d201e7389 */ /* 0x000064000004001c */
[----:B01----:R-:W-:Y:S01]  /*65c0*/  ENDCOLLECTIVE ;  /* 0x000000000000791b */ /* 0x003fe20003800000 */
.L_x_1933:
[----:B------:R-:W-:Y:S01]  /*65d0*/  FADD.FTZ R34, R27, R34 ;  /* 0x000000221b227221 */ /* 0x000fe20000010000 */
[----:B------:R-:W-:-:S04]  /*65e0*/  HFMA2.MMA R29, -RZ, RZ, 0, 1.1920928955078125e-07 ;  /* 0x00000002ff1d7435 */ /* 0x000fc800000001ff */
[----:B------:R-:W-:Y:S02]  /*65f0*/  MOV R32, R34 ;  /* 0x0000002200207202 */ /* 0x000fe40000000f00 */
[----:B------:R-:W-:-:S07]  /*6600*/  MOV R31, R30 ;  /* 0x0000001e001f7202 */ /* 0x000fce0000000f00 */
[----:B------:R-:W-:Y:S05]  /*6610*/  WARPSYNC.COLLECTIVE R23, `(.L_x_1934) ;  /* 0x0000000017087348 */ /* 0x000fea0003c00000 */
[----:B------:R0:W1:Y:S02]  /*6620*/  SHFL.BFLY P2, R30, R32, R29, R28 ;  /* 0x0c00001d201e7389 */ /* 0x000064000004001c */
[----:B01----:R-:W-:Y:S01]  /*6630*/  ENDCOLLECTIVE ;  /* 0x000000000000791b */ /* 0x003fe20003800000 */
.L_x_1934:
[----:B------:R-:W-:-:S05]  /*6640*/  FADD.FTZ R31, R26, R31 ;  /* 0x0000001f1a1f7221 */ /* 0x000fca0000010000 */
[----:B------:R-:W-:Y:S02]  /*6650*/  MOV R32, R31 ;  /* 0x0000001f00207202 */ /* 0x000fe40000000f00 */
[----:B------:R-:W-:-:S07]  /*6660*/  MOV R33, R30 ;  /* 0x0000001e00217202 */ /* 0x000fce0000000f00 */
[----:B------:R-:W-:Y:S05]  /*6670*/  WARPSYNC.COLLECTIVE R23, `(.L_x_1935) ;  /* 0x0000000017087348 */ /* 0x000fea0003c00000 */
[----:B------:R0:W1:Y:S02]  /*6680*/  SHFL.BFLY P2, R30, R32, R29, R28 ;  /* 0x0c00001d201e7389 */ /* 0x000064000004001c */
[----:B01----:R-:W-:Y:S01]  /*6690*/  ENDCOLLECTIVE ;  /* 0x000000000000791b */ /* 0x003fe20003800000 */
.L_x_1935:
[----:B------:R-:W-:-:S05]  /*66a0*/  FADD.FTZ R33, R34, R33 ;  /* 0x0000002122217221 */ /* 0x000fca0000010000 */
[----:B------:R-:W-:Y:S01]  /*66b0*/  MOV R32, R33 ;  /* 0x0000002100207202 */ /* 0x000fe20000000f00 */
[----:B------:R-:W-:Y:S01]  /*66c0*/  IMAD.MOV.U32 R29, RZ, RZ, 0x1 ;  /* 0x00000001ff1d7424 */ /* 0x000fe200078e00ff */
[----:B------:R-:W-:-:S07]  /*66d0*/  MOV R24, R30 ;  /* 0x0000001e00187202 */ /* 0x000fce0000000f00 */
[----:B------:R-:W-:Y:S05]  /*66e0*/  WARPSYNC.COLLECTIVE R23, `(.L_x_1936) ;  /* 0x0000000017087348 */ /* 0x000fea0003c00000 */
[----:B------:R0:W1:Y:S02]  /*66f0*/  SHFL.BFLY P2, R30, R32, R29, R28 ;  /* 0x0c00001d201e7389 */ /* 0x000064000004001c */
[----:B01----:R-:W-:Y:S01]  /*6700*/  ENDCOLLECTIVE ;  /* 0x000000000000791b */ /* 0x003fe20003800000 */
.L_x_1936:
[----:B------:R-:W-:-:S05]  /*6710*/  FADD.FTZ R35, R31, R24 ;  /* 0x000000181f237221 */ /* 0x000fca0000010000 */
[----:B------:R-:W-:Y:S02]  /*6720*/  MOV R32, R35 ;  /* 0x0000002300207202 */ /* 0x000fe40000000f00 */
[----:B------:R-:W-:-:S07]  /*6730*/  MOV R36, R30 ;  /* 0x0000001e00247202 */ /* 0x000fce0000000f00 */
[----:B------:R-:W-:Y:S05]  /*6740*/  WARPSYNC.COLLECTIVE R23, `(.L_x_1937) ;  /* 0x0000000017087348 */ /* 0x000fea0003c00000 */
[----:B------:R0:W1:Y:S02]  /*6750*/  SHFL.BFLY P2, R30, R32, R29, R28 ;  /* 0x0c00001d201e7389 */ /* 0x000064000004001c */
[----:B01----:R-:W-:Y:S01]  /*6760*/  ENDCOLLECTIVE ;  /* 0x000000000000791b */ /* 0x003fe20003800000 */
.L_x_1937:
[----:B------:R-:W-:Y:S01]  /*6770*/  FADD.FTZ R36, R33, R36 ;  /* 0x0000002421247221 */ /* 0x000fe20000010000 */
[----:B------:R-:W-:Y:S06]  /*6780*/  BRA `(.L_x_1938) ;  /* 0xffffffec00687947 */ /* 0x000fec000383ffff */
.L_x_1926:
        /* <DEDUP_REMOVED lines=8> */
.L_x_1940:
[----:B------:R-:W-:Y:S05]  /*6810*/  BSYNC B1 ;  /* 0x0000000000017941 */ /* 0x000fea0003800000 */
.L_x_1939:
        /* <DEDUP_REMOVED lines=8> */
.L_x_1941:
[----:B------:R-:W-:Y:S01]  /*68a0*/  FADD.FTZ R34, R34, R31 ;  /* 0x0000001f22227221 */ /* 0x000fe20000010000 */
[----:B------:R-:W-:-:S03]  /*68b0*/  HFMA2.MMA R29, -RZ, RZ, 0, 2.384185791015625e-07 ;  /* 0x00000004ff1d7435 */ /* 0x000fc600000001ff */
[----:B------:R-:W-:Y:S01]  /*68c0*/  IMAD.MOV.U32 R32, RZ, RZ, R34 ;  /* 0x000000ffff207224 */ /* 0x000fe200078e0022 */
[----:B------:R-:W-:-:S07]  /*68d0*/  MOV R36, R30 ;  /* 0x0000001e00247202 */ /* 0x000fce0000000f00 */
[----:B------:R-:W-:Y:S05]  /*68e0*/  WARPSYNC.COLLECTIVE R23, `(.L_x_1942) ;  /* 0x0000000017087348 */ /* 0x000fea0003c00000 */
[----:B------:R0:W1:Y:S02]  /*68f0*/  SHFL.BFLY P2, R30, R32, R29, R28 ;  /* 0x0c00001d201e7389 */ /* 0x000064000004001c */
[----:B01----:R-:W-:Y:S01]  /*6900*/  ENDCOLLECTIVE ;  /* 0x000000000000791b */ /* 0x003fe20003800000 */
.L_x_1942:
[----:B------:R-:W-:-:S05]  /*6910*/  FADD.FTZ R36, R36, R33 ;  /* 0x0000002124247221 */ /* 0x000fca0000010000 */
[----:B------:R-:W-:Y:S02]  /*6920*/  MOV R32, R36 ;  /* 0x0000002400207202 */ /* 0x000fe40000000f00 */
[----:B------:R-:W-:-:S07]  /*6930*/  MOV R35, R30 ;  /* 0x0000001e00237202 */ /* 0x000fce0000000f00 */
[----:B------:R-:W-:Y:S05]  /*6940*/  WARPSYNC.COLLECTIVE R23, `(.L_x_1943) ;  /* 0x0000000017087348 */ /* 0x000fea0003c00000 */
[----:B------:R0:W1:Y:S02]  /*6950*/  SHFL.BFLY P2, R30, R32, R29, R28 ;  /* 0x0c00001d201e7389 */ /* 0x000064000004001c */
[----:B01----:R-:W-:Y:S01]  /*6960*/  ENDCOLLECTIVE ;  /* 0x000000000000791b */ /* 0x003fe20003800000 */
.L_x_1943:
[----:B------:R-:W-:Y:S01]  /*6970*/  FADD.FTZ R35, R34, R35 ;  /* 0x0000002322237221 */ /* 0x000fe20000010000 */
[----:B------:R-:W-:-:S04]  /*6980*/  HFMA2.MMA R29, -RZ, RZ, 0, 1.1920928955078125e-07 ;  /* 0x00000002ff1d7435 */ /* 0x000fc800000001ff */
[----:B------:R-:W-:Y:S02]  /*6990*/  MOV R32, R35 ;  /* 0x0000002300207202 */ /* 0x000fe40000000f00 */
[----:B------:R-:W-:-:S07]  /*69a0*/  MOV R37, R30 ;  /* 0x0000001e00257202 */ /* 0x000fce0000000f00 */
[----:B------:R-:W-:Y:S05]  /*69b0*/  WARPSYNC.COLLECTIVE R23, `(.L_x_1944) ;  /* 0x0000000017087348 */ /* 0x000fea0003c00000 */
[----:B------:R0:W1:Y:S02]  /*69c0*/  SHFL.BFLY P2, R30, R32, R29, R28 ;  /* 0x0c00001d201e7389 */ /* 0x000064000004001c */
[----:B01----:R-:W-:Y:S01]  /*69d0*/  ENDCOLLECTIVE ;  /* 0x000000000000791b */ /* 0x003fe20003800000 */
.L_x_1944:
[----:B------:R-:W-:-:S05]  /*69e0*/  FADD.FTZ R37, R36, R37 ;  /* 0x0000002524257221 */ /* 0x000fca0000010000 */
[----:B------:R-:W-:Y:S02]  /*69f0*/  MOV R32, R37 ;  /* 0x0000002500207202 */ /* 0x000fe40000000f00 */
[----:B------:R-:W-:-:S07]  /*6a00*/  MOV R38, R30 ;  /* 0x0000001e00267202 */ /* 0x000fce0000000f00 */
[----:B------:R-:W-:Y:S05]  /*6a10*/  WARPSYNC.COLLECTIVE R23, `(.L_x_1945) ;  /* 0x0000000017087348 */ /* 0x000fea0003c00000 */
[----:B------:R0:W1:Y:S02]  /*6a20*/  SHFL.BFLY P2, R30, R32, R29, R28 ;  /* 0x0c00001d201e7389 */ /* 0x000064000004001c */
[----:B01----:R-:W-:Y:S01]  /*6a30*/  ENDCOLLECTIVE ;  /* 0x000000000000791b */ /* 0x003fe20003800000 */
.L_x_1945:
[----:B------:R-:W-:Y:S01]  /*6a40*/  FADD.FTZ R38, R35, R38 ;  /* 0x0000002623267221 */ /* 0x000fe20000010000 */
[----:B------:R-:W-:-:S04]  /*6a50*/  HFMA2.MMA R29, -RZ, RZ, 0, 5.9604644775390625e-08 ;  /* 0x00000001ff1d7435 */ /* 0x000fc800000001ff */
[----:B------:R-:W-:Y:S02]  /*6a60*/  MOV R32, R38 ;  /* 0x0000002600207202 */ /* 0x000fe40000000f00 */
[----:B------:R-:W-:-:S07]  /*6a70*/  MOV R40, R30 ;  /* 0x0000001e00287202 */ /* 0x000fce0000000f00 */
[----:B------:R-:W-:Y:S05]  /*6a80*/  WARPSYNC.COLLECTIVE R23, `(.L_x_1946) ;  /* 0x0000000017087348 */ /* 0x000fea0003c00000 */
[----:B------:R0:W1:Y:S02]  /*6a90*/  SHFL.BFLY P2, R30, R32, R29, R28 ;  /* 0x0c00001d201e7389 */ /* 0x000064000004001c */
[----:B01----:R-:W-:Y:S01]  /*6aa0*/  ENDCOLLECTIVE ;  /* 0x000000000000791b */ /* 0x003fe20003800000 */
.L_x_1946:
[----:B------:R-:W-:-:S04]  /*6ab0*/  FADD.FTZ R40, R37, R40 ;  /* 0x0000002825287221 */ /* 0x000fc80000010000 */
[----:B------:R-:W-:Y:S01]  /*6ac0*/  IMAD.MOV.U32 R32, RZ, RZ, R40 ;  /* 0x000000ffff207224 */ /* 0x000fe200078e0028 */
[----:B------:R-:W-:-:S07]  /*6ad0*/  MOV R31, R30 ;  /* 0x0000001e001f7202 */ /* 0x000fce0000000f00 */
[----:B------:R-:W-:Y:S05]  /*6ae0*/  WARPSYNC.COLLECTIVE R23, `(.L_x_1947) ;  /* 0x0000000017087348 */ /* 0x000fea0003c00000 */
[----:B------:R0:W1:Y:S02]  /*6af0*/  SHFL.BFLY P2, R30, R32, R29, R28 ;  /* 0x0c00001d201e7389 */ /* 0x000064000004001c */
[----:B01----:R-:W-:Y:S01]  /*6b00*/  ENDCOLLECTIVE ;  /* 0x000000000000791b */ /* 0x003fe20003800000 */
.L_x_1947:
[----:B------:R-:W-:Y:S01]  /*6b10*/  FADD.FTZ R31, R38, R31 ;  /* 0x0000001f261f7221 */ /* 0x000fe20000010000 */
[----:B------:R-:W-:Y:S06]  /*6b20*/  BRA `(.L_x_1948) ;  /* 0xffffffec00247947 */ /* 0x000fec000383ffff */
.L_x_1927:
        /* <DEDUP_REMOVED lines=8> */
.L_x_1950:
[----:B------:R-:W-:Y:S05]  /*6bb0*/  BSYNC B1 ;  /* 0x0000000000017941 */ /* 0x000fea0003800000 */
.L_x_1949:
        /* <DEDUP_REMOVED lines=8> */
.L_x_1951:
[----:B------:R-:W-:Y:S01]  /*6c40*/  FADD.FTZ R34, R34, R31 ;  /* 0x0000001f22227221 */ /* 0x000fe20000010000 */
[----:B------:R-:W-:-:S04]  /*6c50*/  HFMA2.MMA R29, -RZ, RZ, 0, 2.384185791015625e-07 ;  /* 0x00000004ff1d7435 */ /* 0x000fc800000001ff */
[----:B------:R-:W-:Y:S02]  /*6c60*/  MOV R32, R34 ;  /* 0x0000002200207202 */ /* 0x000fe40000000f00 */
[----:B------:R-:W-:-:S07]  /*6c70*/  MOV R36, R30 ;  /* 0x0000001e00247202 */ /* 0x000fce0000000f00 */
[----:B------:R-:W-:Y:S05]  /*6c80*/  WARPSYNC.COLLECTIVE R23, `(.L_x_1952) ;  /* 0x0000000017087348 */ /* 0x000fea0003c00000 */
[----:B------:R0:W1:Y:S02]  /*6c90*/  SHFL.BFLY P2, R30, R32, R29, R28 ;  /* 0x0c00001d201e7389 */ /* 0x000064000004001c */
[----:B01----:R-:W-:Y:S01]  /*6ca0*/  ENDCOLLECTIVE ;  /* 0x000000000000791b */ /* 0x003fe20003800000 */
.L_x_1952:
[----:B------:R-:W-:-:S05]  /*6cb0*/  FADD.FTZ R36, R36, R33 ;  /* 0x0000002124247221 */ /* 0x000fca0000010000 */
[----:B------:R-:W-:Y:S01]  /*6cc0*/  MOV R32, R36 ;  /* 0x0000002400207202 */ /* 0x000fe20000000f00 */
[----:B------:R-:W-:-:S07]  /*6cd0*/  IMAD.MOV.U32 R35, RZ, RZ, R30 ;  /* 0x000000ffff237224 */ /* 0x000fce00078e001e */
[----:B------:R-:W-:Y:S05]  /*6ce0*/  WARPSYNC.COLLECTIVE R23, `(.L_x_1953) ;  /* 0x0000000017087348 */ /* 0x000fea0003c00000 */
[----:B------:R0:W1:Y:S02]  /*6cf0*/  SHFL.BFLY P2, R30, R32, R29, R28 ;  /* 0x0c00001d201e7389 */ /* 0x000064000004001c */
[----:B01----:R-:W-:Y:S01]  /*6d00*/  ENDCOLLECTIVE ;  /* 0x000000000000791b */ /* 0x003fe20003800000 */
.L_x_1953:
[----:B------:R-:W-:Y:S01]  /*6d10*/  FADD.FTZ R35, R34, R35 ;  /* 0x0000002322237221 */ /* 0x000fe20000010000 */
[----:B------:R-:W-:-:S04]  /*6d20*/  HFMA2.MMA R29, -RZ, RZ, 0, 1.1920928955078125e-07 ;  /* 0x00000002ff1d7435 */ /* 0x000fc800000001ff */
[----:B------:R-:W-:Y:S02]  /*6d30*/  MOV R32, R35 ;  /* 0x0000002300207202 */ /* 0x000fe40000000f00 */
[----:B------:R-:W-:-:S07]  /*6d40*/  MOV R37, R30 ;  /* 0x0000001e00257202 */ /* 0x000fce0000000f00 */
[----:B------:R-:W-:Y:S05]  /*6d50*/  WARPSYNC.COLLECTIVE R23, `(.L_x_1954) ;  /* 0x0000000017087348 */ /* 0x000fea0003c00000 */
[----:B------:R0:W1:Y:S02]  /*6d60*/  SHFL.BFLY P2, R30, R32, R29, R28 ;  /* 0x0c00001d201e7389 */ /* 0x000064000004001c */
[----:B01----:R-:W-:Y:S01]  /*6d70*/  ENDCOLLECTIVE ;  /* 0x000000000000791b */ /* 0x003fe20003800000 */
.L_x_1954:
[----:B------:R-:W-:-:S05]  /*6d80*/  FADD.FTZ R37, R36, R37 ;  /* 0x0000002524257221 */ /* 0x000fca0000010000 */
[----:B------:R-:W-:Y:S02]  /*6d90*/  MOV R32, R37 ;  /* 0x0000002500207202 */ /* 0x000fe40000000f00 */
[----:B------:R-:W-:-:S07]  /*6da0*/  MOV R38, R30 ;  /* 0x0000001e00267202 */ /* 0x000fce0000000f00 */
[----:B------:R-:W-:Y:S05]  /*6db0*/  WARPSYNC.COLLECTIVE R23, `(.L_x_1955) ;  /* 0x0000000017087348 */ /* 0x000fea0003c00000 */
[----:B------:R0:W1:Y:S02]  /*6dc0*/  SHFL.BFLY P2, R30, R32, R29, R28 ;  /* 0x0c00001d201e7389 */ /* 0x000064000004001c */
[----:B01----:R-:W-:Y:S01]  /*6dd0*/  ENDCOLLECTIVE ;  /* 0x000000000000791b */ /* 0x003fe20003800000 */
.L_x_1955:
[----:B------:R-:W-:Y:S01]  /*6de0*/  FADD.FTZ R38, R35, R38 ;  /* 0x0000002623267221 */ /* 0x000fe20000010000 */
[----:B------:R-:W-:-:S04]  /*6df0*/  HFMA2.MMA R29, -RZ, RZ, 0, 5.9604644775390625e-08 ;  /* 0x00000001ff1d7435 */ /* 0x000fc800000001ff */
[----:B------:R-:W-:Y:S02]  /*6e00*/  MOV R32, R38 ;  /* 0x0000002600207202 */ /* 0x000fe40000000f00 */
[----:B------:R-:W-:-:S07]  /*6e10*/  MOV R40, R30 ;  /* 0x0000001e00287202 */ /* 0x000fce0000000f00 */
[----:B------:R-:W-:Y:S05]  /*6e20*/  WARPSYNC.COLLECTIVE R23, `(.L_x_1956) ;  /* 0x0000000017087348 */ /* 0x000fea0003c00000 */
[----:B------:R0:W1:Y:S02]  /*6e30*/  SHFL.BFLY P2, R30, R32, R29, R28 ;  /* 0x0c00001d201e7389 */ /* 0x000064000004001c */
[----:B01----:R-:W-:Y:S01]  /*6e40*/  ENDCOLLECTIVE ;  /* 0x000000000000791b */ /* 0x003fe20003800000 */
.L_x_1956:
[----:B------:R-:W-:-:S05]  /*6e50*/  FADD.FTZ R40, R37, R40 ;  /* 0x0000002825287221 */ /* 0x000fca0000010000 */
[----:B------:R-:W-:Y:S02]  /*6e60*/  MOV R32, R40 ;  /* 0x0000002800207202 */ /* 0x000fe40000000f00 */
[----:B------:R-:W-:-:S07]  /*6e70*/  MOV R31, R30 ;  /* 0x0000001e001f7202 */ /* 0x000fce0000000f00 */
[----:B------:R-:W-:Y:S05]  /*6e80*/  WARPSYNC.COLLECTIVE R23, `(.L_x_1957) ;  /* 0x0000000017087348 */ /* 0x000fea0003c00000 */
[----:B------:R0:W1:Y:S02]  /*6e90*/  SHFL.BFLY P2, R30, R32, R29, R28 ;  /* 0x0c00001d201e7389 */ /* 0x000064000004001c */
[----:B01----:R-:W-:Y:S01]  /*6ea0*/  ENDCOLLECTIVE ;  /* 0x000000000000791b */ /* 0x003fe20003800000 */
.L_x_1957:
[----:B------:R-:W-:Y:S01]  /*6eb0*/  FADD.FTZ R31, R38, R31 ;  /* 0x0000001f261f7221 */ /* 0x000fe20000010000 */
[----:B------:R-:W-:Y:S06]  /*6ec0*/  BRA `(.L_x_1958) ;  /* 0xffffffe800c87947 */ /* 0x000fec000383ffff */
.L_x_1928:
        /* <DEDUP_REMOVED lines=8> */
.L_x_1960:
[----:B------:R-:W-:Y:S05]  /*6f50*/  BSYNC B0 ;  /* 0x0000000000007941 */ /* 0x000fea0003800000 */
.L_x_1959:
        /* <DEDUP_REMOVED lines=13> */
.L_x_1961:
        /* <DEDUP_REMOVED lines=13> */
.L_x_1962:
[----:B------:R-:W-:Y:S02]  /*7100*/  MOV R32, R26 ;  /* 0x0000001a00207202 */ /* 0x000fe40000000f00 */
[----:B------:R-:W-:-:S07]  /*7110*/  MOV R24, R30 ;  /* 0x0000001e00187202 */ /* 0x000fce0000000f00 */
[----:B------:R-:W-:Y:S05]  /*7120*/  WARPSYNC.COLLECTIVE R23, `(.L_x_1963) ;  /* 0x0000000017087348 */ /* 0x000fea0003c00000 */
[----:B------:R0:W1:Y:S02]  /*7130*/  SHFL.BFLY P2, R30, R32, R29, R28 ;  /* 0x0c00001d201e7389 */ /* 0x000064000004001c */
[----:B01----:R-:W-:Y:S01]  /*7140*/  ENDCOLLECTIVE ;  /* 0x000000000000791b */ /* 0x003fe20003800000 */
.L_x_1963:
        /* <DEDUP_REMOVED lines=10> */
.L_x_1964:
[----:B------:R-:W-:Y:S02]  /*71f0*/  @P0 LOP3.LUT R26, R26, R11, RZ, 0x3c, !PT ;  /* 0x0000000b1a1a0212 */ /* 0x000fe400078e3cff */
[----:B------:R-:W-:Y:S02]  /*7200*/  MOV R32, R25 ;  /* 0x0000001900207202 */ /* 0x000fe40000000f00 */
[----:B------:R-:W-:-:S07]  /*7210*/  MOV R27, R30 ;  /* 0x0000001e001b7202 */ /* 0x000fce0000000f00 */
[----:B------:R-:W-:Y:S05]  /*7220*/  WARPSYNC.COLLECTIVE R23, `(.L_x_1965) ;  /* 0x0000000017087348 */ /* 0x000fea0003c00000 */
[----:B------:R0:W1:Y:S02]  /*7230*/  SHFL.BFLY P2, R30, R32, R29, R28 ;  /* 0x0c00001d201e7389 */ /* 0x000064000004001c */
[----:B01----:R-:W-:Y:S01]  /*7240*/  ENDCOLLECTIVE ;  /* 0x000000000000791b */ /* 0x003fe20003800000 */
.L_x_1965:
        /* <DEDUP_REMOVED lines=11> */
.L_x_1966:
[----:B------:R-:W0:Y:S01]  /*7300*/  LDC.64 R24, c[0x0][0x218] ;  /* 0x00008600ff187b82 */ /* 0x000e220000000a00 */
[----:B------:R-:W-:Y:S02]  /*7310*/  MOV R32, R34 ;  /* 0x0000002200207202 */ /* 0x000fe40000000f00 */
[----:B------:R-:W-:-:S07]  /*7320*/  MOV R36, R30 ;  /* 0x0000001e00247202 */ /* 0x000fce0000000f00 */
[----:B0-----:R-:W-:Y:S05]  /*7330*/  WARPSYNC.COLLECTIVE R23, `(.L_x_1967) ;  /* 0x0000000017087348 */ /* 0x001fea0003c00000 */
[----:B------:R1:W2:Y:S02]  /*7340*/  SHFL.BFLY P2, R30, R32, R29, R28 ;  /* 0x0c00001d201e7389 */ /* 0x0002a4000004001c */
[----:B012---:R-:W-:Y:S01]  /*7350*/  ENDCOLLECTIVE ;  /* 0x000000000000791b */ /* 0x007fe20003800000 */
.L_x_1967:
        /* <DEDUP_REMOVED lines=9> */
.L_x_1968:
        /* <DEDUP_REMOVED lines=8> */
.L_x_1969:
[----:B------:R-:W-:Y:S01]  /*7470*/  FADD.FTZ R40, R40, R37 ;  /* 0x0000002528287221 */ /* 0x000fe20000010000 */
[----:B------:R-:W-:-:S04]  /*7480*/  HFMA2.MMA R29, -RZ, RZ, 0, 2.384185791015625e-07 ;  /* 0x00000004ff1d7435 */ /* 0x000fc800000001ff */
[----:B------:R-:W-:Y:S02]  /*7490*/  MOV R32, R40 ;  /* 0x0000002800207202 */ /* 0x000fe40000000f00 */
[----:B------:R-:W-:-:S07]  /*74a0*/  MOV R39, R30 ;  /* 0x0000001e00277202 */ /* 0x000fce0000000f00 */
[----:B------:R-:W-:Y:S05]  /*74b0*/  WARPSYNC.COLLECTIVE R23, `(.L_x_1970) ;  /* 0x0000000017087348 */ /* 0x000fea0003c00000 */
[----:B------:R0:W1:Y:S02]  /*74c0*/  SHFL.BFLY P2, R30, R32, R29, R28 ;  /* 0x0c00001d201e7389 */ /* 0x000064000004001c */
[----:B01----:R-:W-:Y:S01]  /*74d0*/  ENDCOLLECTIVE ;  /* 0x000000000000791b */ /* 0x003fe20003800000 */
.L_x_1970:
[----:B------:R-:W-:-:S05]  /*74e0*/  FADD.FTZ R39, R39, R38 ;  /* 0x0000002627277221 */ /* 0x000fca0000010000 */
[----:B------:R-:W-:Y:S02]  /*74f0*/  MOV R32, R39 ;  /* 0x0000002700207202 */ /* 0x000fe40000000f00 */
[----:B------:R-:W-:-:S07]  /*7500*/  MOV R37, R30 ;  /* 0x0000001e00257202 */ /* 0x000fce0000000f00 */
[----:B------:R-:W-:Y:S05]  /*7510*/  WARPSYNC.COLLECTIVE R23, `(.L_x_1971) ;  /* 0x0000000017087348 */ /* 0x000fea0003c00000 */
[----:B------:R0:W1:Y:S02]  /*7520*/  SHFL.BFLY P2, R30, R32, R29, R28 ;  /* 0x0c00001d201e7389 */ /* 0x000064000004001c */
[----:B01----:R-:W-:Y:S01]  /*7530*/  ENDCOLLECTIVE ;  /* 0x000000000000791b */ /* 0x003fe20003800000 */
.L_x_1971:
[----:B------:R-:W-:Y:S01]  /*7540*/  FADD.FTZ R37, R40, R37 ;  /* 0x0000002528257221 */ /* 0x000fe20000010000 */
[----:B------:R-:W-:-:S04]  /*7550*/  HFMA2.MMA R29, -RZ, RZ, 0, 1.1920928955078125e-07 ;  /* 0x00000002ff1d7435 */ /* 0x000fc800000001ff */
[----:B------:R-:W-:Y:S02]  /*7560*/  MOV R32, R37 ;  /* 0x0000002500207202 */ /* 0x000fe40000000f00 */
[----:B------:R-:W-:-:S07]  /*7570*/  MOV R38, R30 ;  /* 0x0000001e00267202 */ /* 0x000fce0000000f00 */
[----:B------:R-:W-:Y:S05]  /*7580*/  WARPSYNC.COLLECTIVE R23, `(.L_x_1972) ;  /* 0x0000000017087348 */ /* 0x000fea0003c00000 */
[----:B------:R0:W1:Y:S02]  /*7590*/  SHFL.BFLY P2, R30, R32, R29, R28 ;  /* 0x0c00001d201e7389 */ /* 0x000064000004001c */
[----:B01----:R-:W-:Y:S01]  /*75a0*/  ENDCOLLECTIVE ;  /* 0x000000000000791b */ /* 0x003fe20003800000 */
.L_x_1972:
[----:B------:R-:W-:-:S05]  /*75b0*/  FADD.FTZ R38, R39, R38 ;  /* 0x0000002627267221 */ /* 0x000fca0000010000 */
[----:B------:R-:W-:Y:S02]  /*75c0*/  MOV R32, R38 ;  /* 0x0000002600207202 */ /* 0x000fe40000000f00 */
[----:B------:R-:W-:-:S07]  /*75d0*/  MOV R26, R30 ;  /* 0x0000001e001a7202 */ /* 0x000fce0000000f00 */
[----:B------:R-:W-:Y:S05]  /*75e0*/  WARPSYNC.COLLECTIVE R23, `(.L_x_1973) ;  /* 0x0000000017087348 */ /* 0x000fea0003c00000 */
[----:B------:R0:W1:Y:S02]  /*75f0*/  SHFL.BFLY P2, R30, R32, R29, R28 ;  /* 0x0c00001d201e7389 */ /* 0x000064000004001c */
[----:B01----:R-:W-:Y:S01]  /*7600*/  ENDCOLLECTIVE ;  /* 0x000000000000791b */ /* 0x003fe20003800000 */
.L_x_1973:
        /* <DEDUP_REMOVED lines=13> */
.L_x_1974:
[----:B------:R-:W-:Y:S01]  /*76e0*/  FADD.FTZ R41, R38, R41 ;  /* 0x0000002926297221 */ /* 0x000fe20000010000 */
[----:B------:R-:W0:Y:S04]  /*76f0*/  LDC.64 R26, c[0x0][0x220] ;  /* 0x00008800ff1a7b82 */ /* 0x000e280000000a00 */
[----:B------:R-:W-:Y:S02]  /*7700*/  MOV R32, R41 ;  /* 0x0000002900207202 */ /* 0x000fe40000000f00 */
[----:B------:R-:W-:-:S07]  /*7710*/  MOV R38, R30 ;  /* 0x0000001e00267202 */ /* 0x000fce0000000f00 */
[----:B0-----:R-:W-:Y:S05]  /*7720*/  WARPSYNC.COLLECTIVE R23, `(.L_x_1975) ;  /* 0x0000000017087348 */ /* 0x001fea0003c00000 */
[----:B------:R1:W2:Y:S02]  /*7730*/  SHFL.BFLY P2, R30, R32, R29, R28 ;  /* 0x0c00001d201e7389 */ /* 0x0002a4000004001c */
[----:B012---:R-:W-:Y:S01]  /*7740*/  ENDCOLLECTIVE ;  /* 0x000000000000791b */ /* 0x007fe20003800000 */
.L_x_1975:
        /* <DEDUP_REMOVED lines=11> */
.L_x_1976:
[----:B------:R-:W-:Y:S01]  /*7800*/  @!P0 F2FP.F16.F32.PACK_AB R31, RZ, R34 ;  /* 0x00000022ff1f823e */ /* 0x000fe200000000ff */
[----:B------:R-:W-:Y:S01]  /*7810*/  FADD.FTZ R40, R41, R40 ;  /* 0x0000002829287221 */ /* 0x000fe20000010000 */
[----:B------:R-:W-:Y:S02]  /*7820*/  MOV R32, R43 ;  /* 0x0000002b00207202 */ /* 0x000fe40000000f00 */
[----:B------:R-:W-:-:S07]  /*7830*/  MOV R45, R30 ;  /* 0x0000001e002d7202 */ /* 0x000fce0000000f00 */
[----:B------:R-:W-:Y:S05]  /*7840*/  WARPSYNC.COLLECTIVE R23, `(.L_x_1977) ;  /* 0x0000000017087348 */ /* 0x000fea0003c00000 */
[----:B------:R0:W1:Y:S02]  /*7850*/  SHFL.BFLY P2, R30, R32, R29, R28 ;  /* 0x0c00001d201e7389 */ /* 0x000064000004001c */
[----:B01----:R-:W-:Y:S01]  /*7860*/  ENDCOLLECTIVE ;  /* 0x000000000000791b */ /* 0x003fe20003800000 */
.L_x_1977:
[----:B------:R-:W-:-:S05]  /*7870*/  FADD.FTZ R45, R45, R42 ;  /* 0x0000002a2d2d7221 */ /* 0x000fca0000010000 */
[----:B------:R-:W-:Y:S01]  /*7880*/  MOV R32, R45 ;  /* 0x0000002d00207202 */ /* 0x000fe20000000f00 */
[----:B------:R-:W-:Y:S01]  /*7890*/  IMAD.MOV.U32 R29, RZ, RZ, 0x4 ;  /* 0x00000004ff1d7424 */ /* 0x000fe200078e00ff */
[----:B------:R-:W-:-:S07]  /*78a0*/  MOV R44, R30 ;  /* 0x0000001e002c7202 */ /* 0x000fce0000000f00 */
[----:B------:R-:W-:Y:S05]  /*78b0*/  WARPSYNC.COLLECTIVE R23, `(.L_x_1978) ;  /* 0x0000000017087348 */ /* 0x000fea0003c00000 */
[----:B------:R0:W1:Y:S02]  /*78c0*/  SHFL.BFLY P2, R30, R32, R29, R28 ;  /* 0x0c00001d201e7389 */ /* 0x000064000004001c */
[----:B01----:R-:W-:Y:S01]  /*78d0*/  ENDCOLLECTIVE ;  /* 0x000000000000791b */ /* 0x003fe20003800000 */
.L_x_1978:
[----:B------:R-:W-:-:S05]  /*78e0*/  FADD.FTZ R44, R44, R43 ;  /* 0x0000002b2c2c7221 */ /* 0x000fca0000010000 */
[----:B------:R-:W-:Y:S02]  /*78f0*/  MOV R32, R44 ;  /* 0x0000002c00207202 */ /* 0x000fe40000000f00 */
[----:B------:R-:W-:-:S07]  /*7900*/  MOV R42, R30 ;  /* 0x0000001e002a7202 */ /* 0x000fce0000000f00 */
[----:B------:R-:W-:Y:S05]  /*7910*/  WARPSYNC.COLLECTIVE R23, `(.L_x_1979) ;  /* 0x0000000017087348 */ /* 0x000fea0003c00000 */
[----:B------:R0:W1:Y:S02]  /*7920*/  SHFL.BFLY P2, R30, R32, R29, R28 ;  /* 0x0c00001d201e7389 */ /* 0x000064000004001c */
[----:B01----:R-:W-:Y:S01]  /*7930*/  ENDCOLLECTIVE ;  /* 0x000000000000791b */ /* 0x003fe20003800000 */
.L_x_1979:
[----:B------:R-:W-:Y:S01]  /*7940*/  FADD.FTZ R42, R45, R42 ;  /* 0x0000002a2d2a7221 */ /* 0x000fe20000010000 */
[----:B------:R-:W-:-:S04]  /*7950*/  HFMA2.MMA R29, -RZ, RZ, 0, 1.1920928955078125e-07 ;  /* 0x00000002ff1d7435 */ /* 0x000fc800000001ff */
[----:B------:R-:W-:Y:S02]  /*7960*/  MOV R32, R42 ;  /* 0x0000002a00207202 */ /* 0x000fe40000000f00 */
[----:B------:R-:W-:-:S07]  /*7970*/  MOV R43, R30 ;  /* 0x0000001e002b7202 */ /* 0x000fce0000000f00 */
[----:B------:R-:W-:Y:S05]  /*7980*/  WARPSYNC.COLLECTIVE R23, `(.L_x_1980) ;  /* 0x0000000017087348 */ /* 0x000fea0003c00000 */
[----:B------:R0:W1:Y:S02]  /*7990*/  SHFL.BFLY P2, R30, R32, R29, R28 ;  /* 0x0c00001d201e7389 */ /* 0x000064000004001c */
[----:B01----:R-:W-:Y:S01]  /*79a0*/  ENDCOLLECTIVE ;  /* 0x000000000000791b */ /* 0x003fe20003800000 */
.L_x_1980:
[----:B------:R-:W-:-:S05]  /*79b0*/  FADD.FTZ R43, R44, R43 ;  /* 0x0000002b2c2b7221 */ /* 0x000fca0000010000 */
[----:B------:R-:W-:Y:S02]  /*79c0*/  MOV R32, R43 ;  /* 0x0000002b00207202 */ /* 0x000fe40000000f00 */
[----:B------:R-:W-:-:S07]  /*79d0*/  MOV R45, R30 ;  /* 0x0000001e002d7202 */ /* 0x000fce0000000f00 */
[----:B------:R-:W-:Y:S05]  /*79e0*/  WARPSYNC.COLLECTIVE R23, `(.L_x_1981) ;  /* 0x0000000017087348 */ /* 0x000fea0003c00000 */
[----:B------:R0:W1:Y:S02]  /*79f0*/  SHFL.BFLY P2, R30, R32, R29, R28 ;  /* 0x0c00001d201e7389 */ /* 0x000064000004001c */
[----:B01----:R-:W-:Y:S01]  /*7a00*/  ENDCOLLECTIVE ;  /* 0x000000000000791b */ /* 0x003fe20003800000 */
.L_x_1981:
[----:B------:R-:W-:-:S05]  /*7a10*/  FADD.FTZ R45, R42, R45 ;  /* 0x0000002d2a2d7221 */ /* 0x000fca0000010000 */
[----:B------:R-:W-:Y:S01]  /*7a20*/  MOV R32, R45 ;  /* 0x0000002d00207202 */ /* 0x000fe20000000f00 */
[----:B------:R-:W-:Y:S01]  /*7a30*/  IMAD.MOV.U32 R29, RZ, RZ, 0x1 ;  /* 0x00000001ff1d7424 */ /* 0x000fe200078e00ff */
[----:B------:R-:W-:-:S07]  /*7a40*/  MOV R44, R30 ;  /* 0x0000001e002c7202 */ /* 0x000fce0000000f00 */
[----:B------:R-:W-:Y:S05]  /*7a50*/  WARPSYNC.COLLECTIVE R23, `(.L_x_1982) ;  /* 0x0000000017087348 */ /* 0x000fea0003c00000 */
[----:B------:R0:W1:Y:S02]  /*7a60*/  SHFL.BFLY P2, R30, R32, R29, R28 ;  /* 0x0c00001d201e7389 */ /* 0x000064000004001c */
[----:B01----:R-:W-:Y:S01]  /*7a70*/  ENDCOLLECTIVE ;  /* 0x000000000000791b */ /* 0x003fe20003800000 */
.L_x_1982:
[----:B------:R-:W-:-:S05]  /*7a80*/  FADD.FTZ R43, R43, R44 ;  /* 0x0000002c2b2b7221 */ /* 0x000fca0000010000 */
[----:B------:R-:W-:Y:S02]  /*7a90*/  MOV R32, R43 ;  /* 0x0000002b00207202 */ /* 0x000fe40000000f00 */
[----:B------:R-:W-:-:S07]  /*7aa0*/  MOV R42, R30 ;  /* 0x0000001e002a7202 */ /* 0x000fce0000000f00 */
[----:B------:R-:W-:Y:S05]  /*7ab0*/  WARPSYNC.COLLECTIVE R23, `(.L_x_1983) ;  /* 0x0000000017087348 */ /* 0x000fea0003c00000 */
[----:B------:R0:W1:Y:S02]  /*7ac0*/  SHFL.BFLY P2, R30, R32, R29, R28 ;  /* 0x0c00001d201e7389 */ /* 0x000064000004001c */
[----:B01----:R-:W-:Y:S01]  /*7ad0*/  ENDCOLLECTIVE ;  /* 0x000000000000791b */ /* 0x003fe20003800000 */
.L_x_1983:
[----:B------:R-:W-:Y:S01]  /*7ae0*/  HFMA2.MMA R29, -RZ, RZ, 0, 4.76837158203125e-07 ;  /* 0x00000008ff1d7435 */ /* 0x000fe200000001ff */
[----:B------:R-:W-:Y:S02]  /*7af0*/  MOV R32, R46 ;  /* 0x0000002e00207202 */ /* 0x000fe40000000f00 */
[----:B------:R-:W-:-:S08]  /*7b00*/  MOV R44, R30 ;  /* 0x0000001e002c7202 */ /* 0x000fd00000000f00 */
[----:B------:R-:W-:Y:S05]  /*7b10*/  WARPSYNC.COLLECTIVE R23, `(.L_x_1984) ;  /* 0x0000000017087348 */ /* 0x000fea0003c00000 */
[----:B------:R0:W1:Y:S02]  /*7b20*/  SHFL.BFLY P2, R30, R32, R29, R28 ;  /* 0x0c00001d201e7389 */ /* 0x000064000004001c */
[----:B01----:R-:W-:Y:S01]  /*7b30*/  ENDCOLLECTIVE ;  /* 0x000000000000791b */ /* 0x003fe20003800000 */
.L_x_1984:
[----:B------:R-:W-:Y:S02]  /*7b40*/  MOV R32, R50 ;  /* 0x0000003200207202 */ /* 0x000fe40000000f00 */
[----:B------:R-:W-:-:S07]  /*7b50*/  MOV R51, R30 ;  /* 0x0000001e00337202 */ /* 0x000fce0000000f00 */
[----:B------:R-:W-:Y:S05]  /*7b60*/  WARPSYNC.COLLECTIVE R23, `(.L_x_1985) ;  /* 0x0000000017087348 */ /* 0x000fea0003c00000 */
[----:B------:R0:W1:Y:S02]  /*7b70*/  SHFL.BFLY P2, R30, R32, R29, R28 ;  /* 0x0c00001d201e7389 */ /* 0x000064000004001c */
[----:B01----:R-:W-:Y:S01]  /*7b80*/  ENDCOLLECTIVE ;  /* 0x000000000000791b */ /* 0x003fe20003800000 */
.L_x_1985:
[----:B------:R-:W-:Y:S01]  /*7b90*/  FADD.FTZ R51, R51, R46 ;  /* 0x0000002e33337221 */ /* 0x000fe20000010000 */
[----:B------:R-:W-:-:S04]  /*7ba0*/  HFMA2.MMA R29, -RZ, RZ, 0, 2.384185791015625e-07 ;  /* 0x00000004ff1d7435 */ /* 0x000fc800000001ff */
[----:B------:R-:W-:Y:S02]  /*7bb0*/  MOV R32, R51 ;  /* 0x0000003300207202 */ /* 0x000fe40000000f00 */
[----:B------:R-:W-:-:S07]  /*7bc0*/  MOV R53, R30 ;  /* 0x0000001e00357202 */ /* 0x000fce0000000f00 */
[----:B------:R-:W-:Y:S05]  /*7bd0*/  WARPSYNC.COLLECTIVE R23, `(.L_x_1986) ;  /* 0x0000000017087348 */ /* 0x000fea0003c00000 */
[----:B------:R0:W1:Y:S02]  /*7be0*/  SHFL.BFLY P2, R30, R32, R29, R28 ;  /* 0x0c00001d201e7389 */ /* 0x000064000004001c */
[----:B01----:R-:W-:Y:S01]  /*7bf0*/  ENDCOLLECTIVE ;  /* 0x000000000000791b */ /* 0x003fe20003800000 */
.L_x_1986:
[----:B------:R-:W-:-:S04]  /*7c00*/  FADD.FTZ R53, R53, R50 ;  /* 0x0000003235357221 */ /* 0x000fc80000010000 */
[----:B------:R-:W-:Y:S01]  /*7c10*/  IMAD.MOV.U32 R32, RZ, RZ, R53 ;  /* 0x000000ffff207224 */ /* 0x000fe200078e0035 */
[----:B------:R-:W-:-:S07]  /*7c20*/  MOV R46, R30 ;  /* 0x0000001e002e7202 */ /* 0x000fce0000000f00 */
[----:B------:R-:W-:Y:S05]  /*7c30*/  WARPSYNC.COLLECTIVE R23, `(.L_x_1987) ;  /* 0x0000000017087348 */ /* 0x000fea0003c00000 */
[----:B------:R0:W1:Y:S02]  /*7c40*/  SHFL.BFLY P2, R30, R32, R29, R28 ;  /* 0x0c00001d201e7389 */ /* 0x000064000004001c */
[----:B01----:R-:W-:Y:S01]  /*7c50*/  ENDCOLLECTIVE ;  /* 0x000000000000791b */ /* 0x003fe20003800000 */
.L_x_1987:
[----:B------:R-:W-:Y:S01]  /*7c60*/  FADD.FTZ R46, R51, R46 ;  /* 0x0000002e332e7221 */ /* 0x000fe20000010000 */
[----:B------:R-:W-:-:S04]  /*7c70*/  HFMA2.MMA R29, -RZ, RZ, 0, 1.1920928955078125e-07 ;  /* 0x00000002ff1d7435 */ /* 0x000fc800000001ff */
[----:B------:R-:W-:Y:S02]  /*7c80*/  MOV R32, R46 ;  /* 0x0000002e00207202 */ /* 0x000fe40000000f00 */
[----:B------:R-:W-:-:S07]  /*7c90*/  MOV R50, R30 ;  /* 0x0000001e00327202 */ /* 0x000fce0000000f00 */
[----:B------:R-:W-:Y:S05]  /*7ca0*/  WARPSYNC.COLLECTIVE R23, `(.L_x_1988) ;  /* 0x0000000017087348 */ /* 0x000fea0003c00000 */
[----:B------:R0:W1:Y:S02]  /*7cb0*/  SHFL.BFLY P2, R30, R32, R29, R28 ;  /* 0x0c00001d201e7389 */ /* 0x000064000004001c */
[----:B01----:R-:W-:Y:S01]  /*7cc0*/  ENDCOLLECTIVE ;  /* 0x000000000000791b */ /* 0x003fe20003800000 */
.L_x_1988:
[----:B------:R-:W-:-:S05]  /*7cd0*/  FADD.FTZ R50, R53, R50 ;  /* 0x0000003235327221 */ /* 0x000fca0000010000 */
[----:B------:R-:W-:Y:S02]  /*7ce0*/  MOV R32, R50 ;  /* 0x0000003200207202 */ /* 0x000fe40000000f00 */
[----:B------:R-:W-:-:S07]  /*7cf0*/  MOV R37, R30 ;  /* 0x0000001e00257202 */ /* 0x000fce0000000f00 */
[----:B------:R-:W-:Y:S05]  /*7d00*/  WARPSYNC.COLLECTIVE R23, `(.L_x_1989) ;  /* 0x0000000017087348 */ /* 0x000fea0003c00000 */
[----:B------:R0:W1:Y:S02]  /*7d10*/  SHFL.BFLY P2, R30, R32, R29, R28 ;  /* 0x0c00001d201e7389 */ /* 0x000064000004001c */
[----:B01----:R-:W-:Y:S01]  /*7d20*/  ENDCOLLECTIVE ;  /* 0x000000000000791b */ /* 0x003fe20003800000 */
.L_x_1989:
[----:B------:R-:W-:Y:S01]  /*7d30*/  FADD.FTZ R37, R46, R37 ;  /* 0x000000252e257221 */ /* 0x000fe20000010000 */
[----:B------:R-:W-:Y:S01]  /*7d40*/  FADD.FTZ R29, R45, R42 ;  /* 0x0000002a2d1d7221 */ /* 0x000fe20000010000 */
[----:B------:R-:W-:Y:S02]  /*7d50*/  @!P0 F2FP.F16.F32.PACK_AB R23, RZ, R38 ;  /* 0x00000026ff17823e */ /* 0x000fe400000000ff */
[----:B------:R-:W-:Y:S02]  /*7d60*/  @!P0 F2FP.F16.F32.PACK_AB R28, RZ, R40 ;  /* 0x00000028ff1c823e */ /* 0x000fe400000000ff */
[----:B------:R-:W-:Y:S02]  /*7d70*/  @!P0 F2FP.F16.F32.PACK_AB R29, RZ, R29 ;  /* 0x0000001dff1d823e */ /* 0x000fe400000000ff */
[----:B------:R-:W-:Y:S02]  /*7d80*/  PRMT R35, R23, 0x7610, R35 ;  /* 0x0000761017237816 */ /* 0x000fe40000000023 */
[----:B------:R-:W-:Y:S01]  /*7d90*/  PRMT R38, R29, 0x7610, R38 ;  /* 0x000076101d267816 */ /* 0x000fe20000000026 */
[----:B------:R-:W-:Y:S01]  /*7da0*/  HFMA2.MMA R29, -RZ, RZ, 0, 5.9604644775390625e-08 ;  /* 0x00000001ff1d7435 */ /* 0x000fe200000001ff */
[----:B------:R-:W-:-:S02]  /*7db0*/  MOV R51, R30 ;  /* 0x0000001e00337202 */ /* 0x000fc40000000f00 */
[----:B------:R-:W-:Y:S02]  /*7dc0*/  @!P0 F2FP.F16.F32.PACK_AB R30, RZ, R33 ;  /* 0x00000021ff1e823e */ /* 0x000fe400000000ff */
        /* <DEDUP_REMOVED lines=11> */
.L_x_1990:
        /* <DEDUP_REMOVED lines=11> */
.L_x_1991:
[----:B------:R-:W-:Y:S01]  /*7f30*/  FADD.FTZ R34, R37, R34 ;  /* 0x0000002225227221 */ /* 0x000fe20000010000 */
[----:B------:R-:W-:Y:S06]  /*7f40*/  BRA `(.L_x_1992) ;  /* 0xffffffe400107947 */ /* 0x000fec000383ffff */
.L_x_1993:
        /* <DEDUP_REMOVED lines=11> */
.L_x_3219:


//--------------------- .text._ZN13group_norm_v218gn_bwd_cuda_kernelI6__halfLi480ELi1ELi32ELi30ELi1024ELb0ELb1ELi32ELi960ELi960ELi4ELb1ELi4ELb0ELb0ELNS_15WgradSyncMethodE3ENS_16CompileConditionILi900EEEEEvPT_S6_S6_PKS5_S8_S8_S8_PKfflPfPj --------------------------
	.section	.text._ZN13group_norm_v218gn_bwd_cuda_kernelI6__halfLi480ELi1ELi32ELi30ELi1024ELb0ELb1ELi32ELi960ELi960ELi4ELb1ELi4ELb0ELb0ELNS_15WgradSyncMethodE3ENS_16CompileConditionILi900EEEEEvPT_S6_S6_PKS5_S8_S8_S8_PKfflPfPj,"ax",@progbits
	.align	128
        .global         _ZN13group_norm_v218gn_bwd_cuda_kernelI6__halfLi480ELi1ELi32ELi30ELi1024ELb0ELb1ELi32ELi960ELi960ELi4ELb1ELi4ELb0ELb0ELNS_15WgradSyncMethodE3ENS_16CompileConditionILi900EEEEEvPT_S6_S6_PKS5_S8_S8_S8_PKfflPfPj
        .type           _ZN13group_norm_v218gn_bwd_cuda_kernelI6__halfLi480ELi1ELi32ELi30ELi1024ELb0ELb1ELi32ELi960ELi960ELi4ELb1ELi4ELb0ELb0ELNS_15WgradSyncMethodE3ENS_16CompileConditionILi900EEEEEvPT_S6_S6_PKS5_S8_S8_S8_PKfflPfPj,@function
        .size           _ZN13group_norm_v218gn_bwd_cuda_kernelI6__halfLi480ELi1ELi32ELi30ELi1024ELb0ELb1ELi32ELi960ELi960ELi4ELb1ELi4ELb0ELb0ELNS_15WgradSyncMethodE3ENS_16CompileConditionILi900EEEEEvPT_S6_S6_PKS5_S8_S8_S8_PKfflPfPj,(.L_x_3220 - _ZN13group_norm_v218gn_bwd_cuda_kernelI6__halfLi480ELi1ELi32ELi30ELi1024ELb0ELb1ELi32ELi960ELi960ELi4ELb1ELi4ELb0ELb0ELNS_15WgradSyncMethodE3ENS_16CompileConditionILi900EEEEEvPT_S6_S6_PKS5_S8_S8_S8_PKfflPfPj)
        .other          _ZN13group_norm_v218gn_bwd_cuda_kernelI6__halfLi480ELi1ELi32ELi30ELi1024ELb0ELb1ELi32ELi960ELi960ELi4ELb1ELi4ELb0ELb0ELNS_15WgradSyncMethodE3ENS_16CompileConditionILi900EEEEEvPT_S6_S6_PKS5_S8_S8_S8_PKfflPfPj,@"STO_CUDA_ENTRY STV_DEFAULT"
_ZN13group_norm_v218gn_bwd_cuda_kernelI6__halfLi480ELi1ELi32ELi30ELi1024ELb0ELb1ELi32ELi960ELi960ELi4ELb1ELi4ELb0ELb0ELNS_15WgradSyncMethodE3ENS_16CompileConditionILi900EEEEEvPT_S6_S6_PKS5_S8_S8_S8_PKfflPfPj:
.text._ZN13group_norm_v218gn_bwd_cuda_kernelI6__halfLi480ELi1ELi32ELi30ELi1024ELb0ELb1ELi32ELi960ELi960ELi4ELb1ELi4ELb0ELb0ELNS_15WgradSyncMethodE3ENS_16CompileConditionILi900EEEEEvPT_S6_S6_PKS5_S8_S8_S8_PKfflPfPj:
        /* <DEDUP_REMOVED lines=28> */
.L_x_1996:
        /* <DEDUP_REMOVED lines=8> */
.L_x_1995:
[----:B------:R-:W-:Y:S05]  /*0240*/  WARPSYNC.ALL ;  /* 0x0000000000007948 */ /* 0x000fea0003800000 */
[----:B------:R-:W-:Y:S06]  /*0250*/  BAR.SYNC.DEFER_BLOCKING 0x0 ;  /* 0x0000000000007b1d */ /* 0x000fec0000010000 */
[----:B------:R-:W-:Y:S05]  /*0260*/  BRA `(.L_x_1997) ;  /* 0x0000006c00f07947 */ /* 0x000fea0003800000 */
.L_x_1994:
        /* <DEDUP_REMOVED lines=8> */
[--C-:B------:R-:W-:Y:S01]  /*02f0*/  SHF.R.U32.HI R0, RZ, 0x1, R40.reuse ;  /* 0x00000001ff007819 */ /* 0x100fe20000011628 */
[----:B------:R-:W-:Y:S01]  /*0300*/  ULOP3.LUT UR4, UR20, 0x1f, URZ, 0xc0, !UPT ;  /* 0x0000001f14047892 */ /* 0x000fe2000f8ec03f */
[----:B------:R-:W-:Y:S01]  /*0310*/  SHF.R.S32.HI R8, RZ, 0x1f, R40 ;  /* 0x0000001fff087819 */ /* 0x000fe20000011428 */
[----:B------:R-:W0:Y:S01]  /*0320*/  S2UR UR9, SR_CgaCtaId ;  /* 0x00000000000979c3 */ /* 0x000e220000008800 */
[C---:B------:R-:W-:Y:S01]  /*0330*/  SHF.L.U32 R7, R0.reuse, 0x5, RZ ;  /* 0x0000000500077819 */ /* 0x040fe200000006ff */
[----:B------:R-:W-:Y:S01]  /*0340*/  IMAD R6, R0, 0x1e, RZ ;  /* 0x0000001e00067824 */ /* 0x000fe200078e02ff */
[----:B------:R-:W-:Y:S01]  /*0350*/  LEA.HI R9, R8, R40, RZ, 0x2 ;  /* 0x0000002808097211 */ /* 0x000fe200078f10ff */
[----:B------:R-:W-:Y:S01]  /*0360*/  UMOV UR8, 0x400 ;  /* 0x0000040000087882 */ /* 0x000fe20000000000 */
[----:B------:R-:W-:Y:S01]  /*0370*/  MOV R2, UR4 ;  /* 0x0000000400027c02 */ /* 0x000fe20008000f00 */
[----:B------:R-:W-:Y:S01]  /*0380*/  UIADD3 UR6, UR8, 0x3c00, URZ ;  /* 0x00003c0008067890 */ /* 0x000fe2000fffe03f */
[----:B------:R-:W-:Y:S01]  /*0390*/  IADD3 R11, R40, 0x1e0, RZ ;  /* 0x000001e0280b7810 */ /* 0x000fe20007ffe0ff */
[----:B------:R-:W-:Y:S01]  /*03a0*/  USHF.L.U32 UR7, UR10, 0x5, URZ ;  /* 0x000000050a077899 */ /* 0x000fe2000800063f */
[----:B------:R-:W-:Y:S01]  /*03b0*/  SHF.R.S32.HI R16, RZ, 0x2, R9 ;  /* 0x00000002ff107819 */ /* 0x000fe20000011409 */
[----:B------:R-:W-:Y:S01]  /*03c0*/  UIADD3 UR11, -UR10, URZ, URZ ;  /* 0x0000003f0a0b7290 */ /* 0x000fe2000fffe13f */
[----:B------:R-:W-:Y:S01]  /*03d0*/  IADD3 R10, R6, 0x2, RZ ;  /* 0x00000002060a7810 */ /* 0x000fe20007ffe0ff */
[----:B------:R-:W-:Y:S01]  /*03e0*/  ULOP3.LUT UR4, UR7, 0xffffffe0, UR4, 0xe2, !UPT ;  /* 0xffffffe007047892 */ /* 0x000fe2000f8ee204 */
[----:B------:R-:W-:-:S02]  /*03f0*/  LOP3.LUT R0, R7, 0xffffffe0, R2, 0xe2, !PT ;  /* 0xffffffe007007812 */ /* 0x000fc400078ee202 */
[----:B------:R-:W-:Y:S02]  /*0400*/  CS2R R48, SRZ ;  /* 0x0000000000307805 */ /* 0x000fe4000001ff00 */
[----:B------:R-:W-:Y:S02]  /*0410*/  SHF.R.S32.HI R2, RZ, 0x1f, R11 ;  /* 0x0000001fff027819 */ /* 0x000fe4000001140b */
[----:B------:R-:W-:Y:S02]  /*0420*/  CS2R R46, SRZ ;  /* 0x00000000002e7805 */ /* 0x000fe4000001ff00 */
[----:B------:R-:W-:Y:S01]  /*0430*/  SHF.R.U32.HI R15, RZ, 0x1, R10 ;  /* 0x00000001ff0f7819 */ /* 0x000fe2000001160a */
[----:B------:R1:W-:Y:S01]  /*0440*/  STL [R1+0x158], R0 ;  /* 0x0001580001007387 */ /* 0x0003e20000100800 */
[----:B------:R-:W-:Y:S02]  /*0450*/  IADD3 R7, R16, 0xf0, RZ ;  /* 0x000000f010077810 */ /* 0x000fe40007ffe0ff */
[----:B------:R-:W-:-:S02]  /*0460*/  CS2R R44, SRZ ;  /* 0x00000000002c7805 */ /* 0x000fc4000001ff00 */
[----:B------:R-:W-:Y:S02]  /*0470*/  SHF.R.U32.HI R16, RZ, 0x2, R10 ;  /* 0x00000002ff107819 */ /* 0x000fe4000001160a */
[----:B------:R-:W-:Y:S02]  /*0480*/  CS2R R42, SRZ ;  /* 0x00000000002a7805 */ /* 0x000fe4000001ff00 */
[----:B------:R-:W-:Y:S01]  /*0490*/  LEA.HI R12, R2, R11, RZ, 0x2 ;  /* 0x0000000b020c7211 */ /* 0x000fe200078f10ff */
[----:B0-----:R-:W-:Y:S01]  /*04a0*/  ULEA UR6, UR9, UR6, 0x18 ;  /* 0x0000000609067291 */ /* 0x001fe2000f8ec03f */
[----:B------:R-:W-:Y:S01]  /*04b0*/  LOP3.LUT R15, R15, 0x1, RZ, 0xc0, !PT ;  /* 0x000000010f0f7812 */ /* 0x000fe200078ec0ff */
[----:B------:R-:W-:Y:S01]  /*04c0*/  ULEA UR9, UR9, UR8, 0x18 ;  /* 0x0000000809097291 */ /* 0x000fe2000f8ec03f */
[----:B------:R-:W-:Y:S02]  /*04d0*/  SHF.R.S32.HI R10, RZ, 0x1f, R7 ;  /* 0x0000001fff0a7819 */ /* 0x000fe40000011407 */
[----:B-1----:R-:W-:Y:S01]  /*04e0*/  SHF.R.U32.HI R0, RZ, 0x1, R6 ;  /* 0x00000001ff007819 */ /* 0x002fe20000011606 */
[----:B------:R-:W-:Y:S01]  /*04f0*/  IMAD R15, R15, 0xf0, R16 ;  /* 0x000000f00f0f7824 */ /* 0x000fe200078e0210 */
[----:B------:R-:W-:Y:S01]  /*0500*/  SHF.R.U32.HI R14, RZ, 0x2, R6 ;  /* 0x00000002ff0e7819 */ /* 0x000fe20000011606 */
[----:B------:R-:W-:Y:S01]  /*0510*/  UMOV UR8, UR10 ;  /* 0x0000000a00087c82 */ /* 0x000fe20008000000 */
[----:B------:R-:W-:-:S02]  /*0520*/  LOP3.LUT R13, R0, 0x1, RZ, 0xc0, !PT ;  /* 0x00000001000d7812 */ /* 0x000fc400078ec0ff */
[----:B------:R-:W-:Y:S02]  /*0530*/  LOP3.LUT R0, R12, 0xfffffffc, RZ, 0xc0, !PT ;  /* 0xfffffffc0c007812 */ /* 0x000fe400078ec0ff */
[----:B------:R-:W-:Y:S01]  /*0540*/  LEA.HI R10, R10, R7, RZ, 0x2 ;  /* 0x000000070a0a7211 */ /* 0x000fe200078f10ff */
[----:B------:R-:W-:Y:S01]  /*0550*/  IMAD R13, R13, 0xf0, R14 ;  /* 0x000000f00d0d7824 */ /* 0x000fe200078e020e */
[C---:B------:R-:W-:Y:S02]  /*0560*/  IADD3 R7, R6.reuse, 0x4, RZ ;  /* 0x0000000406077810 */ /* 0x040fe40007ffe0ff */
[C---:B------:R-:W-:Y:S02]  /*0570*/  IADD3 R16, R6.reuse, 0x6, RZ ;  /* 0x0000000606107810 */ /* 0x040fe40007ffe0ff */
[----:B------:R-:W-:Y:S02]  /*0580*/  IADD3 R17, R6, 0x8, RZ ;  /* 0x0000000806117810 */ /* 0x000fe40007ffe0ff */
[----:B------:R-:W-:-:S02]  /*0590*/  LEA.HI R2, R2, R11, RZ, 0x4 ;  /* 0x0000000b02027211 */ /* 0x000fc400078f20ff */
[----:B------:R-:W-:Y:S02]  /*05a0*/  IADD3 R0, R11, -R0, RZ ;  /* 0x800000000b007210 */ /* 0x000fe40007ffe0ff */
[C---:B------:R-:W-:Y:S02]  /*05b0*/  IADD3 R19, R6.reuse, 0xa, RZ ;  /* 0x0000000a06137810 */ /* 0x040fe40007ffe0ff */
[----:B------:R-:W-:Y:S02]  /*05c0*/  IADD3 R21, R6, 0xc, RZ ;  /* 0x0000000c06157810 */ /* 0x000fe40007ffe0ff */
[--C-:B------:R-:W-:Y:S02]  /*05d0*/  SHF.R.U32.HI R11, RZ, 0x1, R7.reuse ;  /* 0x00000001ff0b7819 */ /* 0x100fe40000011607 */
[----:B------:R-:W-:Y:S02]  /*05e0*/  SHF.R.U32.HI R14, RZ, 0x2, R7 ;  /* 0x00000002ff0e7819 */ /* 0x000fe40000011607 */
[----:B------:R-:W-:-:S02]  /*05f0*/  SHF.R.U32.HI R7, RZ, 0x1, R16 ;  /* 0x00000001ff077819 */ /* 0x000fc40000011610 */
[----:B------:R-:W-:Y:S02]  /*0600*/  SHF.R.U32.HI R18, RZ, 0x1, R17 ;  /* 0x00000001ff127819 */ /* 0x000fe40000011611 */
[----:B------:R-:W-:Y:S02]  /*0610*/  SHF.R.U32.HI R20, RZ, 0x1, R19 ;  /* 0x00000001ff147819 */ /* 0x000fe40000011613 */
[----:B------:R-:W-:Y:S02]  /*0620*/  SHF.R.U32.HI R22, RZ, 0x1, R21 ;  /* 0x00000001ff167819 */ /* 0x000fe40000011615 */
[----:B------:R-:W-:Y:S02]  /*0630*/  SHF.R.U32.HI R16, RZ, 0x2, R16 ;  /* 0x00000002ff107819 */ /* 0x000fe40000011610 */
[----:B------:R-:W-:Y:S02]  /*0640*/  LOP3.LUT R7, R7, 0x1, RZ, 0xc0, !PT ;  /* 0x0000000107077812 */ /* 0x000fe400078ec0ff */
[----:B------:R-:W-:-:S02]  /*0650*/  SHF.R.U32.HI R17, RZ, 0x2, R17 ;  /* 0x00000002ff117819 */ /* 0x000fc40000011611 */
[----:B------:R-:W-:Y:S01]  /*0660*/  LOP3.LUT R18, R18, 0x1, RZ, 0xc0, !PT ;  /* 0x0000000112127812 */ /* 0x000fe200078ec0ff */
[----:B------:R-:W-:Y:S01]  /*0670*/  IMAD R16, R7, 0xf0, R16 ;  /* 0x000000f007107824 */ /* 0x000fe200078e0210 */
[----:B------:R-:W-:Y:S02]  /*0680*/  SHF.R.U32.HI R19, RZ, 0x2, R19 ;  /* 0x00000002ff137819 */ /* 0x000fe40000011613 */
[----:B------:R-:W-:Y:S01]  /*0690*/  LOP3.LUT R20, R20, 0x1, RZ, 0xc0, !PT ;  /* 0x0000000114147812 */ /* 0x000fe200078ec0ff */
[----:B------:R-:W-:Y:S01]  /*06a0*/  IMAD R18, R18, 0xf0, R17 ;  /* 0x000000f012127824 */ /* 0x000fe200078e0211 */
[----:B------:R-:W-:Y:S02]  /*06b0*/  SHF.R.U32.HI R21, RZ, 0x2, R21 ;  /* 0x00000002ff157819 */ /* 0x000fe40000011615 */
[----:B------:R-:W-:Y:S01]  /*06c0*/  LOP3.LUT R22, R22, 0x1, RZ, 0xc0, !PT ;  /* 0x0000000116167812 */ /* 0x000fe200078ec0ff */
[----:B------:R-:W-:Y:S01]  /*06d0*/  IMAD R20, R20, 0xf0, R19 ;  /* 0x000000f014147824 */ /* 0x000fe200078e0213 */
[----:B------:R-:W-:-:S02]  /*06e0*/  LOP3.LUT R11, R11, 0x1, RZ, 0xc0, !PT ;  /* 0x000000010b0b7812 */ /* 0x000fc400078ec0ff */
[----:B------:R-:W-:Y:S01]  /*06f0*/  IADD3 R7, R6, 0xe, RZ ;  /* 0x0000000e06077810 */ /* 0x000fe20007ffe0ff */
[----:B------:R-:W-:Y:S01]  /*0700*/  IMAD R22, R22, 0xf0, R21 ;  /* 0x000000f016167824 */ /* 0x000fe200078e0215 */
[C---:B------:R-:W-:Y:S01]  /*0710*/  IADD3 R17, R6.reuse, 0x10, RZ ;  /* 0x0000001006117810 */ /* 0x040fe20007ffe0ff */
[----:B------:R-:W-:Y:S01]  /*0720*/  IMAD R14, R11, 0xf0, R14 ;  /* 0x000000f00b0e7824 */ /* 0x000fe200078e020e */
[C---:B------:R-:W-:Y:S02]  /*0730*/  IADD3 R19, R6.reuse, 0x12, RZ ;  /* 0x0000001206137810 */ /* 0x040fe40007ffe0ff */
[----:B------:R-:W-:Y:S02]  /*0740*/  IADD3 R21, R6, 0x14, RZ ;  /* 0x0000001406157810 */ /* 0x000fe40007ffe0ff */
[--C-:B------:R-:W-:Y:S02]  /*0750*/  SHF.R.U32.HI R11, RZ, 0x1, R7.reuse ;  /* 0x00000001ff0b7819 */ /* 0x100fe40000011607 */
[----:B------:R-:W-:-:S02]  /*0760*/  SHF.R.U32.HI R24, RZ, 0x2, R7 ;  /* 0x00000002ff187819 */ /* 0x000fc40000011607 */
[--C-:B------:R-:W-:Y:S02]  /*0770*/  SHF.R.U32.HI R7, RZ, 0x1, R17.reuse ;  /* 0x00000001ff077819 */ /* 0x100fe40000011611 */
[----:B------:R-:W-:Y:S02]  /*0780*/  SHF.R.U32.HI R26, RZ, 0x2, R17 ;  /* 0x00000002ff1a7819 */ /* 0x000fe40000011611 */
[--C-:B------:R-:W-:Y:S02]  /*0790*/  SHF.R.U32.HI R17, RZ, 0x1, R19.reuse ;  /* 0x00000001ff117819 */ /* 0x100fe40000011613 */
[----:B------:R-:W-:Y:S02]  /*07a0*/  SHF.R.U32.HI R28, RZ, 0x2, R19 ;  /* 0x00000002ff1c7819 */ /* 0x000fe40000011613 */
[----:B------:R-:W-:Y:S02]  /*07b0*/  SHF.R.U32.HI R19, RZ, 0x1, R21 ;  /* 0x00000001ff137819 */ /* 0x000fe40000011615 */
[----:B------:R-:W-:-:S02]  /*07c0*/  LOP3.LUT R11, R11, 0x1, RZ, 0xc0, !PT ;  /* 0x000000010b0b7812 */ /* 0x000fc400078ec0ff */
[----:B------:R-:W-:Y:S02]  /*07d0*/  LOP3.LUT R7, R7, 0x1, RZ, 0xc0, !PT ;  /* 0x0000000107077812 */ /* 0x000fe400078ec0ff */
[----:B------:R-:W-:Y:S01]  /*07e0*/  SHF.R.U32.HI R30, RZ, 0x2, R21 ;  /* 0x00000002ff1e7819 */ /* 0x000fe20000011615 */
[----:B------:R-:W-:Y:S01]  /*07f0*/  IMAD R24, R11, 0xf0, R24 ;  /* 0x000000f00b187824 */ /* 0x000fe200078e0218 */
[----:B------:R-:W-:Y:S01]  /*0800*/  LOP3.LUT R19, R19, 0x1, RZ, 0xc0, !PT ;  /* 0x0000000113137812 */ /* 0x000fe200078ec0ff */
[----:B------:R-:W-:Y:S01]  /*0810*/  IMAD R26, R7, 0xf0, R26 ;  /* 0x000000f0071a7824 */ /* 0x000fe200078e021a */
[----:B------:R-:W-:Y:S02]  /*0820*/  LOP3.LUT R17, R17, 0x1, RZ, 0xc0, !PT ;  /* 0x0000000111117812 */ /* 0x000fe400078ec0ff */
[C---:B------:R-:W-:Y:S01]  /*0830*/  IADD3 R7, R6.reuse, 0x18, RZ ;  /* 0x0000001806077810 */ /* 0x040fe20007ffe0ff */
[----:B------:R-:W-:Y:S01]  /*0840*/  IMAD R30, R19, 0xf0, R30 ;  /* 0x000000f0131e7824 */ /* 0x000fe200078e021e */
[C---:B------:R-:W-:Y:S01]  /*0850*/  IADD3 R11, R6.reuse, 0x1a, RZ ;  /* 0x0000001a060b7810 */ /* 0x040fe20007ffe0ff */
[----:B------:R-:W-:Y:S01]  /*0860*/  IMAD R28, R17, 0xf0, R28 ;  /* 0x000000f0111c7824 */ /* 0x000fe200078e021c */
[----:B------:R-:W-:-:S02]  /*0870*/  IADD3 R19, R6, 0x1c, RZ ;  /* 0x0000001c06137810 */ /* 0x000fc40007ffe0ff */
[----:B------:R-:W-:Y:S02]  /*0880*/  IADD3 R23, R6, 0x16, RZ ;  /* 0x0000001606177810 */ /* 0x000fe40007ffe0ff */
[----:B------:R-:W-:Y:S02]  /*0890*/  SHF.R.U32.HI R6, RZ, 0x1, R7 ;  /* 0x00000001ff067819 */ /* 0x000fe40000011607 */
[--C-:B------:R-:W-:Y:S02]  /*08a0*/  SHF.R.U32.HI R17, RZ, 0x1, R11.reuse ;  /* 0x00000001ff117819 */ /* 0x100fe4000001160b */
[----:B------:R-:W-:Y:S02]  /*08b0*/  SHF.R.U32.HI R36, RZ, 0x2, R11 ;  /* 0x00000002ff247819 */ /* 0x000fe4000001160b */
[----:B------:R-:W-:Y:S02]  /*08c0*/  SHF.R.U32.HI R11, RZ, 0x1, R19 ;  /* 0x00000001ff0b7819 */ /* 0x000fe40000011613 */
[----:B------:R-:W-:-:S02]  /*08d0*/  SHF.R.S32.HI R25, RZ, 0x2, R12 ;  /* 0x00000002ff197819 */ /* 0x000fc4000001140c */
[----:B------:R-:W-:Y:S02]  /*08e0*/  SHF.R.U32.HI R7, RZ, 0x2, R7 ;  /* 0x00000002ff077819 */ /* 0x000fe40000011607 */
[----:B------:R-:W-:Y:S01]  /*08f0*/  LOP3.LUT R6, R6, 0x1, RZ, 0xc0, !PT ;  /* 0x0000000106067812 */ /* 0x000fe200078ec0ff */
[----:B------:R0:W-:Y:S01]  /*0900*/  STL [R1+0xec], R25 ;  /* 0x0000ec1901007387 */ /* 0x0001e20000100800 */
[----:B------:R-:W-:Y:S02]  /*0910*/  SHF.R.U32.HI R19, RZ, 0x2, R19 ;  /* 0x00000002ff137819 */ /* 0x000fe40000011613 */
[----:B------:R-:W-:Y:S01]  /*0920*/  LOP3.LUT R12, R11, 0x1, RZ, 0xc0, !PT ;  /* 0x000000010b0c7812 */ /* 0x000fe200078ec0ff */
[----:B------:R-:W-:Y:S01]  /*0930*/  IMAD R34, R6, 0xf0, R7 ;  /* 0x000000f006227824 */ /* 0x000fe200078e0207 */
[----:B------:R-:W-:Y:S01]  /*0940*/  IADD3 R11, R25, 0xf0, RZ ;  /* 0x000000f0190b7810 */ /* 0x000fe20007ffe0ff */
[C---:B------:R-:W-:Y:S01]  /*0950*/  IMAD.WIDE.U32 R6, R3.reuse, -0x77777777, RZ ;  /* 0x8888888903067825 */ /* 0x040fe200078e00ff */
[----:B------:R-:W-:-:S02]  /*0960*/  IADD3 R6, R3, 0x2, RZ ;  /* 0x0000000203067810 */ /* 0x000fc40007ffe0ff */
[----:B------:R-:W-:Y:S01]  /*0970*/  LOP3.LUT R17, R17, 0x1, RZ, 0xc0, !PT ;  /* 0x0000000111117812 */ /* 0x000fe200078ec0ff */
[----:B------:R-:W-:Y:S01]  /*0980*/  IMAD R38, R12, 0xf0, R19 ;  /* 0x000000f00c267824 */ /* 0x000fe200078e0213 */
[----:B------:R-:W-:Y:S02]  /*0990*/  SHF.R.S32.HI R12, RZ, 0x1f, R11 ;  /* 0x0000001fff0c7819 */ /* 0x000fe4000001140b */
[----:B------:R-:W-:Y:S01]  /*09a0*/  MOV R41, UR6 ;  /* 0x0000000600297c02 */ /* 0x000fe20008000f00 */
[----:B------:R-:W-:Y:S01]  /*09b0*/  IMAD R36, R17, 0xf0, R36 ;  /* 0x000000f011247824 */ /* 0x000fe200078e0224 */
[-C--:B------:R-:W-:Y:S01]  /*09c0*/  LEA.HI R8, R8, R40.reuse, RZ, 0x4 ;  /* 0x0000002808087211 */ /* 0x080fe200078f20ff */
[----:B------:R-:W-:Y:S01]  /*09d0*/  ULEA UR6, UP0, UR10, UR12, 0x2 ;  /* 0x0000000c0a067291 */ /* 0x000fe2000f80103f */
[----:B------:R-:W-:Y:S01]  /*09e0*/  LOP3.LUT R9, R9, 0xfffffffc, RZ, 0xc0, !PT ;  /* 0xfffffffc09097812 */ /* 0x000fe200078ec0ff */
[----:B------:R-:W-:Y:S01]  /*09f0*/  IMAD R13, R13, 0x18, R41 ;  /* 0x000000180d0d7824 */ /* 0x000fe200078e0229 */
[----:B------:R-:W-:Y:S01]  /*0a00*/  SHF.R.U32.HI R3, RZ, 0x4, R7 ;  /* 0x00000004ff037819 */ /* 0x000fe20000011607 */
[----:B------:R-:W-:Y:S01]  /*0a10*/  IMAD.WIDE.U32 R6, R6, -0x77777777, RZ ;  /* 0x8888888906067825 */ /* 0x000fe200078e00ff */
[----:B------:R-:W-:Y:S01]  /*0a20*/  LEA.HI R12, R12, R11, RZ, 0x2 ;  /* 0x0000000b0c0c7211 */ /* 0x000fe200078f10ff */
[----:B------:R-:W-:Y:S01]  /*0a30*/  ULEA.HI.X UR7, UR10, UR13, UR5, 0x2, UP0 ;  /* 0x0000000d0a077291 */ /* 0x000fe200080f1405 */
[----:B------:R-:W-:Y:S01]  /*0a40*/  SHF.L.U32 R11, R40, 0x3, RZ ;  /* 0x00000003280b7819 */ /* 0x000fe200000006ff */
[--C-:B------:R-:W-:Y:S01]  /*0a50*/  IMAD R17, R14, 0x18, R41.reuse ;  /* 0x000000180e117824 */ /* 0x100fe200078e0229 */
[----:B------:R-:W-:Y:S01]  /*0a60*/  SHF.R.U32.HI R8, RZ, 0x4, R8 ;  /* 0x00000004ff087819 */ /* 0x000fe20000011608 */
[----:B------:R-:W-:Y:S01]  /*0a70*/  IMAD R15, R15, 0x18, R41 ;  /* 0x000000180f0f7824 */ /* 0x000fe200078e0229 */
[----:B------:R-:W-:Y:S01]  /*0a80*/  IADD3 R9, -R9, R40, RZ ;  /* 0x0000002809097210 */ /* 0x000fe20007ffe1ff */
[----:B------:R-:W-:Y:S01]  /*0a90*/  STL [R1+0xe4], R3 ;  /* 0x0000e40301007387 */ /* 0x000fe20000100800 */
[----:B------:R-:W-:Y:S01]  /*0aa0*/  SHF.R.U32.HI R21, RZ, 0x1, R23 ;  /* 0x00000001ff157819 */ /* 0x000fe20000011617 */
[--C-:B------:R-:W-:Y:S01]  /*0ab0*/  IMAD R19, R16, 0x18, R41.reuse ;  /* 0x0000001810137824 */ /* 0x100fe200078e0229 */
[----:B------:R-:W-:Y:S01]  /*0ac0*/  SHF.R.U32.HI R10, RZ, 0x2, R10 ;  /* 0x00000002ff0a7819 */ /* 0x000fe2000001160a */
[--C-:B0-----:R-:W-:Y:S01]  /*0ad0*/  IMAD R25, R22, 0x18, R41.reuse ;  /* 0x0000001816197824 */ /* 0x101fe200078e0229 */
[----:B------:R-:W-:Y:S01]  /*0ae0*/  LOP3.LUT R14, R11, 0x8, RZ, 0xc0, !PT ;  /* 0x000000080b0e7812 */ /* 0x000fe200078ec0ff */
[----:B------:R-:W-:Y:S01]  /*0af0*/  IMAD R27, R24, 0x18, R41 ;  /* 0x00000018181b7824 */ /* 0x000fe200078e0229 */
[----:B------:R-:W-:Y:S01]  /*0b00*/  SHF.R.U32.HI R6, RZ, 0x4, R7 ;  /* 0x00000004ff067819 */ /* 0x000fe20000011607 */
[--C-:B------:R-:W-:Y:S01]  /*0b10*/  IMAD R29, R26, 0x18, R41.reuse ;  /* 0x000000181a1d7824 */ /* 0x100fe200078e0229 */
[----:B------:R-:W-:Y:S01]  /*0b20*/  LOP3.LUT R11, R9, 0x3, R8, 0x78, !PT ;  /* 0x00000003090b7812 */ /* 0x000fe200078e7808 */
[----:B------:R-:W-:Y:S01]  /*0b30*/  IMAD R31, R28, 0x18, R41 ;  /* 0x000000181c1f7824 */ /* 0x000fe200078e0229 */
[----:B------:R-:W-:Y:S01]  /*0b40*/  SHF.R.U32.HI R32, RZ, 0x2, R23 ;  /* 0x00000002ff207819 */ /* 0x000fe20000011617 */
[----:B------:R0:W-:Y:S01]  /*0b50*/  STL [R1+0xe8], R6 ;  /* 0x0000e80601007387 */ /* 0x0001e20000100800 */
[----:B------:R-:W-:Y:S01]  /*0b60*/  LOP3.LUT R21, R21, 0x1, RZ, 0xc0, !PT ;  /* 0x0000000115157812 */ /* 0x000fe200078ec0ff */
[--C-:B------:R-:W-:Y:S01]  /*0b70*/  IMAD R23, R20, 0x18, R41.reuse ;  /* 0x0000001814177824 */ /* 0x100fe200078e0229 */
[----:B------:R-:W-:Y:S01]  /*0b80*/  LOP3.LUT R8, R9, 0x3, R10, 0x78, !PT ;  /* 0x0000000309087812 */ /* 0x000fe200078e780a */
[----:B------:R-:W-:Y:S01]  /*0b90*/  STL [R1+0x14c], R11 ;  /* 0x00014c0b01007387 */ /* 0x000fe20000100800 */
[----:B------:R-:W-:Y:S01]  /*0ba0*/  IADD3 R9, R13, R14, RZ ;  /* 0x0000000e0d097210 */ /* 0x000fe20007ffe0ff */
[----:B------:R-:W-:Y:S01]  /*0bb0*/  IMAD R32, R21, 0xf0, R32 ;  /* 0x000000f015207824 */ /* 0x000fe200078e0220 */
[----:B------:R-:W-:Y:S01]  /*0bc0*/  IADD3 R10, R14, R15, RZ ;  /* 0x0000000f0e0a7210 */ /* 0x000fe20007ffe0ff */
[----:B------:R1:W-:Y:S01]  /*0bd0*/  STL [R1+0x148], R8 ;  /* 0x0001480801007387 */ /* 0x0003e20000100800 */
[--C-:B------:R-:W-:Y:S01]  /*0be0*/  IMAD R21, R18, 0x18, R41.reuse ;  /* 0x0000001812157824 */ /* 0x100fe200078e0229 */
[----:B0-----:R-:W0:Y:S01]  /*0bf0*/  LDC.64 R6, c[0x0][0x260] ;  /* 0x00009800ff067b82 */ /* 0x001e220000000a00 */
[--C-:B------:R-:W-:Y:S01]  /*0c00*/  IMAD R33, R30, 0x18, R41.reuse ;  /* 0x000000181e217824 */ /* 0x100fe200078e0229 */
[----:B------:R3:W-:Y:S01]  /*0c10*/  STL [R1+0x13c], R9 ;  /* 0x00013c0901007387 */ /* 0x0007e20000100800 */
[--C-:B------:R-:W-:Y:S01]  /*0c20*/  IMAD R35, R32, 0x18, R41.reuse ;  /* 0x0000001820237824 */ /* 0x100fe200078e0229 */
[----:B------:R-:W-:Y:S01]  /*0c30*/  MOV R3, UR4 ;  /* 0x0000000400037c02 */ /* 0x000fe20008000f00 */
[--C-:B------:R-:W-:Y:S01]  /*0c40*/  IMAD R37, R34, 0x18, R41.reuse ;  /* 0x0000001822257824 */ /* 0x100fe200078e0229 */
[----:B------:R4:W-:Y:S01]  /*0c50*/  STL [R1+0x138], R10 ;  /* 0x0001380a01007387 */ /* 0x0009e20000100800 */
[--C-:B------:R-:W-:Y:S01]  /*0c60*/  IMAD R39, R36, 0x18, R41.reuse ;  /* 0x0000001824277824 */ /* 0x100fe200078e0229 */
[----:B-1----:R-:W-:Y:S01]  /*0c70*/  IADD3 R8, R14, R17, RZ ;  /* 0x000000110e087210 */ /* 0x002fe20007ffe0ff */
[----:B------:R-:W-:Y:S01]  /*0c80*/  IMAD R3, R3, 0x3c0, R40 ;  /* 0x000003c003037824 */ /* 0x000fe200078e0228 */
[----:B------:R-:W-:Y:S01]  /*0c90*/  SHF.R.U32.HI R11, RZ, 0x2, R12 ;  /* 0x00000002ff0b7819 */ /* 0x000fe2000001160c */
[----:B------:R-:W-:Y:S01]  /*0ca0*/  IMAD R41, R38, 0x18, R41 ;  /* 0x0000001826297824 */ /* 0x000fe200078e0229 */
[C---:B---3--:R-:W-:Y:S01]  /*0cb0*/  IADD3 R9, R14.reuse, R19, RZ ;  /* 0x000000130e097210 */ /* 0x048fe20007ffe0ff */
[----:B------:R1:W-:Y:S01]  /*0cc0*/  STL [R1+0x134], R8 ;  /* 0x0001340801007387 */ /* 0x0003e20000100800 */
[----:B------:R-:W-:Y:S01]  /*0cd0*/  SHF.L.U32 R3, R3, 0x1, RZ ;  /* 0x0000000103037819 */ /* 0x000fe200000006ff */
[----:B------:R-:W-:Y:S01]  /*0ce0*/  UISETP.NE.AND UP0, UPT, UR20, UR11, UPT ;  /* 0x0000000b1400728c */ /* 0x000fe2000bf05270 */
[----:B----4-:R-:W-:Y:S01]  /*0cf0*/  IADD3 R10, R14, R21, RZ ;  /* 0x000000150e0a7210 */ /* 0x010fe20007ffe0ff */
[----:B------:R3:W-:Y:S01]  /*0d00*/  STL [R1+0x130], R9 ;  /* 0x0001300901007387 */ /* 0x0007e20000100800 */
[----:B------:R-:W-:Y:S01]  /*0d10*/  IADD3 R13, R3, 0x3c0, RZ ;  /* 0x000003c0030d7810 */ /* 0x000fe20007ffe0ff */
[----:B------:R-:W-:-:S02]  /*0d20*/  UMOV UR4, 0x7fffff81 ;  /* 0x7fffff8100047882 */ /* 0x000fc40000000000 */
[----:B------:R4:W-:Y:S01]  /*0d30*/  STL [R1+0x12c], R10 ;  /* 0x00012c0a01007387 */ /* 0x0009e20000100800 */
[----:B------:R-:W-:Y:S01]  /*0d40*/  USEL UR12, UR4, 0x1, !UP0 ;  /* 0x00000001040c7887 */ /* 0x000fe2000c000000 */
[C---:B-1----:R-:W-:Y:S02]  /*0d50*/  IADD3 R8, R14.reuse, R23, RZ ;  /* 0x000000170e087210 */ /* 0x042fe40007ffe0ff */
[----:B------:R-:W-:Y:S01]  /*0d60*/  UMOV UR4, URZ ;  /* 0x0000003f00047c82 */ /* 0x000fe20008000000 */
[C---:B---3--:R-:W-:Y:S02]  /*0d70*/  IADD3 R9, R14.reuse, R25, RZ ;  /* 0x000000190e097210 */ /* 0x048fe40007ffe0ff */
[----:B------:R1:W-:Y:S01]  /*0d80*/  STL [R1+0x128], R8 ;  /* 0x0001280801007387 */ /* 0x0003e20000100800 */
[----:B----4-:R-:W-:-:S03]  /*0d90*/  IADD3 R10, R14, R27, RZ ;  /* 0x0000001b0e0a7210 */ /* 0x010fc60007ffe0ff */
[----:B------:R3:W-:Y:S04]  /*0da0*/  STL [R1+0x124], R9 ;  /* 0x0001240901007387 */ /* 0x0007e80000100800 */
[----:B------:R4:W-:Y:S01]  /*0db0*/  STL [R1+0x120], R10 ;  /* 0x0001200a01007387 */ /* 0x0009e20000100800 */
[C---:B-1----:R-:W-:Y:S02]  /*0dc0*/  IADD3 R8, R14.reuse, R29, RZ ;  /* 0x0000001d0e087210 */ /* 0x042fe40007ffe0ff */
[----:B---3--:R-:W-:-:S03]  /*0dd0*/  IADD3 R9, R14, R31, RZ ;  /* 0x0000001f0e097210 */ /* 0x008fc60007ffe0ff */
        /* <DEDUP_REMOVED lines=9> */
[----:B------:R-:W-:Y:S01]  /*0e70*/  STL [R1+0x108], R10 ;  /* 0x0001080a01007387 */ /* 0x000fe20000100800 */
[----:B-1----:R-:W-:Y:S02]  /*0e80*/  IADD3 R8, R14, R41, RZ ;  /* 0x000000290e087210 */ /* 0x002fe40007ffe0ff */
[----:B---3--:R-:W-:-:S03]  /*0e90*/  SHF.R.U32.HI R9, RZ, 0x4, R2 ;  /* 0x00000004ff097819 */ /* 0x008fc60000011602 */
[----:B------:R0:W-:Y:S01]  /*0ea0*/  STL [R1+0xf0], R8 ;  /* 0x0000f00801007387 */ /* 0x0001e20000100800 */
[C---:B------:R-:W-:Y:S02]  /*0eb0*/  LOP3.LUT R2, R0.reuse, 0x3, R9, 0x78, !PT ;  /* 0x0000000300027812 */ /* 0x040fe400078e7809 */
[----:B------:R-:W-:-:S03]  /*0ec0*/  LOP3.LUT R0, R0, 0x3, R11, 0x78, !PT ;  /* 0x0000000300007812 */ /* 0x000fc600078e780b */
[----:B------:R1:W-:Y:S01]  /*0ed0*/  STL [R1+0x144], R2 ;  /* 0x0001440201007387 */ /* 0x0003e20000100800 */
[----:B0-----:R-:W-:-:S03]  /*0ee0*/  IMAD.WIDE.U32 R8, R3, 0x4, R6 ;  /* 0x0000000403087825 */ /* 0x001fc600078e0006 */
[----:B------:R-:W-:Y:S04]  /*0ef0*/  STL [R1+0x140], R0 ;  /* 0x0001400001007387 */ /* 0x000fe80000100800 */
[----:B------:R0:W-:Y:S01]  /*0f00*/  STL.64 [R1+0x100], R8 ;  /* 0x0001000801007387 */ /* 0x0001e20000100a00 */
[----:B-1----:R-:W-:-:S05]  /*0f10*/  IMAD.WIDE.U32 R2, R13, 0x4, R6 ;  /* 0x000000040d027825 */ /* 0x002fca00078e0006 */
[----:B------:R1:W-:Y:S01]  /*0f20*/  STL.64 [R1+0xf8], R2 ;  /* 0x0000f80201007387 */ /* 0x0003e20000100a00 */
[C---:B0-----:R-:W-:Y:S01]  /*0f30*/  LEA R8, R40.reuse, UR9, 0x5 ;  /* 0x0000000928087c11 */ /* 0x041fe2000f8e28ff */
[--C-:B--2---:R-:W-:Y:S02]  /*0f40*/  HADD2.F32 R0, -RZ, R4.reuse.H0_H0 ;  /* 0x20000004ff007230 */ /* 0x104fe40000004100 */
[----:B-1----:R-:W-:Y:S02]  /*0f50*/  HADD2.F32 R3, -RZ, R4.H1_H1 ;  /* 0x30000004ff037230 */ /* 0x002fe40000004100 */
[--C-:B------:R-:W-:Y:S02]  /*0f60*/  HADD2.F32 R2, -RZ, R5.reuse.H0_H0 ;  /* 0x20000005ff027230 */ /* 0x100fe40000004100 */
[----:B------:R-:W-:Y:S01]  /*0f70*/  HADD2.F32 R4, -RZ, R5.H1_H1 ;  /* 0x30000005ff047230 */ /* 0x000fe20000004100 */
[----:B------:R-:W-:-:S04]  /*0f80*/  SHF.L.U32 R5, R40, 0x1, RZ ;  /* 0x0000000128057819 */ /* 0x000fc800000006ff */
[C---:B------:R-:W-:Y:S02]  /*0f90*/  LOP3.LUT R9, R5.reuse, 0x18, RZ, 0xc0, !PT ;  /* 0x0000001805097812 */ /* 0x040fe400078ec0ff */
[----:B------:R-:W-:Y:S02]  /*0fa0*/  LOP3.LUT R7, R5, 0x18, RZ, 0xc, !PT ;  /* 0x0000001805077812 */ /* 0x000fe400078e0cff */
[C---:B------:R-:W-:Y:S02]  /*0fb0*/  LOP3.LUT R5, R9.reuse, 0x8, RZ, 0x3c, !PT ;  /* 0x0000000809057812 */ /* 0x040fe400078e3cff */
[----:B------:R-:W-:Y:S02]  /*0fc0*/  LOP3.LUT R6, R9, 0x10, RZ, 0x3c, !PT ;  /* 0x0000001009067812 */ /* 0x000fe400078e3cff */
[C---:B------:R-:W-:Y:S02]  /*0fd0*/  IADD3 R9, R8.reuse, R7, RZ ;  /* 0x0000000708097210 */ /* 0x040fe40007ffe0ff */
[----:B------:R-:W-:-:S02]  /*0fe0*/  IADD3 R7, R8, R5, RZ ;  /* 0x0000000508077210 */ /* 0x000fc40007ffe0ff */
[----:B------:R-:W-:-:S03]  /*0ff0*/  IADD3 R5, R8, R6, RZ ;  /* 0x0000000608057210 */ /* 0x000fc60007ffe0ff */
[----:B------:R0:W-:Y:S04]  /*1000*/  STL [R1+0x154], R7 ;  /* 0x0001540701007387 */ /* 0x0001e80000100800 */
[----:B------:R0:W-:Y:S02]  /*1010*/  STL [R1+0x150], R5 ;  /* 0x0001500501007387 */ /* 0x0001e40000100800 */
.L_x_2011:
[----:B01----:R-:W2:Y:S01]  /*1020*/  LDL R5, [R1+0xe4] ;  /* 0x0000e40001057983 */ /* 0x003ea20000100800 */
[----:B------:R-:W0:Y:S01]  /*1030*/  S2R R6, SR_TID.X ;  /* 0x0000000000067919 */ /* 0x000e220000002100 */
[----:B------:R-:W-:Y:S01]  /*1040*/  USHF.L.U32 UR11, UR20, 0x5, URZ ;  /* 0x00000005140b7899 */ /* 0x000fe2000800063f */
[----:B------:R-:W-:Y:S01]  /*1050*/  HFMA2.MMA R7, -RZ, RZ, 0, 0 ;  /* 0x00000000ff077435 */ /* 0x000fe200000001ff */
[----:B------:R-:W-:Y:S02]  /*1060*/  USHF.L.U32 UR13, UR10, 0x5, URZ ;  /* 0x000000050a0d7899 */ /* 0x000fe4000800063f */
[----:B------:R-:W-:Y:S02]  /*1070*/  ULOP3.LUT UR11, UR11, 0x3e0, URZ, 0xc0, !UPT ;  /* 0x000003e00b0b7892 */ /* 0x000fe4000f8ec03f */
[----:B------:R-:W-:Y:S02]  /*1080*/  USHF.L.U64.HI UR16, UR10, 0x5, UR5 ;  /* 0x000000050a107899 */ /* 0x000fe40008010205 */
[----:B------:R-:W-:Y:S01]  /*1090*/  MOV R9, UR10 ;  /* 0x0000000a00097c02 */ /* 0x000fe20008000f00 */
[----:B------:R-:W-:Y:S01]  /*10a0*/  ULDC.64 UR22, c[0x0][0x248] ;  /* 0x0000920000167ab9 */ /* 0x000fe20000000a00 */
[----:B------:R-:W-:Y:S01]  /*10b0*/  UIMAD UR17, UR5, 0xf0000, URZ ;  /* 0x000f0000051178a4 */ /* 0x000fe2000f8e023f */
[----:B------:R-:W-:Y:S01]  /*10c0*/  ULDC.64 UR24, c[0x0][0x230] ;  /* 0x00008c0000187ab9 */ /* 0x000fe20000000a00 */
[----:B------:R-:W-:Y:S01]  /*10d0*/  ULDC.64 UR26, c[0x0][0x228] ;  /* 0x00008a00001a7ab9 */ /* 0x000fe20000000a00 */
[----:B0-----:R-:W-:-:S05]  /*10e0*/  IMAD.WIDE.U32 R100, R6, -0x77777777, RZ ;  /* 0x8888888906647825 */ /* 0x001fca00078e00ff */
[----:B------:R-:W-:-:S05]  /*10f0*/  SHF.R.U32.HI R100, RZ, 0x7, R101 ;  /* 0x00000007ff647819 */ /* 0x000fca0000011665 */
[C---:B------:R-:W-:Y:S01]  /*1100*/  IMAD R101, R100.reuse, -0xf0, R6 ;  /* 0xffffff1064657824 */ /* 0x040fe200078e0206 */
[----:B------:R-:W-:Y:S01]  /*1110*/  IADD3 R8, R100, UR11, RZ ;  /* 0x0000000b64087c10 */ /* 0x000fe2000fffe0ff */
[----:B------:R-:W-:-:S03]  /*1120*/  ULDC UR11, c[0x0][0x250] ;  /* 0x00009400000b7ab9 */ /* 0x000fc60000000800 */
[----:B------:R-:W-:Y:S01]  /*1130*/  SHF.L.U32 R6, R101, 0x2, RZ ;  /* 0x0000000265067819 */ /* 0x000fe200000006ff */
[----:B------:R-:W-:-:S04]  /*1140*/  IMAD R8, R8, 0x3c0, RZ ;  /* 0x000003c008087824 */ /* 0x000fc800078e02ff */
[----:B------:R-:W-:Y:S01]  /*1150*/  IMAD.WIDE.U32 R6, R9, 0xf0000, R6 ;  /* 0x000f000009067825 */ /* 0x000fe200078e0006 */
[----:B--2---:R-:W-:-:S04]  /*1160*/  IADD3 R5, P0, R5, UR13, RZ ;  /* 0x0000000d05057c10 */ /* 0x004fc8000ff1e0ff */
[----:B------:R-:W-:Y:S02]  /*1170*/  IADD3.X R10, RZ, UR16, RZ, P0, !PT ;  /* 0x00000010ff0a7c10 */ /* 0x000fe400087fe4ff */
[----:B------:R-:W-:-:S04]  /*1180*/  LEA R84, P0, R5, UR22, 0x3 ;  /* 0x0000001605547c11 */ /* 0x000fc8000f8018ff */
[----:B------:R-:W-:Y:S02]  /*1190*/  LEA.HI.X R85, R5, UR23, R10, 0x3, P0 ;  /* 0x0000001705557c11 */ /* 0x000fe400080f1c0a */
[----:B------:R-:W-:Y:S02]  /*11a0*/  IADD3 R5, R7, UR17, RZ ;  /* 0x0000001107057c10 */ /* 0x000fe4000fffe0ff */
[C---:B------:R-:W-:Y:S02]  /*11b0*/  IADD3 R9, P0, R8.reuse, R6, RZ ;  /* 0x0000000608097210 */ /* 0x040fe40007f1e0ff */
[----:B------:R-:W-:Y:S01]  /*11c0*/  IADD3 R7, R8, 0x780, RZ ;  /* 0x0000078008077810 */ /* 0x000fe20007ffe0ff */
[----:B------:R-:W2:Y:S01]  /*11d0*/  LDG.E.64.CONSTANT R84, desc[UR14][R84.64] ;  /* 0x0000000e54547981 */ /* 0x000ea2000c1e9b00 */
[----:B------:R-:W-:Y:S02]  /*11e0*/  IADD3.X R10, RZ, R5, RZ, P0, !PT ;  /* 0x00000005ff0a7210 */ /* 0x000fe400007fe4ff */
[----:B------:R-:W-:-:S02]  /*11f0*/  SHF.L.U32 R12, R9, 0x1, RZ ;  /* 0x00000001090c7819 */ /* 0x000fc400000006ff */
[----:B------:R-:W-:Y:S02]  /*1200*/  SHF.L.U64.HI R11, R9, 0x1, R10 ;  /* 0x00000001090b7819 */ /* 0x000fe4000001020a */
[C---:B------:R-:W-:Y:S02]  /*1210*/  IADD3 R14, P0, R12.reuse, UR24, RZ ;  /* 0x000000180c0e7c10 */ /* 0x040fe4000ff1e0ff */
[----:B------:R-:W-:Y:S02]  /*1220*/  IADD3 R16, P1, R12, UR26, RZ ;  /* 0x0000001a0c107c10 */ /* 0x000fe4000ff3e0ff */
[----:B------:R-:W-:Y:S01]  /*1230*/  IADD3 R10, P2, R7, R6, RZ ;  /* 0x00000006070a7210 */ /* 0x000fe20007f5e0ff */
[----:B------:R0:W-:Y:S01]  /*1240*/  STL [R1+0x64], R12 ;  /* 0x0000640c01007387 */ /* 0x0001e20000100800 */
[----:B------:R-:W-:Y:S02]  /*1250*/  IADD3 R7, R8, 0xf00, RZ ;  /* 0x00000f0008077810 */ /* 0x000fe40007ffe0ff */
[C---:B------:R-:W-:Y:S01]  /*1260*/  IADD3.X R15, R11.reuse, UR25, RZ, P0, !PT ;  /* 0x000000190b0f7c10 */ /* 0x040fe200087fe4ff */
[----:B------:R1:W-:Y:S01]  /*1270*/  STL [R1+0x98], R11 ;  /* 0x0000980b01007387 */ /* 0x0003e20000100800 */
[----:B------:R-:W-:-:S02]  /*1280*/  IADD3.X R17, R11, UR27, RZ, P1, !PT ;  /* 0x0000001b0b117c10 */ /* 0x000fc40008ffe4ff */
[----:B------:R-:W-:Y:S02]  /*1290*/  IADD3 R9, P1, R7, R6, RZ ;  /* 0x0000000607097210 */ /* 0x000fe40007f3e0ff */
[----:B------:R-:W3:Y:S01]  /*12a0*/  LDG.E.64.CONSTANT R14, desc[UR14][R14.64] ;  /* 0x0000000e0e0e7981 */ /* 0x000ee2000c1e9b00 */
[C---:B0-----:R-:W-:Y:S02]  /*12b0*/  SHF.L.U32 R12, R10.reuse, 0x1, RZ ;  /* 0x000000010a0c7819 */ /* 0x041fe400000006ff */
[-C--:B-1----:R-:W-:Y:S01]  /*12c0*/  IADD3.X R11, RZ, R5.reuse, RZ, P2, !PT ;  /* 0x00000005ff0b7210 */ /* 0x082fe200017fe4ff */
[----:B------:R-:W4:Y:S03]  /*12d0*/  LDG.E.64.CONSTANT R16, desc[UR14][R16.64] ;  /* 0x0000000e10107981 */ /* 0x000f26000c1e9b00 */
[----:B------:R-:W-:Y:S02]  /*12e0*/  SHF.L.U64.HI R13, R10, 0x1, R11 ;  /* 0x000000010a0d7819 */ /* 0x000fe4000001020b */
[----:B------:R-:W-:-:S02]  /*12f0*/  IADD3.X R10, RZ, R5, RZ, P1, !PT ;  /* 0x00000005ff0a7210 */ /* 0x000fc40000ffe4ff */
[----:B------:R-:W-:Y:S02]  /*1300*/  IADD3 R20, P1, R12, UR26, RZ ;  /* 0x0000001a0c147c10 */ /* 0x000fe4000ff3e0ff */
[----:B------:R-:W-:Y:S01]  /*1310*/  IADD3 R7, R8, 0x1680, RZ ;  /* 0x0000168008077810 */ /* 0x000fe20007ffe0ff */
[----:B------:R0:W-:Y:S01]  /*1320*/  STL [R1+0xc4], R12 ;  /* 0x0000c40c01007387 */ /* 0x0001e20000100800 */
[----:B------:R-:W-:Y:S02]  /*1330*/  IADD3 R18, P0, R12, UR24, RZ ;  /* 0x000000180c127c10 */ /* 0x000fe4000ff1e0ff */
[----:B------:R-:W-:Y:S02]  /*1340*/  IADD3.X R21, R13, UR27, RZ, P1, !PT ;  /* 0x0000001b0d157c10 */ /* 0x000fe40008ffe4ff */
[C---:B------:R-:W-:Y:S02]  /*1350*/  SHF.L.U32 R11, R9.reuse, 0x1, RZ ;  /* 0x00000001090b7819 */ /* 0x040fe400000006ff */
[----:B0-----:R-:W-:Y:S01]  /*1360*/  SHF.L.U64.HI R12, R9, 0x1, R10 ;  /* 0x00000001090c7819 */ /* 0x001fe2000001020a */
[----:B------:R-:W-:Y:S01]  /*1370*/  STL [R1+0xd4], R13 ;  /* 0x0000d40d01007387 */ /* 0x000fe20000100800 */
[----:B------:R-:W-:-:S02]  /*1380*/  IADD3 R9, P1, R7, R6, RZ ;  /* 0x0000000607097210 */ /* 0x000fc40007f3e0ff */
[----:B------:R-:W-:Y:S01]  /*1390*/  IADD3.X R19, R13, UR25, RZ, P0, !PT ;  /* 0x000000190d137c10 */ /* 0x000fe200087fe4ff */
[----:B-----5:R-:W5:Y:S01]  /*13a0*/  LDG.E.64.CONSTANT R20, desc[UR14][R20.64] ;  /* 0x0000000e14147981 */ /* 0x020f62000c1e9b00 */
[----:B------:R-:W-:Y:S02]  /*13b0*/  IADD3.X R10, RZ, R5, RZ, P1, !PT ;  /* 0x00000005ff0a7210 */ /* 0x000fe40000ffe4ff */
[C---:B------:R-:W-:Y:S02]  /*13c0*/  IADD3 R92, P0, R11.reuse, UR24, RZ ;  /* 0x000000180b5c7c10 */ /* 0x040fe4000ff1e0ff */
[----:B------:R-:W-:Y:S01]  /*13d0*/  IADD3 R22, P1, R11, UR26, RZ ;  /* 0x0000001a0b167c10 */ /* 0x000fe2000ff3e0ff */
[----:B------:R0:W-:Y:S01]  /*13e0*/  STL [R1+0xe0], R12 ;  /* 0x0000e00c01007387 */ /* 0x0001e20000100800 */
[----:B------:R-:W-:Y:S02]  /*13f0*/  IADD3 R7, R8, 0x1e00, RZ ;  /* 0x00001e0008077810 */ /* 0x000fe40007ffe0ff */
[C---:B------:R-:W-:Y:S01]  /*1400*/  IADD3.X R93, R12.reuse, UR25, RZ, P0, !PT ;  /* 0x000000190c5d7c10 */ /* 0x040fe200087fe4ff */
[----:B------:R1:W-:Y:S01]  /*1410*/  STL [R1+0xd0], R11 ;  /* 0x0000d00b01007387 */ /* 0x0003e20000100800 */
[----:B------:R-:W-:-:S03]  /*1420*/  IADD3.X R23, R12, UR27, RZ, P1, !PT ;  /* 0x0000001b0c177c10 */ /* 0x000fc60008ffe4ff */
[----:B------:R-:W3:Y:S01]  /*1430*/  LDG.E.64.CONSTANT R18, desc[UR14][R18.64] ;  /* 0x0000000e12127981 */ /* 0x000ee2000c1e9b00 */
[----:B0-----:R-:W-:-:S03]  /*1440*/  SHF.L.U32 R12, R9, 0x1, RZ ;  /* 0x00000001090c7819 */ /* 0x001fc600000006ff */
[----:B------:R-:W3:Y:S01]  /*1450*/  LDG.E.64.CONSTANT R92, desc[UR14][R92.64] ;  /* 0x0000000e5c5c7981 */ /* 0x000ee2000c1e9b00 */
[----:B-1----:R-:W-:Y:S02]  /*1460*/  SHF.L.U64.HI R11, R9, 0x1, R10 ;  /* 0x00000001090b7819 */ /* 0x002fe4000001020a */
[----:B------:R-:W-:Y:S01]  /*1470*/  IADD3 R9, P1, R7, R6, RZ ;  /* 0x0000000607097210 */ /* 0x000fe20007f3e0ff */
[----:B------:R-:W2:Y:S01]  /*1480*/  LDG.E.64.CONSTANT R22, desc[UR14][R22.64] ;  /* 0x0000000e16167981 */ /* 0x000ea2000c1e9b00 */
[C---:B------:R-:W-:Y:S02]  /*1490*/  IADD3 R24, P0, R12.reuse, UR24, RZ ;  /* 0x000000180c187c10 */ /* 0x040fe4000ff1e0ff */
[----:B------:R-:W-:Y:S02]  /*14a0*/  IADD3.X R10, RZ, R5, RZ, P1, !PT ;  /* 0x00000005ff0a7210 */ /* 0x000fe40000ffe4ff */
[----:B------:R-:W-:Y:S01]  /*14b0*/  IADD3 R26, P1, R12, UR26, RZ ;  /* 0x0000001a0c1a7c10 */ /* 0x000fe2000ff3e0ff */
[----:B------:R0:W-:Y:S01]  /*14c0*/  STL [R1+0xdc], R11 ;  /* 0x0000dc0b01007387 */ /* 0x0001e20000100800 */
[----:B------:R-:W-:-:S02]  /*14d0*/  IADD3 R7, R8, 0x2580, RZ ;  /* 0x0000258008077810 */ /* 0x000fc40007ffe0ff */
[C---:B------:R-:W-:Y:S01]  /*14e0*/  IADD3.X R25, R11.reuse, UR25, RZ, P0, !PT ;  /* 0x000000190b197c10 */ /* 0x040fe200087fe4ff */
[----:B------:R1:W-:Y:S01]  /*14f0*/  STL [R1+0xd8], R12 ;  /* 0x0000d80c01007387 */ /* 0x0003e20000100800 */
[----:B------:R-:W-:-:S04]  /*1500*/  IADD3.X R27, R11, UR27, RZ, P1, !PT ;  /* 0x0000001b0b1b7c10 */ /* 0x000fc80008ffe4ff */
[----:B------:R-:W3:Y:S01]  /*1510*/  LDG.E.64.CONSTANT R24, desc[UR14][R24.64] ;  /* 0x0000000e18187981 */ /* 0x000ee2000c1e9b00 */
[----:B0-----:R-:W-:-:S03]  /*1520*/  SHF.L.U32 R11, R9, 0x1, RZ ;  /* 0x00000001090b7819 */ /* 0x001fc600000006ff */
[----:B------:R-:W3:Y:S01]  /*1530*/  LDG.E.64.CONSTANT R26, desc[UR14][R26.64] ;  /* 0x0000000e1a1a7981 */ /* 0x000ee2000c1e9b00 */
[----:B-1----:R-:W-:Y:S02]  /*1540*/  SHF.L.U64.HI R12, R9, 0x1, R10 ;  /* 0x00000001090c7819 */ /* 0x002fe4000001020a */
[----:B------:R-:W-:Y:S02]  /*1550*/  IADD3 R9, P1, R7, R6, RZ ;  /* 0x0000000607097210 */ /* 0x000fe40007f3e0ff */
        /* <DEDUP_REMOVED lines=17> */
[----:B------:R-:W-:-:S02]  /*1670*/  IADD3.X R35, R11, UR25, RZ, P0, !PT ;  /* 0x000000190b237c10 */ /* 0x000fc400087fe4ff */
[----:B------:R-:W-:Y:S02]  /*1680*/  SHF.L.U64.HI R13, R9, 0x1, R10 ;  /* 0x00000001090d7819 */ /* 0x000fe4000001020a */
[----:B------:R-:W-:Y:S01]  /*1690*/  IADD3.X R33, R11, UR27, RZ, P1, !PT ;  /* 0x0000001b0b217c10 */ /* 0x000fe20008ffe4ff */
[----:B------:R1:W-:Y:S01]  /*16a0*/  STL [R1+0xbc], R12 ;  /* 0x0000bc0c01007387 */ /* 0x0003e20000100800 */
[----:B0-----:R-:W-:-:S03]  /*16b0*/  SHF.L.U32 R11, R9, 0x1, RZ ;  /* 0x00000001090b7819 */ /* 0x001fc600000006ff */
[----:B------:R-:W-:Y:S04]  /*16c0*/  STL [R1+0xb8], R13 ;  /* 0x0000b80d01007387 */ /* 0x000fe80000100800 */
[----:B------:R0:W-:Y:S04]  /*16d0*/  STL [R1+0xb4], R11 ;  /* 0x0000b40b01007387 */ /* 0x0001e80000100800 */
[----:B-1----:R-:W4:Y:S01]  /*16e0*/  LDL R12, [R1+0xe8] ;  /* 0x0000e800010c7983 */ /* 0x002f220000100800 */
[----:B------:R-:W-:-:S03]  /*16f0*/  IADD3 R7, R8, 0x3480, RZ ;  /* 0x0000348008077810 */ /* 0x000fc60007ffe0ff */
[----:B------:R-:W3:Y:S01]  /*1700*/  LDG.E.64.CONSTANT R34, desc[UR14][R34.64] ;  /* 0x0000000e22227981 */ /* 0x000ee2000c1e9b00 */
[----:B------:R-:W-:Y:S02]  /*1710*/  IADD3 R9, P1, R7, R6, RZ ;  /* 0x0000000607097210 */ /* 0x000fe40007f3e0ff */
[----:B------:R-:W-:Y:S01]  /*1720*/  IADD3 R36, P0, R11, UR24, RZ ;  /* 0x000000180b247c10 */ /* 0x000fe2000ff1e0ff */
[----:B------:R-:W3:Y:S01]  /*1730*/  LDG.E.64.CONSTANT R32, desc[UR14][R32.64] ;  /* 0x0000000e20207981 */ /* 0x000ee2000c1e9b00 */
[----:B------:R-:W-:Y:S02]  /*1740*/  IADD3.X R10, RZ, R5, RZ, P1, !PT ;  /* 0x00000005ff0a7210 */ /* 0x000fe40000ffe4ff */
[----:B------:R-:W-:Y:S02]  /*1750*/  IADD3.X R37, R13, UR25, RZ, P0, !PT ;  /* 0x000000190d257c10 */ /* 0x000fe400087fe4ff */
[----:B------:R-:W-:Y:S02]  /*1760*/  IADD3 R86, P1, R11, UR26, RZ ;  /* 0x0000001a0b567c10 */ /* 0x000fe4000ff3e0ff */
[----:B0-----:R-:W-:-:S02]  /*1770*/  SHF.L.U64.HI R11, R9, 0x1, R10 ;  /* 0x00000001090b7819 */ /* 0x001fc4000001020a */
[----:B------:R-:W-:Y:S01]  /*1780*/  IADD3.X R87, R13, UR27, RZ, P1, !PT ;  /* 0x0000001b0d577c10 */ /* 0x000fe20008ffe4ff */
[----:B------:R-:W3:Y:S01]  /*1790*/  LDG.E.64.CONSTANT R36, desc[UR14][R36.64] ;  /* 0x0000000e24247981 */ /* 0x000ee2000c1e9b00 */
[----:B------:R-:W-:Y:S02]  /*17a0*/  IADD3 R7, R8, 0x3c00, RZ ;  /* 0x00003c0008077810 */ /* 0x000fe40007ffe0ff */
[----:B------:R-:W-:Y:S02]  /*17b0*/  SHF.L.U32 R9, R9, 0x1, RZ ;  /* 0x0000000109097819 */ /* 0x000fe400000006ff */
[----:B------:R-:W-:Y:S01]  /*17c0*/  IADD3 R7, P1, R7, R6, RZ ;  /* 0x0000000607077210 */ /* 0x000fe20007f3e0ff */
[----:B------:R-:W3:Y:S01]  /*17d0*/  LDG.E.64.CONSTANT R86, desc[UR14][R86.64] ;  /* 0x0000000e56567981 */ /* 0x000ee2000c1e9b00 */
[----:B------:R-:W-:Y:S02]  /*17e0*/  IADD3 R38, P0, R9, UR24, RZ ;  /* 0x0000001809267c10 */ /* 0x000fe4000ff1e0ff */
[----:B------:R-:W-:-:S02]  /*17f0*/  IADD3.X R10, RZ, R5, RZ, P1, !PT ;  /* 0x00000005ff0a7210 */ /* 0x000fc40000ffe4ff */
[----:B------:R-:W-:Y:S02]  /*1800*/  IADD3.X R39, R11, UR25, RZ, P0, !PT ;  /* 0x000000190b277c10 */ /* 0x000fe400087fe4ff */
[----:B------:R-:W-:Y:S01]  /*1810*/  IADD3 R82, P1, R9, UR26, RZ ;  /* 0x0000001a09527c10 */ /* 0x000fe2000ff3e0ff */
[----:B------:R-:W-:Y:S03]  /*1820*/  STL [R1+0xb0], R11 ;  /* 0x0000b00b01007387 */ /* 0x000fe60000100800 */
[----:B------:R-:W-:Y:S01]  /*1830*/  IADD3.X R83, R11, UR27, RZ, P1, !PT ;  /* 0x0000001b0b537c10 */ /* 0x000fe20008ffe4ff */
[----:B------:R0:W-:Y:S04]  /*1840*/  STL [R1+0xac], R9 ;  /* 0x0000ac0901007387 */ /* 0x0001e80000100800 */
[----:B------:R-:W3:Y:S04]  /*1850*/  LDG.E.64.CONSTANT R38, desc[UR14][R38.64] ;  /* 0x0000000e26267981 */ /* 0x000ee8000c1e9b00 */
[----:B------:R-:W3:Y:S01]  /*1860*/  LDG.E.64.CONSTANT R82, desc[UR14][R82.64] ;  /* 0x0000000e52527981 */ /* 0x000ee2000c1e9b00 */
[----:B0-----:R-:W-:-:S02]  /*1870*/  SHF.L.U64.HI R9, R7, 0x1, R10 ;  /* 0x0000000107097819 */ /* 0x001fc4000001020a */
[----:B------:R-:W-:Y:S02]  /*1880*/  SHF.L.U32 R10, R7, 0x1, RZ ;  /* 0x00000001070a7819 */ /* 0x000fe400000006ff */
[----:B------:R-:W-:Y:S02]  /*1890*/  IADD3 R7, R8, 0x4380, RZ ;  /* 0x0000438008077810 */ /* 0x000fe40007ffe0ff */
[C---:B------:R-:W-:Y:S02]  /*18a0*/  IADD3 R40, P0, R10.reuse, UR24, RZ ;  /* 0x000000180a287c10 */ /* 0x040fe4000ff1e0ff */
[----:B------:R-:W-:Y:S02]  /*18b0*/  IADD3 R50, P1, R10, UR26, RZ ;  /* 0x0000001a0a327c10 */ /* 0x000fe4000ff3e0ff */
[----:B------:R-:W-:Y:S02]  /*18c0*/  IADD3.X R41, R9, UR25, RZ, P0, !PT ;  /* 0x0000001909297c10 */ /* 0x000fe400087fe4ff */
[----:B------:R-:W-:Y:S01]  /*18d0*/  IADD3 R7, P2, R7, R6, RZ ;  /* 0x0000000607077210 */ /* 0x000fe20007f5e0ff */
[----:B------:R-:W-:Y:S01]  /*18e0*/  STL [R1+0xa8], R9 ;  /* 0x0000a80901007387 */ /* 0x000fe20000100800 */
[----:B------:R-:W-:-:S02]  /*18f0*/  IADD3.X R51, R9, UR27, RZ, P1, !PT ;  /* 0x0000001b09337c10 */ /* 0x000fc40008ffe4ff */
[----:B------:R-:W-:Y:S01]  /*1900*/  SHF.L.U32 R11, R7, 0x1, RZ ;  /* 0x00000001070b7819 */ /* 0x000fe200000006ff */
[----:B------:R0:W-:Y:S04]  /*1910*/  STL [R1+0xa4], R10 ;  /* 0x0000a40a01007387 */ /* 0x0001e80000100800 */
[----:B------:R-:W3:Y:S04]  /*1920*/  LDG.E.64.CONSTANT R40, desc[UR14][R40.64] ;  /* 0x0000000e28287981 */ /* 0x000ee8000c1e9b00 */
[----:B------:R-:W3:Y:S01]  /*1930*/  LDG.E.64.CONSTANT R50, desc[UR14][R50.64] ;  /* 0x0000000e32327981 */ /* 0x000ee2000c1e9b00 */
[----:B0-----:R-:W-:-:S02]  /*1940*/  IADD3.X R10, RZ, R5, RZ, P2, !PT ;  /* 0x00000005ff0a7210 */ /* 0x001fc400017fe4ff */
[----:B------:R-:W-:Y:S02]  /*1950*/  IADD3 R52, P2, R11, UR24, RZ ;  /* 0x000000180b347c10 */ /* 0x000fe4000ff5e0ff */
[----:B------:R-:W-:Y:S02]  /*1960*/  SHF.L.U64.HI R9, R7, 0x1, R10 ;  /* 0x0000000107097819 */ /* 0x000fe4000001020a */
[----:B------:R-:W-:Y:S02]  /*1970*/  IADD3 R54, P0, R11, UR26, RZ ;  /* 0x0000001a0b367c10 */ /* 0x000fe4000ff1e0ff */
[C---:B------:R-:W-:Y:S02]  /*1980*/  IADD3.X R53, R9.reuse, UR25, RZ, P2, !PT ;  /* 0x0000001909357c10 */ /* 0x040fe400097fe4ff */
[----:B------:R-:W-:-:S04]  /*1990*/  IADD3.X R55, R9, UR27, RZ, P0, !PT ;  /* 0x0000001b09377c10 */ /* 0x000fc800087fe4ff */
[----:B------:R-:W3:Y:S04]  /*19a0*/  LDG.E.64.CONSTANT R52, desc[UR14][R52.64] ;  /* 0x0000000e34347981 */ /* 0x000ee8000c1e9b00 */
[----:B------:R-:W3:Y:S04]  /*19b0*/  LDG.E.64.CONSTANT R54, desc[UR14][R54.64] ;  /* 0x0000000e36367981 */ /* 0x000ee8000c1e9b00 */
[----:B------:R0:W-:Y:S04]  /*19c0*/  STL [R1+0x9c], R11 ;  /* 0x00009c0b01007387 */ /* 0x0001e80000100800 */
[----:B------:R1:W-:Y:S01]  /*19d0*/  STL [R1+0xa0], R9 ;  /* 0x0000a00901007387 */ /* 0x0003e20000100800 */
[----:B----4-:R-:W-:-:S04]  /*19e0*/  IADD3 R7, P1, R12, UR13, RZ ;  /* 0x0000000d0c077c10 */ /* 0x010fc8000ff3e0ff */
[----:B------:R-:W-:Y:S01]  /*19f0*/  IADD3.X R10, RZ, UR16, RZ, P1, !PT ;  /* 0x00000010ff0a7c10 */ /* 0x000fe20008ffe4ff */
[----:B------:R-:W-:Y:S01]  /*1a00*/  HADD2.F32 R98, -RZ, R16.H1_H1 ;  /* 0x30000010ff627230 */ /* 0x000fe20000004100 */
[C---:B------:R-:W-:Y:S01]  /*1a10*/  LEA R56, P1, R7.reuse, UR22, 0x3 ;  /* 0x0000001607387c11 */ /* 0x040fe2000f8218ff */
[--C-:B-----5:R-:W-:Y:S01]  /*1a20*/  HADD2.F32 R99, -RZ, R20.reuse.H0_H0 ;  /* 0x20000014ff637230 */ /* 0x120fe20000004100 */
[----:B------:R-:W-:Y:S02]  /*1a30*/  UIADD3 UR10, UP0, UR10, 0x4, URZ ;  /* 0x000000040a0a7890 */ /* 0x000fe4000ff1e03f */
[----:B------:R-:W-:Y:S01]  /*1a40*/  LEA.HI.X R57, R7, UR23, R10, 0x3, P1 ;  /* 0x0000001707397c11 */ /* 0x000fe200088f1c0a */
[----:B------:R-:W-:Y:S01]  /*1a50*/  HADD2.F32 R97, -RZ, R20.H1_H1 ;  /* 0x30000014ff617230 */ /* 0x000fe20000004100 */
[----:B------:R-:W-:Y:S01]  /*1a60*/  IADD3 R7, R8, 0x4b00, RZ ;  /* 0x00004b0008077810 */ /* 0x000fe20007ffe0ff */
[----:B--2---:R-:W-:Y:S01]  /*1a70*/  HADD2.F32 R96, -RZ, R22.H0_H0 ;  /* 0x20000016ff607230 */ /* 0x004fe20000004100 */
[----:B------:R-:W-:-:S02]  /*1a80*/  ULDC.64 UR16, c[0x0][0x258] ;  /* 0x0000960000107ab9 */ /* 0x000fc40000000a00 */
[----:B------:R-:W-:Y:S01]  /*1a90*/  IADD3 R7, P0, R7, R6, RZ ;  /* 0x0000000607077210 */ /* 0x000fe20007f1e0ff */
[----:B------:R-:W2:Y:S03]  /*1aa0*/  LDG.E.64.CONSTANT R56, desc[UR14][R56.64] ;  /* 0x0000000e38387981 */ /* 0x000ea6000c1e9b00 */
[----:B------:R-:W-:Y:S02]  /*1ab0*/  IADD3.X R10, RZ, R5, RZ, P0, !PT ;  /* 0x00000005ff0a7210 */ /* 0x000fe400007fe4ff */
[C---:B0-----:R-:W-:Y:S02]  /*1ac0*/  SHF.L.U32 R11, R7.reuse, 0x1, RZ ;  /* 0x00000001070b7819 */ /* 0x041fe400000006ff */
[----:B-1----:R-:W-:Y:S02]  /*1ad0*/  SHF.L.U64.HI R9, R7, 0x1, R10 ;  /* 0x0000000107097819 */ /* 0x002fe4000001020a */
[----:B------:R-:W-:-:S02]  /*1ae0*/  IADD3 R58, P0, R11, UR24, RZ ;  /* 0x000000180b3a7c10 */ /* 0x000fc4000ff1e0ff */
[----:B------:R-:W-:Y:S02]  /*1af0*/  IADD3 R60, P1, R11, UR26, RZ ;  /* 0x0000001a0b3c7c10 */ /* 0x000fe4000ff3e0ff */
[C---:B------:R-:W-:Y:S02]  /*1b00*/  IADD3.X R59, R9.reuse, UR25, RZ, P0, !PT ;  /* 0x00000019093b7c10 */ /* 0x040fe400087fe4ff */
[----:B------:R-:W-:-:S04]  /*1b10*/  IADD3.X R61, R9, UR27, RZ, P1, !PT ;  /* 0x0000001b093d7c10 */ /* 0x000fc80008ffe4ff */
[----:B------:R-:W4:Y:S01]  /*1b20*/  LDG.E.64.CONSTANT R58, desc[UR14][R58.64] ;  /* 0x0000000e3a3a7981 */ /* 0x000f22000c1e9b00 */
[----:B------:R-:W-:-:S03]  /*1b30*/  IADD3 R7, R8, 0x5280, RZ ;  /* 0x0000528008077810 */ /* 0x000fc60007ffe0ff */
[----:B------:R-:W5:Y:S01]  /*1b40*/  LDG.E.64.CONSTANT R60, desc[UR14][R60.64] ;  /* 0x0000000e3c3c7981 */ /* 0x000f62000c1e9b00 */
[----:B------:R-:W-:-:S03]  /*1b50*/  IADD3 R7, P0, R7, R6, RZ ;  /* 0x0000000607077210 */ /* 0x000fc60007f1e0ff */
[----:B------:R0:W-:Y:S01]  /*1b60*/  STL [R1+0x90], R11 ;  /* 0x0000900b01007387 */ /* 0x0001e20000100800 */
[----:B------:R-:W-:-:S03]  /*1b70*/  IADD3.X R10, RZ, R5, RZ, P0, !PT ;  /* 0x00000005ff0a7210 */ /* 0x000fc600007fe4ff */
[----:B------:R1:W-:Y:S01]  /*1b80*/  STL [R1+0x94], R9 ;  /* 0x0000940901007387 */ /* 0x0003e20000100800 */
[C---:B0-----:R-:W-:Y:S02]  /*1b90*/  SHF.L.U32 R11, R7.reuse, 0x1, RZ ;  /* 0x00000001070b7819 */ /* 0x041fe400000006ff */
[----:B-1----:R-:W-:Y:S02]  /*1ba0*/  SHF.L.U64.HI R9, R7, 0x1, R10 ;  /* 0x0000000107097819 */ /* 0x002fe4000001020a */
[C---:B------:R-:W-:Y:S02]  /*1bb0*/  IADD3 R62, P0, R11.reuse, UR24, RZ ;  /* 0x000000180b3e7c10 */ /* 0x040fe4000ff1e0ff */
[----:B------:R-:W-:Y:S02]  /*1bc0*/  IADD3 R64, P1, R11, UR26, RZ ;  /* 0x0000001a0b407c10 */ /* 0x000fe4000ff3e0ff */
[C---:B------:R-:W-:Y:S02]  /*1bd0*/  IADD3.X R63, R9.reuse, UR25, RZ, P0, !PT ;  /* 0x00000019093f7c10 */ /* 0x040fe400087fe4ff */
[----:B------:R-:W-:-:S04]  /*1be0*/  IADD3.X R65, R9, UR27, RZ, P1, !PT ;  /* 0x0000001b09417c10 */ /* 0x000fc80008ffe4ff */
[----:B------:R-:W5:Y:S04]  /*1bf0*/  LDG.E.64.CONSTANT R62, desc[UR14][R62.64] ;  /* 0x0000000e3e3e7981 */ /* 0x000f68000c1e9b00 */
[----:B------:R-:W5:Y:S01]  /*1c00*/  LDG.E.64.CONSTANT R64, desc[UR14][R64.64] ;  /* 0x0000000e40407981 */ /* 0x000f62000c1e9b00 */
[----:B------:R-:W-:-:S04]  /*1c10*/  IADD3 R7, R8, 0x5a00, RZ ;  /* 0x00005a0008077810 */ /* 0x000fc80007ffe0ff */
[----:B------:R-:W-:Y:S01]  /*1c20*/  IADD3 R7, P0, R7, R6, RZ ;  /* 0x0000000607077210 */ /* 0x000fe20007f1e0ff */
[----:B------:R0:W-:Y:S04]  /*1c30*/  STL [R1+0x88], R11 ;  /* 0x0000880b01007387 */ /* 0x0001e80000100800 */
[----:B------:R1:W-:Y:S01]  /*1c40*/  STL [R1+0x8c], R9 ;  /* 0x00008c0901007387 */ /* 0x0003e20000100800 */
[----:B0-----:R-:W-:Y:S02]  /*1c50*/  SHF.L.U32 R11, R7, 0x1, RZ ;  /* 0x00000001070b7819 */ /* 0x001fe400000006ff */
[----:B-1----:R-:W-:Y:S02]  /*1c60*/  IADD3.X R9, RZ, R5, RZ, P0, !PT ;  /* 0x00000005ff097210 */ /* 0x002fe400007fe4ff */
[----:B------:R-:W-:-:S02]  /*1c70*/  IADD3 R66, P0, R11, UR24, RZ ;  /* 0x000000180b427c10 */ /* 0x000fc4000ff1e0ff */
[----:B------:R-:W-:Y:S02]  /*1c80*/  SHF.L.U64.HI R10, R7, 0x1, R9 ;  /* 0x00000001070a7819 */ /* 0x000fe40000010209 */
[----:B------:R-:W-:Y:S02]  /*1c90*/  IADD3 R7, R8, 0x6180, RZ ;  /* 0x0000618008077810 */ /* 0x000fe40007ffe0ff */
[----:B------:R-:W-:Y:S02]  /*1ca0*/  IADD3 R68, P1, R11, UR26, RZ ;  /* 0x0000001a0b447c10 */ /* 0x000fe4000ff3e0ff */
[C---:B------:R-:W-:Y:S02]  /*1cb0*/  IADD3.X R67, R10.reuse, UR25, RZ, P0, !PT ;  /* 0x000000190a437c10 */ /* 0x040fe400087fe4ff */
[----:B------:R-:W-:Y:S02]  /*1cc0*/  IADD3 R7, P0, R7, R6, RZ ;  /* 0x0000000607077210 */ /* 0x000fe40007f1e0ff */
[----:B------:R-:W-:Y:S01]  /*1cd0*/  IADD3.X R69, R10, UR27, RZ, P1, !PT ;  /* 0x0000001b0a457c10 */ /* 0x000fe20008ffe4ff */
[----:B------:R0:W-:Y:S01]  /*1ce0*/  STL [R1+0x80], R11 ;  /* 0x0000800b01007387 */ /* 0x0001e20000100800 */
[----:B------:R-:W-:-:S03]  /*1cf0*/  IADD3.X R9, RZ, R5, RZ, P0, !PT ;  /* 0x00000005ff097210 */ /* 0x000fc600007fe4ff */
[----:B------:R-:W5:Y:S04]  /*1d00*/  LDG.E.64.CONSTANT R66, desc[UR14][R66.64] ;  /* 0x0000000e42427981 */ /* 0x000f68000c1e9b00 */
[----:B------:R-:W5:Y:S01]  /*1d10*/  LDG.E.64.CONSTANT R68, desc[UR14][R68.64] ;  /* 0x0000000e44447981 */ /* 0x000f62000c1e9b00 */
[----:B0-----:R-:W-:-:S03]  /*1d20*/  SHF.L.U32 R11, R7, 0x1, RZ ;  /* 0x00000001070b7819 */ /* 0x001fc600000006ff */
[----:B------:R0:W-:Y:S01]  /*1d30*/  STL [R1+0x84], R10 ;  /* 0x0000840a01007387 */ /* 0x0001e20000100800 */
[C---:B------:R-:W-:Y:S02]  /*1d40*/  IADD3 R70, P0, R11.reuse, UR24, RZ ;  /* 0x000000180b467c10 */ /* 0x040fe4000ff1e0ff */
[----:B------:R-:W-:Y:S02]  /*1d50*/  IADD3 R72, P1, R11, UR26, RZ ;  /* 0x0000001a0b487c10 */ /* 0x000fe4000ff3e0ff */
[----:B0-----:R-:W-:Y:S02]  /*1d60*/  SHF.L.U64.HI R10, R7, 0x1, R9 ;  /* 0x00000001070a7819 */ /* 0x001fe40000010209 */
[----:B------:R-:W-:Y:S02]  /*1d70*/  IADD3 R7, R8, 0x6900, RZ ;  /* 0x0000690008077810 */ /* 0x000fe40007ffe0ff */
[----:B------:R-:W-:Y:S02]  /*1d80*/  IADD3.X R71, R10, UR25, RZ, P0, !PT ;  /* 0x000000190a477c10 */ /* 0x000fe400087fe4ff */
[----:B------:R-:W-:-:S02]  /*1d90*/  IADD3 R7, P0, R7, R6, RZ ;  /* 0x0000000607077210 */ /* 0x000fc40007f1e0ff */
[----:B------:R-:W-:Y:S01]  /*1da0*/  IADD3.X R73, R10, UR27, RZ, P1, !PT ;  /* 0x0000001b0a497c10 */ /* 0x000fe20008ffe4ff */
[----:B------:R0:W-:Y:S01]  /*1db0*/  STL [R1+0x78], R11 ;  /* 0x0000780b01007387 */ /* 0x0001e20000100800 */
[----:B------:R-:W-:-:S03]  /*1dc0*/  IADD3.X R9, RZ, R5, RZ, P0, !PT ;  /* 0x00000005ff097210 */ /* 0x000fc600007fe4ff */
[----:B------:R-:W5:Y:S01]  /*1dd0*/  LDG.E.64.CONSTANT R70, desc[UR14][R70.64] ;  /* 0x0000000e46467981 */ /* 0x000f62000c1e9b00 */
[----:B------:R-:W-:-:S03]  /*1de0*/  IADD3 R8, R8, 0x7080, RZ ;  /* 0x0000708008087810 */ /* 0x000fc60007ffe0ff */
[----:B------:R-:W5:Y:S01]  /*1df0*/  LDG.E.64.CONSTANT R72, desc[UR14][R72.64] ;  /* 0x0000000e48487981 */ /* 0x000f62000c1e9b00 */
[----:B0-----:R-:W-:-:S03]  /*1e00*/  SHF.L.U32 R11, R7, 0x1, RZ ;  /* 0x00000001070b7819 */ /* 0x001fc600000006ff */
[----:B------:R0:W-:Y:S01]  /*1e10*/  STL [R1+0x7c], R10 ;  /* 0x00007c0a01007387 */ /* 0x0001e20000100800 */
[C---:B------:R-:W-:Y:S02]  /*1e20*/  IADD3 R74, P0, R11.reuse, UR24, RZ ;  /* 0x000000180b4a7c10 */ /* 0x040fe4000ff1e0ff */
[----:B------:R-:W-:Y:S02]  /*1e30*/  IADD3 R76, P1, R11, UR26, RZ ;  /* 0x0000001a0b4c7c10 */ /* 0x000fe4000ff3e0ff */
[----:B0-----:R-:W-:-:S04]  /*1e40*/  SHF.L.U64.HI R10, R7, 0x1, R9 ;  /* 0x00000001070a7819 */ /* 0x001fc80000010209 */
[----:B------:R-:W-:Y:S02]  /*1e50*/  IADD3.X R75, R10, UR25, RZ, P0, !PT ;  /* 0x000000190a4b7c10 */ /* 0x000fe400087fe4ff */
[----:B------:R-:W-:Y:S01]  /*1e60*/  IADD3 R6, P0, R8, R6, RZ ;  /* 0x0000000608067210 */ /* 0x000fe20007f1e0ff */
[----:B------:R0:W-:Y:S01]  /*1e70*/  STL [R1+0x70], R11 ;  /* 0x0000700b01007387 */ /* 0x0001e20000100800 */
[----:B------:R-:W-:Y:S02]  /*1e80*/  IADD3.X R77, R10, UR27, RZ, P1, !PT ;  /* 0x0000001b0a4d7c10 */ /* 0x000fe40008ffe4ff */
[----:B------:R-:W-:Y:S01]  /*1e90*/  IADD3.X R5, RZ, R5, RZ, P0, !PT ;  /* 0x00000005ff057210 */ /* 0x000fe200007fe4ff */
[----:B------:R-:W5:Y:S01]  /*1ea0*/  LDG.E.64.CONSTANT R74, desc[UR14][R74.64] ;  /* 0x0000000e4a4a7981 */ /* 0x000f62000c1e9b00 */
[----:B0-----:R-:W-:-:S03]  /*1eb0*/  SHF.L.U32 R11, R6, 0x1, RZ ;  /* 0x00000001060b7819 */ /* 0x001fc600000006ff */
[----:B------:R0:W-:Y:S01]  /*1ec0*/  STL [R1+0x74], R10 ;  /* 0x0000740a01007387 */ /* 0x0001e20000100800 */
[----:B------:R-:W-:-:S03]  /*1ed0*/  IADD3 R78, P0, R11, UR24, RZ ;  /* 0x000000180b4e7c10 */ /* 0x000fc6000ff1e0ff */
[----:B------:R-:W5:Y:S01]  /*1ee0*/  LDG.E.64.CONSTANT R76, desc[UR14][R76.64] ;  /* 0x0000000e4c4c7981 */ /* 0x000f62000c1e9b00 */
[----:B------:R-:W-:Y:S01]  /*1ef0*/  FADD.FTZ R7, R85, UR11 ;  /* 0x0000000b55077e21 */ /* 0x000fe20008010000 */
[----:B0-----:R-:W-:-:S04]  /*1f00*/  SHF.L.U64.HI R10, R6, 0x1, R5 ;  /* 0x00000001060a7819 */ /* 0x001fc80000010205 */
[C---:B------:R-:W-:Y:S02]  /*1f10*/  IADD3.X R79, R10.reuse, UR25, RZ, P0, !PT ;  /* 0x000000190a4f7c10 */ /* 0x040fe400087fe4ff */
[----:B------:R-:W-:Y:S01]  /*1f20*/  IADD3 R80, P0, R11, UR26, RZ ;  /* 0x0000001a0b507c10 */ /* 0x000fe2000ff1e0ff */
[----:B------:R-:W0:Y:S03]  /*1f30*/  MUFU.RSQ R7, R7 ;  /* 0x0000000700077308 */ /* 0x000e260000001400 */
[----:B------:R-:W-:Y:S01]  /*1f40*/  IADD3.X R81, R10, UR27, RZ, P0, !PT ;  /* 0x0000001b0a517c10 */ /* 0x000fe200087fe4ff */
[----:B------:R-:W5:Y:S01]  /*1f50*/  LDG.E.64.CONSTANT R78, desc[UR14][R78.64] ;  /* 0x0000000e4e4e7981 */ /* 0x000f62000c1e9b00 */
[----:B---3--:R-:W-:-:S04]  /*1f60*/  HADD2.F32 R9, -RZ, R14.H1_H1 ;  /* 0x3000000eff097230 */ /* 0x008fc80000004100 */
[----:B------:R-:W3:Y:S01]  /*1f70*/  LDG.E.64.CONSTANT R80, desc[UR14][R80.64] ;  /* 0x0000000e50507981 */ /* 0x000ee2000c1e9b00 */
[----:B------:R-:W-:Y:S02]  /*1f80*/  HADD2.F32 R5, -RZ, R14.H0_H0 ;  /* 0x2000000eff057230 */ /* 0x000fe40000004100 */
[C---:B------:R-:W-:Y:S01]  /*1f90*/  FADD.FTZ R9, -R84.reuse, R9 ;  /* 0x0000000954097221 */ /* 0x040fe20000010100 */
[----:B------:R-:W-:Y:S02]  /*1fa0*/  HADD2.F32 R6, -RZ, R16.H0_H0 ;  /* 0x20000010ff067230 */ /* 0x000fe40000004100 */
[----:B------:R-:W-:Y:S01]  /*1fb0*/  FADD.FTZ R5, -R84, R5 ;  /* 0x0000000554057221 */ /* 0x000fe20000010100 */
[C---:B0-----:R-:W-:Y:S01]  /*1fc0*/  FMUL.FTZ R104, R7.reuse, R9 ;  /* 0x0000000907687220 */ /* 0x041fe20000410000 */
[--C-:B------:R-:W-:Y:S02]  /*1fd0*/  HADD2.F32 R9, -RZ, R18.reuse.H0_H0 ;  /* 0x20000012ff097230 */ /* 0x100fe40000004100 */
[----:B------:R-:W-:Y:S01]  /*1fe0*/  FMUL.FTZ R8, R0, R6 ;  /* 0x0000000600087220 */ /* 0x000fe20000410000 */
[----:B------:R-:W-:Y:S01]  /*1ff0*/  FMUL.FTZ R103, R7, R5 ;  /* 0x0000000507677220 */ /* 0x000fe20000410000 */
[----:B------:R-:W-:Y:S01]  /*2000*/  FMUL.FTZ R5, R3, R98 ;  /* 0x0000006203057220 */ /* 0x000fe20000410000 */
[----:B------:R-:W-:-:S02]  /*2010*/  HADD2.F32 R18, -RZ, R18.H1_H1 ;  /* 0x30000012ff127230 */ /* 0x000fc40000004100 */
[----:B------:R-:W-:Y:S01]  /*2020*/  FADD.FTZ R9, -R84, R9 ;  /* 0x0000000954097221 */ /* 0x000fe20000010100 */
[----:B------:R-:W-:Y:S01]  /*2030*/  FFMA.FTZ R8, R103, R8, RZ ;  /* 0x0000000867087223 */ /* 0x000fe200000100ff */
[----:B------:R-:W-:Y:S03]  /*2040*/  STL [R1+0x68], R11 ;  /* 0x0000680b01007387 */ /* 0x000fe60000100800 */
[----:B------:R-:W-:Y:S01]  /*2050*/  FFMA.FTZ R5, R104, R5, R8 ;  /* 0x0000000568057223 */ /* 0x000fe20000010008 */
[----:B------:R0:W-:Y:S01]  /*2060*/  STL [R1+0x6c], R10 ;  /* 0x00006c0a01007387 */ /* 0x0001e20000100800 */
[----:B------:R-:W-:Y:S01]  /*2070*/  FMUL.FTZ R8, R0, R99 ;  /* 0x0000006300087220 */ /* 0x000fe20000410000 */
[----:B------:R-:W-:Y:S02]  /*2080*/  FADD.FTZ R18, -R84, R18 ;  /* 0x0000001254127221 */ /* 0x000fe40000010100 */
[----:B------:R-:W-:Y:S01]  /*2090*/  STL [R1+0x14], R103 ;  /* 0x0000146701007387 */ /* 0x000fe20000100800 */
[----:B0-----:R-:W-:Y:S01]  /*20a0*/  FMUL.FTZ R10, R7, R9 ;  /* 0x00000009070a7220 */ /* 0x001fe20000410000 */
[----:B------:R-:W-:-:S02]  /*20b0*/  HADD2.F32 R9, -RZ, R92.H0_H0 ;  /* 0x2000005cff097230 */ /* 0x000fc40000004100 */
[----:B------:R-:W-:Y:S01]  /*20c0*/  STL [R1+0x10], R104 ;  /* 0x0000106801007387 */ /* 0x000fe20000100800 */
[----:B------:R-:W-:Y:S01]  /*20d0*/  FMUL.FTZ R13, R3, R97 ;  /* 0x00000061030d7220 */ /* 0x000fe20000410000 */
[----:B------:R-:W-:Y:S02]  /*20e0*/  FFMA.FTZ R5, R10, R8, R5 ;  /* 0x000000080a057223 */ /* 0x000fe40000010005 */
[----:B------:R0:W-:Y:S01]  /*20f0*/  STL [R1+0x60], R10 ;  /* 0x0000600a01007387 */ /* 0x0001e20000100800 */
[----:B------:R-:W-:Y:S01]  /*2100*/  FADD.FTZ R9, -R84, R9 ;  /* 0x0000000954097221 */ /* 0x000fe20000010100 */
[----:B------:R-:W-:-:S03]  /*2110*/  HADD2.F32 R8, -RZ, R92.H1_H1 ;  /* 0x3000005cff087230 */ /* 0x000fc60000004100 */
[C---:B------:R-:W-:Y:S01]  /*2120*/  FMUL.FTZ R9, R7.reuse, R9 ;  /* 0x0000000907097220 */ /* 0x040fe20000410000 */
[----:B0-----:R-:W-:-:S04]  /*2130*/  FMUL.FTZ R10, R7, R18 ;  /* 0x00000012070a7220 */ /* 0x001fc80000410000 */
[----:B------:R-:W-:Y:S01]  /*2140*/  FFMA.FTZ R13, R10, R13, R5 ;  /* 0x0000000d0a0d7223 */ /* 0x000fe20000010005 */
[----:B------:R-:W-:Y:S01]  /*2150*/  FMUL.FTZ R5, R0, R96 ;  /* 0x0000006000057220 */ /* 0x000fe20000410000 */
[----:B------:R-:W-:Y:S01]  /*2160*/  STL [R1+0x5c], R10 ;  /* 0x00005c0a01007387 */ /* 0x000fe20000100800 */
[----:B------:R-:W-:Y:S02]  /*2170*/  HADD2.F32 R95, -RZ, R22.H1_H1 ;  /* 0x30000016ff5f7230 */ /* 0x000fe40000004100 */
[----:B------:R-:W-:Y:S01]  /*2180*/  FADD.FTZ R8, -R84, R8 ;  /* 0x0000000854087221 */ /* 0x000fe20000010100 */
[----:B------:R-:W-:Y:S01]  /*2190*/  FFMA.FTZ R13, R9, R5, R13 ;  /* 0x00000005090d7223 */ /* 0x000fe2000001000d */
[----:B------:R0:W-:Y:S01]  /*21a0*/  STL [R1+0x58], R9 ;  /* 0x0000580901007387 */ /* 0x0001e20000100800 */
[----:B------:R-:W-:Y:S02]  /*21b0*/  HADD2.F32 R94, -RZ, R26.H0_H0 ;  /* 0x2000001aff5e7230 */ /* 0x000fe40000004100 */
[----:B------:R-:W-:Y:S01]  /*21c0*/  FMUL.FTZ R8, R7, R8 ;  /* 0x0000000807087220 */ /* 0x000fe20000410000 */
[----:B------:R-:W-:Y:S01]  /*21d0*/  FMUL.FTZ R5, R3, R95 ;  /* 0x0000005f03057220 */ /* 0x000fe20000410000 */
[----:B0-----:R-:W-:-:S03]  /*21e0*/  HADD2.F32 R9, -RZ, R24.H0_H0 ;  /* 0x20000018ff097230 */ /* 0x001fc60000004100 */
[----:B------:R0:W-:Y:S02]  /*21f0*/  STL [R1+0x54], R8 ;  /* 0x0000540801007387 */ /* 0x0001e40000100800 */
[----:B------:R-:W-:Y:S01]  /*2200*/  FADD.FTZ R9, -R84, R9 ;  /* 0x0000000954097221 */ /* 0x000fe20000010100 */
[----:B------:R-:W-:Y:S01]  /*2210*/  FFMA.FTZ R13, R8, R5, R13 ;  /* 0x00000005080d7223 */ /* 0x000fe2000001000d */
[----:B------:R-:W-:Y:S02]  /*2220*/  FMUL.FTZ R5, R0, R94 ;  /* 0x0000005e00057220 */ /* 0x000fe40000410000 */
[----:B------:R-:W-:Y:S01]  /*2230*/  FMUL.FTZ R9, R7, R9 ;  /* 0x0000000907097220 */ /* 0x000fe20000410000 */
[----:B0-----:R-:W-:-:S03]  /*2240*/  HADD2.F32 R8, -RZ, R24.H1_H1 ;  /* 0x30000018ff087230 */ /* 0x001fc60000004100 */
[----:B------:R-:W-:Y:S01]  /*2250*/  FFMA.FTZ R13, R9, R5, R13 ;  /* 0x00000005090d7223 */ /* 0x000fe2000001000d */
[----:B------:R0:W-:Y:S01]  /*2260*/  STL [R1+0x50], R9 ;  /* 0x0000500901007387 */ /* 0x0001e20000100800 */
[----:B------:R-:W-:Y:S02]  /*2270*/  HADD2.F32 R92, -RZ, R26.H1_H1 ;  /* 0x3000001aff5c7230 */ /* 0x000fe40000004100 */
[----:B------:R-:W-:Y:S01]  /*2280*/  FADD.FTZ R8, -R84, R8 ;  /* 0x0000000854087221 */ /* 0x000fe20000010100 */
[----:B------:R-:W-:-:S03]  /*2290*/  HADD2.F32 R91, -RZ, R28.H0_H0 ;  /* 0x2000001cff5b7230 */ /* 0x000fc60000004100 */
[----:B------:R-:W-:Y:S01]  /*22a0*/  FMUL.FTZ R8, R7, R8 ;  /* 0x0000000807087220 */ /* 0x000fe20000410000 */
[----:B0-----:R-:W-:Y:S02]  /*22b0*/  HADD2.F32 R9, -RZ, R30.H0_H0 ;  /* 0x2000001eff097230 */ /* 0x001fe40000004100 */
[----:B------:R-:W-:-:S03]  /*22c0*/  FMUL.FTZ R5, R3, R92 ;  /* 0x0000005c03057220 */ /* 0x000fc60000410000 */
[----:B------:R-:W-:Y:S01]  /*22d0*/  FADD.FTZ R9, -R84, R9 ;  /* 0x0000000954097221 */ /* 0x000fe20000010100 */
[----:B------:R0:W-:Y:S01]  /*22e0*/  STL [R1+0x4c], R8 ;  /* 0x00004c0801007387 */ /* 0x0001e20000100800 */
[----:B------:R-:W-:Y:S01]  /*22f0*/  FFMA.FTZ R13, R8, R5, R13 ;  /* 0x00000005080d7223 */ /* 0x000fe2000001000d */
[----:B------:R-:W-:Y:S01]  /*2300*/  FMUL.FTZ R5, R0, R91 ;  /* 0x0000005b00057220 */ /* 0x000fe20000410000 */
[----:B------:R-:W-:Y:S01]  /*2310*/  FMUL.FTZ R9, R7, R9 ;  /* 0x0000000907097220 */ /* 0x000fe20000410000 */
[----:B------:R-:W-:Y:S02]  /*2320*/  HADD2.F32 R90, -RZ, R28.H1_H1 ;  /* 0x3000001cff5a7230 */ /* 0x000fe40000004100 */
[----:B0-----:R-:W-:Y:S02]  /*2330*/  HADD2.F32 R8, -RZ, R30.H1_H1 ;  /* 0x3000001eff087230 */ /* 0x001fe40000004100 */
[----:B------:R0:W-:Y:S01]  /*2340*/  STL [R1+0x48], R9 ;  /* 0x0000480901007387 */ /* 0x0001e20000100800 */
[----:B------:R-:W-:-:S02]  /*2350*/  FFMA.FTZ R13, R9, R5, R13 ;  /* 0x00000005090d7223 */ /* 0x000fc4000001000d */
[C---:B------:R-:W-:Y:S01]  /*2360*/  FADD.FTZ R8, -R84.reuse, R8 ;  /* 0x0000000854087221 */ /* 0x040fe20000010100 */
[----:B------:R-:W-:Y:S01]  /*2370*/  FMUL.FTZ R5, R3, R90 ;  /* 0x0000005a03057220 */ /* 0x000fe20000410000 */
[----:B0-----:R-:W-:Y:S02]  /*2380*/  HADD2.F32 R9, -RZ, R34.H0_H0 ;  /* 0x20000022ff097230 */ /* 0x001fe40000004100 */
[C---:B------:R-:W-:Y:S01]  /*2390*/  FMUL.FTZ R8, R7.reuse, R8 ;  /* 0x0000000807087220 */ /* 0x040fe20000410000 */
[--C-:B------:R-:W-:Y:S02]  /*23a0*/  HADD2.F32 R89, -RZ, R32.reuse.H0_H0 ;  /* 0x20000020ff597230 */ /* 0x100fe40000004100 */
[----:B------:R-:W-:Y:S02]  /*23b0*/  FADD.FTZ R9, -R84, R9 ;  /* 0x0000000954097221 */ /* 0x000fe40000010100 */
[----:B------:R0:W-:Y:S01]  /*23c0*/  STL [R1+0x44], R8 ;  /* 0x0000440801007387 */ /* 0x0001e20000100800 */
[----:B------:R-:W-:Y:S01]  /*23d0*/  FFMA.FTZ R13, R8, R5, R13 ;  /* 0x00000005080d7223 */ /* 0x000fe2000001000d */
[----:B------:R-:W-:Y:S01]  /*23e0*/  FMUL.FTZ R5, R0, R89 ;  /* 0x0000005900057220 */ /* 0x000fe20000410000 */
[----:B------:R-:W-:Y:S01]  /*23f0*/  FMUL.FTZ R9, R7, R9 ;  /* 0x0000000907097220 */ /* 0x000fe20000410000 */
[----:B------:R-:W-:-:S02]  /*2400*/  HADD2.F32 R88, -RZ, R32.H1_H1 ;  /* 0x30000020ff587230 */ /* 0x000fc40000004100 */
[----:B0-----:R-:W-:Y:S02]  /*2410*/  HADD2.F32 R8, -RZ, R34.H1_H1 ;  /* 0x30000022ff087230 */ /* 0x001fe40000004100 */
[----:B------:R0:W-:Y:S01]  /*2420*/  STL [R1+0x40], R9 ;  /* 0x0000400901007387 */ /* 0x0001e20000100800 */
[----:B------:R-:W-:Y:S02]  /*2430*/  FFMA.FTZ R13, R9, R5, R13 ;  /* 0x00000005090d7223 */ /* 0x000fe4000001000d */
[----:B------:R-:W-:Y:S01]  /*2440*/  FADD.FTZ R8, -R84, R8 ;  /* 0x0000000854087221 */ /* 0x000fe20000010100 */
[----:B------:R-:W-:Y:S01]  /*2450*/  FMUL.FTZ R5, R3, R88 ;  /* 0x0000005803057220 */ /* 0x000fe20000410000 */
[----:B0-----:R-:W-:Y:S02]  /*2460*/  HADD2.F32 R9, -RZ, R36.H0_H0 ;  /* 0x20000024ff097230 */ /* 0x001fe40000004100 */
[----:B------:R-:W-:Y:S01]  /*2470*/  FMUL.FTZ R8, R7, R8 ;  /* 0x0000000807087220 */ /* 0x000fe20000410000 */
[----:B------:R-:W-:-:S02]  /*2480*/  HADD2.F32 R85, -RZ, R86.H0_H0 ;  /* 0x20000056ff557230 */ /* 0x000fc40000004100 */
[----:B------:R-:W-:Y:S02]  /*2490*/  FADD.FTZ R9, -R84, R9 ;  /* 0x0000000954097221 */ /* 0x000fe40000010100 */
[----:B------:R0:W-:Y:S01]  /*24a0*/  STL [R1+0x3c], R8 ;  /* 0x00003c0801007387 */ /* 0x0001e20000100800 */
[----:B------:R-:W-:Y:S01]  /*24b0*/  FFMA.FTZ R13, R8, R5, R13 ;  /* 0x00000005080d7223 */ /* 0x000fe2000001000d */
[----:B------:R-:W-:Y:S02]  /*24c0*/  HADD2.F32 R5, -RZ, R36.H1_H1 ;  /* 0x30000024ff057230 */ /* 0x000fe40000004100 */
[----:B------:R-:W-:Y:S01]  /*24d0*/  FMUL.FTZ R9, R7, R9 ;  /* 0x0000000907097220 */ /* 0x000fe20000410000 */
[----:B------:R-:W-:Y:S02]  /*24e0*/  HADD2.F32 R86, -RZ, R86.H1_H1 ;  /* 0x30000056ff567230 */ /* 0x000fe40000004100 */
[----:B0-----:R-:W-:Y:S02]  /*24f0*/  FMUL.FTZ R8, R0, R85 ;  /* 0x0000005500087220 */ /* 0x001fe40000410000 */
[----:B------:R0:W-:Y:S01]  /*2500*/  STL [R1+0x38], R9 ;  /* 0x0000380901007387 */ /* 0x0001e20000100800 */
[----:B------:R-:W-:Y:S01]  /*2510*/  FADD.FTZ R5, -R84, R5 ;  /* 0x0000000554057221 */ /* 0x000fe20000010100 */
[----:B------:R-:W-:Y:S01]  /*2520*/  FFMA.FTZ R13, R9, R8, R13 ;  /* 0x00000008090d7223 */ /* 0x000fe2000001000d */
[----:B------:R-:W-:-:S02]  /*2530*/  FMUL.FTZ R8, R3, R86 ;  /* 0x0000005603087220 */ /* 0x000fc40000410000 */
[----:B------:R-:W-:Y:S01]  /*2540*/  FMUL.FTZ R10, R7, R5 ;  /* 0x00000005070a7220 */ /* 0x000fe20000410000 */
[----:B0-----:R-:W-:Y:S02]  /*2550*/  HADD2.F32 R9, -RZ, R38.H0_H0 ;  /* 0x20000026ff097230 */ /* 0x001fe40000004100 */
[----:B------:R-:W-:-:S03]  /*2560*/  HADD2.F32 R5, -RZ, R82.H0_H0 ;  /* 0x20000052ff057230 */ /* 0x000fc60000004100 */
[----:B------:R-:W-:Y:S01]  /*2570*/  FADD.FTZ R9, -R84, R9 ;  /* 0x0000000954097221 */ /* 0x000fe20000010100 */
[----:B------:R-:W-:Y:S01]  /*2580*/  FFMA.FTZ R13, R10, R8, R13 ;  /* 0x000000080a0d7223 */ /* 0x000fe2000001000d */
[----:B------:R0:W-:Y:S01]  /*2590*/  STL [R1+0x34], R10 ;  /* 0x0000340a01007387 */ /* 0x0001e20000100800 */
[----:B------:R-:W-:Y:S02]  /*25a0*/  HADD2.F32 R8, -RZ, R38.H1_H1 ;  /* 0x30000026ff087230 */ /* 0x000fe40000004100 */
[----:B------:R-:W-:Y:S01]  /*25b0*/  FMUL.FTZ R11, R7, R9 ;  /* 0x00000009070b7220 */ /* 0x000fe20000410000 */
[----:B------:R-:W-:Y:S02]  /*25c0*/  HADD2.F32 R9, -RZ, R82.H1_H1 ;  /* 0x30000052ff097230 */ /* 0x000fe40000004100 */
[----:B------:R-:W-:Y:S01]  /*25d0*/  FADD.FTZ R8, -R84, R8 ;  /* 0x0000000854087221 */ /* 0x000fe20000010100 */
[----:B0-----:R-:W-:Y:S01]  /*25e0*/  FMUL.FTZ R10, R0, R5 ;  /* 0x00000005000a7220 */ /* 0x001fe20000410000 */
[----:B------:R0:W-:Y:S03]  /*25f0*/  STL [R1+0x30], R11 ;  /* 0x0000300b01007387 */ /* 0x0001e60000100800 */
[----:B------:R-:W-:Y:S01]  /*2600*/  FFMA.FTZ R13, R11, R10, R13 ;  /* 0x0000000a0b0d7223 */ /* 0x000fe2000001000d */
[----:B------:R-:W-:Y:S01]  /*2610*/  FMUL.FTZ R10, R3, R9 ;  /* 0x00000009030a7220 */ /* 0x000fe20000410000 */
[----:B------:R-:W-:Y:S01]  /*2620*/  FMUL.FTZ R12, R7, R8 ;  /* 0x00000008070c7220 */ /* 0x000fe20000410000 */
[----:B------:R-:W-:-:S02]  /*2630*/  HADD2.F32 R8, -RZ, R50.H0_H0 ;  /* 0x20000032ff087230 */ /* 0x000fc40000004100 */
[--C-:B0-----:R-:W-:Y:S02]  /*2640*/  HADD2.F32 R11, -RZ, R40.reuse.H0_H0 ;  /* 0x20000028ff0b7230 */ /* 0x101fe40000004100 */
[----:B------:R-:W-:Y:S01]  /*2650*/  FFMA.FTZ R13, R12, R10, R13 ;  /* 0x0000000a0c0d7223 */ /* 0x000fe2000001000d */
[----:B------:R0:W-:Y:S02]  /*2660*/  STL [R1+0x2c], R12 ;  /* 0x00002c0c01007387 */ /* 0x0001e40000100800 */
[----:B------:R-:W-:Y:S01]  /*2670*/  FADD.FTZ R11, -R84, R11 ;  /* 0x0000000b540b7221 */ /* 0x000fe20000010100 */
[----:B------:R-:W-:-:S03]  /*2680*/  HADD2.F32 R10, -RZ, R40.H1_H1 ;  /* 0x30000028ff0a7230 */ /* 0x000fc60000004100 */
[C---:B------:R-:W-:Y:S01]  /*2690*/  FMUL.FTZ R14, R7.reuse, R11 ;  /* 0x0000000b070e7220 */ /* 0x040fe20000410000 */
[----:B0-----:R-:W-:Y:S01]  /*26a0*/  FMUL.FTZ R12, R0, R8 ;  /* 0x00000008000c7220 */ /* 0x001fe20000410000 */
[----:B------:R-:W-:Y:S02]  /*26b0*/  HADD2.F32 R11, -RZ, R50.H1_H1 ;  /* 0x30000032ff0b7230 */ /* 0x000fe40000004100 */
[----:B------:R-:W-:Y:S01]  /*26c0*/  FADD.FTZ R10, -R84, R10 ;  /* 0x0000000a540a7221 */ /* 0x000fe20000010100 */
[----:B------:R-:W-:Y:S01]  /*26d0*/  FFMA.FTZ R13, R14, R12, R13 ;  /* 0x0000000c0e0d7223 */ /* 0x000fe2000001000d */
[----:B------:R-:W-:Y:S01]  /*26e0*/  HADD2.F32 R12, -RZ, R52.H0_H0 ;  /* 0x20000034ff0c7230 */ /* 0x000fe20000004100 */
[----:B------:R0:W-:Y:S01]  /*26f0*/  STL [R1+0x28], R14 ;  /* 0x0000280e01007387 */ /* 0x0001e20000100800 */
[----:B------:R-:W-:Y:S01]  /*2700*/  FMUL.FTZ R16, R7, R10 ;  /* 0x0000000a07107220 */ /* 0x000fe20000410000 */
[----:B------:R-:W-:Y:S02]  /*2710*/  HADD2.F32 R10, -RZ, R54.H0_H0 ;  /* 0x20000036ff0a7230 */ /* 0x000fe40000004100 */
[----:B------:R-:W-:Y:S01]  /*2720*/  FADD.FTZ R12, -R84, R12 ;  /* 0x0000000c540c7221 */ /* 0x000fe20000010100 */
[----:B------:R-:W-:Y:S01]  /*2730*/  HADD2.F32 R52, -RZ, R52.H1_H1 ;  /* 0x30000034ff347230 */ /* 0x000fe20000004100 */
[----:B------:R1:W-:Y:S01]  /*2740*/  STL [R1+0x24], R16 ;  /* 0x0000241001007387 */ /* 0x0003e20000100800 */
[----:B0-----:R-:W-:Y:S01]  /*2750*/  FMUL.FTZ R14, R3, R11 ;  /* 0x0000000b030e7220 */ /* 0x001fe20000410000 */
[----:B--2---:R-:W-:-:S03]  /*2760*/  FADD.FTZ R57, R57, UR11 ;  /* 0x0000000b39397e21 */ /* 0x004fc60008010000 */
[----:B------:R-:W-:Y:S01]  /*2770*/  FFMA.FTZ R13, R16, R14, R13 ;  /* 0x0000000e100d7223 */ /* 0x000fe2000001000d */
[----:B------:R-:W-:Y:S01]  /*2780*/  FMUL.FTZ R14, R0, R10 ;  /* 0x0000000a000e7220 */ /* 0x000fe20000410000 */
[C---:B-1----:R-:W-:Y:S01]  /*2790*/  FMUL.FTZ R16, R7.reuse, R12 ;  /* 0x0000000c07107220 */ /* 0x042fe20000410000 */
[----:B------:R-:W-:Y:S02]  /*27a0*/  HADD2.F32 R12, -RZ, R54.H1_H1 ;  /* 0x30000036ff0c7230 */ /* 0x000fe40000004100 */
[----:B------:R-:W-:Y:S01]  /*27b0*/  FADD.FTZ R52, -R84, R52 ;  /* 0x0000003454347221 */ /* 0x000fe20000010100 */
[----:B------:R-:W-:Y:S02]  /*27c0*/  FFMA.FTZ R14, R16, R14, R13 ;  /* 0x0000000e100e7223 */ /* 0x000fe4000001000d */
[----:B------:R-:W0:Y:S01]  /*27d0*/  MUFU.RSQ R13, R57 ;  /* 0x00000039000d7308 */ /* 0x000e220000001400 */
[----:B------:R1:W-:Y:S01]  /*27e0*/  STL [R1+0x20], R16 ;  /* 0x0000201001007387 */ /* 0x0003e20000100800 */
[----:B------:R-:W-:-:S05]  /*27f0*/  FMUL.FTZ R18, R7, R52 ;  /* 0x0000003407127220 */ /* 0x000fca0000410000 */
[----:B------:R2:W-:Y:S01]  /*2800*/  STL [R1+0x1c], R18 ;  /* 0x00001c1201007387 */ /* 0x0005e20000100800 */
[----:B-1----:R-:W-:-:S04]  /*2810*/  FMUL.FTZ R16, R3, R12 ;  /* 0x0000000c03107220 */ /* 0x002fc80000410000 */
[----:B------:R-:W-:Y:S01]  /*2820*/  FFMA.FTZ R52, R18, R16, R14 ;  /* 0x0000001012347223 */ /* 0x000fe2000001000e */
[----:B--2---:R-:W-:Y:S02]  /*2830*/  HADD2.F32 R18, -RZ, R15.H0_H0 ;  /* 0x2000000fff127230 */ /* 0x004fe40000004100 */
[----:B------:R-:W-:Y:S02]  /*2840*/  HADD2.F32 R14, -RZ, R17.H0_H0 ;  /* 0x20000011ff0e7230 */ /* 0x000fe40000004100 */
[----:B------:R-:W-:Y:S02]  /*2850*/  HADD2.F32 R20, -RZ, R15.H1_H1 ;  /* 0x3000000fff147230 */ /* 0x000fe40000004100 */
[----:B------:R-:W-:Y:S01]  /*2860*/  FADD.FTZ R18, -R56, R18 ;  /* 0x0000001238127221 */ /* 0x000fe20000010100 */
[----:B----4-:R-:W-:Y:S02]  /*2870*/  HADD2.F32 R22, -RZ, R58.H0_H0 ;  /* 0x2000003aff167230 */ /* 0x010fe40000004100 */
[----:B------:R-:W-:-:S02]  /*2880*/  HADD2.F32 R15, -RZ, R17.H1_H1 ;  /* 0x30000011ff0f7230 */ /* 0x000fc40000004100 */
[----:B------:R-:W-:Y:S01]  /*2890*/  FMUL.FTZ R17, R2, R14 ;  /* 0x0000000e02117220 */ /* 0x000fe20000410000 */
[----:B-----5:R-:W-:Y:S02]  /*28a0*/  HADD2.F32 R16, -RZ, R60.H0_H0 ;  /* 0x2000003cff107230 */ /* 0x020fe40000004100 */
[----:B------:R-:W-:Y:S01]  /*28b0*/  FADD.FTZ R22, -R84, R22 ;  /* 0x0000001654167221 */ /* 0x000fe20000010100 */
[----:B------:R-:W-:Y:S01]  /*28c0*/  FADD.FTZ R20, -R56, R20 ;  /* 0x0000001438147221 */ /* 0x000fe20000010100 */
[----:B0-----:R-:W-:Y:S01]  /*28d0*/  FMUL.FTZ R102, R13, R18 ;  /* 0x000000120d667220 */ /* 0x001fe20000410000 */
[----:B------:R-:W-:Y:S01]  /*28e0*/  FMUL.FTZ R54, R4, R15 ;  /* 0x0000000f04367220 */ /* 0x000fe20000410000 */
[----:B------:R-:W-:Y:S01]  /*28f0*/  FMUL.FTZ R24, R7, R22 ;  /* 0x0000001607187220 */ /* 0x000fe20000410000 */
[----:B------:R-:W-:Y:S01]  /*2900*/  FMUL.FTZ R26, R13, R20 ;  /* 0x000000140d1a7220 */ /* 0x000fe20000410000 */
[----:B------:R-:W-:Y:S01]  /*2910*/  FFMA.FTZ R17, R102, R17, RZ ;  /* 0x0000001166117223 */ /* 0x000fe200000100ff */
[----:B------:R-:W-:Y:S01]  /*2920*/  FMUL.FTZ R18, R0, R16 ;  /* 0x0000001000127220 */ /* 0x000fe20000410000 */
[----:B------:R-:W-:Y:S01]  /*2930*/  HADD2.F32 R124, -RZ, R58.H1_H1 ;  /* 0x3000003aff7c7230 */ /* 0x000fe20000004100 */
[----:B------:R-:W-:Y:S01]  /*2940*/  STL [R1+0x8], R102 ;  /* 0x0000086601007387 */ /* 0x000fe20000100800 */
[----:B------:R-:W-:Y:S01]  /*2950*/  FFMA.FTZ R54, R26, R54, R17 ;  /* 0x000000361a367223 */ /* 0x000fe20000010011 */
[----:B------:R-:W-:Y:S01]  /*2960*/  FFMA.FTZ R52, R24, R18, R52 ;  /* 0x0000001218347223 */ /* 0x000fe20000010034 */
[----:B------:R-:W-:Y:S01]  /*2970*/  HADD2.F32 R17, -RZ, R60.H1_H1 ;  /* 0x3000003cff117230 */ /* 0x000fe20000004100 */
[----:B------:R0:W-:Y:S01]  /*2980*/  STL [R1+0xc], R24 ;  /* 0x00000c1801007387 */ /* 0x0001e20000100800 */
[----:B------:R-:W-:Y:S01]  /*2990*/  FADD.FTZ R124, -R84, R124 ;  /* 0x0000007c547c7221 */ /* 0x000fe20000010100 */
[----:B------:R-:W-:-:S02]  /*29a0*/  HADD2.F32 R20, -RZ, R19.H1_H1 ;  /* 0x30000013ff147230 */ /* 0x000fc40000004100 */
[----:B------:R-:W-:Y:S02]  /*29b0*/  HADD2.F32 R18, -RZ, R21.H0_H0 ;  /* 0x20000015ff127230 */ /* 0x000fe40000004100 */
[----:B------:R-:W-:Y:S01]  /*29c0*/  FMUL.FTZ R124, R7, R124 ;  /* 0x0000007c077c7220 */ /* 0x000fe20000410000 */
[----:B0-----:R-:W-:Y:S02]  /*29d0*/  HADD2.F32 R24, -RZ, R19.H0_H0 ;  /* 0x20000013ff187230 */ /* 0x001fe40000004100 */
[----:B------:R-:W-:-:S03]  /*29e0*/  FMUL.FTZ R19, R3, R17 ;  /* 0x0000001103137220 */ /* 0x000fc60000410000 */
[----:B------:R-:W-:Y:S01]  /*29f0*/  FADD.FTZ R24, -R56, R24 ;  /* 0x0000001838187221 */ /* 0x000fe20000010100 */
[----:B------:R-:W-:Y:S01]  /*2a00*/  FFMA.FTZ R52, R124, R19, R52 ;  /* 0x000000137c347223 */ /* 0x000fe20000010034 */
[----:B------:R-:W-:Y:S01]  /*2a10*/  FMUL.FTZ R22, R2, R18 ;  /* 0x0000001202167220 */ /* 0x000fe20000410000 */
[----:B------:R-:W-:Y:S02]  /*2a20*/  HADD2.F32 R19, -RZ, R21.H1_H1 ;  /* 0x30000015ff137230 */ /* 0x000fe40000004100 */
[C---:B------:R-:W-:Y:S01]  /*2a30*/  FMUL.FTZ R28, R13.reuse, R24 ;  /* 0x000000180d1c7220 */ /* 0x040fe20000410000 */
[----:B------:R-:W-:Y:S01]  /*2a40*/  FADD.FTZ R20, -R56, R20 ;  /* 0x0000001438147221 */ /* 0x000fe20000010100 */
[----:B------:R-:W-:Y:S02]  /*2a50*/  HADD2.F32 R123, -RZ, R62.H0_H0 ;  /* 0x2000003eff7b7230 */ /* 0x000fe40000004100 */
[----:B------:R-:W-:Y:S02]  /*2a60*/  HADD2.F32 R125, -RZ, R93.H0_H0 ;  /* 0x2000005dff7d7230 */ /* 0x000fe40000004100 */
[----:B------:R-:W-:Y:S01]  /*2a70*/  FFMA.FTZ R54, R28, R22, R54 ;  /* 0x000000161c367223 */ /* 0x000fe20000010036 */
[----:B------:R-:W-:Y:S01]  /*2a80*/  FMUL.FTZ R24, R13, R20 ;  /* 0x000000140d187220 */ /* 0x000fe20000410000 */
[----:B------:R-:W-:Y:S01]  /*2a90*/  FMUL.FTZ R22, R4, R19 ;  /* 0x0000001304167220 */ /* 0x000fe20000410000 */
[----:B------:R-:W-:Y:S01]  /*2aa0*/  HADD2.F32 R20, -RZ, R64.H0_H0 ;  /* 0x20000040ff147230 */ /* 0x000fe20000004100 */
[----:B------:R-:W-:Y:S01]  /*2ab0*/  STL [R1+0x18], R26 ;  /* 0x0000181a01007387 */ /* 0x000fe20000100800 */
[----:B------:R-:W-:Y:S01]  /*2ac0*/  FADD.FTZ R123, -R84, R123 ;  /* 0x0000007b547b7221 */ /* 0x000fe20000010100 */
[----:B------:R-:W-:-:S02]  /*2ad0*/  HADD2.F32 R21, -RZ, R23.H0_H0 ;  /* 0x20000017ff157230 */ /* 0x000fc40000004100 */
[----:B------:R-:W-:Y:S01]  /*2ae0*/  FADD.FTZ R125, -R56, R125 ;  /* 0x0000007d387d7221 */ /* 0x000fe20000010100 */
[----:B------:R0:W-:Y:S01]  /*2af0*/  STL [R1+0x160], R124 ;  /* 0x0001607c01007387 */ /* 0x0001e20000100800 */
[----:B------:R-:W-:Y:S02]  /*2b00*/  HADD2.F32 R122, -RZ, R93.H1_H1 ;  /* 0x3000005dff7a7230 */ /* 0x000fe40000004100 */
[----:B------:R-:W-:Y:S01]  /*2b10*/  FFMA.FTZ R54, R24, R22, R54 ;  /* 0x0000001618367223 */ /* 0x000fe20000010036 */
[----:B------:R-:W-:Y:S01]  /*2b20*/  STL [R1+0x4], R28 ;  /* 0x0000041c01007387 */ /* 0x000fe20000100800 */
[----:B------:R-:W-:Y:S01]  /*2b30*/  FMUL.FTZ R123, R7, R123 ;  /* 0x0000007b077b7220 */ /* 0x000fe20000410000 */
[----:B------:R-:W-:Y:S02]  /*2b40*/  HADD2.F32 R23, -RZ, R23.H1_H1 ;  /* 0x30000017ff177230 */ /* 0x000fe40000004100 */
[----:B------:R1:W-:Y:S01]  /*2b50*/  STL [R1], R24 ;  /* 0x0000001801007387 */ /* 0x0003e20000100800 */
[----:B------:R-:W-:-:S02]  /*2b60*/  HADD2.F32 R121, -RZ, R25.H0_H0 ;  /* 0x20000019ff797230 */ /* 0x000fc40000004100 */
[----:B------:R-:W-:Y:S01]  /*2b70*/  FMUL.FTZ R22, R2, R21 ;  /* 0x0000001502167220 */ /* 0x000fe20000410000 */
[----:B------:R-:W-:Y:S01]  /*2b80*/  FMUL.FTZ R125, R13, R125 ;  /* 0x0000007d0d7d7220 */ /* 0x000fe20000410000 */
[----:B------:R-:W-:Y:S01]  /*2b90*/  FADD.FTZ R122, -R56, R122 ;  /* 0x0000007a387a7221 */ /* 0x000fe20000010100 */
[----:B0-----:R-:W-:Y:S01]  /*2ba0*/  MOV R124, R26 ;  /* 0x0000001a007c7202 */ /* 0x001fe20000000f00 */
[----:B-1----:R-:W-:Y:S01]  /*2bb0*/  FMUL.FTZ R24, R0, R20 ;  /* 0x0000001400187220 */ /* 0x002fe20000410000 */
[----:B------:R-:W-:Y:S01]  /*2bc0*/  FFMA.FTZ R54, R125, R22, R54 ;  /* 0x000000167d367223 */ /* 0x000fe20000010036 */
[----:B------:R-:W-:Y:S02]  /*2bd0*/  FMUL.FTZ R26, R4, R23 ;  /* 0x00000017041a7220 */ /* 0x000fe40000410000 */
[----:B------:R-:W-:Y:S01]  /*2be0*/  FFMA.FTZ R52, R123, R24, R52 ;  /* 0x000000187b347223 */ /* 0x000fe20000010034 */
[----:B------:R-:W-:Y:S02]  /*2bf0*/  HADD2.F32 R24, -RZ, R27.H0_H0 ;  /* 0x2000001bff187230 */ /* 0x000fe40000004100 */
        /* <DEDUP_REMOVED lines=8> */
[----:B------:R-:W-:-:S04]  /*2c80*/  FFMA.FTZ R32, R0, R99, R32 ;  /* 0x0000006300207223 */ /* 0x000fc80000010020 */
[----:B------:R-:W-:Y:S01]  /*2c90*/  FFMA.FTZ R32, R3, R97, R32 ;  /* 0x0000006103207223 */ /* 0x000fe20000010020 */
[----:B------:R-:W-:-:S03]  /*2ca0*/  HADD2.F32 R117, -RZ, R31.H0_H0 ;  /* 0x2000001fff757230 */ /* 0x000fc60000004100 */
[----:B------:R-:W-:Y:S01]  /*2cb0*/  FFMA.FTZ R32, R0, R96, R32 ;  /* 0x0000006000207223 */ /* 0x000fe20000010020 */
[----:B------:R-:W-:-:S03]  /*2cc0*/  HADD2.F32 R115, -RZ, R31.H1_H1 ;  /* 0x3000001fff737230 */ /* 0x000fc60000004100 */
[----:B------:R-:W-:-:S04]  /*2cd0*/  FFMA.FTZ R31, R3, R95, R32 ;  /* 0x0000005f031f7223 */ /* 0x000fc80000010020 */
[----:B------:R-:W-:-:S04]  /*2ce0*/  FFMA.FTZ R31, R0, R94, R31 ;  /* 0x0000005e001f7223 */ /* 0x000fc8000001001f */
[----:B------:R-:W-:-:S04]  /*2cf0*/  FFMA.FTZ R31, R3, R92, R31 ;  /* 0x0000005c031f7223 */ /* 0x000fc8000001001f */
[----:B------:R-:W-:Y:S01]  /*2d00*/  FFMA.FTZ R36, R0, R91, R31 ;  /* 0x0000005b00247223 */ /* 0x000fe2000001001f */
[----:B------:R-:W-:-:S03]  /*2d10*/  HADD2.F32 R62, -RZ, R62.H1_H1 ;  /* 0x3000003eff3e7230 */ /* 0x000fc60000004100 */
[C---:B------:R-:W-:Y:S01]  /*2d20*/  FFMA.FTZ R36, R3.reuse, R90, R36 ;  /* 0x0000005a03247223 */ /* 0x040fe20000010024 */
[----:B------:R-:W-:Y:S02]  /*2d30*/  HADD2.F32 R22, -RZ, R64.H1_H1 ;  /* 0x30000040ff167230 */ /* 0x000fe40000004100 */
[----:B------:R-:W-:Y:S01]  /*2d40*/  FADD.FTZ R62, -R84, R62 ;  /* 0x0000003e543e7221 */ /* 0x000fe20000010100 */
[----:B------:R-:W-:Y:S01]  /*2d50*/  FFMA.FTZ R36, R0, R89, R36 ;  /* 0x0000005900247223 */ /* 0x000fe20000010024 */
[----:B------:R-:W-:Y:S02]  /*2d60*/  HADD2.F32 R30, -RZ, R25.H1_H1 ;  /* 0x30000019ff1e7230 */ /* 0x000fe40000004100 */
[----:B------:R-:W-:Y:S01]  /*2d70*/  FMUL.FTZ R28, R3, R22 ;  /* 0x00000016031c7220 */ /* 0x000fe20000410000 */
[----:B------:R-:W-:Y:S01]  /*2d80*/  FMUL.FTZ R120, R7, R62 ;  /* 0x0000003e07787220 */ /* 0x000fe20000410000 */
[----:B------:R-:W-:Y:S01]  /*2d90*/  FFMA.FTZ R36, R3, R88, R36 ;  /* 0x0000005803247223 */ /* 0x000fe20000010024 */
[----:B------:R-:W-:-:S02]  /*2da0*/  HADD2.F32 R25, -RZ, R27.H1_H1 ;  /* 0x3000001bff197230 */ /* 0x000fc40000004100 */
[----:B------:R-:W-:Y:S01]  /*2db0*/  FADD.FTZ R30, -R56, R30 ;  /* 0x0000001e381e7221 */ /* 0x000fe20000010100 */
[----:B------:R-:W-:Y:S01]  /*2dc0*/  FFMA.FTZ R52, R120, R28, R52 ;  /* 0x0000001c78347223 */ /* 0x000fe20000010034 */
[----:B------:R-:W-:Y:S01]  /*2dd0*/  FFMA.FTZ R36, R0, R85, R36 ;  /* 0x0000005500247223 */ /* 0x000fe20000010024 */
[----:B------:R-:W-:Y:S02]  /*2de0*/  HADD2.F32 R28, -RZ, R66.H0_H0 ;  /* 0x20000042ff1c7230 */ /* 0x000fe40000004100 */
[----:B------:R-:W-:Y:S01]  /*2df0*/  FMUL.FTZ R27, R4, R25 ;  /* 0x00000019041b7220 */ /* 0x000fe20000410000 */
[----:B------:R-:W-:Y:S01]  /*2e00*/  FFMA.FTZ R36, R3, R86, R36 ;  /* 0x0000005603247223 */ /* 0x000fe20000010024 */
[----:B------:R-:W-:Y:S02]  /*2e10*/  HADD2.F32 R26, -RZ, R68.H0_H0 ;  /* 0x20000044ff1a7230 */ /* 0x000fe40000004100 */
[----:B------:R-:W-:Y:S01]  /*2e20*/  FMUL.FTZ R119, R13, R30 ;  /* 0x0000001e0d777220 */ /* 0x000fe20000410000 */
[----:B------:R-:W-:Y:S01]  /*2e30*/  FADD.FTZ R118, -R84, R28 ;  /* 0x0000001c54767221 */ /* 0x000fe20000010100 */
[----:B------:R-:W-:-:S02]  /*2e40*/  HADD2.F32 R113, -RZ, R35.H0_H0 ;  /* 0x20000023ff717230 */ /* 0x000fc40000004100 */
[----:B------:R-:W-:Y:S02]  /*2e50*/  HADD2.F32 R111, -RZ, R35.H1_H1 ;  /* 0x30000023ff6f7230 */ /* 0x000fe40000004100 */
[C---:B------:R-:W-:Y:S01]  /*2e60*/  FFMA.FTZ R35, R0.reuse, R5, R36 ;  /* 0x0000000500237223 */ /* 0x040fe20000010024 */
[----:B------:R-:W-:Y:S01]  /*2e70*/  FFMA.FTZ R54, R119, R27, R54 ;  /* 0x0000001b77367223 */ /* 0x000fe20000010036 */
[----:B------:R-:W-:Y:S01]  /*2e80*/  FMUL.FTZ R28, R0, R26 ;  /* 0x0000001a001c7220 */ /* 0x000fe20000410000 */
[----:B------:R-:W-:Y:S01]  /*2e90*/  FMUL.FTZ R118, R7, R118 ;  /* 0x0000007607767220 */ /* 0x000fe20000410000 */
[----:B------:R-:W-:Y:S02]  /*2ea0*/  HADD2.F32 R27, -RZ, R29.H0_H0 ;  /* 0x2000001dff1b7230 */ /* 0x000fe40000004100 */
[----:B------:R-:W-:Y:S01]  /*2eb0*/  FADD.FTZ R117, -R56, R117 ;  /* 0x0000007538757221 */ /* 0x000fe20000010100 */
[----:B------:R-:W-:Y:S02]  /*2ec0*/  HADD2.F32 R116, -RZ, R66.H1_H1 ;  /* 0x30000042ff747230 */ /* 0x000fe40000004100 */
[----:B------:R-:W-:Y:S01]  /*2ed0*/  FFMA.FTZ R35, R3, R9, R35 ;  /* 0x0000000903237223 */ /* 0x000fe20000010023 */
[----:B------:R-:W-:Y:S01]  /*2ee0*/  FFMA.FTZ R52, R118, R28, R52 ;  /* 0x0000001c76347223 */ /* 0x000fe20000010034 */
[----:B------:R-:W-:-:S02]  /*2ef0*/  HADD2.F32 R28, -RZ, R68.H1_H1 ;  /* 0x30000044ff1c7230 */ /* 0x000fc40000004100 */
[----:B------:R-:W-:Y:S01]  /*2f00*/  FMUL.FTZ R30, R2, R27 ;  /* 0x0000001b021e7220 */ /* 0x000fe20000410000 */
[----:B------:R-:W-:Y:S01]  /*2f10*/  FMUL.FTZ R117, R13, R117 ;  /* 0x000000750d757220 */ /* 0x000fe20000410000 */
[----:B------:R-:W-:Y:S01]  /*2f20*/  FFMA.FTZ R35, R0, R8, R35 ;  /* 0x0000000800237223 */ /* 0x000fe20000010023 */
[----:B------:R-:W-:Y:S01]  /*2f30*/  FADD.FTZ R116, -R84, R116 ;  /* 0x0000007454747221 */ /* 0x000fe20000010100 */
[----:B------:R-:W-:Y:S02]  /*2f40*/  HADD2.F32 R114, -RZ, R70.H0_H0 ;  /* 0x20000046ff727230 */ /* 0x000fe40000004100 */
[----:B------:R-:W-:Y:S01]  /*2f50*/  FFMA.FTZ R54, R117, R30, R54 ;  /* 0x0000001e75367223 */ /* 0x000fe20000010036 */
[C---:B------:R-:W-:Y:S01]  /*2f60*/  FFMA.FTZ R40, R3.reuse, R11, R35 ;  /* 0x0000000b03287223 */ /* 0x040fe20000010023 */
[----:B------:R-:W-:Y:S01]  /*2f70*/  FMUL.FTZ R34, R3, R28 ;  /* 0x0000001c03227220 */ /* 0x000fe20000410000 */
[----:B------:R-:W-:Y:S01]  /*2f80*/  FMUL.FTZ R116, R7, R116 ;  /* 0x0000007407747220 */ /* 0x000fe20000410000 */
[----:B------:R-:W-:-:S02]  /*2f90*/  HADD2.F32 R29, -RZ, R29.H1_H1 ;  /* 0x3000001dff1d7230 */ /* 0x000fc40000004100 */
[----:B------:R-:W-:Y:S01]  /*2fa0*/  FADD.FTZ R114, -R84, R114 ;  /* 0x0000007254727221 */ /* 0x000fe20000010100 */
[----:B------:R-:W-:Y:S02]  /*2fb0*/  HADD2.F32 R30, -RZ, R72.H0_H0 ;  /* 0x20000048ff1e7230 */ /* 0x000fe40000004100 */
[----:B------:R-:W-:Y:S01]  /*2fc0*/  FADD.FTZ R115, -R56, R115 ;  /* 0x0000007338737221 */ /* 0x000fe20000010100 */
[----:B------:R-:W0:Y:S01]  /*2fd0*/  S2R R57, SR_CgaCtaId ;  /* 0x0000000000397919 */ /* 0x000e220000008800 */
[----:B------:R-:W-:Y:S01]  /*2fe0*/  FFMA.FTZ R40, R0, R10, R40 ;  /* 0x0000000a00287223 */ /* 0x000fe20000010028 */
[----:B------:R-:W-:Y:S01]  /*2ff0*/  FFMA.FTZ R52, R116, R34, R52 ;  /* 0x0000002274347223 */ /* 0x000fe20000010034 */
[----:B------:R-:W-:Y:S01]  /*3000*/  FMUL.FTZ R32, R4, R29 ;  /* 0x0000001d04207220 */ /* 0x000fe20000410000 */
[----:B------:R-:W-:Y:S01]  /*3010*/  FMUL.FTZ R34, R0, R30 ;  /* 0x0000001e00227220 */ /* 0x000fe20000410000 */
[----:B------:R-:W-:Y:S01]  /*3020*/  FMUL.FTZ R114, R7, R114 ;  /* 0x0000007207727220 */ /* 0x000fe20000410000 */
[----:B------:R-:W-:Y:S01]  /*3030*/  FMUL.FTZ R115, R13, R115 ;  /* 0x000000730d737220 */ /* 0x000fe20000410000 */
[----:B------:R-:W-:-:S02]  /*3040*/  HADD2.F32 R31, -RZ, R33.H0_H0 ;  /* 0x20000021ff1f7230 */ /* 0x000fc40000004100 */
[----:B------:R-:W-:Y:S01]  /*3050*/  FADD.FTZ R113, -R56, R113 ;  /* 0x0000007138717221 */ /* 0x000fe20000010100 */
[----:B------:R-:W-:Y:S02]  /*3060*/  HADD2.F32 R112, -RZ, R70.H1_H1 ;  /* 0x30000046ff707230 */ /* 0x000fe40000004100 */
[----:B------:R-:W-:Y:S01]  /*3070*/  FFMA.FTZ R40, R3, R12, R40 ;  /* 0x0000000c03287223 */ /* 0x000fe20000010028 */
[----:B------:R-:W-:Y:S01]  /*3080*/  FFMA.FTZ R52, R114, R34, R52 ;  /* 0x0000002272347223 */ /* 0x000fe20000010034 */
[----:B------:R-:W-:Y:S01]  /*3090*/  FFMA.FTZ R54, R115, R32, R54 ;  /* 0x0000002073367223 */ /* 0x000fe20000010036 */
[----:B------:R-:W-:Y:S02]  /*30a0*/  HADD2.F32 R32, -RZ, R72.H1_H1 ;  /* 0x30000048ff207230 */ /* 0x000fe40000004100 */
[----:B------:R-:W-:Y:S01]  /*30b0*/  FMUL.FTZ R34, R2, R31 ;  /* 0x0000001f02227220 */ /* 0x000fe20000410000 */
[----:B------:R-:W-:Y:S01]  /*30c0*/  FMUL.FTZ R113, R13, R113 ;  /* 0x000000710d717220 */ /* 0x000fe20000410000 */
[----:B------:R-:W-:Y:S01]  /*30d0*/  FADD.FTZ R112, -R84, R112 ;  /* 0x0000007054707221 */ /* 0x000fe20000010100 */
[----:B------:R-:W-:-:S02]  /*30e0*/  HADD2.F32 R110, -RZ, R74.H0_H0 ;  /* 0x2000004aff6e7230 */ /* 0x000fc40000004100 */
[----:B------:R-:W-:Y:S01]  /*30f0*/  FFMA.FTZ R40, R0, R16, R40 ;  /* 0x0000001000287223 */ /* 0x000fe20000010028 */
[----:B------:R-:W-:Y:S01]  /*3100*/  FFMA.FTZ R54, R113, R34, R54 ;  /* 0x0000002271367223 */ /* 0x000fe20000010036 */
[----:B------:R-:W-:Y:S01]  /*3110*/  FMUL.FTZ R38, R3, R32 ;  /* 0x0000002003267220 */ /* 0x000fe20000410000 */
[----:B------:R-:W-:Y:S01]  /*3120*/  FMUL.FTZ R112, R7, R112 ;  /* 0x0000007007707220 */ /* 0x000fe20000410000 */
[----:B------:R-:W-:Y:S02]  /*3130*/  HADD2.F32 R34, -RZ, R76.H0_H0 ;  /* 0x2000004cff227230 */ /* 0x000fe40000004100 */
[----:B------:R-:W-:Y:S01]  /*3140*/  FFMA.FTZ R40, R3, R17, R40 ;  /* 0x0000001103287223 */ /* 0x000fe20000010028 */
[----:B------:R-:W-:Y:S02]  /*3150*/  HADD2.F32 R33, -RZ, R33.H1_H1 ;  /* 0x30000021ff217230 */ /* 0x000fe40000004100 */
[----:B------:R-:W-:Y:S01]  /*3160*/  FADD.FTZ R110, -R84, R110 ;  /* 0x0000006e546e7221 */ /* 0x000fe20000010100 */
[----:B------:R-:W-:-:S02]  /*3170*/  HADD2.F32 R108, -RZ, R37.H0_H0 ;  /* 0x20000025ff6c7230 */ /* 0x000fc40000004100 */
[----:B------:R-:W-:Y:S01]  /*3180*/  FADD.FTZ R111, -R56, R111 ;  /* 0x0000006f386f7221 */ /* 0x000fe20000010100 */
[----:B------:R-:W-:Y:S01]  /*3190*/  FFMA.FTZ R52, R112, R38, R52 ;  /* 0x0000002670347223 */ /* 0x000fe20000010034 */
[C---:B------:R-:W-:Y:S01]  /*31a0*/  FFMA.FTZ R40, R0.reuse, R20, R40 ;  /* 0x0000001400287223 */ /* 0x040fe20000010028 */
[----:B------:R-:W-:Y:S01]  /*31b0*/  FMUL.FTZ R38, R0, R34 ;  /* 0x0000002200267220 */ /* 0x000fe20000410000 */
[----:B------:R-:W-:Y:S01]  /*31c0*/  FMUL.FTZ R110, R7, R110 ;  /* 0x0000006e076e7220 */ /* 0x000fe20000410000 */
[----:B------:R-:W-:Y:S02]  /*31d0*/  HADD2.F32 R35, -RZ, R87.H0_H0 ;  /* 0x20000057ff237230 */ /* 0x000fe40000004100 */
[----:B------:R-:W-:Y:S01]  /*31e0*/  FMUL.FTZ R36, R4, R33 ;  /* 0x0000002104247220 */ /* 0x000fe20000410000 */
[----:B------:R-:W-:Y:S01]  /*31f0*/  FMUL.FTZ R111, R13, R111 ;  /* 0x0000006f0d6f7220 */ /* 0x000fe20000410000 */
[----:B------:R-:W-:Y:S01]  /*3200*/  FADD.FTZ R108, -R56, R108 ;  /* 0x0000006c386c7221 */ /* 0x000fe20000010100 */
[----:B------:R-:W-:-:S02]  /*3210*/  HADD2.F32 R109, -RZ, R74.H1_H1 ;  /* 0x3000004aff6d7230 */ /* 0x000fc40000004100 */
[----:B------:R-:W-:Y:S01]  /*3220*/  FFMA.FTZ R40, R3, R22, R40 ;  /* 0x0000001603287223 */ /* 0x000fe20000010028 */
[----:B------:R-:W-:Y:S01]  /*3230*/  FFMA.FTZ R52, R110, R38, R52 ;  /* 0x000000266e347223 */ /* 0x000fe20000010034 */
[----:B------:R-:W-:Y:S01]  /*3240*/  FFMA.FTZ R54, R111, R36, R54 ;  /* 0x000000246f367223 */ /* 0x000fe20000010036 */
[----:B------:R-:W-:Y:S01]  /*3250*/  FMUL.FTZ R38, R2, R35 ;  /* 0x0000002302267220 */ /* 0x000fe20000410000 */
[----:B------:R-:W-:Y:S01]  /*3260*/  FMUL.FTZ R108, R13, R108 ;  /* 0x0000006c0d6c7220 */ /* 0x000fe20000410000 */
[----:B------:R-:W-:Y:S01]  /*3270*/  MOV R66, 0x400 ;  /* 0x0000040000427802 */ /* 0x000fe20000000f00 */
[----:B------:R-:W-:Y:S02]  /*3280*/  HADD2.F32 R36, -RZ, R76.H1_H1 ;  /* 0x3000004cff247230 */ /* 0x000fe40000004100 */
[----:B------:R-:W-:Y:S01]  /*3290*/  FADD.FTZ R109, -R84, R109 ;  /* 0x0000006d546d7221 */ /* 0x000fe20000010100 */
[----:B------:R-:W-:Y:S02]  /*32a0*/  HADD2.F32 R107, -RZ, R78.H0_H0 ;  /* 0x2000004eff6b7230 */ /* 0x000fe40000004100 */
[----:B------:R-:W-:Y:S01]  /*32b0*/  FFMA.FTZ R40, R0, R26, R40 ;  /* 0x0000001a00287223 */ /* 0x000fe20000010028 */
[----:B------:R-:W-:Y:S01]  /*32c0*/  FFMA.FTZ R54, R108, R38, R54 ;  /* 0x000000266c367223 */ /* 0x000fe20000010036 */
[----:B------:R-:W-:Y:S01]  /*32d0*/  IADD3 R66, R66, 0x3c00, RZ ;  /* 0x00003c0042427810 */ /* 0x000fe20007ffe0ff */
[----:B------:R-:W-:-:S02]  /*32e0*/  HADD2.F32 R106, -RZ, R37.H1_H1 ;  /* 0x30000025ff6a7230 */ /* 0x000fc40000004100 */
[----:B------:R-:W-:Y:S01]  /*32f0*/  FMUL.FTZ R50, R3, R36 ;  /* 0x0000002403327220 */ /* 0x000fe20000410000 */
[----:B---3--:R-:W-:Y:S02]  /*3300*/  HADD2.F32 R38, -RZ, R80.H0_H0 ;  /* 0x20000050ff267230 */ /* 0x008fe40000004100 */
[----:B------:R-:W-:Y:S01]  /*3310*/  FMUL.FTZ R109, R7, R109 ;  /* 0x0000006d076d7220 */ /* 0x000fe20000410000 */
[----:B------:R-:W-:Y:S01]  /*3320*/  FADD.FTZ R107, -R84, R107 ;  /* 0x0000006b546b7221 */ /* 0x000fe20000010100 */
[----:B------:R-:W-:Y:S01]  /*3330*/  FFMA.FTZ R40, R3, R28, R40 ;  /* 0x0000001c03287223 */ /* 0x000fe20000010028 */
[----:B0-----:R-:W-:Y:S01]  /*3340*/  LEA R66, R57, R66, 0x18 ;  /* 0x0000004239427211 */ /* 0x001fe200078ec0ff */
[----:B------:R-:W-:Y:S02]  /*3350*/  HADD2.F32 R37, -RZ, R87.H1_H1 ;  /* 0x30000057ff257230 */ /* 0x000fe40000004100 */
[----:B------:R-:W-:Y:S01]  /*3360*/  FFMA.FTZ R52, R109, R50, R52 ;  /* 0x000000326d347223 */ /* 0x000fe20000010034 */
[----:B------:R-:W-:Y:S01]  /*3370*/  FADD.FTZ R106, -R56, R106 ;  /* 0x0000006a386a7221 */ /* 0x000fe20000010100 */
[C---:B------:R-:W-:Y:S01]  /*3380*/  FMUL.FTZ R57, R0.reuse, R38 ;  /* 0x0000002600397220 */ /* 0x040fe20000410000 */
[----:B------:R-:W-:Y:S01]  /*3390*/  FMUL.FTZ R107, R7, R107 ;  /* 0x0000006b076b7220 */ /* 0x000fe20000410000 */
[----:B------:R-:W-:Y:S01]  /*33a0*/  FFMA.FTZ R40, R0, R30, R40 ;  /* 0x0000001e00287223 */ /* 0x000fe20000010028 */
[----:B------:R-:W-:Y:S01]  /*33b0*/  MOV R70, R104 ;  /* 0x0000006800467202 */ /* 0x000fe20000000f00 */
[----:B------:R-:W-:-:S02]  /*33c0*/  HADD2.F32 R105, -RZ, R78.H1_H1 ;  /* 0x3000004eff697230 */ /* 0x000fc40000004100 */
[--C-:B------:R-:W-:Y:S02]  /*33d0*/  HADD2.F32 R104, -RZ, R39.reuse.H0_H0 ;  /* 0x20000027ff687230 */ /* 0x100fe40000004100 */
[----:B------:R-:W-:Y:S01]  /*33e0*/  FMUL.FTZ R50, R4, R37 ;  /* 0x0000002504327220 */ /* 0x000fe20000410000 */
[----:B------:R-:W-:Y:S01]  /*33f0*/  FMUL.FTZ R106, R13, R106 ;  /* 0x0000006a0d6a7220 */ /* 0x000fe20000410000 */
[----:B------:R-:W-:Y:S01]  /*3400*/  FFMA.FTZ R52, R107, R57, R52 ;  /* 0x000000396b347223 */ /* 0x000fe20000010034 */
[----:B------:R-:W-:Y:S01]  /*3410*/  FFMA.FTZ R58, R3, R32, R40 ;  /* 0x00000020033a7223 */ /* 0x000fe20000010028 */
[----:B------:R-:W-:Y:S02]  /*3420*/  HADD2.F32 R57, -RZ, R39.H1_H1 ;  /* 0x30000027ff397230 */ /* 0x000fe40000004100 */
[----:B------:R-:W-:Y:S01]  /*3430*/  FADD.FTZ R105, -R84, R105 ;  /* 0x0000006954697221 */ /* 0x000fe20000010100 */
[----:B------:R-:W-:Y:S02]  /*3440*/  HADD2.F32 R40, -RZ, R80.H1_H1 ;  /* 0x30000050ff287230 */ /* 0x000fe40000004100 */
[----:B------:R-:W-:Y:S01]  /*3450*/  FADD.FTZ R104, -R56, R104 ;  /* 0x0000006838687221 */ /* 0x000fe20000010100 */
[----:B------:R-:W-:-:S02]  /*3460*/  HADD2.F32 R39, -RZ, R83.H0_H0 ;  /* 0x20000053ff277230 */ /* 0x000fc40000004100 */
[----:B------:R-:W-:Y:S01]  /*3470*/  FFMA.FTZ R54, R106, R50, R54 ;  /* 0x000000326a367223 */ /* 0x000fe20000010036 */
[----:B------:R-:W-:Y:S02]  /*3480*/  HADD2.F32 R50, -RZ, R83.H1_H1 ;  /* 0x30000053ff327230 */ /* 0x000fe40000004100 */
[----:B------:R-:W-:Y:S01]  /*3490*/  FMUL.FTZ R83, R3, R40 ;  /* 0x0000002803537220 */ /* 0x000fe20000410000 */
[----:B------:R-:W-:Y:S01]  /*34a0*/  FMUL.FTZ R105, R7, R105 ;  /* 0x0000006907697220 */ /* 0x000fe20000410000 */
[----:B------:R-:W-:Y:S01]  /*34b0*/  FMUL.FTZ R60, R2, R39 ;  /* 0x00000027023c7220 */ /* 0x000fe20000410000 */
[----:B------:R-:W-:Y:S01]  /*34c0*/  FMUL.FTZ R104, R13, R104 ;  /* 0x000000680d687220 */ /* 0x000fe20000410000 */
[----:B------:R-:W-:Y:S01]  /*34d0*/  FADD.FTZ R57, -R56, R57 ;  /* 0x0000003938397221 */ /* 0x000fe20000010100 */
[----:B------:R-:W-:Y:S01]  /*34e0*/  FFMA.FTZ R58, R0, R34, R58 ;  /* 0x00000022003a7223 */ /* 0x000fe2000001003a */
[----:B------:R-:W-:Y:S01]  /*34f0*/  MOV R74, R103 ;  /* 0x00000067004a7202 */ /* 0x000fe20000000f00 */
[----:B------:R-:W-:Y:S01]  /*3500*/  FFMA.FTZ R83, R105, R83, R52 ;  /* 0x0000005369537223 */ /* 0x000fe20000010034 */
[----:B------:R-:W-:Y:S01]  /*3510*/  FFMA.FTZ R54, R104, R60, R54 ;  /* 0x0000003c68367223 */ /* 0x000fe20000010036 */
[----:B------:R-:W-:Y:S01]  /*3520*/  FMUL.FTZ R52, R4, R50 ;  /* 0x0000003204347220 */ /* 0x000fe20000410000 */
[----:B------:R-:W-:Y:S01]  /*3530*/  FMUL.FTZ R103, R13, R57 ;  /* 0x000000390d677220 */ /* 0x000fe20000410000 */
[----:B------:R-:W-:Y:S01]  /*3540*/  FFMA.FTZ R58, R3, R36, R58 ;  /* 0x00000024033a7223 */ /* 0x000fe2000001003a */
[----:B------:R-:W-:-:S02]  /*3550*/  IMAD R66, R101, 0x18, R66 ;  /* 0x0000001865427824 */ /* 0x000fc400078e0242 */
[----:B------:R-:W-:Y:S01]  /*3560*/  FFMA.FTZ R52, R103, R52, R54 ;  /* 0x0000003467347223 */ /* 0x000fe20000010036 */
[----:B------:R-:W-:Y:S01]  /*3570*/  FFMA.FTZ R58, R0, R38, R58 ;  /* 0x00000026003a7223 */ /* 0x000fe2000001003a */
[--C-:B------:R-:W-:Y:S02]  /*3580*/  HADD2.F32 R57, -RZ, R41.reuse.H0_H0 ;  /* 0x20000029ff397230 */ /* 0x100fe40000004100 */
[----:B------:R-:W-:Y:S01]  /*3590*/  FFMA.FTZ R54, R2, R14, RZ ;  /* 0x0000000e02367223 */ /* 0x000fe200000100ff */
[----:B------:R-:W-:Y:S01]  /*35a0*/  LEA R66, R100, R66, 0x3 ;  /* 0x0000004264427211 */ /* 0x000fe200078e18ff */
[----:B------:R-:W-:Y:S01]  /*35b0*/  FFMA.FTZ R82, R3, R40, R58 ;  /* 0x0000002803527223 */ /* 0x000fe2000001003a */
[----:B------:R-:W-:Y:S02]  /*35c0*/  HADD2.F32 R101, -RZ, R41.H1_H1 ;  /* 0x30000029ff657230 */ /* 0x000fe40000004100 */
[----:B------:R-:W-:Y:S01]  /*35d0*/  FFMA.FTZ R54, R4, R15, R54 ;  /* 0x0000000f04367223 */ /* 0x000fe20000010036 */
[----:B------:R-:W-:-:S02]  /*35e0*/  HADD2.F32 R41, -RZ, R51.H0_H0 ;  /* 0x20000033ff297230 */ /* 0x000fc40000004100 */
[----:B------:R-:W-:Y:S01]  /*35f0*/  FADD.FTZ R57, -R56, R57 ;  /* 0x0000003938397221 */ /* 0x000fe20000010100 */
[--C-:B------:R-:W-:Y:S02]  /*3600*/  HADD2.F32 R78, -RZ, R71.reuse.H0_H0 ;  /* 0x20000047ff4e7230 */ /* 0x100fe40000004100 */
[----:B------:R-:W-:Y:S01]  /*3610*/  FFMA.FTZ R54, R2, R18, R54 ;  /* 0x0000001202367223 */ /* 0x000fe20000010036 */
[----:B------:R-:W-:Y:S01]  /*3620*/  HADD2.F32 R76, -RZ, R71.H1_H1 ;  /* 0x30000047ff4c7230 */ /* 0x000fe20000004100 */
[----:B------:R-:W-:Y:S01]  /*3630*/  MOV R71, R102 ;  /* 0x0000006600477202 */ /* 0x000fe20000000f00 */
[--C-:B------:R-:W-:Y:S01]  /*3640*/  HADD2.F32 R87, -RZ, R59.reuse.H0_H0 ;  /* 0x2000003bff577230 */ /* 0x100fe20000004100 */
[----:B------:R0:W-:Y:S01]  /*3650*/  STS.64 [R66], R82 ;  /* 0x0000005242007388 */ /* 0x0001e20000000a00 */
[----:B------:R-:W-:Y:S02]  /*3660*/  HADD2.F32 R84, -RZ, R59.H1_H1 ;  /* 0x3000003bff547230 */ /* 0x000fe40000004100 */
[----:B------:R-:W-:Y:S01]  /*3670*/  FMUL.FTZ R102, R13, R57 ;  /* 0x000000390d667220 */ /* 0x000fe20000410000 */
[----:B------:R-:W-:-:S02]  /*3680*/  HADD2.F32 R80, -RZ, R67.H0_H0 ;  /* 0x20000043ff507230 */ /* 0x000fc40000004100 */
[----:B------:R-:W-:Y:S01]  /*3690*/  FMUL.FTZ R57, R2, R41 ;  /* 0x0000002902397220 */ /* 0x000fe20000410000 */
[--C-:B------:R-:W-:Y:S02]  /*36a0*/  HADD2.F32 R100, -RZ, R53.reuse.H0_H0 ;  /* 0x20000035ff647230 */ /* 0x100fe40000004100 */
[----:B------:R-:W-:Y:S02]  /*36b0*/  HADD2.F32 R93, -RZ, R53.H1_H1 ;  /* 0x30000035ff5d7230 */ /* 0x000fe40000004100 */
[----:B------:R-:W-:Y:S02]  /*36c0*/  HADD2.F32 R67, -RZ, R67.H1_H1 ;  /* 0x30000043ff437230 */ /* 0x000fe40000004100 */
[----:B------:R-:W-:Y:S02]  /*36d0*/  HADD2.F32 R59, -RZ, R75.H0_H0 ;  /* 0x2000004bff3b7230 */ /* 0x000fe40000004100 */
[--C-:B0-----:R-:W-:Y:S02]  /*36e0*/  HADD2.F32 R83, -RZ, R63.reuse.H0_H0 ;  /* 0x2000003fff537230 */ /* 0x101fe40000004100 */
[----:B------:R-:W-:-:S02]  /*36f0*/  HADD2.F32 R82, -RZ, R63.H1_H1 ;  /* 0x3000003fff527230 */ /* 0x000fc40000004100 */
[----:B------:R-:W-:Y:S02]  /*3700*/  HADD2.F32 R75, -RZ, R75.H1_H1 ;  /* 0x3000004bff4b7230 */ /* 0x000fe40000004100 */
[--C-:B------:R-:W-:Y:S02]  /*3710*/  HADD2.F32 R58, -RZ, R79.reuse.H0_H0 ;  /* 0x2000004fff3a7230 */ /* 0x100fe40000004100 */
[----:B------:R-:W-:Y:S02]  /*3720*/  HADD2.F32 R53, -RZ, R79.H1_H1 ;  /* 0x3000004fff357230 */ /* 0x000fe40000004100 */
[----:B------:R-:W-:Y:S01]  /*3730*/  FADD.FTZ R101, -R56, R101 ;  /* 0x0000006538657221 */ /* 0x000fe20000010100 */
[----:B------:R-:W-:Y:S02]  /*3740*/  HADD2.F32 R51, -RZ, R51.H1_H1 ;  /* 0x30000033ff337230 */ /* 0x000fe40000004100 */
[----:B------:R-:W-:Y:S01]  /*3750*/  FFMA.FTZ R54, R4, R19, R54 ;  /* 0x0000001304367223 */ /* 0x000fe20000010036 */
[----:B------:R-:W-:Y:S01]  /*3760*/  FADD.FTZ R79, -R56, R67 ;  /* 0x00000043384f7221 */ /* 0x000fe20000010100 */
[----:B------:R-:W-:Y:S01]  /*3770*/  FFMA.FTZ R57, R102, R57, R52 ;  /* 0x0000003966397223 */ /* 0x000fe20000010034 */
        /* <DEDUP_REMOVED lines=13> */
[----:B------:R-:W-:-:S02]  /*3850*/  HADD2.F32 R52, -RZ, R55.H0_H0 ;  /* 0x20000037ff347230 */ /* 0x000fc40000004100 */
[----:B------:R-:W-:Y:S01]  /*3860*/  FMUL.FTZ R53, R4, R51 ;  /* 0x0000003304357220 */ /* 0x000fe20000410000 */
[C---:B------:R-:W-:Y:S01]  /*3870*/  FMUL.FTZ R101, R13.reuse, R101 ;  /* 0x000000650d657220 */ /* 0x040fe20000410000 */
[C---:B------:R-:W-:Y:S01]  /*3880*/  FFMA.FTZ R56, R2.reuse, R21, R54 ;  /* 0x0000001502387223 */ /* 0x040fe20000010036 */
[----:B------:R-:W-:Y:S01]  /*3890*/  FMUL.FTZ R100, R13, R100 ;  /* 0x000000640d647220 */ /* 0x000fe20000410000 */
[----:B------:R-:W-:Y:S01]  /*38a0*/  FMUL.FTZ R54, R2, R52 ;  /* 0x0000003402367220 */ /* 0x000fe20000410000 */
[----:B------:R-:W-:Y:S01]  /*38b0*/  FFMA.FTZ R53, R101, R53, R57 ;  /* 0x0000003565357223 */ /* 0x000fe20000010039 */
[----:B------:R-:W-:Y:S02]  /*38c0*/  HADD2.F32 R55, -RZ, R55.H1_H1 ;  /* 0x30000037ff377230 */ /* 0x000fe40000004100 */
[----:B------:R-:W-:Y:S01]  /*38d0*/  FFMA.FTZ R56, R4, R23, R56 ;  /* 0x0000001704387223 */ /* 0x000fe20000010038 */
[----:B------:R-:W-:Y:S01]  /*38e0*/  FMUL.FTZ R93, R13, R93 ;  /* 0x0000005d0d5d7220 */ /* 0x000fe20000410000 */
[----:B------:R-:W-:-:S02]  /*38f0*/  FFMA.FTZ R54, R100, R54, R53 ;  /* 0x0000003664367223 */ /* 0x000fc40000010035 */
[----:B------:R-:W-:Y:S01]  /*3900*/  FFMA.FTZ R56, R2, R24, R56 ;  /* 0x0000001802387223 */ /* 0x000fe20000010038 */
[----:B------:R-:W-:-:S03]  /*3910*/  FMUL.FTZ R53, R4, R55 ;  /* 0x0000003704357220 */ /* 0x000fc60000410000 */
[----:B------:R-:W-:Y:S01]  /*3920*/  FFMA.FTZ R56, R4, R25, R56 ;  /* 0x0000001904387223 */ /* 0x000fe20000010038 */
[----:B------:R-:W-:Y:S01]  /*3930*/  FFMA.FTZ R54, R93, R53, R54 ;  /* 0x000000355d367223 */ /* 0x000fe20000010036 */
[--C-:B------:R-:W-:Y:S02]  /*3940*/  HADD2.F32 R53, -RZ, R61.reuse.H0_H0 ;  /* 0x2000003dff357230 */ /* 0x100fe40000004100 */
[C---:B------:R-:W-:Y:S01]  /*3950*/  FFMA.FTZ R56, R2.reuse, R27, R56 ;  /* 0x0000001b02387223 */ /* 0x040fe20000010038 */
[C---:B------:R-:W-:Y:S01]  /*3960*/  FMUL.FTZ R87, R13.reuse, R87 ;  /* 0x000000570d577220 */ /* 0x040fe20000410000 */
[----:B------:R-:W-:Y:S02]  /*3970*/  HADD2.F32 R61, -RZ, R61.H1_H1 ;  /* 0x3000003dff3d7230 */ /* 0x000fe40000004100 */
[----:B------:R-:W-:Y:S01]  /*3980*/  FMUL.FTZ R57, R2, R53 ;  /* 0x0000003502397220 */ /* 0x000fe20000410000 */
[----:B------:R-:W-:Y:S01]  /*3990*/  FFMA.FTZ R56, R4, R29, R56 ;  /* 0x0000001d04387223 */ /* 0x000fe20000010038 */
[----:B------:R-:W-:-:S02]  /*39a0*/  FMUL.FTZ R84, R13, R84 ;  /* 0x000000540d547220 */ /* 0x000fc40000410000 */
[----:B------:R-:W-:Y:S01]  /*39b0*/  FFMA.FTZ R54, R87, R57, R54 ;  /* 0x0000003957367223 */ /* 0x000fe20000010036 */
        /* <DEDUP_REMOVED lines=18> */
[C---:B------:R-:W-:Y:S02]  /*3ae0*/  FMUL.FTZ R80, R13.reuse, R80 ;  /* 0x000000500d507220 */ /* 0x040fe40000410000 */
[----:B------:R-:W-:Y:S01]  /*3af0*/  FMUL.FTZ R59, R2, R56 ;  /* 0x00000038023b7220 */ /* 0x000fe20000410000 */
[----:B------:R-:W-:Y:S01]  /*3b00*/  FFMA.FTZ R58, R4, R51, R58 ;  /* 0x00000033043a7223 */ /* 0x000fe2000001003a */
[----:B------:R-:W-:Y:S02]  /*3b10*/  HADD2.F32 R69, -RZ, R69.H1_H1 ;  /* 0x30000045ff457230 */ /* 0x000fe40000004100 */
[----:B------:R-:W-:Y:S01]  /*3b20*/  FFMA.FTZ R57, R80, R59, R57 ;  /* 0x0000003b50397223 */ /* 0x000fe20000010039 */
[----:B------:R-:W-:Y:S01]  /*3b30*/  FFMA.FTZ R59, R2, R52, R58 ;  /* 0x00000034023b7223 */ /* 0x000fe2000001003a */
[----:B------:R-:W-:Y:S01]  /*3b40*/  FMUL.FTZ R79, R13, R79 ;  /* 0x0000004f0d4f7220 */ /* 0x000fe20000410000 */
[----:B------:R-:W-:-:S02]  /*3b50*/  FMUL.FTZ R58, R4, R69 ;  /* 0x00000045043a7220 */ /* 0x000fc40000410000 */
[----:B------:R-:W-:Y:S02]  /*3b60*/  FFMA.FTZ R59, R4, R55, R59 ;  /* 0x00000037043b7223 */ /* 0x000fe4000001003b */
[----:B------:R-:W-:Y:S01]  /*3b70*/  FFMA.FTZ R58, R79, R58, R57 ;  /* 0x0000003a4f3a7223 */ /* 0x000fe20000010039 */
[--C-:B------:R-:W-:Y:S02]  /*3b80*/  HADD2.F32 R57, -RZ, R73.reuse.H0_H0 ;  /* 0x20000049ff397230 */ /* 0x100fe40000004100 */
[----:B------:R-:W-:Y:S01]  /*3b90*/  FFMA.FTZ R59, R2, R53, R59 ;  /* 0x00000035023b7223 */ /* 0x000fe2000001003b */
[----:B------:R-:W-:Y:S02]  /*3ba0*/  HADD2.F32 R73, -RZ, R73.H1_H1 ;  /* 0x30000049ff497230 */ /* 0x000fe40000004100 */
[C---:B------:R-:W-:Y:S01]  /*3bb0*/  FMUL.FTZ R78, R13.reuse, R78 ;  /* 0x0000004e0d4e7220 */ /* 0x040fe20000410000 */
[----:B------:R-:W-:Y:S01]  /*3bc0*/  FFMA.FTZ R59, R4, R61, R59 ;  /* 0x0000003d043b7223 */ /* 0x000fe2000001003b */
[----:B------:R-:W-:Y:S01]  /*3bd0*/  FMUL.FTZ R60, R2, R57 ;  /* 0x00000039023c7220 */ /* 0x000fe20000410000 */
[----:B------:R-:W-:Y:S01]  /*3be0*/  FMUL.FTZ R76, R13, R76 ;  /* 0x0000004c0d4c7220 */ /* 0x000fe20000410000 */
[----:B------:R-:W-:Y:S01]  /*3bf0*/  FMUL.FTZ R63, R4, R73 ;  /* 0x00000049043f7220 */ /* 0x000fe20000410000 */
[----:B------:R-:W-:Y:S01]  /*3c00*/  FFMA.FTZ R59, R2, R54, R59 ;  /* 0x00000036023b7223 */ /* 0x000fe2000001003b */
[----:B------:R-:W-:-:S03]  /*3c10*/  FFMA.FTZ R58, R78, R60, R58 ;  /* 0x0000003c4e3a7223 */ /* 0x000fc6000001003a */
[----:B------:R-:W-:Y:S01]  /*3c20*/  FFMA.FTZ R62, R4, R65, R59 ;  /* 0x00000041043e7223 */ /* 0x000fe2000001003b */
[----:B------:R-:W-:Y:S01]  /*3c30*/  FFMA.FTZ R63, R76, R63, R58 ;  /* 0x0000003f4c3f7223 */ /* 0x000fe2000001003a */
[--C-:B------:R-:W-:Y:S02]  /*3c40*/  HADD2.F32 R58, -RZ, R77.reuse.H0_H0 ;  /* 0x2000004dff3a7230 */ /* 0x100fe40000004100 */
[C---:B------:R-:W-:Y:S01]  /*3c50*/  FFMA.FTZ R62, R2.reuse, R56, R62 ;  /* 0x00000038023e7223 */ /* 0x040fe2000001003e */
[----:B------:R-:W-:Y:S02]  /*3c60*/  HADD2.F32 R77, -RZ, R77.H1_H1 ;  /* 0x3000004dff4d7230 */ /* 0x000fe40000004100 */
[C---:B------:R-:W-:Y:S01]  /*3c70*/  FMUL.FTZ R72, R13.reuse, R72 ;  /* 0x000000480d487220 */ /* 0x040fe20000410000 */
        /* <DEDUP_REMOVED lines=10> */
[----:B------:R-:W-:Y:S01]  /*3d20*/  FMUL.FTZ R64, R13, R64 ;  /* 0x000000400d407220 */ /* 0x000fe20000410000 */
[----:B------:R-:W-:Y:S02]  /*3d30*/  HADD2.F32 R81, -RZ, R81.H1_H1 ;  /* 0x30000051ff517230 */ /* 0x000fe40000004100 */
[----:B------:R-:W-:Y:S01]  /*3d40*/  FMUL.FTZ R60, R2, R59 ;  /* 0x0000003b023c7220 */ /* 0x000fe20000410000 */
[----:B------:R-:W-:-:S03]  /*3d50*/  FFMA.FTZ R62, R4, R77, R62 ;  /* 0x0000004d043e7223 */ /* 0x000fc6000001003e */
[----:B------:R-:W-:Y:S01]  /*3d60*/  FFMA.FTZ R63, R64, R60, R63 ;  /* 0x0000003c403f7223 */ /* 0x000fe2000001003f */
[----:B------:R-:W-:Y:S01]  /*3d70*/  FMUL.FTZ R60, R13, R67 ;  /* 0x000000430d3c7220 */ /* 0x000fe20000410000 */
[----:B------:R-:W-:Y:S01]  /*3d80*/  FFMA.FTZ R62, R2, R59, R62 ;  /* 0x0000003b023e7223 */ /* 0x000fe2000001003e */
[CC--:B------:R-:W-:Y:S01]  /*3d90*/  FMUL.FTZ R67, R4.reuse, R81.reuse ;  /* 0x0000005104437220 */ /* 0x0c0fe20000410000 */
[----:B------:R0:W-:Y:S02]  /*3da0*/  STL [R1+0x164], R123 ;  /* 0x0001647b01007387 */ /* 0x0001e40000100800 */
[----:B------:R-:W-:Y:S01]  /*3db0*/  FFMA.FTZ R62, R4, R81, R62 ;  /* 0x00000051043e7223 */ /* 0x000fe2000001003e */
[----:B------:R-:W-:Y:S01]  /*3dc0*/  FFMA.FTZ R63, R60, R67, R63 ;  /* 0x000000433c3f7223 */ /* 0x000fe2000001003f */
[----:B------:R-:W2:Y:S01]  /*3dd0*/  LDL R75, [R1+0x60] ;  /* 0x00006000014b7983 */ /* 0x000ea20000100800 */
[----:B------:R-:W-:-:S03]  /*3de0*/  FFMA.FTZ R48, R74, R6, R48 ;  /* 0x000000064a307223 */ /* 0x000fc60000010030 */
[----:B------:R1:W-:Y:S04]  /*3df0*/  STS.64 [R66+0x1680], R62 ;  /* 0x0016803e42007388 */ /* 0x0003e80000000a00 */
[----:B0-----:R-:W3:Y:S04]  /*3e00*/  LDL R123, [R1+0x5c] ;  /* 0x00005c00017b7983 */ /* 0x001ee80000100800 */
[----:B------:R-:W4:Y:S01]  /*3e10*/  LDL R74, [R1+0x58] ;  /* 0x00005800014a7983 */ /* 0x000f220000100800 */
[----:B-1----:R-:W-:Y:S01]  /*3e20*/  MOV R66, R71 ;  /* 0x0000004700427202 */ /* 0x002fe20000000f00 */
[----:B------:R-:W-:-:S02]  /*3e30*/  FFMA.FTZ R62, R70, R98, R46 ;  /* 0x00000062463e7223 */ /* 0x000fc4000001002e */
[----:B------:R-:W5:Y:S01]  /*3e40*/  LDL R71, [R1] ;  /* 0x0000000001477983 */ /* 0x000f620000100800 */
[----:B------:R-:W-:-:S03]  /*3e50*/  FFMA.FTZ R46, R124, R15, R42 ;  /* 0x0000000f7c2e7223 */ /* 0x000fc6000001002a */
[----:B------:R-:W5:Y:S04]  /*3e60*/  LDL R42, [R1+0x4] ;  /* 0x00000400012a7983 */ /* 0x000f680000100800 */
[----:B------:R-:W5:Y:S04]  /*3e70*/  LDL R124, [R1+0x50] ;  /* 0x00005000017c7983 */ /* 0x000f680000100800 */
[----:B------:R-:W5:Y:S01]  /*3e80*/  LDL R70, [R1+0x54] ;  /* 0x0000540001467983 */ /* 0x000f620000100800 */
[----:B------:R-:W-:-:S03]  /*3e90*/  FFMA.FTZ R44, R66, R14, R44 ;  /* 0x0000000e422c7223 */ /* 0x000fc6000001002c */
[----:B------:R-:W5:Y:S04]  /*3ea0*/  LDL R63, [R1+0x4c] ;  /* 0x00004c00013f7983 */ /* 0x000f680000100800 */
[----:B------:R-:W5:Y:S01]  /*3eb0*/  LDL R66, [R1+0x48] ;  /* 0x0000480001427983 */ /* 0x000f620000100800 */
[----:B------:R-:W-:Y:S01]  /*3ec0*/  FADD.FTZ R49, R6, R49 ;  /* 0x0000003106317221 */ /* 0x000fe20000010000 */
[----:B------:R-:W-:Y:S01]  /*3ed0*/  FADD.FTZ R47, R98, R47 ;  /* 0x0000002f622f7221 */ /* 0x000fe20000010000 */
[----:B------:R-:W-:Y:S01]  /*3ee0*/  FADD.FTZ R45, R14, R45 ;  /* 0x0000002d0e2d7221 */ /* 0x000fe20000010000 */
[----:B------:R-:W-:Y:S01]  /*3ef0*/  FADD.FTZ R43, R15, R43 ;  /* 0x0000002b0f2b7221 */ /* 0x000fe20000010000 */
[----:B------:R-:W0:Y:S01]  /*3f00*/  S2R R67, SR_TID.X ;  /* 0x0000000000437919 */ /* 0x000e220000002100 */
[----:B------:R-:W-:Y:S01]  /*3f10*/  UIADD3.X UR11, URZ, UR5, URZ, UP0, !UPT ;  /* 0x000000053f0b7290 */ /* 0x000fe200087fe43f */
[----:B------:R-:W-:Y:S01]  /*3f20*/  BAR.SYNC.DEFER_BLOCKING 0x0 ;  /* 0x0000000000007b1d */ /* 0x000fe20000010000 */
[----:B--2---:R-:W-:-:S05]  /*3f30*/  FFMA.FTZ R48, R75, R99, R48 ;  /* 0x000000634b307223 */ /* 0x004fca0000010030 */
[----:B------:R-:W2:Y:S01]  /*3f40*/  LDL R75, [R1+0x44] ;  /* 0x00004400014b7983 */ /* 0x000ea20000100800 */
[----:B---3--:R-:W-:-:S03]  /*3f50*/  FFMA.FTZ R62, R123, R97, R62 ;  /* 0x000000617b3e7223 */ /* 0x008fc6000001003e */
[----:B------:R-:W3:Y:S01]  /*3f60*/  LDL.LU R123, [R1+0x164] ;  /* 0x00016400017b7983 */ /* 0x000ee20000300800 */
[----:B----4-:R-:W-:-:S03]  /*3f70*/  FFMA.FTZ R48, R74, R96, R48 ;  /* 0x000000604a307223 */ /* 0x010fc60000010030 */
[----:B------:R-:W4:Y:S01]  /*3f80*/  LDL R74, [R1+0x3c] ;  /* 0x00003c00014a7983 */ /* 0x000f220000100800 */
[----:B-----5:R-:W-:-:S03]  /*3f90*/  FFMA.FTZ R46, R71, R19, R46 ;  /* 0x00000013472e7223 */ /* 0x020fc6000001002e */
[----:B------:R-:W5:Y:S01]  /*3fa0*/  LDL R71, [R1+0x40] ;  /* 0x0000400001477983 */ /* 0x000f620000100800 */
[----:B------:R-:W-:Y:S01]  /*3fb0*/  FFMA.FTZ R42, R42, R18, R44 ;  /* 0x000000122a2a7223 */ /* 0x000fe2000001002c */
[----:B------:R-:W-:Y:S02]  /*3fc0*/  FFMA.FTZ R48, R124, R94, R48 ;  /* 0x0000005e7c307223 */ /* 0x000fe40000010030 */
[----:B------:R-:W3:Y:S01]  /*3fd0*/  LDL R124, [R1+0x38] ;  /* 0x00003800017c7983 */ /* 0x000ee20000100800 */
[----:B------:R-:W-:-:S03]  /*3fe0*/  FFMA.FTZ R44, R70, R95, R62 ;  /* 0x0000005f462c7223 */ /* 0x000fc6000001003e */
[----:B------:R-:W3:Y:S01]  /*3ff0*/  LDL R70, [R1+0x34] ;  /* 0x0000340001467983 */ /* 0x000ee20000100800 */
[----:B------:R-:W-:-:S03]  /*4000*/  FFMA.FTZ R44, R63, R92, R44 ;  /* 0x0000005c3f2c7223 */ /* 0x000fc6000001002c */
[----:B------:R-:W3:Y:S01]  /*4010*/  LDL R62, [R1+0x30] ;  /* 0x00003000013e7983 */ /* 0x000ee20000100800 */
[----:B------:R-:W-:-:S03]  /*4020*/  FFMA.FTZ R48, R66, R91, R48 ;  /* 0x0000005b42307223 */ /* 0x000fc60000010030 */
[----:B------:R-:W3:Y:S04]  /*4030*/  LDL R63, [R1+0x2c] ;  /* 0x00002c00013f7983 */ /* 0x000ee80000100800 */
[----:B------:R-:W3:Y:S01]  /*4040*/  LDL R66, [R1+0x28] ;  /* 0x0000280001427983 */ /* 0x000ee20000100800 */
[----:B--2---:R-:W-:-:S03]  /*4050*/  FFMA.FTZ R44, R75, R90, R44 ;  /* 0x0000005a4b2c7223 */ /* 0x004fc6000001002c */
[----:B------:R-:W2:Y:S01]  /*4060*/  LDL R75, [R1+0x24] ;  /* 0x00002400014b7983 */ /* 0x000ea20000100800 */
[----:B----4-:R-:W-:-:S03]  /*4070*/  FFMA.FTZ R44, R74, R88, R44 ;  /* 0x000000584a2c7223 */ /* 0x010fc6000001002c */
[----:B------:R-:W4:Y:S01]  /*4080*/  LDL R74, [R1+0x1c] ;  /* 0x00001c00014a7983 */ /* 0x000f220000100800 */
[----:B-----5:R-:W-:-:S03]  /*4090*/  FFMA.FTZ R48, R71, R89, R48 ;  /* 0x0000005947307223 */ /* 0x020fc60000010030 */
[----:B------:R-:W5:Y:S01]  /*40a0*/  LDL R71, [R1+0x20] ;  /* 0x0000200001477983 */ /* 0x000f620000100800 */
[----:B---3--:R-:W-:-:S03]  /*40b0*/  FFMA.FTZ R48, R124, R85, R48 ;  /* 0x000000557c307223 */ /* 0x008fc60000010030 */
[----:B------:R-:W3:Y:S01]  /*40c0*/  LDL.LU R124, [R1+0x160] ;  /* 0x00016000017c7983 */ /* 0x000ee20000300800 */
[----:B------:R-:W-:-:S03]  /*40d0*/  FFMA.FTZ R44, R70, R86, R44 ;  /* 0x00000056462c7223 */ /* 0x000fc6000001002c */
[----:B------:R-:W3:Y:S01]  /*40e0*/  LDL R70, [R1+0xc] ;  /* 0x00000c0001467983 */ /* 0x000ee20000100800 */
[----:B------:R-:W-:Y:S01]  /*40f0*/  FADD.FTZ R49, R49, R99 ;  /* 0x0000006331317221 */ /* 0x000fe20000010000 */
[----:B------:R-:W-:Y:S01]  /*4100*/  FADD.FTZ R47, R47, R97 ;  /* 0x000000612f2f7221 */ /* 0x000fe20000010000 */
[----:B------:R-:W-:Y:S01]  /*4110*/  FADD.FTZ R45, R45, R18 ;  /* 0x000000122d2d7221 */ /* 0x000fe20000010000 */
[----:B------:R-:W-:Y:S01]  /*4120*/  FADD.FTZ R43, R43, R19 ;  /* 0x000000132b2b7221 */ /* 0x000fe20000010000 */
[----:B------:R-:W-:Y:S01]  /*4130*/  FADD.FTZ R49, R49, R96 ;  /* 0x0000006031317221 */ /* 0x000fe20000010000 */
[----:B------:R-:W-:Y:S01]  /*4140*/  FADD.FTZ R47, R47, R95 ;  /* 0x0000005f2f2f7221 */ /* 0x000fe20000010000 */
[----:B------:R-:W-:Y:S01]  /*4150*/  FADD.FTZ R45, R45, R21 ;  /* 0x000000152d2d7221 */ /* 0x000fe20000010000 */
[----:B------:R-:W-:Y:S01]  /*4160*/  FADD.FTZ R43, R43, R23 ;  /* 0x000000172b2b7221 */ /* 0x000fe20000010000 */
        /* <DEDUP_REMOVED lines=41> */
[----:B------:R-:W-:Y:S01]  /*4400*/  UISETP.GE.U32.AND UP0, UPT, UR10, UR16, UPT ;  /* 0x000000100a00728c */ /* 0x000fe2000bf06070 */
[----:B------:R-:W-:Y:S01]  /*4410*/  FADD.FTZ R49, R49, R10 ;  /* 0x0000000a31317221 */ /* 0x000fe20000010000 */
[----:B------:R-:W-:Y:S01]  /*4420*/  FADD.FTZ R47, R47, R12 ;  /* 0x0000000c2f2f7221 */ /* 0x000fe20000010000 */
[----:B------:R-:W-:Y:S01]  /*4430*/  FADD.FTZ R45, R45, R52 ;  /* 0x000000342d2d7221 */ /* 0x000fe20000010000 */
[----:B------:R-:W-:Y:S01]  /*4440*/  FADD.FTZ R43, R43, R55 ;  /* 0x000000372b2b7221 */ /* 0x000fe20000010000 */
[----:B------:R-:W-:Y:S01]  /*4450*/  FFMA.FTZ R42, R100, R52, R42 ;  /* 0x00000034642a7223 */ /* 0x000fe2000001002a */
[----:B------:R-:W-:Y:S01]  /*4460*/  FFMA.FTZ R46, R93, R55, R46 ;  /* 0x000000375d2e7223 */ /* 0x000fe2000001002e */
[----:B------:R-:W-:Y:S01]  /*4470*/  UISETP.GE.AND.EX UP0, UPT, UR11, UR17, UPT, UP0 ;  /* 0x000000110b00728c */ /* 0x000fe2000bf06300 */
        /* <DEDUP_REMOVED lines=12> */
[----:B------:R-:W-:Y:S01]  /*4540*/  PLOP3.LUT P0, PT, PT, PT, UP0, 0x80, 0x0 ;  /* 0x000000000000781c */ /* 0x000fe20003f0f008 */
        /* <DEDUP_REMOVED lines=11> */
[----:B------:R-:W-:Y:S01]  /*4600*/  FADD.FTZ R49, R49, R34 ;  /* 0x0000002231317221 */ /* 0x000fe20000010000 */
[----:B------:R-:W-:Y:S01]  /*4610*/  FADD.FTZ R47, R47, R36 ;  /* 0x000000242f2f7221 */ /* 0x000fe20000010000 */
[----:B------:R-:W-:Y:S01]  /*4620*/  FADD.FTZ R45, R45, R58 ;  /* 0x0000003a2d2d7221 */ /* 0x000fe20000010000 */
[----:B------:R-:W-:Y:S01]  /*4630*/  FADD.FTZ R43, R43, R77 ;  /* 0x0000004d2b2b7221 */ /* 0x000fe20000010000 */
[----:B------:R-:W-:Y:S01]  /*4640*/  FFMA.FTZ R62, R72, R58, R46 ;  /* 0x0000003a483e7223 */ /* 0x000fe2000001002e */
[----:B0-----:R-:W-:Y:S01]  /*4650*/  ISETP.GT.U32.AND P2, PT, R67, 0x3f, PT ;  /* 0x0000003f4300780c */ /* 0x001fe20003f44070 */
[----:B------:R-:W-:Y:S01]  /*4660*/  FADD.FTZ R49, R49, R38 ;  /* 0x0000002631317221 */ /* 0x000fe20000010000 */
[----:B------:R-:W-:Y:S01]  /*4670*/  LOP3.LUT P1, RZ, R67, 0xffffffc1, RZ, 0xc0, !PT ;  /* 0xffffffc143ff7812 */ /* 0x000fe2000782c0ff */
[----:B------:R-:W-:Y:S01]  /*4680*/  FADD.FTZ R47, R47, R40 ;  /* 0x000000282f2f7221 */ /* 0x000fe20000010000 */
[----:B------:R-:W-:Y:S01]  /*4690*/  FADD.FTZ R45, R45, R59 ;  /* 0x0000003b2d2d7221 */ /* 0x000fe20000010000 */
[----:B------:R-:W-:Y:S01]  /*46a0*/  FADD.FTZ R43, R43, R81 ;  /* 0x000000512b2b7221 */ /* 0x000fe20000010000 */
[----:B--2---:R-:W-:-:S04]  /*46b0*/  FFMA.FTZ R44, R75, R11, R44 ;  /* 0x0000000b4b2c7223 */ /* 0x004fc8000001002c */
[----:B----4-:R-:W-:Y:S01]  /*46c0*/  FFMA.FTZ R44, R74, R12, R44 ;  /* 0x0000000c4a2c7223 */ /* 0x010fe2000001002c */
[----:B-----5:R-:W-:-:S03]  /*46d0*/  FFMA.FTZ R48, R71, R10, R48 ;  /* 0x0000000a47307223 */ /* 0x020fc60000010030 */
[----:B---3--:R-:W-:Y:S01]  /*46e0*/  FFMA.FTZ R44, R124, R17, R44 ;  /* 0x000000117c2c7223 */ /* 0x008fe2000001002c */
[----:B------:R-:W-:-:S03]  /*46f0*/  FFMA.FTZ R48, R70, R16, R48 ;  /* 0x0000001046307223 */ /* 0x000fc60000010030 */
[----:B------:R-:W-:Y:S01]  /*4700*/  FFMA.FTZ R44, R120, R22, R44 ;  /* 0x00000016782c7223 */ /* 0x000fe2000001002c */
[----:B------:R-:W-:-:S03]  /*4710*/  FFMA.FTZ R48, R123, R20, R48 ;  /* 0x000000147b307223 */ /* 0x000fc60000010030 */
[----:B------:R-:W-:Y:S01]  /*4720*/  FFMA.FTZ R44, R116, R28, R44 ;  /* 0x0000001c742c7223 */ /* 0x000fe2000001002c */
[----:B------:R-:W-:-:S03]  /*4730*/  FFMA.FTZ R48, R118, R26, R48 ;  /* 0x0000001a76307223 */ /* 0x000fc60000010030 */
[----:B------:R-:W-:Y:S01]  /*4740*/  FFMA.FTZ R44, R112, R32, R44 ;  /* 0x00000020702c7223 */ /* 0x000fe2000001002c */
[----:B------:R-:W-:Y:S01]  /*4750*/  FFMA.FTZ R42, R114, R30, R48 ;  /* 0x0000001e722a7223 */ /* 0x000fe20000010030 */
[----:B------:R-:W-:Y:S02]  /*4760*/  FFMA.FTZ R48, R76, R73, R63 ;  /* 0x000000494c307223 */ /* 0x000fe4000001003f */
[----:B------:R-:W-:Y:S01]  /*4770*/  FFMA.FTZ R44, R109, R36, R44 ;  /* 0x000000246d2c7223 */ /* 0x000fe2000001002c */
[----:B------:R-:W-:Y:S01]  /*4780*/  FFMA.FTZ R42, R110, R34, R42 ;  /* 0x000000226e2a7223 */ /* 0x000fe2000001002a */
[----:B------:R-:W-:Y:S02]  /*4790*/  FFMA.FTZ R63, R68, R77, R48 ;  /* 0x0000004d443f7223 */ /* 0x000fe40000010030 */
[----:B------:R-:W-:Y:S01]  /*47a0*/  FFMA.FTZ R46, R105, R40, R44 ;  /* 0x00000028692e7223 */ /* 0x000fe2000001002c */
[----:B------:R-:W-:Y:S01]  /*47b0*/  FFMA.FTZ R44, R64, R59, R62 ;  /* 0x0000003b402c7223 */ /* 0x000fe2000001003e */
[----:B------:R-:W-:Y:S01]  /*47c0*/  FFMA.FTZ R48, R107, R38, R42 ;  /* 0x000000266b307223 */ /* 0x000fe2000001002a */
[----:B------:R-:W-:Y:S01]  /*47d0*/  FFMA.FTZ R42, R60, R81, R63 ;  /* 0x000000513c2a7223 */ /* 0x000fe2000001003f */
[----:B------:R-:W-:Y:S06]  /*47e0*/  @!P0 BRA `(.L_x_1998) ;  /* 0x0000000000c08947 */ /* 0x000fec0003800000 */
[----:B------:R-:W2:Y:S01]  /*47f0*/  LDL R70, [R1+0x14c] ;  /* 0x00014c0001467983 */ /* 0x000ea20000100800 */
[----:B------:R-:W0:Y:S03]  /*4800*/  S2R R62, SR_TID.X ;  /* 0x00000000003e7919 */ /* 0x000e260000002100 */
[----:B------:R-:W3:Y:S04]  /*4810*/  LDL R63, [R1+0x154] ;  /* 0x00015400013f7983 */ /* 0x000ee80000100800 */
[----:B------:R-:W4:Y:S01]  /*4820*/  LDL R71, [R1+0x150] ;  /* 0x0001500001477983 */ /* 0x000f220000100800 */
[----:B0-----:R-:W-:Y:S02]  /*4830*/  SHF.R.S32.HI R66, RZ, 0x1f, R62 ;  /* 0x0000001fff427819 */ /* 0x001fe4000001143e */
[----:B------:R-:W-:-:S02]  /*4840*/  SHF.L.U32 R75, R62, 0x1, RZ ;  /* 0x000000013e4b7819 */ /* 0x000fc400000006ff */
[----:B------:R-:W-:Y:S02]  /*4850*/  LEA.HI R66, R66, R62, RZ, 0x2 ;  /* 0x0000003e42427211 */ /* 0x000fe400078f10ff */
[----:B------:R-:W-:Y:S02]  /*4860*/  LEA R74, R62, UR9, 0x5 ;  /* 0x000000093e4a7c11 */ /* 0x000fe4000f8e28ff */
[----:B------:R-:W-:Y:S02]  /*4870*/  LOP3.LUT R75, R75, 0x18, RZ, 0xc0, !PT ;  /* 0x000000184b4b7812 */ /* 0x000fe400078ec0ff */
[----:B------:R-:W-:Y:S02]  /*4880*/  SHF.R.S32.HI R66, RZ, 0x2, R66 ;  /* 0x00000002ff427819 */ /* 0x000fe40000011442 */
[----:B------:R-:W-:Y:S02]  /*4890*/  IADD3 R62, R74, R75, RZ ;  /* 0x0000004b4a3e7210 */ /* 0x000fe40007ffe0ff */
[----:B------:R-:W-:-:S03]  /*48a0*/  LEA R66, R66, UR9, 0x5 ;  /* 0x0000000942427c11 */ /* 0x000fc6000f8e28ff */
[----:B------:R-:W-:Y:S04]  /*48b0*/  STS.64 [R62], R48 ;  /* 0x000000303e007388 */ /* 0x000fe80000000a00 */
[----:B------:R0:W-:Y:S04]  /*48c0*/  STL.64 [R1+0x160], R2 ;  /* 0x0001600201007387 */ /* 0x0001e80000100a00 */
[----:B------:R-:W4:Y:S04]  /*48d0*/  LDL R75, [R1+0x144] ;  /* 0x00014400014b7983 */ /* 0x000f280000100800 */
[----:B------:R-:W4:Y:S04]  /*48e0*/  LDL R74, [R1+0x140] ;  /* 0x00014000014a7983 */ /* 0x000f280000100800 */
[----:B0-----:R-:W4:Y:S01]  /*48f0*/  LDL.64 R2, [R1+0x100] ;  /* 0x0001000001027983 */ /* 0x001f220000100a00 */
[----:B--2---:R-:W-:-:S02]  /*4900*/  LEA R62, R70, R66, 0x3 ;  /* 0x00000042463e7211 */ /* 0x004fc400078e18ff */
[C---:B------:R-:W-:Y:S02]  /*4910*/  SHF.L.U32 R70, R67.reuse, 0x1, RZ ;  /* 0x0000000143467819 */ /* 0x040fe400000006ff */
[----:B------:R-:W-:Y:S02]  /*4920*/  LEA R67, R67, UR9, 0x5 ;  /* 0x0000000943437c11 */ /* 0x000fe4000f8e28ff */
[----:B------:R-:W-:-:S04]  /*4930*/  LOP3.LUT R70, R70, 0x18, RZ, 0xc, !PT ;  /* 0x0000001846467812 */ /* 0x000fc800078e0cff */
[----:B------:R-:W-:Y:S02]  /*4940*/  IADD3 R67, R67, R70, RZ ;  /* 0x0000004643437210 */ /* 0x000fe40007ffe0ff */
[----:B------:R-:W2:Y:S04]  /*4950*/  LDL R70, [R1+0x148] ;  /* 0x0001480001467983 */ /* 0x000ea80000100800 */
[----:B---3--:R-:W-:Y:S04]  /*4960*/  STS.64 [R63], R46 ;  /* 0x0000002e3f007388 */ /* 0x008fe80000000a00 */
[----:B----4-:R-:W-:Y:S04]  /*4970*/  STS.64 [R71], R44 ;  /* 0x0000002c47007388 */ /* 0x010fe80000000a00 */
[----:B------:R-:W-:Y:S01]  /*4980*/  STS.64 [R67], R42 ;  /* 0x0000002a43007388 */ /* 0x000fe20000000a00 */
[----:B------:R-:W-:Y:S06]  /*4990*/  BAR.SYNC.DEFER_BLOCKING 0x0 ;  /* 0x0000000000007b1d */ /* 0x000fec0000010000 */
[----:B------:R-:W0:Y:S02]  /*49a0*/  LDS.64 R62, [R62] ;  /* 0x000000003e3e7984 */ /* 0x000e240000000a00 */
[----:B0-----:R-:W-:Y:S01]  /*49b0*/  FADD.FTZ R63, RZ, R63 ;  /* 0x0000003fff3f7221 */ /* 0x001fe20000010000 */
[----:B------:R-:W-:Y:S01]  /*49c0*/  FADD.FTZ R62, RZ, R62 ;  /* 0x0000003eff3e7221 */ /* 0x000fe20000010000 */
[----:B--2---:R-:W-:-:S02]  /*49d0*/  LEA R66, R70, R66, 0x3 ;  /* 0x0000004246427211 */ /* 0x004fc400078e18ff */
[----:B------:R-:W2:Y:S04]  /*49e0*/  LDL.64 R70, [R1+0xf8] ;  /* 0x0000f80001467983 */ /* 0x000ea80000100a00 */
[----:B------:R-:W0:Y:S02]  /*49f0*/  LDS.64 R66, [R66+0x1e00] ;  /* 0x001e000042427984 */ /* 0x000e240000000a00 */
[----:B0-----:R-:W-:Y:S02]  /*4a00*/  FADD.FTZ R67, R63, R67 ;  /* 0x000000433f437221 */ /* 0x001fe40000010000 */
[----:B------:R-:W3:Y:S01]  /*4a10*/  LDL R63, [R1+0xec] ;  /* 0x0000ec00013f7983 */ /* 0x000ee20000100800 */
[----:B------:R-:W-:-:S05]  /*4a20*/  FADD.FTZ R66, R62, R66 ;  /* 0x000000423e427221 */ /* 0x000fca0000010000 */
[----:B------:R0:W-:Y:S04]  /*4a30*/  STG.E.64 desc[UR14][R2.64+0x10000], R66 ;  /* 0x0100004202007986 */ /* 0x0001e8000c101b0e */
[----:B0-----:R0:W5:Y:S01]  /*4a40*/  LDL.LU.64 R2, [R1+0x160] ;  /* 0x0001600001027983 */ /* 0x0011620000300a00 */
[----:B---3--:R-:W-:-:S04]  /*4a50*/  LEA R66, R63, UR9, 0x5 ;  /* 0x000000093f427c11 */ /* 0x008fc8000f8e28ff */
[-C--:B------:R-:W-:Y:S02]  /*4a60*/  LEA R62, R75, R66.reuse, 0x3 ;  /* 0x000000424b3e7211 */ /* 0x080fe400078e18ff */
        /* <DEDUP_REMOVED lines=8> */
.L_x_1998:
        /* <DEDUP_REMOVED lines=63> */
.L_x_2000:
[----:B------:R-:W-:Y:S05]  /*4ee0*/  BSYNC B0 ;  /* 0x0000000000007941 */ /* 0x000fea0003800000 */
.L_x_1999:
[----:B0-----:R-:W0:Y:S01]  /*4ef0*/  @!P1 LDC R66, c[0x0][0x10] ;  /* 0x00000400ff429b82 */ /* 0x001e220000000800 */
[----:B------:R-:W-:Y:S01]  /*4f00*/  MOV R67, UR4 ;  /* 0x0000000400437c02 */ /* 0x000fe20008000f00 */
[----:B------:R-:W1:Y:S04]  /*4f10*/  SHFL.BFLY PT, R70, R62, 0x1, 0x1f ;  /* 0x0c201f003e467f89 */ /* 0x000e6800000e0000 */
[----:B------:R-:W2:Y:S02]  /*4f20*/  SHFL.BFLY PT, R71, R63, 0x1, 0x1f ;  /* 0x0c201f003f477f89 */ /* 0x000ea400000e0000 */
[----:B------:R-:W3:Y:S01]  /*4f30*/  @!P1 LDC.64 R74, c[0x0][0x260] ;  /* 0x00009800ff4a9b82 */ /* 0x000ee20000000a00 */
[----:B0-----:R-:W-:Y:S02]  /*4f40*/  @!P1 IMAD R66, R66, R67, UR8 ;  /* 0x0000000842429e24 */ /* 0x001fe4000f8e0243 */
[----:B------:R-:W4:Y:S01]  /*4f50*/  LDL R67, [R1+0x158] ;  /* 0x0001580001437983 */ /* 0x000f220000100800 */
[----:B------:R-:W-:Y:S01]  /*4f60*/  UISETP.GE.U32.AND UP0, UPT, UR10, UR16, UPT ;  /* 0x000000100a00728c */ /* 0x000fe2000bf06070 */
[----:B-1----:R-:W-:Y:S01]  /*4f70*/  FADD.FTZ R62, R70, R62 ;  /* 0x0000003e463e7221 */ /* 0x002fe20000010000 */
[----:B--2---:R-:W-:-:S02]  /*4f80*/  FADD.FTZ R63, R71, R63 ;  /* 0x0000003f473f7221 */ /* 0x004fc40000010000 */
[----:B------:R-:W-:Y:S01]  /*4f90*/  UISETP.GE.AND.EX UP0, UPT, UR11, UR17, UPT, UP0 ;  /* 0x000000110b00728c */ /* 0x000fe2000bf06300 */
[----:B----4-:R-:W-:-:S04]  /*4fa0*/  @!P1 LEA R66, R66, R67, 0xa ;  /* 0x0000004342429211 */ /* 0x010fc800078e50ff */
[----:B------:R-:W-:-:S05]  /*4fb0*/  @!P1 SHF.L.U32 R66, R66, 0x1, RZ ;  /* 0x0000000142429819 */ /* 0x000fca00000006ff */
[----:B---3--:R-:W-:-:S05]  /*4fc0*/  @!P1 IMAD.WIDE.U32 R66, R66, 0x4, R74 ;  /* 0x0000000442429825 */ /* 0x008fca00078e004a */
[----:B------:R0:W-:Y:S01]  /*4fd0*/  @!P1 STG.E.64 desc[UR14][R66.64], R62 ;  /* 0x0000003e42009986 */ /* 0x0001e2000c101b0e */
[----:B------:R-:W-:-:S13]  /*4fe0*/  PLOP3.LUT P1, PT, PT, PT, UP0, 0x80, 0x0 ;  /* 0x000000000000781c */ /* 0x000fda0003f2f008 */
        /* <DEDUP_REMOVED lines=14> */
.L_x_2003:
        /* <DEDUP_REMOVED lines=8> */
.L_x_2002:
[----:B------:R-:W-:Y:S05]  /*5150*/  WARPSYNC.ALL ;  /* 0x0000000000007948 */ /* 0x000fea0003800000 */
[----:B------:R-:W-:Y:S06]  /*5160*/  BAR.SYNC.DEFER_BLOCKING 0x0 ;  /* 0x0000000000007b1d */ /* 0x000fec0000010000 */
[----:B------:R-:W-:Y:S05]  /*5170*/  BRA `(.L_x_2004) ;  /* 0x0000000000547947 */ /* 0x000fea0003800000 */
.L_x_2001:
        /* <DEDUP_REMOVED lines=11> */
.L_x_2006:
        /* <DEDUP_REMOVED lines=8> */
.L_x_2005:
[----:B------:R-:W-:Y:S05]  /*52b0*/  WARPSYNC.ALL ;  /* 0x0000000000007948 */ /* 0x000fea0003800000 */
[----:B------:R-:W-:Y:S06]  /*52c0*/  BAR.SYNC.DEFER_BLOCKING 0x0 ;  /* 0x0000000000007b1d */ /* 0x000fec0000010000 */
.L_x_2004:
[----:B------:R-:W0:Y:S01]  /*52d0*/  S2R R66, SR_TID.X ;  /* 0x0000000000427919 */ /* 0x000e220000002100 */
[----:B------:R-:W-:Y:S01]  /*52e0*/  BSSY B0, `(.L_x_2007) ;  /* 0x0000023000007945 */ /* 0x000fe20003800000 */
[----:B------:R-:W-:Y:S02]  /*52f0*/  CS2R R70, SRZ ;  /* 0x0000000000467805 */ /* 0x000fe4000001ff00 */
[----:B0-----:R-:W-:-:S13]  /*5300*/  ISETP.GT.U32.AND P1, PT, R66, 0xff, PT ;  /* 0x000000ff4200780c */ /* 0x001fda0003f24070 */
[----:B------:R-:W-:Y:S05]  /*5310*/  @P1 BRA `(.L_x_2008) ;  /* 0x00000000007c1947 */ /* 0x000fea0003800000 */
[----:B------:R-:W-:Y:S01]  /*5320*/  ULDC UR5, c[0x0][0x10] ;  /* 0x0000040000057ab9 */ /* 0x000fe20000000800 */
[----:B-----5:R0:W-:Y:S01]  /*5330*/  STL.64 [R1+0x160], R2 ;  /* 0x0001600201007387 */ /* 0x0201e20000100a00 */
        /* <DEDUP_REMOVED lines=29> */
.L_x_2008:
[----:B------:R-:W-:Y:S05]  /*5510*/  BSYNC B0 ;  /* 0x0000000000007941 */ /* 0x000fea0003800000 */
.L_x_2007:
        /* <DEDUP_REMOVED lines=24> */
.L_x_2010:
[----:B------:R-:W-:Y:S05]  /*56a0*/  BSYNC B0 ;  /* 0x0000000000007941 */ /* 0x000fea0003800000 */
.L_x_2009:
[----:B0-----:R-:W2:Y:S01]  /*56b0*/  LDL R62, [R1+0xe4] ;  /* 0x0000e400013e7983 */ /* 0x001ea20000100800 */
[----:B------:R-:W0:Y:S01]  /*56c0*/  S2UR UR13, SR_CgaCtaId ;  /* 0x00000000000d79c3 */ /* 0x000e220000008800 */
[----:B------:R-:W-:Y:S01]  /*56d0*/  UMOV UR5, 0x400 ;  /* 0x0000040000057882 */ /* 0x000fe20000000000 */
[----:B------:R-:W-:Y:S01]  /*56e0*/  ULDC.64 UR22, c[0x0][0x210] ;  /* 0x0000840000167ab9 */ /* 0x000fe20000000a00 */
[----:B------:R-:W3:Y:S04]  /*56f0*/  LDL.LU R71, [R1+0x14] ;  /* 0x0000140001477983 */ /* 0x000ee80000300800 */
[----:B------:R-:W4:Y:S04]  /*5700*/  LDL.LU R67, [R1+0x10] ;  /* 0x0000100001437983 */ /* 0x000f280000300800 */
[----:B------:R-:W3:Y:S04]  /*5710*/  LDL R66, [R1+0xe8] ;  /* 0x0000e80001427983 */ /* 0x000ee80000100800 */
[----:B------:R-:W4:Y:S01]  /*5720*/  LDL.LU R70, [R1+0x8] ;  /* 0x0000080001467983 */ /* 0x000f220000300800 */
[----:B------:R-:W-:-:S03]  /*5730*/  UIADD3 UR5, UR5, 0x6900, URZ ;  /* 0x0000690005057890 */ /* 0x000fc6000fffe03f */
[----:B------:R-:W-:Y:S04]  /*5740*/  STL [R1+0x17c], R49 ;  /* 0x00017c3101007387 */ /* 0x000fe80000100800 */
[----:B------:R-:W-:Y:S01]  /*5750*/  STL [R1+0x178], R48 ;  /* 0x0001783001007387 */ /* 0x000fe20000100800 */
[----:B0-----:R-:W-:-:S03]  /*5760*/  ULEA UR5, UR13, UR5, 0x18 ;  /* 0x000000050d057291 */ /* 0x001fc6000f8ec03f */
[----:B------:R-:W-:Y:S04]  /*5770*/  STL [R1+0x174], R47 ;  /* 0x0001742f01007387 */ /* 0x000fe80000100800 */
[----:B------:R-:W-:Y:S04]  /*5780*/  STL [R1+0x170], R46 ;  /* 0x0001702e01007387 */ /* 0x000fe80000100800 */
[----:B------:R-:W-:Y:S04]  /*5790*/  STL [R1+0x16c], R45 ;  /* 0x00016c2d01007387 */ /* 0x000fe80000100800 */
[----:B------:R-:W-:Y:S04]  /*57a0*/  STL [R1+0x168], R44 ;  /* 0x0001682c01007387 */ /* 0x000fe80000100800 */
[----:B------:R-:W-:Y:S04]  /*57b0*/  STL [R1+0x164], R43 ;  /* 0x0001642b01007387 */ /* 0x000fe80000100800 */
[----:B------:R0:W-:Y:S04]  /*57c0*/  STL [R1+0x160], R42 ;  /* 0x0001602a01007387 */ /* 0x0001e80000100800 */
[----:B0-----:R-:W4:Y:S01]  /*57d0*/  LDL.LU R42, [R1+0x60] ;  /* 0x00006000012a7983 */ /* 0x001f220000300800 */
[----:B------:R-:W-:Y:S01]  /*57e0*/  BAR.SYNC.DEFER_BLOCKING 0x0 ;  /* 0x0000000000007b1d */ /* 0x000fe20000010000 */
[----:B--2---:R-:W-:-:S06]  /*57f0*/  LEA R62, R62, UR5, 0x3 ;  /* 0x000000053e3e7c11 */ /* 0x004fcc000f8e18ff */
[----:B------:R-:W0:Y:S01]  /*5800*/  LDS.64 R62, [R62] ;  /* 0x000000003e3e7984 */ /* 0x000e220000000a00 */
[----:B---3--:R-:W-:Y:S01]  /*5810*/  LEA R66, R66, UR5, 0x3 ;  /* 0x0000000542427c11 */ /* 0x008fe2000f8e18ff */
[--C-:B0----5:R-:W-:Y:S01]  /*5820*/  FFMA.FTZ R98, R3, R98, -R62.reuse ;  /* 0x0000006203627223 */ /* 0x121fe2000001083e */
[----:B------:R-:W-:-:S03]  /*5830*/  FFMA.FTZ R6, R0, R6, -R62 ;  /* 0x0000000600067223 */ /* 0x000fc6000001083e */
[-C--:B----4-:R-:W-:Y:S01]  /*5840*/  FFMA.FTZ R98, -R67, R63.reuse, R98 ;  /* 0x0000003f43627223 */ /* 0x090fe20000010162 */
[----:B------:R-:W-:Y:S01]  /*5850*/  FFMA.FTZ R6, -R71, R63, R6 ;  /* 0x0000003f47067223 */ /* 0x000fe20000010106 */
[----:B------:R-:W0:Y:S01]  /*5860*/  LDS.64 R66, [R66] ;  /* 0x0000000042427984 */ /* 0x000e220000000a00 */
[C-C-:B------:R-:W-:Y:S01]  /*5870*/  FFMA.FTZ R99, R0.reuse, R99, -R62.reuse ;  /* 0x0000006300637223 */ /* 0x140fe2000001083e */
[C-C-:B------:R-:W-:Y:S01]  /*5880*/  FFMA.FTZ R96, R0.reuse, R96, -R62.reuse ;  /* 0x0000006000607223 */ /* 0x140fe2000001083e */
[C-C-:B------:R-:W-:Y:S01]  /*5890*/  FFMA.FTZ R97, R3.reuse, R97, -R62.reuse ;  /* 0x0000006103617223 */ /* 0x140fe2000001083e */
[----:B------:R-:W2:Y:S01]  /*58a0*/  LDL.LU R71, [R1+0x5c] ;  /* 0x00005c0001477983 */ /* 0x000ea20000300800 */
        /* <DEDUP_REMOVED lines=27> */
[C---:B------:R-:W-:Y:S01]  /*5a60*/  FMUL.FTZ R6, R7.reuse, R6 ;  /* 0x0000000607067220 */ /* 0x040fe20000410000 */
[----:B------:R-:W-:Y:S01]  /*5a70*/  FMUL.FTZ R98, R7, R98 ;  /* 0x0000006207627220 */ /* 0x000fe20000410000 */
[----:B0-----:R-:W-:Y:S01]  /*5a80*/  FFMA.FTZ R14, R2, R14, -R66 ;  /* 0x0000000e020e7223 */ /* 0x001fe20000010842 */
[----:B------:R-:W-:-:S03]  /*5a90*/  FFMA.FTZ R99, -R42, R63, R99 ;  /* 0x0000003f2a637223 */ /* 0x000fc60000010163 */
[----:B------:R-:W-:Y:S01]  /*5aa0*/  F2FP.F16.F32.PACK_AB R6, R98, R6 ;  /* 0x000000066206723e */ /* 0x000fe200000000ff */
[----:B------:R-:W-:Y:S02]  /*5ab0*/  FFMA.FTZ R14, -R70, R67, R14 ;  /* 0x00000043460e7223 */ /* 0x000fe4000001010e */
[----:B------:R-:W3:Y:S04]  /*5ac0*/  LDL.LU R70, [R1+0x58] ;  /* 0x0000580001467983 */ /* 0x000ee80000300800 */
        /* <DEDUP_REMOVED lines=11> */
[-C--:B--2---:R-:W-:Y:S01]  /*5b80*/  FFMA.FTZ R97, -R71, R63.reuse, R97 ;  /* 0x0000003f47617223 */ /* 0x084fe20000010161 */
[----:B---3--:R-:W-:-:S02]  /*5b90*/  FFMA.FTZ R96, -R70, R63, R96 ;  /* 0x0000003f46607223 */ /* 0x008fc40000010160 */
[----:B------:R-:W2:Y:S04]  /*5ba0*/  LDL.LU R70, [R1+0x28] ;  /* 0x0000280001467983 */ /* 0x000ea80000300800 */
[----:B------:R-:W3:Y:S01]  /*5bb0*/  LDL.LU R71, [R1+0x24] ;  /* 0x0000240001477983 */ /* 0x000ee20000300800 */
[-C--:B----4-:R-:W-:Y:S01]  /*5bc0*/  FFMA.FTZ R95, -R75, R63.reuse, R95 ;  /* 0x0000003f4b5f7223 */ /* 0x090fe2000001015f */
[-C--:B------:R-:W-:Y:S02]  /*5bd0*/  FFMA.FTZ R94, -R49, R63.reuse, R94 ;  /* 0x0000003f315e7223 */ /* 0x080fe4000001015e */
[----:B------:R-:W4:Y:S01]  /*5be0*/  LDL.LU R98, [R1+0x1c] ;  /* 0x00001c0001627983 */ /* 0x000f220000300800 */
[----:B------:R-:W-:-:S03]  /*5bf0*/  FFMA.FTZ R92, -R48, R63, R92 ;  /* 0x0000003f305c7223 */ /* 0x000fc6000001015c */
[----:B------:R-:W4:Y:S01]  /*5c00*/  LDL.LU R75, [R1+0xc] ;  /* 0x00000c00014b7983 */ /* 0x000f220000300800 */
[----:B------:R-:W-:-:S03]  /*5c10*/  FFMA.FTZ R91, -R47, R63, R91 ;  /* 0x0000003f2f5b7223 */ /* 0x000fc6000001015b */
[----:B------:R1:W5:Y:S01]  /*5c20*/  LDL.LU R49, [R1+0x17c] ;  /* 0x00017c0001317983 */ /* 0x0003620000300800 */
        /* <DEDUP_REMOVED lines=11> */
[----:B------:R1:W5:Y:S04]  /*5ce0*/  LDL.LU R43, [R1+0x164] ;  /* 0x00016400012b7983 */ /* 0x0003680000300800 */
[----:B------:R1:W5:Y:S01]  /*5cf0*/  LDL.LU R42, [R1+0x160] ;  /* 0x00016000012a7983 */ /* 0x0003620000300800 */
[----:B------:R-:W-:-:S03]  /*5d00*/  FFMA.FTZ R62, -R62, R63, R9 ;  /* 0x0000003f3e3e7223 */ /* 0x000fc60000010109 */
[----:B------:R-:W4:Y:S04]  /*5d10*/  LDL.LU R74, [R1+0x64] ;  /* 0x00006400014a7983 */ /* 0x000f280000300800 */
[----:B------:R-:W4:Y:S01]  /*5d20*/  LDL.LU R9, [R1+0x20] ;  /* 0x0000200001097983 */ /* 0x000f220000300800 */
[----:B---3--:R-:W-:-:S03]  /*5d30*/  FFMA.FTZ R11, -R71, R63, R11 ;  /* 0x0000003f470b7223 */ /* 0x008fc6000001010b */
[----:B------:R-:W3:Y:S01]  /*5d40*/  LDL.LU R71, [R1+0x98] ;  /* 0x0000980001477983 */ /* 0x000ee20000300800 */
[-C--:B--2---:R-:W-:Y:S01]  /*5d50*/  FFMA.FTZ R70, -R70, R63.reuse, R8 ;  /* 0x0000003f46467223 */ /* 0x084fe20000010108 */
[----:B----4-:R-:W-:Y:S02]  /*5d60*/  FFMA.FTZ R16, -R75, R63, R16 ;  /* 0x0000003f4b107223 */ /* 0x010fe40000010110 */
[----:B------:R-:W2:Y:S01]  /*5d70*/  LDL.LU R75, [R1+0x18] ;  /* 0x00001800014b7983 */ /* 0x000ea20000300800 */
[----:B------:R-:W-:-:S03]  /*5d80*/  IADD3 R8, P1, R74, UR22, RZ ;  /* 0x000000164a087c10 */ /* 0x000fc6000ff3e0ff */
[----:B------:R-:W4:Y:S01]  /*5d90*/  LDL.LU R74, [R1+0x4] ;  /* 0x00000400014a7983 */ /* 0x000f220000300800 */
[-C--:B------:R-:W-:Y:S01]  /*5da0*/  FFMA.FTZ R10, -R9, R63.reuse, R10 ;  /* 0x0000003f090a7223 */ /* 0x080fe2000001010a */
[----:B---3--:R-:W-:Y:S02]  /*5db0*/  IADD3.X R9, R71, UR23, RZ, P1, !PT ;  /* 0x0000001747097c10 */ /* 0x008fe40008ffe4ff */
[----:B------:R-:W3:Y:S01]  /*5dc0*/  LDL.LU R71, [R1] ;  /* 0x0000000001477983 */ /* 0x000ee20000300800 */
        /* <DEDUP_REMOVED lines=12> */
[----:B------:R-:W-:Y:S01]  /*5e90*/  PRMT R63, R6, 0x7632, R63 ;  /* 0x00007632063f7816 */ /* 0x000fe2000000003f */
[----:B------:R0:W-:Y:S01]  /*5ea0*/  STG.E.U16 desc[UR14][R8.64], R6 ;  /* 0x0000000608007986 */ /* 0x0001e2000c10150e */
[--C-:B------:R-:W-:Y:S01]  /*5eb0*/  FFMA.FTZ R15, R4, R15, -R66.reuse ;  /* 0x0000000f040f7223 */ /* 0x100fe20000010842 */
[--C-:B------:R-:W-:Y:S01]  /*5ec0*/  FFMA.FTZ R18, R2, R18, -R66.reuse ;  /* 0x0000001202127223 */ /* 0x100fe20000010842 */
[----:B------:R-:W-:Y:S01]  /*5ed0*/  FFMA.FTZ R19, R4, R19, -R66 ;  /* 0x0000001304137223 */ /* 0x000fe20000010842 */
[----:B------:R1:W-:Y:S01]  /*5ee0*/  STG.E.U16 desc[UR14][R8.64+0x2], R63 ;  /* 0x0000023f08007986 */ /* 0x0003e2000c10150e */
[----:B--2---:R-:W-:-:S03]  /*5ef0*/  FFMA.FTZ R15, -R75, R67, R15 ;  /* 0x000000434b0f7223 */ /* 0x004fc6000001010f */
[----:B0-----:R-:W2:Y:S04]  /*5f00*/  LDL.LU R6, [R1+0xc4] ;  /* 0x0000c40001067983 */ /* 0x001ea80000300800 */
[----:B------:R-:W2:Y:S04]  /*5f10*/  LDL.LU R75, [R1+0xd4] ;  /* 0x0000d400014b7983 */ /* 0x000ea80000300800 */
[----:B-1----:R-:W2:Y:S01]  /*5f20*/  LDL.LU R63, [R1+0xd0] ;  /* 0x0000d000013f7983 */ /* 0x002ea20000300800 */
[----:B------:R-:W-:Y:S01]  /*5f30*/  FFMA.FTZ R59, R2, R59, -R66 ;  /* 0x0000003b023b7223 */ /* 0x000fe20000010842 */
[----:B----4-:R-:W-:-:S02]  /*5f40*/  FFMA.FTZ R18, -R74, R67, R18 ;  /* 0x000000434a127223 */ /* 0x010fc40000010112 */
[----:B------:R-:W4:Y:S02]  /*5f50*/  LDL.LU R74, [R1+0xe0] ;  /* 0x0000e000014a7983 */ /* 0x000f240000300800 */
[----:B------:R-:W-:Y:S01]  /*5f60*/  FMUL.FTZ R18, R13, R18 ;  /* 0x000000120d127220 */ /* 0x000fe20000410000 */
[-C--:B------:R-:W-:Y:S01]  /*5f70*/  FFMA.FTZ R59, -R64, R67.reuse, R59 ;  /* 0x00000043403b7223 */ /* 0x080fe2000001013b */
[----:B---3--:R-:W-:Y:S02]  /*5f80*/  FFMA.FTZ R19, -R71, R67, R19 ;  /* 0x0000004347137223 */ /* 0x008fe40000010113 */
[----:B------:R-:W3:Y:S02]  /*5f90*/  LDL.LU R71, [R1+0xd8] ;  /* 0x0000d80001477983 */ /* 0x000ee40000300800 */
[----:B------:R-:W-:Y:S02]  /*5fa0*/  FMUL.FTZ R19, R13, R19 ;  /* 0x000000130d137220 */ /* 0x000fe40000410000 */
[----:B------:R-:W3:Y:S03]  /*5fb0*/  LDL.LU R64, [R1+0xdc] ;  /* 0x0000dc0001407983 */ /* 0x000ee60000300800 */
[----:B------:R-:W-:-:S02]  /*5fc0*/  F2FP.F16.F32.PACK_AB R18, R19, R18 ;  /* 0x000000121312723e */ /* 0x000fc400000000ff */
        /* <DEDUP_REMOVED lines=56> */
[C-C-:B------:R-:W-:Y:S01]  /*6350*/  FFMA.FTZ R77, R4.reuse, R77, -R66.reuse ;  /* 0x0000004d044d7223 */ /* 0x140fe20000010842 */
[----:B------:R-:W-:Y:S01]  /*6360*/  FFMA.FTZ R66, R4, R81, -R66 ;  /* 0x0000005104427223 */ /* 0x000fe20000010842 */
[C---:B------:R-:W-:Y:S01]  /*6370*/  FMUL.FTZ R7, R13.reuse, R14 ;  /* 0x0000000e0d077220 */ /* 0x040fe20000410000 */
[----:B------:R-:W-:Y:S01]  /*6380*/  FMUL.FTZ R15, R13, R15 ;  /* 0x0000000f0d0f7220 */ /* 0x000fe20000410000 */
        /* <DEDUP_REMOVED lines=57> */
[----:B--2---:R-:W-:Y:S01]  /*6720*/  IADD3 R6, P1, R6, UR22, RZ ;  /* 0x0000001606067c10 */ /* 0x004fe2000ff3e0ff */
[----:B------:R0:W-:Y:S01]  /*6730*/  STG.E.U16 desc[UR14][R8.64+0x4], R7 ;  /* 0x0000040708007986 */ /* 0x0001e2000c10150e */
[----:B------:R-:W-:-:S03]  /*6740*/  F2FP.F16.F32.PACK_AB R97, R97, R99 ;  /* 0x000000636161723e */ /* 0x000fc600000000ff */
[----:B------:R1:W-:Y:S01]  /*6750*/  STG.E.U16 desc[UR14][R8.64+0x6], R13 ;  /* 0x0000060d08007986 */ /* 0x0003e2000c10150e */
[----:B------:R-:W-:Y:S02]  /*6760*/  PRMT R14, R97, 0x7632, R14 ;  /* 0x00007632610e7816 */ /* 0x000fe4000000000e */
[----:B------:R-:W-:Y:S02]  /*6770*/  F2FP.F16.F32.PACK_AB R95, R95, R96 ;  /* 0x000000605f5f723e */ /* 0x000fe400000000ff */
[----:B0-----:R-:W-:Y:S02]  /*6780*/  IADD3.X R7, R75, UR23, RZ, P1, !PT ;  /* 0x000000174b077c10 */ /* 0x001fe40008ffe4ff */
[----:B-1----:R-:W-:Y:S02]  /*6790*/  IADD3 R8, P1, R63, UR22, RZ ;  /* 0x000000163f087c10 */ /* 0x002fe4000ff3e0ff */
[----:B------:R-:W2:Y:S01]  /*67a0*/  LDL.LU R63, [R1+0xcc] ;  /* 0x0000cc00013f7983 */ /* 0x000ea20000300800 */
[----:B------:R-:W-:-:S02]  /*67b0*/  PRMT R13, R18, 0x7632, R13 ;  /* 0x00007632120d7816 */ /* 0x000fc4000000000d */
[----:B------:R-:W-:Y:S01]  /*67c0*/  F2FP.F16.F32.PACK_AB R21, R23, R21 ;  /* 0x000000151715723e */ /* 0x000fe200000000ff */
[----:B------:R-:W2:Y:S01]  /*67d0*/  LDL.LU R60, [R1+0xbc] ;  /* 0x0000bc00013c7983 */ /* 0x000ea20000300800 */
[----:B----4-:R-:W-:-:S03]  /*67e0*/  IADD3.X R9, R74, UR23, RZ, P1, !PT ;  /* 0x000000174a097c10 */ /* 0x010fc60008ffe4ff */
[----:B------:R0:W-:Y:S04]  /*67f0*/  STG.E.U16 desc[UR14][R6.64+0x2], R14 ;  /* 0x0000020e06007986 */ /* 0x0001e8000c10150e */
[----:B------:R1:W-:Y:S04]  /*6800*/  STG.E.U16 desc[UR14][R6.64+0x6], R13 ;  /* 0x0000060d06007986 */ /* 0x0003e8000c10150e */
[----:B------:R-:W4:Y:S04]  /*6810*/  LDL.LU R23, [R1+0xc0] ;  /* 0x0000c00001177983 */ /* 0x000f280000300800 */
[----:B------:R-:W-:Y:S01]  /*6820*/  STG.E.U16 desc[UR14][R6.64], R97 ;  /* 0x0000006106007986 */ /* 0x000fe2000c10150e */
[----:B0-----:R-:W-:-:S03]  /*6830*/  PRMT R14, R95, 0x7632, R14 ;  /* 0x000076325f0e7816 */ /* 0x001fc6000000000e */
[----:B------:R-:W-:Y:S01]  /*6840*/  STG.E.U16 desc[UR14][R6.64+0x4], R18 ;  /* 0x0000041206007986 */ /* 0x000fe2000c10150e */
[----:B-1----:R-:W-:-:S03]  /*6850*/  PRMT R13, R21, 0x7632, R13 ;  /* 0x00007632150d7816 */ /* 0x002fc6000000000d */
[----:B------:R0:W-:Y:S04]  /*6860*/  STG.E.U16 desc[UR14][R8.64+0x4], R21 ;  /* 0x0000041508007986 */ /* 0x0001e8000c10150e */
[----:B------:R-:W-:Y:S04]  /*6870*/  STG.E.U16 desc[UR14][R8.64], R95 ;  /* 0x0000005f08007986 */ /* 0x000fe8000c10150e */
[----:B------:R-:W-:Y:S04]  /*6880*/  STG.E.U16 desc[UR14][R8.64+0x2], R14 ;  /* 0x0000020e08007986 */ /* 0x000fe8000c10150e */
[----:B0-----:R-:W4:Y:S04]  /*6890*/  LDL.LU R21, [R1+0xb4] ;  /* 0x0000b40001157983 */ /* 0x001f280000300800 */
[----:B------:R0:W-:Y:S01]  /*68a0*/  STG.E.U16 desc[UR14][R8.64+0x6], R13 ;  /* 0x0000060d08007986 */ /* 0x0001e2000c10150e */
[----:B---3--:R-:W-:-:S04]  /*68b0*/  IADD3 R6, P1, R71, UR22, RZ ;  /* 0x0000001647067c10 */ /* 0x008fc8000ff3e0ff */
[----:B------:R-:W-:Y:S02]  /*68c0*/  IADD3.X R7, R64, UR23, RZ, P1, !PT ;  /* 0x0000001740077c10 */ /* 0x000fe40008ffe4ff */
[----:B0-----:R-:W-:Y:S02]  /*68d0*/  IADD3 R8, P1, R19, UR22, RZ ;  /* 0x0000001613087c10 */ /* 0x001fe4000ff3e0ff */
[----:B------:R-:W3:Y:S01]  /*68e0*/  LDL.LU R19, [R1+0xb8] ;  /* 0x0000b80001137983 */ /* 0x000ee20000300800 */
[----:B------:R-:W-:Y:S02]  /*68f0*/  F2FP.F16.F32.PACK_AB R92, R92, R94 ;  /* 0x0000005e5c5c723e */ /* 0x000fe400000000ff */
[----:B------:R-:W-:Y:S02]  /*6900*/  F2FP.F16.F32.PACK_AB R24, R25, R24 ;  /* 0x000000181918723e */ /* 0x000fe400000000ff */
[----:B------:R-:W-:Y:S01]  /*6910*/  PRMT R14, R92, 0x7632, R14 ;  /* 0x000076325c0e7816 */ /* 0x000fe2000000000e */
[----:B------:R-:W-:Y:S01]  /*6920*/  STG.E.U16 desc[UR14][R6.64], R92 ;  /* 0x0000005c06007986 */ /* 0x000fe2000c10150e */
[----:B------:R-:W-:-:S02]  /*6930*/  PRMT R15, R24, 0x7632, R15 ;  /* 0x00007632180f7816 */ /* 0x000fc4000000000f */
[----:B------:R-:W-:Y:S01]  /*6940*/  F2FP.F16.F32.PACK_AB R90, R90, R91 ;  /* 0x0000005b5a5a723e */ /* 0x000fe200000000ff */
[----:B------:R-:W-:Y:S01]  /*6950*/  STG.E.U16 desc[UR14][R6.64+0x2], R14 ;  /* 0x0000020e06007986 */ /* 0x000fe2000c10150e */
[----:B------:R-:W-:-:S03]  /*6960*/  F2FP.F16.F32.PACK_AB R27, R29, R27 ;  /* 0x0000001b1d1b723e */ /* 0x000fc600000000ff */
[----:B------:R0:W-:Y:S01]  /*6970*/  STG.E.U16 desc[UR14][R6.64+0x4], R24 ;  /* 0x0000041806007986 */ /* 0x0001e2000c10150e */
[----:B------:R-:W-:-:S03]  /*6980*/  PRMT R18, R90, 0x7632, R18 ;  /* 0x000076325a127816 */ /* 0x000fc60000000012 */
[----:B------:R-:W3:Y:S01]  /*6990*/  LDL.LU R25, [R1+0xac] ;  /* 0x0000ac0001197983 */ /* 0x000ee20000300800 */
[----:B------:R-:W-:-:S03]  /*69a0*/  PRMT R13, R27, 0x7632, R13 ;  /* 0x000076321b0d7816 */ /* 0x000fc6000000000d */
[----:B------:R1:W-:Y:S04]  /*69b0*/  STG.E.U16 desc[UR14][R6.64+0x6], R15 ;  /* 0x0000060f06007986 */ /* 0x0003e8000c10150e */
[----:B0-----:R-:W3:Y:S01]  /*69c0*/  LDL.LU R24, [R1+0xb0] ;  /* 0x0000b00001187983 */ /* 0x001ee20000300800 */
[----:B--2---:R-:W-:Y:S02]  /*69d0*/  IADD3.X R9, R63, UR23, RZ, P1, !PT ;  /* 0x000000173f097c10 */ /* 0x004fe40008ffe4ff */
[----:B-1----:R-:W-:-:S03]  /*69e0*/  IADD3 R6, P1, R60, UR22, RZ ;  /* 0x000000163c067c10 */ /* 0x002fc6000ff3e0ff */
[----:B------:R-:W-:Y:S04]  /*69f0*/  STG.E.U16 desc[UR14][R8.64], R90 ;  /* 0x0000005a08007986 */ /* 0x000fe8000c10150e */
[----:B------:R-:W-:Y:S04]  /*6a00*/  STG.E.U16 desc[UR14][R8.64+0x2], R18 ;  /* 0x0000021208007986 */ /* 0x000fe8000c10150e */
[----:B------:R-:W-:Y:S01]  /*6a10*/  STG.E.U16 desc[UR14][R8.64+0x4], R27 ;  /* 0x0000041b08007986 */ /* 0x000fe2000c10150e */
[----:B----4-:R-:W-:-:S03]  /*6a20*/  IADD3.X R7, R23, UR23, RZ, P1, !PT ;  /* 0x0000001717077c10 */ /* 0x010fc60008ffe4ff */
[----:B------:R-:W2:Y:S04]  /*6a30*/  LDL.LU R23, [R1+0xa4] ;  /* 0x0000a40001177983 */ /* 0x000ea80000300800 */
[----:B------:R0:W-:Y:S02]  /*6a40*/  STG.E.U16 desc[UR14][R8.64+0x6], R13 ;  /* 0x0000060d08007986 */ /* 0x0001e4000c10150e */
[----:B0-----:R-:W-:Y:S02]  /*6a50*/  IADD3 R8, P1, R21, UR22, RZ ;  /* 0x0000001615087c10 */ /* 0x001fe4000ff3e0ff */
[----:B------:R-:W4:Y:S02]  /*6a60*/  LDL.LU R21, [R1+0xa8] ;  /* 0x0000a80001157983 */ /* 0x000f240000300800 */
[----:B---3--:R-:W-:-:S02]  /*6a70*/  IADD3.X R9, R19, UR23, RZ, P1, !PT ;  /* 0x0000001713097c10 */ /* 0x008fc40008ffe4ff */
[----:B------:R-:W3:Y:S01]  /*6a80*/  LDL.LU R19, [R1+0x9c] ;  /* 0x00009c0001137983 */ /* 0x000ee20000300800 */
[----:B------:R-:W-:Y:S02]  /*6a90*/  F2FP.F16.F32.PACK_AB R88, R88, R89 ;  /* 0x000000595858723e */ /* 0x000fe400000000ff */
[----:B------:R-:W-:Y:S02]  /*6aa0*/  F2FP.F16.F32.PACK_AB R31, R33, R31 ;  /* 0x0000001f211f723e */ /* 0x000fe400000000ff */
[----:B------:R-:W-:Y:S02]  /*6ab0*/  PRMT R14, R88, 0x7632, R14 ;  /* 0x00007632580e7816 */ /* 0x000fe4000000000e */
[----:B------:R-:W-:Y:S02]  /*6ac0*/  PRMT R15, R31, 0x7632, R15 ;  /* 0x000076321f0f7816 */ /* 0x000fe4000000000f */
[----:B------:R-:W-:Y:S02]  /*6ad0*/  F2FP.F16.F32.PACK_AB R85, R86, R85 ;  /* 0x000000555655723e */ /* 0x000fe400000000ff */
[----:B------:R-:W-:Y:S01]  /*6ae0*/  F2FP.F16.F32.PACK_AB R35, R37, R35 ;  /* 0x000000232523723e */ /* 0x000fe200000000ff */
[----:B------:R-:W-:Y:S01]  /*6af0*/  STG.E.U16 desc[UR14][R6.64], R88 ;  /* 0x0000005806007986 */ /* 0x000fe2000c10150e */
[----:B------:R-:W-:-:S02]  /*6b00*/  PRMT R18, R85, 0x7632, R18 ;  /* 0x0000763255127816 */ /* 0x000fc40000000012 */
[----:B------:R-:W-:Y:S01]  /*6b10*/  PRMT R13, R35, 0x7632, R13 ;  /* 0x00007632230d7816 */ /* 0x000fe2000000000d */
[----:B------:R-:W-:Y:S04]  /*6b20*/  STG.E.U16 desc[UR14][R6.64+0x2], R14 ;  /* 0x0000020e06007986 */ /* 0x000fe8000c10150e */
[----:B------:R-:W-:Y:S04]  /*6b30*/  STG.E.U16 desc[UR14][R6.64+0x4], R31 ;  /* 0x0000041f06007986 */ /* 0x000fe8000c10150e */
[----:B------:R0:W-:Y:S01]  /*6b40*/  STG.E.U16 desc[UR14][R6.64+0x6], R15 ;  /* 0x0000060f06007986 */ /* 0x0001e2000c10150e */
[----:B------:R-:W-:-:S02]  /*6b50*/  F2FP.F16.F32.PACK_AB R5, R62, R5 ;  /* 0x000000053e05723e */ /* 0x000fc400000000ff */
[----:B------:R-:W-:Y:S01]  /*6b60*/  F2FP.F16.F32.PACK_AB R39, R50, R39 ;  /* 0x000000273227723e */ /* 0x000fe200000000ff */
[----:B------:R-:W-:Y:S01]  /*6b70*/  STG.E.U16 desc[UR14][R8.64], R85 ;  /* 0x0000005508007986 */ /* 0x000fe2000c10150e */
[----:B0-----:R-:W-:-:S03]  /*6b80*/  IADD3 R6, P1, R25, UR22, RZ ;  /* 0x0000001619067c10 */ /* 0x001fc6000ff3e0ff */
[----:B------:R-:W-:Y:S01]  /*6b90*/  STG.E.U16 desc[UR14][R8.64+0x2], R18 ;  /* 0x0000021208007986 */ /* 0x000fe2000c10150e */
[----:B------:R-:W-:-:S03]  /*6ba0*/  IADD3.X R7, R24, UR23, RZ, P1, !PT ;  /* 0x0000001718077c10 */ /* 0x000fc60008ffe4ff */
[----:B------:R-:W3:Y:S01]  /*6bb0*/  LDL.LU R25, [R1+0xa0] ;  /* 0x0000a00001197983 */ /* 0x000ee20000300800 */
[----:B------:R-:W-:-:S03]  /*6bc0*/  PRMT R14, R5, 0x7632, R14 ;  /* 0x00007632050e7816 */ /* 0x000fc6000000000e */
[----:B------:R-:W-:Y:S01]  /*6bd0*/  STG.E.U16 desc[UR14][R8.64+0x4], R35 ;  /* 0x0000042308007986 */ /* 0x000fe2000c10150e */
[----:B------:R-:W-:-:S03]  /*6be0*/  PRMT R15, R39, 0x7632, R15 ;  /* 0x00007632270f7816 */ /* 0x000fc6000000000f */
[----:B------:R-:W3:Y:S04]  /*6bf0*/  LDL.LU R24, [R1+0x90] ;  /* 0x0000900001187983 */ /* 0x000ee80000300800 */
[----:B------:R2:W-:Y:S04]  /*6c00*/  STG.E.U16 desc[UR14][R8.64+0x6], R13 ;  /* 0x0000060d08007986 */ /* 0x0005e8000c10150e */
[----:B------:R-:W-:Y:S04]  /*6c10*/  STG.E.U16 desc[UR14][R6.64], R5 ;  /* 0x0000000506007986 */ /* 0x000fe8000c10150e */
[----:B------:R-:W-:Y:S04]  /*6c20*/  STG.E.U16 desc[UR14][R6.64+0x2], R14 ;  /* 0x0000020e06007986 */ /* 0x000fe8000c10150e */
[----:B------:R-:W-:Y:S04]  /*6c30*/  STG.E.U16 desc[UR14][R6.64+0x4], R39 ;  /* 0x0000042706007986 */ /* 0x000fe8000c10150e */
[----:B------:R3:W-:Y:S01]  /*6c40*/  STG.E.U16 desc[UR14][R6.64+0x6], R15 ;  /* 0x0000060f06007986 */ /* 0x0007e2000c10150e */
[----:B--2---:R-:W-:-:S03]  /*6c50*/  IADD3 R8, P1, R23, UR22, RZ ;  /* 0x0000001617087c10 */ /* 0x004fc6000ff3e0ff */
[----:B------:R-:W2:Y:S01]  /*6c60*/  LDL.LU R23, [R1+0x94] ;  /* 0x0000940001177983 */ /* 0x000ea20000300800 */
[----:B----4-:R-:W-:-:S03]  /*6c70*/  IADD3.X R9, R21, UR23, RZ, P1, !PT ;  /* 0x0000001715097c10 */ /* 0x010fc60008ffe4ff */
[----:B------:R-:W4:Y:S01]  /*6c80*/  LDL.LU R21, [R1+0x88] ;  /* 0x0000880001157983 */ /* 0x000f220000300800 */
[----:B---3--:R-:W-:-:S03]  /*6c90*/  IADD3 R6, P1, R19, UR22, RZ ;  /* 0x0000001613067c10 */ /* 0x008fc6000ff3e0ff */
[----:B------:R-:W3:Y:S04]  /*6ca0*/  LDL.LU R19, [R1+0x8c] ;  /* 0x00008c0001137983 */ /* 0x000ee80000300800 */
[----:B------:R-:W3:Y:S04]  /*6cb0*/  LDL.LU R15, [R1+0x80] ;  /* 0x00008000010f7983 */ /* 0x000ee80000300800 */
[----:B------:R-:W3:Y:S01]  /*6cc0*/  LDL.LU R14, [R1+0x84] ;  /* 0x00008400010e7983 */ /* 0x000ee20000300800 */
[----:B------:R-:W-:Y:S02]  /*6cd0*/  F2FP.F16.F32.PACK_AB R11, R11, R70 ;  /* 0x000000460b0b723e */ /* 0x000fe400000000ff */
[----:B------:R-:W-:-:S02]  /*6ce0*/  F2FP.F16.F32.PACK_AB R41, R51, R41 ;  /* 0x000000293329723e */ /* 0x000fc400000000ff */
[----:B------:R-:W-:Y:S02]  /*6cf0*/  PRMT R18, R11, 0x7632, R18 ;  /* 0x000076320b127816 */ /* 0x000fe40000000012 */
[----:B------:R-:W-:Y:S02]  /*6d00*/  PRMT R5, R41, 0x7632, R5 ;  /* 0x0000763229057816 */ /* 0x000fe40000000005 */
[----:B------:R-:W-:Y:S02]  /*6d10*/  F2FP.F16.F32.PACK_AB R10, R12, R10 ;  /* 0x0000000a0c0a723e */ /* 0x000fe400000000ff */
[----:B------:R-:W-:Y:S01]  /*6d20*/  F2FP.F16.F32.PACK_AB R52, R55, R52 ;  /* 0x000000343734723e */ /* 0x000fe200000000ff */
[----:B------:R0:W-:Y:S01]  /*6d30*/  STG.E.U16 desc[UR14][R8.64], R11 ;  /* 0x0000000b08007986 */ /* 0x0001e2000c10150e */
[----:B------:R-:W-:-:S03]  /*6d40*/  PRMT R12, R10, 0x7632, R12 ;  /* 0x000076320a0c7816 */ /* 0x000fc6000000000c */
[----:B------:R1:W-:Y:S01]  /*6d50*/  STG.E.U16 desc[UR14][R8.64+0x2], R18 ;  /* 0x0000021208007986 */ /* 0x0003e2000c10150e */
[----:B------:R-:W-:-:S03]  /*6d60*/  F2FP.F16.F32.PACK_AB R16, R17, R16 ;  /* 0x000000101110723e */ /* 0x000fc600000000ff */
[----:B------:R-:W-:Y:S01]  /*6d70*/  STG.E.U16 desc[UR14][R8.64+0x4], R41 ;  /* 0x0000042908007986 */ /* 0x000fe2000c10150e */
[----:B------:R-:W-:-:S03]  /*6d80*/  F2FP.F16.F32.PACK_AB R53, R61, R53 ;  /* 0x000000353d35723e */ /* 0x000fc600000000ff */
[----:B------:R1:W-:Y:S01]  /*6d90*/  STG.E.U16 desc[UR14][R8.64+0x6], R5 ;  /* 0x0000060508007986 */ /* 0x0003e2000c10150e */
[----:B0-----:R-:W-:Y:S02]  /*6da0*/  PRMT R11, R52, 0x7632, R11 ;  /* 0x00007632340b7816 */ /* 0x001fe4000000000b */
[----:B------:R-:W-:Y:S01]  /*6db0*/  IADD3.X R7, R25, UR23, RZ, P1, !PT ;  /* 0x0000001719077c10 */ /* 0x000fe20008ffe4ff */
[----:B-1----:R-:W3:Y:S01]  /*6dc0*/  LDL.LU R18, [R1+0x78] ;  /* 0x0000780001127983 */ /* 0x002ee20000300800 */
[----:B------:R-:W-:Y:S02]  /*6dd0*/  PRMT R13, R16, 0x7632, R13 ;  /* 0x00007632100d7816 */ /* 0x000fe4000000000d */
[----:B------:R-:W-:Y:S01]  /*6de0*/  IADD3 R8, P1, R24, UR22, RZ ;  /* 0x0000001618087c10 */ /* 0x000fe2000ff3e0ff */
[----:B------:R-:W-:Y:S01]  /*6df0*/  STG.E.U16 desc[UR14][R6.64], R10 ;  /* 0x0000000a06007986 */ /* 0x000fe2000c10150e */
[----:B------:R-:W-:-:S03]  /*6e00*/  PRMT R5, R53, 0x7632, R5 ;  /* 0x0000763235057816 */ /* 0x000fc60000000005 */
[----:B------:R-:W-:Y:S04]  /*6e10*/  STG.E.U16 desc[UR14][R6.64+0x2], R12 ;  /* 0x0000020c06007986 */ /* 0x000fe8000c10150e */
[----:B------:R-:W-:Y:S04]  /*6e20*/  STG.E.U16 desc[UR14][R6.64+0x4], R52 ;  /* 0x0000043406007986 */ /* 0x000fe8000c10150e */
[----:B------:R-:W-:Y:S04]  /*6e30*/  STG.E.U16 desc[UR14][R6.64+0x6], R11 ;  /* 0x0000060b06007986 */ /* 0x000fe8000c10150e */
[----:B------:R-:W3:Y:S01]  /*6e40*/  LDL.LU R17, [R1+0x7c] ;  /* 0x00007c0001117983 */ /* 0x000ee20000300800 */
[----:B--2---:R-:W-:-:S05]  /*6e50*/  IADD3.X R9, R23, UR23, RZ, P1, !PT ;  /* 0x0000001717097c10 */ /* 0x004fca0008ffe4ff */
[----:B------:R0:W-:Y:S04]  /*6e60*/  STG.E.U16 desc[UR14][R8.64], R16 ;  /* 0x0000001008007986 */ /* 0x0001e8000c10150e */
[----:B------:R-:W-:Y:S04]  /*6e70*/  STG.E.U16 desc[UR14][R8.64+0x2], R13 ;  /* 0x0000020d08007986 */ /* 0x000fe8000c10150e */
[----:B------:R-:W-:Y:S04]  /*6e80*/  STG.E.U16 desc[UR14][R8.64+0x4], R53 ;  /* 0x0000043508007986 */ /* 0x000fe8000c10150e */
[----:B0-----:R-:W2:Y:S01]  /*6e90*/  LDL.LU R16, [R1+0x70] ;  /* 0x0000700001107983 */ /* 0x001ea20000300800 */
[----:B----4-:R-:W-:-:S03]  /*6ea0*/  IADD3 R6, P1, R21, UR22, RZ ;  /* 0x0000001615067c10 */ /* 0x010fc6000ff3e0ff */
[----:B------:R0:W-:Y:S01]  /*6eb0*/  STG.E.U16 desc[UR14][R8.64+0x6], R5 ;  /* 0x0000060508007986 */ /* 0x0001e2000c10150e */
[----:B---3--:R-:W-:Y:S02]  /*6ec0*/  IADD3.X R7, R19, UR23, RZ, P1, !PT ;  /* 0x0000001713077c10 */ /* 0x008fe40008ffe4ff */
[----:B0-----:R-:W-:Y:S02]  /*6ed0*/  IADD3 R8, P1, R15, UR22, RZ ;  /* 0x000000160f087c10 */ /* 0x001fe4000ff3e0ff */
[----:B------:R-:W3:Y:S02]  /*6ee0*/  LDL.LU R15, [R1+0x74] ;  /* 0x00007400010f7983 */ /* 0x000ee40000300800 */
[----:B------:R-:W-:Y:S02]  /*6ef0*/  IADD3.X R9, R14, UR23, RZ, P1, !PT ;  /* 0x000000170e097c10 */ /* 0x000fe40008ffe4ff */
[----:B------:R-:W4:Y:S04]  /*6f00*/  LDL.LU R14, [R1+0x68] ;  /* 0x00006800010e7983 */ /* 0x000f280000300800 */
[----:B------:R-:W4:Y:S01]  /*6f10*/  LDL.LU R13, [R1+0x6c] ;  /* 0x00006c00010d7983 */ /* 0x000f220000300800 */
[----:B------:R-:W-:-:S02]  /*6f20*/  F2FP.F16.F32.PACK_AB R20, R22, R20 ;  /* 0x000000141614723e */ /* 0x000fc400000000ff */
[----:B------:R-:W-:Y:S02]  /*6f30*/  F2FP.F16.F32.PACK_AB R54, R65, R54 ;  /* 0x000000364136723e */ /* 0x000fe400000000ff */
[----:B------:R-:W-:Y:S02]  /*6f40*/  PRMT R10, R20, 0x7632, R10 ;  /* 0x00007632140a7816 */ /* 0x000fe4000000000a */
[----:B------:R-:W-:Y:S02]  /*6f50*/  F2FP.F16.F32.PACK_AB R26, R28, R26 ;  /* 0x0000001a1c1a723e */ /* 0x000fe400000000ff */
[----:B------:R-:W-:Y:S01]  /*6f60*/  PRMT R11, R54, 0x7632, R11 ;  /* 0x00007632360b7816 */ /* 0x000fe2000000000b */
[----:B------:R0:W-:Y:S01]  /*6f70*/  STG.E.U16 desc[UR14][R6.64+0x2], R10 ;  /* 0x0000020a06007986 */ /* 0x0001e2000c10150e */
[----:B------:R-:W-:Y:S02]  /*6f80*/  PRMT R5, R26, 0x7632, R5 ;  /* 0x000076321a057816 */ /* 0x000fe40000000005 */
[----:B------:R-:W-:-:S02]  /*6f90*/  F2FP.F16.F32.PACK_AB R56, R69, R56 ;  /* 0x000000384538723e */ /* 0x000fc400000000ff */
[----:B------:R-:W-:Y:S02]  /*6fa0*/  F2FP.F16.F32.PACK_AB R30, R32, R30 ;  /* 0x0000001e201e723e */ /* 0x000fe400000000ff */
[----:B------:R-:W-:Y:S01]  /*6fb0*/  F2FP.F16.F32.PACK_AB R57, R73, R57 ;  /* 0x000000394939723e */ /* 0x000fe200000000ff */
[----:B------:R-:W-:Y:S01]  /*6fc0*/  STG.E.U16 desc[UR14][R6.64], R20 ;  /* 0x0000001406007986 */ /* 0x000fe2000c10150e */
[----:B------:R-:W-:-:S03]  /*6fd0*/  PRMT R12, R30, 0x7632, R12 ;  /* 0x000076321e0c7816 */ /* 0x000fc6000000000c */
[----:B------:R-:W-:Y:S01]  /*6fe0*/  STG.E.U16 desc[UR14][R6.64+0x4], R54 ;  /* 0x0000043606007986 */ /* 0x000fe2000c10150e */
[----:B0-----:R-:W-:-:S03]  /*6ff0*/  IADD3 R10, P1, R18, UR22, RZ ;  /* 0x00000016120a7c10 */ /* 0x001fc6000ff3e0ff */
[----:B------:R0:W-:Y:S01]  /*7000*/  STG.E.U16 desc[UR14][R6.64+0x6], R11 ;  /* 0x0000060b06007986 */ /* 0x0001e2000c10150e */
[----:B------:R-:W-:-:S03]  /*7010*/  F2FP.F16.F32.PACK_AB R34, R36, R34 ;  /* 0x000000222422723e */ /* 0x000fc600000000ff */
[----:B------:R1:W-:Y:S01]  /*7020*/  STG.E.U16 desc[UR14][R8.64+0x2], R5 ;  /* 0x0000020508007986 */ /* 0x0003e2000c10150e */
[----:B------:R-:W-:Y:S02]  /*7030*/  F2FP.F16.F32.PACK_AB R58, R77, R58 ;  /* 0x0000003a4d3a723e */ /* 0x000fe400000000ff */
[----:B0-----:R-:W-:Y:S02]  /*7040*/  PRMT R7, R56, 0x7632, R7 ;  /* 0x0000763238077816 */ /* 0x001fe40000000007 */
[----:B-1----:R-:W-:Y:S01]  /*7050*/  PRMT R5, R57, 0x7632, R5 ;  /* 0x0000763239057816 */ /* 0x002fe20000000005 */
[----:B------:R-:W-:Y:S01]  /*7060*/  STG.E.U16 desc[UR14][R8.64], R26 ;  /* 0x0000001a08007986 */ /* 0x000fe2000c10150e */
[----:B------:R-:W-:-:S03]  /*7070*/  IADD3.X R11, R17, UR23, RZ, P1, !PT ;  /* 0x00000017110b7c10 */ /* 0x000fc60008ffe4ff */
[----:B------:R-:W-:Y:S04]  /*7080*/  STG.E.U16 desc[UR14][R8.64+0x4], R56 ;  /* 0x0000043808007986 */ /* 0x000fe8000c10150e */
[----:B------:R0:W-:Y:S01]  /*7090*/  STG.E.U16 desc[UR14][R8.64+0x6], R7 ;  /* 0x0000060708007986 */ /* 0x0001e2000c10150e */
[----:B------:R-:W-:-:S03]  /*70a0*/  F2FP.F16.F32.PACK_AB R38, R40, R38 ;  /* 0x000000262826723e */ /* 0x000fc600000000ff */
[----:B------:R-:W-:Y:S01]  /*70b0*/  STG.E.U16 desc[UR14][R10.64], R30 ;  /* 0x0000001e0a007986 */ /* 0x000fe2000c10150e */
[----:B------:R-:W-:-:S03]  /*70c0*/  F2FP.F16.F32.PACK_AB R59, R66, R59 ;  /* 0x0000003b423b723e */ /* 0x000fc600000000ff */
[----:B------:R-:W-:Y:S04]  /*70d0*/  STG.E.U16 desc[UR14][R10.64+0x2], R12 ;  /* 0x0000020c0a007986 */ /* 0x000fe8000c10150e */
[----:B------:R-:W-:Y:S01]  /*70e0*/  STG.E.U16 desc[UR14][R10.64+0x4], R57 ;  /* 0x000004390a007986 */ /* 0x000fe2000c10150e */
[----:B0-----:R-:W-:-:S03]  /*70f0*/  PRMT R9, R34, 0x7632, R9 ;  /* 0x0000763222097816 */ /* 0x001fc60000000009 */
[----:B------:R0:W-:Y:S02]  /*7100*/  STG.E.U16 desc[UR14][R10.64+0x6], R5 ;  /* 0x000006050a007986 */ /* 0x0001e4000c10150e */
[----:B0-----:R-:W-:Y:S02]  /*7110*/  PRMT R11, R58, 0x7632, R11 ;  /* 0x000076323a0b7816 */ /* 0x001fe4000000000b */
[----:B------:R-:W-:Y:S01]  /*7120*/  PRMT R5, R38, 0x7632, R5 ;  /* 0x0000763226057816 */ /* 0x000fe20000000005 */
[----:B------:R-:W-:Y:S01]  /*7130*/  ULOP3.LUT UR4, UR4, 0x1, URZ, 0x3c, !UPT ;  /* 0x0000000104047892 */ /* 0x000fe2000f8e3c3f */
[----:B------:R-:W-:Y:S01]  /*7140*/  UMOV UR5, UR11 ;  /* 0x0000000b00057c82 */ /* 0x000fe20008000000 */
[----:B--2---:R-:W-:-:S04]  /*7150*/  IADD3 R6, P1, R16, UR22, RZ ;  /* 0x0000001610067c10 */ /* 0x004fc8000ff3e0ff */
[----:B---3--:R-:W-:Y:S02]  /*7160*/  IADD3.X R7, R15, UR23, RZ, P1, !PT ;  /* 0x000000170f077c10 */ /* 0x008fe40008ffe4ff */
[----:B----4-:R-:W-:-:S03]  /*7170*/  IADD3 R8, P1, R14, UR22, RZ ;  /* 0x000000160e087c10 */ /* 0x010fc6000ff3e0ff */
[----:B------:R-:W-:Y:S04]  /*7180*/  STG.E.U16 desc[UR14][R6.64], R34 ;  /* 0x0000002206007986 */ /* 0x000fe8000c10150e */
[----:B------:R0:W-:Y:S04]  /*7190*/  STG.E.U16 desc[UR14][R6.64+0x2], R9 ;  /* 0x0000020906007986 */ /* 0x0001e8000c10150e */
[----:B------:R-:W-:Y:S04]  /*71a0*/  STG.E.U16 desc[UR14][R6.64+0x4], R58 ;  /* 0x0000043a06007986 */ /* 0x000fe8000c10150e */
[----:B------:R1:W-:Y:S01]  /*71b0*/  STG.E.U16 desc[UR14][R6.64+0x6], R11 ;  /* 0x0000060b06007986 */ /* 0x0003e2000c10150e */
[----:B0-----:R-:W-:-:S02]  /*71c0*/  IADD3.X R9, R13, UR23, RZ, P1, !PT ;  /* 0x000000170d097c10 */ /* 0x001fc40008ffe4ff */
[----:B-1----:R-:W-:-:S03]  /*71d0*/  PRMT R7, R59, 0x7632, R7 ;  /* 0x000076323b077816 */ /* 0x002fc60000000007 */
[----:B------:R1:W-:Y:S04]  /*71e0*/  STG.E.U16 desc[UR14][R8.64], R38 ;  /* 0x0000002608007986 */ /* 0x0003e8000c10150e */
[----:B------:R1:W-:Y:S04]  /*71f0*/  STG.E.U16 desc[UR14][R8.64+0x2], R5 ;  /* 0x0000020508007986 */ /* 0x0003e8000c10150e */
[----:B------:R1:W-:Y:S04]  /*7200*/  STG.E.U16 desc[UR14][R8.64+0x4], R59 ;  /* 0x0000043b08007986 */ /* 0x0003e8000c10150e */
[----:B------:R1:W-:Y:S01]  /*7210*/  STG.E.U16 desc[UR14][R8.64+0x6], R7 ;  /* 0x0000060708007986 */ /* 0x0003e2000c10150e */
[----:B------:R-:W-:Y:S05]  /*7220*/  @!P0 BRA `(.L_x_2011) ;  /* 0xffffff9c007c8947 */ /* 0x000fea000383ffff */
.L_x_1997:
        /* <DEDUP_REMOVED lines=63> */
[----:B-----5:R-:W-:Y:S02]  /*7620*/  IADD3 R48, P2, R5, 0x2d, RZ ;  /* 0x0000002d05307810 */ /* 0x020fe40007f5e0ff */
        /* <DEDUP_REMOVED lines=9> */
.L_x_2028:
        /* <DEDUP_REMOVED lines=43> */
.L_x_2015:
[----:B------:R-:W-:Y:S05]  /*7970*/  BSYNC B1 ;  /* 0x0000000000017941 */ /* 0x000fea0003800000 */
.L_x_2014:
        /* <DEDUP_REMOVED lines=20> */
.L_x_2018:
        /* <DEDUP_REMOVED lines=55> */
.L_x_2017:
[----:B------:R-:W-:Y:S05]  /*7e30*/  BSYNC B1 ;  /* 0x0000000000017941 */ /* 0x000fea0003800000 */
.L_x_2016:
        /* <DEDUP_REMOVED lines=35> */
.L_x_2020:
[----:B------:R-:W-:Y:S05]  /*8070*/  BSYNC B1 ;  /* 0x0000000000017941 */ /* 0x000fea0003800000 */
.L_x_2019:
        /* <DEDUP_REMOVED lines=15> */
.L_x_2013:
[----:B------:R-:W-:Y:S05]  /*8170*/  BSYNC B0 ;  /* 0x0000000000007941 */ /* 0x000fea0003800000 */
.L_x_2012:
        /* <DEDUP_REMOVED lines=36> */
.L_x_2037:
        /* <DEDUP_REMOVED lines=41> */
.L_x_2047:
        /* <DEDUP_REMOVED lines=35> */
.L_x_2057:
[----:B----4-:R-:W-:Y:S01]  /*8880*/  FADD.FTZ R28, R40, R30 ;  /* 0x0000001e281c7221 */ /* 0x010fe20000010000 */
[----:B------:R-:W-:Y:S02]  /*8890*/  @!P1 F2FP.F16.F32.PACK_AB R23, RZ, R31 ;  /* 0x0000001fff17923e */ /* 0x000fe400000000ff */
[----:B------:R-:W-:Y:S02]  /*88a0*/  MOV R31, R16 ;  /* 0x00000010001f7202 */ /* 0x000fe40000000f00 */
[----:B------:R-:W-:Y:S01]  /*88b0*/  @!P1 F2FP.F16.F32.PACK_AB R28, RZ, R28 ;  /* 0x0000001cff1c923e */ /* 0x000fe200000000ff */
[----:B------:R0:W-:Y:S04]  /*88c0*/  @!P1 STG.E.U16 desc[UR14][R24.64+0x78], R23 ;  /* 0x0000781718009986 */ /* 0x0001e8000c10150e */
[----:B------:R0:W-:Y:S02]  /*88d0*/  @!P1 STG.E.U16 desc[UR14][R26.64+0x78], R28 ;  /* 0x0000781c1a009986 */ /* 0x0001e4000c10150e */
.L_x_2023:
[----:B------:R-:W-:Y:S05]  /*88e0*/  BSYNC B0 ;  /* 0x0000000000007941 */ /* 0x000fea0003800000 */
.L_x_2022:
        /* <DEDUP_REMOVED lines=147> */
.L_x_2091:
[----:B01----:R-:W-:Y:S01]  /*9220*/  FADD.FTZ R28, R50, R30 ;  /* 0x0000001e321c7221 */ /* 0x003fe20000010000 */
[----:B------:R-:W-:-:S04]  /*9230*/  @!P0 F2FP.F16.F32.PACK_AB R23, RZ, R34 ;  /* 0x00000022ff17823e */ /* 0x000fc800000000ff */
[----:B------:R-:W-:Y:S01]  /*9240*/  @!P0 F2FP.F16.F32.PACK_AB R28, RZ, R28 ;  /* 0x0000001cff1c823e */ /* 0x000fe200000000ff */
[----:B------:R0:W-:Y:S04]  /*9250*/  @!P0 STG.E.U16 desc[UR14][R24.64+0xb4], R23 ;  /* 0x0000b41718008986 */ /* 0x0001e8000c10150e */
[----:B------:R0:W-:Y:S02]  /*9260*/  @!P0 STG.E.U16 desc[UR14][R26.64+0xb4], R28 ;  /* 0x0000b41c1a008986 */ /* 0x0001e4000c10150e */
.L_x_2021:
[----:B------:R-:W-:Y:S05]  /*9270*/  WARPSYNC.ALL ;  /* 0x0000000000007948 */ /* 0x000fea0003800000 */
[----:B------:R-:W-:Y:S01]  /*9280*/  BAR.SYNC.DEFER_BLOCKING 0x0 ;  /* 0x0000000000007b1d */ /* 0x000fe20000010000 */
[C---:B------:R-:W-:Y:S02]  /*9290*/  ISETP.GE.AND P0, PT, R20.reuse, -0xc40, PT ;  /* 0xfffff3c01400780c */ /* 0x040fe40003f06270 */
[----:B------:R-:W-:-:S11]  /*92a0*/  IADD3 R20, R20, 0x1000, RZ ;  /* 0x0000100014147810 */ /* 0x000fd60007ffe0ff */
[----:B------:R-:W-:Y:S05]  /*92b0*/  @!P0 BRA `(.L_x_2028) ;  /* 0xffffffe400008947 */ /* 0x000fea000383ffff */
[----:B------:R-:W-:Y:S05]  /*92c0*/  EXIT ;  /* 0x000000000000794d */ /* 0x000fea0003800000 */
.L_x_2024:
[----:B------:R-:W-:Y:S01]  /*92d0*/  HFMA2.MMA R29, -RZ, RZ, 0, 4.76837158203125e-07 ;  /* 0x00000008ff1d7435 */ /* 0x000fe200000001ff */
[----:B--2---:R-:W-:Y:S02]  /*92e0*/  MOV R32, R24 ;  /* 0x0000001800207202 */ /* 0x004fe40000000f00 */
[----:B------:R-:W-:Y:S02]  /*92f0*/  MOV R28, 0x101f ;  /* 0x0000101f001c7802 */ /* 0x000fe40000000f00 */
[----:B------:R-:W-:-:S07]  /*9300*/  MOV R23, 0xffff ;  /* 0x0000ffff00177802 */ /* 0x000fce0000000f00 */
[----:B01-3--:R-:W-:Y:S05]  /*9310*/  WARPSYNC.COLLECTIVE R23, `(.L_x_2029) ;  /* 0x0000000017087348 */ /* 0x00bfea0003c00000 */
[----:B------:R2:W4:Y:S02]  /*9320*/  SHFL.BFLY P2, R30, R32, R29, R28 ;  /* 0x0c00001d201e7389 */ /* 0x000524000004001c */
[----:B01234-:R-:W-:Y:S01]  /*9330*/  ENDCOLLECTIVE ;  /* 0x000000000000791b */ /* 0x01ffe20003800000 */
.L_x_2029:
[----:B------:R-:W-:Y:S02]  /*9340*/  MOV R32, R25 ;  /* 0x0000001900207202 */ /* 0x000fe40000000f00 */
[----:B------:R-:W-:-:S07]  /*9350*/  MOV R27, R30 ;  /* 0x0000001e001b7202 */ /* 0x000fce0000000f00 */
[----:B------:R-:W-:Y:S05]  /*9360*/  WARPSYNC.COLLECTIVE R23, `(.L_x_2030) ;  /* 0x0000000017087348 */ /* 0x000fea0003c00000 */
[----:B------:R0:W1:Y:S02]  /*9370*/  SHFL.BFLY P2, R30, R32, R29, R28 ;  /* 0x0c00001d201e7389 */ /* 0x000064000004001c */
[----:B01----:R-:W-:Y:S01]  /*9380*/  ENDCOLLECTIVE ;  /* 0x000000000000791b */ /* 0x003fe20003800000 */
.L_x_2030:
[----:B------:R-:W-:Y:S01]  /*9390*/  FADD.FTZ R27, R27, R24 ;  /* 0x000000181b1b7221 */ /* 0x000fe20000010000 */
[----:B------:R-:W-:-:S04]  /*93a0*/  HFMA2.MMA R29, -RZ, RZ, 0, 2.384185791015625e-07 ;  /* 0x00000004ff1d7435 */ /* 0x000fc800000001ff */
[----:B------:R-:W-:Y:S02]  /*93b0*/  MOV R32, R27 ;  /* 0x0000001b00207202 */ /* 0x000fe40000000f00 */
[----:B------:R-:W-:-:S07]  /*93c0*/  MOV R26, R30 ;  /* 0x0000001e001a7202 */ /* 0x000fce0000000f00 */
[----:B------:R-:W-:Y:S05]  /*93d0*/  WARPSYNC.COLLECTIVE R23, `(.L_x_2031) ;  /* 0x0000000017087348 */ /* 0x000fea0003c00000 */
[----:B------:R0:W1:Y:S02]  /*93e0*/  SHFL.BFLY P2, R30, R32, R29, R28 ;  /* 0x0c00001d201e7389 */ /* 0x000064000004001c */
[----:B01----:R-:W-:Y:S01]  /*93f0*/  ENDCOLLECTIVE ;  /* 0x000000000000791b */ /* 0x003fe20003800000 */
.L_x_2031:
[----:B------:R-:W-:-:S05]  /*9400*/  FADD.FTZ R26, R26, R25 ;  /* 0x000000191a1a7221 */ /* 0x000fca0000010000 */
[----:B------:R-:W-:Y:S02]  /*9410*/  MOV R32, R26 ;  /* 0x0000001a00207202 */ /* 0x000fe40000000f00 */
[----:B------:R-:W-:-:S07]  /*9420*/  MOV R34, R30 ;  /* 0x0000001e00227202 */ /* 0x000fce0000000f00 */
[----:B------:R-:W-:Y:S05]  /*9430*/  WARPSYNC.COLLECTIVE R23, `(.L_x_2032) ;  /* 0x0000000017087348 */ /* 0x000fea0003c00000 */
[----:B------:R0:W1:Y:S02]  /*9440*/  SHFL.BFLY P2, R30, R32, R29, R28 ;  /* 0x0c00001d201e7389 */ /* 0x000064000004001c */
[----:B01----:R-:W-:Y:S01]  /*9450*/  ENDCOLLECTIVE ;  /* 0x000000000000791b */ /* 0x003fe20003800000 */
.L_x_2032:
[----:B------:R-:W-:Y:S01]  /*9460*/  FADD.FTZ R34, R27, R34 ;  /* 0x000000221b227221 */ /* 0x000fe20000010000 */
[----:B------:R-:W-:-:S04]  /*9470*/  HFMA2.MMA R29, -RZ, RZ, 0, 1.1920928955078125e-07 ;  /* 0x00000002ff1d7435 */ /* 0x000fc800000001ff */
[----:B------:R-:W-:Y:S02]  /*9480*/  MOV R32, R34 ;  /* 0x0000002200207202 */ /* 0x000fe40000000f00 */
[----:B------:R-:W-:-:S07]  /*9490*/  MOV R31, R30 ;  /* 0x0000001e001f7202 */ /* 0x000fce0000000f00 */
[----:B------:R-:W-:Y:S05]  /*94a0*/  WARPSYNC.COLLECTIVE R23, `(.L_x_2033) ;  /* 0x0000000017087348 */ /* 0x000fea0003c00000 */
[----:B------:R0:W1:Y:S02]  /*94b0*/  SHFL.BFLY P2, R30, R32, R29, R28 ;  /* 0x0c00001d201e7389 */ /* 0x000064000004001c */
[----:B01----:R-:W-:Y:S01]  /*94c0*/  ENDCOLLECTIVE ;  /* 0x000000000000791b */ /* 0x003fe20003800000 */
.L_x_2033:
[----:B------:R-:W-:-:S05]  /*94d0*/  FADD.FTZ R31, R26, R31 ;  /* 0x0000001f1a1f7221 */ /* 0x000fca0000010000 */
[----:B------:R-:W-:Y:S02]  /*94e0*/  MOV R32, R31 ;  /* 0x0000001f00207202 */ /* 0x000fe40000000f00 */
[----:B------:R-:W-:-:S07]  /*94f0*/  MOV R33, R30 ;  /* 0x0000001e00217202 */ /* 0x000fce0000000f00 */
[----:B------:R-:W-:Y:S05]  /*9500*/  WARPSYNC.COLLECTIVE R23, `(.L_x_2034) ;  /* 0x0000000017087348 */ /* 0x000fea0003c00000 */
[----:B------:R0:W1:Y:S02]  /*9510*/  SHFL.BFLY P2, R30, R32, R29, R28 ;  /* 0x0c00001d201e7389 */ /* 0x000064000004001c */
[----:B01----:R-:W-:Y:S01]  /*9520*/  ENDCOLLECTIVE ;  /* 0x000000000000791b */ /* 0x003fe20003800000 */
.L_x_2034:
[----:B------:R-:W-:Y:S01]  /*9530*/  FADD.FTZ R33, R34, R33 ;  /* 0x0000002122217221 */ /* 0x000fe20000010000 */
[----:B------:R-:W-:-:S04]  /*9540*/  HFMA2.MMA R29, -RZ, RZ, 0, 5.9604644775390625e-08 ;  /* 0x00000001ff1d7435 */ /* 0x000fc800000001ff */
[----:B------:R-:W-:Y:S02]  /*9550*/  MOV R32, R33 ;  /* 0x0000002100207202 */ /* 0x000fe40000000f00 */
[----:B------:R-:W-:-:S07]  /*9560*/  MOV R24, R30 ;  /* 0x0000001e00187202 */ /* 0x000fce0000000f00 */
[----:B------:R-:W-:Y:S05]  /*9570*/  WARPSYNC.COLLECTIVE R23, `(.L_x_2035) ;  /* 0x0000000017087348 */ /* 0x000fea0003c00000 */
[----:B------:R0:W1:Y:S02]  /*9580*/  SHFL.BFLY P2, R30, R32, R29, R28 ;  /* 0x0c00001d201e7389 */ /* 0x000064000004001c */
[----:B01----:R-:W-:Y:S01]  /*9590*/  ENDCOLLECTIVE ;  /* 0x000000000000791b */ /* 0x003fe20003800000 */
.L_x_2035:
[----:B------:R-:W-:-:S05]  /*95a0*/  FADD.FTZ R35, R31, R24 ;  /* 0x000000181f237221 */ /* 0x000fca0000010000 */
[----:B------:R-:W-:Y:S02]  /*95b0*/  MOV R32, R35 ;  /* 0x0000002300207202 */ /* 0x000fe40000000f00 */
[----:B------:R-:W-:-:S07]  /*95c0*/  MOV R36, R30 ;  /* 0x0000001e00247202 */ /* 0x000fce0000000f00 */
[----:B------:R-:W-:Y:S05]  /*95d0*/  WARPSYNC.COLLECTIVE R23, `(.L_x_2036) ;  /* 0x0000000017087348 */ /* 0x000fea0003c00000 */
[----:B------:R0:W1:Y:S02]  /*95e0*/  SHFL.BFLY P2, R30, R32, R29, R28 ;  /* 0x0c00001d201e7389 */ /* 0x000064000004001c */
[----:B01----:R-:W-:Y:S01]  /*95f0*/  ENDCOLLECTIVE ;  /* 0x000000000000791b */ /* 0x003fe20003800000 */
.L_x_2036:
[----:B------:R-:W-:Y:S01]  /*9600*/  FADD.FTZ R36, R33, R36 ;  /* 0x0000002421247221 */ /* 0x000fe20000010000 */
[----:B------:R-:W-:Y:S06]  /*9610*/  BRA `(.L_x_2037) ;  /* 0xffffffec00687947 */ /* 0x000fec000383ffff */
.L_x_2025:
        /* <DEDUP_REMOVED lines=8> */
.L_x_2039:
[----:B------:R-:W-:Y:S05]  /*96a0*/  BSYNC B1 ;  /* 0x0000000000017941 */ /* 0x000fea0003800000 */
.L_x_2038:
        /* <DEDUP_REMOVED lines=8> */
.L_x_2040:
[----:B------:R-:W-:Y:S01]  /*9730*/  FADD.FTZ R34, R34, R31 ;  /* 0x0000001f22227221 */ /* 0x000fe20000010000 */
[----:B------:R-:W-:-:S04]  /*9740*/  HFMA2.MMA R29, -RZ, RZ, 0, 2.384185791015625e-07 ;  /* 0x00000004ff1d7435 */ /* 0x000fc800000001ff */
[----:B------:R-:W-:Y:S02]  /*9750*/  MOV R32, R34 ;  /* 0x0000002200207202 */ /* 0x000fe40000000f00 */
[----:B------:R-:W-:-:S07]  /*9760*/  MOV R36, R30 ;  /* 0x0000001e00247202 */ /* 0x000fce0000000f00 */
[----:B------:R-:W-:Y:S05]  /*9770*/  WARPSYNC.COLLECTIVE R23, `(.L_x_2041) ;  /* 0x0000000017087348 */ /* 0x000fea0003c00000 */
[----:B------:R0:W1:Y:S02]  /*9780*/  SHFL.BFLY P2, R30, R32, R29, R28 ;  /* 0x0c00001d201e7389 */ /* 0x000064000004001c */
[----:B01----:R-:W-:Y:S01]  /*9790*/  ENDCOLLECTIVE ;  /* 0x000000000000791b */ /* 0x003fe20003800000 */
.L_x_2041:
[----:B------:R-:W-:-:S05]  /*97a0*/  FADD.FTZ R36, R36, R33 ;  /* 0x0000002124247221 */ /* 0x000fca0000010000 */
[----:B------:R-:W-:Y:S02]  /*97b0*/  MOV R32, R36 ;  /* 0x0000002400207202 */ /* 0x000fe40000000f00 */
[----:B------:R-:W-:-:S07]  /*97c0*/  MOV R35, R30 ;  /* 0x0000001e00237202 */ /* 0x000fce0000000f00 */
[----:B------:R-:W-:Y:S05]  /*97d0*/  WARPSYNC.COLLECTIVE R23, `(.L_x_2042) ;  /* 0x0000000017087348 */ /* 0x000fea0003c00000 */
[----:B------:R0:W1:Y:S02]  /*97e0*/  SHFL.BFLY P2, R30, R32, R29, R28 ;  /* 0x0c00001d201e7389 */ /* 0x000064000004001c */
[----:B01----:R-:W-:Y:S01]  /*97f0*/  ENDCOLLECTIVE ;  /* 0x000000000000791b */ /* 0x003fe20003800000 */
.L_x_2042:
[----:B------:R-:W-:Y:S01]  /*9800*/  FADD.FTZ R35, R34, R35 ;  /* 0x0000002322237221 */ /* 0x000fe20000010000 */
[----:B------:R-:W-:-:S04]  /*9810*/  HFMA2.MMA R29, -RZ, RZ, 0, 1.1920928955078125e-07 ;  /* 0x00000002ff1d7435 */ /* 0x000fc800000001ff */
[----:B------:R-:W-:Y:S02]  /*9820*/  MOV R32, R35 ;  /* 0x0000002300207202 */ /* 0x000fe40000000f00 */
[----:B------:R-:W-:-:S07]  /*9830*/  MOV R37, R30 ;  /* 0x0000001e00257202 */ /* 0x000fce0000000f00 */
[----:B------:R-:W-:Y:S05]  /*9840*/  WARPSYNC.COLLECTIVE R23, `(.L_x_2043) ;  /* 0x0000000017087348 */ /* 0x000fea0003c00000 */
[----:B------:R0:W1:Y:S02]  /*9850*/  SHFL.BFLY P2, R30, R32, R29, R28 ;  /* 0x0c00001d201e7389 */ /* 0x000064000004001c */
[----:B01----:R-:W-:Y:S01]  /*9860*/  ENDCOLLECTIVE ;  /* 0x000000000000791b */ /* 0x003fe20003800000 */
.L_x_2043:
[----:B------:R-:W-:-:S05]  /*9870*/  FADD.FTZ R37, R36, R37 ;  /* 0x0000002524257221 */ /* 0x000fca0000010000 */
[----:B------:R-:W-:Y:S02]  /*9880*/  MOV R32, R37 ;  /* 0x0000002500207202 */ /* 0x000fe40000000f00 */
[----:B------:R-:W-:-:S07]  /*9890*/  MOV R38, R30 ;  /* 0x0000001e00267202 */ /* 0x000fce0000000f00 */
[----:B------:R-:W-:Y:S05]  /*98a0*/  WARPSYNC.COLLECTIVE R23, `(.L_x_2044) ;  /* 0x0000000017087348 */ /* 0x000fea0003c00000 */
[----:B------:R0:W1:Y:S02]  /*98b0*/  SHFL.BFLY P2, R30, R32, R29, R28 ;  /* 0x0c00001d201e7389 */ /* 0x000064000004001c */
[----:B01----:R-:W-:Y:S01]  /*98c0*/  ENDCOLLECTIVE ;  /* 0x000000000000791b */ /* 0x003fe20003800000 */
.L_x_2044:
[----:B------:R-:W-:Y:S01]  /*98d0*/  FADD.FTZ R38, R35, R38 ;  /* 0x0000002623267221 */ /* 0x000fe20000010000 */
[----:B------:R-:W-:-:S04]  /*98e0*/  HFMA2.MMA R29, -RZ, RZ, 0, 5.9604644775390625e-08 ;  /* 0x00000001ff1d7435 */ /* 0x000fc800000001ff */
[----:B------:R-:W-:Y:S02]  /*98f0*/  MOV R32, R38 ;  /* 0x0000002600207202 */ /* 0x000fe40000000f00 */
[----:B------:R-:W-:-:S07]  /*9900*/  MOV R40, R30 ;  /* 0x0000001e00287202 */ /* 0x000fce0000000f00 */
[----:B------:R-:W-:Y:S05]  /*9910*/  WARPSYNC.COLLECTIVE R23, `(.L_x_2045) ;  /* 0x0000000017087348 */ /* 0x000fea0003c00000 */
[----:B------:R0:W1:Y:S02]  /*9920*/  SHFL.BFLY P2, R30, R32, R29, R28 ;  /* 0x0c00001d201e7389 */ /* 0x000064000004001c */
[----:B01----:R-:W-:Y:S01]  /*9930*/  ENDCOLLECTIVE ;  /* 0x000000000000791b */ /* 0x003fe20003800000 */
.L_x_2045:
[----:B------:R-:W-:-:S05]  /*9940*/  FADD.FTZ R40, R37, R40 ;  /* 0x0000002825287221 */ /* 0x000fca0000010000 */
[----:B------:R-:W-:Y:S02]  /*9950*/  MOV R32, R40 ;  /* 0x0000002800207202 */ /* 0x000fe40000000f00 */
[----:B------:R-:W-:-:S07]  /*9960*/  MOV R31, R30 ;  /* 0x0000001e001f7202 */ /* 0x000fce0000000f00 */
[----:B------:R-:W-:Y:S05]  /*9970*/  WARPSYNC.COLLECTIVE R23, `(.L_x_2046) ;  /* 0x0000000017087348 */ /* 0x000fea0003c00000 */
[----:B------:R0:W1:Y:S02]  /*9980*/  SHFL.BFLY P2, R30, R32, R29, R28 ;  /* 0x0c00001d201e7389 */ /* 0x000064000004001c */
[----:B01----:R-:W-:Y:S01]  /*9990*/  ENDCOLLECTIVE ;  /* 0x000000000000791b */ /* 0x003fe20003800000 */
.L_x_2046:
[----:B------:R-:W-:Y:S01]  /*99a0*/  FADD.FTZ R31, R38, R31 ;  /* 0x0000001f261f7221 */ /* 0x000fe20000010000 */
[----:B------:R-:W-:Y:S06]  /*99b0*/  BRA `(.L_x_2047) ;  /* 0xffffffec00247947 */ /* 0x000fec000383ffff */
.L_x_2026:
        /* <DEDUP_REMOVED lines=8> */
.L_x_2049:
[----:B------:R-:W-:Y:S05]  /*9a40*/  BSYNC B1 ;  /* 0x0000000000017941 */ /* 0x000fea0003800000 */
.L_x_2048:
        /* <DEDUP_REMOVED lines=8> */
.L_x_2050:
[----:B------:R-:W-:Y:S01]  /*9ad0*/  FADD.FTZ R34, R34, R31 ;  /* 0x0000001f22227221 */ /* 0x000fe20000010000 */
[----:B------:R-:W-:-:S04]  /*9ae0*/  HFMA2.MMA R29, -RZ, RZ, 0, 2.384185791015625e-07 ;  /* 0x00000004ff1d7435 */ /* 0x000fc800000001ff */
[----:B------:R-:W-:Y:S02]  /*9af0*/  MOV R32, R34 ;  /* 0x0000002200207202 */ /* 0x000fe40000000f00 */
[----:B------:R-:W-:-:S07]  /*9b00*/  MOV R36, R30 ;  /* 0x0000001e00247202 */ /* 0x000fce0000000f00 */
[----:B------:R-:W-:Y:S05]  /*9b10*/  WARPSYNC.COLLECTIVE R23, `(.L_x_2051) ;  /* 0x0000000017087348 */ /* 0x000fea0003c00000 */
[----:B------:R0:W1:Y:S02]  /*9b20*/  SHFL.BFLY P2, R30, R32, R29, R28 ;  /* 0x0c00001d201e7389 */ /* 0x000064000004001c */
[----:B01----:R-:W-:Y:S01]  /*9b30*/  ENDCOLLECTIVE ;  /* 0x000000000000791b */ /* 0x003fe20003800000 */
.L_x_2051:
[----:B------:R-:W-:-:S05]  /*9b40*/  FADD.FTZ R36, R36, R33 ;  /* 0x0000002124247221 */ /* 0x000fca0000010000 */
[----:B------:R-:W-:Y:S02]  /*9b50*/  MOV R32, R36 ;  /* 0x0000002400207202 */ /* 0x000fe40000000f00 */
[----:B------:R-:W-:-:S07]  /*9b60*/  MOV R35, R30 ;  /* 0x0000001e00237202 */ /* 0x000fce0000000f00 */
[----:B------:R-:W-:Y:S05]  /*9b70*/  WARPSYNC.COLLECTIVE R23, `(.L_x_2052) ;  /* 0x0000000017087348 */ /* 0x000fea0003c00000 */
[----:B------:R0:W1:Y:S02]  /*9b80*/  SHFL.BFLY P2, R30, R32, R29, R28 ;  /* 0x0c00001d201e7389 */ /* 0x000064000004001c */
[----:B01----:R-:W-:Y:S01]  /*9b90*/  ENDCOLLECTIVE ;  /* 0x000000000000791b */ /* 0x003fe20003800000 */
.L_x_2052:
[----:B------:R-:W-:Y:S01]  /*9ba0*/  FADD.FTZ R35, R34, R35 ;  /* 0x0000002322237221 */ /* 0x000fe20000010000 */
[----:B------:R-:W-:-:S04]  /*9bb0*/  HFMA2.MMA R29, -RZ, RZ, 0, 1.1920928955078125e-07 ;  /* 0x00000002ff1d7435 */ /* 0x000fc800000001ff */
[----:B------:R-:W-:Y:S02]  /*9bc0*/  MOV R32, R35 ;  /* 0x0000002300207202 */ /* 0x000fe40000000f00 */
[----:B------:R-:W-:-:S07]  /*9bd0*/  MOV R37, R30 ;  /* 0x0000001e00257202 */ /* 0x000fce0000000f00 */
[----:B------:R-:W-:Y:S05]  /*9be0*/  WARPSYNC.COLLECTIVE R23, `(.L_x_2053) ;  /* 0x0000000017087348 */ /* 0x000fea0003c00000 */
[----:B------:R0:W1:Y:S02]  /*9bf0*/  SHFL.BFLY P2, R30, R32, R29, R28 ;  /* 0x0c00001d201e7389 */ /* 0x000064000004001c */
[----:B01----:R-:W-:Y:S01]  /*9c00*/  ENDCOLLECTIVE ;  /* 0x000000000000791b */ /* 0x003fe20003800000 */
.L_x_2053:
[----:B------:R-:W-:-:S05]  /*9c10*/  FADD.FTZ R37, R36, R37 ;  /* 0x0000002524257221 */ /* 0x000fca0000010000 */
[----:B------:R-:W-:Y:S02]  /*9c20*/  MOV R32, R37 ;  /* 0x0000002500207202 */ /* 0x000fe40000000f00 */
[----:B------:R-:W-:-:S07]  /*9c30*/  MOV R38, R30 ;  /* 0x0000001e00267202 */ /* 0x000fce0000000f00 */
[----:B------:R-:W-:Y:S05]  /*9c40*/  WARPSYNC.COLLECTIVE R23, `(.L_x_2054) ;  /* 0x0000000017087348 */ /* 0x000fea0003c00000 */
[----:B------:R0:W1:Y:S02]  /*9c50*/  SHFL.BFLY P2, R30, R32, R29, R28 ;  /* 0x0c00001d201e7389 */ /* 0x000064000004001c */
[----:B01----:R-:W-:Y:S01]  /*9c60*/  ENDCOLLECTIVE ;  /* 0x000000000000791b */ /* 0x003fe20003800000 */
.L_x_2054:
[----:B------:R-:W-:Y:S01]  /*9c70*/  FADD.FTZ R38, R35, R38 ;  /* 0x0000002623267221 */ /* 0x000fe20000010000 */
[----:B------:R-:W-:-:S04]  /*9c80*/  HFMA2.MMA R29, -RZ, RZ, 0, 5.9604644775390625e-08 ;  /* 0x00000001ff1d7435 */ /* 0x000fc800000001ff */
[----:B------:R-:W-:Y:S02]  /*9c90*/  MOV R32, R38 ;  /* 0x0000002600207202 */ /* 0x000fe40000000f00 */
[----:B------:R-:W-:-:S07]  /*9ca0*/  MOV R40, R30 ;  /* 0x0000001e00287202 */ /* 0x000fce0000000f00 */
[----:B------:R-:W-:Y:S05]  /*9cb0*/  WARPSYNC.COLLECTIVE R23, `(.L_x_2055) ;  /* 0x0000000017087348 */ /* 0x000fea0003c00000 */
[----:B------:R0:W1:Y:S02]  /*9cc0*/  SHFL.BFLY P2, R30, R32, R29, R28 ;  /* 0x0c00001d201e7389 */ /* 0x000064000004001c */
[----:B01----:R-:W-:Y:S01]  /*9cd0*/  ENDCOLLECTIVE ;  /* 0x000000000000791b */ /* 0x003fe20003800000 */
.L_x_2055:
[----:B------:R-:W-:-:S05]  /*9ce0*/  FADD.FTZ R40, R37, R40 ;  /* 0x0000002825287221 */ /* 0x000fca0000010000 */
[----:B------:R-:W-:Y:S02]  /*9cf0*/  MOV R32, R40 ;  /* 0x0000002800207202 */ /* 0x000fe40000000f00 */
[----:B------:R-:W-:-:S07]  /*9d00*/  MOV R31, R30 ;  /* 0x0000001e001f7202 */ /* 0x000fce0000000f00 */
[----:B------:R-:W-:Y:S05]  /*9d10*/  WARPSYNC.COLLECTIVE R23, `(.L_x_2056) ;  /* 0x0000000017087348 */ /* 0x000fea0003c00000 */
[----:B------:R0:W1:Y:S02]  /*9d20*/  SHFL.BFLY P2, R30, R32, R29, R28 ;  /* 0x0c00001d201e7389 */ /* 0x000064000004001c */
[----:B01----:R-:W-:Y:S01]  /*9d30*/  ENDCOLLECTIVE ;  /* 0x000000000000791b */ /* 0x003fe20003800000 */
.L_x_2056:
[----:B------:R-:W-:Y:S01]  /*9d40*/  FADD.FTZ R31, R38, R31 ;  /* 0x0000001f261f7221 */ /* 0x000fe20000010000 */
[----:B------:R-:W-:Y:S06]  /*9d50*/  BRA `(.L_x_2057) ;  /* 0xffffffe800c87947 */ /* 0x000fec000383ffff */
.L_x_2027:
        /* <DEDUP_REMOVED lines=8> */
.L_x_2059:
[----:B------:R-:W-:Y:S05]  /*9de0*/  BSYNC B0 ;  /* 0x0000000000007941 */ /* 0x000fea0003800000 */
.L_x_2058:
        /* <DEDUP_REMOVED lines=13> */
.L_x_2060:
        /* <DEDUP_REMOVED lines=13> */
.L_x_2061:
[----:B------:R-:W-:Y:S02]  /*9f90*/  MOV R32, R26 ;  /* 0x0000001a00207202 */ /* 0x000fe40000000f00 */
[----:B------:R-:W-:-:S07]  /*9fa0*/  MOV R24, R30 ;  /* 0x0000001e00187202 */ /* 0x000fce0000000f00 */
[----:B------:R-:W-:Y:S05]  /*9fb0*/  WARPSYNC.COLLECTIVE R23, `(.L_x_2062) ;  /* 0x0000000017087348 */ /* 0x000fea0003c00000 */
[----:B------:R0:W1:Y:S02]  /*9fc0*/  SHFL.BFLY P2, R30, R32, R29, R28 ;  /* 0x0c00001d201e7389 */ /* 0x000064000004001c */
[----:B01----:R-:W-:Y:S01]  /*9fd0*/  ENDCOLLECTIVE ;  /* 0x000000000000791b */ /* 0x003fe20003800000 */
.L_x_2062:
        /* <DEDUP_REMOVED lines=10> */
.L_x_2063:
[----:B------:R-:W-:Y:S02]  /*a080*/  @P0 LOP3.LUT R26, R26, R11, RZ, 0x3c, !PT ;  /* 0x0000000b1a1a0212 */ /* 0x000fe400078e3cff */
[----:B------:R-:W-:Y:S02]  /*a090*/  MOV R32, R25 ;  /* 0x0000001900207202 */ /* 0x000fe40000000f00 */
[----:B------:R-:W-:-:S07]  /*a0a0*/  MOV R27, R30 ;  /* 0x0000001e001b7202 */ /* 0x000fce0000000f00 */
[----:B------:R-:W-:Y:S05]  /*a0b0*/  WARPSYNC.COLLECTIVE R23, `(.L_x_2064) ;  /* 0x0000000017087348 */ /* 0x000fea0003c00000 */
[----:B------:R0:W1:Y:S02]  /*a0c0*/  SHFL.BFLY P2, R30, R32, R29, R28 ;  /* 0x0c00001d201e7389 */ /* 0x000064000004001c */
[----:B01----:R-:W-:Y:S01]  /*a0d0*/  ENDCOLLECTIVE ;  /* 0x000000000000791b */ /* 0x003fe20003800000 */
.L_x_2064:
        /* <DEDUP_REMOVED lines=11> */
.L_x_2065:
[----:B------:R-:W0:Y:S01]  /*a190*/  LDC.64 R24, c[0x0][0x218] ;  /* 0x00008600ff187b82 */ /* 0x000e220000000a00 */
[----:B------:R-:W-:Y:S02]  /*a1a0*/  MOV R32, R34 ;  /* 0x0000002200207202 */ /* 0x000fe40000000f00 */
[----:B------:R-:W-:-:S07]  /*a1b0*/  MOV R36, R30 ;  /* 0x0000001e00247202 */ /* 0x000fce0000000f00 */
[----:B0-----:R-:W-:Y:S05]  /*a1c0*/  WARPSYNC.COLLECTIVE R23, `(.L_x_2066) ;  /* 0x0000000017087348 */ /* 0x001fea0003c00000 */
[----:B------:R1:W2:Y:S02]  /*a1d0*/  SHFL.BFLY P2, R30, R32, R29, R28 ;  /* 0x0c00001d201e7389 */ /* 0x0002a4000004001c */
[----:B012---:R-:W-:Y:S01]  /*a1e0*/  ENDCOLLECTIVE ;  /* 0x000000000000791b */ /* 0x007fe20003800000 */
.L_x_2066:
        /* <DEDUP_REMOVED lines=9> */
.L_x_2067:
        /* <DEDUP_REMOVED lines=8> */
.L_x_2068:
[----:B------:R-:W-:Y:S01]  /*a300*/  FADD.FTZ R40, R40, R37 ;  /* 0x0000002528287221 */ /* 0x000fe20000010000 */
[----:B------:R-:W-:-:S04]  /*a310*/  HFMA2.MMA R29, -RZ, RZ, 0, 2.384185791015625e-07 ;  /* 0x00000004ff1d7435 */ /* 0x000fc800000001ff */
[----:B------:R-:W-:Y:S02]  /*a320*/  MOV R32, R40 ;  /* 0x0000002800207202 */ /* 0x000fe40000000f00 */
[----:B------:R-:W-:-:S07]  /*a330*/  MOV R39, R30 ;  /* 0x0000001e00277202 */ /* 0x000fce0000000f00 */
[----:B------:R-:W-:Y:S05]  /*a340*/  WARPSYNC.COLLECTIVE R23, `(.L_x_2069) ;  /* 0x0000000017087348 */ /* 0x000fea0003c00000 */
[----:B------:R0:W1:Y:S02]  /*a350*/  SHFL.BFLY P2, R30, R32, R29, R28 ;  /* 0x0c00001d201e7389 */ /* 0x000064000004001c */
[----:B01----:R-:W-:Y:S01]  /*a360*/  ENDCOLLECTIVE ;  /* 0x000000000000791b */ /* 0x003fe20003800000 */
.L_x_2069:
[----:B------:R-:W-:-:S05]  /*a370*/  FADD.FTZ R39, R39, R38 ;  /* 0x0000002627277221 */ /* 0x000fca0000010000 */
[----:B------:R-:W-:Y:S02]  /*a380*/  MOV R32, R39 ;  /* 0x0000002700207202 */ /* 0x000fe40000000f00 */
[----:B------:R-:W-:-:S07]  /*a390*/  MOV R37, R30 ;  /* 0x0000001e00257202 */ /* 0x000fce0000000f00 */
[----:B------:R-:W-:Y:S05]  /*a3a0*/  WARPSYNC.COLLECTIVE R23, `(.L_x_2070) ;  /* 0x0000000017087348 */ /* 0x000fea0003c00000 */
[----:B------:R0:W1:Y:S02]  /*a3b0*/  SHFL.BFLY P2, R30, R32, R29, R28 ;  /* 0x0c00001d201e7389 */ /* 0x000064000004001c */
[----:B01----:R-:W-:Y:S01]  /*a3c0*/  ENDCOLLECTIVE ;  /* 0x000000000000791b */ /* 0x003fe20003800000 */
.L_x_2070:
[----:B------:R-:W-:Y:S01]  /*a3d0*/  FADD.FTZ R37, R40, R37 ;  /* 0x0000002528257221 */ /* 0x000fe20000010000 */
[----:B------:R-:W-:-:S04]  /*a3e0*/  HFMA2.MMA R29, -RZ, RZ, 0, 1.1920928955078125e-07 ;  /* 0x00000002ff1d7435 */ /* 0x000fc800000001ff */
[----:B------:R-:W-:Y:S02]  /*a3f0*/  MOV R32, R37 ;  /* 0x0000002500207202 */ /* 0x000fe40000000f00 */
[----:B------:R-:W-:-:S07]  /*a400*/  MOV R38, R30 ;  /* 0x0000001e00267202 */ /* 0x000fce0000000f00 */
[----:B------:R-:W-:Y:S05]  /*a410*/  WARPSYNC.COLLECTIVE R23, `(.L_x_2071) ;  /* 0x0000000017087348 */ /* 0x000fea0003c00000 */
[----:B------:R0:W1:Y:S02]  /*a420*/  SHFL.BFLY P2, R30, R32, R29, R28 ;  /* 0x0c00001d201e7389 */ /* 0x000064000004001c */
[----:B01----:R-:W-:Y:S01]  /*a430*/  ENDCOLLECTIVE ;  /* 0x000000000000791b */ /* 0x003fe20003800000 */
.L_x_2071:
[----:B------:R-:W-:-:S05]  /*a440*/  FADD.FTZ R38, R39, R38 ;  /* 0x0000002627267221 */ /* 0x000fca0000010000 */
[----:B------:R-:W-:Y:S02]  /*a450*/  MOV R32, R38 ;  /* 0x0000002600207202 */ /* 0x000fe40000000f00 */
[----:B------:R-:W-:-:S07]  /*a460*/  MOV R26, R30 ;  /* 0x0000001e001a7202 */ /* 0x000fce0000000f00 */
[----:B------:R-:W-:Y:S05]  /*a470*/  WARPSYNC.COLLECTIVE R23, `(.L_x_2072) ;  /* 0x0000000017087348 */ /* 0x000fea0003c00000 */
[----:B------:R0:W1:Y:S02]  /*a480*/  SHFL.BFLY P2, R30, R32, R29, R28 ;  /* 0x0c00001d201e7389 */ /* 0x000064000004001c */
[----:B01----:R-:W-:Y:S01]  /*a490*/  ENDCOLLECTIVE ;  /* 0x000000000000791b */ /* 0x003fe20003800000 */
.L_x_2072:
        /* <DEDUP_REMOVED lines=13> */
.L_x_2073:
[----:B------:R-:W-:Y:S01]  /*a570*/  FADD.FTZ R41, R38, R41 ;  /* 0x0000002926297221 */ /* 0x000fe20000010000 */
[----:B------:R-:W0:Y:S04]  /*a580*/  LDC.64 R26, c[0x0][0x220] ;  /* 0x00008800ff1a7b82 */ /* 0x000e280000000a00 */
[----:B------:R-:W-:Y:S02]  /*a590*/  MOV R32, R41 ;  /* 0x0000002900207202 */ /* 0x000fe40000000f00 */
[----:B------:R-:W-:-:S07]  /*a5a0*/  MOV R38, R30 ;  /* 0x0000001e00267202 */ /* 0x000fce0000000f00 */
[----:B0-----:R-:W-:Y:S05]  /*a5b0*/  WARPSYNC.COLLECTIVE R23, `(.L_x_2074) ;  /* 0x0000000017087348 */ /* 0x001fea0003c00000 */
[----:B------:R1:W2:Y:S02]  /*a5c0*/  SHFL.BFLY P2, R30, R32, R29, R28 ;  /* 0x0c00001d201e7389 */ /* 0x0002a4000004001c */
[----:B012---:R-:W-:Y:S01]  /*a5d0*/  ENDCOLLECTIVE ;  /* 0x000000000000791b */ /* 0x007fe20003800000 */
.L_x_2074:
        /* <DEDUP_REMOVED lines=11> */
.L_x_2075:
[----:B------:R-:W-:Y:S01]  /*a690*/  @!P0 F2FP.F16.F32.PACK_AB R31, RZ, R34 ;  /* 0x00000022ff1f823e */ /* 0x000fe200000000ff */
[----:B------:R-:W-:Y:S01]  /*a6a0*/  FADD.FTZ R40, R41, R40 ;  /* 0x0000002829287221 */ /* 0x000fe20000010000 */
[----:B------:R-:W-:Y:S02]  /*a6b0*/  MOV R32, R43 ;  /* 0x0000002b00207202 */ /* 0x000fe40000000f00 */
[----:B------:R-:W-:-:S07]  /*a6c0*/  MOV R45, R30 ;  /* 0x0000001e002d7202 */ /* 0x000fce0000000f00 */
[----:B------:R-:W-:Y:S05]  /*a6d0*/  WARPSYNC.COLLECTIVE R23, `(.L_x_2076) ;  /* 0x0000000017087348 */ /* 0x000fea0003c00000 */
[----:B------:R0:W1:Y:S02]  /*a6e0*/  SHFL.BFLY P2, R30, R32, R29, R28 ;  /* 0x0c00001d201e7389 */ /* 0x000064000004001c */
[----:B01----:R-:W-:Y:S01]  /*a6f0*/  ENDCOLLECTIVE ;  /* 0x000000000000791b */ /* 0x003fe20003800000 */
.L_x_2076:
[----:B------:R-:W-:Y:S01]  /*a700*/  FADD.FTZ R45, R45, R42 ;  /* 0x0000002a2d2d7221 */ /* 0x000fe20000010000 */
[----:B------:R-:W-:-:S04]  /*a710*/  HFMA2.MMA R29, -RZ, RZ, 0, 2.384185791015625e-07 ;  /* 0x00000004ff1d7435 */ /* 0x000fc800000001ff */
[----:B------:R-:W-:Y:S02]  /*a720*/  MOV R32, R45 ;  /* 0x0000002d00207202 */ /* 0x000fe40000000f00 */
[----:B------:R-:W-:-:S07]  /*a730*/  MOV R44, R30 ;  /* 0x0000001e002c7202 */ /* 0x000fce0000000f00 */
[----:B------:R-:W-:Y:S05]  /*a740*/  WARPSYNC.COLLECTIVE R23, `(.L_x_2077) ;  /* 0x0000000017087348 */ /* 0x000fea0003c00000 */
[----:B------:R0:W1:Y:S02]  /*a750*/  SHFL.BFLY P2, R30, R32, R29, R28 ;  /* 0x0c00001d201e7389 */ /* 0x000064000004001c */
[----:B01----:R-:W-:Y:S01]  /*a760*/  ENDCOLLECTIVE ;  /* 0x000000000000791b */ /* 0x003fe20003800000 */
.L_x_2077:
[----:B------:R-:W-:-:S05]  /*a770*/  FADD.FTZ R44, R44, R43 ;  /* 0x0000002b2c2c7221 */ /* 0x000fca0000010000 */
[----:B------:R-:W-:Y:S02]  /*a780*/  MOV R32, R44 ;  /* 0x0000002c00207202 */ /* 0x000fe40000000f00 */
[----:B------:R-:W-:-:S07]  /*a790*/  MOV R42, R30 ;  /* 0x0000001e002a7202 */ /* 0x000fce0000000f00 */
[----:B------:R-:W-:Y:S05]  /*a7a0*/  WARPSYNC.COLLECTIVE R23, `(.L_x_2078) ;  /* 0x0000000017087348 */ /* 0x000fea0003c00000 */
[----:B------:R0:W1:Y:S02]  /*a7b0*/  SHFL.BFLY P2, R30, R32, R29, R28 ;  /* 0x0c00001d201e7389 */ /* 0x000064000004001c */
[----:B01----:R-:W-:Y:S01]  /*a7c0*/  ENDCOLLECTIVE ;  /* 0x000000000000791b */ /* 0x003fe20003800000 */
.L_x_2078:
[----:B------:R-:W-:Y:S01]  /*a7d0*/  FADD.FTZ R42, R45, R42 ;  /* 0x0000002a2d2a7221 */ /* 0x000fe20000010000 */
[----:B------:R-:W-:-:S04]  /*a7e0*/  HFMA2.MMA R29, -RZ, RZ, 0, 1.1920928955078125e-07 ;  /* 0x00000002ff1d7435 */ /* 0x000fc800000001ff */
[----:B------:R-:W-:Y:S02]  /*a7f0*/  MOV R32, R42 ;  /* 0x0000002a00207202 */ /* 0x000fe40000000f00 */
[----:B------:R-:W-:-:S07]  /*a800*/  MOV R43, R30 ;  /* 0x0000001e002b7202 */ /* 0x000fce0000000f00 */
[----:B------:R-:W-:Y:S05]  /*a810*/  WARPSYNC.COLLECTIVE R23, `(.L_x_2079) ;  /* 0x0000000017087348 */ /* 0x000fea0003c00000 */
[----:B------:R0:W1:Y:S02]  /*a820*/  SHFL.BFLY P2, R30, R32, R29, R28 ;  /* 0x0c00001d201e7389 */ /* 0x000064000004001c */
[----:B01----:R-:W-:Y:S01]  /*a830*/  ENDCOLLECTIVE ;  /* 0x000000000000791b */ /* 0x003fe20003800000 */
.L_x_2079:
[----:B------:R-:W-:-:S05]  /*a840*/  FADD.FTZ R43, R44, R43 ;  /* 0x0000002b2c2b7221 */ /* 0x000fca0000010000 */
[----:B------:R-:W-:Y:S02]  /*a850*/  MOV R32, R43 ;  /* 0x0000002b00207202 */ /* 0x000fe40000000f00 */
[----:B------:R-:W-:-:S07]  /*a860*/  MOV R45, R30 ;  /* 0x0000001e002d7202 */ /* 0x000fce0000000f00 */
[----:B------:R-:W-:Y:S05]  /*a870*/  WARPSYNC.COLLECTIVE R23, `(.L_x_2080) ;  /* 0x0000000017087348 */ /* 0x000fea0003c00000 */
[----:B------:R0:W1:Y:S02]  /*a880*/  SHFL.BFLY P2, R30, R32, R29, R28 ;  /* 0x0c00001d201e7389 */ /* 0x000064000004001c */
[----:B01----:R-:W-:Y:S01]  /*a890*/  ENDCOLLECTIVE ;  /* 0x000000000000791b */ /* 0x003fe20003800000 */
.L_x_2080:
[----:B------:R-:W-:Y:S01]  /*a8a0*/  FADD.FTZ R45, R42, R45 ;  /* 0x0000002d2a2d7221 */ /* 0x000fe20000010000 */
[----:B------:R-:W-:-:S04]  /*a8b0*/  HFMA2.MMA R29, -RZ, RZ, 0, 5.9604644775390625e-08 ;  /* 0x00000001ff1d7435 */ /* 0x000fc800000001ff */
[----:B------:R-:W-:Y:S02]  /*a8c0*/  MOV R32, R45 ;  /* 0x0000002d00207202 */ /* 0x000fe40000000f00 */
[----:B------:R-:W-:-:S07]  /*a8d0*/  MOV R44, R30 ;  /* 0x0000001e002c7202 */ /* 0x000fce0000000f00 */
[----:B------:R-:W-:Y:S05]  /*a8e0*/  WARPSYNC.COLLECTIVE R23, `(.L_x_2081) ;  /* 0x0000000017087348 */ /* 0x000fea0003c00000 */
[----:B------:R0:W1:Y:S02]  /*a8f0*/  SHFL.BFLY P2, R30, R32, R29, R28 ;  /* 0x0c00001d201e7389 */ /* 0x000064000004001c */
[----:B01----:R-:W-:Y:S01]  /*a900*/  ENDCOLLECTIVE ;  /* 0x000000000000791b */ /* 0x003fe20003800000 */
.L_x_2081:
[----:B------:R-:W-:-:S05]  /*a910*/  FADD.FTZ R43, R43, R44 ;  /* 0x0000002c2b2b7221 */ /* 0x000fca0000010000 */
[----:B------:R-:W-:Y:S02]  /*a920*/  MOV R32, R43 ;  /* 0x0000002b00207202 */ /* 0x000fe40000000f00 */
[----:B------:R-:W-:-:S07]  /*a930*/  MOV R42, R30 ;  /* 0x0000001e002a7202 */ /* 0x000fce0000000f00 */
[----:B------:R-:W-:Y:S05]  /*a940*/  WARPSYNC.COLLECTIVE R23, `(.L_x_2082) ;  /* 0x0000000017087348 */ /* 0x000fea0003c00000 */
[----:B------:R0:W1:Y:S02]  /*a950*/  SHFL.BFLY P2, R30, R32, R29, R28 ;  /* 0x0c00001d201e7389 */ /* 0x000064000004001c */
[----:B01----:R-:W-:Y:S01]  /*a960*/  ENDCOLLECTIVE ;  /* 0x000000000000791b */ /* 0x003fe20003800000 */
.L_x_2082:
[----:B------:R-:W-:Y:S01]  /*a970*/  HFMA2.MMA R29, -RZ, RZ, 0, 4.76837158203125e-07 ;  /* 0x00000008ff1d7435 */ /* 0x000fe200000001ff */
[----:B------:R-:W-:Y:S02]  /*a980*/  MOV R32, R46 ;  /* 0x0000002e00207202 */ /* 0x000fe40000000f00 */
[----:B------:R-:W-:-:S08]  /*a990*/  MOV R44, R30 ;  /* 0x0000001e002c7202 */ /* 0x000fd00000000f00 */
[----:B------:R-:W-:Y:S05]  /*a9a0*/  WARPSYNC.COLLECTIVE R23, `(.L_x_2083) ;  /* 0x0000000017087348 */ /* 0x000fea0003c00000 */
[----:B------:R0:W1:Y:S02]  /*a9b0*/  SHFL.BFLY P2, R30, R32, R29, R28 ;  /* 0x0c00001d201e7389 */ /* 0x000064000004001c */
[----:B01----:R-:W-:Y:S01]  /*a9c0*/  ENDCOLLECTIVE ;  /* 0x000000000000791b */ /* 0x003fe20003800000 */
.L_x_2083:
[----:B------:R-:W-:Y:S02]  /*a9d0*/  MOV R32, R50 ;  /* 0x0000003200207202 */ /* 0x000fe40000000f00 */
[----:B------:R-:W-:-:S07]  /*a9e0*/  MOV R51, R30 ;  /* 0x0000001e00337202 */ /* 0x000fce0000000f00 */
[----:B------:R-:W-:Y:S05]  /*a9f0*/  WARPSYNC.COLLECTIVE R23, `(.L_x_2084) ;  /* 0x0000000017087348 */ /* 0x000fea0003c00000 */
[----:B------:R0:W1:Y:S02]  /*aa00*/  SHFL.BFLY P2, R30, R32, R29, R28 ;  /* 0x0c00001d201e7389 */ /* 0x000064000004001c */
[----:B01----:R-:W-:Y:S01]  /*aa10*/  ENDCOLLECTIVE ;  /* 0x000000000000791b */ /* 0x003fe20003800000 */
.L_x_2084:
[----:B------:R-:W-:Y:S01]  /*aa20*/  FADD.FTZ R51, R51, R46 ;  /* 0x0000002e33337221 */ /* 0x000fe20000010000 */
[----:B------:R-:W-:-:S04]  /*aa30*/  HFMA2.MMA R29, -RZ, RZ, 0, 2.384185791015625e-07 ;  /* 0x00000004ff1d7435 */ /* 0x000fc800000001ff */
[----:B------:R-:W-:Y:S02]  /*aa40*/  MOV R32, R51 ;  /* 0x0000003300207202 */ /* 0x000fe40000000f00 */
[----:B------:R-:W-:-:S07]  /*aa50*/  MOV R53, R30 ;  /* 0x0000001e00357202 */ /* 0x000fce0000000f00 */
[----:B------:R-:W-:Y:S05]  /*aa60*/  WARPSYNC.COLLECTIVE R23, `(.L_x_2085) ;  /* 0x0000000017087348 */ /* 0x000fea0003c00000 */
[----:B------:R0:W1:Y:S02]  /*aa70*/  SHFL.BFLY P2, R30, R32, R29, R28 ;  /* 0x0c00001d201e7389 */ /* 0x000064000004001c */
[----:B01----:R-:W-:Y:S01]  /*aa80*/  ENDCOLLECTIVE ;  /* 0x000000000000791b */ /* 0x003fe20003800000 */
.L_x_2085:
[----:B------:R-:W-:-:S05]  /*aa90*/  FADD.FTZ R53, R53, R50 ;  /* 0x0000003235357221 */ /* 0x000fca0000010000 */
[----:B------:R-:W-:Y:S02]  /*aaa0*/  MOV R32, R53 ;  /* 0x0000003500207202 */ /* 0x000fe40000000f00 */
[----:B------:R-:W-:-:S07]  /*aab0*/  MOV R46, R30 ;  /* 0x0000001e002e7202 */ /* 0x000fce0000000f00 */
[----:B------:R-:W-:Y:S05]  /*aac0*/  WARPSYNC.COLLECTIVE R23, `(.L_x_2086) ;  /* 0x0000000017087348 */ /* 0x000fea0003c00000 */
[----:B------:R0:W1:Y:S02]  /*aad0*/  SHFL.BFLY P2, R30, R32, R29, R28 ;  /* 0x0c00001d201e7389 */ /* 0x000064000004001c */
[----:B01----:R-:W-:Y:S01]  /*aae0*/  ENDCOLLECTIVE ;  /* 0x000000000000791b */ /* 0x003fe20003800000 */
.L_x_2086:
[----:B------:R-:W-:Y:S01]  /*aaf0*/  FADD.FTZ R46, R51, R46 ;  /* 0x0000002e332e7221 */ /* 0x000fe20000010000 */
[----:B------:R-:W-:-:S04]  /*ab00*/  HFMA2.MMA R29, -RZ, RZ, 0, 1.1920928955078125e-07 ;  /* 0x00000002ff1d7435 */ /* 0x000fc800000001ff */
[----:B------:R-:W-:Y:S02]  /*ab10*/  MOV R32, R46 ;  /* 0x0000002e00207202 */ /* 0x000fe40000000f00 */
[----:B------:R-:W-:-:S07]  /*ab20*/  MOV R50, R30 ;  /* 0x0000001e00327202 */ /* 0x000fce0000000f00 */
[----:B------:R-:W-:Y:S05]  /*ab30*/  WARPSYNC.COLLECTIVE R23, `(.L_x_2087) ;  /* 0x0000000017087348 */ /* 0x000fea0003c00000 */
[----:B------:R0:W1:Y:S02]  /*ab40*/  SHFL.BFLY P2, R30, R32, R29, R28 ;  /* 0x0c00001d201e7389 */ /* 0x000064000004001c */
[----:B01----:R-:W-:Y:S01]  /*ab50*/  ENDCOLLECTIVE ;  /* 0x000000000000791b */ /* 0x003fe20003800000 */
.L_x_2087:
[----:B------:R-:W-:-:S05]  /*ab60*/  FADD.FTZ R50, R53, R50 ;  /* 0x0000003235327221 */ /* 0x000fca0000010000 */
[----:B------:R-:W-:Y:S02]  /*ab70*/  MOV R32, R50 ;  /* 0x0000003200207202 */ /* 0x000fe40000000f00 */
[----:B------:R-:W-:-:S07]  /*ab80*/  MOV R37, R30 ;  /* 0x0000001e00257202 */ /* 0x000fce0000000f00 */
[----:B------:R-:W-:Y:S05]  /*ab90*/  WARPSYNC.COLLECTIVE R23, `(.L_x_2088) ;  /* 0x0000000017087348 */ /* 0x000fea0003c00000 */
[----:B------:R0:W1:Y:S02]  /*aba0*/  SHFL.BFLY P2, R30, R32, R29, R28 ;  /* 0x0c00001d201e7389 */ /* 0x000064000004001c */
[----:B01----:R-:W-:Y:S01]  /*abb0*/  ENDCOLLECTIVE ;  /* 0x000000000000791b */ /* 0x003fe20003800000 */
.L_x_2088:
        /* <DEDUP_REMOVED lines=21> */
.L_x_2089:
        /* <DEDUP_REMOVED lines=11> */
.L_x_2090:
[----:B------:R-:W-:Y:S01]  /*adc0*/  FADD.FTZ R34, R37, R34 ;  /* 0x0000002225227221 */ /* 0x000fe20000010000 */
[----:B------:R-:W-:Y:S06]  /*add0*/  BRA `(.L_x_2091) ;  /* 0xffffffe400107947 */ /* 0x000fec000383ffff */
.L_x_2092:
        /* <DEDUP_REMOVED lines=10> */
.L_x_3220:


//--------------------- .text._ZN13group_norm_v218gn_bwd_cuda_kernelI6__halfLi480ELi2ELi32ELi30ELi1024ELb0ELb1ELi16ELi960ELi960ELi4ELb1ELi3ELb0ELb0ELNS_15WgradSyncMethodE3ENS_16CompileConditionILi900EEEEEvPT_S6_S6_PKS5_S8_S8_S8_PKfflPfPj --------------------------
	.section	.text._ZN13group_norm_v218gn_bwd_cuda_kernelI6__halfLi480ELi2ELi32ELi30ELi1024ELb0ELb1ELi16ELi960ELi960ELi4ELb1ELi3ELb0ELb0ELNS_15WgradSyncMethodE3ENS_16CompileConditionILi900EEEEEvPT_S6_S6_PKS5_S8_S8_S8_PKfflPfPj,"ax",@progbits
	.align	128
        .global         _ZN13group_norm_v218gn_bwd_cuda_kernelI6__halfLi480ELi2ELi32ELi30ELi1024ELb0ELb1ELi16ELi960ELi960ELi4ELb1ELi3ELb0ELb0ELNS_15WgradSyncMethodE3ENS_16CompileConditionILi900EEEEEvPT_S6_S6_PKS5_S8_S8_S8_PKfflPfPj
        .type           _ZN13group_norm_v218gn_bwd_cuda_kernelI6__halfLi480ELi2ELi32ELi30ELi1024ELb0ELb1ELi16ELi960ELi960ELi4ELb1ELi3ELb0ELb0ELNS_15WgradSyncMethodE3ENS_16CompileConditionILi900EEEEEvPT_S6_S6_PKS5_S8_S8_S8_PKfflPfPj,@function
        .size           _ZN13group_norm_v218gn_bwd_cuda_kernelI6__halfLi480ELi2ELi32ELi30ELi1024ELb0ELb1ELi16ELi960ELi960ELi4ELb1ELi3ELb0ELb0ELNS_15WgradSyncMethodE3ENS_16CompileConditionILi900EEEEEvPT_S6_S6_PKS5_S8_S8_S8_PKfflPfPj,(.L_x_3221 - _ZN13group_norm_v218gn_bwd_cuda_kernelI6__halfLi480ELi2ELi32ELi30ELi1024ELb0ELb1ELi16ELi960ELi960ELi4ELb1ELi3ELb0ELb0ELNS_15WgradSyncMethodE3ENS_16CompileConditionILi900EEEEEvPT_S6_S6_PKS5_S8_S8_S8_PKfflPfPj)
        .other          _ZN13group_norm_v218gn_bwd_cuda_kernelI6__halfLi480ELi2ELi32ELi30ELi1024ELb0ELb1ELi16ELi960ELi960ELi4ELb1ELi3ELb0ELb0ELNS_15WgradSyncMethodE3ENS_16CompileConditionILi900EEEEEvPT_S6_S6_PKS5_S8_S8_S8_PKfflPfPj,@"STO_CUDA_ENTRY STV_DEFAULT"
_ZN13group_norm_v218gn_bwd_cuda_kernelI6__halfLi480ELi2ELi32ELi30ELi1024ELb0ELb1ELi16ELi960ELi960ELi4ELb1ELi3ELb0ELb0ELNS_15WgradSyncMethodE3ENS_16CompileConditionILi900EEEEEvPT_S6_S6_PKS5_S8_S8_S8_PKfflPfPj:
.text._ZN13group_norm_v218gn_bwd_cuda_kernelI6__halfLi480ELi2ELi32ELi30ELi1024ELb0ELb1ELi16ELi960ELi960ELi4ELb1ELi3ELb0ELb0ELNS_15WgradSyncMethodE3ENS_16CompileConditionILi900EEEEEvPT_S6_S6_PKS5_S8_S8_S8_PKfflPfPj:
        /* <DEDUP_REMOVED lines=29> */
.L_x_2095:
[----:B------:R-:W2:Y:S04]  /*01d0*/  LD.E.STRONG.GPU R0, desc[UR12][R2.64] ;  /* 0x0000000c02007980 */ /* 0x000ea8000c10f900 */
[----:B--2---:R-:W-:Y:S01]  /*01e0*/  CCTL.IVALL ;  /* 0x00000000ff00798f */ /* 0x004fe20002000000 */
[----:B------:R-:W-:Y:S05]  /*01f0*/  YIELD ;  /* 0x0000000000007946 */ /* 0x000fea0003800000 */
[----:B-----5:R-:W-:-:S04]  /*0200*/  LOP3.LUT R0, R0, R5, RZ, 0x3c, !PT ;  /* 0x0000000500007212 */ /* 0x020fc800078e3cff */
[----:B------:R-:W-:-:S13]  /*0210*/  ISETP.GT.AND P0, PT, R0, -0x1, PT ;  /* 0xffffffff0000780c */ /* 0x000fda0003f04270 */
[----:B------:R-:W-:Y:S05]  /*0220*/  @P0 BRA `(.L_x_2095) ;  /* 0xfffffffc00e80947 */ /* 0x000fea000383ffff */
.L_x_2094:
[----:B------:R-:W-:Y:S05]  /*0230*/  WARPSYNC.ALL ;  /* 0x0000000000007948 */ /* 0x000fea0003800000 */
[----:B------:R-:W-:Y:S06]  /*0240*/  BAR.SYNC.DEFER_BLOCKING 0x0 ;  /* 0x0000000000007b1d */ /* 0x000fec0000010000 */
[----:B------:R-:W-:Y:S05]  /*0250*/  BRA `(.L_x_2096) ;  /* 0x0000004800d07947 */ /* 0x000fea0003800000 */
.L_x_2093:
        /* <DEDUP_REMOVED lines=21> */
[----:B------:R-:W-:Y:S02]  /*03b0*/  CS2R R22, SRZ ;  /* 0x0000000000167805 */ /* 0x000fe4000001ff00 */
[----:B------:R-:W-:-:S02]  /*03c0*/  SHF.R.S32.HI R6, RZ, 0x2, R6 ;  /* 0x00000002ff067819 */ /* 0x000fc40000011406 */
[----:B------:R-:W-:Y:S02]  /*03d0*/  IADD3 R7, R7, 0xf0, RZ ;  /* 0x000000f007077810 */ /* 0x000fe40007ffe0ff */
[----:B------:R-:W-:Y:S01]  /*03e0*/  IADD3 R12, R6, 0xf0, RZ ;  /* 0x000000f0060c7810 */ /* 0x000fe20007ffe0ff */
[----:B------:R1:W-:Y:S01]  /*03f0*/  STL [R1+0xb4], R6 ;  /* 0x0000b40601007387 */ /* 0x0003e20000100800 */
[----:B------:R-:W-:Y:S02]  /*0400*/  LEA.HI R9, R9, R2, RZ, 0x4 ;  /* 0x0000000209097211 */ /* 0x000fe400078f20ff */
[----:B------:R-:W-:Y:S02]  /*0410*/  IADD3 R11, R2, -R11, RZ ;  /* 0x8000000b020b7210 */ /* 0x000fe40007ffe0ff */
[----:B------:R-:W-:Y:S01]  /*0420*/  SHF.R.S32.HI R10, RZ, 0x1f, R7 ;  /* 0x0000001fff0a7819 */ /* 0x000fe20000011407 */
[----:B0-----:R-:W-:Y:S01]  /*0430*/  ULEA UR6, UR6, UR4, 0x18 ;  /* 0x0000000406067291 */ /* 0x001fe2000f8ec03f */
[----:B------:R-:W-:-:S02]  /*0440*/  SHF.R.S32.HI R13, RZ, 0x1f, R12 ;  /* 0x0000001fff0d7819 */ /* 0x000fc4000001140c */
[----:B------:R-:W-:Y:S01]  /*0450*/  LEA.HI R10, R10, R7, RZ, 0x2 ;  /* 0x000000070a0a7211 */ /* 0x000fe200078f10ff */
[----:B------:R-:W-:Y:S01]  /*0460*/  UMOV UR4, URZ ;  /* 0x0000003f00047c82 */ /* 0x000fe20008000000 */
[C---:B-1----:R-:W-:Y:S01]  /*0470*/  IADD3 R6, R3.reuse, 0x2, RZ ;  /* 0x0000000203067810 */ /* 0x042fe20007ffe0ff */
[----:B------:R-:W-:Y:S01]  /*0480*/  IMAD.WIDE.U32 R2, R3, -0x77777777, RZ ;  /* 0x8888888903027825 */ /* 0x000fe200078e00ff */
[----:B------:R-:W-:Y:S02]  /*0490*/  LEA.HI R0, R0, R14, RZ, 0x4 ;  /* 0x0000000e00007211 */ /* 0x000fe400078f20ff */
[----:B------:R-:W-:Y:S01]  /*04a0*/  LOP3.LUT R8, R8, 0xfffffffc, RZ, 0xc0, !PT ;  /* 0xfffffffc08087812 */ /* 0x000fe200078ec0ff */
[----:B------:R-:W-:Y:S01]  /*04b0*/  IMAD.WIDE.U32 R6, R6, -0x77777777, RZ ;  /* 0x8888888906067825 */ /* 0x000fe200078e00ff */
[----:B------:R-:W-:Y:S02]  /*04c0*/  SHF.R.U32.HI R2, RZ, 0x4, R3 ;  /* 0x00000004ff027819 */ /* 0x000fe40000011603 */
[----:B------:R-:W-:-:S02]  /*04d0*/  LEA.HI R13, R13, R12, RZ, 0x2 ;  /* 0x0000000c0d0d7211 */ /* 0x000fc400078f10ff */
[----:B------:R-:W-:Y:S01]  /*04e0*/  SHF.R.U32.HI R3, RZ, 0x4, R0 ;  /* 0x00000004ff037819 */ /* 0x000fe20000011600 */
[----:B------:R0:W-:Y:S01]  /*04f0*/  STL [R1+0xac], R2 ;  /* 0x0000ac0201007387 */ /* 0x0001e20000100800 */
[----:B------:R-:W-:Y:S02]  /*0500*/  IADD3 R8, -R8, R14, RZ ;  /* 0x0000000e08087210 */ /* 0x000fe40007ffe1ff */
[----:B------:R-:W-:Y:S02]  /*0510*/  SHF.R.U32.HI R0, RZ, 0x4, R9 ;  /* 0x00000004ff007819 */ /* 0x000fe40000011609 */
[----:B------:R-:W-:Y:S02]  /*0520*/  LOP3.LUT R6, R8, 0x3, R3, 0x78, !PT ;  /* 0x0000000308067812 */ /* 0x000fe400078e7803 */
[----:B------:R-:W-:Y:S02]  /*0530*/  LOP3.LUT R0, R11, 0x3, R0, 0x78, !PT ;  /* 0x000000030b007812 */ /* 0x000fe400078e7800 */
[----:B0-----:R-:W-:-:S02]  /*0540*/  SHF.R.U32.HI R2, RZ, 0x4, R7 ;  /* 0x00000004ff027819 */ /* 0x001fc40000011607 */
[----:B------:R-:W-:-:S03]  /*0550*/  SHF.R.U32.HI R7, RZ, 0x2, R10 ;  /* 0x00000002ff077819 */ /* 0x000fc6000001160a */
[----:B------:R0:W-:Y:S01]  /*0560*/  STL [R1+0xb0], R2 ;  /* 0x0000b00201007387 */ /* 0x0001e20000100800 */
[----:B------:R-:W-:-:S03]  /*0570*/  LOP3.LUT R3, R8, 0x3, R7, 0x78, !PT ;  /* 0x0000000308037812 */ /* 0x000fc600078e7807 */
[----:B------:R-:W-:Y:S04]  /*0580*/  STL [R1+0xc4], R6 ;  /* 0x0000c40601007387 */ /* 0x000fe80000100800 */
[----:B------:R-:W-:Y:S01]  /*0590*/  STL [R1+0xc0], R3 ;  /* 0x0000c00301007387 */ /* 0x000fe20000100800 */
[----:B0-----:R-:W-:-:S03]  /*05a0*/  SHF.R.U32.HI R2, RZ, 0x2, R13 ;  /* 0x00000002ff027819 */ /* 0x001fc6000001160d */
[----:B------:R2:W-:Y:S01]  /*05b0*/  STL [R1+0xbc], R0 ;  /* 0x0000bc0001007387 */ /* 0x0005e20000100800 */
[----:B------:R-:W-:-:S05]  /*05c0*/  LOP3.LUT R2, R11, 0x3, R2, 0x78, !PT ;  /* 0x000000030b027812 */ /* 0x000fca00078e7802 */
[----:B------:R0:W-:Y:S01]  /*05d0*/  STL [R1+0xb8], R2 ;  /* 0x0000b80201007387 */ /* 0x0001e20000100800 */
[--C-:B--2---:R-:W-:Y:S02]  /*05e0*/  HADD2.F32 R0, -RZ, R4.reuse.H0_H0 ;  /* 0x20000004ff007230 */ /* 0x104fe40000004100 */
[----:B------:R-:W-:Y:S02]  /*05f0*/  HADD2.F32 R3, -RZ, R4.H1_H1 ;  /* 0x30000004ff037230 */ /* 0x000fe40000004100 */
[--C-:B0-----:R-:W-:Y:S02]  /*0600*/  HADD2.F32 R2, -RZ, R5.reuse.H0_H0 ;  /* 0x20000005ff027230 */ /* 0x101fe40000004100 */
[----:B------:R-:W-:-:S07]  /*0610*/  HADD2.F32 R4, -RZ, R5.H1_H1 ;  /* 0x30000005ff047230 */ /* 0x000fce0000004100 */
.L_x_2112:
[----:B-1----:R-:W2:Y:S01]  /*0620*/  LDL R8, [R1+0xac] ;  /* 0x0000ac0001087983 */ /* 0x002ea20000100800 */
[----:B------:R-:W0:Y:S01]  /*0630*/  S2R R5, SR_TID.X ;  /* 0x0000000000057919 */ /* 0x000e220000002100 */
[----:B------:R-:W-:Y:S01]  /*0640*/  HFMA2.MMA R31, -RZ, RZ, 0, 0 ;  /* 0x00000000ff1f7435 */ /* 0x000fe200000001ff */
[----:B------:R-:W-:Y:S01]  /*0650*/  USHF.L.U32 UR7, UR11, 0x4, URZ ;  /* 0x000000040b077899 */ /* 0x000fe2000800063f */
[----:B-----5:R-:W-:Y:S01]  /*0660*/  STL [R1+0xe8], R22 ;  /* 0x0000e81601007387 */ /* 0x020fe20000100800 */
[----:B------:R-:W-:Y:S02]  /*0670*/  USHF.L.U32 UR10, UR9, 0x5, URZ ;  /* 0x00000005090a7899 */ /* 0x000fe4000800063f */
[----:B------:R-:W-:Y:S01]  /*0680*/  USHF.L.U64.HI UR14, UR9, 0x5, UR5 ;  /* 0x00000005090e7899 */ /* 0x000fe20008010205 */
[----:B------:R-:W3:Y:S01]  /*0690*/  LDL R18, [R1+0xb0] ;  /* 0x0000b00001127983 */ /* 0x000ee20000100800 */
[----:B------:R-:W-:Y:S01]  /*06a0*/  ULOP3.LUT UR7, UR7, 0x3f0, URZ, 0xc0, !UPT ;  /* 0x000003f007077892 */ /* 0x000fe2000f8ec03f */
[----:B------:R-:W-:Y:S01]  /*06b0*/  ULDC.64 UR16, c[0x0][0x248] ;  /* 0x0000920000107ab9 */ /* 0x000fe20000000a00 */
[----:B------:R-:W-:Y:S01]  /*06c0*/  ULDC.64 UR18, c[0x0][0x230] ;  /* 0x00008c0000127ab9 */ /* 0x000fe20000000a00 */
[----:B------:R-:W-:Y:S01]  /*06d0*/  ULDC.64 UR20, c[0x0][0x228] ;  /* 0x00008a0000147ab9 */ /* 0x000fe20000000a00 */
[----:B0-----:R-:W-:-:S05]  /*06e0*/  IMAD.WIDE.U32 R6, R5, -0x77777777, RZ ;  /* 0x8888888905067825 */ /* 0x001fca00078e00ff */
[----:B------:R-:W-:-:S05]  /*06f0*/  SHF.R.U32.HI R59, RZ, 0x7, R7 ;  /* 0x00000007ff3b7819 */ /* 0x000fca0000011607 */
[----:B------:R-:W-:Y:S01]  /*0700*/  IMAD R60, R59, -0xf0, R5 ;  /* 0xffffff103b3c7824 */ /* 0x000fe200078e0205 */
[----:B------:R-:W-:-:S03]  /*0710*/  MOV R5, UR9 ;  /* 0x0000000900057c02 */ /* 0x000fc60008000f00 */
[----:B------:R-:W-:Y:S01]  /*0720*/  IMAD.SHL.U32 R30, R60, 0x4, RZ ;  /* 0x000000043c1e7824 */ /* 0x000fe200078e00ff */
[----:B------:R-:W-:-:S03]  /*0730*/  IADD3 R36, R59, UR7, RZ ;  /* 0x000000073b247c10 */ /* 0x000fc6000fffe0ff */
[----:B------:R-:W-:Y:S01]  /*0740*/  IMAD.WIDE.U32 R30, R5, 0xf0000, R30 ;  /* 0x000f0000051e7825 */ /* 0x000fe200078e001e */
[----:B------:R-:W-:-:S03]  /*0750*/  UIMAD UR7, UR5, 0xf0000, URZ ;  /* 0x000f0000050778a4 */ /* 0x000fc6000f8e023f */
[----:B------:R-:W-:-:S05]  /*0760*/  IMAD R36, R36, 0x3c0, RZ ;  /* 0x000003c024247824 */ /* 0x000fca00078e02ff */
[----:B------:R-:W-:-:S04]  /*0770*/  IADD3 R7, R36, 0x780, RZ ;  /* 0x0000078024077810 */ /* 0x000fc80007ffe0ff */
[----:B------:R-:W-:Y:S02]  /*0780*/  IADD3 R7, P1, R7, R30, RZ ;  /* 0x0000001e07077210 */ /* 0x000fe40007f3e0ff */
[----:B------:R-:W-:-:S04]  /*0790*/  IADD3 R9, R36, 0xf00, RZ ;  /* 0x00000f0024097810 */ /* 0x000fc80007ffe0ff */
[----:B------:R-:W-:Y:S02]  /*07a0*/  IADD3 R10, P2, R9, R30, RZ ;  /* 0x0000001e090a7210 */ /* 0x000fe40007f5e0ff */
[----:B--2---:R-:W-:-:S04]  /*07b0*/  IADD3 R5, P0, R8, UR10, RZ ;  /* 0x0000000a08057c10 */ /* 0x004fc8000ff1e0ff */
[----:B------:R-:W-:Y:S02]  /*07c0*/  IADD3.X R6, RZ, UR14, RZ, P0, !PT ;  /* 0x0000000eff067c10 */ /* 0x000fe400087fe4ff */
[----:B------:R-:W-:-:S04]  /*07d0*/  LEA R16, P0, R5, UR16, 0x3 ;  /* 0x0000001005107c11 */ /* 0x000fc8000f8018ff */
[----:B------:R-:W-:Y:S02]  /*07e0*/  LEA.HI.X R17, R5, UR17, R6, 0x3, P0 ;  /* 0x0000001105117c11 */ /* 0x000fe400080f1c06 */
[----:B------:R-:W-:Y:S01]  /*07f0*/  IADD3 R5, R31, UR7, RZ ;  /* 0x000000071f057c10 */ /* 0x000fe2000fffe0ff */
[----:B------:R-:W-:Y:S01]  /*0800*/  ULDC UR7, c[0x0][0x250] ;  /* 0x0000940000077ab9 */ /* 0x000fe20000000800 */
[----:B------:R-:W-:Y:S02]  /*0810*/  IADD3 R6, P0, R36, R30, RZ ;  /* 0x0000001e24067210 */ /* 0x000fe40007f1e0ff */
[----:B------:R-:W2:Y:S02]  /*0820*/  LDG.E.64.CONSTANT R16, desc[UR12][R16.64] ;  /* 0x0000000c10107981 */ /* 0x000ea4000c1e9b00 */
[----:B------:R-:W-:Y:S02]  /*0830*/  IADD3.X R11, RZ, R5, RZ, P0, !PT ;  /* 0x00000005ff0b7210 */ /* 0x000fe400007fe4ff */
[----:B------:R-:W-:-:S02]  /*0840*/  SHF.L.U32 R12, R6, 0x1, RZ ;  /* 0x00000001060c7819 */ /* 0x000fc400000006ff */
[----:B------:R-:W-:Y:S02]  /*0850*/  SHF.L.U64.HI R13, R6, 0x1, R11 ;  /* 0x00000001060d7819 */ /* 0x000fe4000001020b */
[C---:B------:R-:W-:Y:S02]  /*0860*/  IADD3 R42, P0, R12.reuse, UR18, RZ ;  /* 0x000000120c2a7c10 */ /* 0x040fe4000ff1e0ff */
[----:B------:R-:W-:Y:S02]  /*0870*/  IADD3.X R6, RZ, R5, RZ, P1, !PT ;  /* 0x00000005ff067210 */ /* 0x000fe40000ffe4ff */
[----:B------:R-:W-:Y:S02]  /*0880*/  IADD3 R48, P1, R12, UR20, RZ ;  /* 0x000000140c307c10 */ /* 0x000fe4000ff3e0ff */
[----:B------:R-:W-:Y:S01]  /*0890*/  IADD3.X R43, R13, UR19, RZ, P0, !PT ;  /* 0x000000130d2b7c10 */ /* 0x000fe200087fe4ff */
[----:B------:R-:W-:Y:S01]  /*08a0*/  STL [R1+0x70], R13 ;  /* 0x0000700d01007387 */ /* 0x000fe20000100800 */
[----:B------:R-:W-:-:S02]  /*08b0*/  SHF.L.U32 R8, R7, 0x1, RZ ;  /* 0x0000000107087819 */ /* 0x000fc400000006ff */
[----:B------:R-:W-:Y:S01]  /*08c0*/  IADD3.X R49, R13, UR21, RZ, P1, !PT ;  /* 0x000000150d317c10 */ /* 0x000fe20008ffe4ff */
[----:B------:R0:W-:Y:S01]  /*08d0*/  STL [R1+0x6c], R12 ;  /* 0x00006c0c01007387 */ /* 0x0001e20000100800 */
[----:B------:R-:W-:-:S03]  /*08e0*/  IADD3.X R9, RZ, R5, RZ, P2, !PT ;  /* 0x00000005ff097210 */ /* 0x000fc600017fe4ff */
[----:B------:R-:W4:Y:S04]  /*08f0*/  LDG.E.64.CONSTANT R42, desc[UR12][R42.64] ;  /* 0x0000000c2a2a7981 */ /* 0x000f28000c1e9b00 */
[----:B------:R-:W4:Y:S01]  /*0900*/  LDG.E.64.CONSTANT R48, desc[UR12][R48.64] ;  /* 0x0000000c30307981 */ /* 0x000f22000c1e9b00 */
[----:B0-----:R-:W-:Y:S02]  /*0910*/  SHF.L.U64.HI R12, R7, 0x1, R6 ;  /* 0x00000001070c7819 */ /* 0x001fe40000010206 */
[----:B------:R-:W-:Y:S01]  /*0920*/  IADD3 R6, P0, R8, UR18, RZ ;  /* 0x0000001208067c10 */ /* 0x000fe2000ff1e0ff */
[----:B------:R0:W-:Y:S03]  /*0930*/  STL [R1+0x8c], R8 ;  /* 0x00008c0801007387 */ /* 0x0001e60000100800 */
[----:B------:R-:W-:Y:S01]  /*0940*/  IADD3.X R7, R12, UR19, RZ, P0, !PT ;  /* 0x000000130c077c10 */ /* 0x000fe200087fe4ff */
[----:B------:R-:W-:Y:S01]  /*0950*/  VIADD R11, R36, 0x1680 ;  /* 0x00001680240b7836 */ /* 0x000fe20000000000 */
[----:B------:R-:W-:-:S02]  /*0960*/  SHF.L.U64.HI R15, R10, 0x1, R9 ;  /* 0x000000010a0f7819 */ /* 0x000fc40000010209 */
[----:B0-----:R-:W-:Y:S01]  /*0970*/  IADD3 R8, P1, R8, UR20, RZ ;  /* 0x0000001408087c10 */ /* 0x001fe2000ff3e0ff */
[----:B------:R0:W-:Y:S03]  /*0980*/  STL [R1+0x94], R12 ;  /* 0x0000940c01007387 */ /* 0x0001e60000100800 */
[----:B------:R-:W-:Y:S01]  /*0990*/  IADD3.X R9, R12, UR21, RZ, P1, !PT ;  /* 0x000000150c097c10 */ /* 0x000fe20008ffe4ff */
[----:B------:R-:W4:Y:S01]  /*09a0*/  LDG.E.64.CONSTANT R6, desc[UR12][R6.64] ;  /* 0x0000000c06067981 */ /* 0x000f22000c1e9b00 */
[----:B------:R-:W-:-:S04]  /*09b0*/  IADD3 R14, P1, R11, R30, RZ ;  /* 0x0000001e0b0e7210 */ /* 0x000fc80007f3e0ff */
[----:B------:R-:W4:Y:S01]  /*09c0*/  LDG.E.64.CONSTANT R8, desc[UR12][R8.64] ;  /* 0x0000000c08087981 */ /* 0x000f22000c1e9b00 */
[----:B0-----:R-:W-:-:S04]  /*09d0*/  SHF.L.U32 R12, R10, 0x1, RZ ;  /* 0x000000010a0c7819 */ /* 0x001fc800000006ff */
[----:B------:R-:W-:Y:S01]  /*09e0*/  IADD3 R10, P0, R12, UR18, RZ ;  /* 0x000000120c0a7c10 */ /* 0x000fe2000ff1e0ff */
[----:B------:R-:W-:Y:S01]  /*09f0*/  STL [R1+0x9c], R15 ;  /* 0x00009c0f01007387 */ /* 0x000fe20000100800 */
[----:B------:R-:W-:Y:S02]  /*0a00*/  IADD3.X R13, RZ, R5, RZ, P1, !PT ;  /* 0x00000005ff0d7210 */ /* 0x000fe40000ffe4ff */
[----:B------:R-:W-:Y:S01]  /*0a10*/  IADD3.X R11, R15, UR19, RZ, P0, !PT ;  /* 0x000000130f0b7c10 */ /* 0x000fe200087fe4ff */
[----:B------:R0:W-:Y:S01]  /*0a20*/  STL [R1+0x90], R12 ;  /* 0x0000900c01007387 */ /* 0x0001e20000100800 */
[C---:B------:R-:W-:Y:S02]  /*0a30*/  SHF.L.U32 R19, R14.reuse, 0x1, RZ ;  /* 0x000000010e137819 */ /* 0x040fe400000006ff */
[----:B------:R-:W-:Y:S02]  /*0a40*/  SHF.L.U64.HI R21, R14, 0x1, R13 ;  /* 0x000000010e157819 */ /* 0x000fe4000001020d */
[----:B------:R-:W4:Y:S01]  /*0a50*/  LDG.E.64.CONSTANT R10, desc[UR12][R10.64] ;  /* 0x0000000c0a0a7981 */ /* 0x000f22000c1e9b00 */
[----:B0-----:R-:W-:-:S02]  /*0a60*/  IADD3 R12, P1, R12, UR20, RZ ;  /* 0x000000140c0c7c10 */ /* 0x001fc4000ff3e0ff */
[----:B------:R-:W-:Y:S02]  /*0a70*/  IADD3 R14, P3, R19, UR18, RZ ;  /* 0x00000012130e7c10 */ /* 0x000fe4000ff7e0ff */
[----:B------:R-:W-:Y:S02]  /*0a80*/  IADD3.X R13, R15, UR21, RZ, P1, !PT ;  /* 0x000000150f0d7c10 */ /* 0x000fe40008ffe4ff */
[----:B------:R-:W-:Y:S02]  /*0a90*/  IADD3 R15, R36, 0x1e00, RZ ;  /* 0x00001e00240f7810 */ /* 0x000fe40007ffe0ff */
[----:B------:R-:W-:Y:S02]  /*0aa0*/  IADD3 R46, P1, R19, UR20, RZ ;  /* 0x00000014132e7c10 */ /* 0x000fe4000ff3e0ff */
[----:B------:R-:W-:Y:S01]  /*0ab0*/  IADD3 R20, P0, R15, R30, RZ ;  /* 0x0000001e0f147210 */ /* 0x000fe20007f1e0ff */
[----:B------:R-:W4:Y:S01]  /*0ac0*/  LDG.E.64.CONSTANT R12, desc[UR12][R12.64] ;  /* 0x0000000c0c0c7981 */ /* 0x000f22000c1e9b00 */
[----:B------:R-:W-:-:S02]  /*0ad0*/  IADD3.X R15, R21, UR19, RZ, P3, !PT ;  /* 0x00000013150f7c10 */ /* 0x000fc40009ffe4ff */
[----:B------:R-:W-:Y:S01]  /*0ae0*/  IADD3.X R47, R21, UR21, RZ, P1, !PT ;  /* 0x00000015152f7c10 */ /* 0x000fe20008ffe4ff */
[----:B------:R0:W-:Y:S01]  /*0af0*/  STL [R1+0xa8], R21 ;  /* 0x0000a81501007387 */ /* 0x0001e20000100800 */
[----:B---3--:R-:W-:Y:S02]  /*0b00*/  IADD3 R18, P2, R18, UR10, RZ ;  /* 0x0000000a12127c10 */ /* 0x008fe4000ff5e0ff */
[----:B------:R-:W-:Y:S01]  /*0b10*/  SHF.L.U32 R32, R20, 0x1, RZ ;  /* 0x0000000114207819 */ /* 0x000fe200000006ff */
[----:B------:R-:W3:Y:S04]  /*0b20*/  LDG.E.64.CONSTANT R14, desc[UR12][R14.64] ;  /* 0x0000000c0e0e7981 */ /* 0x000ee8000c1e9b00 */
[----:B------:R1:W-:Y:S01]  /*0b30*/  STL [R1+0x98], R19 ;  /* 0x0000981301007387 */ /* 0x0003e20000100800 */
[----:B0-----:R-:W-:-:S03]  /*0b40*/  IADD3.X R21, RZ, R5, RZ, P0, !PT ;  /* 0x00000005ff157210 */ /* 0x001fc600007fe4ff */
[----:B------:R-:W3:Y:S01]  /*0b50*/  LDG.E.64.CONSTANT R46, desc[UR12][R46.64] ;  /* 0x0000000c2e2e7981 */ /* 0x000ee2000c1e9b00 */
[----:B------:R-:W-:Y:S02]  /*0b60*/  IADD3 R44, P0, R32, UR18, RZ ;  /* 0x00000012202c7c10 */ /* 0x000fe4000ff1e0ff */
[----:B------:R-:W-:Y:S02]  /*0b70*/  SHF.L.U64.HI R22, R20, 0x1, R21 ;  /* 0x0000000114167819 */ /* 0x000fe40000010215 */
[----:B-1----:R-:W-:Y:S02]  /*0b80*/  IADD3.X R19, RZ, UR14, RZ, P2, !PT ;  /* 0x0000000eff137c10 */ /* 0x002fe400097fe4ff */
[----:B------:R-:W-:Y:S01]  /*0b90*/  IADD3 R40, P1, R32, UR20, RZ ;  /* 0x0000001420287c10 */ /* 0x000fe2000ff3e0ff */
[----:B------:R-:W-:Y:S01]  /*0ba0*/  STL [R1+0xa0], R32 ;  /* 0x0000a02001007387 */ /* 0x000fe20000100800 */
[----:B------:R-:W-:Y:S01]  /*0bb0*/  LEA R34, P2, R18, UR16, 0x3 ;  /* 0x0000001012227c11 */ /* 0x000fe2000f8418ff */
[----:B------:R-:W-:Y:S01]  /*0bc0*/  UIADD3 UR9, UP0, UR9, 0x3, URZ ;  /* 0x0000000309097890 */ /* 0x000fe2000ff1e03f */
[----:B------:R-:W-:Y:S01]  /*0bd0*/  IADD3.X R45, R22, UR19, RZ, P0, !PT ;  /* 0x00000013162d7c10 */ /* 0x000fe200087fe4ff */
[----:B------:R-:W-:Y:S01]  /*0be0*/  ULDC.64 UR14, c[0x0][0x258] ;  /* 0x00009600000e7ab9 */ /* 0x000fe20000000a00 */
[----:B------:R-:W-:-:S02]  /*0bf0*/  LEA.HI.X R35, R18, UR17, R19, 0x3, P2 ;  /* 0x0000001112237c11 */ /* 0x000fc400090f1c13 */
[----:B------:R-:W-:Y:S02]  /*0c00*/  IADD3.X R41, R22, UR21, RZ, P1, !PT ;  /* 0x0000001516297c10 */ /* 0x000fe40008ffe4ff */
[----:B------:R-:W3:Y:S04]  /*0c10*/  LDG.E.64.CONSTANT R44, desc[UR12][R44.64] ;  /* 0x0000000c2c2c7981 */ /* 0x000ee8000c1e9b00 */
[----:B------:R-:W3:Y:S01]  /*0c20*/  LDG.E.64.CONSTANT R34, desc[UR12][R34.64] ;  /* 0x0000000c22227981 */ /* 0x000ee2000c1e9b00 */
[----:B------:R-:W-:-:S03]  /*0c30*/  IADD3 R18, R36, 0x2580, RZ ;  /* 0x0000258024127810 */ /* 0x000fc60007ffe0ff */
[----:B------:R-:W3:Y:S01]  /*0c40*/  LDG.E.64.CONSTANT R40, desc[UR12][R40.64] ;  /* 0x0000000c28287981 */ /* 0x000ee2000c1e9b00 */
[----:B------:R-:W-:-:S04]  /*0c50*/  IADD3 R18, P0, R18, R30, RZ ;  /* 0x0000001e12127210 */ /* 0x000fc80007f1e0ff */
[----:B------:R-:W-:Y:S02]  /*0c60*/  IADD3.X R19, RZ, R5, RZ, P0, !PT ;  /* 0x00000005ff137210 */ /* 0x000fe400007fe4ff */
[C---:B------:R-:W-:Y:S02]  /*0c70*/  SHF.L.U32 R21, R18.reuse, 0x1, RZ ;  /* 0x0000000112157819 */ /* 0x040fe400000006ff */
[----:B------:R-:W-:Y:S02]  /*0c80*/  SHF.L.U64.HI R20, R18, 0x1, R19 ;  /* 0x0000000112147819 */ /* 0x000fe40000010213 */
[----:B------:R-:W-:-:S04]  /*0c90*/  IADD3 R18, P0, R21, UR18, RZ ;  /* 0x0000001215127c10 */ /* 0x000fc8000ff1e0ff */
[----:B------:R-:W-:Y:S02]  /*0ca0*/  IADD3.X R19, R20, UR19, RZ, P0, !PT ;  /* 0x0000001314137c10 */ /* 0x000fe400087fe4ff */
[----:B------:R-:W-:-:S04]  /*0cb0*/  IADD3 R38, P1, R21, UR20, RZ ;  /* 0x0000001415267c10 */ /* 0x000fc8000ff3e0ff */
[----:B------:R-:W3:Y:S01]  /*0cc0*/  LDG.E.64.CONSTANT R18, desc[UR12][R18.64] ;  /* 0x0000000c12127981 */ /* 0x000ee2000c1e9b00 */
[----:B------:R-:W-:-:S03]  /*0cd0*/  IADD3.X R39, R20, UR21, RZ, P1, !PT ;  /* 0x0000001514277c10 */ /* 0x000fc60008ffe4ff */
[----:B------:R-:W-:Y:S04]  /*0ce0*/  STL [R1+0xa4], R22 ;  /* 0x0000a41601007387 */ /* 0x000fe80000100800 */
[----:B------:R-:W-:Y:S04]  /*0cf0*/  STL [R1+0x84], R21 ;  /* 0x0000841501007387 */ /* 0x000fe80000100800 */
[----:B------:R-:W3:Y:S04]  /*0d00*/  LDG.E.64.CONSTANT R38, desc[UR12][R38.64] ;  /* 0x0000000c26267981 */ /* 0x000ee8000c1e9b00 */
[----:B------:R0:W-:Y:S02]  /*0d10*/  STL [R1+0x88], R20 ;  /* 0x0000881401007387 */ /* 0x0001e40000100800 */
[----:B0-----:R-:W-:-:S04]  /*0d20*/  IADD3 R20, R36, 0x2d00, RZ ;  /* 0x00002d0024147810 */ /* 0x001fc80007ffe0ff */
[----:B------:R-:W-:-:S04]  /*0d30*/  IADD3 R20, P0, R20, R30, RZ ;  /* 0x0000001e14147210 */ /* 0x000fc80007f1e0ff */
[----:B------:R-:W-:Y:S01]  /*0d40*/  IADD3.X R21, RZ, R5, RZ, P0, !PT ;  /* 0x00000005ff157210 */ /* 0x000fe200007fe4ff */
[----:B------:R-:W-:-:S03]  /*0d50*/  IMAD.SHL.U32 R32, R20, 0x2, RZ ;  /* 0x0000000214207824 */ /* 0x000fc600078e00ff */
[----:B------:R-:W-:Y:S02]  /*0d60*/  SHF.L.U64.HI R22, R20, 0x1, R21 ;  /* 0x0000000114167819 */ /* 0x000fe40000010215 */
[----:B------:R-:W-:-:S04]  /*0d70*/  IADD3 R20, P0, R32, UR18, RZ ;  /* 0x0000001220147c10 */ /* 0x000fc8000ff1e0ff */
[----:B------:R-:W-:Y:S01]  /*0d80*/  IADD3.X R21, R22, UR19, RZ, P0, !PT ;  /* 0x0000001316157c10 */ /* 0x000fe200087fe4ff */
[----:B------:R0:W-:Y:S05]  /*0d90*/  STL [R1+0x7c], R32 ;  /* 0x00007c2001007387 */ /* 0x0001ea0000100800 */
[----:B------:R-:W3:Y:S01]  /*0da0*/  LDG.E.64.CONSTANT R20, desc[UR12][R20.64] ;  /* 0x0000000c14147981 */ /* 0x000ee2000c1e9b00 */
[----:B0-----:R-:W-:-:S04]  /*0db0*/  IADD3 R32, P1, R32, UR20, RZ ;  /* 0x0000001420207c10 */ /* 0x001fc8000ff3e0ff */
[----:B------:R-:W-:Y:S02]  /*0dc0*/  IADD3.X R33, R22, UR21, RZ, P1, !PT ;  /* 0x0000001516217c10 */ /* 0x000fe40008ffe4ff */
[----:B------:R-:W-:-:S04]  /*0dd0*/  IADD3 R36, R36, 0x3480, RZ ;  /* 0x0000348024247810 */ /* 0x000fc80007ffe0ff */
[----:B------:R-:W3:Y:S01]  /*0de0*/  LDG.E.64.CONSTANT R32, desc[UR12][R32.64] ;  /* 0x0000000c20207981 */ /* 0x000ee2000c1e9b00 */
[----:B------:R-:W-:-:S04]  /*0df0*/  IADD3 R36, P0, R36, R30, RZ ;  /* 0x0000001e24247210 */ /* 0x000fc80007f1e0ff */
[----:B------:R-:W-:Y:S02]  /*0e00*/  IADD3.X R5, RZ, R5, RZ, P0, !PT ;  /* 0x00000005ff057210 */ /* 0x000fe400007fe4ff */
[----:B------:R-:W-:Y:S01]  /*0e10*/  SHF.L.U32 R50, R36, 0x1, RZ ;  /* 0x0000000124327819 */ /* 0x000fe200000006ff */
[----:B------:R0:W-:Y:S03]  /*0e20*/  STL [R1+0x80], R22 ;  /* 0x0000801601007387 */ /* 0x0001e60000100800 */
[----:B------:R-:W-:Y:S02]  /*0e30*/  IADD3 R30, P1, R50, UR20, RZ ;  /* 0x00000014321e7c10 */ /* 0x000fe4000ff3e0ff */
[----:B0-----:R-:W-:Y:S02]  /*0e40*/  SHF.L.U64.HI R22, R36, 0x1, R5 ;  /* 0x0000000124167819 */ /* 0x001fe40000010205 */
[----:B------:R-:W-:-:S04]  /*0e50*/  IADD3 R36, P0, R50, UR18, RZ ;  /* 0x0000001232247c10 */ /* 0x000fc8000ff1e0ff */
[C---:B------:R-:W-:Y:S02]  /*0e60*/  IADD3.X R37, R22.reuse, UR19, RZ, P0, !PT ;  /* 0x0000001316257c10 */ /* 0x040fe400087fe4ff */
[----:B------:R-:W-:-:S04]  /*0e70*/  IADD3.X R31, R22, UR21, RZ, P1, !PT ;  /* 0x00000015161f7c10 */ /* 0x000fc80008ffe4ff */
[----:B------:R-:W3:Y:S04]  /*0e80*/  LDG.E.64.CONSTANT R36, desc[UR12][R36.64] ;  /* 0x0000000c24247981 */ /* 0x000ee8000c1e9b00 */
[----:B------:R-:W3:Y:S04]  /*0e90*/  LDG.E.64.CONSTANT R30, desc[UR12][R30.64] ;  /* 0x0000000c1e1e7981 */ /* 0x000ee8000c1e9b00 */
[----:B------:R0:W-:Y:S04]  /*0ea0*/  STL [R1+0x74], R50 ;  /* 0x0000743201007387 */ /* 0x0001e80000100800 */
[----:B------:R1:W-:Y:S01]  /*0eb0*/  STL [R1+0x78], R22 ;  /* 0x0000781601007387 */ /* 0x0003e20000100800 */
[----:B--2---:R-:W-:-:S06]  /*0ec0*/  FADD.FTZ R5, R17, UR7 ;  /* 0x0000000711057e21 */ /* 0x004fcc0008010000 */
[----:B------:R-:W1:Y:S01]  /*0ed0*/  MUFU.RSQ R5, R5 ;  /* 0x0000000500057308 */ /* 0x000e620000001400 */
[--C-:B----4-:R-:W-:Y:S02]  /*0ee0*/  HADD2.F32 R17, -RZ, R42.reuse.H0_H0 ;  /* 0x2000002aff117230 */ /* 0x110fe40000004100 */
[----:B0-----:R-:W-:Y:S02]  /*0ef0*/  HADD2.F32 R50, -RZ, R42.H1_H1 ;  /* 0x3000002aff327230 */ /* 0x001fe40000004100 */
[--C-:B------:R-:W-:Y:S02]  /*0f00*/  HADD2.F32 R54, -RZ, R48.reuse.H0_H0 ;  /* 0x20000030ff367230 */ /* 0x100fe40000004100 */
[C---:B------:R-:W-:Y:S01]  /*0f10*/  FADD.FTZ R17, -R16.reuse, R17 ;  /* 0x0000001110117221 */ /* 0x040fe20000010100 */
[----:B------:R-:W-:Y:S02]  /*0f20*/  HADD2.F32 R57, -RZ, R48.H1_H1 ;  /* 0x30000030ff397230 */ /* 0x000fe40000004100 */
[----:B------:R-:W-:Y:S01]  /*0f30*/  FADD.FTZ R50, -R16, R50 ;  /* 0x0000003210327221 */ /* 0x000fe20000010100 */
[----:B------:R-:W-:Y:S01]  /*0f40*/  FMUL.FTZ R42, R0, R54 ;  /* 0x00000036002a7220 */ /* 0x000fe20000410000 */
[----:B-1----:R-:W-:Y:S01]  /*0f50*/  FMUL.FTZ R22, R5, R17 ;  /* 0x0000001105167220 */ /* 0x002fe20000410000 */
[----:B------:R-:W-:Y:S01]  /*0f60*/  FMUL.FTZ R17, R3, R57 ;  /* 0x0000003903117220 */ /* 0x000fe20000410000 */
[----:B------:R-:W-:-:S02]  /*0f70*/  FMUL.FTZ R51, R5, R50 ;  /* 0x0000003205337220 */ /* 0x000fc40000410000 */
[----:B------:R-:W-:Y:S01]  /*0f80*/  FFMA.FTZ R42, R22, R42, RZ ;  /* 0x0000002a162a7223 */ /* 0x000fe200000100ff */
[----:B------:R-:W-:-:S03]  /*0f90*/  HADD2.F32 R48, -RZ, R6.H0_H0 ;  /* 0x20000006ff307230 */ /* 0x000fc60000004100 */
[----:B------:R-:W-:Y:S01]  /*0fa0*/  FFMA.FTZ R17, R51, R17, R42 ;  /* 0x0000001133117223 */ /* 0x000fe2000001002a */
[----:B------:R-:W-:Y:S02]  /*0fb0*/  HADD2.F32 R58, -RZ, R8.H0_H0 ;  /* 0x20000008ff3a7230 */ /* 0x000fe40000004100 */
[----:B------:R-:W-:Y:S01]  /*0fc0*/  FADD.FTZ R48, -R16, R48 ;  /* 0x0000003010307221 */ /* 0x000fe20000010100 */
[----:B------:R-:W-:Y:S02]  /*0fd0*/  HADD2.F32 R42, -RZ, R6.H1_H1 ;  /* 0x30000006ff2a7230 */ /* 0x000fe40000004100 */
[----:B------:R-:W-:Y:S01]  /*0fe0*/  FMUL.FTZ R6, R0, R58 ;  /* 0x0000003a00067220 */ /* 0x000fe20000410000 */
[----:B------:R-:W-:Y:S01]  /*0ff0*/  FMUL.FTZ R48, R5, R48 ;  /* 0x0000003005307220 */ /* 0x000fe20000410000 */
[----:B------:R-:W-:Y:S02]  /*1000*/  HADD2.F32 R56, -RZ, R8.H1_H1 ;  /* 0x30000008ff387230 */ /* 0x000fe40000004100 */
[----:B------:R-:W-:Y:S01]  /*1010*/  FADD.FTZ R42, -R16, R42 ;  /* 0x0000002a102a7221 */ /* 0x000fe20000010100 */
[----:B------:R-:W-:Y:S01]  /*1020*/  FFMA.FTZ R8, R48, R6, R17 ;  /* 0x0000000630087223 */ /* 0x000fe20000010011 */
[----:B------:R-:W-:-:S02]  /*1030*/  HADD2.F32 R17, -RZ, R10.H0_H0 ;  /* 0x2000000aff117230 */ /* 0x000fc40000004100 */
[----:B------:R-:W-:Y:S01]  /*1040*/  FMUL.FTZ R6, R3, R56 ;  /* 0x0000003803067220 */ /* 0x000fe20000410000 */
[----:B------:R-:W-:Y:S01]  /*1050*/  FMUL.FTZ R42, R5, R42 ;  /* 0x0000002a052a7220 */ /* 0x000fe20000410000 */
[----:B------:R-:W-:Y:S02]  /*1060*/  HADD2.F32 R10, -RZ, R10.H1_H1 ;  /* 0x3000000aff0a7230 */ /* 0x000fe40000004100 */
[----:B------:R-:W-:Y:S01]  /*1070*/  FADD.FTZ R17, -R16, R17 ;  /* 0x0000001110117221 */ /* 0x000fe20000010100 */
[----:B------:R-:W-:-:S03]  /*1080*/  FFMA.FTZ R8, R42, R6, R8 ;  /* 0x000000062a087223 */ /* 0x000fc60000010008 */
[----:B------:R-:W-:Y:S01]  /*1090*/  FMUL.FTZ R17, R5, R17 ;  /* 0x0000001105117220 */ /* 0x000fe20000410000 */
[--C-:B------:R-:W-:Y:S02]  /*10a0*/  HADD2.F32 R55, -RZ, R12.reuse.H0_H0 ;  /* 0x2000000cff377230 */ /* 0x100fe40000004100 */
[----:B------:R-:W-:Y:S02]  /*10b0*/  HADD2.F32 R53, -RZ, R12.H1_H1 ;  /* 0x3000000cff357230 */ /* 0x000fe40000004100 */
[----:B------:R-:W-:Y:S01]  /*10c0*/  FADD.FTZ R12, -R16, R10 ;  /* 0x0000000a100c7221 */ /* 0x000fe20000010100 */
[----:B------:R-:W-:Y:S01]  /*10d0*/  FMUL.FTZ R6, R0, R55 ;  /* 0x0000003700067220 */ /* 0x000fe20000410000 */
[----:B---3--:R-:W-:-:S03]  /*10e0*/  HADD2.F32 R10, -RZ, R14.H0_H0 ;  /* 0x2000000eff0a7230 */ /* 0x008fc60000004100 */
[----:B------:R-:W-:Y:S01]  /*10f0*/  FFMA.FTZ R8, R17, R6, R8 ;  /* 0x0000000611087223 */ /* 0x000fe20000010008 */
[----:B------:R-:W-:Y:S01]  /*1100*/  FMUL.FTZ R6, R3, R53 ;  /* 0x0000003503067220 */ /* 0x000fe20000410000 */
[C---:B------:R-:W-:Y:S01]  /*1110*/  FMUL.FTZ R12, R5.reuse, R12 ;  /* 0x0000000c050c7220 */ /* 0x040fe20000410000 */
[----:B------:R-:W-:Y:S01]  /*1120*/  FADD.FTZ R10, -R16, R10 ;  /* 0x0000000a100a7221 */ /* 0x000fe20000010100 */
[----:B------:R-:W-:Y:S01]  /*1130*/  HADD2.F32 R52, -RZ, R46.H0_H0 ;  /* 0x2000002eff347230 */ /* 0x000fe20000004100 */
[----:B------:R-:W-:Y:S01]  /*1140*/  STL [R1+0x20], R22 ;  /* 0x0000201601007387 */ /* 0x000fe20000100800 */
[----:B------:R-:W-:Y:S01]  /*1150*/  FFMA.FTZ R8, R12, R6, R8 ;  /* 0x000000060c087223 */ /* 0x000fe20000010008 */
[----:B------:R-:W-:Y:S02]  /*1160*/  HADD2.F32 R14, -RZ, R14.H1_H1 ;  /* 0x3000000eff0e7230 */ /* 0x000fe40000004100 */
[----:B------:R-:W-:Y:S01]  /*1170*/  FMUL.FTZ R10, R5, R10 ;  /* 0x0000000a050a7220 */ /* 0x000fe20000410000 */
[----:B------:R0:W-:Y:S01]  /*1180*/  STL [R1+0x24], R51 ;  /* 0x0000243301007387 */ /* 0x0001e20000100800 */
[----:B------:R-:W-:-:S03]  /*1190*/  FMUL.FTZ R6, R0, R52 ;  /* 0x0000003400067220 */ /* 0x000fc60000410000 */
[----:B------:R-:W-:Y:S01]  /*11a0*/  STL [R1+0x68], R48 ;  /* 0x0000683001007387 */ /* 0x000fe20000100800 */
[----:B------:R-:W-:-:S03]  /*11b0*/  FFMA.FTZ R8, R10, R6, R8 ;  /* 0x000000060a087223 */ /* 0x000fc60000010008 */
[----:B------:R-:W-:Y:S01]  /*11c0*/  STL [R1+0x60], R42 ;  /* 0x0000602a01007387 */ /* 0x000fe20000100800 */
[----:B------:R-:W-:Y:S01]  /*11d0*/  FADD.FTZ R14, -R16, R14 ;  /* 0x0000000e100e7221 */ /* 0x000fe20000010100 */
[----:B0-----:R-:W-:Y:S02]  /*11e0*/  HADD2.F32 R51, -RZ, R46.H1_H1 ;  /* 0x3000002eff337230 */ /* 0x001fe40000004100 */
[----:B------:R0:W-:Y:S04]  /*11f0*/  STL [R1+0x5c], R17 ;  /* 0x00005c1101007387 */ /* 0x0001e80000100800 */
[----:B------:R1:W-:Y:S01]  /*1200*/  STL [R1+0x58], R12 ;  /* 0x0000580c01007387 */ /* 0x0003e20000100800 */
[----:B------:R-:W-:-:S03]  /*1210*/  FADD.FTZ R6, R35, UR7 ;  /* 0x0000000723067e21 */ /* 0x000fc60008010000 */
[----:B------:R2:W-:Y:S01]  /*1220*/  STL [R1+0x54], R10 ;  /* 0x0000540a01007387 */ /* 0x0005e20000100800 */
[----:B------:R-:W-:Y:S02]  /*1230*/  HADD2.F32 R50, -RZ, R40.H0_H0 ;  /* 0x20000028ff327230 */ /* 0x000fe40000004100 */
[----:B0-----:R-:W-:Y:S01]  /*1240*/  FMUL.FTZ R17, R5, R14 ;  /* 0x0000000e05117220 */ /* 0x001fe20000410000 */
[----:B-1----:R-:W-:Y:S01]  /*1250*/  HADD2.F32 R12, -RZ, R44.H0_H0 ;  /* 0x2000002cff0c7230 */ /* 0x002fe20000004100 */
[----:B------:R-:W0:Y:S01]  /*1260*/  MUFU.RSQ R6, R6 ;  /* 0x0000000600067308 */ /* 0x000e220000001400 */
[----:B--2---:R-:W-:-:S03]  /*1270*/  FMUL.FTZ R10, R3, R51 ;  /* 0x00000033030a7220 */ /* 0x004fc60000410000 */
[----:B------:R-:W-:Y:S01]  /*1280*/  FADD.FTZ R12, -R16, R12 ;  /* 0x0000000c100c7221 */ /* 0x000fe20000010100 */
[----:B------:R-:W-:Y:S01]  /*1290*/  FFMA.FTZ R8, R17, R10, R8 ;  /* 0x0000000a11087223 */ /* 0x000fe20000010008 */
[----:B------:R-:W-:Y:S02]  /*12a0*/  FMUL.FTZ R10, R0, R50 ;  /* 0x00000032000a7220 */ /* 0x000fe40000410000 */
[----:B------:R-:W-:Y:S01]  /*12b0*/  FMUL.FTZ R12, R5, R12 ;  /* 0x0000000c050c7220 */ /* 0x000fe20000410000 */
[----:B------:R1:W-:Y:S03]  /*12c0*/  STL [R1+0x44], R17 ;  /* 0x0000441101007387 */ /* 0x0003e60000100800 */
[----:B------:R-:W-:Y:S01]  /*12d0*/  FFMA.FTZ R8, R12, R10, R8 ;  /* 0x0000000a0c087223 */ /* 0x000fe20000010008 */
[----:B------:R-:W-:Y:S02]  /*12e0*/  HADD2.F32 R10, -RZ, R43.H0_H0 ;  /* 0x2000002bff0a7230 */ /* 0x000fe40000004100 */
[----:B------:R-:W-:-:S02]  /*12f0*/  HADD2.F32 R48, -RZ, R49.H0_H0 ;  /* 0x20000031ff307230 */ /* 0x000fc40000004100 */
[----:B-1----:R-:W-:Y:S02]  /*1300*/  HADD2.F32 R17, -RZ, R44.H1_H1 ;  /* 0x3000002cff117230 */ /* 0x002fe40000004100 */
[----:B------:R-:W-:Y:S01]  /*1310*/  FADD.FTZ R14, -R34, R10 ;  /* 0x0000000a220e7221 */ /* 0x000fe20000010100 */
[----:B------:R-:W-:Y:S02]  /*1320*/  HADD2.F32 R43, -RZ, R43.H1_H1 ;  /* 0x3000002bff2b7230 */ /* 0x000fe40000004100 */
[----:B------:R-:W-:Y:S02]  /*1330*/  HADD2.F32 R46, -RZ, R40.H1_H1 ;  /* 0x30000028ff2e7230 */ /* 0x000fe40000004100 */
[----:B------:R-:W-:Y:S01]  /*1340*/  FADD.FTZ R17, -R16, R17 ;  /* 0x0000001110117221 */ /* 0x000fe20000010100 */
[----:B------:R1:W-:Y:S01]  /*1350*/  STL [R1+0x50], R12 ;  /* 0x0000500c01007387 */ /* 0x0003e20000100800 */
[----:B------:R-:W-:Y:S02]  /*1360*/  HADD2.F32 R49, -RZ, R49.H1_H1 ;  /* 0x30000031ff317230 */ /* 0x000fe40000004100 */
[----:B0-----:R-:W-:Y:S01]  /*1370*/  FMUL.FTZ R61, R6, R14 ;  /* 0x0000000e063d7220 */ /* 0x001fe20000410000 */
[----:B------:R-:W-:Y:S01]  /*1380*/  FADD.FTZ R43, -R34, R43 ;  /* 0x0000002b222b7221 */ /* 0x000fe20000010100 */
[----:B------:R-:W-:Y:S01]  /*1390*/  FMUL.FTZ R14, R3, R46 ;  /* 0x0000002e030e7220 */ /* 0x000fe20000410000 */
[----:B------:R-:W-:Y:S01]  /*13a0*/  FMUL.FTZ R42, R5, R17 ;  /* 0x00000011052a7220 */ /* 0x000fe20000410000 */
[----:B------:R-:W-:Y:S01]  /*13b0*/  FMUL.FTZ R10, R4, R49 ;  /* 0x00000031040a7220 */ /* 0x000fe20000410000 */
[----:B-1----:R-:W-:Y:S01]  /*13c0*/  FMUL.FTZ R12, R2, R48 ;  /* 0x00000030020c7220 */ /* 0x002fe20000410000 */
[----:B------:R-:W-:Y:S01]  /*13d0*/  FMUL.FTZ R35, R6, R43 ;  /* 0x0000002b06237220 */ /* 0x000fe20000410000 */
[----:B------:R-:W-:Y:S01]  /*13e0*/  FFMA.FTZ R8, R42, R14, R8 ;  /* 0x0000000e2a087223 */ /* 0x000fe20000010008 */
[----:B------:R-:W-:-:S02]  /*13f0*/  HADD2.F32 R17, -RZ, R18.H0_H0 ;  /* 0x20000012ff117230 */ /* 0x000fc40000004100 */
[----:B------:R-:W-:Y:S01]  /*1400*/  FFMA.FTZ R12, R61, R12, RZ ;  /* 0x0000000c3d0c7223 */ /* 0x000fe200000100ff */
[----:B------:R-:W-:-:S03]  /*1410*/  HADD2.F32 R14, -RZ, R7.H0_H0 ;  /* 0x20000007ff0e7230 */ /* 0x000fc60000004100 */
[----:B------:R-:W-:Y:S01]  /*1420*/  FFMA.FTZ R10, R35, R10, R12 ;  /* 0x0000000a230a7223 */ /* 0x000fe2000001000c */
[----:B------:R-:W-:Y:S01]  /*1430*/  FADD.FTZ R17, -R16, R17 ;  /* 0x0000001110117221 */ /* 0x000fe20000010100 */
[----:B------:R-:W-:Y:S02]  /*1440*/  HADD2.F32 R12, -RZ, R7.H1_H1 ;  /* 0x30000007ff0c7230 */ /* 0x000fe40000004100 */
[----:B------:R-:W-:Y:S01]  /*1450*/  FADD.FTZ R7, -R34, R14 ;  /* 0x0000000e22077221 */ /* 0x000fe20000010100 */
[----:B------:R-:W-:Y:S01]  /*1460*/  HADD2.F32 R43, -RZ, R9.H0_H0 ;  /* 0x20000009ff2b7230 */ /* 0x000fe20000004100 */
[----:B------:R-:W-:Y:S01]  /*1470*/  STL [R1+0x14], R61 ;  /* 0x0000143d01007387 */ /* 0x000fe20000100800 */
[----:B------:R-:W-:-:S03]  /*1480*/  FMUL.FTZ R40, R5, R17 ;  /* 0x0000001105287220 */ /* 0x000fc60000410000 */
[----:B------:R-:W-:Y:S01]  /*1490*/  STL [R1+0x40], R42 ;  /* 0x0000402a01007387 */ /* 0x000fe20000100800 */
[----:B------:R-:W-:Y:S02]  /*14a0*/  HADD2.F32 R44, -RZ, R38.H0_H0 ;  /* 0x20000026ff2c7230 */ /* 0x000fe40000004100 */
[----:B------:R-:W-:Y:S01]  /*14b0*/  FMUL.FTZ R17, R2, R43 ;  /* 0x0000002b02117220 */ /* 0x000fe20000410000 */
[----:B------:R0:W-:Y:S01]  /*14c0*/  STL [R1+0x18], R35 ;  /* 0x0000182301007387 */ /* 0x0001e20000100800 */
[----:B------:R-:W-:Y:S01]  /*14d0*/  FADD.FTZ R12, -R34, R12 ;  /* 0x0000000c220c7221 */ /* 0x000fe20000010100 */
[----:B------:R-:W-:Y:S02]  /*14e0*/  FMUL.FTZ R14, R0, R44 ;  /* 0x0000002c000e7220 */ /* 0x000fe40000410000 */
[----:B------:R-:W-:Y:S01]  /*14f0*/  STL [R1+0x3c], R40 ;  /* 0x00003c2801007387 */ /* 0x000fe20000100800 */
[----:B0-----:R-:W-:Y:S01]  /*1500*/  FMUL.FTZ R35, R6, R7 ;  /* 0x0000000706237220 */ /* 0x001fe20000410000 */
[----:B------:R-:W-:-:S02]  /*1510*/  HADD2.F32 R7, -RZ, R9.H1_H1 ;  /* 0x30000009ff077230 */ /* 0x000fc40000004100 */
[----:B------:R-:W-:Y:S02]  /*1520*/  HADD2.F32 R18, -RZ, R18.H1_H1 ;  /* 0x30000012ff127230 */ /* 0x000fe40000004100 */
[----:B------:R-:W-:Y:S01]  /*1530*/  FFMA.FTZ R10, R35, R17, R10 ;  /* 0x00000011230a7223 */ /* 0x000fe2000001000a */
[----:B------:R0:W-:Y:S01]  /*1540*/  STL [R1+0x64], R35 ;  /* 0x0000642301007387 */ /* 0x0001e20000100800 */
[----:B------:R-:W-:Y:S01]  /*1550*/  FMUL.FTZ R17, R4, R7 ;  /* 0x0000000704117220 */ /* 0x000fe20000410000 */
[----:B------:R-:W-:Y:S01]  /*1560*/  FFMA.FTZ R14, R40, R14, R8 ;  /* 0x0000000e280e7223 */ /* 0x000fe20000010008 */
[----:B------:R-:W-:Y:S02]  /*1570*/  HADD2.F32 R9, -RZ, R38.H1_H1 ;  /* 0x30000026ff097230 */ /* 0x000fe40000004100 */
[----:B------:R-:W-:Y:S01]  /*1580*/  FADD.FTZ R18, -R16, R18 ;  /* 0x0000001210127221 */ /* 0x000fe20000010100 */
[----:B------:R-:W-:Y:S02]  /*1590*/  HADD2.F32 R8, -RZ, R13.H0_H0 ;  /* 0x2000000dff087230 */ /* 0x000fe40000004100 */
[----:B0-----:R-:W-:Y:S01]  /*15a0*/  FMUL.FTZ R35, R6, R12 ;  /* 0x0000000c06237220 */ /* 0x001fe20000410000 */
[----:B------:R-:W-:-:S03]  /*15b0*/  HADD2.F32 R12, -RZ, R11.H0_H0 ;  /* 0x2000000bff0c7230 */ /* 0x000fc60000004100 */
[----:B------:R-:W-:Y:S02]  /*15c0*/  FFMA.FTZ R10, R35, R17, R10 ;  /* 0x00000011230a7223 */ /* 0x000fe4000001000a */
[----:B------:R-:W-:Y:S01]  /*15d0*/  FADD.FTZ R17, -R34, R12 ;  /* 0x0000000c22117221 */ /* 0x000fe20000010100 */
[----:B------:R0:W-:Y:S01]  /*15e0*/  STL [R1+0x4c], R35 ;  /* 0x00004c2301007387 */ /* 0x0001e20000100800 */
[----:B------:R-:W-:Y:S01]  /*15f0*/  FMUL.FTZ R40, R5, R18 ;  /* 0x0000001205287220 */ /* 0x000fe20000410000 */
[----:B------:R-:W-:Y:S01]  /*1600*/  FMUL.FTZ R12, R2, R8 ;  /* 0x00000008020c7220 */ /* 0x000fe20000410000 */
[----:B------:R-:W-:Y:S01]  /*1610*/  FMUL.FTZ R38, R6, R17 ;  /* 0x0000001106267220 */ /* 0x000fe20000410000 */
[----:B0-----:R-:W-:-:S04]  /*1620*/  FMUL.FTZ R35, R3, R9 ;  /* 0x0000000903237220 */ /* 0x001fc80000410000 */
[----:B------:R-:W-:Y:S01]  /*1630*/  FFMA.FTZ R17, R40, R35, R14 ;  /* 0x0000002328117223 */ /* 0x000fe2000001000e */
[----:B------:R-:W-:Y:S01]  /*1640*/  FFMA.FTZ R14, R38, R12, R10 ;  /* 0x0000000c260e7223 */ /* 0x000fe2000001000a */
[----:B------:R-:W-:Y:S01]  /*1650*/  HADD2.F32 R12, -RZ, R11.H1_H1 ;  /* 0x3000000bff0c7230 */ /* 0x000fe20000004100 */
[----:B------:R0:W-:Y:S01]  /*1660*/  STL [R1+0x38], R40 ;  /* 0x0000382801007387 */ /* 0x0001e20000100800 */
[----:B------:R-:W-:-:S03]  /*1670*/  HADD2.F32 R35, -RZ, R20.H0_H0 ;  /* 0x20000014ff237230 */ /* 0x000fc60000004100 */
[----:B------:R-:W-:Y:S01]  /*1680*/  FADD.FTZ R12, -R34, R12 ;  /* 0x0000000c220c7221 */ /* 0x000fe20000010100 */
[----:B------:R1:W-:Y:S01]  /*1690*/  STL [R1+0x48], R38 ;  /* 0x0000482601007387 */ /* 0x0003e20000100800 */
[----:B------:R-:W-:Y:S02]  /*16a0*/  FADD.FTZ R35, -R16, R35 ;  /* 0x0000002310237221 */ /* 0x000fe40000010100 */
[----:B0-----:R-:W-:Y:S01]  /*16b0*/  FMUL.FTZ R40, R6, R12 ;  /* 0x0000000c06287220 */ /* 0x001fe20000410000 */
[----:B------:R-:W-:Y:S01]  /*16c0*/  FFMA.FTZ R12, R0, R54, RZ ;  /* 0x00000036000c7223 */ /* 0x000fe200000100ff */
[----:B-1----:R-:W-:Y:S01]  /*16d0*/  MOV R38, 0x18 ;  /* 0x0000001800267802 */ /* 0x002fe20000000f00 */
[----:B------:R-:W-:Y:S02]  /*16e0*/  HADD2.F32 R10, -RZ, R13.H1_H1 ;  /* 0x3000000dff0a7230 */ /* 0x000fe40000004100 */
[----:B------:R-:W-:Y:S01]  /*16f0*/  FMUL.FTZ R42, R5, R35 ;  /* 0x00000023052a7220 */ /* 0x000fe20000410000 */
[----:B------:R-:W-:-:S02]  /*1700*/  HADD2.F32 R11, -RZ, R32.H0_H0 ;  /* 0x20000020ff0b7230 */ /* 0x000fc40000004100 */
[----:B------:R-:W-:Y:S02]  /*1710*/  IMAD R60, R60, R38, UR6 ;  /* 0x000000063c3c7e24 */ /* 0x000fe4000f8e0226 */
[C---:B------:R-:W-:Y:S01]  /*1720*/  FFMA.FTZ R38, R3.reuse, R57, R12 ;  /* 0x0000003903267223 */ /* 0x040fe2000001000c */
[----:B------:R-:W-:Y:S02]  /*1730*/  HADD2.F32 R35, -RZ, R20.H1_H1 ;  /* 0x30000014ff237230 */ /* 0x000fe40000004100 */
[----:B------:R-:W-:Y:S01]  /*1740*/  FMUL.FTZ R13, R4, R10 ;  /* 0x0000000a040d7220 */ /* 0x000fe20000410000 */
[C---:B------:R-:W-:Y:S01]  /*1750*/  FFMA.FTZ R38, R0.reuse, R58, R38 ;  /* 0x0000003a00267223 */ /* 0x040fe20000010026 */
[----:B------:R-:W-:Y:S01]  /*1760*/  FMUL.FTZ R18, R0, R11 ;  /* 0x0000000b00127220 */ /* 0x000fe20000410000 */
[----:B------:R-:W-:Y:S01]  /*1770*/  FADD.FTZ R35, -R16, R35 ;  /* 0x0000002310237221 */ /* 0x000fe20000010100 */
[----:B------:R-:W-:Y:S01]  /*1780*/  FFMA.FTZ R14, R40, R13, R14 ;  /* 0x0000000d280e7223 */ /* 0x000fe2000001000e */
[----:B------:R-:W-:Y:S01]  /*1790*/  FFMA.FTZ R38, R3, R56, R38 ;  /* 0x0000003803267223 */ /* 0x000fe20000010026 */
[----:B------:R-:W-:Y:S01]  /*17a0*/  HADD2.F32 R20, -RZ, R15.H0_H0 ;  /* 0x2000000fff147230 */ /* 0x000fe20000004100 */
[----:B------:R0:W-:Y:S01]  /*17b0*/  STL [R1+0x30], R42 ;  /* 0x0000302a01007387 */ /* 0x0001e20000100800 */
[----:B------:R-:W-:Y:S01]  /*17c0*/  FFMA.FTZ R17, R42, R18, R17 ;  /* 0x000000122a117223 */ /* 0x000fe20000010011 */
[----:B------:R-:W-:-:S02]  /*17d0*/  HADD2.F32 R13, -RZ, R32.H1_H1 ;  /* 0x30000020ff0d7230 */ /* 0x000fc40000004100 */
[----:B------:R-:W-:Y:S02]  /*17e0*/  HADD2.F32 R12, -RZ, R47.H0_H0 ;  /* 0x2000002fff0c7230 */ /* 0x000fe40000004100 */
[----:B------:R-:W-:Y:S01]  /*17f0*/  FADD.FTZ R32, -R34, R20 ;  /* 0x0000001422207221 */ /* 0x000fe20000010100 */
[----:B0-----:R-:W-:Y:S01]  /*1800*/  FMUL.FTZ R42, R5, R35 ;  /* 0x00000023052a7220 */ /* 0x001fe20000410000 */
[----:B------:R-:W-:Y:S01]  /*1810*/  FFMA.FTZ R35, R0, R55, R38 ;  /* 0x0000003700237223 */ /* 0x000fe20000010026 */
[C---:B------:R-:W-:Y:S01]  /*1820*/  FMUL.FTZ R20, R3.reuse, R13 ;  /* 0x0000000d03147220 */ /* 0x040fe20000410000 */
[----:B------:R0:W-:Y:S02]  /*1830*/  STL [R1+0x34], R40 ;  /* 0x0000342801007387 */ /* 0x0001e40000100800 */
[----:B------:R-:W-:Y:S01]  /*1840*/  FFMA.FTZ R35, R3, R53, R35 ;  /* 0x0000003503237223 */ /* 0x000fe20000010023 */
[----:B------:R-:W-:Y:S01]  /*1850*/  FMUL.FTZ R18, R2, R12 ;  /* 0x0000000c02127220 */ /* 0x000fe20000410000 */
[----:B------:R-:W-:-:S02]  /*1860*/  FFMA.FTZ R20, R42, R20, R17 ;  /* 0x000000142a147223 */ /* 0x000fc40000010011 */
[----:B------:R-:W-:Y:S01]  /*1870*/  FFMA.FTZ R17, R0, R52, R35 ;  /* 0x0000003400117223 */ /* 0x000fe20000010023 */
[----:B0-----:R-:W-:Y:S01]  /*1880*/  FMUL.FTZ R40, R6, R32 ;  /* 0x0000002006287220 */ /* 0x001fe20000410000 */
[----:B------:R0:W-:Y:S02]  /*1890*/  STL [R1+0x2c], R42 ;  /* 0x00002c2a01007387 */ /* 0x0001e40000100800 */
[----:B------:R-:W-:Y:S01]  /*18a0*/  FFMA.FTZ R17, R3, R51, R17 ;  /* 0x0000003303117223 */ /* 0x000fe20000010011 */
[----:B------:R-:W-:Y:S01]  /*18b0*/  FFMA.FTZ R18, R40, R18, R14 ;  /* 0x0000001228127223 */ /* 0x000fe2000001000e */
[----:B------:R1:W-:Y:S02]  /*18c0*/  STL [R1+0x28], R40 ;  /* 0x0000282801007387 */ /* 0x0003e40000100800 */
[----:B------:R-:W-:Y:S01]  /*18d0*/  FFMA.FTZ R17, R0, R50, R17 ;  /* 0x0000003200117223 */ /* 0x000fe20000010011 */
[----:B0-----:R-:W-:Y:S02]  /*18e0*/  HADD2.F32 R42, -RZ, R36.H0_H0 ;  /* 0x20000024ff2a7230 */ /* 0x001fe40000004100 */
[----:B-1----:R-:W-:-:S03]  /*18f0*/  HADD2.F32 R40, -RZ, R15.H1_H1 ;  /* 0x3000000fff287230 */ /* 0x002fc60000004100 */
[----:B------:R-:W-:Y:S01]  /*1900*/  FADD.FTZ R42, -R16, R42 ;  /* 0x0000002a102a7221 */ /* 0x000fe20000010100 */
[----:B------:R-:W-:Y:S02]  /*1910*/  HADD2.F32 R15, -RZ, R30.H0_H0 ;  /* 0x2000001eff0f7230 */ /* 0x000fe40000004100 */
[----:B------:R-:W-:Y:S01]  /*1920*/  FADD.FTZ R40, -R34, R40 ;  /* 0x0000002822287221 */ /* 0x000fe20000010100 */
[----:B------:R-:W-:Y:S01]  /*1930*/  LEA R32, R59, R60, 0x3 ;  /* 0x0000003c3b207211 */ /* 0x000fe200078e18ff */
[----:B------:R-:W-:Y:S02]  /*1940*/  FFMA.FTZ R17, R3, R46, R17 ;  /* 0x0000002e03117223 */ /* 0x000fe40000010011 */
[----:B------:R-:W-:Y:S01]  /*1950*/  FMUL.FTZ R59, R6, R40 ;  /* 0x00000028063b7220 */ /* 0x000fe20000410000 */
[----:B------:R-:W-:Y:S02]  /*1960*/  HADD2.F32 R40, -RZ, R45.H0_H0 ;  /* 0x2000002dff287230 */ /* 0x000fe40000004100 */
[----:B------:R-:W-:Y:S01]  /*1970*/  FMUL.FTZ R38, R0, R15 ;  /* 0x0000000f00267220 */ /* 0x000fe20000410000 */
[----:B------:R-:W-:Y:S01]  /*1980*/  FMUL.FTZ R60, R5, R42 ;  /* 0x0000002a053c7220 */ /* 0x000fe20000410000 */
[----:B------:R-:W-:-:S02]  /*1990*/  HADD2.F32 R36, -RZ, R36.H1_H1 ;  /* 0x30000024ff247230 */ /* 0x000fc40000004100 */
[----:B------:R-:W-:Y:S01]  /*19a0*/  FFMA.FTZ R17, R0, R44, R17 ;  /* 0x0000002c00117223 */ /* 0x000fe20000010011 */
[----:B------:R-:W-:Y:S02]  /*19b0*/  HADD2.F32 R14, -RZ, R47.H1_H1 ;  /* 0x3000002fff0e7230 */ /* 0x000fe40000004100 */
[----:B------:R-:W-:Y:S01]  /*19c0*/  FFMA.FTZ R20, R60, R38, R20 ;  /* 0x000000263c147223 */ /* 0x000fe20000010014 */
[----:B------:R-:W-:Y:S01]  /*19d0*/  FADD.FTZ R40, -R34, R40 ;  /* 0x0000002822287221 */ /* 0x000fe20000010100 */
[----:B------:R-:W-:Y:S01]  /*19e0*/  FFMA.FTZ R38, R3, R9, R17 ;  /* 0x0000000903267223 */ /* 0x000fe20000010011 */
[----:B------:R-:W-:Y:S01]  /*19f0*/  FADD.FTZ R36, -R16, R36 ;  /* 0x0000002410247221 */ /* 0x000fe20000010100 */
[----:B------:R-:W-:Y:S01]  /*1a00*/  FMUL.FTZ R35, R4, R14 ;  /* 0x0000000e04237220 */ /* 0x000fe20000410000 */
[----:B------:R0:W-:Y:S01]  /*1a10*/  STL [R1+0x1c], R60 ;  /* 0x00001c3c01007387 */ /* 0x0001e20000100800 */
[----:B------:R-:W-:Y:S02]  /*1a20*/  HADD2.F32 R17, -RZ, R30.H1_H1 ;  /* 0x3000001eff117230 */ /* 0x000fe40000004100 */
[----:B------:R-:W-:Y:S01]  /*1a30*/  FMUL.FTZ R42, R6, R40 ;  /* 0x00000028062a7220 */ /* 0x000fe20000410000 */
[----:B------:R-:W-:Y:S01]  /*1a40*/  HADD2.F32 R45, -RZ, R45.H1_H1 ;  /* 0x3000002dff2d7230 */ /* 0x000fe20000004100 */
[----:B------:R-:W-:Y:S01]  /*1a50*/  STL [R1+0x10], R59 ;  /* 0x0000103b01007387 */ /* 0x000fe20000100800 */
[----:B------:R-:W-:-:S02]  /*1a60*/  HADD2.F32 R16, -RZ, R41.H0_H0 ;  /* 0x20000029ff107230 */ /* 0x000fc40000004100 */
[----:B------:R-:W-:Y:S01]  /*1a70*/  FFMA.FTZ R38, R0, R11, R38 ;  /* 0x0000000b00267223 */ /* 0x000fe20000010026 */
[----:B------:R-:W-:Y:S01]  /*1a80*/  FMUL.FTZ R36, R5, R36 ;  /* 0x0000002405247220 */ /* 0x000fe20000410000 */
[----:B------:R-:W-:Y:S01]  /*1a90*/  STL [R1+0xdc], R44 ;  /* 0x0000dc2c01007387 */ /* 0x000fe20000100800 */
[----:B------:R-:W-:Y:S01]  /*1aa0*/  FFMA.FTZ R35, R59, R35, R18 ;  /* 0x000000233b237223 */ /* 0x000fe20000010012 */
[----:B------:R-:W-:Y:S02]  /*1ab0*/  HADD2.F32 R18, -RZ, R41.H1_H1 ;  /* 0x30000029ff127230 */ /* 0x000fe40000004100 */
[----:B------:R-:W-:Y:S01]  /*1ac0*/  STL [R1+0xe0], R9 ;  /* 0x0000e00901007387 */ /* 0x000fe20000100800 */
[C---:B------:R-:W-:Y:S01]  /*1ad0*/  FMUL.FTZ R41, R3.reuse, R17 ;  /* 0x0000001103297220 */ /* 0x040fe20000410000 */
[----:B------:R-:W-:Y:S02]  /*1ae0*/  FFMA.FTZ R38, R3, R13, R38 ;  /* 0x0000000d03267223 */ /* 0x000fe40000010026 */
[----:B------:R-:W-:Y:S01]  /*1af0*/  STL [R1+0xd4], R11 ;  /* 0x0000d40b01007387 */ /* 0x000fe20000100800 */
[----:B------:R-:W-:Y:S01]  /*1b00*/  FMUL.FTZ R30, R2, R16 ;  /* 0x00000010021e7220 */ /* 0x000fe20000410000 */
[----:B------:R-:W-:-:S02]  /*1b10*/  FADD.FTZ R45, -R34, R45 ;  /* 0x0000002d222d7221 */ /* 0x000fc40000010100 */
[----:B------:R-:W-:Y:S04]  /*1b20*/  STL [R1+0xd8], R13 ;  /* 0x0000d80d01007387 */ /* 0x000fe80000100800 */
[----:B------:R-:W-:Y:S01]  /*1b30*/  STL [R1+0x8], R42 ;  /* 0x0000082a01007387 */ /* 0x000fe20000100800 */
[----:B------:R-:W-:-:S03]  /*1b40*/  FFMA.FTZ R38, R0, R15, R38 ;  /* 0x0000000f00267223 */ /* 0x000fc60000010026 */
[----:B------:R-:W-:Y:S01]  /*1b50*/  STL [R1+0xc8], R5 ;  /* 0x0000c80501007387 */ /* 0x000fe20000100800 */
[----:B------:R-:W-:-:S03]  /*1b60*/  FFMA.FTZ R41, R36, R41, R20 ;  /* 0x0000002924297223 */ /* 0x000fc60000010014 */
[----:B------:R-:W-:Y:S01]  /*1b70*/  STL [R1+0xc], R36 ;  /* 0x00000c2401007387 */ /* 0x000fe20000100800 */
[----:B------:R-:W-:Y:S01]  /*1b80*/  FFMA.FTZ R30, R42, R30, R35 ;  /* 0x0000001e2a1e7223 */ /* 0x000fe20000010023 */
[----:B------:R-:W-:Y:S02]  /*1b90*/  FMUL.FTZ R20, R4, R18 ;  /* 0x0000001204147220 */ /* 0x000fe40000410000 */
[----:B------:R-:W-:Y:S01]  /*1ba0*/  STL [R1+0xe4], R15 ;  /* 0x0000e40f01007387 */ /* 0x000fe20000100800 */
[----:B------:R-:W-:-:S03]  /*1bb0*/  HADD2.F32 R35, -RZ, R19.H0_H0 ;  /* 0x20000013ff237230 */ /* 0x000fc60000004100 */
[----:B------:R1:W-:Y:S01]  /*1bc0*/  STL [R1+0xd0], R0 ;  /* 0x0000d00001007387 */ /* 0x0003e20000100800 */
[----:B------:R-:W-:Y:S02]  /*1bd0*/  HADD2.F32 R61, -RZ, R19.H1_H1 ;  /* 0x30000013ff3d7230 */ /* 0x000fe40000004100 */
[----:B------:R-:W-:Y:S01]  /*1be0*/  FADD.FTZ R35, -R34, R35 ;  /* 0x0000002322237221 */ /* 0x000fe20000010100 */
[----:B------:R-:W-:Y:S02]  /*1bf0*/  HADD2.F32 R19, -RZ, R39.H0_H0 ;  /* 0x20000027ff137230 */ /* 0x000fe40000004100 */
[--C-:B0-----:R-:W-:Y:S02]  /*1c00*/  HADD2.F32 R60, -RZ, R21.reuse.H0_H0 ;  /* 0x20000015ff3c7230 */ /* 0x101fe40000004100 */
[----:B-1----:R-:W-:Y:S01]  /*1c10*/  FMUL.FTZ R0, R6, R45 ;  /* 0x0000002d06007220 */ /* 0x002fe20000410000 */
[----:B------:R-:W-:Y:S02]  /*1c20*/  HADD2.F32 R59, -RZ, R21.H1_H1 ;  /* 0x30000015ff3b7230 */ /* 0x000fe40000004100 */
[----:B------:R-:W-:-:S02]  /*1c30*/  HADD2.F32 R47, -RZ, R37.H0_H0 ;  /* 0x20000025ff2f7230 */ /* 0x000fc40000004100 */
[----:B------:R-:W-:Y:S01]  /*1c40*/  FFMA.FTZ R30, R0, R20, R30 ;  /* 0x00000014001e7223 */ /* 0x000fe2000001001e */
[C---:B------:R-:W-:Y:S01]  /*1c50*/  FFMA.FTZ R20, R2.reuse, R48, RZ ;  /* 0x0000003002147223 */ /* 0x040fe200000100ff */
[----:B------:R-:W-:Y:S02]  /*1c60*/  HADD2.F32 R45, -RZ, R37.H1_H1 ;  /* 0x30000025ff2d7230 */ /* 0x000fe40000004100 */
[----:B------:R-:W-:Y:S01]  /*1c70*/  FMUL.FTZ R21, R2, R19 ;  /* 0x0000001302157220 */ /* 0x000fe20000410000 */
[----:B------:R-:W-:Y:S01]  /*1c80*/  FMUL.FTZ R5, R6, R35 ;  /* 0x0000002306057220 */ /* 0x000fe20000410000 */
[----:B------:R-:W-:Y:S01]  /*1c90*/  FFMA.FTZ R36, R4, R49, R20 ;  /* 0x0000003104247223 */ /* 0x000fe20000010014 */
[----:B------:R-:W-:Y:S02]  /*1ca0*/  HADD2.F32 R20, -RZ, R39.H1_H1 ;  /* 0x30000027ff147230 */ /* 0x000fe40000004100 */
[C---:B------:R-:W-:Y:S01]  /*1cb0*/  FADD.FTZ R61, -R34.reuse, R61 ;  /* 0x0000003d223d7221 */ /* 0x040fe20000010100 */
[----:B------:R-:W-:Y:S01]  /*1cc0*/  FFMA.FTZ R40, R3, R17, R38 ;  /* 0x0000001103287223 */ /* 0x000fe20000010026 */
[C---:B------:R-:W-:Y:S01]  /*1cd0*/  FADD.FTZ R60, -R34.reuse, R60 ;  /* 0x0000003c223c7221 */ /* 0x040fe20000010100 */
[C---:B------:R-:W-:Y:S01]  /*1ce0*/  FADD.FTZ R59, -R34.reuse, R59 ;  /* 0x0000003b223b7221 */ /* 0x040fe20000010100 */
[C---:B------:R-:W-:Y:S01]  /*1cf0*/  FADD.FTZ R47, -R34.reuse, R47 ;  /* 0x0000002f222f7221 */ /* 0x040fe20000010100 */
[----:B------:R-:W-:Y:S01]  /*1d00*/  FADD.FTZ R45, -R34, R45 ;  /* 0x0000002d222d7221 */ /* 0x000fe20000010100 */
[----:B------:R-:W-:Y:S01]  /*1d10*/  FFMA.FTZ R30, R5, R21, R30 ;  /* 0x00000015051e7223 */ /* 0x000fe2000001001e */
[----:B------:R-:W-:Y:S01]  /*1d20*/  FMUL.FTZ R34, R4, R20 ;  /* 0x0000001404227220 */ /* 0x000fe20000410000 */
[C---:B------:R-:W-:Y:S01]  /*1d30*/  FMUL.FTZ R61, R6.reuse, R61 ;  /* 0x0000003d063d7220 */ /* 0x040fe20000410000 */
[----:B------:R-:W-:Y:S01]  /*1d40*/  HADD2.F32 R21, -RZ, R33.H0_H0 ;  /* 0x20000021ff157230 */ /* 0x000fe20000004100 */
[----:B------:R0:W-:Y:S01]  /*1d50*/  STS.64 [R32], R40 ;  /* 0x0000002820007388 */ /* 0x0001e20000000a00 */
[----:B------:R-:W-:Y:S01]  /*1d60*/  FMUL.FTZ R60, R6, R60 ;  /* 0x0000003c063c7220 */ /* 0x000fe20000410000 */
[----:B------:R-:W-:-:S02]  /*1d70*/  FFMA.FTZ R34, R61, R34, R30 ;  /* 0x000000223d227223 */ /* 0x000fc4000001001e */
[----:B------:R-:W-:Y:S01]  /*1d80*/  FMUL.FTZ R30, R2, R21 ;  /* 0x00000015021e7220 */ /* 0x000fe20000410000 */
[----:B------:R-:W-:Y:S01]  /*1d90*/  FMUL.FTZ R59, R6, R59 ;  /* 0x0000003b063b7220 */ /* 0x000fe20000410000 */
[----:B------:R-:W2:Y:S02]  /*1da0*/  LDL R15, [R1+0x24] ;  /* 0x00002400010f7983 */ /* 0x000ea40000100800 */
[----:B------:R-:W-:Y:S02]  /*1db0*/  FFMA.FTZ R34, R60, R30, R34 ;  /* 0x0000001e3c227223 */ /* 0x000fe40000010022 */
[----:B------:R-:W3:Y:S01]  /*1dc0*/  LDL R9, [R1+0x14] ;  /* 0x0000140001097983 */ /* 0x000ee20000100800 */
[----:B0-----:R-:W-:Y:S02]  /*1dd0*/  HADD2.F32 R40, -RZ, R33.H1_H1 ;  /* 0x30000021ff287230 */ /* 0x001fe40000004100 */
[----:B------:R-:W-:Y:S01]  /*1de0*/  HADD2.F32 R41, -RZ, R31.H0_H0 ;  /* 0x2000001fff297230 */ /* 0x000fe20000004100 */
[----:B------:R-:W4:Y:S02]  /*1df0*/  LDL R44, [R1+0x18] ;  /* 0x00001800012c7983 */ /* 0x000f240000100800 */
[----:B------:R-:W-:-:S02]  /*1e00*/  FMUL.FTZ R30, R4, R40 ;  /* 0x00000028041e7220 */ /* 0x000fc40000410000 */
[----:B------:R-:W4:Y:S01]  /*1e10*/  LDL R13, [R1+0x68] ;  /* 0x00006800010d7983 */ /* 0x000f220000100800 */
[----:B------:R-:W-:-:S03]  /*1e20*/  FFMA.FTZ R28, R22, R54, R28 ;  /* 0x00000036161c7223 */ /* 0x000fc6000001001c */
[----:B------:R-:W4:Y:S01]  /*1e30*/  LDL R11, [R1+0x60] ;  /* 0x00006000010b7983 */ /* 0x000f220000100800 */
[----:B------:R-:W-:-:S03]  /*1e40*/  FFMA.FTZ R30, R59, R30, R34 ;  /* 0x0000001e3b1e7223 */ /* 0x000fc60000010022 */
[----:B------:R-:W-:Y:S01]  /*1e50*/  STL [R1+0x4], R0 ;  /* 0x0000040001007387 */ /* 0x000fe20000100800 */
[----:B------:R-:W-:-:S03]  /*1e60*/  FMUL.FTZ R34, R2, R41 ;  /* 0x0000002902227220 */ /* 0x000fc60000410000 */
[----:B------:R-:W-:Y:S01]  /*1e70*/  STL [R1], R5 ;  /* 0x0000000501007387 */ /* 0x000fe20000100800 */
[----:B------:R-:W-:-:S03]  /*1e80*/  FMUL.FTZ R47, R6, R47 ;  /* 0x0000002f062f7220 */ /* 0x000fc60000410000 */
[----:B------:R-:W4:Y:S01]  /*1e90*/  LDL.LU R22, [R1+0xe8] ;  /* 0x0000e80001167983 */ /* 0x000f220000300800 */
[----:B------:R-:W-:-:S03]  /*1ea0*/  FFMA.FTZ R30, R47, R34, R30 ;  /* 0x000000222f1e7223 */ /* 0x000fc6000001001e */
[----:B------:R-:W4:Y:S04]  /*1eb0*/  LDL R34, [R1+0x64] ;  /* 0x0000640001227983 */ /* 0x000f280000100800 */
[----:B------:R-:W4:Y:S01]  /*1ec0*/  LDL R37, [R1+0x58] ;  /* 0x0000580001257983 */ /* 0x000f220000100800 */
[----:B------:R-:W-:Y:S01]  /*1ed0*/  FFMA.FTZ R36, R2, R43, R36 ;  /* 0x0000002b02247223 */ /* 0x000fe20000010024 */
[----:B------:R-:W-:Y:S02]  /*1ee0*/  HADD2.F32 R42, -RZ, R31.H1_H1 ;  /* 0x3000001fff2a7230 */ /* 0x000fe40000004100 */
[----:B------:R-:W-:Y:S01]  /*1ef0*/  FMUL.FTZ R45, R6, R45 ;  /* 0x0000002d062d7220 */ /* 0x000fe20000410000 */
[----:B------:R-:W4:Y:S01]  /*1f00*/  LDL R39, [R1+0x48] ;  /* 0x0000480001277983 */ /* 0x000f220000100800 */
[----:B------:R-:W-:-:S04]  /*1f10*/  FFMA.FTZ R36, R4, R7, R36 ;  /* 0x0000000704247223 */ /* 0x000fc80000010024 */
[----:B------:R-:W-:-:S04]  /*1f20*/  FFMA.FTZ R36, R2, R8, R36 ;  /* 0x0000000802247223 */ /* 0x000fc80000010024 */
[----:B------:R-:W-:-:S04]  /*1f30*/  FFMA.FTZ R36, R4, R10, R36 ;  /* 0x0000000a04247223 */ /* 0x000fc80000010024 */
[----:B------:R-:W-:Y:S01]  /*1f40*/  FFMA.FTZ R35, R2, R12, R36 ;  /* 0x0000000c02237223 */ /* 0x000fe20000010024 */
[C---:B------:R-:W-:Y:S01]  /*1f50*/  FMUL.FTZ R31, R4.reuse, R42 ;  /* 0x0000002a041f7220 */ /* 0x040fe20000410000 */
[----:B------:R-:W4:Y:S02]  /*1f60*/  LDL R36, [R1+0x5c] ;  /* 0x00005c0001247983 */ /* 0x000f240000100800 */
[----:B------:R-:W-:-:S04]  /*1f70*/  FFMA.FTZ R35, R4, R14, R35 ;  /* 0x0000000e04237223 */ /* 0x000fc80000010023 */
[----:B------:R-:W-:Y:S01]  /*1f80*/  FFMA.FTZ R33, R2, R16, R35 ;  /* 0x0000001002217223 */ /* 0x000fe20000010023 */
[----:B------:R-:W-:Y:S01]  /*1f90*/  FFMA.FTZ R31, R45, R31, R30 ;  /* 0x0000001f2d1f7223 */ /* 0x000fe2000001001e */
[----:B------:R-:W4:Y:S02]  /*1fa0*/  LDL R35, [R1+0x4c] ;  /* 0x00004c0001237983 */ /* 0x000f240000100800 */
[----:B------:R-:W-:-:S04]  /*1fb0*/  FFMA.FTZ R33, R4, R18, R33 ;  /* 0x0000001204217223 */ /* 0x000fc80000010021 */
[----:B------:R-:W-:-:S04]  /*1fc0*/  FFMA.FTZ R33, R2, R19, R33 ;  /* 0x0000001302217223 */ /* 0x000fc80000010021 */
[----:B------:R-:W-:-:S04]  /*1fd0*/  FFMA.FTZ R33, R4, R20, R33 ;  /* 0x0000001404217223 */ /* 0x000fc80000010021 */
[----:B------:R-:W-:-:S04]  /*1fe0*/  FFMA.FTZ R33, R2, R21, R33 ;  /* 0x0000001502217223 */ /* 0x000fc80000010021 */
[----:B------:R-:W-:-:S04]  /*1ff0*/  FFMA.FTZ R33, R4, R40, R33 ;  /* 0x0000002804217223 */ /* 0x000fc80000010021 */
[----:B------:R-:W-:-:S04]  /*2000*/  FFMA.FTZ R33, R2, R41, R33 ;  /* 0x0000002902217223 */ /* 0x000fc80000010021 */
[----:B------:R-:W-:Y:S02]  /*2010*/  FFMA.FTZ R30, R4, R42, R33 ;  /* 0x0000002a041e7223 */ /* 0x000fe40000010021 */
[----:B------:R-:W4:Y:S04]  /*2020*/  LDL R33, [R1+0x3c] ;  /* 0x00003c0001217983 */ /* 0x000f280000100800 */
[----:B------:R0:W-:Y:S04]  /*2030*/  STS.64 [R32+0x1680], R30 ;  /* 0x0016801e20007388 */ /* 0x0001e80000000a00 */
[----:B0-----:R-:W4:Y:S04]  /*2040*/  LDL R32, [R1+0x8] ;  /* 0x0000080001207983 */ /* 0x001f280000100800 */
[----:B------:R-:W4:Y:S01]  /*2050*/  LDL R31, [R1+0x40] ;  /* 0x00004000011f7983 */ /* 0x000f220000100800 */
[----:B--2---:R-:W-:-:S03]  /*2060*/  FFMA.FTZ R30, R15, R57, R26 ;  /* 0x000000390f1e7223 */ /* 0x004fc6000001001a */
[----:B------:R-:W2:Y:S01]  /*2070*/  LDL R15, [R1+0x34] ;  /* 0x00003400010f7983 */ /* 0x000ea20000100800 */
[----:B---3--:R-:W-:-:S03]  /*2080*/  FFMA.FTZ R24, R9, R48, R24 ;  /* 0x0000003009187223 */ /* 0x008fc60000010018 */
[----:B------:R-:W3:Y:S01]  /*2090*/  LDL R9, [R1+0x54] ;  /* 0x0000540001097983 */ /* 0x000ee20000100800 */
[----:B----4-:R-:W-:-:S03]  /*20a0*/  FFMA.FTZ R28, R13, R58, R28 ;  /* 0x0000003a0d1c7223 */ /* 0x010fc6000001001c */
[----:B------:R-:W4:Y:S01]  /*20b0*/  LDL R13, [R1+0x28] ;  /* 0x00002800010d7983 */ /* 0x000f220000100800 */
[----:B------:R-:W-:-:S03]  /*20c0*/  FFMA.FTZ R30, R11, R56, R30 ;  /* 0x000000380b1e7223 */ /* 0x000fc6000001001e */
        /* <DEDUP_REMOVED lines=8> */
[----:B------:R-:W4:Y:S04]  /*2150*/  LDL R37, [R1+0x1c] ;  /* 0x00001c0001257983 */ /* 0x000f280000100800 */
[----:B------:R-:W4:Y:S01]  /*2160*/  LDL R39, [R1+0xc] ;  /* 0x00000c0001277983 */ /* 0x000f220000100800 */
[----:B------:R-:W-:-:S03]  /*2170*/  FFMA.FTZ R28, R36, R55, R28 ;  /* 0x00000037241c7223 */ /* 0x000fc6000001001c */
[----:B------:R-:W4:Y:S01]  /*2180*/  LDL R36, [R1+0x2c] ;  /* 0x00002c0001247983 */ /* 0x000f220000100800 */
[----:B------:R-:W-:-:S03]  /*2190*/  FFMA.FTZ R26, R35, R7, R26 ;  /* 0x00000007231a7223 */ /* 0x000fc6000001001a */
[----:B------:R-:W4:Y:S01]  /*21a0*/  LDL R35, [R1+0x30] ;  /* 0x0000300001237983 */ /* 0x000f220000100800 */
[----:B------:R-:W0:Y:S01]  /*21b0*/  S2R R38, SR_TID.X ;  /* 0x0000000000267919 */ /* 0x000e220000002100 */
[----:B------:R-:W-:Y:S01]  /*21c0*/  FADD.FTZ R29, R54, R29 ;  /* 0x0000001d361d7221 */ /* 0x000fe20000010000 */
[----:B------:R-:W-:Y:S01]  /*21d0*/  FADD.FTZ R27, R57, R27 ;  /* 0x0000001b391b7221 */ /* 0x000fe20000010000 */
[----:B------:R-:W-:Y:S01]  /*21e0*/  FADD.FTZ R25, R48, R25 ;  /* 0x0000001930197221 */ /* 0x000fe20000010000 */
[----:B------:R-:W-:Y:S01]  /*21f0*/  FADD.FTZ R23, R49, R23 ;  /* 0x0000001731177221 */ /* 0x000fe20000010000 */
[----:B------:R-:W-:Y:S01]  /*2200*/  UIADD3.X UR10, URZ, UR5, URZ, UP0, !UPT ;  /* 0x000000053f0a7290 */ /* 0x000fe200087fe43f */
[----:B------:R-:W-:Y:S01]  /*2210*/  BAR.SYNC.DEFER_BLOCKING 0x0 ;  /* 0x0000000000007b1d */ /* 0x000fe20000010000 */
[----:B--2---:R-:W-:-:S05]  /*2220*/  FFMA.FTZ R26, R15, R10, R26 ;  /* 0x0000000a0f1a7223 */ /* 0x004fca000001001a */
[----:B------:R-:W2:Y:S01]  /*2230*/  LDL.LU R15, [R1+0xe4] ;  /* 0x0000e400010f7983 */ /* 0x000ea20000300800 */
[----:B---3--:R-:W-:-:S03]  /*2240*/  FFMA.FTZ R28, R9, R52, R28 ;  /* 0x00000034091c7223 */ /* 0x008fc6000001001c */
[----:B------:R-:W3:Y:S01]  /*2250*/  LDL.LU R9, [R1+0xe0] ;  /* 0x0000e00001097983 */ /* 0x000ee20000300800 */
[----:B----4-:R-:W-:Y:S01]  /*2260*/  FFMA.FTZ R22, R13, R12, R22 ;  /* 0x0000000c0d167223 */ /* 0x010fe20000010016 */
[----:B------:R-:W-:Y:S01]  /*2270*/  FFMA.FTZ R26, R11, R14, R26 ;  /* 0x0000000e0b1a7223 */ /* 0x000fe2000001001a */
[----:B------:R-:W-:Y:S02]  /*2280*/  FFMA.FTZ R24, R44, R51, R24 ;  /* 0x000000332c187223 */ /* 0x000fe40000010018 */
[----:B------:R-:W4:Y:S04]  /*2290*/  LDL.LU R44, [R1+0xdc] ;  /* 0x0000dc00012c7983 */ /* 0x000f280000300800 */
[----:B------:R-:W2:Y:S04]  /*22a0*/  LDL.LU R13, [R1+0xd8] ;  /* 0x0000d800010d7983 */ /* 0x000ea80000300800 */
[----:B------:R-:W2:Y:S01]  /*22b0*/  LDL.LU R11, [R1+0xd4] ;  /* 0x0000d400010b7983 */ /* 0x000ea20000300800 */
[----:B------:R-:W-:Y:S01]  /*22c0*/  FFMA.FTZ R28, R30, R50, R28 ;  /* 0x000000321e1c7223 */ /* 0x000fe2000001001c */
[----:B------:R-:W-:Y:S01]  /*22d0*/  FFMA.FTZ R30, R32, R16, R22 ;  /* 0x00000010201e7223 */ /* 0x000fe20000010016 */
[----:B------:R-:W-:Y:S01]  /*22e0*/  FFMA.FTZ R24, R31, R46, R24 ;  /* 0x0000002e1f187223 */ /* 0x000fe20000010018 */
[----:B------:R-:W-:-:S02]  /*22f0*/  FFMA.FTZ R31, R0, R18, R26 ;  /* 0x00000012001f7223 */ /* 0x000fc4000001001a */
[----:B------:R1:W5:Y:S01]  /*2300*/  LDL.LU R0, [R1+0xd0] ;  /* 0x0000d00001007983 */ /* 0x0003620000300800 */
[----:B------:R-:W-:-:S03]  /*2310*/  FFMA.FTZ R26, R5, R19, R30 ;  /* 0x00000013051a7223 */ /* 0x000fc6000001001e */
[----:B------:R1:W5:Y:S01]  /*2320*/  LDL.LU R5, [R1+0xc8] ;  /* 0x0000c80001057983 */ /* 0x0003620000300800 */
[----:B------:R-:W-:Y:S01]  /*2330*/  UISETP.GE.U32.AND UP0, UPT, UR9, UR14, UPT ;  /* 0x0000000e0900728c */ /* 0x000fe2000bf06070 */
[----:B------:R-:W-:Y:S01]  /*2340*/  FADD.FTZ R29, R29, R58 ;  /* 0x0000003a1d1d7221 */ /* 0x000fe20000010000 */
[----:B------:R-:W-:Y:S01]  /*2350*/  FADD.FTZ R27, R27, R56 ;  /* 0x000000381b1b7221 */ /* 0x000fe20000010000 */
[----:B------:R-:W-:Y:S01]  /*2360*/  FADD.FTZ R25, R25, R43 ;  /* 0x0000002b19197221 */ /* 0x000fe20000010000 */
[----:B------:R-:W-:Y:S01]  /*2370*/  FADD.FTZ R23, R23, R7 ;  /* 0x0000000717177221 */ /* 0x000fe20000010000 */
[----:B------:R-:W-:Y:S01]  /*2380*/  UISETP.GE.AND.EX UP0, UPT, UR10, UR15, UPT, UP0 ;  /* 0x0000000f0a00728c */ /* 0x000fe2000bf06300 */
        /* <DEDUP_REMOVED lines=8> */
[----:B------:R-:W-:Y:S01]  /*2410*/  PLOP3.LUT P0, PT, PT, PT, UP0, 0x80, 0x0 ;  /* 0x000000000000781c */ /* 0x000fe20003f0f008 */
[----:B------:R-:W-:Y:S01]  /*2420*/  FADD.FTZ R29, R29, R50 ;  /* 0x000000321d1d7221 */ /* 0x000fe20000010000 */
[----:B------:R-:W-:Y:S01]  /*2430*/  FADD.FTZ R27, R27, R46 ;  /* 0x0000002e1b1b7221 */ /* 0x000fe20000010000 */
[----:B------:R-:W-:Y:S01]  /*2440*/  FADD.FTZ R25, R25, R16 ;  /* 0x0000001019197221 */ /* 0x000fe20000010000 */
[----:B------:R-:W-:-:S03]  /*2450*/  FADD.FTZ R23, R23, R18 ;  /* 0x0000001217177221 */ /* 0x000fc60000010000 */
[----:B------:R-:W-:Y:S01]  /*2460*/  FADD.FTZ R25, R25, R19 ;  /* 0x0000001319197221 */ /* 0x000fe20000010000 */
[----:B------:R-:W-:Y:S01]  /*2470*/  FADD.FTZ R23, R23, R20 ;  /* 0x0000001417177221 */ /* 0x000fe20000010000 */
[----:B------:R-:W-:Y:S02]  /*2480*/  FFMA.FTZ R30, R60, R21, R26 ;  /* 0x000000153c1e7223 */ /* 0x000fe4000001001a */
[----:B------:R-:W-:Y:S01]  /*2490*/  FADD.FTZ R25, R25, R21 ;  /* 0x0000001519197221 */ /* 0x000fe20000010000 */
[----:B------:R-:W-:Y:S01]  /*24a0*/  FADD.FTZ R23, R23, R40 ;  /* 0x0000002817177221 */ /* 0x000fe20000010000 */
[----:B0-----:R-:W-:Y:S02]  /*24b0*/  ISETP.GT.U32.AND P1, PT, R38, 0x3f, PT ;  /* 0x0000003f2600780c */ /* 0x001fe40003f24070 */
[----:B------:R-:W-:Y:S01]  /*24c0*/  FADD.FTZ R25, R25, R41 ;  /* 0x0000002919197221 */ /* 0x000fe20000010000 */
[----:B------:R-:W-:Y:S01]  /*24d0*/  FADD.FTZ R23, R23, R42 ;  /* 0x0000002a17177221 */ /* 0x000fe20000010000 */
[----:B---3--:R-:W-:Y:S01]  /*24e0*/  FFMA.FTZ R24, R34, R9, R24 ;  /* 0x0000000922187223 */ /* 0x008fe20000010018 */
[----:B------:R-:W-:Y:S01]  /*24f0*/  FADD.FTZ R27, R27, R9 ;  /* 0x000000091b1b7221 */ /* 0x000fe20000010000 */
[----:B----4-:R-:W-:Y:S01]  /*2500*/  FFMA.FTZ R22, R33, R44, R28 ;  /* 0x0000002c21167223 */ /* 0x010fe2000001001c */
[----:B------:R-:W-:Y:S01]  /*2510*/  FADD.FTZ R29, R29, R44 ;  /* 0x0000002c1d1d7221 */ /* 0x000fe20000010000 */
[----:B------:R-:W-:Y:S01]  /*2520*/  FFMA.FTZ R28, R61, R20, R31 ;  /* 0x000000143d1c7223 */ /* 0x000fe2000001001f */
[----:B--2---:R-:W-:Y:S01]  /*2530*/  FFMA.FTZ R24, R36, R13, R24 ;  /* 0x0000000d24187223 */ /* 0x004fe20000010018 */
[----:B------:R-:W-:-:S02]  /*2540*/  FADD.FTZ R27, R27, R13 ;  /* 0x0000000d1b1b7221 */ /* 0x000fc40000010000 */
[----:B------:R-:W-:Y:S01]  /*2550*/  FFMA.FTZ R31, R59, R40, R28 ;  /* 0x000000283b1f7223 */ /* 0x000fe2000001001c */
        /* <DEDUP_REMOVED lines=8> */
[----:B-1----:R-:W-:Y:S06]  /*25e0*/  @!P0 BRA `(.L_x_2097) ;  /* 0x0000000000e08947 */ /* 0x002fec0003800000 */
        /* <DEDUP_REMOVED lines=10> */
[C---:B------:R-:W-:Y:S02]  /*2690*/  IADD3 R32, R31.reuse, R30, RZ ;  /* 0x0000001e1f207210 */ /* 0x040fe40007ffe0ff */
[----:B------:R-:W-:Y:S02]  /*26a0*/  IADD3 R33, R31, R33, RZ ;  /* 0x000000211f217210 */ /* 0x000fe40007ffe0ff */
[----:B-1----:R-:W-:Y:S01]  /*26b0*/  SHF.R.S32.HI R36, RZ, 0x1f, R39 ;  /* 0x0000001fff247819 */ /* 0x002fe20000011427 */
[----:B------:R0:W-:Y:S03]  /*26c0*/  STS.64 [R32], R28 ;  /* 0x0000001c20007388 */ /* 0x0001e60000000a00 */
[----:B------:R-:W-:Y:S01]  /*26d0*/  LEA.HI R36, R36, R39, RZ, 0x2 ;  /* 0x0000002724247211 */ /* 0x000fe200078f10ff */
[----:B------:R-:W-:Y:S03]  /*26e0*/  STS.64 [R33], R26 ;  /* 0x0000001a21007388 */ /* 0x000fe60000000a00 */
[----:B------:R-:W-:Y:S01]  /*26f0*/  SHF.R.S32.HI R36, RZ, 0x2, R36 ;  /* 0x00000002ff247819 */ /* 0x000fe20000011424 */
[----:B------:R-:W-:Y:S01]  /*2700*/  USHF.L.U32 UR7, UR8, 0x6, URZ ;  /* 0x0000000608077899 */ /* 0x000fe2000800063f */
[----:B------:R-:W4:Y:S01]  /*2710*/  LDL R39, [R1+0xbc] ;  /* 0x0000bc0001277983 */ /* 0x000f220000100800 */
[----:B0-----:R-:W-:-:S02]  /*2720*/  LOP3.LUT R32, R30, 0x10, RZ, 0x3c, !PT ;  /* 0x000000101e207812 */ /* 0x001fc400078e3cff */
[----:B------:R-:W-:Y:S02]  /*2730*/  LOP3.LUT R30, R30, 0x18, RZ, 0x3c, !PT ;  /* 0x000000181e1e7812 */ /* 0x000fe400078e3cff */
[C---:B------:R-:W-:Y:S02]  /*2740*/  IADD3 R32, R31.reuse, R32, RZ ;  /* 0x000000201f207210 */ /* 0x040fe40007ffe0ff */
[----:B------:R-:W-:-:S03]  /*2750*/  IADD3 R30, R31, R30, RZ ;  /* 0x0000001e1f1e7210 */ /* 0x000fc60007ffe0ff */
[----:B------:R0:W-:Y:S04]  /*2760*/  STS.64 [R32], R24 ;  /* 0x0000001820007388 */ /* 0x0001e80000000a00 */
[----:B------:R2:W-:Y:S01]  /*2770*/  STS.64 [R30], R22 ;  /* 0x000000161e007388 */ /* 0x0005e20000000a00 */
[----:B0-----:R-:W-:Y:S02]  /*2780*/  LEA R32, R36, UR5, 0x5 ;  /* 0x0000000524207c11 */ /* 0x001fe4000f8e28ff */
[----:B------:R-:W0:Y:S01]  /*2790*/  LDC.64 R36, c[0x0][0x260] ;  /* 0x00009800ff247b82 */ /* 0x000e220000000a00 */
[----:B------:R-:W-:-:S07]  /*27a0*/  ULOP3.LUT UR7, UR7, 0xffffffc0, UR11, 0xe2, !UPT ;  /* 0xffffffc007077892 */ /* 0x000fce000f8ee20b */
[----:B------:R-:W-:Y:S01]  /*27b0*/  BAR.SYNC.DEFER_BLOCKING 0x0 ;  /* 0x0000000000007b1d */ /* 0x000fe20000010000 */
[----:B--2---:R-:W-:-:S05]  /*27c0*/  LEA R30, R35, R32, 0x3 ;  /* 0x00000020231e7211 */ /* 0x004fca00078e18ff */
[----:B------:R-:W2:Y:S01]  /*27d0*/  LDL R35, [R1+0xb8] ;  /* 0x0000b80001237983 */ /* 0x000ea20000100800 */
[----:B---3--:R-:W-:-:S03]  /*27e0*/  LEA R32, R34, R32, 0x3 ;  /* 0x0000002022207211 */ /* 0x008fc600078e18ff */
[----:B------:R-:W1:Y:S04]  /*27f0*/  LDS.64 R30, [R30] ;  /* 0x000000001e1e7984 */ /* 0x000e680000000a00 */
[----:B------:R-:W3:Y:S01]  /*2800*/  LDS.64 R32, [R32+0x1e00] ;  /* 0x001e000020207984 */ /* 0x000ee20000000a00 */
[----:B-1----:R-:W-:-:S04]  /*2810*/  FADD.FTZ R30, RZ, R30 ;  /* 0x0000001eff1e7221 */ /* 0x002fc80000010000 */
[----:B---3--:R-:W-:Y:S01]  /*2820*/  FADD.FTZ R32, R30, R32 ;  /* 0x000000201e207221 */ /* 0x008fe20000010000 */
[----:B------:R-:W-:-:S04]  /*2830*/  IMAD.U32 R30, RZ, RZ, UR7 ;  /* 0x00000007ff1e7e24 */ /* 0x000fc8000f8e00ff */
        /* <DEDUP_REMOVED lines=18> */
[----:B------:R0:W-:Y:S02]  /*2960*/  STG.E.64 desc[UR12][R30.64+0x18000], R34 ;  /* 0x018000221e007986 */ /* 0x0001e4000c101b0c */
.L_x_2097:
        /* <DEDUP_REMOVED lines=170> */
[----:B------:R-:W-:-:S07]  /*3410*/  FADD.FTZ R31, R33, R31 ;  /* 0x0000001f211f7221 */ /* 0x000fce0000010000 */
.L_x_2099:
[----:B------:R-:W-:Y:S05]  /*3420*/  BSYNC B0 ;  /* 0x0000000000007941 */ /* 0x000fea0003800000 */
.L_x_2098:
[----:B------:R-:W0:Y:S01]  /*3430*/  SHFL.BFLY PT, R33, R30, 0x1, 0x1f ;  /* 0x0c201f001e217f89 */ /* 0x000e2200000e0000 */
[----:B------:R-:W-:Y:S01]  /*3440*/  LOP3.LUT P1, RZ, R38, 0xffffffc1, RZ, 0xc0, !PT ;  /* 0xffffffc126ff7812 */ /* 0x000fe2000782c0ff */
[----:B------:R-:W-:Y:S02]  /*3450*/  BSSY B0, `(.L_x_2100) ;  /* 0x0000011000007945 */ /* 0x000fe40003800000 */
[----:B------:R-:W1:Y:S01]  /*3460*/  SHFL.BFLY PT, R32, R31, 0x1, 0x1f ;  /* 0x0c201f001f207f89 */ /* 0x000e6200000e0000 */
[----:B0-----:R-:W-:Y:S01]  /*3470*/  FADD.FTZ R30, R33, R30 ;  /* 0x0000001e211e7221 */ /* 0x001fe20000010000 */
[----:B-1----:R-:W-:-:S08]  /*3480*/  FADD.FTZ R31, R32, R31 ;  /* 0x0000001f201f7221 */ /* 0x002fd00000010000 */
        /* <DEDUP_REMOVED lines=13> */
.L_x_2101:
[----:B------:R-:W-:Y:S05]  /*3560*/  BSYNC B0 ;  /* 0x0000000000007941 */ /* 0x000fea0003800000 */
.L_x_2100:
        /* <DEDUP_REMOVED lines=17> */
.L_x_2104:
[----:B------:R-:W2:Y:S04]  /*3680*/  LD.E.STRONG.GPU R33, desc[UR12][R30.64] ;  /* 0x0000000c1e217980 */ /* 0x000ea8000c10f900 */
[----:B--2---:R-:W-:Y:S01]  /*3690*/  CCTL.IVALL ;  /* 0x00000000ff00798f */ /* 0x004fe20002000000 */
[----:B------:R-:W-:Y:S05]  /*36a0*/  YIELD ;  /* 0x0000000000007946 */ /* 0x000fea0003800000 */
[----:B-----5:R-:W-:-:S04]  /*36b0*/  LOP3.LUT R33, R33, R32, RZ, 0x3c, !PT ;  /* 0x0000002021217212 */ /* 0x020fc800078e3cff */
[----:B------:R-:W-:-:S13]  /*36c0*/  ISETP.GT.AND P1, PT, R33, -0x1, PT ;  /* 0xffffffff2100780c */ /* 0x000fda0003f24270 */
[----:B------:R-:W-:Y:S05]  /*36d0*/  @P1 BRA `(.L_x_2104) ;  /* 0xfffffffc00e81947 */ /* 0x000fea000383ffff */
.L_x_2103:
[----:B------:R-:W-:Y:S05]  /*36e0*/  WARPSYNC.ALL ;  /* 0x0000000000007948 */ /* 0x000fea0003800000 */
[----:B------:R-:W-:Y:S06]  /*36f0*/  BAR.SYNC.DEFER_BLOCKING 0x0 ;  /* 0x0000000000007b1d */ /* 0x000fec0000010000 */
[----:B------:R-:W-:Y:S05]  /*3700*/  BRA `(.L_x_2105) ;  /* 0x0000000000647947 */ /* 0x000fea0003800000 */
.L_x_2102:
        /* <DEDUP_REMOVED lines=17> */
.L_x_2107:
[----:B------:R-:W2:Y:S04]  /*3820*/  LD.E.STRONG.GPU R33, desc[UR12][R30.64] ;  /* 0x0000000c1e217980 */ /* 0x000ea8000c10f900 */
[----:B--2---:R-:W-:Y:S01]  /*3830*/  CCTL.IVALL ;  /* 0x00000000ff00798f */ /* 0x004fe20002000000 */
[----:B------:R-:W-:Y:S05]  /*3840*/  YIELD ;  /* 0x0000000000007946 */ /* 0x000fea0003800000 */
[----:B-----5:R-:W-:-:S04]  /*3850*/  LOP3.LUT R33, R33, R32, RZ, 0x3c, !PT ;  /* 0x0000002021217212 */ /* 0x020fc800078e3cff */
[----:B------:R-:W-:-:S13]  /*3860*/  ISETP.GT.AND P1, PT, R33, -0x1, PT ;  /* 0xffffffff2100780c */ /* 0x000fda0003f24270 */
[----:B------:R-:W-:Y:S05]  /*3870*/  @P1 BRA `(.L_x_2107) ;  /* 0xfffffffc00e81947 */ /* 0x000fea000383ffff */
.L_x_2106:
[----:B------:R-:W-:Y:S05]  /*3880*/  WARPSYNC.ALL ;  /* 0x0000000000007948 */ /* 0x000fea0003800000 */
[----:B------:R-:W-:Y:S06]  /*3890*/  BAR.SYNC.DEFER_BLOCKING 0x0 ;  /* 0x0000000000007b1d */ /* 0x000fec0000010000 */
.L_x_2105:
        /* <DEDUP_REMOVED lines=9> */
[----:B-----5:R1:W-:Y:S02]  /*3930*/  STL [R1+0xc8], R0 ;  /* 0x0000c80001007387 */ /* 0x0203e40000100800 */
[----:B------:R-:W-:Y:S02]  /*3940*/  LOP3.LUT R31, R31, 0x7fffffc0, RZ, 0xc0, !PT ;  /* 0x7fffffc01f1f7812 */ /* 0x000fe400078ec0ff */
[----:B------:R-:W-:Y:S01]  /*3950*/  MOV R30, UR5 ;  /* 0x00000005001e7c02 */ /* 0x000fe20008000f00 */
[----:B0-----:R-:W0:Y:S03]  /*3960*/  LDC.64 R2, c[0x0][0x260] ;  /* 0x00009800ff027b82 */ /* 0x001e260000000a00 */
[----:B------:R-:W-:-:S02]  /*3970*/  LEA R30, R30, R31, 0xb ;  /* 0x0000001f1e1e7211 */ /* 0x000fc400078e58ff */
[----:B------:R-:W-:-:S04]  /*3980*/  LOP3.LUT R31, R34, 0x7, RZ, 0xc0, !PT ;  /* 0x00000007221f7812 */ /* 0x000fc800078ec0ff */
[----:B------:R-:W-:-:S05]  /*3990*/  IADD3 R30, R30, R31, RZ ;  /* 0x0000001f1e1e7210 */ /* 0x000fca0007ffe0ff */
[----:B------:R-:W-:-:S05]  /*39a0*/  IMAD.SHL.U32 R38, R30, 0x2, RZ ;  /* 0x000000021e267824 */ /* 0x000fca00078e00ff */
        /* <DEDUP_REMOVED lines=14> */
[----:B------:R-:W-:Y:S01]  /*3a90*/  IADD3 R32, R38, 0x40, RZ ;  /* 0x0000004026207810 */ /* 0x000fe20007ffe0ff */
[----:B------:R-:W-:Y:S02]  /*3aa0*/  FADD.FTZ R35, R35, R33 ;  /* 0x0000002123237221 */ /* 0x000fe40000010000 */
[----:B----4-:R-:W-:Y:S01]  /*3ab0*/  FADD.FTZ R34, R36, R34 ;  /* 0x0000002224227221 */ /* 0x010fe20000010000 */
[----:B------:R-:W-:Y:S01]  /*3ac0*/  IADD3 R36, R38, 0x60, RZ ;  /* 0x0000006026247810 */ /* 0x000fe20007ffe0ff */
[----:B------:R-:W-:-:S04]  /*3ad0*/  IMAD.WIDE.U32 R32, R32, 0x4, R2 ;  /* 0x0000000420207825 */ /* 0x000fc800078e0002 */
[----:B-1----:R-:W-:Y:S01]  /*3ae0*/  FADD.FTZ R0, R37, R35 ;  /* 0x0000002325007221 */ /* 0x002fe20000010000 */
[----:B------:R-:W-:Y:S01]  /*3af0*/  FADD.FTZ R30, R30, R34 ;  /* 0x000000221e1e7221 */ /* 0x000fe20000010000 */
[----:B------:R-:W-:Y:S01]  /*3b00*/  IADD3 R34, R38, 0x50, RZ ;  /* 0x0000005026227810 */ /* 0x000fe20007ffe0ff */
[--C-:B------:R-:W-:Y:S01]  /*3b10*/  IMAD.WIDE.U32 R36, R36, 0x4, R2.reuse ;  /* 0x0000000424247825 */ /* 0x100fe200078e0002 */
[----:B------:R-:W-:Y:S01]  /*3b20*/  IADD3 R38, R38, 0x70, RZ ;  /* 0x0000007026267810 */ /* 0x000fe20007ffe0ff */
[----:B------:R-:W2:Y:S02]  /*3b30*/  LDG.E.64 R32, desc[UR12][R32.64] ;  /* 0x0000000c20207981 */ /* 0x000ea4000c1e1b00 */
[--C-:B------:R-:W-:Y:S02]  /*3b40*/  IMAD.WIDE.U32 R34, R34, 0x4, R2.reuse ;  /* 0x0000000422227825 */ /* 0x100fe400078e0002 */
[----:B------:R-:W3:Y:S02]  /*3b50*/  LDG.E.64 R36, desc[UR12][R36.64] ;  /* 0x0000000c24247981 */ /* 0x000ee4000c1e1b00 */
[----:B------:R-:W-:-:S02]  /*3b60*/  IMAD.WIDE.U32 R38, R38, 0x4, R2 ;  /* 0x0000000426267825 */ /* 0x000fc400078e0002 */
[----:B------:R-:W4:Y:S02]  /*3b70*/  LDG.E.64 R34, desc[UR12][R34.64] ;  /* 0x0000000c22227981 */ /* 0x000f24000c1e1b00 */
[----:B------:R-:W-:Y:S02]  /*3b80*/  FADD.FTZ R31, R31, R0 ;  /* 0x000000001f1f7221 */ /* 0x000fe40000010000 */
[----:B------:R-:W3:Y:S04]  /*3b90*/  LDG.E.64 R38, desc[UR12][R38.64] ;  /* 0x0000000c26267981 */ /* 0x000ee8000c1e1b00 */
[----:B------:R0:W5:Y:S04]  /*3ba0*/  LDL.LU.64 R2, [R1+0xd0] ;  /* 0x0000d00001027983 */ /* 0x0001680000300a00 */
[----:B------:R0:W5:Y:S01]  /*3bb0*/  LDL.LU R0, [R1+0xc8] ;  /* 0x0000c80001007983 */ /* 0x0001620000300800 */
[----:B--2---:R-:W-:Y:S01]  /*3bc0*/  FADD.FTZ R32, R32, R30 ;  /* 0x0000001e20207221 */ /* 0x004fe20000010000 */
[----:B------:R-:W-:-:S03]  /*3bd0*/  FADD.FTZ R33, R33, R31 ;  /* 0x0000001f21217221 */ /* 0x000fc60000010000 */
[----:B----4-:R-:W-:Y:S01]  /*3be0*/  FADD.FTZ R32, R34, R32 ;  /* 0x0000002022207221 */ /* 0x010fe20000010000 */
[----:B------:R-:W-:-:S03]  /*3bf0*/  FADD.FTZ R33, R35, R33 ;  /* 0x0000002123217221 */ /* 0x000fc60000010000 */
[----:B---3--:R-:W-:Y:S01]  /*3c00*/  FADD.FTZ R32, R36, R32 ;  /* 0x0000002024207221 */ /* 0x008fe20000010000 */
[----:B------:R-:W-:-:S03]  /*3c10*/  FADD.FTZ R33, R37, R33 ;  /* 0x0000002125217221 */ /* 0x000fc60000010000 */
[----:B------:R-:W-:Y:S01]  /*3c20*/  FADD.FTZ R32, R38, R32 ;  /* 0x0000002026207221 */ /* 0x000fe20000010000 */
[----:B0-----:R-:W-:-:S07]  /*3c30*/  FADD.FTZ R33, R39, R33 ;  /* 0x0000002127217221 */ /* 0x001fce0000010000 */
.L_x_2109:
[----:B------:R-:W-:Y:S05]  /*3c40*/  BSYNC B0 ;  /* 0x0000000000007941 */ /* 0x000fea0003800000 */
.L_x_2108:
        /* <DEDUP_REMOVED lines=24> */
.L_x_2111:
[----:B------:R-:W-:Y:S05]  /*3dd0*/  BSYNC B0 ;  /* 0x0000000000007941 */ /* 0x000fea0003800000 */
.L_x_2110:
[----:B0-----:R-:W2:Y:S01]  /*3de0*/  LDL R30, [R1+0xac] ;  /* 0x0000ac00011e7983 */ /* 0x001ea20000100800 */
[----:B------:R-:W0:Y:S01]  /*3df0*/  S2UR UR7, SR_CgaCtaId ;  /* 0x00000000000779c3 */ /* 0x000e220000008800 */
[----:B------:R-:W-:Y:S01]  /*3e00*/  UMOV UR5, 0x400 ;  /* 0x0000040000057882 */ /* 0x000fe20000000000 */
[----:B------:R-:W-:Y:S01]  /*3e10*/  ULDC.64 UR16, c[0x0][0x210] ;  /* 0x0000840000107ab9 */ /* 0x000fe20000000a00 */
[----:B------:R-:W3:Y:S04]  /*3e20*/  LDL.LU R34, [R1+0x20] ;  /* 0x0000200001227983 */ /* 0x000ee80000300800 */
[----:B------:R-:W4:Y:S04]  /*3e30*/  LDL.LU R33, [R1+0x24] ;  /* 0x0000240001217983 */ /* 0x000f280000300800 */
[----:B------:R-:W3:Y:S04]  /*3e40*/  LDL R32, [R1+0xb0] ;  /* 0x0000b00001207983 */ /* 0x000ee80000100800 */
[----:B------:R-:W4:Y:S04]  /*3e50*/  LDL.LU R36, [R1+0x14] ;  /* 0x0000140001247983 */ /* 0x000f280000300800 */
[----:B------:R-:W4:Y:S01]  /*3e60*/  LDL.LU R38, [R1+0x18] ;  /* 0x0000180001267983 */ /* 0x000f220000300800 */
[----:B------:R-:W-:-:S03]  /*3e70*/  UIADD3 UR5, UR5, 0x6900, URZ ;  /* 0x0000690005057890 */ /* 0x000fc6000fffe03f */
[----:B------:R1:W-:Y:S01]  /*3e80*/  STL [R1+0xec], R45 ;  /* 0x0000ec2d01007387 */ /* 0x0003e20000100800 */
[----:B0-----:R-:W-:-:S03]  /*3e90*/  ULEA UR5, UR7, UR5, 0x18 ;  /* 0x0000000507057291 */ /* 0x001fc6000f8ec03f */
[----:B------:R0:W-:Y:S04]  /*3ea0*/  STL [R1+0xe8], R29 ;  /* 0x0000e81d01007387 */ /* 0x0001e80000100800 */
[----:B------:R0:W-:Y:S04]  /*3eb0*/  STL [R1+0xe4], R28 ;  /* 0x0000e41c01007387 */ /* 0x0001e80000100800 */
[----:B------:R0:W-:Y:S04]  /*3ec0*/  STL [R1+0xe0], R27 ;  /* 0x0000e01b01007387 */ /* 0x0001e80000100800 */
[----:B------:R0:W-:Y:S04]  /*3ed0*/  STL [R1+0xdc], R26 ;  /* 0x0000dc1a01007387 */ /* 0x0001e80000100800 */
[----:B------:R0:W-:Y:S04]  /*3ee0*/  STL [R1+0xd8], R25 ;  /* 0x0000d81901007387 */ /* 0x0001e80000100800 */
[----:B------:R0:W-:Y:S04]  /*3ef0*/  STL [R1+0xd4], R24 ;  /* 0x0000d41801007387 */ /* 0x0001e80000100800 */
[----:B------:R0:W-:Y:S04]  /*3f00*/  STL [R1+0xd0], R23 ;  /* 0x0000d01701007387 */ /* 0x0001e80000100800 */
[----:B------:R0:W-:Y:S04]  /*3f10*/  STL [R1+0xc8], R22 ;  /* 0x0000c81601007387 */ /* 0x0001e80000100800 */
[----:B-1----:R-:W4:Y:S04]  /*3f20*/  LDL.LU R45, [R1+0x68] ;  /* 0x00006800012d7983 */ /* 0x002f280000300800 */
[----:B0-----:R-:W4:Y:S04]  /*3f30*/  LDL.LU R29, [R1+0x60] ;  /* 0x00006000011d7983 */ /* 0x001f280000300800 */
[----:B------:R-:W4:Y:S04]  /*3f40*/  LDL.LU R28, [R1+0x5c] ;  /* 0x00005c00011c7983 */ /* 0x000f280000300800 */
[----:B------:R-:W4:Y:S04]  /*3f50*/  LDL.LU R27, [R1+0x58] ;  /* 0x00005800011b7983 */ /* 0x000f280000300800 */
[----:B------:R-:W4:Y:S04]  /*3f60*/  LDL.LU R26, [R1+0x54] ;  /* 0x00005400011a7983 */ /* 0x000f280000300800 */
[----:B------:R-:W4:Y:S04]  /*3f70*/  LDL.LU R25, [R1+0x44] ;  /* 0x0000440001197983 */ /* 0x000f280000300800 */
[----:B------:R-:W4:Y:S04]  /*3f80*/  LDL.LU R24, [R1+0x50] ;  /* 0x0000500001187983 */ /* 0x000f280000300800 */
[----:B------:R-:W4:Y:S04]  /*3f90*/  LDL.LU R23, [R1+0x40] ;  /* 0x0000400001177983 */ /* 0x000f280000300800 */
[----:B------:R-:W4:Y:S01]  /*3fa0*/  LDL.LU R22, [R1+0x3c] ;  /* 0x00003c0001167983 */ /* 0x000f220000300800 */
        /* <DEDUP_REMOVED lines=8> */
[----:B------:R-:W0:Y:S02]  /*4030*/  LDS.64 R32, [R32] ;  /* 0x0000000020207984 */ /* 0x000e240000000a00 */
[C---:B------:R-:W-:Y:S01]  /*4040*/  FMUL.FTZ R57, R5.reuse, R57 ;  /* 0x0000003905397220 */ /* 0x040fe20000410000 */
[----:B------:R-:W-:-:S05]  /*4050*/  FMUL.FTZ R34, R5, R54 ;  /* 0x0000003605227220 */ /* 0x000fca0000410000 */
[----:B------:R-:W-:Y:S02]  /*4060*/  F2FP.F16.F32.PACK_AB R34, R57, R34 ;  /* 0x000000223922723e */ /* 0x000fe400000000ff */
[----:B------:R-:W2:Y:S04]  /*4070*/  LDL.LU R57, [R1+0x30] ;  /* 0x0000300001397983 */ /* 0x000ea80000300800 */
[----:B------:R-:W3:Y:S01]  /*4080*/  LDL.LU R54, [R1+0x6c] ;  /* 0x00006c0001367983 */ /* 0x000ee20000300800 */
        /* <DEDUP_REMOVED lines=14> */
[----:B0-----:R-:W-:-:S04]  /*4170*/  FFMA.FTZ R35, R2, R48, -R32 ;  /* 0x0000003002237223 */ /* 0x001fc80000010820 */
[----:B------:R-:W-:Y:S01]  /*4180*/  FFMA.FTZ R35, -R36, R33, R35 ;  /* 0x0000002124237223 */ /* 0x000fe20000010123 */
[----:B------:R-:W-:Y:S02]  /*4190*/  FFMA.FTZ R36, R4, R49, -R32 ;  /* 0x0000003104247223 */ /* 0x000fe40000010820 */
[----:B------:R-:W4:Y:S02]  /*41a0*/  LDL.LU R49, [R1+0x2c] ;  /* 0x00002c0001317983 */ /* 0x000f240000300800 */
[----:B------:R-:W-:Y:S02]  /*41b0*/  FFMA.FTZ R36, -R38, R33, R36 ;  /* 0x0000002126247223 */ /* 0x000fe40000010124 */
[----:B------:R-:W3:Y:S04]  /*41c0*/  LDL.LU R48, [R1+0x1c] ;  /* 0x00001c0001307983 */ /* 0x000ee80000300800 */
[----:B------:R-:W3:Y:S04]  /*41d0*/  LDL.LU R39, [R1+0xc] ;  /* 0x00000c0001277983 */ /* 0x000ee80000300800 */
[----:B------:R-:W3:Y:S04]  /*41e0*/  LDL.LU R38, [R1+0x70] ;  /* 0x0000700001267983 */ /* 0x000ee80000300800 */
[----:B------:R-:W3:Y:S01]  /*41f0*/  LDL.LU R30, [R1+0x38] ;  /* 0x00003800011e7983 */ /* 0x000ee20000300800 */
[-C--:B------:R-:W-:Y:S01]  /*4200*/  FFMA.FTZ R58, -R45, R31.reuse, R58 ;  /* 0x0000001f2d3a7223 */ /* 0x080fe2000001013a */
[-C--:B------:R-:W-:Y:S01]  /*4210*/  FFMA.FTZ R56, -R29, R31.reuse, R56 ;  /* 0x0000001f1d387223 */ /* 0x080fe20000010138 */
[-C--:B------:R-:W-:Y:S01]  /*4220*/  FFMA.FTZ R55, -R28, R31.reuse, R55 ;  /* 0x0000001f1c377223 */ /* 0x080fe20000010137 */
[----:B------:R-:W3:Y:S01]  /*4230*/  LDL.LU R45, [R1+0xec] ;  /* 0x0000ec00012d7983 */ /* 0x000ee20000300800 */
[-C--:B------:R-:W-:Y:S01]  /*4240*/  FFMA.FTZ R53, -R27, R31.reuse, R53 ;  /* 0x0000001f1b357223 */ /* 0x080fe20000010135 */
[----:B------:R-:W-:-:S02]  /*4250*/  FFMA.FTZ R52, -R26, R31, R52 ;  /* 0x0000001f1a347223 */ /* 0x000fc40000010134 */
        /* <DEDUP_REMOVED lines=9> */
[----:B------:R1:W5:Y:S04]  /*42f0*/  LDL.LU R24, [R1+0xd4] ;  /* 0x0000d40001187983 */ /* 0x0003680000300800 */
[----:B------:R1:W5:Y:S04]  /*4300*/  LDL.LU R23, [R1+0xd0] ;  /* 0x0000d00001177983 */ /* 0x0003680000300800 */
[----:B------:R1:W5:Y:S01]  /*4310*/  LDL.LU R22, [R1+0xc8] ;  /* 0x0000c80001167983 */ /* 0x0003620000300800 */
        /* <DEDUP_REMOVED lines=10> */
[----:B--2---:R-:W-:-:S02]  /*43c0*/  FFMA.FTZ R11, -R57, R31, R11 ;  /* 0x0000001f390b7223 */ /* 0x004fc4000001010b */
[----:B------:R-:W2:Y:S02]  /*43d0*/  LDL.LU R57, [R1+0x34] ;  /* 0x0000340001397983 */ /* 0x000ea40000300800 */
[----:B------:R-:W-:Y:S01]  /*43e0*/  FMUL.FTZ R11, R5, R11 ;  /* 0x0000000b050b7220 */ /* 0x000fe20000410000 */
[-C--:B----4-:R-:W-:Y:S01]  /*43f0*/  FFMA.FTZ R13, -R49, R31.reuse, R13 ;  /* 0x0000001f310d7223 */ /* 0x090fe2000001010d */
[-C--:B---3--:R-:W-:Y:S01]  /*4400*/  FFMA.FTZ R15, -R48, R31.reuse, R15 ;  /* 0x0000001f300f7223 */ /* 0x088fe2000001010f */
[-C--:B------:R-:W-:Y:S01]  /*4410*/  FFMA.FTZ R17, -R39, R31.reuse, R17 ;  /* 0x0000001f27117223 */ /* 0x080fe20000010111 */
[----:B------:R-:W-:Y:S01]  /*4420*/  FFMA.FTZ R9, -R30, R31, R9 ;  /* 0x0000001f1e097223 */ /* 0x000fe20000010109 */
[----:B------:R-:W-:Y:S02]  /*4430*/  IADD3 R30, P1, R54, UR16, RZ ;  /* 0x00000010361e7c10 */ /* 0x000fe4000ff3e0ff */
[----:B------:R-:W3:Y:S02]  /*4440*/  LDL.LU R54, [R1+0x28] ;  /* 0x0000280001367983 */ /* 0x000ee40000300800 */
[----:B------:R-:W-:-:S02]  /*4450*/  IADD3.X R31, R38, UR17, RZ, P1, !PT ;  /* 0x00000011261f7c10 */ /* 0x000fc40008ffe4ff */
[----:B------:R-:W4:Y:S01]  /*4460*/  LDL.LU R49, [R1+0x10] ;  /* 0x0000100001317983 */ /* 0x000f220000300800 */
[C---:B------:R-:W-:Y:S01]  /*4470*/  FMUL.FTZ R9, R5.reuse, R9 ;  /* 0x0000000905097220 */ /* 0x040fe20000410000 */
[C---:B------:R-:W-:Y:S02]  /*4480*/  FMUL.FTZ R13, R5.reuse, R13 ;  /* 0x0000000d050d7220 */ /* 0x040fe40000410000 */
[----:B------:R-:W2:Y:S01]  /*4490*/  LDL.LU R39, [R1+0x8] ;  /* 0x0000080001277983 */ /* 0x000ea20000300800 */
[C---:B------:R-:W-:Y:S01]  /*44a0*/  FMUL.FTZ R15, R5.reuse, R15 ;  /* 0x0000000f050f7220 */ /* 0x040fe20000410000 */
[----:B------:R-:W-:Y:S02]  /*44b0*/  FMUL.FTZ R17, R5, R17 ;  /* 0x0000001105117220 */ /* 0x000fe40000410000 */
[----:B------:R-:W4:Y:S04]  /*44c0*/  LDL.LU R48, [R1+0x4] ;  /* 0x0000040001307983 */ /* 0x000f280000300800 */
[----:B------:R-:W3:Y:S04]  /*44d0*/  LDL.LU R38, [R1] ;  /* 0x0000000001267983 */ /* 0x000ee80000300800 */
[----:B------:R-:W4:Y:S04]  /*44e0*/  LDL.LU R5, [R1+0x48] ;  /* 0x0000480001057983 */ /* 0x000f280000300800 */
[----:B------:R0:W-:Y:S04]  /*44f0*/  STG.E.U16 desc[UR12][R30.64], R34 ;  /* 0x000000221e007986 */ /* 0x0001e8000c10150c */
[----:B0-----:R-:W3:Y:S01]  /*4500*/  LDL.LU R34, [R1+0x4c] ;  /* 0x00004c0001227983 */ /* 0x001ee20000300800 */
[----:B------:R-:W-:-:S03]  /*4510*/  FFMA.FTZ R16, R2, R16, -R32 ;  /* 0x0000001002107223 */ /* 0x000fc60000010820 */
[----:B------:R0:W-:Y:S01]  /*4520*/  STG.E.U16 desc[UR12][R30.64+0x2], R37 ;  /* 0x000002251e007986 */ /* 0x0001e2000c10150c */
[----:B------:R-:W-:-:S03]  /*4530*/  FFMA.FTZ R7, R4, R7, -R32 ;  /* 0x0000000704077223 */ /* 0x000fc60000010820 */
[----:B0-----:R-:W4:Y:S01]  /*4540*/  LDL.LU R37, [R1+0x64] ;  /* 0x0000640001257983 */ /* 0x001f220000300800 */
[----:B--2---:R-:W-:-:S03]  /*4550*/  FFMA.FTZ R16, -R39, R33, R16 ;  /* 0x0000002127107223 */ /* 0x004fc60000010110 */
[----:B------:R-:W2:Y:S01]  /*4560*/  LDL.LU R39, [R1+0x8c] ;  /* 0x00008c0001277983 */ /* 0x000ea20000300800 */
[----:B---3--:R-:W-:-:S03]  /*4570*/  FFMA.FTZ R7, -R34, R33, R7 ;  /* 0x0000002122077223 */ /* 0x008fc60000010107 */
[----:B------:R-:W3:Y:S01]  /*4580*/  LDL.LU R34, [R1+0x94] ;  /* 0x0000940001227983 */ /* 0x000ee20000300800 */
[C-C-:B------:R-:W-:Y:S01]  /*4590*/  FFMA.FTZ R19, R2.reuse, R19, -R32.reuse ;  /* 0x0000001302137223 */ /* 0x140fe20000010820 */
[C-C-:B------:R-:W-:Y:S01]  /*45a0*/  FFMA.FTZ R43, R2.reuse, R43, -R32.reuse ;  /* 0x0000002b022b7223 */ /* 0x140fe20000010820 */
        /* <DEDUP_REMOVED lines=9> */
[-C--:B------:R-:W-:Y:S01]  /*4640*/  FFMA.FTZ R19, -R38, R33.reuse, R19 ;  /* 0x0000002126137223 */ /* 0x080fe20000010113 */
[----:B------:R-:W-:Y:S01]  /*4650*/  FFMA.FTZ R32, R4, R42, -R32 ;  /* 0x0000002a04207223 */ /* 0x000fe20000010820 */
[----:B------:R-:W3:Y:S01]  /*4660*/  LDL.LU R38, [R1+0x90] ;  /* 0x0000900001267983 */ /* 0x000ee20000300800 */
[-C--:B----4-:R-:W-:Y:S01]  /*4670*/  FFMA.FTZ R43, -R37, R33.reuse, R43 ;  /* 0x00000021252b7223 */ /* 0x090fe2000001012b */
[-C--:B------:R-:W-:Y:S01]  /*4680*/  FFMA.FTZ R8, -R5, R33.reuse, R8 ;  /* 0x0000002105087223 */ /* 0x080fe20000010108 */
[-C--:B------:R-:W-:Y:S01]  /*4690*/  FFMA.FTZ R10, -R57, R33.reuse, R10 ;  /* 0x00000021390a7223 */ /* 0x080fe2000001010a */
[-C--:B------:R-:W-:Y:S01]  /*46a0*/  FFMA.FTZ R12, -R54, R33.reuse, R12 ;  /* 0x00000021360c7223 */ /* 0x080fe2000001010c */
[-C--:B------:R-:W-:Y:S01]  /*46b0*/  FFMA.FTZ R14, -R49, R33.reuse, R14 ;  /* 0x00000021310e7223 */ /* 0x080fe2000001010e */
[-C--:B------:R-:W-:Y:S01]  /*46c0*/  FFMA.FTZ R18, -R48, R33.reuse, R18 ;  /* 0x0000002130127223 */ /* 0x080fe20000010112 */
[----:B------:R-:W4:Y:S01]  /*46d0*/  LDL.LU R37, [R1+0x9c] ;  /* 0x00009c0001257983 */ /* 0x000f220000300800 */
        /* <DEDUP_REMOVED lines=22> */
[----:B------:R-:W-:-:S02]  /*4840*/  F2FP.F16.F32.PACK_AB R43, R7, R43 ;  /* 0x0000002b072b723e */ /* 0x000fc400000000ff */
[----:B--2---:R-:W-:Y:S02]  /*4850*/  IADD3 R6, P1, R39, UR16, RZ ;  /* 0x0000001027067c10 */ /* 0x004fe4000ff3e0ff */
[----:B------:R-:W2:Y:S02]  /*4860*/  LDL.LU R39, [R1+0xa8] ;  /* 0x0000a80001277983 */ /* 0x000ea40000300800 */
[----:B---3--:R-:W-:Y:S02]  /*4870*/  IADD3.X R7, R34, UR17, RZ, P1, !PT ;  /* 0x0000001122077c10 */ /* 0x008fe40008ffe4ff */
[----:B------:R-:W3:Y:S01]  /*4880*/  LDL.LU R34, [R1+0xa0] ;  /* 0x0000a00001227983 */ /* 0x000ee20000300800 */
[----:B------:R-:W-:Y:S02]  /*4890*/  F2FP.F16.F32.PACK_AB R35, R36, R35 ;  /* 0x000000232423723e */ /* 0x000fe400000000ff */
[----:B------:R-:W-:Y:S02]  /*48a0*/  F2FP.F16.F32.PACK_AB R56, R56, R58 ;  /* 0x0000003a3838723e */ /* 0x000fe400000000ff */
[----:B------:R-:W-:-:S02]  /*48b0*/  PRMT R18, R35, 0x7632, R18 ;  /* 0x0000763223127816 */ /* 0x000fc40000000012 */
[----:B------:R-:W-:-:S03]  /*48c0*/  PRMT R19, R56, 0x7632, R19 ;  /* 0x0000763238137816 */ /* 0x000fc60000000013 */
[----:B------:R0:W-:Y:S01]  /*48d0*/  STG.E.U16 desc[UR12][R30.64+0x6], R18 ;  /* 0x000006121e007986 */ /* 0x0001e2000c10150c */
[----:B------:R-:W-:Y:S02]  /*48e0*/  F2FP.F16.F32.PACK_AB R8, R10, R8 ;  /* 0x000000080a08723e */ /* 0x000fe400000000ff */
[----:B------:R-:W-:Y:S01]  /*48f0*/  PRMT R10, R43, 0x7632, R10 ;  /* 0x000076322b0a7816 */ /* 0x000fe2000000000a */
[----:B------:R1:W-:Y:S01]  /*4900*/  STG.E.U16 desc[UR12][R30.64+0x4], R35 ;  /* 0x000004231e007986 */ /* 0x0003e2000c10150c */
[----:B------:R-:W-:-:S03]  /*4910*/  F2FP.F16.F32.PACK_AB R53, R53, R55 ;  /* 0x000000373535723e */ /* 0x000fc600000000ff */
[----:B------:R4:W-:Y:S01]  /*4920*/  STG.E.U16 desc[UR12][R6.64+0x2], R19 ;  /* 0x0000021306007986 */ /* 0x0009e2000c10150c */
[----:B0-----:R-:W-:-:S03]  /*4930*/  IADD3 R18, P1, R38, UR16, RZ ;  /* 0x0000001026127c10 */ /* 0x001fc6000ff3e0ff */
[----:B------:R-:W3:Y:S01]  /*4940*/  LDL.LU R38, [R1+0xa4] ;  /* 0x0000a40001267983 */ /* 0x000ee20000300800 */
[----:B-1----:R-:W-:Y:S02]  /*4950*/  PRMT R31, R53, 0x7632, R31 ;  /* 0x00007632351f7816 */ /* 0x002fe4000000001f */
[----:B----4-:R-:W-:Y:S02]  /*4960*/  IADD3.X R19, R37, UR17, RZ, P1, !PT ;  /* 0x0000001125137c10 */ /* 0x010fe40008ffe4ff */
[----:B------:R-:W4:Y:S01]  /*4970*/  LDL.LU R37, [R1+0x84] ;  /* 0x0000840001257983 */ /* 0x000f220000300800 */
[----:B------:R-:W-:-:S03]  /*4980*/  PRMT R30, R8, 0x7632, R30 ;  /* 0x00007632081e7816 */ /* 0x000fc6000000001e */
[----:B------:R-:W-:Y:S04]  /*4990*/  STG.E.U16 desc[UR12][R6.64], R56 ;  /* 0x0000003806007986 */ /* 0x000fe8000c10150c */
[----:B------:R-:W-:Y:S04]  /*49a0*/  STG.E.U16 desc[UR12][R6.64+0x4], R43 ;  /* 0x0000042b06007986 */ /* 0x000fe8000c10150c */
[----:B------:R0:W-:Y:S04]  /*49b0*/  STG.E.U16 desc[UR12][R6.64+0x6], R10 ;  /* 0x0000060a06007986 */ /* 0x0001e8000c10150c */
[----:B------:R-:W4:Y:S04]  /*49c0*/  LDL.LU R36, [R1+0x88] ;  /* 0x0000880001247983 */ /* 0x000f280000300800 */
[----:B------:R-:W4:Y:S01]  /*49d0*/  LDL.LU R35, [R1+0x7c] ;  /* 0x00007c0001237983 */ /* 0x000f220000300800 */
[----:B0-----:R-:W-:-:S03]  /*49e0*/  IADD3 R6, P1, R42, UR16, RZ ;  /* 0x000000102a067c10 */ /* 0x001fc6000ff3e0ff */
[----:B------:R-:W-:Y:S04]  /*49f0*/  STG.E.U16 desc[UR12][R18.64], R53 ;  /* 0x0000003512007986 */ /* 0x000fe8000c10150c */
[----:B------:R-:W-:Y:S04]  /*4a00*/  STG.E.U16 desc[UR12][R18.64+0x2], R31 ;  /* 0x0000021f12007986 */ /* 0x000fe8000c10150c */
[----:B------:R-:W-:Y:S04]  /*4a10*/  STG.E.U16 desc[UR12][R18.64+0x4], R8 ;  /* 0x0000040812007986 */ /* 0x000fe8000c10150c */
[----:B------:R3:W-:Y:S01]  /*4a20*/  STG.E.U16 desc[UR12][R18.64+0x6], R30 ;  /* 0x0000061e12007986 */ /* 0x0007e2000c10150c */
[----:B--2---:R-:W-:-:S02]  /*4a30*/  IADD3.X R7, R39, UR17, RZ, P1, !PT ;  /* 0x0000001127077c10 */ /* 0x004fc40008ffe4ff */
[----:B---3--:R-:W-:Y:S02]  /*4a40*/  IADD3 R18, P1, R34, UR16, RZ ;  /* 0x0000001022127c10 */ /* 0x008fe4000ff3e0ff */
[----:B------:R-:W2:Y:S04]  /*4a50*/  LDL.LU R34, [R1+0x80] ;  /* 0x0000800001227983 */ /* 0x000ea80000300800 */
[----:B------:R-:W3:Y:S04]  /*4a60*/  LDL.LU R31, [R1+0x74] ;  /* 0x00007400011f7983 */ /* 0x000ee80000300800 */
[----:B------:R-:W3:Y:S01]  /*4a70*/  LDL.LU R30, [R1+0x78] ;  /* 0x00007800011e7983 */ /* 0x000ee20000300800 */
[----:B------:R-:W-:-:S02]  /*4a80*/  F2FP.F16.F32.PACK_AB R51, R51, R52 ;  /* 0x000000343333723e */ /* 0x000fc400000000ff */
[----:B------:R-:W-:Y:S02]  /*4a90*/  F2FP.F16.F32.PACK_AB R12, R14, R12 ;  /* 0x0000000c0e0c723e */ /* 0x000fe400000000ff */
[----:B------:R-:W-:Y:S02]  /*4aa0*/  PRMT R14, R51, 0x7632, R14 ;  /* 0x00007632330e7816 */ /* 0x000fe4000000000e */
[----:B------:R-:W-:Y:S01]  /*4ab0*/  PRMT R8, R12, 0x7632, R8 ;  /* 0x000076320c087816 */ /* 0x000fe20000000008 */
[----:B------:R-:W-:Y:S01]  /*4ac0*/  STG.E.U16 desc[UR12][R6.64], R51 ;  /* 0x0000003306007986 */ /* 0x000fe2000c10150c */
[----:B------:R-:W-:Y:S02]  /*4ad0*/  F2FP.F16.F32.PACK_AB R46, R46, R50 ;  /* 0x000000322e2e723e */ /* 0x000fe400000000ff */
[----:B------:R-:W-:Y:S01]  /*4ae0*/  F2FP.F16.F32.PACK_AB R5, R5, R16 ;  /* 0x000000100505723e */ /* 0x000fe200000000ff */
[----:B------:R-:W-:Y:S01]  /*4af0*/  STG.E.U16 desc[UR12][R6.64+0x2], R14 ;  /* 0x0000020e06007986 */ /* 0x000fe2000c10150c */
[----:B------:R-:W-:-:S03]  /*4b00*/  IADD3.X R19, R38, UR17, RZ, P1, !PT ;  /* 0x0000001126137c10 */ /* 0x000fc60008ffe4ff */
[----:B------:R0:W-:Y:S04]  /*4b10*/  STG.E.U16 desc[UR12][R6.64+0x4], R12 ;  /* 0x0000040c06007986 */ /* 0x0001e8000c10150c */
[----:B------:R4:W-:Y:S01]  /*4b20*/  STG.E.U16 desc[UR12][R6.64+0x6], R8 ;  /* 0x0000060806007986 */ /* 0x0009e2000c10150c */
[----:B------:R-:W-:Y:S02]  /*4b30*/  PRMT R10, R46, 0x7632, R10 ;  /* 0x000076322e0a7816 */ /* 0x000fe4000000000a */
[----:B------:R-:W-:Y:S02]  /*4b40*/  F2FP.F16.F32.PACK_AB R9, R9, R44 ;  /* 0x0000002c0909723e */ /* 0x000fe400000000ff */
[----:B------:R-:W-:Y:S02]  /*4b50*/  F2FP.F16.F32.PACK_AB R20, R20, R33 ;  /* 0x000000211414723e */ /* 0x000fe400000000ff */
[----:B0-----:R-:W-:-:S02]  /*4b60*/  PRMT R12, R5, 0x7632, R12 ;  /* 0x00007632050c7816 */ /* 0x001fc4000000000c */
[----:B----4-:R-:W-:Y:S01]  /*4b70*/  IADD3 R6, P1, R37, UR16, RZ ;  /* 0x0000001025067c10 */ /* 0x010fe2000ff3e0ff */
[----:B------:R-:W-:Y:S03]  /*4b80*/  STG.E.U16 desc[UR12][R18.64], R46 ;  /* 0x0000002e12007986 */ /* 0x000fe6000c10150c */
[----:B------:R-:W-:Y:S01]  /*4b90*/  IADD3.X R7, R36, UR17, RZ, P1, !PT ;  /* 0x0000001124077c10 */ /* 0x000fe20008ffe4ff */
[----:B------:R-:W-:Y:S01]  /*4ba0*/  STG.E.U16 desc[UR12][R18.64+0x2], R10 ;  /* 0x0000020a12007986 */ /* 0x000fe2000c10150c */
[----:B------:R-:W-:-:S03]  /*4bb0*/  IADD3 R8, P1, R35, UR16, RZ ;  /* 0x0000001023087c10 */ /* 0x000fc6000ff3e0ff */
[----:B------:R0:W-:Y:S01]  /*4bc0*/  STG.E.U16 desc[UR12][R18.64+0x4], R5 ;  /* 0x0000040512007986 */ /* 0x0001e2000c10150c */
[----:B------:R-:W-:-:S03]  /*4bd0*/  PRMT R14, R9, 0x7632, R14 ;  /* 0x00007632090e7816 */ /* 0x000fc6000000000e */
[----:B------:R1:W-:Y:S01]  /*4be0*/  STG.E.U16 desc[UR12][R18.64+0x6], R12 ;  /* 0x0000060c12007986 */ /* 0x0003e2000c10150c */
[----:B------:R-:W-:-:S03]  /*4bf0*/  F2FP.F16.F32.PACK_AB R11, R13, R11 ;  /* 0x0000000b0d0b723e */ /* 0x000fc600000000ff */
[----:B------:R-:W-:Y:S01]  /*4c00*/  STG.E.U16 desc[UR12][R6.64], R9 ;  /* 0x0000000906007986 */ /* 0x000fe2000c10150c */
[----:B------:R-:W-:Y:S02]  /*4c10*/  F2FP.F16.F32.PACK_AB R21, R40, R21 ;  /* 0x000000152815723e */ /* 0x000fe400000000ff */
[----:B0-----:R-:W-:Y:S02]  /*4c20*/  PRMT R5, R20, 0x7632, R5 ;  /* 0x0000763214057816 */ /* 0x001fe40000000005 */
[----:B------:R-:W-:Y:S02]  /*4c30*/  F2FP.F16.F32.PACK_AB R15, R17, R15 ;  /* 0x0000000f110f723e */ /* 0x000fe400000000ff */
[----:B------:R-:W-:Y:S01]  /*4c40*/  F2FP.F16.F32.PACK_AB R32, R32, R41 ;  /* 0x000000292020723e */ /* 0x000fe200000000ff */
[----:B------:R-:W-:Y:S01]  /*4c50*/  STG.E.U16 desc[UR12][R6.64+0x2], R14 ;  /* 0x0000020e06007986 */ /* 0x000fe2000c10150c */
[----:B-1----:R-:W-:-:S03]  /*4c60*/  PRMT R12, R21, 0x7632, R12 ;  /* 0x00007632150c7816 */ /* 0x002fc6000000000c */
[----:B------:R-:W-:Y:S04]  /*4c70*/  STG.E.U16 desc[UR12][R6.64+0x4], R20 ;  /* 0x0000041406007986 */ /* 0x000fe8000c10150c */
[----:B------:R0:W-:Y:S02]  /*4c80*/  STG.E.U16 desc[UR12][R6.64+0x6], R5 ;  /* 0x0000060506007986 */ /* 0x0001e4000c10150c */
[----:B0-----:R-:W-:Y:S02]  /*4c90*/  PRMT R7, R11, 0x7632, R7 ;  /* 0x000076320b077816 */ /* 0x001fe40000000007 */
[----:B------:R-:W-:Y:S02]  /*4ca0*/  PRMT R5, R15, 0x7632, R5 ;  /* 0x000076320f057816 */ /* 0x000fe40000000005 */
[----:B------:R-:W-:Y:S01]  /*4cb0*/  PRMT R6, R32, 0x7632, R6 ;  /* 0x0000763220067816 */ /* 0x000fe20000000006 */
[----:B------:R-:W-:Y:S01]  /*4cc0*/  ULOP3.LUT UR4, UR4, 0x1, URZ, 0x3c, !UPT ;  /* 0x0000000104047892 */ /* 0x000fe2000f8e3c3f */
[----:B------:R-:W-:Y:S01]  /*4cd0*/  UMOV UR5, UR10 ;  /* 0x0000000a00057c82 */ /* 0x000fe20008000000 */
[----:B--2---:R-:W-:-:S02]  /*4ce0*/  IADD3.X R9, R34, UR17, RZ, P1, !PT ;  /* 0x0000001122097c10 */ /* 0x004fc40008ffe4ff */
[----:B---3--:R-:W-:-:S03]  /*4cf0*/  IADD3 R10, P1, R31, UR16, RZ ;  /* 0x000000101f0a7c10 */ /* 0x008fc6000ff3e0ff */
        /* <DEDUP_REMOVED lines=10> */
.L_x_2096:
        /* <DEDUP_REMOVED lines=32> */
[----:B------:R-:W-:Y:S02]  /*4fa0*/  LOP3.LUT R10, RZ, R50, RZ, 0x33, !PT ;  /* 0x00000032ff0a7212 */ /* 0x000fe400078e33ff */
[----:B------:R-:W-:Y:S02]  /*4fb0*/  VIMNMX.U32 R9, R51, 0x20, !PT ;  /* 0x0000002033097848 */ /* 0x000fe40007fe0000 */
[----:B------:R-:W-:Y:S01]  /*4fc0*/  LEA R8, R49, UR8, 0x7 ;  /* 0x0000000831087c11 */ /* 0x000fe2000f8e38ff */
[----:B------:R-:W-:Y:S01]  /*4fd0*/  IMAD.WIDE.U32 R6, P0, R0, -0x77777778, R4 ;  /* 0x8888888800067825 */ /* 0x000fe20007800004 */
[----:B------:R-:W-:-:S02]  /*4fe0*/  SHF.L.U32 R48, R57, 0x1, RZ ;  /* 0x0000000139307819 */ /* 0x000fc400000006ff */
[----:B------:R-:W-:Y:S01]  /*4ff0*/  LEA R3, R3, R8, 0x2 ;  /* 0x0000000803037211 */ /* 0x000fe200078e10ff */
[----:B------:R-:W-:Y:S01]  /*5000*/  IMAD.WIDE.U32 R4, R0, -0x77777777, RZ ;  /* 0x8888888900047825 */ /* 0x000fe200078e00ff */
[----:B------:R-:W-:Y:S02]  /*5010*/  IADD3 R4, R9, R10, RZ ;  /* 0x0000000a09047210 */ /* 0x000fe40007ffe0ff */
[----:B------:R-:W-:Y:S01]  /*5020*/  MOV R10, R7 ;  /* 0x00000007000a7202 */ /* 0x000fe20000000f00 */
[----:B------:R-:W-:Y:S01]  /*5030*/  IMAD.X R11, RZ, RZ, RZ, P0 ;  /* 0x000000ffff0b7224 */ /* 0x000fe200000e06ff */
[----:B------:R-:W-:Y:S02]  /*5040*/  IADD3 RZ, P0, R5, R6, RZ ;  /* 0x0000000605ff7210 */ /* 0x000fe40007f1e0ff */
[----:B------:R-:W-:Y:S02]  /*5050*/  SHF.L.U32 R8, R57, 0x7, RZ ;  /* 0x0000000739087819 */ /* 0x000fe400000006ff */
[----:B------:R-:W-:Y:S01]  /*5060*/  LOP3.LUT R48, R48, 0x1e, RZ, 0xc0, !PT ;  /* 0x0000001e30307812 */ /* 0x000fe200078ec0ff */
[----:B------:R-:W-:Y:S01]  /*5070*/  IMAD.WIDE.U32.X R10, R2, -0x77777778, R10, P0 ;  /* 0x88888888020a7825 */ /* 0x000fe200000e040a */
[----:B------:R-:W-:-:S02]  /*5080*/  LOP3.LUT R8, R8, 0x780, RZ, 0xc0, !PT ;  /* 0x0000078008087812 */ /* 0x000fc400078ec0ff */
[----:B------:R-:W-:Y:S02]  /*5090*/  IADD3 R54, R50, 0x3c, RZ ;  /* 0x0000003c32367810 */ /* 0x000fe40007ffe0ff */
[----:B------:R-:W-:Y:S01]  /*50a0*/  IADD3 R12, R8, UR8, RZ ;  /* 0x00000008080c7c10 */ /* 0x000fe2000fffe0ff */
[----:B------:R-:W-:Y:S01]  /*50b0*/  IMAD.WIDE.U32 R8, R4, -0x77777777, RZ ;  /* 0x8888888904087825 */ /* 0x000fe200078e00ff */
[-C--:B------:R-:W-:Y:S02]  /*50c0*/  LOP3.LUT R7, R51, R48.reuse, RZ, 0x3c, !PT ;  /* 0x0000003033077212 */ /* 0x080fe400078e3cff */
[----:B------:R-:W-:Y:S02]  /*50d0*/  SHF.R.U64 R17, R10, 0x3, R11 ;  /* 0x000000030a117819 */ /* 0x000fe4000000120b */
[-C--:B------:R-:W-:Y:S02]  /*50e0*/  LOP3.LUT R5, R50, R48.reuse, RZ, 0x3c, !PT ;  /* 0x0000003032057212 */ /* 0x080fe400078e3cff */
[----:B------:R-:W-:Y:S01]  /*50f0*/  LOP3.LUT R13, R54, R48, RZ, 0x3c, !PT ;  /* 0x00000030360d7212 */ /* 0x000fe200078e3cff */
[----:B------:R-:W-:Y:S01]  /*5100*/  VIADD R17, R17, 0x1 ;  /* 0x0000000111117836 */ /* 0x000fe20000000000 */
[----:B------:R-:W-:-:S02]  /*5110*/  LEA R6, R7, R12, 0x2 ;  /* 0x0000000c07067211 */ /* 0x000fc400078e10ff */
[-C--:B------:R-:W-:Y:S02]  /*5120*/  LEA R5, R5, R12.reuse, 0x2 ;  /* 0x0000000c05057211 */ /* 0x080fe400078e10ff */
[----:B------:R-:W-:Y:S02]  /*5130*/  LEA R7, R13, R12, 0x2 ;  /* 0x0000000c0d077211 */ /* 0x000fe400078e10ff */
[----:B------:R-:W-:Y:S02]  /*5140*/  LEA.HI R16, R9, 0x1, RZ, 0x1c ;  /* 0x0000000109107811 */ /* 0x000fe400078fe0ff */
[C---:B------:R-:W-:Y:S02]  /*5150*/  IADD3 R10, P0, R49.reuse, 0xf, RZ ;  /* 0x0000000f310a7810 */ /* 0x040fe40007f1e0ff */
[C---:B------:R-:W-:Y:S02]  /*5160*/  IADD3 R11, P1, R49.reuse, 0x1e, RZ ;  /* 0x0000001e310b7810 */ /* 0x040fe40007f3e0ff */
[----:B------:R-:W-:-:S02]  /*5170*/  IADD3 R12, P2, R49, 0x2d, RZ ;  /* 0x0000002d310c7810 */ /* 0x000fc40007f5e0ff */
        /* <DEDUP_REMOVED lines=9> */
[----:B------:R-:W-:Y:S02]  /*5210*/  IADD3.X R15, RZ, RZ, RZ, P2, !PT ;  /* 0x000000ffff0f7210 */ /* 0x000fe400017fe4ff */
[----:B------:R-:W-:Y:S02]  /*5220*/  LOP3.LUT R16, R16, 0x3, RZ, 0xc0, !PT ;  /* 0x0000000310107812 */ /* 0x000fe400078ec0ff */
[----:B------:R-:W-:-:S07]  /*5230*/  LOP3.LUT R17, R17, 0x3, RZ, 0xc0, !PT ;  /* 0x0000000311117812 */ /* 0x000fce00078ec0ff */
.L_x_2129:
        /* <DEDUP_REMOVED lines=17> */
[----:B-----5:R-:W-:Y:S01]  /*5350*/  IMAD.WIDE.U32 R22, R49, 0x3c0, R18 ;  /* 0x000003c031167825 */ /* 0x020fe200078e0012 */
        /* <DEDUP_REMOVED lines=23> */
.L_x_2116:
[----:B------:R-:W-:Y:S05]  /*54d0*/  BSYNC B1 ;  /* 0x0000000000017941 */ /* 0x000fea0003800000 */
.L_x_2115:
        /* <DEDUP_REMOVED lines=8> */
[----:B-----5:R-:W-:Y:S01]  /*5560*/  IADD3.X R22, ~R46, UR7, RZ, P0, !PT ;  /* 0x000000072e167c10 */ /* 0x020fe200087fe5ff */
[----:B------:R-:W-:Y:S01]  /*5570*/  IMAD.IADD R19, R21, 0x1, R19 ;  /* 0x0000000115137824 */ /* 0x000fe200078e0213 */
[----:B------:R-:W-:Y:S02]  /*5580*/  LEA R18, P0, R20, UR4, 0x2 ;  /* 0x0000000414127c11 */ /* 0x000fe4000f8010ff */
[----:B------:R-:W-:Y:S02]  /*5590*/  ISETP.GT.AND.EX P1, PT, R22, RZ, PT, P1 ;  /* 0x000000ff1600720c */ /* 0x000fe40003f24310 */
[----:B------:R-:W-:Y:S02]  /*55a0*/  LEA.HI.X R19, R20, UR5, R19, 0x2, P0 ;  /* 0x0000000514137c11 */ /* 0x000fe400080f1413 */
[----:B------:R-:W-:-:S09]  /*55b0*/  PLOP3.LUT P0, PT, PT, PT, PT, 0x80, 0x0 ;  /* 0x000000000000781c */ /* 0x000fd20003f0f070 */
[----:B------:R-:W-:Y:S05]  /*55c0*/  @!P1 BRA `(.L_x_2118) ;  /* 0x0000000000f09947 */ /* 0x000fea0003800000 */
[----:B------:R-:W-:Y:S02]  /*55d0*/  MOV R52, UR6 ;  /* 0x0000000600347c02 */ /* 0x000fe40008000f00 */
[----:B------:R-:W-:Y:S02]  /*55e0*/  MOV R53, UR7 ;  /* 0x0000000700357c02 */ /* 0x000fe40008000f00 */
[----:B------:R-:W-:Y:S02]  /*55f0*/  IADD3 R52, P1, R52, -0xb4, RZ ;  /* 0xffffff4c34347810 */ /* 0x000fe40007f3e0ff */
[----:B------:R-:W-:Y:S02]  /*5600*/  PLOP3.LUT P0, PT, PT, PT, PT, 0x8, 0x0 ;  /* 0x000000000000781c */ /* 0x000fe40003f0e170 */
[----:B------:R-:W-:-:S11]  /*5610*/  IADD3.X R53, R53, -0x1, RZ, P1, !PT ;  /* 0xffffffff35357810 */ /* 0x000fd60000ffe4ff */
.L_x_2119:
        /* <DEDUP_REMOVED lines=55> */
.L_x_2118:
[----:B------:R-:W-:Y:S05]  /*5990*/  BSYNC B1 ;  /* 0x0000000000017941 */ /* 0x000fea0003800000 */
.L_x_2117:
        /* <DEDUP_REMOVED lines=35> */
.L_x_2121:
[----:B------:R-:W-:Y:S05]  /*5bd0*/  BSYNC B1 ;  /* 0x0000000000017941 */ /* 0x000fea0003800000 */
.L_x_2120:
        /* <DEDUP_REMOVED lines=15> */
.L_x_2114:
[----:B------:R-:W-:Y:S05]  /*5cd0*/  BSYNC B0 ;  /* 0x0000000000007941 */ /* 0x000fea0003800000 */
.L_x_2113:
[----:B------:R-:W-:Y:S01]  /*5ce0*/  ISETP.GT.U32.AND P0, PT, R57, 0x1ff, PT ;  /* 0x000001ff3900780c */ /* 0x000fe20003f04070 */
[----:B------:R0:W-:Y:S04]  /*5cf0*/  STS [R3], R44 ;  /* 0x0000002c03007388 */ /* 0x0001e80000000800 */
[----:B------:R0:W-:Y:S01]  /*5d00*/  STS [R3+0x780], R45 ;  /* 0x0007802d03007388 */ /* 0x0001e20000000800 */
[----:B------:R-:W-:Y:S07]  /*5d10*/  BAR.SYNC.DEFER_BLOCKING 0x0 ;  /* 0x0000000000007b1d */ /* 0x000fee0000010000 */
[----:B------:R-:W-:Y:S05]  /*5d20*/  @P0 BRA `(.L_x_2122) ;  /* 0x0000001000480947 */ /* 0x000fea0003800000 */
[----:B------:R-:W-:Y:S01]  /*5d30*/  ISETP.NE.AND P0, PT, R16, RZ, PT ;  /* 0x000000ff1000720c */ /* 0x000fe20003f05270 */
[----:B------:R-:W-:Y:S01]  /*5d40*/  BSSY B0, `(.L_x_2123) ;  /* 0x0000074000007945 */ /* 0x000fe20003800000 */
[----:B-----5:R-:W-:-:S11]  /*5d50*/  MOV R29, R50 ;  /* 0x00000032001d7202 */ /* 0x020fd60000000f00 */
        /* <DEDUP_REMOVED lines=16> */
[----:B------:R-:W-:-:S02]  /*5e60*/  IMAD.MOV.U32 R18, RZ, RZ, 0xffff ;  /* 0x0000ffffff127424 */ /* 0x000fc400078e00ff */
[----:B---3--:R-:W-:Y:S02]  /*5e70*/  FADD.FTZ R20, R20, R19 ;  /* 0x0000001314147221 */ /* 0x008fe40000010000 */
        /* <DEDUP_REMOVED lines=12> */
.L_x_2138:
        /* <DEDUP_REMOVED lines=42> */
.L_x_2148:
[----:B0-----:R-:W-:Y:S01]  /*61e0*/  FADD.FTZ R23, R22, R38 ;  /* 0x0000002616177221 */ /* 0x001fe20000010000 */
[----:B------:R-:W-:Y:S01]  /*61f0*/  @!P1 F2FP.F16.F32.PACK_AB R22, RZ, R28 ;  /* 0x0000001cff16923e */ /* 0x000fe200000000ff */
[----:B------:R-:W-:Y:S01]  /*6200*/  IMAD.MOV.U32 R29, RZ, RZ, R54 ;  /* 0x000000ffff1d7224 */ /* 0x000fe200078e0036 */
[----:B------:R-:W-:Y:S02]  /*6210*/  ISETP.NE.AND P2, PT, R16, 0x2, PT ;  /* 0x000000021000780c */ /* 0x000fe40003f45270 */
[----:B------:R-:W-:Y:S01]  /*6220*/  @!P1 F2FP.F16.F32.PACK_AB R23, RZ, R23 ;  /* 0x00000017ff17923e */ /* 0x000fe200000000ff */
        /* <DEDUP_REMOVED lines=31> */
.L_x_2158:
[----:B0-----:R-:W-:Y:S01]  /*6420*/  FADD.FTZ R23, R22, R38 ;  /* 0x0000002616177221 */ /* 0x001fe20000010000 */
[----:B------:R-:W-:Y:S02]  /*6430*/  @!P1 F2FP.F16.F32.PACK_AB R22, RZ, R28 ;  /* 0x0000001cff16923e */ /* 0x000fe400000000ff */
[----:B------:R-:W-:Y:S02]  /*6440*/  MOV R29, R55 ;  /* 0x00000037001d7202 */ /* 0x000fe40000000f00 */
[----:B------:R-:W-:Y:S01]  /*6450*/  @!P1 F2FP.F16.F32.PACK_AB R23, RZ, R23 ;  /* 0x00000017ff17923e */ /* 0x000fe200000000ff */
[----:B------:R4:W-:Y:S04]  /*6460*/  @!P1 STG.E.U16 desc[UR12][R18.64+0x78], R22 ;  /* 0x0000781612009986 */ /* 0x0009e8000c10150c */
[----:B------:R4:W-:Y:S02]  /*6470*/  @!P1 STG.E.U16 desc[UR12][R20.64+0x78], R23 ;  /* 0x0000781714009986 */ /* 0x0009e4000c10150c */
.L_x_2124:
[----:B------:R-:W-:Y:S05]  /*6480*/  BSYNC B0 ;  /* 0x0000000000007941 */ /* 0x000fea0003800000 */
.L_x_2123:
        /* <DEDUP_REMOVED lines=12> */
[C---:B------:R-:W-:Y:S01]  /*6550*/  @P0 IADD3 R21, R29.reuse, 0x1e, RZ ;  /* 0x0000001e1d150810 */ /* 0x040fe20007ffe0ff */
[----:B------:R-:W-:Y:S01]  /*6560*/  @P0 VIADD R23, R29, 0x3c ;  /* 0x0000003c1d170836 */ /* 0x000fe20000000000 */
[----:B--2---:R-:W-:Y:S01]  /*6570*/  @P0 LEA R18, R9, UR8, 0x7 ;  /* 0x0000000809120c11 */ /* 0x004fe2000f8e38ff */
[----:B------:R-:W-:Y:S01]  /*6580*/  IMAD.MOV.U32 R33, RZ, RZ, 0xffff ;  /* 0x0000ffffff217424 */ /* 0x000fe200078e00ff */
[----:B------:R-:W-:Y:S02]  /*6590*/  @P0 LOP3.LUT R21, R21, R48, RZ, 0x3c, !PT ;  /* 0x0000003015150212 */ /* 0x000fe400078e3cff */
[----:B------:R-:W-:Y:S02]  /*65a0*/  @P0 LEA R28, R9, UR8, 0x7 ;  /* 0x00000008091c0c11 */ /* 0x000fe4000f8e38ff */
[----:B------:R-:W-:Y:S02]  /*65b0*/  @P0 LEA R21, R21, R18, 0x2 ;  /* 0x0000001215150211 */ /* 0x000fe400078e10ff */
[----:B------:R-:W-:-:S02]  /*65c0*/  @P0 LOP3.LUT R23, R23, R48, RZ, 0x3c, !PT ;  /* 0x0000003017170212 */ /* 0x000fc400078e3cff */
[----:B0-----:R-:W-:Y:S01]  /*65d0*/  @P0 LEA R44, R9, UR8, 0x7 ;  /* 0x00000008092c0c11 */ /* 0x001fe2000f8e38ff */
[----:B------:R-:W0:Y:S01]  /*65e0*/  @P0 LDS R20, [R21+0x780] ;  /* 0x0007800015140984 */ /* 0x000e220000000800 */
[----:B------:R-:W-:Y:S02]  /*65f0*/  @P0 LEA R28, R23, R28, 0x2 ;  /* 0x0000001c171c0211 */ /* 0x000fe400078e10ff */
[----:B------:R-:W-:Y:S01]  /*6600*/  @P0 IADD3 R23, R29, 0x5a, RZ ;  /* 0x0000005a1d170810 */ /* 0x000fe20007ffe0ff */
[----:B------:R-:W2:Y:S01]  /*6610*/  @P0 LDS R18, [R21] ;  /* 0x0000000015120984 */ /* 0x000ea20000000800 */
[----:B------:R-:W-:Y:S02]  /*6620*/  MOV R40, RZ ;  /* 0x000000ff00287202 */ /* 0x000fe40000000f00 */
[----:B------:R-:W-:Y:S01]  /*6630*/  @P0 LOP3.LUT R23, R23, R48, RZ, 0x3c, !PT ;  /* 0x0000003017170212 */ /* 0x000fe200078e3cff */
[----:B------:R-:W-:Y:S01]  /*6640*/  @P0 LDS R41, [R28] ;  /* 0x000000001c290984 */ /* 0x000fe20000000800 */
[----:B------:R-:W-:-:S02]  /*6650*/  MOV R30, 0xffff ;  /* 0x0000ffff001e7802 */ /* 0x000fc40000000f00 */
[----:B------:R-:W-:Y:S01]  /*6660*/  @P0 LEA R44, R23, R44, 0x2 ;  /* 0x0000002c172c0211 */ /* 0x000fe200078e10ff */
[----:B------:R-:W-:Y:S01]  /*6670*/  @P0 LDS R42, [R28+0x780] ;  /* 0x000780001c2a0984 */ /* 0x000fe20000000800 */
[----:B------:R-:W-:Y:S02]  /*6680*/  CS2R R22, SRZ ;  /* 0x0000000000167805 */ /* 0x000fe4000001ff00 */
[----:B------:R-:W-:Y:S01]  /*6690*/  MOV R31, RZ ;  /* 0x000000ff001f7202 */ /* 0x000fe20000000f00 */
[----:B------:R-:W-:Y:S01]  /*66a0*/  @P0 LDS R21, [R44] ;  /* 0x000000002c150984 */ /* 0x000fe20000000800 */
[----:B------:R-:W-:Y:S02]  /*66b0*/  MOV R38, 0xffff ;  /* 0x0000ffff00267802 */ /* 0x000fe40000000f00 */
[----:B------:R-:W-:Y:S01]  /*66c0*/  MOV R32, 0xffff ;  /* 0x0000ffff00207802 */ /* 0x000fe20000000f00 */
[----:B---3--:R-:W3:Y:S01]  /*66d0*/  SHFL.BFLY PT, R24, R19, 0x8, 0x101f ;  /* 0x0d101f0013187f89 */ /* 0x008ee200000e0000 */
[----:B------:R-:W-:-:S02]  /*66e0*/  MOV R36, 0xffff ;  /* 0x0000ffff00247802 */ /* 0x000fc40000000f00 */
[----:B------:R-:W-:Y:S01]  /*66f0*/  MOV R35, 0xffff ;  /* 0x0000ffff00237802 */ /* 0x000fe20000000f00 */
[----:B----4-:R-:W4:Y:S01]  /*6700*/  SHFL.BFLY PT, R38, R25, 0x8, 0x101f ;  /* 0x0d101f0019267f89 */ /* 0x010f2200000e0000 */
[----:B------:R-:W-:Y:S02]  /*6710*/  MOV R37, 0xffff ;  /* 0x0000ffff00257802 */ /* 0x000fe40000000f00 */
[----:B------:R-:W-:Y:S02]  /*6720*/  MOV R39, 0xffff ;  /* 0x0000ffff00277802 */ /* 0x000fe40000000f00 */
[----:B------:R-:W-:Y:S02]  /*6730*/  IADD3 R29, R29, R8, RZ ;  /* 0x000000081d1d7210 */ /* 0x000fe40007ffe0ff */
[----:B0-----:R-:W-:Y:S02]  /*6740*/  @P0 MOV R40, R20 ;  /* 0x0000001400280202 */ /* 0x001fe40000000f00 */
[----:B------:R-:W-:Y:S01]  /*6750*/  @P0 LDS R20, [R44+0x780] ;  /* 0x000780002c140984 */ /* 0x000fe20000000800 */
[----:B--2---:R-:W-:Y:S01]  /*6760*/  @P0 MOV R31, R18 ;  /* 0x00000012001f0202 */ /* 0x004fe20000000f00 */
[----:B---3--:R-:W-:-:S02]  /*6770*/  FADD.FTZ R24, R24, R19 ;  /* 0x0000001318187221 */ /* 0x008fc40000010000 */
[----:B------:R-:W0:Y:S01]  /*6780*/  SHFL.BFLY PT, R27, R40, 0x8, 0x101f ;  /* 0x0d101f00281b7f89 */ /* 0x000e2200000e0000 */
[----:B------:R-:W-:Y:S02]  /*6790*/  CS2R R18, SRZ ;  /* 0x0000000000127805 */ /* 0x000fe4000001ff00 */
[----:B------:R-:W-:Y:S01]  /*67a0*/  @P0 MOV R23, R41 ;  /* 0x0000002900170202 */ /* 0x000fe20000000f00 */
[----:B----4-:R-:W-:Y:S01]  /*67b0*/  FADD.FTZ R34, R38, R25 ;  /* 0x0000001926227221 */ /* 0x010fe20000010000 */
[----:B------:R-:W-:Y:S01]  /*67c0*/  MOV R41, 0xffff ;  /* 0x0000ffff00297802 */ /* 0x000fe20000000f00 */
[----:B------:R-:W2:Y:S01]  /*67d0*/  SHFL.BFLY PT, R26, R31, 0x8, 0x101f ;  /* 0x0d101f001f1a7f89 */ /* 0x000ea200000e0000 */
[----:B------:R-:W-:Y:S02]  /*67e0*/  @P0 MOV R22, R42 ;  /* 0x0000002a00160202 */ /* 0x000fe40000000f00 */
[----:B------:R-:W-:Y:S01]  /*67f0*/  MOV R38, 0xffff ;  /* 0x0000ffff00267802 */ /* 0x000fe20000000f00 */
[----:B------:R-:W3:Y:S01]  /*6800*/  SHFL.BFLY PT, R28, R23, 0x8, 0x101f ;  /* 0x0d101f00171c7f89 */ /* 0x000ee200000e0000 */
[----:B------:R-:W-:-:S03]  /*6810*/  @P0 MOV R18, R21 ;  /* 0x0000001500120202 */ /* 0x000fc60000000f00 */
[----:B------:R-:W4:Y:S04]  /*6820*/  SHFL.BFLY PT, R41, R22, 0x8, 0x101f ;  /* 0x0d101f0016297f89 */ /* 0x000f2800000e0000 */
        /* <DEDUP_REMOVED lines=31> */
[----:B------:R-:W-:Y:S01]  /*6a20*/  MOV R19, 0xffff ;  /* 0x0000ffff00137802 */ /* 0x000fe20000000f00 */
[----:B------:R-:W2:Y:S01]  /*6a30*/  SHFL.BFLY PT, R39, R22, 0x2, 0x101f ;  /* 0x0c501f0016277f89 */ /* 0x000ea200000e0000 */
[----:B-----5:R-:W-:Y:S01]  /*6a40*/  FADD.FTZ R42, R28, R41 ;  /* 0x000000291c2a7221 */ /* 0x020fe20000010000 */
[----:B------:R-:W-:-:S02]  /*6a50*/  MOV R28, 0xffff ;  /* 0x0000ffff001c7802 */ /* 0x000fc40000000f00 */
[----:B------:R-:W3:Y:S01]  /*6a60*/  SHFL.BFLY PT, R26, R25, 0x2, 0x101f ;  /* 0x0c501f00191a7f89 */ /* 0x000ee200000e0000 */
[----:B------:R-:W-:-:S03]  /*6a70*/  MOV R41, 0xffff ;  /* 0x0000ffff00297802 */ /* 0x000fc60000000f00 */
[----:B------:R-:W4:Y:S04]  /*6a80*/  SHFL.BFLY PT, R28, R43, 0x2, 0x101f ;  /* 0x0c501f002b1c7f89 */ /* 0x000f2800000e0000 */
[----:B------:R-:W5:Y:S01]  /*6a90*/  SHFL.BFLY PT, R38, R23, 0x2, 0x101f ;  /* 0x0c501f0017267f89 */ /* 0x000f6200000e0000 */
[----:B0-----:R-:W-:-:S03]  /*6aa0*/  FADD.FTZ R27, R24, R27 ;  /* 0x0000001b181b7221 */ /* 0x001fc60000010000 */
[----:B------:R-:W0:Y:S01]  /*6ab0*/  SHFL.BFLY PT, R19, R42, 0x2, 0x101f ;  /* 0x0c501f002a137f89 */ /* 0x000e2200000e0000 */
[----:B------:R-:W-:-:S03]  /*6ac0*/  MOV R24, 0xffff ;  /* 0x0000ffff00187802 */ /* 0x000fc60000000f00 */
[----:B------:R-:W1:Y:S01]  /*6ad0*/  SHFL.BFLY PT, R41, R40, 0x4, 0x101f ;  /* 0x0c901f0028297f89 */ /* 0x000e6200000e0000 */
[----:B--2---:R-:W-:-:S03]  /*6ae0*/  FADD.FTZ R39, R22, R39 ;  /* 0x0000002716277221 */ /* 0x004fc60000010000 */
[----:B------:R-:W2:Y:S01]  /*6af0*/  SHFL.BFLY PT, R24, R27, 0x1, 0x101f ;  /* 0x0c301f001b187f89 */ /* 0x000ea200000e0000 */
[----:B---3--:R-:W-:Y:S01]  /*6b00*/  FADD.FTZ R26, R25, R26 ;  /* 0x0000001a191a7221 */ /* 0x008fe20000010000 */
[----:B------:R-:W-:Y:S02]  /*6b10*/  MOV R25, 0xffff ;  /* 0x0000ffff00197802 */ /* 0x000fe40000000f00 */
[----:B------:R-:W3:Y:S01]  /*6b20*/  SHFL.BFLY PT, R36, R39, 0x1, 0x101f ;  /* 0x0c301f0027247f89 */ /* 0x000ee200000e0000 */
[----:B----4-:R-:W-:Y:S01]  /*6b30*/  FADD.FTZ R22, R43, R28 ;  /* 0x0000001c2b167221 */ /* 0x010fe20000010000 */
[----:B------:R-:W-:Y:S01]  /*6b40*/  MOV R28, 0xffff ;  /* 0x0000ffff001c7802 */ /* 0x000fe20000000f00 */
[----:B------:R-:W-:Y:S01]  /*6b50*/  FADD.FTZ R43, R21, R18 ;  /* 0x00000012152b7221 */ /* 0x000fe20000010000 */
[----:B------:R-:W4:Y:S01]  /*6b60*/  SHFL.BFLY PT, R25, R26, 0x1, 0x101f ;  /* 0x0c301f001a197f89 */ /* 0x000f2200000e0000 */
[----:B-----5:R-:W-:Y:S01]  /*6b70*/  FADD.FTZ R37, R23, R38 ;  /* 0x0000002617257221 */ /* 0x020fe20000010000 */
[----:B------:R-:W5:Y:S02]  /*6b80*/  LDC.64 R20, c[0x0][0x220] ;  /* 0x00008800ff147b82 */ /* 0x000f640000000a00 */
[----:B------:R-:W5:Y:S01]  /*6b90*/  SHFL.BFLY PT, R31, R22, 0x1, 0x101f ;  /* 0x0c301f00161f7f89 */ /* 0x000f6200000e0000 */
[----:B0-----:R-:W-:Y:S01]  /*6ba0*/  FADD.FTZ R23, R42, R19 ;  /* 0x000000132a177221 */ /* 0x001fe20000010000 */
[----:B------:R-:W-:-:S02]  /*6bb0*/  MOV R42, 0xffff ;  /* 0x0000ffff002a7802 */ /* 0x000fc40000000f00 */
[----:B------:R-:W0:Y:S01]  /*6bc0*/  SHFL.BFLY PT, R34, R37, 0x1, 0x101f ;  /* 0x0c301f0025227f89 */ /* 0x000e2200000e0000 */
[----:B-1----:R-:W-:Y:S01]  /*6bd0*/  FADD.FTZ R41, R40, R41 ;  /* 0x0000002928297221 */ /* 0x002fe20000010000 */
[----:B------:R-:W-:Y:S01]  /*6be0*/  MOV R40, 0xffff ;  /* 0x0000ffff00287802 */ /* 0x000fe20000000f00 */
[----:B------:R-:W1:Y:S01]  /*6bf0*/  LDC.64 R18, c[0x0][0x218] ;  /* 0x00008600ff127b82 */ /* 0x000e620000000a00 */
[----:B------:R-:W1:Y:S01]  /*6c00*/  SHFL.BFLY PT, R28, R23, 0x1, 0x101f ;  /* 0x0c301f00171c7f89 */ /* 0x000e6200000e0000 */
[----:B--2---:R-:W-:Y:S01]  /*6c10*/  FADD.FTZ R24, R27, R24 ;  /* 0x000000181b187221 */ /* 0x004fe20000010000 */
[----:B------:R-:W-:Y:S02]  /*6c20*/  MOV R27, 0xffff ;  /* 0x0000ffff001b7802 */ /* 0x000fe40000000f00 */
[----:B------:R-:W2:Y:S01]  /*6c30*/  SHFL.BFLY PT, R42, R43, 0x2, 0x101f ;  /* 0x0c501f002b2a7f89 */ /* 0x000ea200000e0000 */
[----:B---3--:R-:W-:-:S03]  /*6c40*/  FADD.FTZ R36, R39, R36 ;  /* 0x0000002427247221 */ /* 0x008fc60000010000 */
[----:B------:R-:W3:Y:S01]  /*6c50*/  SHFL.BFLY PT, R40, R41, 0x2, 0x101f ;  /* 0x0c501f0029287f89 */ /* 0x000ee200000e0000 */
[----:B----4-:R-:W-:Y:S01]  /*6c60*/  FADD.FTZ R25, R26, R25 ;  /* 0x000000191a197221 */ /* 0x010fe20000010000 */
[----:B-----5:R-:W-:-:S04]  /*6c70*/  IMAD.WIDE R20, R29, 0x2, R20 ;  /* 0x000000021d147825 */ /* 0x020fc800078e0214 */
[----:B------:R-:W-:Y:S01]  /*6c80*/  FADD.FTZ R31, R22, R31 ;  /* 0x0000001f161f7221 */ /* 0x000fe20000010000 */
[----:B------:R-:W-:Y:S01]  /*6c90*/  @!P0 F2FP.F16.F32.PACK_AB R22, RZ, R25 ;  /* 0x00000019ff16823e */ /* 0x000fe200000000ff */
[----:B0-----:R-:W-:Y:S01]  /*6ca0*/  FADD.FTZ R37, R37, R34 ;  /* 0x0000002225257221 */ /* 0x001fe20000010000 */
[----:B------:R-:W-:Y:S01]  /*6cb0*/  @!P0 F2FP.F16.F32.PACK_AB R34, RZ, R36 ;  /* 0x00000024ff22823e */ /* 0x000fe200000000ff */
[----:B-1----:R-:W-:-:S04]  /*6cc0*/  IMAD.WIDE R18, R29, 0x2, R18 ;  /* 0x000000021d127825 */ /* 0x002fc800078e0212 */
[----:B------:R-:W-:Y:S01]  /*6cd0*/  FADD.FTZ R28, R23, R28 ;  /* 0x0000001c171c7221 */ /* 0x000fe20000010000 */
[----:B------:R-:W-:Y:S02]  /*6ce0*/  @!P0 F2FP.F16.F32.PACK_AB R23, RZ, R24 ;  /* 0x00000018ff17823e */ /* 0x000fe400000000ff */
[----:B------:R-:W-:Y:S01]  /*6cf0*/  @!P0 F2FP.F16.F32.PACK_AB R36, RZ, R37 ;  /* 0x00000025ff24823e */ /* 0x000fe200000000ff */
[----:B--2---:R-:W-:Y:S01]  /*6d00*/  FADD.FTZ R42, R43, R42 ;  /* 0x0000002a2b2a7221 */ /* 0x004fe20000010000 */
[----:B------:R-:W-:Y:S01]  /*6d10*/  @!P0 F2FP.F16.F32.PACK_AB R24, RZ, R28 ;  /* 0x0000001cff18823e */ /* 0x000fe200000000ff */
[----:B------:R-:W-:Y:S01]  /*6d20*/  @!P0 STG.E.U16 desc[UR12][R18.64], R34 ;  /* 0x0000002212008986 */ /* 0x000fe2000c10150c */
[----:B------:R-:W-:Y:S01]  /*6d30*/  PRMT R26, R22, 0x7610, R26 ;  /* 0x00007610161a7816 */ /* 0x000fe2000000001a */
[----:B---3--:R-:W-:Y:S01]  /*6d40*/  FADD.FTZ R40, R41, R40 ;  /* 0x0000002829287221 */ /* 0x008fe20000010000 */
[----:B------:R-:W-:Y:S01]  /*6d50*/  PRMT R28, R23, 0x7610, R28 ;  /* 0x00007610171c7816 */ /* 0x000fe2000000001c */
[----:B------:R-:W-:Y:S01]  /*6d60*/  @!P0 STG.E.U16 desc[UR12][R20.64], R36 ;  /* 0x0000002414008986 */ /* 0x000fe2000c10150c */
[----:B------:R-:W-:-:S02]  /*6d70*/  @!P0 F2FP.F16.F32.PACK_AB R25, RZ, R31 ;  /* 0x0000001fff19823e */ /* 0x000fc400000000ff */
        /* <DEDUP_REMOVED lines=8> */
.L_x_2192:
[----:B--2---:R-:W-:Y:S01]  /*6e00*/  FADD.FTZ R23, R40, R38 ;  /* 0x0000002628177221 */ /* 0x004fe20000010000 */
[----:B------:R-:W-:-:S04]  /*6e10*/  @!P0 F2FP.F16.F32.PACK_AB R22, RZ, R22 ;  /* 0x00000016ff16823e */ /* 0x000fc800000000ff */
[----:B------:R-:W-:Y:S01]  /*6e20*/  @!P0 F2FP.F16.F32.PACK_AB R23, RZ, R23 ;  /* 0x00000017ff17823e */ /* 0x000fe200000000ff */
[----:B------:R0:W-:Y:S04]  /*6e30*/  @!P0 STG.E.U16 desc[UR12][R18.64+0xb4], R22 ;  /* 0x0000b41612008986 */ /* 0x0001e8000c10150c */
[----:B------:R0:W-:Y:S02]  /*6e40*/  @!P0 STG.E.U16 desc[UR12][R20.64+0xb4], R23 ;  /* 0x0000b41714008986 */ /* 0x0001e4000c10150c */
.L_x_2122:
[----:B------:R-:W-:Y:S05]  /*6e50*/  WARPSYNC.ALL ;  /* 0x0000000000007948 */ /* 0x000fea0003800000 */
[----:B------:R-:W-:Y:S01]  /*6e60*/  BAR.SYNC.DEFER_BLOCKING 0x0 ;  /* 0x0000000000007b1d */ /* 0x000fe20000010000 */
[C---:B------:R-:W-:Y:S01]  /*6e70*/  ISETP.GE.AND P0, PT, R8.reuse, -0x1440, PT ;  /* 0xffffebc00800780c */ /* 0x040fe20003f06270 */
[----:B------:R-:W-:-:S12]  /*6e80*/  VIADD R8, R8, 0x1800 ;  /* 0x0000180008087836 */ /* 0x000fd80000000000 */
[----:B------:R-:W-:Y:S05]  /*6e90*/  @!P0 BRA `(.L_x_2129) ;  /* 0xffffffe000e88947 */ /* 0x000fea000383ffff */
[----:B------:R-:W-:Y:S05]  /*6ea0*/  EXIT ;  /* 0x000000000000794d */ /* 0x000fea0003800000 */
.L_x_2125:
[----:B------:R-:W-:Y:S01]  /*6eb0*/  HFMA2.MMA R32, -RZ, RZ, 0, 4.76837158203125e-07 ;  /* 0x00000008ff207435 */ /* 0x000fe200000001ff */
[----:B--2---:R-:W-:Y:S02]  /*6ec0*/  MOV R35, R18 ;  /* 0x0000001200237202 */ /* 0x004fe40000000f00 */
[----:B------:R-:W-:Y:S02]  /*6ed0*/  MOV R33, 0x101f ;  /* 0x0000101f00217802 */ /* 0x000fe40000000f00 */
[----:B------:R-:W-:-:S07]  /*6ee0*/  MOV R30, 0xffff ;  /* 0x0000ffff001e7802 */ /* 0x000fce0000000f00 */
[----:B01-3--:R-:W-:Y:S05]  /*6ef0*/  WARPSYNC.COLLECTIVE R30, `(.L_x_2130) ;  /* 0x000000001e087348 */ /* 0x00bfea0003c00000 */
[----:B------:R2:W4:Y:S02]  /*6f00*/  SHFL.BFLY P2, R38, R35, R32, R33 ;  /* 0x0c00002023267389 */ /* 0x0005240000040021 */
[----:B01234-:R-:W-:Y:S01]  /*6f10*/  ENDCOLLECTIVE ;  /* 0x000000000000791b */ /* 0x01ffe20003800000 */
.L_x_2130:
[----:B------:R-:W-:Y:S02]  /*6f20*/  MOV R35, R19 ;  /* 0x0000001300237202 */ /* 0x000fe40000000f00 */
[----:B------:R-:W-:-:S07]  /*6f30*/  MOV R21, R38 ;  /* 0x0000002600157202 */ /* 0x000fce0000000f00 */
[----:B------:R-:W-:Y:S05]  /*6f40*/  WARPSYNC.COLLECTIVE R30, `(.L_x_2131) ;  /* 0x000000001e087348 */ /* 0x000fea0003c00000 */
[----:B------:R0:W1:Y:S02]  /*6f50*/  SHFL.BFLY P2, R38, R35, R32, R33 ;  /* 0x0c00002023267389 */ /* 0x0000640000040021 */
[----:B01----:R-:W-:Y:S01]  /*6f60*/  ENDCOLLECTIVE ;  /* 0x000000000000791b */ /* 0x003fe20003800000 */
.L_x_2131:
[----:B------:R-:W-:Y:S01]  /*6f70*/  FADD.FTZ R21, R21, R18 ;  /* 0x0000001215157221 */ /* 0x000fe20000010000 */
[----:B------:R-:W-:-:S04]  /*6f80*/  HFMA2.MMA R32, -RZ, RZ, 0, 2.384185791015625e-07 ;  /* 0x00000004ff207435 */ /* 0x000fc800000001ff */
[----:B------:R-:W-:Y:S02]  /*6f90*/  MOV R35, R21 ;  /* 0x0000001500237202 */ /* 0x000fe40000000f00 */
[----:B------:R-:W-:-:S07]  /*6fa0*/  MOV R20, R38 ;  /* 0x0000002600147202 */ /* 0x000fce0000000f00 */
[----:B------:R-:W-:Y:S05]  /*6fb0*/  WARPSYNC.COLLECTIVE R30, `(.L_x_2132) ;  /* 0x000000001e087348 */ /* 0x000fea0003c00000 */
[----:B------:R0:W1:Y:S02]  /*6fc0*/  SHFL.BFLY P2, R38, R35, R32, R33 ;  /* 0x0c00002023267389 */ /* 0x0000640000040021 */
[----:B01----:R-:W-:Y:S01]  /*6fd0*/  ENDCOLLECTIVE ;  /* 0x000000000000791b */ /* 0x003fe20003800000 */
.L_x_2132:
[----:B------:R-:W-:-:S05]  /*6fe0*/  FADD.FTZ R20, R20, R19 ;  /* 0x0000001314147221 */ /* 0x000fca0000010000 */
[----:B------:R-:W-:Y:S02]  /*6ff0*/  MOV R35, R20 ;  /* 0x0000001400237202 */ /* 0x000fe40000000f00 */
[----:B------:R-:W-:-:S07]  /*7000*/  MOV R22, R38 ;  /* 0x0000002600167202 */ /* 0x000fce0000000f00 */
[----:B------:R-:W-:Y:S05]  /*7010*/  WARPSYNC.COLLECTIVE R30, `(.L_x_2133) ;  /* 0x000000001e087348 */ /* 0x000fea0003c00000 */
[----:B------:R0:W1:Y:S02]  /*7020*/  SHFL.BFLY P2, R38, R35, R32, R33 ;  /* 0x0c00002023267389 */ /* 0x0000640000040021 */
[----:B01----:R-:W-:Y:S01]  /*7030*/  ENDCOLLECTIVE ;  /* 0x000000000000791b */ /* 0x003fe20003800000 */
.L_x_2133:
[----:B------:R-:W-:-:S05]  /*7040*/  FADD.FTZ R22, R21, R22 ;  /* 0x0000001615167221 */ /* 0x000fca0000010000 */
[----:B------:R-:W-:Y:S01]  /*7050*/  MOV R35, R22 ;  /* 0x0000001600237202 */ /* 0x000fe20000000f00 */
[----:B------:R-:W-:Y:S01]  /*7060*/  IMAD.MOV.U32 R32, RZ, RZ, 0x2 ;  /* 0x00000002ff207424 */ /* 0x000fe200078e00ff */
[----:B------:R-:W-:-:S07]  /*7070*/  MOV R23, R38 ;  /* 0x0000002600177202 */ /* 0x000fce0000000f00 */
[----:B------:R-:W-:Y:S05]  /*7080*/  WARPSYNC.COLLECTIVE R30, `(.L_x_2134) ;  /* 0x000000001e087348 */ /* 0x000fea0003c00000 */
[----:B------:R0:W1:Y:S02]  /*7090*/  SHFL.BFLY P2, R38, R35, R32, R33 ;  /* 0x0c00002023267389 */ /* 0x0000640000040021 */
[----:B01----:R-:W-:Y:S01]  /*70a0*/  ENDCOLLECTIVE ;  /* 0x000000000000791b */ /* 0x003fe20003800000 */
.L_x_2134:
[----:B------:R-:W-:-:S05]  /*70b0*/  FADD.FTZ R23, R20, R23 ;  /* 0x0000001714177221 */ /* 0x000fca0000010000 */
[----:B------:R-:W-:Y:S02]  /*70c0*/  MOV R35, R23 ;  /* 0x0000001700237202 */ /* 0x000fe40000000f00 */
[----:B------:R-:W-:-:S07]  /*70d0*/  MOV R25, R38 ;  /* 0x0000002600197202 */ /* 0x000fce0000000f00 */
[----:B------:R-:W-:Y:S05]  /*70e0*/  WARPSYNC.COLLECTIVE R30, `(.L_x_2135) ;  /* 0x000000001e087348 */ /* 0x000fea0003c00000 */
[----:B------:R0:W1:Y:S02]  /*70f0*/  SHFL.BFLY P2, R38, R35, R32, R33 ;  /* 0x0c00002023267389 */ /* 0x0000640000040021 */
[----:B01----:R-:W-:Y:S01]  /*7100*/  ENDCOLLECTIVE ;  /* 0x000000000000791b */ /* 0x003fe20003800000 */
.L_x_2135:
[----:B------:R-:W-:Y:S01]  /*7110*/  FADD.FTZ R25, R22, R25 ;  /* 0x0000001916197221 */ /* 0x000fe20000010000 */
[----:B------:R-:W-:-:S04]  /*7120*/  HFMA2.MMA R32, -RZ, RZ, 0, 5.9604644775390625e-08 ;  /* 0x00000001ff207435 */ /* 0x000fc800000001ff */
[----:B------:R-:W-:Y:S02]  /*7130*/  MOV R35, R25 ;  /* 0x0000001900237202 */ /* 0x000fe40000000f00 */
[----:B------:R-:W-:-:S07]  /*7140*/  MOV R18, R38 ;  /* 0x0000002600127202 */ /* 0x000fce0000000f00 */
[----:B------:R-:W-:Y:S05]  /*7150*/  WARPSYNC.COLLECTIVE R30, `(.L_x_2136) ;  /* 0x000000001e087348 */ /* 0x000fea0003c00000 */
[----:B------:R0:W1:Y:S02]  /*7160*/  SHFL.BFLY P2, R38, R35, R32, R33 ;  /* 0x0c00002023267389 */ /* 0x0000640000040021 */
[----:B01----:R-:W-:Y:S01]  /*7170*/  ENDCOLLECTIVE ;  /* 0x000000000000791b */ /* 0x003fe20003800000 */
.L_x_2136:
[----:B------:R-:W-:-:S05]  /*7180*/  FADD.FTZ R24, R23, R18 ;  /* 0x0000001217187221 */ /* 0x000fca0000010000 */
[----:B------:R-:W-:Y:S02]  /*7190*/  MOV R35, R24 ;  /* 0x0000001800237202 */ /* 0x000fe40000000f00 */
[----:B------:R-:W-:-:S07]  /*71a0*/  MOV R26, R38 ;  /* 0x00000026001a7202 */ /* 0x000fce0000000f00 */
[----:B------:R-:W-:Y:S05]  /*71b0*/  WARPSYNC.COLLECTIVE R30, `(.L_x_2137) ;  /* 0x000000001e087348 */ /* 0x000fea0003c00000 */
[----:B------:R0:W1:Y:S02]  /*71c0*/  SHFL.BFLY P2, R38, R35, R32, R33 ;  /* 0x0c00002023267389 */ /* 0x0000640000040021 */
[----:B01----:R-:W-:Y:S01]  /*71d0*/  ENDCOLLECTIVE ;  /* 0x000000000000791b */ /* 0x003fe20003800000 */
.L_x_2137:
[----:B------:R-:W-:Y:S01]  /*71e0*/  FADD.FTZ R26, R25, R26 ;  /* 0x0000001a191a7221 */ /* 0x000fe20000010000 */
[----:B------:R-:W-:Y:S06]  /*71f0*/  BRA `(.L_x_2138) ;  /* 0xffffffec00507947 */ /* 0x000fec000383ffff */
.L_x_2126:
        /* <DEDUP_REMOVED lines=8> */
.L_x_2140:
[----:B------:R-:W-:Y:S05]  /*7280*/  BSYNC B1 ;  /* 0x0000000000017941 */ /* 0x000fea0003800000 */
.L_x_2139:
        /* <DEDUP_REMOVED lines=8> */
.L_x_2141:
[----:B------:R-:W-:Y:S01]  /*7310*/  FADD.FTZ R25, R25, R22 ;  /* 0x0000001619197221 */ /* 0x000fe20000010000 */
[----:B------:R-:W-:-:S04]  /*7320*/  HFMA2.MMA R32, -RZ, RZ, 0, 2.384185791015625e-07 ;  /* 0x00000004ff207435 */ /* 0x000fc800000001ff */
[----:B------:R-:W-:Y:S02]  /*7330*/  MOV R35, R25 ;  /* 0x0000001900237202 */ /* 0x000fe40000000f00 */
[----:B------:R-:W-:-:S07]  /*7340*/  MOV R24, R38 ;  /* 0x0000002600187202 */ /* 0x000fce0000000f00 */
[----:B------:R-:W-:Y:S05]  /*7350*/  WARPSYNC.COLLECTIVE R30, `(.L_x_2142) ;  /* 0x000000001e087348 */ /* 0x000fea0003c00000 */
[----:B------:R0:W1:Y:S02]  /*7360*/  SHFL.BFLY P2, R38, R35, R32, R33 ;  /* 0x0c00002023267389 */ /* 0x0000640000040021 */
[----:B01----:R-:W-:Y:S01]  /*7370*/  ENDCOLLECTIVE ;  /* 0x000000000000791b */ /* 0x003fe20003800000 */
.L_x_2142:
[----:B------:R-:W-:-:S05]  /*7380*/  FADD.FTZ R24, R24, R23 ;  /* 0x0000001718187221 */ /* 0x000fca0000010000 */
[----:B------:R-:W-:Y:S02]  /*7390*/  MOV R35, R24 ;  /* 0x0000001800237202 */ /* 0x000fe40000000f00 */
[----:B------:R-:W-:-:S07]  /*73a0*/  MOV R26, R38 ;  /* 0x00000026001a7202 */ /* 0x000fce0000000f00 */
[----:B------:R-:W-:Y:S05]  /*73b0*/  WARPSYNC.COLLECTIVE R30, `(.L_x_2143) ;  /* 0x000000001e087348 */ /* 0x000fea0003c00000 */
[----:B------:R0:W1:Y:S02]  /*73c0*/  SHFL.BFLY P2, R38, R35, R32, R33 ;  /* 0x0c00002023267389 */ /* 0x0000640000040021 */
[----:B01----:R-:W-:Y:S01]  /*73d0*/  ENDCOLLECTIVE ;  /* 0x000000000000791b */ /* 0x003fe20003800000 */
.L_x_2143:
[----:B------:R-:W-:Y:S01]  /*73e0*/  FADD.FTZ R26, R25, R26 ;  /* 0x0000001a191a7221 */ /* 0x000fe20000010000 */
[----:B------:R-:W-:-:S04]  /*73f0*/  HFMA2.MMA R32, -RZ, RZ, 0, 1.1920928955078125e-07 ;  /* 0x00000002ff207435 */ /* 0x000fc800000001ff */
[----:B------:R-:W-:Y:S02]  /*7400*/  MOV R35, R26 ;  /* 0x0000001a00237202 */ /* 0x000fe40000000f00 */
[----:B------:R-:W-:-:S07]  /*7410*/  MOV R27, R38 ;  /* 0x00000026001b7202 */ /* 0x000fce0000000f00 */
[----:B------:R-:W-:Y:S05]  /*7420*/  WARPSYNC.COLLECTIVE R30, `(.L_x_2144) ;  /* 0x000000001e087348 */ /* 0x000fea0003c00000 */
[----:B------:R0:W1:Y:S02]  /*7430*/  SHFL.BFLY P2, R38, R35, R32, R33 ;  /* 0x0c00002023267389 */ /* 0x0000640000040021 */
[----:B01----:R-:W-:Y:S01]  /*7440*/  ENDCOLLECTIVE ;  /* 0x000000000000791b */ /* 0x003fe20003800000 */
.L_x_2144:
[----:B------:R-:W-:-:S05]  /*7450*/  FADD.FTZ R27, R24, R27 ;  /* 0x0000001b181b7221 */ /* 0x000fca0000010000 */
[----:B------:R-:W-:Y:S02]  /*7460*/  MOV R35, R27 ;  /* 0x0000001b00237202 */ /* 0x000fe40000000f00 */
[----:B------:R-:W-:-:S07]  /*7470*/  MOV R29, R38 ;  /* 0x00000026001d7202 */ /* 0x000fce0000000f00 */
[----:B------:R-:W-:Y:S05]  /*7480*/  WARPSYNC.COLLECTIVE R30, `(.L_x_2145) ;  /* 0x000000001e087348 */ /* 0x000fea0003c00000 */
[----:B------:R0:W1:Y:S02]  /*7490*/  SHFL.BFLY P2, R38, R35, R32, R33 ;  /* 0x0c00002023267389 */ /* 0x0000640000040021 */
[----:B01----:R-:W-:Y:S01]  /*74a0*/  ENDCOLLECTIVE ;  /* 0x000000000000791b */ /* 0x003fe20003800000 */
.L_x_2145:
[----:B------:R-:W-:Y:S01]  /*74b0*/  FADD.FTZ R29, R26, R29 ;  /* 0x0000001d1a1d7221 */ /* 0x000fe20000010000 */
[----:B------:R-:W-:-:S03]  /*74c0*/  HFMA2.MMA R32, -RZ, RZ, 0, 5.9604644775390625e-08 ;  /* 0x00000001ff207435 */ /* 0x000fc600000001ff */
[----:B------:R-:W-:Y:S01]  /*74d0*/  IMAD.MOV.U32 R35, RZ, RZ, R29 ;  /* 0x000000ffff237224 */ /* 0x000fe200078e001d */
[----:B------:R-:W-:-:S07]  /*74e0*/  MOV R22, R38 ;  /* 0x0000002600167202 */ /* 0x000fce0000000f00 */
[----:B------:R-:W-:Y:S05]  /*74f0*/  WARPSYNC.COLLECTIVE R30, `(.L_x_2146) ;  /* 0x000000001e087348 */ /* 0x000fea0003c00000 */
[----:B------:R0:W1:Y:S02]  /*7500*/  SHFL.BFLY P2, R38, R35, R32, R33 ;  /* 0x0c00002023267389 */ /* 0x0000640000040021 */
[----:B01----:R-:W-:Y:S01]  /*7510*/  ENDCOLLECTIVE ;  /* 0x000000000000791b */ /* 0x003fe20003800000 */
.L_x_2146:
[----:B------:R-:W-:-:S05]  /*7520*/  FADD.FTZ R22, R27, R22 ;  /* 0x000000161b167221 */ /* 0x000fca0000010000 */
[----:B------:R-:W-:Y:S02]  /*7530*/  MOV R35, R22 ;  /* 0x0000001600237202 */ /* 0x000fe40000000f00 */
[----:B------:R-:W-:-:S07]  /*7540*/  MOV R28, R38 ;  /* 0x00000026001c7202 */ /* 0x000fce0000000f00 */
[----:B------:R-:W-:Y:S05]  /*7550*/  WARPSYNC.COLLECTIVE R30, `(.L_x_2147) ;  /* 0x000000001e087348 */ /* 0x000fea0003c00000 */
[----:B------:R0:W1:Y:S02]  /*7560*/  SHFL.BFLY P2, R38, R35, R32, R33 ;  /* 0x0c00002023267389 */ /* 0x0000640000040021 */
[----:B01----:R-:W-:Y:S01]  /*7570*/  ENDCOLLECTIVE ;  /* 0x000000000000791b */ /* 0x003fe20003800000 */
.L_x_2147:
[----:B------:R-:W-:Y:S01]  /*7580*/  FADD.FTZ R28, R29, R28 ;  /* 0x0000001c1d1c7221 */ /* 0x000fe20000010000 */
[----:B------:R-:W-:Y:S06]  /*7590*/  BRA `(.L_x_2148) ;  /* 0xffffffec00107947 */ /* 0x000fec000383ffff */
.L_x_2127:
        /* <DEDUP_REMOVED lines=8> */
.L_x_2150:
[----:B------:R-:W-:Y:S05]  /*7620*/  BSYNC B1 ;  /* 0x0000000000017941 */ /* 0x000fea0003800000 */
.L_x_2149:
        /* <DEDUP_REMOVED lines=8> */
.L_x_2151:
[----:B------:R-:W-:Y:S01]  /*76b0*/  FADD.FTZ R25, R25, R22 ;  /* 0x0000001619197221 */ /* 0x000fe20000010000 */
[----:B------:R-:W-:-:S03]  /*76c0*/  HFMA2.MMA R32, -RZ, RZ, 0, 2.384185791015625e-07 ;  /* 0x00000004ff207435 */ /* 0x000fc600000001ff */
[----:B------:R-:W-:Y:S01]  /*76d0*/  IMAD.MOV.U32 R35, RZ, RZ, R25 ;  /* 0x000000ffff237224 */ /* 0x000fe200078e0019 */
[----:B------:R-:W-:-:S07]  /*76e0*/  MOV R24, R38 ;  /* 0x0000002600187202 */ /* 0x000fce0000000f00 */
[----:B------:R-:W-:Y:S05]  /*76f0*/  WARPSYNC.COLLECTIVE R30, `(.L_x_2152) ;  /* 0x000000001e087348 */ /* 0x000fea0003c00000 */
[----:B------:R0:W1:Y:S02]  /*7700*/  SHFL.BFLY P2, R38, R35, R32, R33 ;  /* 0x0c00002023267389 */ /* 0x0000640000040021 */
[----:B01----:R-:W-:Y:S01]  /*7710*/  ENDCOLLECTIVE ;  /* 0x000000000000791b */ /* 0x003fe20003800000 */
.L_x_2152:
[----:B------:R-:W-:-:S05]  /*7720*/  FADD.FTZ R24, R24, R23 ;  /* 0x0000001718187221 */ /* 0x000fca0000010000 */
[----:B------:R-:W-:Y:S02]  /*7730*/  MOV R35, R24 ;  /* 0x0000001800237202 */ /* 0x000fe40000000f00 */
[----:B------:R-:W-:-:S07]  /*7740*/  MOV R26, R38 ;  /* 0x00000026001a7202 */ /* 0x000fce0000000f00 */
[----:B------:R-:W-:Y:S05]  /*7750*/  WARPSYNC.COLLECTIVE R30, `(.L_x_2153) ;  /* 0x000000001e087348 */ /* 0x000fea0003c00000 */
[----:B------:R0:W1:Y:S02]  /*7760*/  SHFL.BFLY P2, R38, R35, R32, R33 ;  /* 0x0c00002023267389 */ /* 0x0000640000040021 */
[----:B01----:R-:W-:Y:S01]  /*7770*/  ENDCOLLECTIVE ;  /* 0x000000000000791b */ /* 0x003fe20003800000 */
.L_x_2153:
[----:B------:R-:W-:Y:S01]  /*7780*/  FADD.FTZ R26, R25, R26 ;  /* 0x0000001a191a7221 */ /* 0x000fe20000010000 */
[----:B------:R-:W-:-:S04]  /*7790*/  HFMA2.MMA R32, -RZ, RZ, 0, 1.1920928955078125e-07 ;  /* 0x00000002ff207435 */ /* 0x000fc800000001ff */
[----:B------:R-:W-:Y:S02]  /*77a0*/  MOV R35, R26 ;  /* 0x0000001a00237202 */ /* 0x000fe40000000f00 */
[----:B------:R-:W-:-:S07]  /*77b0*/  MOV R27, R38 ;  /* 0x00000026001b7202 */ /* 0x000fce0000000f00 */
[----:B------:R-:W-:Y:S05]  /*77c0*/  WARPSYNC.COLLECTIVE R30, `(.L_x_2154) ;  /* 0x000000001e087348 */ /* 0x000fea0003c00000 */
[----:B------:R0:W1:Y:S02]  /*77d0*/  SHFL.BFLY P2, R38, R35, R32, R33 ;  /* 0x0c00002023267389 */ /* 0x0000640000040021 */
[----:B01----:R-:W-:Y:S01]  /*77e0*/  ENDCOLLECTIVE ;  /* 0x000000000000791b */ /* 0x003fe20003800000 */
.L_x_2154:
[----:B------:R-:W-:-:S05]  /*77f0*/  FADD.FTZ R27, R24, R27 ;  /* 0x0000001b181b7221 */ /* 0x000fca0000010000 */
[----:B------:R-:W-:Y:S02]  /*7800*/  MOV R35, R27 ;  /* 0x0000001b00237202 */ /* 0x000fe40000000f00 */
[----:B------:R-:W-:-:S07]  /*7810*/  MOV R29, R38 ;  /* 0x00000026001d7202 */ /* 0x000fce0000000f00 */
[----:B------:R-:W-:Y:S05]  /*7820*/  WARPSYNC.COLLECTIVE R30, `(.L_x_2155) ;  /* 0x000000001e087348 */ /* 0x000fea0003c00000 */
[----:B------:R0:W1:Y:S02]  /*7830*/  SHFL.BFLY P2, R38, R35, R32, R33 ;  /* 0x0c00002023267389 */ /* 0x0000640000040021 */
[----:B01----:R-:W-:Y:S01]  /*7840*/  ENDCOLLECTIVE ;  /* 0x000000000000791b */ /* 0x003fe20003800000 */
.L_x_2155:
[----:B------:R-:W-:Y:S01]  /*7850*/  FADD.FTZ R29, R26, R29 ;  /* 0x0000001d1a1d7221 */ /* 0x000fe20000010000 */
[----:B------:R-:W-:-:S04]  /*7860*/  HFMA2.MMA R32, -RZ, RZ, 0, 5.9604644775390625e-08 ;  /* 0x00000001ff207435 */ /* 0x000fc800000001ff */
[----:B------:R-:W-:Y:S02]  /*7870*/  MOV R35, R29 ;  /* 0x0000001d00237202 */ /* 0x000fe40000000f00 */
[----:B------:R-:W-:-:S07]  /*7880*/  MOV R22, R38 ;  /* 0x0000002600167202 */ /* 0x000fce0000000f00 */
[----:B------:R-:W-:Y:S05]  /*7890*/  WARPSYNC.COLLECTIVE R30, `(.L_x_2156) ;  /* 0x000000001e087348 */ /* 0x000fea0003c00000 */
[----:B------:R0:W1:Y:S02]  /*78a0*/  SHFL.BFLY P2, R38, R35, R32, R33 ;  /* 0x0c00002023267389 */ /* 0x0000640000040021 */
[----:B01----:R-:W-:Y:S01]  /*78b0*/  ENDCOLLECTIVE ;  /* 0x000000000000791b */ /* 0x003fe20003800000 */
.L_x_2156:
[----:B------:R-:W-:-:S05]  /*78c0*/  FADD.FTZ R22, R27, R22 ;  /* 0x000000161b167221 */ /* 0x000fca0000010000 */
[----:B------:R-:W-:Y:S02]  /*78d0*/  MOV R35, R22 ;  /* 0x0000001600237202 */ /* 0x000fe40000000f00 */
[----:B------:R-:W-:-:S07]  /*78e0*/  MOV R28, R38 ;  /* 0x00000026001c7202 */ /* 0x000fce0000000f00 */
[----:B------:R-:W-:Y:S05]  /*78f0*/  WARPSYNC.COLLECTIVE R30, `(.L_x_2157) ;  /* 0x000000001e087348 */ /* 0x000fea0003c00000 */
[----:B------:R0:W1:Y:S02]  /*7900*/  SHFL.BFLY P2, R38, R35, R32, R33 ;  /* 0x0c00002023267389 */ /* 0x0000640000040021 */
[----:B01----:R-:W-:Y:S01]  /*7910*/  ENDCOLLECTIVE ;  /* 0x000000000000791b */ /* 0x003fe20003800000 */
.L_x_2157:
[----:B------:R-:W-:Y:S01]  /*7920*/  FADD.FTZ R28, R29, R28 ;  /* 0x0000001c1d1c7221 */ /* 0x000fe20000010000 */
[----:B------:R-:W-:Y:S06]  /*7930*/  BRA `(.L_x_2158) ;  /* 0xffffffe800b87947 */ /* 0x000fec000383ffff */
.L_x_2128:
[----:B------:R-:W-:Y:S01]  /*7940*/  BSSY B0, `(.L_x_2159) ;  /* 0x0000008000007945 */ /* 0x000fe20003800000 */
[----:B---3--:R-:W-:Y:S01]  /*7950*/  IMAD.MOV.U32 R35, RZ, RZ, R19 ;  /* 0x000000ffff237224 */ /* 0x008fe200078e0013 */
[----:B------:R-:W-:Y:S02]  /*7960*/  MOV R32, 0x8 ;  /* 0x0000000800207802 */ /* 0x000fe40000000f00 */
[----:B------:R-:W-:Y:S02]  /*7970*/  MOV R33, 0x101f ;  /* 0x0000101f00217802 */ /* 0x000fe40000000f00 */
[----:B------:R-:W-:-:S07]  /*7980*/  MOV R30, 0xffff ;  /* 0x0000ffff001e7802 */ /* 0x000fce0000000f00 */
[----:B012-4-:R-:W-:Y:S05]  /*7990*/  WARPSYNC.COLLECTIVE R30, `(.L_x_2160) ;  /* 0x000000001e087348 */ /* 0x017fea0003c00000 */
[----:B------:R3:W0:Y:S02]  /*79a0*/  SHFL.BFLY P2, R38, R35, R32, R33 ;  /* 0x0c00002023267389 */ /* 0x0006240000040021 */
[----:B01234-:R-:W-:Y:S01]  /*79b0*/  ENDCOLLECTIVE ;  /* 0x000000000000791b */ /* 0x01ffe20003800000 */
.L_x_2160:
[----:B------:R-:W-:Y:S05]  /*79c0*/  BSYNC B0 ;  /* 0x0000000000007941 */ /* 0x000fea0003800000 */
.L_x_2159:
[----:B------:R-:W-:Y:S01]  /*79d0*/  HFMA2.MMA R32, -RZ, RZ, 0, 4.76837158203125e-07 ;  /* 0x00000008ff207435 */ /* 0x000fe200000001ff */
[----:B------:R-:W-:Y:S01]  /*79e0*/  MOV R35, R25 ;  /* 0x0000001900237202 */ /* 0x000fe20000000f00 */
[----:B------:R-:W-:Y:S01]  /*79f0*/  @P0 VIADD R21, R29, 0x1e ;  /* 0x0000001e1d150836 */ /* 0x000fe20000000000 */
[----:B------:R-:W-:Y:S01]  /*7a00*/  MOV R33, 0x101f ;  /* 0x0000101f00217802 */ /* 0x000fe20000000f00 */
[----:B------:R-:W-:Y:S01]  /*7a10*/  HFMA2.MMA R31, -RZ, RZ, 0, 0 ;  /* 0x00000000ff1f7435 */ /* 0x000fe200000001ff */
[----:B------:R-:W-:Y:S02]  /*7a20*/  MOV R30, 0xffff ;  /* 0x0000ffff001e7802 */ /* 0x000fe40000000f00 */
[----:B------:R-:W-:Y:S02]  /*7a30*/  MOV R24, R38 ;  /* 0x0000002600187202 */ /* 0x000fe40000000f00 */
[----:B------:R-:W-:-:S07]  /*7a40*/  @P0 LEA R18, R9, UR8, 0x7 ;  /* 0x0000000809120c11 */ /* 0x000fce000f8e38ff */
[----:B------:R-:W-:Y:S05]  /*7a50*/  WARPSYNC.COLLECTIVE R30, `(.L_x_2161) ;  /* 0x000000001e087348 */ /* 0x000fea0003c00000 */
[----:B------:R0:W1:Y:S02]  /*7a60*/  SHFL.BFLY P2, R38, R35, R32, R33 ;  /* 0x0c00002023267389 */ /* 0x0000640000040021 */
[----:B01----:R-:W-:Y:S01]  /*7a70*/  ENDCOLLECTIVE ;  /* 0x000000000000791b */ /* 0x003fe20003800000 */
.L_x_2161:
[----:B------:R-:W-:Y:S01]  /*7a80*/  @P0 LOP3.LUT R21, R21, R48, RZ, 0x3c, !PT ;  /* 0x0000003015150212 */ /* 0x000fe200078e3cff */
[----:B------:R-:W-:Y:S01]  /*7a90*/  FADD.FTZ R24, R24, R19 ;  /* 0x0000001318187221 */ /* 0x000fe20000010000 */
        /* <DEDUP_REMOVED lines=12> */
.L_x_2162:
[----:B------:R-:W-:Y:S02]  /*7b60*/  MOV R35, R34 ;  /* 0x0000002200237202 */ /* 0x000fe40000000f00 */
[----:B------:R-:W-:-:S07]  /*7b70*/  MOV R23, R38 ;  /* 0x0000002600177202 */ /* 0x000fce0000000f00 */
[----:B------:R-:W-:Y:S05]  /*7b80*/  WARPSYNC.COLLECTIVE R30, `(.L_x_2163) ;  /* 0x000000001e087348 */ /* 0x000fea0003c00000 */
[----:B------:R0:W1:Y:S02]  /*7b90*/  SHFL.BFLY P2, R38, R35, R32, R33 ;  /* 0x0c00002023267389 */ /* 0x0000640000040021 */
[----:B01----:R-:W-:Y:S01]  /*7ba0*/  ENDCOLLECTIVE ;  /* 0x000000000000791b */ /* 0x003fe20003800000 */
.L_x_2163:
        /* <DEDUP_REMOVED lines=10> */
.L_x_2164:
[----:B------:R-:W-:-:S05]  /*7c50*/  FADD.FTZ R23, R34, R37 ;  /* 0x0000002522177221 */ /* 0x000fca0000010000 */
[----:B------:R-:W-:Y:S02]  /*7c60*/  MOV R35, R23 ;  /* 0x0000001700237202 */ /* 0x000fe40000000f00 */
[----:B------:R-:W-:-:S07]  /*7c70*/  MOV R39, R38 ;  /* 0x0000002600277202 */ /* 0x000fce0000000f00 */
[----:B------:R-:W-:Y:S05]  /*7c80*/  WARPSYNC.COLLECTIVE R30, `(.L_x_2165) ;  /* 0x000000001e087348 */ /* 0x000fea0003c00000 */
[----:B------:R0:W1:Y:S02]  /*7c90*/  SHFL.BFLY P2, R38, R35, R32, R33 ;  /* 0x0c00002023267389 */ /* 0x0000640000040021 */
[----:B01----:R-:W-:Y:S01]  /*7ca0*/  ENDCOLLECTIVE ;  /* 0x000000000000791b */ /* 0x003fe20003800000 */
.L_x_2165:
        /* <DEDUP_REMOVED lines=8> */
.L_x_2166:
        /* <DEDUP_REMOVED lines=10> */
.L_x_2167:
[----:B------:R-:W-:Y:S01]  /*7dd0*/  FADD.FTZ R36, R39, R36 ;  /* 0x0000002427247221 */ /* 0x000fe20000010000 */
[----:B------:R-:W-:Y:S01]  /*7de0*/  HFMA2.MMA R32, -RZ, RZ, 0, 4.76837158203125e-07 ;  /* 0x00000008ff207435 */ /* 0x000fe200000001ff */
[----:B------:R-:W-:Y:S01]  /*7df0*/  MOV R35, R31 ;  /* 0x0000001f00237202 */ /* 0x000fe20000000f00 */
[----:B------:R-:W-:-:S09]  /*7e00*/  IMAD.MOV.U32 R34, RZ, RZ, R38 ;  /* 0x000000ffff227224 */ /* 0x000fd200078e0026 */
[----:B------:R-:W-:Y:S05]  /*7e10*/  WARPSYNC.COLLECTIVE R30, `(.L_x_2168) ;  /* 0x000000001e087348 */ /* 0x000fea0003c00000 */
[----:B------:R0:W1:Y:S02]  /*7e20*/  SHFL.BFLY P2, R38, R35, R32, R33 ;  /* 0x0c00002023267389 */ /* 0x0000640000040021 */
[----:B01----:R-:W-:Y:S01]  /*7e30*/  ENDCOLLECTIVE ;  /* 0x000000000000791b */ /* 0x003fe20003800000 */
.L_x_2168:
        /* <DEDUP_REMOVED lines=8> */
.L_x_2169:
[----:B------:R-:W-:Y:S01]  /*7ec0*/  FADD.FTZ R26, R26, R31 ;  /* 0x0000001f1a1a7221 */ /* 0x000fe20000010000 */
[----:B------:R-:W-:-:S04]  /*7ed0*/  HFMA2.MMA R32, -RZ, RZ, 0, 2.384185791015625e-07 ;  /* 0x00000004ff207435 */ /* 0x000fc800000001ff */
[----:B------:R-:W-:Y:S02]  /*7ee0*/  MOV R35, R26 ;  /* 0x0000001a00237202 */ /* 0x000fe40000000f00 */
[----:B------:R-:W-:-:S07]  /*7ef0*/  MOV R27, R38 ;  /* 0x00000026001b7202 */ /* 0x000fce0000000f00 */
[----:B------:R-:W-:Y:S05]  /*7f00*/  WARPSYNC.COLLECTIVE R30, `(.L_x_2170) ;  /* 0x000000001e087348 */ /* 0x000fea0003c00000 */
[----:B------:R0:W1:Y:S02]  /*7f10*/  SHFL.BFLY P2, R38, R35, R32, R33 ;  /* 0x0c00002023267389 */ /* 0x0000640000040021 */
[----:B01----:R-:W-:Y:S01]  /*7f20*/  ENDCOLLECTIVE ;  /* 0x000000000000791b */ /* 0x003fe20003800000 */
.L_x_2170:
[----:B------:R-:W-:-:S05]  /*7f30*/  FADD.FTZ R27, R27, R40 ;  /* 0x000000281b1b7221 */ /* 0x000fca0000010000 */
[----:B------:R-:W-:Y:S02]  /*7f40*/  MOV R35, R27 ;  /* 0x0000001b00237202 */ /* 0x000fe40000000f00 */
[----:B------:R-:W-:-:S07]  /*7f50*/  MOV R25, R38 ;  /* 0x0000002600197202 */ /* 0x000fce0000000f00 */
[----:B------:R-:W-:Y:S05]  /*7f60*/  WARPSYNC.COLLECTIVE R30, `(.L_x_2171) ;  /* 0x000000001e087348 */ /* 0x000fea0003c00000 */
[----:B------:R0:W1:Y:S02]  /*7f70*/  SHFL.BFLY P2, R38, R35, R32, R33 ;  /* 0x0c00002023267389 */ /* 0x0000640000040021 */
[----:B01----:R-:W-:Y:S01]  /*7f80*/  ENDCOLLECTIVE ;  /* 0x000000000000791b */ /* 0x003fe20003800000 */
.L_x_2171:
[----:B------:R-:W-:-:S05]  /*7f90*/  FADD.FTZ R25, R26, R25 ;  /* 0x000000191a197221 */ /* 0x000fca0000010000 */
[----:B------:R-:W-:Y:S01]  /*7fa0*/  MOV R35, R25 ;  /* 0x0000001900237202 */ /* 0x000fe20000000f00 */
[----:B------:R-:W-:Y:S01]  /*7fb0*/  IMAD.MOV.U32 R32, RZ, RZ, 0x2 ;  /* 0x00000002ff207424 */ /* 0x000fe200078e00ff */
[----:B------:R-:W-:-:S07]  /*7fc0*/  MOV R40, R38 ;  /* 0x0000002600287202 */ /* 0x000fce0000000f00 */
[----:B------:R-:W-:Y:S05]  /*7fd0*/  WARPSYNC.COLLECTIVE R30, `(.L_x_2172) ;  /* 0x000000001e087348 */ /* 0x000fea0003c00000 */
[----:B------:R0:W1:Y:S02]  /*7fe0*/  SHFL.BFLY P2, R38, R35, R32, R33 ;  /* 0x0c00002023267389 */ /* 0x0000640000040021 */
[----:B01----:R-:W-:Y:S01]  /*7ff0*/  ENDCOLLECTIVE ;  /* 0x000000000000791b */ /* 0x003fe20003800000 */
.L_x_2172:
[----:B------:R-:W-:-:S05]  /*8000*/  FADD.FTZ R24, R27, R40 ;  /* 0x000000281b187221 */ /* 0x000fca0000010000 */
[----:B------:R-:W-:Y:S02]  /*8010*/  MOV R35, R24 ;  /* 0x0000001800237202 */ /* 0x000fe40000000f00 */
[----:B------:R-:W-:-:S07]  /*8020*/  MOV R26, R38 ;  /* 0x00000026001a7202 */ /* 0x000fce0000000f00 */
[----:B------:R-:W-:Y:S05]  /*8030*/  WARPSYNC.COLLECTIVE R30, `(.L_x_2173) ;  /* 0x000000001e087348 */ /* 0x000fea0003c00000 */
[----:B------:R0:W1:Y:S02]  /*8040*/  SHFL.BFLY P2, R38, R35, R32, R33 ;  /* 0x0c00002023267389 */ /* 0x0000640000040021 */
[----:B01----:R-:W-:Y:S01]  /*8050*/  ENDCOLLECTIVE ;  /* 0x000000000000791b */ /* 0x003fe20003800000 */
.L_x_2173:
[----:B------:R-:W-:Y:S01]  /*8060*/  FADD.FTZ R26, R25, R26 ;  /* 0x0000001a191a7221 */ /* 0x000fe20000010000 */
[----:B------:R-:W-:-:S04]  /*8070*/  HFMA2.MMA R32, -RZ, RZ, 0, 5.9604644775390625e-08 ;  /* 0x00000001ff207435 */ /* 0x000fc800000001ff */
[----:B------:R-:W-:Y:S02]  /*8080*/  MOV R35, R26 ;  /* 0x0000001a00237202 */ /* 0x000fe40000000f00 */
[----:B------:R-:W-:-:S07]  /*8090*/  MOV R27, R38 ;  /* 0x00000026001b7202 */ /* 0x000fce0000000f00 */
[----:B------:R-:W-:Y:S05]  /*80a0*/  WARPSYNC.COLLECTIVE R30, `(.L_x_2174) ;  /* 0x000000001e087348 */ /* 0x000fea0003c00000 */
[----:B------:R0:W1:Y:S02]  /*80b0*/  SHFL.BFLY P2, R38, R35, R32, R33 ;  /* 0x0c00002023267389 */ /* 0x0000640000040021 */
[----:B01----:R-:W-:Y:S01]  /*80c0*/  ENDCOLLECTIVE ;  /* 0x000000000000791b */ /* 0x003fe20003800000 */
.L_x_2174:
[----:B------:R-:W-:-:S05]  /*80d0*/  FADD.FTZ R27, R24, R27 ;  /* 0x0000001b181b7221 */ /* 0x000fca0000010000 */
[----:B------:R-:W-:Y:S02]  /*80e0*/  MOV R35, R27 ;  /* 0x0000001b00237202 */ /* 0x000fe40000000f00 */
[----:B------:R-:W-:-:S07]  /*80f0*/  MOV R25, R38 ;  /* 0x0000002600197202 */ /* 0x000fce0000000f00 */
[----:B------:R-:W-:Y:S05]  /*8100*/  WARPSYNC.COLLECTIVE R30, `(.L_x_2175) ;  /* 0x000000001e087348 */ /* 0x000fea0003c00000 */
[----:B------:R0:W1:Y:S02]  /*8110*/  SHFL.BFLY P2, R38, R35, R32, R33 ;  /* 0x0c00002023267389 */ /* 0x0000640000040021 */
[----:B01----:R-:W-:Y:S01]  /*8120*/  ENDCOLLECTIVE ;  /* 0x000000000000791b */ /* 0x003fe20003800000 */
.L_x_2175:
[----:B------:R-:W-:Y:S01]  /*8130*/  FADD.FTZ R25, R26, R25 ;  /* 0x000000191a197221 */ /* 0x000fe20000010000 */
[----:B------:R-:W-:Y:S01]  /*8140*/  HFMA2.MMA R32, -RZ, RZ, 0, 4.76837158203125e-07 ;  /* 0x00000008ff207435 */ /* 0x000fe200000001ff */
[----:B------:R-:W-:Y:S02]  /*8150*/  MOV R35, R23 ;  /* 0x0000001700237202 */ /* 0x000fe40000000f00 */
[----:B------:R-:W-:-:S08]  /*8160*/  MOV R24, R38 ;  /* 0x0000002600187202 */ /* 0x000fd00000000f00 */
[----:B------:R-:W-:Y:S05]  /*8170*/  WARPSYNC.COLLECTIVE R30, `(.L_x_2176) ;  /* 0x000000001e087348 */ /* 0x000fea0003c00000 */
[----:B------:R0:W1:Y:S02]  /*8180*/  SHFL.BFLY P2, R38, R35, R32, R33 ;  /* 0x0c00002023267389 */ /* 0x0000640000040021 */
[----:B01----:R-:W-:Y:S01]  /*8190*/  ENDCOLLECTIVE ;  /* 0x000000000000791b */ /* 0x003fe20003800000 */
.L_x_2176:
[----:B------:R-:W-:Y:S01]  /*81a0*/  FADD.FTZ R24, R27, R24 ;  /* 0x000000181b187221 */ /* 0x000fe20000010000 */
[----:B------:R-:W-:Y:S01]  /*81b0*/  IMAD.MOV.U32 R35, RZ, RZ, R22 ;  /* 0x000000ffff237224 */ /* 0x000fe200078e0016 */
[----:B------:R-:W-:-:S07]  /*81c0*/  MOV R28, R38 ;  /* 0x00000026001c7202 */ /* 0x000fce0000000f00 */
[----:B------:R-:W-:Y:S05]  /*81d0*/  WARPSYNC.COLLECTIVE R30, `(.L_x_2177) ;  /* 0x000000001e087348 */ /* 0x000fea0003c00000 */
[----:B------:R0:W1:Y:S02]  /*81e0*/  SHFL.BFLY P2, R38, R35, R32, R33 ;  /* 0x0c00002023267389 */ /* 0x0000640000040021 */
[----:B01----:R-:W-:Y:S01]  /*81f0*/  ENDCOLLECTIVE ;  /* 0x000000000000791b */ /* 0x003fe20003800000 */
.L_x_2177:
        /* <DEDUP_REMOVED lines=13> */
.L_x_2178:
[----:B------:R-:W-:-:S05]  /*82d0*/  FADD.FTZ R31, R41, R22 ;  /* 0x00000016291f7221 */ /* 0x000fca0000010000 */
[----:B------:R-:W-:Y:S02]  /*82e0*/  MOV R35, R31 ;  /* 0x0000001f00237202 */ /* 0x000fe40000000f00 */
[----:B------:R-:W-:-:S07]  /*82f0*/  MOV R41, R38 ;  /* 0x0000002600297202 */ /* 0x000fce0000000f00 */
[----:B------:R-:W-:Y:S05]  /*8300*/  WARPSYNC.COLLECTIVE R30, `(.L_x_2179) ;  /* 0x000000001e087348 */ /* 0x000fea0003c00000 */
[----:B------:R0:W1:Y:S02]  /*8310*/  SHFL.BFLY P2, R38, R35, R32, R33 ;  /* 0x0c00002023267389 */ /* 0x0000640000040021 */
[----:B01----:R-:W-:Y:S01]  /*8320*/  ENDCOLLECTIVE ;  /* 0x000000000000791b */ /* 0x003fe20003800000 */
.L_x_2179:
        /* <DEDUP_REMOVED lines=8> */
.L_x_2180:
[----:B------:R-:W-:Y:S02]  /*83b0*/  MOV R35, R43 ;  /* 0x0000002b00237202 */ /* 0x000fe40000000f00 */
[----:B------:R-:W-:-:S07]  /*83c0*/  MOV R19, R38 ;  /* 0x0000002600137202 */ /* 0x000fce0000000f00 */
[----:B------:R-:W-:Y:S05]  /*83d0*/  WARPSYNC.COLLECTIVE R30, `(.L_x_2181) ;  /* 0x000000001e087348 */ /* 0x000fea0003c00000 */
[----:B------:R0:W1:Y:S02]  /*83e0*/  SHFL.BFLY P2, R38, R35, R32, R33 ;  /* 0x0c00002023267389 */ /* 0x0000640000040021 */
[----:B01----:R-:W-:Y:S01]  /*83f0*/  ENDCOLLECTIVE ;  /* 0x000000000000791b */ /* 0x003fe20003800000 */
.L_x_2181:
        /* <DEDUP_REMOVED lines=10> */
.L_x_2182:
[----:B------:R-:W-:Y:S01]  /*84a0*/  @!P0 F2FP.F16.F32.PACK_AB R34, RZ, R36 ;  /* 0x00000024ff22823e */ /* 0x000fe200000000ff */
[----:B------:R-:W-:Y:S01]  /*84b0*/  FADD.FTZ R22, R43, R28 ;  /* 0x0000001c2b167221 */ /* 0x000fe20000010000 */
[----:B------:R-:W-:-:S04]  /*84c0*/  @!P0 F2FP.F16.F32.PACK_AB R36, RZ, R37 ;  /* 0x00000025ff24823e */ /* 0x000fc800000000ff */
[----:B------:R-:W-:Y:S02]  /*84d0*/  MOV R35, R22 ;  /* 0x0000001600237202 */ /* 0x000fe40000000f00 */
[----:B------:R-:W-:-:S07]  /*84e0*/  MOV R28, R38 ;  /* 0x00000026001c7202 */ /* 0x000fce0000000f00 */
[----:B------:R-:W-:Y:S05]  /*84f0*/  WARPSYNC.COLLECTIVE R30, `(.L_x_2183) ;  /* 0x000000001e087348 */ /* 0x000fea0003c00000 */
[----:B------:R0:W1:Y:S02]  /*8500*/  SHFL.BFLY P2, R38, R35, R32, R33 ;  /* 0x0c00002023267389 */ /* 0x0000640000040021 */
[----:B01----:R-:W-:Y:S01]  /*8510*/  ENDCOLLECTIVE ;  /* 0x000000000000791b */ /* 0x003fe20003800000 */
.L_x_2183:
[----:B------:R-:W-:Y:S01]  /*8520*/  FADD.FTZ R28, R23, R28 ;  /* 0x0000001c171c7221 */ /* 0x000fe20000010000 */
[----:B------:R-:W-:-:S04]  /*8530*/  @!P0 F2FP.F16.F32.PACK_AB R23, RZ, R24 ;  /* 0x00000018ff17823e */ /* 0x000fc800000000ff */
[----:B------:R-:W-:Y:S01]  /*8540*/  @!P0 F2FP.F16.F32.PACK_AB R24, RZ, R28 ;  /* 0x0000001cff18823e */ /* 0x000fe200000000ff */
[----:B------:R-:W-:Y:S01]  /*8550*/  HFMA2.MMA R32, -RZ, RZ, 0, 4.76837158203125e-07 ;  /* 0x00000008ff207435 */ /* 0x000fe200000001ff */
[----:B------:R-:W-:Y:S02]  /*8560*/  MOV R35, R18 ;  /* 0x0000001200237202 */ /* 0x000fe40000000f00 */
[----:B------:R-:W-:-:S08]  /*8570*/  MOV R31, R38 ;  /* 0x00000026001f7202 */ /* 0x000fd00000000f00 */
[----:B------:R-:W-:Y:S05]  /*8580*/  WARPSYNC.COLLECTIVE R30, `(.L_x_2184) ;  /* 0x000000001e087348 */ /* 0x000fea0003c00000 */
[----:B------:R0:W1:Y:S02]  /*8590*/  SHFL.BFLY P2, R38, R35, R32, R33 ;  /* 0x0c00002023267389 */ /* 0x0000640000040021 */
[----:B01----:R-:W-:Y:S01]  /*85a0*/  ENDCOLLECTIVE ;  /* 0x000000000000791b */ /* 0x003fe20003800000 */
.L_x_2184:
[----:B------:R-:W-:Y:S01]  /*85b0*/  FADD.FTZ R31, R22, R31 ;  /* 0x0000001f161f7221 */ /* 0x000fe20000010000 */
[----:B------:R-:W-:-:S04]  /*85c0*/  @!P0 F2FP.F16.F32.PACK_AB R22, RZ, R25 ;  /* 0x00000019ff16823e */ /* 0x000fc800000000ff */
[----:B------:R-:W-:Y:S02]  /*85d0*/  PRMT R26, R22, 0x7610, R26 ;  /* 0x00007610161a7816 */ /* 0x000fe4000000001a */
[----:B------:R-:W-:Y:S02]  /*85e0*/  @!P0 F2FP.F16.F32.PACK_AB R25, RZ, R31 ;  /* 0x0000001fff19823e */ /* 0x000fe400000000ff */
[----:B------:R-:W-:Y:S02]  /*85f0*/  MOV R35, R19 ;  /* 0x0000001300237202 */ /* 0x000fe40000000f00 */
[----:B------:R-:W-:-:S07]  /*8600*/  MOV R21, R38 ;  /* 0x0000002600157202 */ /* 0x000fce0000000f00 */
[----:B------:R-:W-:Y:S05]  /*8610*/  WARPSYNC.COLLECTIVE R30, `(.L_x_2185) ;  /* 0x000000001e087348 */ /* 0x000fea0003c00000 */
[----:B------:R0:W1:Y:S02]  /*8620*/  SHFL.BFLY P2, R38, R35, R32, R33 ;  /* 0x0c00002023267389 */ /* 0x0000640000040021 */
[----:B01----:R-:W-:Y:S01]  /*8630*/  ENDCOLLECTIVE ;  /* 0x000000000000791b */ /* 0x003fe20003800000 */
.L_x_2185:
[----:B------:R-:W-:-:S05]  /*8640*/  FADD.FTZ R21, R21, R18 ;  /* 0x0000001215157221 */ /* 0x000fca0000010000 */
[----:B------:R-:W-:Y:S01]  /*8650*/  MOV R35, R21 ;  /* 0x0000001500237202 */ /* 0x000fe20000000f00 */
[----:B------:R-:W-:Y:S01]  /*8660*/  IMAD.MOV.U32 R32, RZ, RZ, 0x4 ;  /* 0x00000004ff207424 */ /* 0x000fe200078e00ff */
[----:B------:R-:W-:-:S07]  /*8670*/  MOV R20, R38 ;  /* 0x0000002600147202 */ /* 0x000fce0000000f00 */
[----:B------:R-:W-:Y:S05]  /*8680*/  WARPSYNC.COLLECTIVE R30, `(.L_x_2186) ;  /* 0x000000001e087348 */ /* 0x000fea0003c00000 */
[----:B------:R0:W1:Y:S02]  /*8690*/  SHFL.BFLY P2, R38, R35, R32, R33 ;  /* 0x0c00002023267389 */ /* 0x0000640000040021 */
[----:B01----:R-:W-:Y:S01]  /*86a0*/  ENDCOLLECTIVE ;  /* 0x000000000000791b */ /* 0x003fe20003800000 */
.L_x_2186:
[----:B------:R-:W-:-:S05]  /*86b0*/  FADD.FTZ R40, R20, R19 ;  /* 0x0000001314287221 */ /* 0x000fca0000010000 */
[----:B------:R-:W-:Y:S02]  /*86c0*/  MOV R35, R40 ;  /* 0x0000002800237202 */ /* 0x000fe40000000f00 */
[----:B------:R-:W-:-:S07]  /*86d0*/  MOV R18, R38 ;  /* 0x0000002600127202 */ /* 0x000fce0000000f00 */
[----:B------:R-:W-:Y:S05]  /*86e0*/  WARPSYNC.COLLECTIVE R30, `(.L_x_2187) ;  /* 0x000000001e087348 */ /* 0x000fea0003c00000 */
[----:B------:R0:W1:Y:S02]  /*86f0*/  SHFL.BFLY P2, R38, R35, R32, R33 ;  /* 0x0c00002023267389 */ /* 0x0000640000040021 */
[----:B01----:R-:W-:Y:S01]  /*8700*/  ENDCOLLECTIVE ;  /* 0x000000000000791b */ /* 0x003fe20003800000 */
.L_x_2187:
        /* <DEDUP_REMOVED lines=9> */
.L_x_2188:
        /* <DEDUP_REMOVED lines=12> */
.L_x_2189:
        /* <DEDUP_REMOVED lines=9> */
.L_x_2190:
[----:B------:R-:W-:-:S05]  /*88f0*/  FADD.FTZ R40, R41, R40 ;  /* 0x0000002829287221 */ /* 0x000fca0000010000 */
[----:B------:R-:W-:Y:S02]  /*8900*/  MOV R35, R40 ;  /* 0x0000002800237202 */ /* 0x000fe40000000f00 */
[----:B------:R-:W-:-:S07]  /*8910*/  MOV R27, R38 ;  /* 0x00000026001b7202 */ /* 0x000fce0000000f00 */
[----:B------:R-:W-:Y:S05]  /*8920*/  WARPSYNC.COLLECTIVE R30, `(.L_x_2191) ;  /* 0x000000001e087348 */ /* 0x000fea0003c00000 */
[----:B------:R0:W1:Y:S02]  /*8930*/  SHFL.BFLY P2, R38, R35, R32, R33 ;  /* 0x0c00002023267389 */ /* 0x0000640000040021 */
[----:B01----:R-:W-:Y:S01]  /*8940*/  ENDCOLLECTIVE ;  /* 0x000000000000791b */ /* 0x003fe20003800000 */
.L_x_2191:
[----:B------:R-:W-:Y:S01]  /*8950*/  FADD.FTZ R22, R42, R27 ;  /* 0x0000001b2a167221 */ /* 0x000fe20000010000 */
[----:B------:R-:W-:Y:S06]  /*8960*/  BRA `(.L_x_2192) ;  /* 0xffffffe400247947 */ /* 0x000fec000383ffff */
.L_x_2193:
        /* <DEDUP_REMOVED lines=9> */
.L_x_3221:


//--------------------- .text._ZN13group_norm_v218gn_bwd_cuda_kernelI6__halfLi480ELi2ELi32ELi30ELi1024ELb0ELb1ELi16ELi960ELi960ELi4ELb1ELi4ELb0ELb0ELNS_15WgradSyncMethodE3ENS_16CompileConditionILi900EEEEEvPT_S6_S6_PKS5_S8_S8_S8_PKfflPfPj --------------------------
	.section	.text._ZN13group_norm_v218gn_bwd_cuda_kernelI6__halfLi480ELi2ELi32ELi30ELi1024ELb0ELb1ELi16ELi960ELi960ELi4ELb1ELi4ELb0ELb0ELNS_15WgradSyncMethodE3ENS_16CompileConditionILi900EEEEEvPT_S6_S6_PKS5_S8_S8_S8_PKfflPfPj,"ax",@progbits
	.align	128
        .global         _ZN13group_norm_v218gn_bwd_cuda_kernelI6__halfLi480ELi2ELi32ELi30ELi1024ELb0ELb1ELi16ELi960ELi960ELi4ELb1ELi4ELb0ELb0ELNS_15WgradSyncMethodE3ENS_16CompileConditionILi900EEEEEvPT_S6_S6_PKS5_S8_S8_S8_PKfflPfPj
        .type           _ZN13group_norm_v218gn_bwd_cuda_kernelI6__halfLi480ELi2ELi32ELi30ELi1024ELb0ELb1ELi16ELi960ELi960ELi4ELb1ELi4ELb0ELb0ELNS_15WgradSyncMethodE3ENS_16CompileConditionILi900EEEEEvPT_S6_S6_PKS5_S8_S8_S8_PKfflPfPj,@function
        .size           _ZN13group_norm_v218gn_bwd_cuda_kernelI6__halfLi480ELi2ELi32ELi30ELi1024ELb0ELb1ELi16ELi960ELi960ELi4ELb1ELi4ELb0ELb0ELNS_15WgradSyncMethodE3ENS_16CompileConditionILi900EEEEEvPT_S6_S6_PKS5_S8_S8_S8_PKfflPfPj,(.L_x_3222 - _ZN13group_norm_v218gn_bwd_cuda_kernelI6__halfLi480ELi2ELi32ELi30ELi1024ELb0ELb1ELi16ELi960ELi960ELi4ELb1ELi4ELb0ELb0ELNS_15WgradSyncMethodE3ENS_16CompileConditionILi900EEEEEvPT_S6_S6_PKS5_S8_S8_S8_PKfflPfPj)
        .other          _ZN13group_norm_v218gn_bwd_cuda_kernelI6__halfLi480ELi2ELi32ELi30ELi1024ELb0ELb1ELi16ELi960ELi960ELi4ELb1ELi4ELb0ELb0ELNS_15WgradSyncMethodE3ENS_16CompileConditionILi900EEEEEvPT_S6_S6_PKS5_S8_S8_S8_PKfflPfPj,@"STO_CUDA_ENTRY STV_DEFAULT"
_ZN13group_norm_v218gn_bwd_cuda_kernelI6__halfLi480ELi2ELi32ELi30ELi1024ELb0ELb1ELi16ELi960ELi960ELi4ELb1ELi4ELb0ELb0ELNS_15WgradSyncMethodE3ENS_16CompileConditionILi900EEEEEvPT_S6_S6_PKS5_S8_S8_S8_PKfflPfPj:
.text._ZN13group_norm_v218gn_bwd_cuda_kernelI6__halfLi480ELi2ELi32ELi30ELi1024ELb0ELb1ELi16ELi960ELi960ELi4ELb1ELi4ELb0ELb0ELNS_15WgradSyncMethodE3ENS_16CompileConditionILi900EEEEEvPT_S6_S6_PKS5_S8_S8_S8_PKfflPfPj:
        /* <DEDUP_REMOVED lines=29> */
.L_x_2196:
[----:B------:R-:W2:Y:S04]  /*01d0*/  LD.E.STRONG.GPU R0, desc[UR12][R2.64] ;  /* 0x0000000c02007980 */ /* 0x000ea8000c10f900 */
[----:B--2---:R-:W-:Y:S01]  /*01e0*/  CCTL.IVALL ;  /* 0x00000000ff00798f */ /* 0x004fe20002000000 */
[----:B------:R-:W-:Y:S05]  /*01f0*/  YIELD ;  /* 0x0000000000007946 */ /* 0x000fea0003800000 */
[----:B-----5:R-:W-:-:S04]  /*0200*/  LOP3.LUT R0, R0, R5, RZ, 0x3c, !PT ;  /* 0x0000000500007212 */ /* 0x020fc800078e3cff */
[----:B------:R-:W-:-:S13]  /*0210*/  ISETP.GT.AND P0, PT, R0, -0x1, PT ;  /* 0xffffffff0000780c */ /* 0x000fda0003f04270 */
[----:B------:R-:W-:Y:S05]  /*0220*/  @P0 BRA `(.L_x_2196) ;  /* 0xfffffffc00e80947 */ /* 0x000fea000383ffff */
.L_x_2195:
[----:B------:R-:W-:Y:S05]  /*0230*/  WARPSYNC.ALL ;  /* 0x0000000000007948 */ /* 0x000fea0003800000 */
[----:B------:R-:W-:Y:S06]  /*0240*/  BAR.SYNC.DEFER_BLOCKING 0x0 ;  /* 0x0000000000007b1d */ /* 0x000fec0000010000 */
[----:B------:R-:W-:Y:S05]  /*0250*/  BRA `(.L_x_2197) ;  /* 0x0000004800d07947 */ /* 0x000fea0003800000 */
.L_x_2194:
        /* <DEDUP_REMOVED lines=60> */
.L_x_2213:
        /* <DEDUP_REMOVED lines=565> */
.L_x_2198:
        /* <DEDUP_REMOVED lines=171> */
.L_x_2200:
[----:B------:R-:W-:Y:S05]  /*3420*/  BSYNC B0 ;  /* 0x0000000000007941 */ /* 0x000fea0003800000 */
.L_x_2199:
        /* <DEDUP_REMOVED lines=19> */
.L_x_2202:
[----:B------:R-:W-:Y:S05]  /*3560*/  BSYNC B0 ;  /* 0x0000000000007941 */ /* 0x000fea0003800000 */
.L_x_2201:
        /* <DEDUP_REMOVED lines=17> */
.L_x_2205:
[----:B------:R-:W2:Y:S04]  /*3680*/  LD.E.STRONG.GPU R33, desc[UR12][R30.64] ;  /* 0x0000000c1e217980 */ /* 0x000ea8000c10f900 */
[----:B--2---:R-:W-:Y:S01]  /*3690*/  CCTL.IVALL ;  /* 0x00000000ff00798f */ /* 0x004fe20002000000 */
[----:B------:R-:W-:Y:S05]  /*36a0*/  YIELD ;  /* 0x0000000000007946 */ /* 0x000fea0003800000 */
[----:B-----5:R-:W-:-:S04]  /*36b0*/  LOP3.LUT R33, R33, R32, RZ, 0x3c, !PT ;  /* 0x0000002021217212 */ /* 0x020fc800078e3cff */
[----:B------:R-:W-:-:S13]  /*36c0*/  ISETP.GT.AND P1, PT, R33, -0x1, PT ;  /* 0xffffffff2100780c */ /* 0x000fda0003f24270 */
[----:B------:R-:W-:Y:S05]  /*36d0*/  @P1 BRA `(.L_x_2205) ;  /* 0xfffffffc00e81947 */ /* 0x000fea000383ffff */
.L_x_2204:
[----:B------:R-:W-:Y:S05]  /*36e0*/  WARPSYNC.ALL ;  /* 0x0000000000007948 */ /* 0x000fea0003800000 */
[----:B------:R-:W-:Y:S06]  /*36f0*/  BAR.SYNC.DEFER_BLOCKING 0x0 ;  /* 0x0000000000007b1d */ /* 0x000fec0000010000 */
[----:B------:R-:W-:Y:S05]  /*3700*/  BRA `(.L_x_2206) ;  /* 0x0000000000647947 */ /* 0x000fea0003800000 */
.L_x_2203:
        /* <DEDUP_REMOVED lines=17> */
.L_x_2208:
[----:B------:R-:W2:Y:S04]  /*3820*/  LD.E.STRONG.GPU R33, desc[UR12][R30.64] ;  /* 0x0000000c1e217980 */ /* 0x000ea8000c10f900 */
[----:B--2---:R-:W-:Y:S01]  /*3830*/  CCTL.IVALL ;  /* 0x00000000ff00798f */ /* 0x004fe20002000000 */
[----:B------:R-:W-:Y:S05]  /*3840*/  YIELD ;  /* 0x0000000000007946 */ /* 0x000fea0003800000 */
[----:B-----5:R-:W-:-:S04]  /*3850*/  LOP3.LUT R33, R33, R32, RZ, 0x3c, !PT ;  /* 0x0000002021217212 */ /* 0x020fc800078e3cff */
[----:B------:R-:W-:-:S13]  /*3860*/  ISETP.GT.AND P1, PT, R33, -0x1, PT ;  /* 0xffffffff2100780c */ /* 0x000fda0003f24270 */
[----:B------:R-:W-:Y:S05]  /*3870*/  @P1 BRA `(.L_x_2208) ;  /* 0xfffffffc00e81947 */ /* 0x000fea000383ffff */
.L_x_2207:
[----:B------:R-:W-:Y:S05]  /*3880*/  WARPSYNC.ALL ;  /* 0x0000000000007948 */ /* 0x000fea0003800000 */
[----:B------:R-:W-:Y:S06]  /*3890*/  BAR.SYNC.DEFER_BLOCKING 0x0 ;  /* 0x0000000000007b1d */ /* 0x000fec0000010000 */
.L_x_2206:
        /* <DEDUP_REMOVED lines=58> */
.L_x_2210:
[----:B------:R-:W-:Y:S05]  /*3c40*/  BSYNC B0 ;  /* 0x0000000000007941 */ /* 0x000fea0003800000 */
.L_x_2209:
        /* <DEDUP_REMOVED lines=24> */
.L_x_2212:
[----:B------:R-:W-:Y:S05]  /*3dd0*/  BSYNC B0 ;  /* 0x0000000000007941 */ /* 0x000fea0003800000 */
.L_x_2211:
        /* <DEDUP_REMOVED lines=252> */
.L_x_2197:
        /* <DEDUP_REMOVED lines=74> */
.L_x_2230:
        /* <DEDUP_REMOVED lines=41> */
.L_x_2217:
[----:B------:R-:W-:Y:S05]  /*54d0*/  BSYNC B1 ;  /* 0x0000000000017941 */ /* 0x000fea0003800000 */
.L_x_2216:
        /* <DEDUP_REMOVED lines=20> */
.L_x_2220:
        /* <DEDUP_REMOVED lines=55> */
.L_x_2219:
[----:B------:R-:W-:Y:S05]  /*5990*/  BSYNC B1 ;  /* 0x0000000000017941 */ /* 0x000fea0003800000 */
.L_x_2218:
        /* <DEDUP_REMOVED lines=35> */
.L_x_2222:
[----:B------:R-:W-:Y:S05]  /*5bd0*/  BSYNC B1 ;  /* 0x0000000000017941 */ /* 0x000fea0003800000 */
.L_x_2221:
        /* <DEDUP_REMOVED lines=15> */
.L_x_2215:
[----:B------:R-:W-:Y:S05]  /*5cd0*/  BSYNC B0 ;  /* 0x0000000000007941 */ /* 0x000fea0003800000 */
.L_x_2214:
        /* <DEDUP_REMOVED lines=38> */
.L_x_2239:
        /* <DEDUP_REMOVED lines=42> */
.L_x_2249:
        /* <DEDUP_REMOVED lines=36> */
.L_x_2259:
[----:B0-----:R-:W-:Y:S01]  /*6420*/  FADD.FTZ R23, R22, R38 ;  /* 0x0000002616177221 */ /* 0x001fe20000010000 */
[----:B------:R-:W-:Y:S02]  /*6430*/  @!P1 F2FP.F16.F32.PACK_AB R22, RZ, R28 ;  /* 0x0000001cff16923e */ /* 0x000fe400000000ff */
[----:B------:R-:W-:Y:S02]  /*6440*/  MOV R29, R55 ;  /* 0x00000037001d7202 */ /* 0x000fe40000000f00 */
[----:B------:R-:W-:Y:S01]  /*6450*/  @!P1 F2FP.F16.F32.PACK_AB R23, RZ, R23 ;  /* 0x00000017ff17923e */ /* 0x000fe200000000ff */
[----:B------:R4:W-:Y:S04]  /*6460*/  @!P1 STG.E.U16 desc[UR12][R18.64+0x78], R22 ;  /* 0x0000781612009986 */ /* 0x0009e8000c10150c */
[----:B------:R4:W-:Y:S02]  /*6470*/  @!P1 STG.E.U16 desc[UR12][R20.64+0x78], R23 ;  /* 0x0000781714009986 */ /* 0x0009e4000c10150c */
.L_x_2225:
[----:B------:R-:W-:Y:S05]  /*6480*/  BSYNC B0 ;  /* 0x0000000000007941 */ /* 0x000fea0003800000 */
.L_x_2224:
        /* <DEDUP_REMOVED lines=151> */
.L_x_2293:
[----:B--2---:R-:W-:Y:S01]  /*6e00*/  FADD.FTZ R23, R40, R38 ;  /* 0x0000002628177221 */ /* 0x004fe20000010000 */
[----:B------:R-:W-:-:S04]  /*6e10*/  @!P0 F2FP.F16.F32.PACK_AB R22, RZ, R22 ;  /* 0x00000016ff16823e */ /* 0x000fc800000000ff */
[----:B------:R-:W-:Y:S01]  /*6e20*/  @!P0 F2FP.F16.F32.PACK_AB R23, RZ, R23 ;  /* 0x00000017ff17823e */ /* 0x000fe200000000ff */
[----:B------:R0:W-:Y:S04]  /*6e30*/  @!P0 STG.E.U16 desc[UR12][R18.64+0xb4], R22 ;  /* 0x0000b41612008986 */ /* 0x0001e8000c10150c */
[----:B------:R0:W-:Y:S02]  /*6e40*/  @!P0 STG.E.U16 desc[UR12][R20.64+0xb4], R23 ;  /* 0x0000b41714008986 */ /* 0x0001e4000c10150c */
.L_x_2223:
[----:B------:R-:W-:Y:S05]  /*6e50*/  WARPSYNC.ALL ;  /* 0x0000000000007948 */ /* 0x000fea0003800000 */
[----:B------:R-:W-:Y:S01]  /*6e60*/  BAR.SYNC.DEFER_BLOCKING 0x0 ;  /* 0x0000000000007b1d */ /* 0x000fe20000010000 */
[C---:B------:R-:W-:Y:S01]  /*6e70*/  ISETP.GE.AND P0, PT, R8.reuse, -0x1c40, PT ;  /* 0xffffe3c00800780c */ /* 0x040fe20003f06270 */
[----:B------:R-:W-:-:S12]  /*6e80*/  VIADD R8, R8, 0x2000 ;  /* 0x0000200008087836 */ /* 0x000fd80000000000 */
[----:B------:R-:W-:Y:S05]  /*6e90*/  @!P0 BRA `(.L_x_2230) ;  /* 0xffffffe000e88947 */ /* 0x000fea000383ffff */
[----:B------:R-:W-:Y:S05]  /*6ea0*/  EXIT ;  /* 0x000000000000794d */ /* 0x000fea0003800000 */
.L_x_2226:
[----:B------:R-:W-:Y:S01]  /*6eb0*/  HFMA2.MMA R32, -RZ, RZ, 0, 4.76837158203125e-07 ;  /* 0x00000008ff207435 */ /* 0x000fe200000001ff */
[----:B--2---:R-:W-:Y:S02]  /*6ec0*/  MOV R35, R18 ;  /* 0x0000001200237202 */ /* 0x004fe40000000f00 */
[----:B------:R-:W-:Y:S02]  /*6ed0*/  MOV R33, 0x101f ;  /* 0x0000101f00217802 */ /* 0x000fe40000000f00 */
[----:B------:R-:W-:-:S07]  /*6ee0*/  MOV R30, 0xffff ;  /* 0x0000ffff001e7802 */ /* 0x000fce0000000f00 */
[----:B01-3--:R-:W-:Y:S05]  /*6ef0*/  WARPSYNC.COLLECTIVE R30, `(.L_x_2231) ;  /* 0x000000001e087348 */ /* 0x00bfea0003c00000 */
[----:B------:R2:W4:Y:S02]  /*6f00*/  SHFL.BFLY P2, R38, R35, R32, R33 ;  /* 0x0c00002023267389 */ /* 0x0005240000040021 */
[----:B01234-:R-:W-:Y:S01]  /*6f10*/  ENDCOLLECTIVE ;  /* 0x000000000000791b */ /* 0x01ffe20003800000 */
.L_x_2231:
[----:B------:R-:W-:Y:S02]  /*6f20*/  MOV R35, R19 ;  /* 0x0000001300237202 */ /* 0x000fe40000000f00 */
[----:B------:R-:W-:-:S07]  /*6f30*/  MOV R21, R38 ;  /* 0x0000002600157202 */ /* 0x000fce0000000f00 */
[----:B------:R-:W-:Y:S05]  /*6f40*/  WARPSYNC.COLLECTIVE R30, `(.L_x_2232) ;  /* 0x000000001e087348 */ /* 0x000fea0003c00000 */
[----:B------:R0:W1:Y:S02]  /*6f50*/  SHFL.BFLY P2, R38, R35, R32, R33 ;  /* 0x0c00002023267389 */ /* 0x0000640000040021 */
[----:B01----:R-:W-:Y:S01]  /*6f60*/  ENDCOLLECTIVE ;  /* 0x000000000000791b */ /* 0x003fe20003800000 */
.L_x_2232:
[----:B------:R-:W-:Y:S01]  /*6f70*/  FADD.FTZ R21, R21, R18 ;  /* 0x0000001215157221 */ /* 0x000fe20000010000 */
[----:B------:R-:W-:-:S04]  /*6f80*/  HFMA2.MMA R32, -RZ, RZ, 0, 2.384185791015625e-07 ;  /* 0x00000004ff207435 */ /* 0x000fc800000001ff */
[----:B------:R-:W-:Y:S02]  /*6f90*/  MOV R35, R21 ;  /* 0x0000001500237202 */ /* 0x000fe40000000f00 */
[----:B------:R-:W-:-:S07]  /*6fa0*/  MOV R20, R38 ;  /* 0x0000002600147202 */ /* 0x000fce0000000f00 */
[----:B------:R-:W-:Y:S05]  /*6fb0*/  WARPSYNC.COLLECTIVE R30, `(.L_x_2233) ;  /* 0x000000001e087348 */ /* 0x000fea0003c00000 */
[----:B------:R0:W1:Y:S02]  /*6fc0*/  SHFL.BFLY P2, R38, R35, R32, R33 ;  /* 0x0c00002023267389 */ /* 0x0000640000040021 */
[----:B01----:R-:W-:Y:S01]  /*6fd0*/  ENDCOLLECTIVE ;  /* 0x000000000000791b */ /* 0x003fe20003800000 */
.L_x_2233:
[----:B------:R-:W-:-:S05]  /*6fe0*/  FADD.FTZ R20, R20, R19 ;  /* 0x0000001314147221 */ /* 0x000fca0000010000 */
[----:B------:R-:W-:Y:S02]  /*6ff0*/  MOV R35, R20 ;  /* 0x0000001400237202 */ /* 0x000fe40000000f00 */
[----:B------:R-:W-:-:S07]  /*7000*/  MOV R22, R38 ;  /* 0x0000002600167202 */ /* 0x000fce0000000f00 */
[----:B------:R-:W-:Y:S05]  /*7010*/  WARPSYNC.COLLECTIVE R30, `(.L_x_2234) ;  /* 0x000000001e087348 */ /* 0x000fea0003c00000 */
[----:B------:R0:W1:Y:S02]  /*7020*/  SHFL.BFLY P2, R38, R35, R32, R33 ;  /* 0x0c00002023267389 */ /* 0x0000640000040021 */
[----:B01----:R-:W-:Y:S01]  /*7030*/  ENDCOLLECTIVE ;  /* 0x000000000000791b */ /* 0x003fe20003800000 */
.L_x_2234:
[----:B------:R-:W-:-:S05]  /*7040*/  FADD.FTZ R22, R21, R22 ;  /* 0x0000001615167221 */ /* 0x000fca0000010000 */
[----:B------:R-:W-:Y:S01]  /*7050*/  MOV R35, R22 ;  /* 0x0000001600237202 */ /* 0x000fe20000000f00 */
[----:B------:R-:W-:Y:S01]  /*7060*/  IMAD.MOV.U32 R32, RZ, RZ, 0x2 ;  /* 0x00000002ff207424 */ /* 0x000fe200078e00ff */
[----:B------:R-:W-:-:S07]  /*7070*/  MOV R23, R38 ;  /* 0x0000002600177202 */ /* 0x000fce0000000f00 */
[----:B------:R-:W-:Y:S05]  /*7080*/  WARPSYNC.COLLECTIVE R30, `(.L_x_2235) ;  /* 0x000000001e087348 */ /* 0x000fea0003c00000 */
[----:B------:R0:W1:Y:S02]  /*7090*/  SHFL.BFLY P2, R38, R35, R32, R33 ;  /* 0x0c00002023267389 */ /* 0x0000640000040021 */
[----:B01----:R-:W-:Y:S01]  /*70a0*/  ENDCOLLECTIVE ;  /* 0x000000000000791b */ /* 0x003fe20003800000 */
.L_x_2235:
[----:B------:R-:W-:-:S05]  /*70b0*/  FADD.FTZ R23, R20, R23 ;  /* 0x0000001714177221 */ /* 0x000fca0000010000 */
[----:B------:R-:W-:Y:S02]  /*70c0*/  MOV R35, R23 ;  /* 0x0000001700237202 */ /* 0x000fe40000000f00 */
[----:B------:R-:W-:-:S07]  /*70d0*/  MOV R25, R38 ;  /* 0x0000002600197202 */ /* 0x000fce0000000f00 */
[----:B------:R-:W-:Y:S05]  /*70e0*/  WARPSYNC.COLLECTIVE R30, `(.L_x_2236) ;  /* 0x000000001e087348 */ /* 0x000fea0003c00000 */
[----:B------:R0:W1:Y:S02]  /*70f0*/  SHFL.BFLY P2, R38, R35, R32, R33 ;  /* 0x0c00002023267389 */ /* 0x0000640000040021 */
[----:B01----:R-:W-:Y:S01]  /*7100*/  ENDCOLLECTIVE ;  /* 0x000000000000791b */ /* 0x003fe20003800000 */
.L_x_2236:
[----:B------:R-:W-:Y:S01]  /*7110*/  FADD.FTZ R25, R22, R25 ;  /* 0x0000001916197221 */ /* 0x000fe20000010000 */
[----:B------:R-:W-:-:S04]  /*7120*/  HFMA2.MMA R32, -RZ, RZ, 0, 5.9604644775390625e-08 ;  /* 0x00000001ff207435 */ /* 0x000fc800000001ff */
[----:B------:R-:W-:Y:S02]  /*7130*/  MOV R35, R25 ;  /* 0x0000001900237202 */ /* 0x000fe40000000f00 */
[----:B------:R-:W-:-:S07]  /*7140*/  MOV R18, R38 ;  /* 0x0000002600127202 */ /* 0x000fce0000000f00 */
[----:B------:R-:W-:Y:S05]  /*7150*/  WARPSYNC.COLLECTIVE R30, `(.L_x_2237) ;  /* 0x000000001e087348 */ /* 0x000fea0003c00000 */
[----:B------:R0:W1:Y:S02]  /*7160*/  SHFL.BFLY P2, R38, R35, R32, R33 ;  /* 0x0c00002023267389 */ /* 0x0000640000040021 */
[----:B01----:R-:W-:Y:S01]  /*7170*/  ENDCOLLECTIVE ;  /* 0x000000000000791b */ /* 0x003fe20003800000 */
.L_x_2237:
[----:B------:R-:W-:-:S05]  /*7180*/  FADD.FTZ R24, R23, R18 ;  /* 0x0000001217187221 */ /* 0x000fca0000010000 */
[----:B------:R-:W-:Y:S02]  /*7190*/  MOV R35, R24 ;  /* 0x0000001800237202 */ /* 0x000fe40000000f00 */
[----:B------:R-:W-:-:S07]  /*71a0*/  MOV R26, R38 ;  /* 0x00000026001a7202 */ /* 0x000fce0000000f00 */
[----:B------:R-:W-:Y:S05]  /*71b0*/  WARPSYNC.COLLECTIVE R30, `(.L_x_2238) ;  /* 0x000000001e087348 */ /* 0x000fea0003c00000 */
[----:B------:R0:W1:Y:S02]  /*71c0*/  SHFL.BFLY P2, R38, R35, R32, R33 ;  /* 0x0c00002023267389 */ /* 0x0000640000040021 */
[----:B01----:R-:W-:Y:S01]  /*71d0*/  ENDCOLLECTIVE ;  /* 0x000000000000791b */ /* 0x003fe20003800000 */
.L_x_2238:
[----:B------:R-:W-:Y:S01]  /*71e0*/  FADD.FTZ R26, R25, R26 ;  /* 0x0000001a191a7221 */ /* 0x000fe20000010000 */
[----:B------:R-:W-:Y:S06]  /*71f0*/  BRA `(.L_x_2239) ;  /* 0xffffffec00507947 */ /* 0x000fec000383ffff */
.L_x_2227:
        /* <DEDUP_REMOVED lines=8> */
.L_x_2241:
[----:B------:R-:W-:Y:S05]  /*7280*/  BSYNC B1 ;  /* 0x0000000000017941 */ /* 0x000fea0003800000 */
.L_x_2240:
        /* <DEDUP_REMOVED lines=8> */
.L_x_2242:
[----:B------:R-:W-:Y:S01]  /*7310*/  FADD.FTZ R25, R25, R22 ;  /* 0x0000001619197221 */ /* 0x000fe20000010000 */
[----:B------:R-:W-:-:S04]  /*7320*/  HFMA2.MMA R32, -RZ, RZ, 0, 2.384185791015625e-07 ;  /* 0x00000004ff207435 */ /* 0x000fc800000001ff */
[----:B------:R-:W-:Y:S02]  /*7330*/  MOV R35, R25 ;  /* 0x0000001900237202 */ /* 0x000fe40000000f00 */
[----:B------:R-:W-:-:S07]  /*7340*/  MOV R24, R38 ;  /* 0x0000002600187202 */ /* 0x000fce0000000f00 */
[----:B------:R-:W-:Y:S05]  /*7350*/  WARPSYNC.COLLECTIVE R30, `(.L_x_2243) ;  /* 0x000000001e087348 */ /* 0x000fea0003c00000 */
[----:B------:R0:W1:Y:S02]  /*7360*/  SHFL.BFLY P2, R38, R35, R32, R33 ;  /* 0x0c00002023267389 */ /* 0x0000640000040021 */
[----:B01----:R-:W-:Y:S01]  /*7370*/  ENDCOLLECTIVE ;  /* 0x000000000000791b */ /* 0x003fe20003800000 */
.L_x_2243:
[----:B------:R-:W-:-:S05]  /*7380*/  FADD.FTZ R24, R24, R23 ;  /* 0x0000001718187221 */ /* 0x000fca0000010000 */
[----:B------:R-:W-:Y:S02]  /*7390*/  MOV R35, R24 ;  /* 0x0000001800237202 */ /* 0x000fe40000000f00 */
[----:B------:R-:W-:-:S07]  /*73a0*/  MOV R26, R38 ;  /* 0x00000026001a7202 */ /* 0x000fce0000000f00 */
[----:B------:R-:W-:Y:S05]  /*73b0*/  WARPSYNC.COLLECTIVE R30, `(.L_x_2244) ;  /* 0x000000001e087348 */ /* 0x000fea0003c00000 */
[----:B------:R0:W1:Y:S02]  /*73c0*/  SHFL.BFLY P2, R38, R35, R32, R33 ;  /* 0x0c00002023267389 */ /* 0x0000640000040021 */
[----:B01----:R-:W-:Y:S01]  /*73d0*/  ENDCOLLECTIVE ;  /* 0x000000000000791b */ /* 0x003fe20003800000 */
.L_x_2244:
[----:B------:R-:W-:Y:S01]  /*73e0*/  FADD.FTZ R26, R25, R26 ;  /* 0x0000001a191a7221 */ /* 0x000fe20000010000 */
[----:B------:R-:W-:-:S04]  /*73f0*/  HFMA2.MMA R32, -RZ, RZ, 0, 1.1920928955078125e-07 ;  /* 0x00000002ff207435 */ /* 0x000fc800000001ff */
[----:B------:R-:W-:Y:S02]  /*7400*/  MOV R35, R26 ;  /* 0x0000001a00237202 */ /* 0x000fe40000000f00 */
[----:B------:R-:W-:-:S07]  /*7410*/  MOV R27, R38 ;  /* 0x00000026001b7202 */ /* 0x000fce0000000f00 */
[----:B------:R-:W-:Y:S05]  /*7420*/  WARPSYNC.COLLECTIVE R30, `(.L_x_2245) ;  /* 0x000000001e087348 */ /* 0x000fea0003c00000 */
[----:B------:R0:W1:Y:S02]  /*7430*/  SHFL.BFLY P2, R38, R35, R32, R33 ;  /* 0x0c00002023267389 */ /* 0x0000640000040021 */
[----:B01----:R-:W-:Y:S01]  /*7440*/  ENDCOLLECTIVE ;  /* 0x000000000000791b */ /* 0x003fe20003800000 */
.L_x_2245:
[----:B------:R-:W-:-:S05]  /*7450*/  FADD.FTZ R27, R24, R27 ;  /* 0x0000001b181b7221 */ /* 0x000fca0000010000 */
[----:B------:R-:W-:Y:S02]  /*7460*/  MOV R35, R27 ;  /* 0x0000001b00237202 */ /* 0x000fe40000000f00 */
[----:B------:R-:W-:-:S07]  /*7470*/  MOV R29, R38 ;  /* 0x00000026001d7202 */ /* 0x000fce0000000f00 */
[----:B------:R-:W-:Y:S05]  /*7480*/  WARPSYNC.COLLECTIVE R30, `(.L_x_2246) ;  /* 0x000000001e087348 */ /* 0x000fea0003c00000 */
[----:B------:R0:W1:Y:S02]  /*7490*/  SHFL.BFLY P2, R38, R35, R32, R33 ;  /* 0x0c00002023267389 */ /* 0x0000640000040021 */
[----:B01----:R-:W-:Y:S01]  /*74a0*/  ENDCOLLECTIVE ;  /* 0x000000000000791b */ /* 0x003fe20003800000 */
.L_x_2246:
[----:B------:R-:W-:Y:S01]  /*74b0*/  FADD.FTZ R29, R26, R29 ;  /* 0x0000001d1a1d7221 */ /* 0x000fe20000010000 */
[----:B------:R-:W-:-:S03]  /*74c0*/  HFMA2.MMA R32, -RZ, RZ, 0, 5.9604644775390625e-08 ;  /* 0x00000001ff207435 */ /* 0x000fc600000001ff */
[----:B------:R-:W-:Y:S01]  /*74d0*/  IMAD.MOV.U32 R35, RZ, RZ, R29 ;  /* 0x000000ffff237224 */ /* 0x000fe200078e001d */
[----:B------:R-:W-:-:S07]  /*74e0*/  MOV R22, R38 ;  /* 0x0000002600167202 */ /* 0x000fce0000000f00 */
[----:B------:R-:W-:Y:S05]  /*74f0*/  WARPSYNC.COLLECTIVE R30, `(.L_x_2247) ;  /* 0x000000001e087348 */ /* 0x000fea0003c00000 */
[----:B------:R0:W1:Y:S02]  /*7500*/  SHFL.BFLY P2, R38, R35, R32, R33 ;  /* 0x0c00002023267389 */ /* 0x0000640000040021 */
[----:B01----:R-:W-:Y:S01]  /*7510*/  ENDCOLLECTIVE ;  /* 0x000000000000791b */ /* 0x003fe20003800000 */
.L_x_2247:
[----:B------:R-:W-:-:S05]  /*7520*/  FADD.FTZ R22, R27, R22 ;  /* 0x000000161b167221 */ /* 0x000fca0000010000 */
[----:B------:R-:W-:Y:S02]  /*7530*/  MOV R35, R22 ;  /* 0x0000001600237202 */ /* 0x000fe40000000f00 */
[----:B------:R-:W-:-:S07]  /*7540*/  MOV R28, R38 ;  /* 0x00000026001c7202 */ /* 0x000fce0000000f00 */
[----:B------:R-:W-:Y:S05]  /*7550*/  WARPSYNC.COLLECTIVE R30, `(.L_x_2248) ;  /* 0x000000001e087348 */ /* 0x000fea0003c00000 */
[----:B------:R0:W1:Y:S02]  /*7560*/  SHFL.BFLY P2, R38, R35, R32, R33 ;  /* 0x0c00002023267389 */ /* 0x0000640000040021 */
[----:B01----:R-:W-:Y:S01]  /*7570*/  ENDCOLLECTIVE ;  /* 0x000000000000791b */ /* 0x003fe20003800000 */
.L_x_2248:
[----:B------:R-:W-:Y:S01]  /*7580*/  FADD.FTZ R28, R29, R28 ;  /* 0x0000001c1d1c7221 */ /* 0x000fe20000010000 */
[----:B------:R-:W-:Y:S06]  /*7590*/  BRA `(.L_x_2249) ;  /* 0xffffffec00107947 */ /* 0x000fec000383ffff */
.L_x_2228:
        /* <DEDUP_REMOVED lines=8> */
.L_x_2251:
[----:B------:R-:W-:Y:S05]  /*7620*/  BSYNC B1 ;  /* 0x0000000000017941 */ /* 0x000fea0003800000 */
.L_x_2250:
        /* <DEDUP_REMOVED lines=8> */
.L_x_2252:
[----:B------:R-:W-:Y:S01]  /*76b0*/  FADD.FTZ R25, R25, R22 ;  /* 0x0000001619197221 */ /* 0x000fe20000010000 */
[----:B------:R-:W-:-:S03]  /*76c0*/  HFMA2.MMA R32, -RZ, RZ, 0, 2.384185791015625e-07 ;  /* 0x00000004ff207435 */ /* 0x000fc600000001ff */
[----:B------:R-:W-:Y:S01]  /*76d0*/  IMAD.MOV.U32 R35, RZ, RZ, R25 ;  /* 0x000000ffff237224 */ /* 0x000fe200078e0019 */
[----:B------:R-:W-:-:S07]  /*76e0*/  MOV R24, R38 ;  /* 0x0000002600187202 */ /* 0x000fce0000000f00 */
[----:B------:R-:W-:Y:S05]  /*76f0*/  WARPSYNC.COLLECTIVE R30, `(.L_x_2253) ;  /* 0x000000001e087348 */ /* 0x000fea0003c00000 */
[----:B------:R0:W1:Y:S02]  /*7700*/  SHFL.BFLY P2, R38, R35, R32, R33 ;  /* 0x0c00002023267389 */ /* 0x0000640000040021 */
[----:B01----:R-:W-:Y:S01]  /*7710*/  ENDCOLLECTIVE ;  /* 0x000000000000791b */ /* 0x003fe20003800000 */
.L_x_2253:
[----:B------:R-:W-:-:S05]  /*7720*/  FADD.FTZ R24, R24, R23 ;  /* 0x0000001718187221 */ /* 0x000fca0000010000 */
[----:B------:R-:W-:Y:S02]  /*7730*/  MOV R35, R24 ;  /* 0x0000001800237202 */ /* 0x000fe40000000f00 */
[----:B------:R-:W-:-:S07]  /*7740*/  MOV R26, R38 ;  /* 0x00000026001a7202 */ /* 0x000fce0000000f00 */
[----:B------:R-:W-:Y:S05]  /*7750*/  WARPSYNC.COLLECTIVE R30, `(.L_x_2254) ;  /* 0x000000001e087348 */ /* 0x000fea0003c00000 */
[----:B------:R0:W1:Y:S02]  /*7760*/  SHFL.BFLY P2, R38, R35, R32, R33 ;  /* 0x0c00002023267389 */ /* 0x0000640000040021 */
[----:B01----:R-:W-:Y:S01]  /*7770*/  ENDCOLLECTIVE ;  /* 0x000000000000791b */ /* 0x003fe20003800000 */
.L_x_2254:
[----:B------:R-:W-:Y:S01]  /*7780*/  FADD.FTZ R26, R25, R26 ;  /* 0x0000001a191a7221 */ /* 0x000fe20000010000 */
[----:B------:R-:W-:-:S04]  /*7790*/  HFMA2.MMA R32, -RZ, RZ, 0, 1.1920928955078125e-07 ;  /* 0x00000002ff207435 */ /* 0x000fc800000001ff */
[----:B------:R-:W-:Y:S02]  /*77a0*/  MOV R35, R26 ;  /* 0x0000001a00237202 */ /* 0x000fe40000000f00 */
[----:B------:R-:W-:-:S07]  /*77b0*/  MOV R27, R38 ;  /* 0x00000026001b7202 */ /* 0x000fce0000000f00 */
[----:B------:R-:W-:Y:S05]  /*77c0*/  WARPSYNC.COLLECTIVE R30, `(.L_x_2255) ;  /* 0x000000001e087348 */ /* 0x000fea0003c00000 */
[----:B------:R0:W1:Y:S02]  /*77d0*/  SHFL.BFLY P2, R38, R35, R32, R33 ;  /* 0x0c00002023267389 */ /* 0x0000640000040021 */
[----:B01----:R-:W-:Y:S01]  /*77e0*/  ENDCOLLECTIVE ;  /* 0x000000000000791b */ /* 0x003fe20003800000 */
.L_x_2255:
[----:B------:R-:W-:-:S05]  /*77f0*/  FADD.FTZ R27, R24, R27 ;  /* 0x0000001b181b7221 */ /* 0x000fca0000010000 */
[----:B------:R-:W-:Y:S02]  /*7800*/  MOV R35, R27 ;  /* 0x0000001b00237202 */ /* 0x000fe40000000f00 */
[----:B------:R-:W-:-:S07]  /*7810*/  MOV R29, R38 ;  /* 0x00000026001d7202 */ /* 0x000fce0000000f00 */
[----:B------:R-:W-:Y:S05]  /*7820*/  WARPSYNC.COLLECTIVE R30, `(.L_x_2256) ;  /* 0x000000001e087348 */ /* 0x000fea0003c00000 */
[----:B------:R0:W1:Y:S02]  /*7830*/  SHFL.BFLY P2, R38, R35, R32, R33 ;  /* 0x0c00002023267389 */ /* 0x0000640000040021 */
[----:B01----:R-:W-:Y:S01]  /*7840*/  ENDCOLLECTIVE ;  /* 0x000000000000791b */ /* 0x003fe20003800000 */
.L_x_2256:
[----:B------:R-:W-:Y:S01]  /*7850*/  FADD.FTZ R29, R26, R29 ;  /* 0x0000001d1a1d7221 */ /* 0x000fe20000010000 */
[----:B------:R-:W-:-:S04]  /*7860*/  HFMA2.MMA R32, -RZ, RZ, 0, 5.9604644775390625e-08 ;  /* 0x00000001ff207435 */ /* 0x000fc800000001ff */
[----:B------:R-:W-:Y:S02]  /*7870*/  MOV R35, R29 ;  /* 0x0000001d00237202 */ /* 0x000fe40000000f00 */
[----:B------:R-:W-:-:S07]  /*7880*/  MOV R22, R38 ;  /* 0x0000002600167202 */ /* 0x000fce0000000f00 */
[----:B------:R-:W-:Y:S05]  /*7890*/  WARPSYNC.COLLECTIVE R30, `(.L_x_2257) ;  /* 0x000000001e087348 */ /* 0x000fea0003c00000 */
[----:B------:R0:W1:Y:S02]  /*78a0*/  SHFL.BFLY P2, R38, R35, R32, R33 ;  /* 0x0c00002023267389 */ /* 0x0000640000040021 */
[----:B01----:R-:W-:Y:S01]  /*78b0*/  ENDCOLLECTIVE ;  /* 0x000000000000791b */ /* 0x003fe20003800000 */
.L_x_2257:
[----:B------:R-:W-:-:S05]  /*78c0*/  FADD.FTZ R22, R27, R22 ;  /* 0x000000161b167221 */ /* 0x000fca0000010000 */
[----:B------:R-:W-:Y:S02]  /*78d0*/  MOV R35, R22 ;  /* 0x0000001600237202 */ /* 0x000fe40000000f00 */
[----:B------:R-:W-:-:S07]  /*78e0*/  MOV R28, R38 ;  /* 0x00000026001c7202 */ /* 0x000fce0000000f00 */
[----:B------:R-:W-:Y:S05]  /*78f0*/  WARPSYNC.COLLECTIVE R30, `(.L_x_2258) ;  /* 0x000000001e087348 */ /* 0x000fea0003c00000 */
[----:B------:R0:W1:Y:S02]  /*7900*/  SHFL.BFLY P2, R38, R35, R32, R33 ;  /* 0x0c00002023267389 */ /* 0x0000640000040021 */
[----:B01----:R-:W-:Y:S01]  /*7910*/  ENDCOLLECTIVE ;  /* 0x000000000000791b */ /* 0x003fe20003800000 */
.L_x_2258:
[----:B------:R-:W-:Y:S01]  /*7920*/  FADD.FTZ R28, R29, R28 ;  /* 0x0000001c1d1c7221 */ /* 0x000fe20000010000 */
[----:B------:R-:W-:Y:S06]  /*7930*/  BRA `(.L_x_2259) ;  /* 0xffffffe800b87947 */ /* 0x000fec000383ffff */
.L_x_2229:
        /* <DEDUP_REMOVED lines=8> */
.L_x_2261:
[----:B------:R-:W-:Y:S05]  /*79c0*/  BSYNC B0 ;  /* 0x0000000000007941 */ /* 0x000fea0003800000 */
.L_x_2260:
        /* <DEDUP_REMOVED lines=11> */
.L_x_2262:
        /* <DEDUP_REMOVED lines=14> */
.L_x_2263:
[----:B------:R-:W-:Y:S02]  /*7b60*/  MOV R35, R34 ;  /* 0x0000002200237202 */ /* 0x000fe40000000f00 */
[----:B------:R-:W-:-:S07]  /*7b70*/  MOV R23, R38 ;  /* 0x0000002600177202 */ /* 0x000fce0000000f00 */
[----:B------:R-:W-:Y:S05]  /*7b80*/  WARPSYNC.COLLECTIVE R30, `(.L_x_2264) ;  /* 0x000000001e087348 */ /* 0x000fea0003c00000 */
[----:B------:R0:W1:Y:S02]  /*7b90*/  SHFL.BFLY P2, R38, R35, R32, R33 ;  /* 0x0c00002023267389 */ /* 0x0000640000040021 */
[----:B01----:R-:W-:Y:S01]  /*7ba0*/  ENDCOLLECTIVE ;  /* 0x000000000000791b */ /* 0x003fe20003800000 */
.L_x_2264:
        /* <DEDUP_REMOVED lines=10> */
.L_x_2265:
[----:B------:R-:W-:-:S05]  /*7c50*/  FADD.FTZ R23, R34, R37 ;  /* 0x0000002522177221 */ /* 0x000fca0000010000 */
[----:B------:R-:W-:Y:S02]  /*7c60*/  MOV R35, R23 ;  /* 0x0000001700237202 */ /* 0x000fe40000000f00 */
[----:B------:R-:W-:-:S07]  /*7c70*/  MOV R39, R38 ;  /* 0x0000002600277202 */ /* 0x000fce0000000f00 */
[----:B------:R-:W-:Y:S05]  /*7c80*/  WARPSYNC.COLLECTIVE R30, `(.L_x_2266) ;  /* 0x000000001e087348 */ /* 0x000fea0003c00000 */
[----:B------:R0:W1:Y:S02]  /*7c90*/  SHFL.BFLY P2, R38, R35, R32, R33 ;  /* 0x0c00002023267389 */ /* 0x0000640000040021 */
[----:B01----:R-:W-:Y:S01]  /*7ca0*/  ENDCOLLECTIVE ;  /* 0x000000000000791b */ /* 0x003fe20003800000 */
.L_x_2266:
        /* <DEDUP_REMOVED lines=8> */
.L_x_2267:
        /* <DEDUP_REMOVED lines=10> */
.L_x_2268:
[----:B------:R-:W-:Y:S01]  /*7dd0*/  FADD.FTZ R36, R39, R36 ;  /* 0x0000002427247221 */ /* 0x000fe20000010000 */
[----:B------:R-:W-:Y:S01]  /*7de0*/  HFMA2.MMA R32, -RZ, RZ, 0, 4.76837158203125e-07 ;  /* 0x00000008ff207435 */ /* 0x000fe200000001ff */
[----:B------:R-:W-:Y:S01]  /*7df0*/  MOV R35, R31 ;  /* 0x0000001f00237202 */ /* 0x000fe20000000f00 */
[----:B------:R-:W-:-:S09]  /*7e00*/  IMAD.MOV.U32 R34, RZ, RZ, R38 ;  /* 0x000000ffff227224 */ /* 0x000fd200078e0026 */
[----:B------:R-:W-:Y:S05]  /*7e10*/  WARPSYNC.COLLECTIVE R30, `(.L_x_2269) ;  /* 0x000000001e087348 */ /* 0x000fea0003c00000 */
[----:B------:R0:W1:Y:S02]  /*7e20*/  SHFL.BFLY P2, R38, R35, R32, R33 ;  /* 0x0c00002023267389 */ /* 0x0000640000040021 */
[----:B01----:R-:W-:Y:S01]  /*7e30*/  ENDCOLLECTIVE ;  /* 0x000000000000791b */ /* 0x003fe20003800000 */
.L_x_2269:
        /* <DEDUP_REMOVED lines=8> */
.L_x_2270:
[----:B------:R-:W-:Y:S01]  /*7ec0*/  FADD.FTZ R26, R26, R31 ;  /* 0x0000001f1a1a7221 */ /* 0x000fe20000010000 */
[----:B------:R-:W-:-:S04]  /*7ed0*/  HFMA2.MMA R32, -RZ, RZ, 0, 2.384185791015625e-07 ;  /* 0x00000004ff207435 */ /* 0x000fc800000001ff */
[----:B------:R-:W-:Y:S02]  /*7ee0*/  MOV R35, R26 ;  /* 0x0000001a00237202 */ /* 0x000fe40000000f00 */
[----:B------:R-:W-:-:S07]  /*7ef0*/  MOV R27, R38 ;  /* 0x00000026001b7202 */ /* 0x000fce0000000f00 */
[----:B------:R-:W-:Y:S05]  /*7f00*/  WARPSYNC.COLLECTIVE R30, `(.L_x_2271) ;  /* 0x000000001e087348 */ /* 0x000fea0003c00000 */
[----:B------:R0:W1:Y:S02]  /*7f10*/  SHFL.BFLY P2, R38, R35, R32, R33 ;  /* 0x0c00002023267389 */ /* 0x0000640000040021 */
[----:B01----:R-:W-:Y:S01]  /*7f20*/  ENDCOLLECTIVE ;  /* 0x000000000000791b */ /* 0x003fe20003800000 */
.L_x_2271:
[----:B------:R-:W-:-:S05]  /*7f30*/  FADD.FTZ R27, R27, R40 ;  /* 0x000000281b1b7221 */ /* 0x000fca0000010000 */
[----:B------:R-:W-:Y:S02]  /*7f40*/  MOV R35, R27 ;  /* 0x0000001b00237202 */ /* 0x000fe40000000f00 */
[----:B------:R-:W-:-:S07]  /*7f50*/  MOV R25, R38 ;  /* 0x0000002600197202 */ /* 0x000fce0000000f00 */
[----:B------:R-:W-:Y:S05]  /*7f60*/  WARPSYNC.COLLECTIVE R30, `(.L_x_2272) ;  /* 0x000000001e087348 */ /* 0x000fea0003c00000 */
[----:B------:R0:W1:Y:S02]  /*7f70*/  SHFL.BFLY P2, R38, R35, R32, R33 ;  /* 0x0c00002023267389 */ /* 0x0000640000040021 */
[----:B01----:R-:W-:Y:S01]  /*7f80*/  ENDCOLLECTIVE ;  /* 0x000000000000791b */ /* 0x003fe20003800000 */
.L_x_2272:
[----:B------:R-:W-:-:S05]  /*7f90*/  FADD.FTZ R25, R26, R25 ;  /* 0x000000191a197221 */ /* 0x000fca0000010000 */
[----:B------:R-:W-:Y:S01]  /*7fa0*/  MOV R35, R25 ;  /* 0x0000001900237202 */ /* 0x000fe20000000f00 */
[----:B------:R-:W-:Y:S01]  /*7fb0*/  IMAD.MOV.U32 R32, RZ, RZ, 0x2 ;  /* 0x00000002ff207424 */ /* 0x000fe200078e00ff */
[----:B------:R-:W-:-:S07]  /*7fc0*/  MOV R40, R38 ;  /* 0x0000002600287202 */ /* 0x000fce0000000f00 */
[----:B------:R-:W-:Y:S05]  /*7fd0*/  WARPSYNC.COLLECTIVE R30, `(.L_x_2273) ;  /* 0x000000001e087348 */ /* 0x000fea0003c00000 */
[----:B------:R0:W1:Y:S02]  /*7fe0*/  SHFL.BFLY P2, R38, R35, R32, R33 ;  /* 0x0c00002023267389 */ /* 0x0000640000040021 */
[----:B01----:R-:W-:Y:S01]  /*7ff0*/  ENDCOLLECTIVE ;  /* 0x000000000000791b */ /* 0x003fe20003800000 */
.L_x_2273:
[----:B------:R-:W-:-:S05]  /*8000*/  FADD.FTZ R24, R27, R40 ;  /* 0x000000281b187221 */ /* 0x000fca0000010000 */
[----:B------:R-:W-:Y:S02]  /*8010*/  MOV R35, R24 ;  /* 0x0000001800237202 */ /* 0x000fe40000000f00 */
[----:B------:R-:W-:-:S07]  /*8020*/  MOV R26, R38 ;  /* 0x00000026001a7202 */ /* 0x000fce0000000f00 */
[----:B------:R-:W-:Y:S05]  /*8030*/  WARPSYNC.COLLECTIVE R30, `(.L_x_2274) ;  /* 0x000000001e087348 */ /* 0x000fea0003c00000 */
[----:B------:R0:W1:Y:S02]  /*8040*/  SHFL.BFLY P2, R38, R35, R32, R33 ;  /* 0x0c00002023267389 */ /* 0x0000640000040021 */
[----:B01----:R-:W-:Y:S01]  /*8050*/  ENDCOLLECTIVE ;  /* 0x000000000000791b */ /* 0x003fe20003800000 */
.L_x_2274:
[----:B------:R-:W-:Y:S01]  /*8060*/  FADD.FTZ R26, R25, R26 ;  /* 0x0000001a191a7221 */ /* 0x000fe20000010000 */
[----:B------:R-:W-:-:S04]  /*8070*/  HFMA2.MMA R32, -RZ, RZ, 0, 5.9604644775390625e-08 ;  /* 0x00000001ff207435 */ /* 0x000fc800000001ff */
[----:B------:R-:W-:Y:S02]  /*8080*/  MOV R35, R26 ;  /* 0x0000001a00237202 */ /* 0x000fe40000000f00 */
[----:B------:R-:W-:-:S07]  /*8090*/  MOV R27, R38 ;  /* 0x00000026001b7202 */ /* 0x000fce0000000f00 */
[----:B------:R-:W-:Y:S05]  /*80a0*/  WARPSYNC.COLLECTIVE R30, `(.L_x_2275) ;  /* 0x000000001e087348 */ /* 0x000fea0003c00000 */
[----:B------:R0:W1:Y:S02]  /*80b0*/  SHFL.BFLY P2, R38, R35, R32, R33 ;  /* 0x0c00002023267389 */ /* 0x0000640000040021 */
[----:B01----:R-:W-:Y:S01]  /*80c0*/  ENDCOLLECTIVE ;  /* 0x000000000000791b */ /* 0x003fe20003800000 */
.L_x_2275:
[----:B------:R-:W-:-:S05]  /*80d0*/  FADD.FTZ R27, R24, R27 ;  /* 0x0000001b181b7221 */ /* 0x000fca0000010000 */
[----:B------:R-:W-:Y:S02]  /*80e0*/  MOV R35, R27 ;  /* 0x0000001b00237202 */ /* 0x000fe40000000f00 */
[----:B------:R-:W-:-:S07]  /*80f0*/  MOV R25, R38 ;  /* 0x0000002600197202 */ /* 0x000fce0000000f00 */
[----:B------:R-:W-:Y:S05]  /*8100*/  WARPSYNC.COLLECTIVE R30, `(.L_x_2276) ;  /* 0x000000001e087348 */ /* 0x000fea0003c00000 */
[----:B------:R0:W1:Y:S02]  /*8110*/  SHFL.BFLY P2, R38, R35, R32, R33 ;  /* 0x0c00002023267389 */ /* 0x0000640000040021 */
[----:B01----:R-:W-:Y:S01]  /*8120*/  ENDCOLLECTIVE ;  /* 0x000000000000791b */ /* 0x003fe20003800000 */
.L_x_2276:
[----:B------:R-:W-:Y:S01]  /*8130*/  FADD.FTZ R25, R26, R25 ;  /* 0x000000191a197221 */ /* 0x000fe20000010000 */
[----:B------:R-:W-:Y:S01]  /*8140*/  HFMA2.MMA R32, -RZ, RZ, 0, 4.76837158203125e-07 ;  /* 0x00000008ff207435 */ /* 0x000fe200000001ff */
[----:B------:R-:W-:Y:S02]  /*8150*/  MOV R35, R23 ;  /* 0x0000001700237202 */ /* 0x000fe40000000f00 */
[----:B------:R-:W-:-:S08]  /*8160*/  MOV R24, R38 ;  /* 0x0000002600187202 */ /* 0x000fd00000000f00 */
[----:B------:R-:W-:Y:S05]  /*8170*/  WARPSYNC.COLLECTIVE R30, `(.L_x_2277) ;  /* 0x000000001e087348 */ /* 0x000fea0003c00000 */
[----:B------:R0:W1:Y:S02]  /*8180*/  SHFL.BFLY P2, R38, R35, R32, R33 ;  /* 0x0c00002023267389 */ /* 0x0000640000040021 */
[----:B01----:R-:W-:Y:S01]  /*8190*/  ENDCOLLECTIVE ;  /* 0x000000000000791b */ /* 0x003fe20003800000 */
.L_x_2277:
[----:B------:R-:W-:Y:S01]  /*81a0*/  FADD.FTZ R24, R27, R24 ;  /* 0x000000181b187221 */ /* 0x000fe20000010000 */
[----:B------:R-:W-:Y:S01]  /*81b0*/  IMAD.MOV.U32 R35, RZ, RZ, R22 ;  /* 0x000000ffff237224 */ /* 0x000fe200078e0016 */
[----:B------:R-:W-:-:S07]  /*81c0*/  MOV R28, R38 ;  /* 0x00000026001c7202 */ /* 0x000fce0000000f00 */
[----:B------:R-:W-:Y:S05]  /*81d0*/  WARPSYNC.COLLECTIVE R30, `(.L_x_2278) ;  /* 0x000000001e087348 */ /* 0x000fea0003c00000 */
[----:B------:R0:W1:Y:S02]  /*81e0*/  SHFL.BFLY P2, R38, R35, R32, R33 ;  /* 0x0c00002023267389 */ /* 0x0000640000040021 */
[----:B01----:R-:W-:Y:S01]  /*81f0*/  ENDCOLLECTIVE ;  /* 0x000000000000791b */ /* 0x003fe20003800000 */
.L_x_2278:
        /* <DEDUP_REMOVED lines=13> */
.L_x_2279:
[----:B------:R-:W-:-:S05]  /*82d0*/  FADD.FTZ R31, R41, R22 ;  /* 0x00000016291f7221 */ /* 0x000fca0000010000 */
[----:B------:R-:W-:Y:S02]  /*82e0*/  MOV R35, R31 ;  /* 0x0000001f00237202 */ /* 0x000fe40000000f00 */
[----:B------:R-:W-:-:S07]  /*82f0*/  MOV R41, R38 ;  /* 0x0000002600297202 */ /* 0x000fce0000000f00 */
[----:B------:R-:W-:Y:S05]  /*8300*/  WARPSYNC.COLLECTIVE R30, `(.L_x_2280) ;  /* 0x000000001e087348 */ /* 0x000fea0003c00000 */
[----:B------:R0:W1:Y:S02]  /*8310*/  SHFL.BFLY P2, R38, R35, R32, R33 ;  /* 0x0c00002023267389 */ /* 0x0000640000040021 */
[----:B01----:R-:W-:Y:S01]  /*8320*/  ENDCOLLECTIVE ;  /* 0x000000000000791b */ /* 0x003fe20003800000 */
.L_x_2280:
        /* <DEDUP_REMOVED lines=8> */
.L_x_2281:
[----:B------:R-:W-:Y:S02]  /*83b0*/  MOV R35, R43 ;  /* 0x0000002b00237202 */ /* 0x000fe40000000f00 */
[----:B------:R-:W-:-:S07]  /*83c0*/  MOV R19, R38 ;  /* 0x0000002600137202 */ /* 0x000fce0000000f00 */
[----:B------:R-:W-:Y:S05]  /*83d0*/  WARPSYNC.COLLECTIVE R30, `(.L_x_2282) ;  /* 0x000000001e087348 */ /* 0x000fea0003c00000 */
[----:B------:R0:W1:Y:S02]  /*83e0*/  SHFL.BFLY P2, R38, R35, R32, R33 ;  /* 0x0c00002023267389 */ /* 0x0000640000040021 */
[----:B01----:R-:W-:Y:S01]  /*83f0*/  ENDCOLLECTIVE ;  /* 0x000000000000791b */ /* 0x003fe20003800000 */
.L_x_2282:
        /* <DEDUP_REMOVED lines=10> */
.L_x_2283:
        /* <DEDUP_REMOVED lines=8> */
.L_x_2284:
        /* <DEDUP_REMOVED lines=9> */
.L_x_2285:
        /* <DEDUP_REMOVED lines=9> */
.L_x_2286:
[----:B------:R-:W-:-:S05]  /*8640*/  FADD.FTZ R21, R21, R18 ;  /* 0x0000001215157221 */ /* 0x000fca0000010000 */
[----:B------:R-:W-:Y:S01]  /*8650*/  MOV R35, R21 ;  /* 0x0000001500237202 */ /* 0x000fe20000000f00 */
[----:B------:R-:W-:Y:S01]  /*8660*/  IMAD.MOV.U32 R32, RZ, RZ, 0x4 ;  /* 0x00000004ff207424 */ /* 0x000fe200078e00ff */
[----:B------:R-:W-:-:S07]  /*8670*/  MOV R20, R38 ;  /* 0x0000002600147202 */ /* 0x000fce0000000f00 */
[----:B------:R-:W-:Y:S05]  /*8680*/  WARPSYNC.COLLECTIVE R30, `(.L_x_2287) ;  /* 0x000000001e087348 */ /* 0x000fea0003c00000 */
[----:B------:R0:W1:Y:S02]  /*8690*/  SHFL.BFLY P2, R38, R35, R32, R33 ;  /* 0x0c00002023267389 */ /* 0x0000640000040021 */
[----:B01----:R-:W-:Y:S01]  /*86a0*/  ENDCOLLECTIVE ;  /* 0x000000000000791b */ /* 0x003fe20003800000 */
.L_x_2287:
[----:B------:R-:W-:-:S05]  /*86b0*/  FADD.FTZ R40, R20, R19 ;  /* 0x0000001314287221 */ /* 0x000fca0000010000 */
[----:B------:R-:W-:Y:S02]  /*86c0*/  MOV R35, R40 ;  /* 0x0000002800237202 */ /* 0x000fe40000000f00 */
[----:B------:R-:W-:-:S07]  /*86d0*/  MOV R18, R38 ;  /* 0x0000002600127202 */ /* 0x000fce0000000f00 */
[----:B------:R-:W-:Y:S05]  /*86e0*/  WARPSYNC.COLLECTIVE R30, `(.L_x_2288) ;  /* 0x000000001e087348 */ /* 0x000fea0003c00000 */
[----:B------:R0:W1:Y:S02]  /*86f0*/  SHFL.BFLY P2, R38, R35, R32, R33 ;  /* 0x0c00002023267389 */ /* 0x0000640000040021 */
[----:B01----:R-:W-:Y:S01]  /*8700*/  ENDCOLLECTIVE ;  /* 0x000000000000791b */ /* 0x003fe20003800000 */
.L_x_2288:
        /* <DEDUP_REMOVED lines=9> */
.L_x_2289:
        /* <DEDUP_REMOVED lines=12> */
.L_x_2290:
        /* <DEDUP_REMOVED lines=9> */
.L_x_2291:
[----:B------:R-:W-:-:S05]  /*88f0*/  FADD.FTZ R40, R41, R40 ;  /* 0x0000002829287221 */ /* 0x000fca0000010000 */
[----:B------:R-:W-:Y:S02]  /*8900*/  MOV R35, R40 ;  /* 0x0000002800237202 */ /* 0x000fe40000000f00 */
[----:B------:R-:W-:-:S07]  /*8910*/  MOV R27, R38 ;  /* 0x00000026001b7202 */ /* 0x000fce0000000f00 */
[----:B------:R-:W-:Y:S05]  /*8920*/  WARPSYNC.COLLECTIVE R30, `(.L_x_2292) ;  /* 0x000000001e087348 */ /* 0x000fea0003c00000 */
[----:B------:R0:W1:Y:S02]  /*8930*/  SHFL.BFLY P2, R38, R35, R32, R33 ;  /* 0x0c00002023267389 */ /* 0x0000640000040021 */
[----:B01----:R-:W-:Y:S01]  /*8940*/  ENDCOLLECTIVE ;  /* 0x000000000000791b */ /* 0x003fe20003800000 */
.L_x_2292:
[----:B------:R-:W-:Y:S01]  /*8950*/  FADD.FTZ R22, R42, R27 ;  /* 0x0000001b2a167221 */ /* 0x000fe20000010000 */
[----:B------:R-:W-:Y:S06]  /*8960*/  BRA `(.L_x_2293) ;  /* 0xffffffe400247947 */ /* 0x000fec000383ffff */
.L_x_2294:
        /* <DEDUP_REMOVED lines=9> */
.L_x_3222:


//--------------------- .text._ZN13group_norm_v218gn_bwd_cuda_kernelI6__halfLi480ELi3ELi16ELi60ELi1024ELb1ELb1ELi4ELi960ELi960ELi4ELb1ELi1ELb0ELb0ELNS_15WgradSyncMethodE3ENS_16CompileConditionILi900EEEEEvPT_S6_S6_PKS5_S8_S8_S8_PKfflPfPj --------------------------
	.section	.text._ZN13group_norm_v218gn_bwd_cuda_kernelI6__halfLi480ELi3ELi16ELi60ELi1024ELb1ELb1ELi4ELi960ELi960ELi4ELb1ELi1ELb0ELb0ELNS_15WgradSyncMethodE3ENS_16CompileConditionILi900EEEEEvPT_S6_S6_PKS5_S8_S8_S8_PKfflPfPj,"ax",@progbits
	.align	128
        .global         _ZN13group_norm_v218gn_bwd_cuda_kernelI6__halfLi480ELi3ELi16ELi60ELi1024ELb1ELb1ELi4ELi960ELi960ELi4ELb1ELi1ELb0ELb0ELNS_15WgradSyncMethodE3ENS_16CompileConditionILi900EEEEEvPT_S6_S6_PKS5_S8_S8_S8_PKfflPfPj
        .type           _ZN13group_norm_v218gn_bwd_cuda_kernelI6__halfLi480ELi3ELi16ELi60ELi1024ELb1ELb1ELi4ELi960ELi960ELi4ELb1ELi1ELb0ELb0ELNS_15WgradSyncMethodE3ENS_16CompileConditionILi900EEEEEvPT_S6_S6_PKS5_S8_S8_S8_PKfflPfPj,@function
        .size           _ZN13group_norm_v218gn_bwd_cuda_kernelI6__halfLi480ELi3ELi16ELi60ELi1024ELb1ELb1ELi4ELi960ELi960ELi4ELb1ELi1ELb0ELb0ELNS_15WgradSyncMethodE3ENS_16CompileConditionILi900EEEEEvPT_S6_S6_PKS5_S8_S8_S8_PKfflPfPj,(.L_x_3223 - _ZN13group_norm_v218gn_bwd_cuda_kernelI6__halfLi480ELi3ELi16ELi60ELi1024ELb1ELb1ELi4ELi960ELi960ELi4ELb1ELi1ELb0ELb0ELNS_15WgradSyncMethodE3ENS_16CompileConditionILi900EEEEEvPT_S6_S6_PKS5_S8_S8_S8_PKfflPfPj)
        .other          _ZN13group_norm_v218gn_bwd_cuda_kernelI6__halfLi480ELi3ELi16ELi60ELi1024ELb1ELb1ELi4ELi960ELi960ELi4ELb1ELi1ELb0ELb0ELNS_15WgradSyncMethodE3ENS_16CompileConditionILi900EEEEEvPT_S6_S6_PKS5_S8_S8_S8_PKfflPfPj,@"STO_CUDA_ENTRY STV_DEFAULT"
_ZN13group_norm_v218gn_bwd_cuda_kernelI6__halfLi480ELi3ELi16ELi60ELi1024ELb1ELb1ELi4ELi960ELi960ELi4ELb1ELi1ELb0ELb0ELNS_15WgradSyncMethodE3ENS_16CompileConditionILi900EEEEEvPT_S6_S6_PKS5_S8_S8_S8_PKfflPfPj:
.text._ZN13group_norm_v218gn_bwd_cuda_kernelI6__halfLi480ELi3ELi16ELi60ELi1024ELb1ELb1ELi4ELi960ELi960ELi4ELb1ELi1ELb0ELb0ELNS_15WgradSyncMethodE3ENS_16CompileConditionILi900EEEEEvPT_S6_S6_PKS5_S8_S8_S8_PKfflPfPj:
        /* <DEDUP_REMOVED lines=29> */
.L_x_2297:
[----:B------:R-:W2:Y:S04]  /*01d0*/  LD.E.STRONG.GPU R0, desc[UR12][R2.64] ;  /* 0x0000000c02007980 */ /* 0x000ea8000c10f900 */
[----:B--2---:R-:W-:Y:S01]  /*01e0*/  CCTL.IVALL ;  /* 0x00000000ff00798f */ /* 0x004fe20002000000 */
[----:B------:R-:W-:Y:S05]  /*01f0*/  YIELD ;  /* 0x0000000000007946 */ /* 0x000fea0003800000 */
[----:B-----5:R-:W-:-:S04]  /*0200*/  LOP3.LUT R0, R0, R5, RZ, 0x3c, !PT ;  /* 0x0000000500007212 */ /* 0x020fc800078e3cff */
[----:B------:R-:W-:-:S13]  /*0210*/  ISETP.GT.AND P0, PT, R0, -0x1, PT ;  /* 0xffffffff0000780c */ /* 0x000fda0003f04270 */
[----:B------:R-:W-:Y:S05]  /*0220*/  @P0 BRA `(.L_x_2297) ;  /* 0xfffffffc00e80947 */ /* 0x000fea000383ffff */
.L_x_2296:
[----:B------:R-:W-:Y:S05]  /*0230*/  WARPSYNC.ALL ;  /* 0x0000000000007948 */ /* 0x000fea0003800000 */
[----:B------:R-:W-:Y:S06]  /*0240*/  BAR.SYNC.DEFER_BLOCKING 0x0 ;  /* 0x0000000000007b1d */ /* 0x000fec0000010000 */
[----:B------:R-:W-:Y:S05]  /*0250*/  BRA `(.L_x_2298) ;  /* 0x0000002c00a07947 */ /* 0x000fea0003800000 */
.L_x_2295:
        /* <DEDUP_REMOVED lines=18> */
[----:B------:R-:W-:Y:S02]  /*0380*/  CS2R R16, SRZ ;  /* 0x0000000000107805 */ /* 0x000fe4000001ff00 */
[----:B------:R-:W-:Y:S02]  /*0390*/  LEA.HI R3, R11, R10, RZ, 0x2 ;  /* 0x0000000a0b037211 */ /* 0x000fe400078f10ff */
[----:B------:R-:W-:Y:S02]  /*03a0*/  SHF.R.S32.HI R9, RZ, 0x2, R8 ;  /* 0x00000002ff097819 */ /* 0x000fe40000011408 */
[----:B------:R-:W-:Y:S02]  /*03b0*/  SHF.R.S32.HI R12, RZ, 0x2, R3 ;  /* 0x00000002ff0c7819 */ /* 0x000fe40000011403 */
[----:B------:R-:W-:Y:S01]  /*03c0*/  LOP3.LUT R13, R3, 0xfffffffc, RZ, 0xc0, !PT ;  /* 0xfffffffc030d7812 */ /* 0x000fe200078ec0ff */
[----:B------:R-:W-:Y:S01]  /*03d0*/  IMAD.WIDE.U32 R2, R2, -0x77777777, RZ ;  /* 0x8888888902027825 */ /* 0x000fe200078e00ff */
[----:B------:R-:W-:-:S02]  /*03e0*/  IADD3 R12, R12, 0xf0, RZ ;  /* 0x000000f00c0c7810 */ /* 0x000fc40007ffe0ff */
[----:B------:R-:W-:Y:S01]  /*03f0*/  LEA.HI R11, R11, R10, RZ, 0x4 ;  /* 0x0000000a0b0b7211 */ /* 0x000fe200078f20ff */
[----:B------:R-:W-:Y:S01]  /*0400*/  VIADD R9, R9, 0xf0 ;  /* 0x000000f009097836 */ /* 0x000fe20000000000 */
[----:B------:R-:W-:Y:S02]  /*0410*/  IADD3 R13, R10, -R13, RZ ;  /* 0x8000000d0a0d7210 */ /* 0x000fe40007ffe0ff */
[----:B------:R-:W-:Y:S02]  /*0420*/  SHF.R.U32.HI R10, RZ, 0x3, R3 ;  /* 0x00000003ff0a7819 */ /* 0x000fe40000011603 */
[----:B------:R-:W-:Y:S01]  /*0430*/  SHF.R.S32.HI R3, RZ, 0x1f, R12 ;  /* 0x0000001fff037819 */ /* 0x000fe2000001140c */
[----:B0-----:R-:W-:Y:S01]  /*0440*/  ULEA UR6, UR6, UR4, 0x18 ;  /* 0x0000000406067291 */ /* 0x001fe2000f8ec03f */
[----:B------:R-:W-:Y:S01]  /*0450*/  SHF.R.S32.HI R2, RZ, 0x1f, R9 ;  /* 0x0000001fff027819 */ /* 0x000fe20000011409 */
[----:B------:R0:W-:Y:S01]  /*0460*/  STL [R1+0x28], R10 ;  /* 0x0000280a01007387 */ /* 0x0001e20000100800 */
[----:B------:R-:W-:Y:S01]  /*0470*/  LEA.HI R0, R0, R14, RZ, 0x4 ;  /* 0x0000000e00007211 */ /* 0x000fe200078f20ff */
[----:B------:R-:W-:Y:S01]  /*0480*/  UMOV UR4, URZ ;  /* 0x0000003f00047c82 */ /* 0x000fe20008000000 */
[----:B------:R-:W-:-:S02]  /*0490*/  LOP3.LUT R8, R8, 0xfffffffc, RZ, 0xc0, !PT ;  /* 0xfffffffc08087812 */ /* 0x000fc400078ec0ff */
[----:B------:R-:W-:Y:S02]  /*04a0*/  LEA.HI R12, R3, R12, RZ, 0x2 ;  /* 0x0000000c030c7211 */ /* 0x000fe400078f10ff */
[----:B------:R-:W-:Y:S02]  /*04b0*/  LEA.HI R2, R2, R9, RZ, 0x2 ;  /* 0x0000000902027211 */ /* 0x000fe400078f10ff */
[----:B------:R-:W-:Y:S02]  /*04c0*/  SHF.R.U32.HI R3, RZ, 0x4, R0 ;  /* 0x00000004ff037819 */ /* 0x000fe40000011600 */
[----:B------:R-:W-:Y:S02]  /*04d0*/  IADD3 R8, -R8, R14, RZ ;  /* 0x0000000e08087210 */ /* 0x000fe40007ffe1ff */
[----:B------:R-:W-:Y:S02]  /*04e0*/  CS2R R14, SRZ ;  /* 0x00000000000e7805 */ /* 0x000fe4000001ff00 */
[----:B------:R-:W-:-:S02]  /*04f0*/  SHF.R.U32.HI R9, RZ, 0x2, R2 ;  /* 0x00000002ff097819 */ /* 0x000fc40000011602 */
[C---:B------:R-:W-:Y:S02]  /*0500*/  LOP3.LUT R3, R8.reuse, 0x3, R3, 0x78, !PT ;  /* 0x0000000308037812 */ /* 0x040fe400078e7803 */
[----:B------:R-:W-:Y:S02]  /*0510*/  SHF.R.U32.HI R0, RZ, 0x4, R11 ;  /* 0x00000004ff007819 */ /* 0x000fe4000001160b */
[----:B0-----:R-:W-:Y:S02]  /*0520*/  CS2R R10, SRZ ;  /* 0x00000000000a7805 */ /* 0x001fe4000001ff00 */
[----:B------:R-:W-:Y:S01]  /*0530*/  SHF.R.U32.HI R12, RZ, 0x2, R12 ;  /* 0x00000002ff0c7819 */ /* 0x000fe2000001160c */
[----:B------:R0:W-:Y:S01]  /*0540*/  STL [R1+0x48], R3 ;  /* 0x0000480301007387 */ /* 0x0001e20000100800 */
[----:B------:R-:W-:Y:S02]  /*0550*/  LOP3.LUT R8, R8, 0x3, R9, 0x78, !PT ;  /* 0x0000000308087812 */ /* 0x000fe400078e7809 */
[----:B------:R-:W-:-:S03]  /*0560*/  LOP3.LUT R2, R13, 0x3, R0, 0x78, !PT ;  /* 0x000000030d027812 */ /* 0x000fc600078e7800 */
[----:B------:R-:W-:Y:S01]  /*0570*/  STL [R1+0x44], R8 ;  /* 0x0000440801007387 */ /* 0x000fe20000100800 */
[----:B0-----:R-:W-:-:S03]  /*0580*/  LOP3.LUT R3, R13, 0x3, R12, 0x78, !PT ;  /* 0x000000030d037812 */ /* 0x001fc600078e780c */
[----:B------:R0:W-:Y:S01]  /*0590*/  STL [R1+0x40], R2 ;  /* 0x0000400201007387 */ /* 0x0001e20000100800 */
[----:B------:R-:W-:-:S03]  /*05a0*/  CS2R R12, SRZ ;  /* 0x00000000000c7805 */ /* 0x000fc6000001ff00 */
[----:B------:R1:W-:Y:S01]  /*05b0*/  STL [R1+0x3c], R3 ;  /* 0x00003c0301007387 */ /* 0x0003e20000100800 */
[--C-:B--2---:R-:W-:Y:S02]  /*05c0*/  HADD2.F32 R0, -RZ, R4.reuse.H0_H0 ;  /* 0x20000004ff007230 */ /* 0x104fe40000004100 */
[----:B0-----:R-:W-:Y:S02]  /*05d0*/  HADD2.F32 R2, -RZ, R4.H1_H1 ;  /* 0x30000004ff027230 */ /* 0x001fe40000004100 */
[--C-:B-1----:R-:W-:Y:S02]  /*05e0*/  HADD2.F32 R3, -RZ, R5.reuse.H0_H0 ;  /* 0x20000005ff037230 */ /* 0x102fe40000004100 */
[----:B------:R-:W-:Y:S02]  /*05f0*/  HADD2.F32 R4, -RZ, R5.H1_H1 ;  /* 0x30000005ff047230 */ /* 0x000fe40000004100 */
[--C-:B---3--:R-:W-:Y:S02]  /*0600*/  HADD2.F32 R5, -RZ, R6.reuse.H0_H0 ;  /* 0x20000006ff057230 */ /* 0x108fe40000004100 */
[----:B------:R-:W-:-:S02]  /*0610*/  HADD2.F32 R8, -RZ, R6.H1_H1 ;  /* 0x30000006ff087230 */ /* 0x000fc40000004100 */
[--C-:B------:R-:W-:Y:S01]  /*0620*/  HADD2.F32 R6, -RZ, R7.reuse.H0_H0 ;  /* 0x20000007ff067230 */ /* 0x100fe20000004100 */
[----:B------:R0:W-:Y:S04]  /*0630*/  STL [R1+0x38], R5 ;  /* 0x0000380501007387 */ /* 0x0001e80000100800 */
[----:B------:R1:W-:Y:S04]  /*0640*/  STL [R1+0x34], R8 ;  /* 0x0000340801007387 */ /* 0x0003e80000100800 */
[----:B------:R1:W-:Y:S01]  /*0650*/  STL [R1+0x30], R6 ;  /* 0x0000300601007387 */ /* 0x0003e20000100800 */
[----:B0-----:R-:W-:-:S05]  /*0660*/  HADD2.F32 R5, -RZ, R7.H1_H1 ;  /* 0x30000007ff057230 */ /* 0x001fca0000004100 */
[----:B------:R1:W-:Y:S02]  /*0670*/  STL [R1+0x2c], R5 ;  /* 0x00002c0501007387 */ /* 0x0003e40000100800 */
.L_x_2314:
[----:B-12---:R-:W2:Y:S01]  /*0680*/  LDL R8, [R1+0x28] ;  /* 0x0000280001087983 */ /* 0x006ea20000100800 */
[----:B------:R-:W-:Y:S01]  /*0690*/  USHF.L.U32 UR7, UR11, 0x2, URZ ;  /* 0x000000020b077899 */ /* 0x000fe2000800063f */
[----:B------:R-:W-:Y:S01]  /*06a0*/  IMAD.U32 R19, RZ, RZ, UR9 ;  /* 0x00000009ff137e24 */ /* 0x000fe2000f8e00ff */
[----:B------:R-:W-:Y:S01]  /*06b0*/  MOV R20, UR5 ;  /* 0x0000000500147c02 */ /* 0x000fe20008000f00 */
[----:B------:R-:W0:Y:S01]  /*06c0*/  S2R R32, SR_TID.X ;  /* 0x0000000000207919 */ /* 0x000e220000002100 */
[----:B------:R-:W-:Y:S01]  /*06d0*/  ULOP3.LUT UR7, UR7, 0x3fc, URZ, 0xc0, !UPT ;  /* 0x000003fc07077892 */ /* 0x000fe2000f8ec03f */
[----:B------:R-:W-:Y:S01]  /*06e0*/  ULDC.64 UR14, c[0x0][0x248] ;  /* 0x00009200000e7ab9 */ /* 0x000fe20000000a00 */
[----:B------:R-:W-:Y:S01]  /*06f0*/  UIMAD UR10, UR5, 0xf0000, URZ ;  /* 0x000f0000050a78a4 */ /* 0x000fe2000f8e023f */
[----:B------:R-:W-:Y:S04]  /*0700*/  STL [R1+0x54], R10 ;  /* 0x0000540a01007387 */ /* 0x000fe80000100800 */
[----:B------:R1:W-:Y:S01]  /*0710*/  STL [R1+0x50], R11 ;  /* 0x0000500b01007387 */ /* 0x0003e20000100800 */
[----:B0-----:R-:W-:-:S05]  /*0720*/  IMAD.WIDE.U32 R6, R32, -0x77777777, RZ ;  /* 0x8888888920067825 */ /* 0x001fca00078e00ff */
[----:B------:R-:W-:Y:S01]  /*0730*/  SHF.R.U32.HI R25, RZ, 0x7, R7 ;  /* 0x00000007ff197819 */ /* 0x000fe20000011607 */
[----:B------:R-:W-:-:S03]  /*0740*/  IMAD.MOV.U32 R7, RZ, RZ, RZ ;  /* 0x000000ffff077224 */ /* 0x000fc600078e00ff */
[C---:B------:R-:W-:Y:S01]  /*0750*/  IADD3 R5, R25.reuse, UR7, RZ ;  /* 0x0000000719057c10 */ /* 0x040fe2000fffe0ff */
[----:B------:R-:W-:Y:S01]  /*0760*/  IMAD R24, R25, -0xf0, R32 ;  /* 0xffffff1019187824 */ /* 0x000fe200078e0220 */
[----:B------:R-:W-:-:S03]  /*0770*/  ULDC UR7, c[0x0][0x250] ;  /* 0x0000940000077ab9 */ /* 0x000fc60000000800 */
[----:B------:R-:W-:Y:S01]  /*0780*/  IMAD R5, R5, 0x3c0, RZ ;  /* 0x000003c005057824 */ /* 0x000fe200078e02ff */
[----:B------:R-:W-:-:S05]  /*0790*/  SHF.L.U32 R6, R24, 0x2, RZ ;  /* 0x0000000218067819 */ /* 0x000fca00000006ff */
[----:B------:R-:W-:-:S05]  /*07a0*/  IMAD.WIDE.U32 R6, R19, 0xf0000, R6 ;  /* 0x000f000013067825 */ /* 0x000fca00078e0006 */
[----:B------:R-:W-:Y:S02]  /*07b0*/  IADD3 R7, R7, UR10, RZ ;  /* 0x0000000a07077c10 */ /* 0x000fe4000fffe0ff */
[----:B------:R-:W-:-:S04]  /*07c0*/  IADD3 R18, P1, R5, R6, RZ ;  /* 0x0000000605127210 */ /* 0x000fc80007f3e0ff */
[----:B------:R-:W-:Y:S01]  /*07d0*/  SHF.L.U32 R21, R18, 0x1, RZ ;  /* 0x0000000112157819 */ /* 0x000fe200000006ff */
[----:B------:R-:W-:-:S04]  /*07e0*/  VIADD R5, R5, 0x780 ;  /* 0x0000078005057836 */ /* 0x000fc80000000000 */
[----:B------:R0:W-:Y:S01]  /*07f0*/  STL [R1+0x20], R21 ;  /* 0x0000201501007387 */ /* 0x0001e20000100800 */
[----:B--2---:R-:W-:-:S04]  /*0800*/  LEA R9, P0, R19, R8, 0x4 ;  /* 0x0000000813097211 */ /* 0x004fc800078020ff */
[----:B------:R-:W-:Y:S02]  /*0810*/  LEA.HI.X R20, R19, RZ, R20, 0x4, P0 ;  /* 0x000000ff13147211 */ /* 0x000fe400000f2414 */
[C---:B------:R-:W-:Y:S02]  /*0820*/  LEA R8, P0, R9.reuse, UR14, 0x3 ;  /* 0x0000000e09087c11 */ /* 0x040fe4000f8018ff */
[----:B------:R-:W-:Y:S02]  /*0830*/  IADD3.X R19, RZ, R7, RZ, P1, !PT ;  /* 0x00000007ff137210 */ /* 0x000fe40000ffe4ff */
[----:B------:R-:W-:Y:S01]  /*0840*/  LEA.HI.X R9, R9, UR15, R20, 0x3, P0 ;  /* 0x0000000f09097c11 */ /* 0x000fe200080f1c14 */
[----:B------:R-:W-:Y:S01]  /*0850*/  ULDC.64 UR14, c[0x0][0x230] ;  /* 0x00008c00000e7ab9 */ /* 0x000fe20000000a00 */
[----:B------:R-:W-:-:S04]  /*0860*/  SHF.L.U64.HI R26, R18, 0x1, R19 ;  /* 0x00000001121a7819 */ /* 0x000fc80000010213 */
[----:B------:R-:W2:Y:S01]  /*0870*/  LDG.E.64.CONSTANT R8, desc[UR12][R8.64] ;  /* 0x0000000c08087981 */ /* 0x000ea2000c1e9b00 */
[----:B------:R-:W-:-:S03]  /*0880*/  IADD3 R22, P0, R21, UR14, RZ ;  /* 0x0000000e15167c10 */ /* 0x000fc6000ff1e0ff */
[----:B------:R-:W-:Y:S01]  /*0890*/  STL [R1+0x24], R26 ;  /* 0x0000241a01007387 */ /* 0x000fe20000100800 */
[----:B------:R-:W-:Y:S02]  /*08a0*/  IADD3.X R23, R26, UR15, RZ, P0, !PT ;  /* 0x0000000f1a177c10 */ /* 0x000fe400087fe4ff */
[----:B------:R-:W-:-:S04]  /*08b0*/  IADD3 R5, P0, R5, R6, RZ ;  /* 0x0000000605057210 */ /* 0x000fc80007f1e0ff */
[----:B------:R-:W3:Y:S01]  /*08c0*/  LDG.E.64.CONSTANT R22, desc[UR12][R22.64] ;  /* 0x0000000c16167981 */ /* 0x000ee2000c1e9b00 */
[----:B------:R-:W-:Y:S02]  /*08d0*/  IADD3.X R6, RZ, R7, RZ, P0, !PT ;  /* 0x00000007ff067210 */ /* 0x000fe400007fe4ff */
[C---:B-1----:R-:W-:Y:S02]  /*08e0*/  SHF.L.U32 R11, R5.reuse, 0x1, RZ ;  /* 0x00000001050b7819 */ /* 0x042fe400000006ff */
[----:B------:R-:W-:Y:S02]  /*08f0*/  SHF.L.U64.HI R10, R5, 0x1, R6 ;  /* 0x00000001050a7819 */ /* 0x000fe40000010206 */
[----:B------:R-:W-:Y:S01]  /*0900*/  IADD3 R6, P0, R11, UR14, RZ ;  /* 0x0000000e0b067c10 */ /* 0x000fe2000ff1e0ff */
[----:B------:R-:W-:Y:S03]  /*0910*/  STL [R1+0x18], R11 ;  /* 0x0000180b01007387 */ /* 0x000fe60000100800 */
[----:B------:R-:W-:Y:S01]  /*0920*/  IADD3.X R7, R10, UR15, RZ, P0, !PT ;  /* 0x0000000f0a077c10 */ /* 0x000fe200087fe4ff */
[----:B------:R1:W-:Y:S01]  /*0930*/  STL [R1+0x1c], R10 ;  /* 0x00001c0a01007387 */ /* 0x0003e20000100800 */
[----:B------:R-:W-:-:S03]  /*0940*/  ULDC.64 UR14, c[0x0][0x228] ;  /* 0x00008a00000e7ab9 */ /* 0x000fc60000000a00 */
[----:B------:R-:W4:Y:S01]  /*0950*/  LDL R37, [R1+0x38] ;  /* 0x0000380001257983 */ /* 0x000f220000100800 */
[----:B------:R-:W-:-:S03]  /*0960*/  IADD3 R20, P0, R21, UR14, RZ ;  /* 0x0000000e15147c10 */ /* 0x000fc6000ff1e0ff */
[----:B------:R-:W5:Y:S01]  /*0970*/  LDL R36, [R1+0x34] ;  /* 0x0000340001247983 */ /* 0x000f620000100800 */
[----:B0-----:R-:W-:Y:S02]  /*0980*/  IADD3.X R21, R26, UR15, RZ, P0, !PT ;  /* 0x0000000f1a157c10 */ /* 0x001fe400087fe4ff */
[----:B------:R-:W-:Y:S01]  /*0990*/  IADD3 R18, P0, R11, UR14, RZ ;  /* 0x0000000e0b127c10 */ /* 0x000fe2000ff1e0ff */
[----:B------:R-:W5:Y:S03]  /*09a0*/  LDG.E.64.CONSTANT R6, desc[UR12][R6.64] ;  /* 0x0000000c06067981 */ /* 0x000f66000c1e9b00 */
[----:B------:R-:W-:Y:S01]  /*09b0*/  IADD3.X R19, R10, UR15, RZ, P0, !PT ;  /* 0x0000000f0a137c10 */ /* 0x000fe200087fe4ff */
[----:B------:R-:W5:Y:S01]  /*09c0*/  LDG.E.64.CONSTANT R20, desc[UR12][R20.64] ;  /* 0x0000000c14147981 */ /* 0x000f62000c1e9b00 */
[----:B------:R-:W-:Y:S01]  /*09d0*/  HFMA2.MMA R31, -RZ, RZ, 0, 1.430511474609375e-06 ;  /* 0x00000018ff1f7435 */ /* 0x000fe200000001ff */
[----:B------:R-:W-:-:S02]  /*09e0*/  UIADD3 UR9, UP0, UR9, 0x1, URZ ;  /* 0x0000000109097890 */ /* 0x000fc4000ff1e03f */
[----:B-1----:R-:W5:Y:S01]  /*09f0*/  LDL R10, [R1+0x30] ;  /* 0x00003000010a7983 */ /* 0x002f620000100800 */
[----:B------:R-:W-:-:S03]  /*0a00*/  ULDC.64 UR14, c[0x0][0x258] ;  /* 0x00009600000e7ab9 */ /* 0x000fc60000000a00 */
[----:B------:R-:W5:Y:S01]  /*0a10*/  LDG.E.64.CONSTANT R18, desc[UR12][R18.64] ;  /* 0x0000000c12127981 */ /* 0x000f62000c1e9b00 */
[----:B--2---:R-:W-:-:S06]  /*0a20*/  FADD.FTZ R5, R9, UR7 ;  /* 0x0000000709057e21 */ /* 0x004fcc0008010000 */
[----:B------:R-:W0:Y:S01]  /*0a30*/  MUFU.RSQ R5, R5 ;  /* 0x0000000500057308 */ /* 0x000e220000001400 */
[----:B---3--:R-:W-:-:S05]  /*0a40*/  HADD2.F32 R9, -RZ, R22.H0_H0 ;  /* 0x20000016ff097230 */ /* 0x008fca0000004100 */
[----:B------:R-:W-:-:S04]  /*0a50*/  FADD.FTZ R9, -R8, R9 ;  /* 0x0000000908097221 */ /* 0x000fc80000010100 */
[----:B0-----:R-:W-:-:S04]  /*0a60*/  FMUL.FTZ R11, R5, R9 ;  /* 0x00000009050b7220 */ /* 0x001fc80000410000 */
[----:B----4-:R-:W-:Y:S01]  /*0a70*/  FFMA.FTZ R27, R0, R11, R37 ;  /* 0x0000000b001b7223 */ /* 0x010fe20000010025 */
[----:B------:R0:W-:Y:S04]  /*0a80*/  STL [R1+0x14], R11 ;  /* 0x0000140b01007387 */ /* 0x0001e80000100800 */
[----:B0-----:R-:W2:Y:S01]  /*0a90*/  LDL R11, [R1+0x2c] ;  /* 0x00002c00010b7983 */ /* 0x001ea20000100800 */
[----:B------:R-:W-:-:S05]  /*0aa0*/  HADD2.F32 R22, -RZ, R22.H1_H1 ;  /* 0x30000016ff167230 */ /* 0x000fca0000004100 */
[----:B------:R-:W-:Y:S01]  /*0ab0*/  FADD.FTZ R9, -R8, R22 ;  /* 0x0000001608097221 */ /* 0x000fe20000010100 */
[----:B------:R-:W-:-:S03]  /*0ac0*/  HADD2.F32 R22, -RZ, R23.H0_H0 ;  /* 0x20000017ff167230 */ /* 0x000fc60000004100 */
[C---:B------:R-:W-:Y:S02]  /*0ad0*/  FMUL.FTZ R9, R5.reuse, R9 ;  /* 0x0000000905097220 */ /* 0x040fe40000410000 */
[----:B------:R-:W-:Y:S02]  /*0ae0*/  FADD.FTZ R22, -R8, R22 ;  /* 0x0000001608167221 */ /* 0x000fe40000010100 */
[----:B-----5:R-:W-:Y:S02]  /*0af0*/  FFMA.FTZ R26, R2, R9, R36 ;  /* 0x00000009021a7223 */ /* 0x020fe40000010024 */
[----:B------:R-:W-:Y:S01]  /*0b00*/  FMUL.FTZ R22, R5, R22 ;  /* 0x0000001605167220 */ /* 0x000fe20000410000 */
[----:B------:R0:W-:Y:S01]  /*0b10*/  STL [R1+0x10], R9 ;  /* 0x0000100901007387 */ /* 0x0001e20000100800 */
[----:B------:R-:W-:-:S03]  /*0b20*/  FMUL.FTZ R30, R26, -1.4426950216293334961 ;  /* 0xbfb8aa3b1a1e7820 */ /* 0x000fc60000410000 */
[----:B------:R1:W-:Y:S01]  /*0b30*/  STL [R1+0xc], R22 ;  /* 0x00000c1601007387 */ /* 0x0003e20000100800 */
[----:B0-----:R-:W-:Y:S02]  /*0b40*/  HADD2.F32 R9, -RZ, R23.H1_H1 ;  /* 0x30000017ff097230 */ /* 0x001fe40000004100 */
[----:B------:R-:W-:Y:S01]  /*0b50*/  FFMA.FTZ R23, R3, R22, R10 ;  /* 0x0000001603177223 */ /* 0x000fe2000001000a */
[----:B------:R-:W0:Y:S03]  /*0b60*/  MUFU.EX2 R30, R30 ;  /* 0x0000001e001e7308 */ /* 0x000e260000000800 */
[----:B-1----:R-:W-:Y:S01]  /*0b70*/  FMUL.FTZ R22, R23, -1.4426950216293334961 ;  /* 0xbfb8aa3b17167820 */ /* 0x002fe20000410000 */
[----:B------:R-:W-:-:S04]  /*0b80*/  FADD.FTZ R9, -R8, R9 ;  /* 0x0000000908097221 */ /* 0x000fc80000010100 */
[----:B------:R-:W-:Y:S01]  /*0b90*/  FMUL.FTZ R29, R5, R9 ;  /* 0x00000009051d7220 */ /* 0x000fe20000410000 */
[----:B------:R-:W1:Y:S04]  /*0ba0*/  MUFU.EX2 R22, R22 ;  /* 0x0000001600167308 */ /* 0x000e680000000800 */
[----:B------:R3:W-:Y:S01]  /*0bb0*/  STL [R1+0x8], R29 ;  /* 0x0000081d01007387 */ /* 0x0007e20000100800 */
[----:B------:R-:W-:Y:S01]  /*0bc0*/  FMUL.FTZ R28, R27, -1.4426950216293334961 ;  /* 0xbfb8aa3b1b1c7820 */ /* 0x000fe20000410000 */
[----:B0-----:R-:W-:-:S05]  /*0bd0*/  FADD.FTZ R30, R30, 1 ;  /* 0x3f8000001e1e7421 */ /* 0x001fca0000010000 */
[----:B------:R-:W0:Y:S01]  /*0be0*/  MUFU.EX2 R28, R28 ;  /* 0x0000001c001c7308 */ /* 0x000e220000000800 */
[----:B-1----:R-:W-:-:S07]  /*0bf0*/  FADD.FTZ R34, R22, 1 ;  /* 0x3f80000016227421 */ /* 0x002fce0000010000 */
[----:B------:R-:W1:Y:S01]  /*0c00*/  MUFU.RCP R35, R30 ;  /* 0x0000001e00237308 */ /* 0x000e620000001000 */
[----:B------:R-:W-:-:S07]  /*0c10*/  IMAD R24, R24, R31, UR6 ;  /* 0x0000000618187e24 */ /* 0x000fce000f8e021f */
[----:B------:R-:W4:Y:S01]  /*0c20*/  MUFU.RCP R34, R34 ;  /* 0x0000002200227308 */ /* 0x000f220000001000 */
[----:B0-----:R-:W-:Y:S01]  /*0c30*/  FADD.FTZ R28, R28, 1 ;  /* 0x3f8000001c1c7421 */ /* 0x001fe20000010000 */
[----:B------:R-:W-:Y:S02]  /*0c40*/  IMAD R22, R25, 0x8, R24 ;  /* 0x0000000819167824 */ /* 0x000fe400078e0218 */
[----:B-1----:R-:W-:-:S04]  /*0c50*/  FADD.FTZ R24, -R35, 1 ;  /* 0x3f80000023187421 */ /* 0x002fc80000010100 */
[----:B------:R-:W0:Y:S01]  /*0c60*/  MUFU.RCP R28, R28 ;  /* 0x0000001c001c7308 */ /* 0x000e220000001000 */
[----:B------:R-:W-:Y:S01]  /*0c70*/  FFMA.FTZ R26, R26, R24, 1 ;  /* 0x3f8000001a1a7423 */ /* 0x000fe20000010018 */
[----:B----4-:R-:W-:-:S04]  /*0c80*/  FADD.FTZ R24, -R34, 1 ;  /* 0x3f80000022187421 */ /* 0x010fc80000010100 */
[----:B------:R-:W-:Y:S01]  /*0c90*/  FFMA.FTZ R24, R23, R24, 1 ;  /* 0x3f80000017187423 */ /* 0x000fe20000010018 */
[--C-:B------:R-:W-:Y:S02]  /*0ca0*/  HADD2.F32 R23, -RZ, R6.reuse.H0_H0 ;  /* 0x20000006ff177230 */ /* 0x100fe40000004100 */
[----:B------:R-:W-:Y:S02]  /*0cb0*/  HADD2.F32 R6, -RZ, R6.H1_H1 ;  /* 0x30000006ff067230 */ /* 0x000fe40000004100 */
[----:B------:R-:W-:Y:S01]  /*0cc0*/  FMUL.FTZ R34, R34, R24 ;  /* 0x0000001822227220 */ /* 0x000fe20000410000 */
[----:B------:R-:W-:Y:S01]  /*0cd0*/  FADD.FTZ R23, -R8, R23 ;  /* 0x0000001708177221 */ /* 0x000fe20000010100 */
[----:B0-----:R-:W-:-:S03]  /*0ce0*/  FADD.FTZ R25, -R28, 1 ;  /* 0x3f8000001c197421 */ /* 0x001fc60000010100 */
[----:B------:R-:W-:Y:S01]  /*0cf0*/  FMUL.FTZ R33, R5, R23 ;  /* 0x0000001705217220 */ /* 0x000fe20000410000 */
[----:B------:R-:W-:Y:S01]  /*0d00*/  FADD.FTZ R6, -R8, R6 ;  /* 0x0000000608067221 */ /* 0x000fe20000010100 */
[----:B------:R-:W-:-:S03]  /*0d10*/  FFMA.FTZ R25, R27, R25, 1 ;  /* 0x3f8000001b197423 */ /* 0x000fc60000010019 */
[----:B------:R-:W-:Y:S01]  /*0d20*/  FMUL.FTZ R27, R5, R6 ;  /* 0x00000006051b7220 */ /* 0x000fe20000410000 */
[----:B------:R-:W-:Y:S01]  /*0d30*/  FMUL.FTZ R35, R35, R26 ;  /* 0x0000001a23237220 */ /* 0x000fe20000410000 */
[----:B------:R-:W-:Y:S01]  /*0d40*/  FMUL.FTZ R25, R28, R25 ;  /* 0x000000191c197220 */ /* 0x000fe20000410000 */
[----:B------:R0:W-:Y:S04]  /*0d50*/  STL [R1+0x4], R33 ;  /* 0x0000042101007387 */ /* 0x0001e80000100800 */
[----:B------:R0:W-:Y:S01]  /*0d60*/  STL [R1], R27 ;  /* 0x0000001b01007387 */ /* 0x0001e20000100800 */
[----:B--2---:R-:W-:-:S04]  /*0d70*/  FFMA.FTZ R9, R4, R29, R11 ;  /* 0x0000001d04097223 */ /* 0x004fc8000001000b */
[----:B---3--:R-:W-:-:S06]  /*0d80*/  FMUL.FTZ R29, R9, -1.4426950216293334961 ;  /* 0xbfb8aa3b091d7820 */ /* 0x008fcc0000410000 */
[----:B------:R-:W1:Y:S02]  /*0d90*/  MUFU.EX2 R29, R29 ;  /* 0x0000001d001d7308 */ /* 0x000e640000000800 */
[----:B-1----:R-:W-:-:S06]  /*0da0*/  FADD.FTZ R29, R29, 1 ;  /* 0x3f8000001d1d7421 */ /* 0x002fcc0000010000 */
[----:B------:R-:W1:Y:S02]  /*0db0*/  MUFU.RCP R29, R29 ;  /* 0x0000001d001d7308 */ /* 0x000e640000001000 */
[----:B-1----:R-:W-:-:S04]  /*0dc0*/  FADD.FTZ R24, -R29, 1 ;  /* 0x3f8000001d187421 */ /* 0x002fc80000010100 */
[----:B------:R-:W-:Y:S01]  /*0dd0*/  FFMA.FTZ R23, R9, R24, 1 ;  /* 0x3f80000009177423 */ /* 0x000fe20000010018 */
[----:B------:R-:W-:-:S04]  /*0de0*/  FFMA.FTZ R24, R0, R33, R37 ;  /* 0x0000002100187223 */ /* 0x000fc80000010025 */
[----:B------:R-:W-:Y:S01]  /*0df0*/  FMUL.FTZ R6, R24, -1.4426950216293334961 ;  /* 0xbfb8aa3b18067820 */ /* 0x000fe20000410000 */
[----:B------:R-:W-:-:S05]  /*0e00*/  FFMA.FTZ R9, R2, R27, R36 ;  /* 0x0000001b02097223 */ /* 0x000fca0000010024 */
[----:B------:R-:W1:Y:S01]  /*0e10*/  MUFU.EX2 R6, R6 ;  /* 0x0000000600067308 */ /* 0x000e620000000800 */
[----:B------:R-:W-:Y:S01]  /*0e20*/  FMUL.FTZ R26, R9, -1.4426950216293334961 ;  /* 0xbfb8aa3b091a7820 */ /* 0x000fe20000410000 */
[----:B------:R-:W-:-:S06]  /*0e30*/  FMUL.FTZ R29, R29, R23 ;  /* 0x000000171d1d7220 */ /* 0x000fcc0000410000 */
[----:B------:R-:W2:Y:S01]  /*0e40*/  MUFU.EX2 R26, R26 ;  /* 0x0000001a001a7308 */ /* 0x000ea20000000800 */
[----:B-1----:R-:W-:Y:S01]  /*0e50*/  FADD.FTZ R23, R6, 1 ;  /* 0x3f80000006177421 */ /* 0x002fe20000010000 */
[--C-:B------:R-:W-:Y:S02]  /*0e60*/  HADD2.F32 R6, -RZ, R20.reuse.H0_H0 ;  /* 0x20000014ff067230 */ /* 0x100fe40000004100 */
[----:B------:R-:W-:-:S04]  /*0e70*/  HADD2.F32 R20, -RZ, R20.H1_H1 ;  /* 0x30000014ff147230 */ /* 0x000fc80000004100 */
[----:B------:R-:W1:Y:S01]  /*0e80*/  MUFU.RCP R23, R23 ;  /* 0x0000001700177308 */ /* 0x000e620000001000 */
[----:B--2---:R-:W-:Y:S01]  /*0e90*/  FADD.FTZ R26, R26, 1 ;  /* 0x3f8000001a1a7421 */ /* 0x004fe20000010000 */
[----:B------:R-:W-:Y:S01]  /*0ea0*/  FMUL.FTZ R35, R20, R35 ;  /* 0x0000002314237220 */ /* 0x000fe20000410000 */
[----:B------:R-:W-:Y:S01]  /*0eb0*/  FMUL.FTZ R6, R6, R25 ;  /* 0x0000001906067220 */ /* 0x000fe20000410000 */
[----:B------:R-:W-:-:S04]  /*0ec0*/  HADD2.F32 R25, -RZ, R21.H0_H0 ;  /* 0x20000015ff197230 */ /* 0x000fc80000004100 */
[----:B------:R1:W2:Y:S01]  /*0ed0*/  MUFU.RCP R20, R26 ;  /* 0x0000001a00147308 */ /* 0x0002a20000001000 */
[----:B------:R-:W-:Y:S01]  /*0ee0*/  FMUL.FTZ R34, R25, R34 ;  /* 0x0000002219227220 */ /* 0x000fe20000410000 */
[----:B------:R-:W-:Y:S02]  /*0ef0*/  HADD2.F32 R25, -RZ, R21.H1_H1 ;  /* 0x30000015ff197230 */ /* 0x000fe40000004100 */
[--C-:B------:R-:W-:Y:S02]  /*0f00*/  HADD2.F32 R21, -RZ, R7.reuse.H0_H0 ;  /* 0x20000007ff157230 */ /* 0x100fe40000004100 */
[----:B------:R-:W-:Y:S02]  /*0f10*/  HADD2.F32 R7, -RZ, R7.H1_H1 ;  /* 0x30000007ff077230 */ /* 0x000fe40000004100 */
[----:B-1----:R-:W-:Y:S01]  /*0f20*/  FADD.FTZ R26, -R23, 1 ;  /* 0x3f800000171a7421 */ /* 0x002fe20000010100 */
[----:B------:R-:W-:-:S03]  /*0f30*/  FADD.FTZ R21, -R8, R21 ;  /* 0x0000001508157221 */ /* 0x000fc60000010100 */
[----:B------:R-:W-:Y:S01]  /*0f40*/  FFMA.FTZ R26, R24, R26, 1 ;  /* 0x3f800000181a7423 */ /* 0x000fe2000001001a */
[----:B------:R-:W-:Y:S01]  /*0f50*/  FADD.FTZ R36, -R8, R7 ;  /* 0x0000000708247221 */ /* 0x000fe20000010100 */
[----:B------:R-:W-:Y:S02]  /*0f60*/  FMUL.FTZ R37, R5, R21 ;  /* 0x0000001505257220 */ /* 0x000fe40000410000 */
[----:B------:R-:W-:Y:S01]  /*0f70*/  FMUL.FTZ R7, R23, R26 ;  /* 0x0000001a17077220 */ /* 0x000fe20000410000 */
[----:B--2---:R-:W-:Y:S01]  /*0f80*/  FADD.FTZ R23, -R20, 1 ;  /* 0x3f80000014177421 */ /* 0x004fe20000010100 */
[----:B------:R-:W2:Y:S01]  /*0f90*/  LDL R26, [R1+0x14] ;  /* 0x00001400011a7983 */ /* 0x000ea20000100800 */
[----:B------:R-:W-:Y:S02]  /*0fa0*/  FMUL.FTZ R29, R25, R29 ;  /* 0x0000001d191d7220 */ /* 0x000fe40000410000 */
[----:B------:R-:W-:Y:S01]  /*0fb0*/  FFMA.FTZ R23, R9, R23, 1 ;  /* 0x3f80000009177423 */ /* 0x000fe20000010017 */
[----:B------:R-:W-:-:S02]  /*0fc0*/  FFMA.FTZ R9, R3, R37, R10 ;  /* 0x0000002503097223 */ /* 0x000fc4000001000a */
[----:B------:R-:W3:Y:S04]  /*0fd0*/  LDL.LU R10, [R1+0x54] ;  /* 0x00005400010a7983 */ /* 0x000ee80000300800 */
[----:B------:R-:W4:Y:S01]  /*0fe0*/  LDL R25, [R1+0x10] ;  /* 0x0000100001197983 */ /* 0x000f220000100800 */
[----:B------:R-:W-:-:S03]  /*0ff0*/  FMUL.FTZ R36, R5, R36 ;  /* 0x0000002405247220 */ /* 0x000fc60000410000 */
[----:B------:R-:W5:Y:S01]  /*1000*/  LDL R31, [R1+0xc] ;  /* 0x00000c00011f7983 */ /* 0x000f620000100800 */
[----:B------:R-:W-:-:S03]  /*1010*/  FFMA.FTZ R8, R4, R36, R11 ;  /* 0x0000002404087223 */ /* 0x000fc6000001000b */
[----:B------:R-:W3:Y:S04]  /*1020*/  LDL.LU R11, [R1+0x50] ;  /* 0x00005000010b7983 */ /* 0x000ee80000300800 */
[----:B------:R-:W3:Y:S01]  /*1030*/  LDL R30, [R1+0x8] ;  /* 0x00000800011e7983 */ /* 0x000ee20000100800 */
[----:B------:R-:W-:Y:S01]  /*1040*/  FMUL.FTZ R21, R9, -1.4426950216293334961 ;  /* 0xbfb8aa3b09157820 */ /* 0x000fe20000410000 */
[----:B------:R-:W-:-:S05]  /*1050*/  FMUL.FTZ R24, R8, -1.4426950216293334961 ;  /* 0xbfb8aa3b08187820 */ /* 0x000fca0000410000 */
[----:B------:R-:W1:Y:S08]  /*1060*/  MUFU.EX2 R21, R21 ;  /* 0x0000001500157308 */ /* 0x000e700000000800 */
[----:B------:R-:W0:Y:S01]  /*1070*/  MUFU.EX2 R24, R24 ;  /* 0x0000001800187308 */ /* 0x000e220000000800 */
[----:B-1----:R-:W-:-:S07]  /*1080*/  FADD.FTZ R21, R21, 1 ;  /* 0x3f80000015157421 */ /* 0x002fce0000010000 */
[----:B------:R-:W1:Y:S01]  /*1090*/  MUFU.RCP R21, R21 ;  /* 0x0000001500157308 */ /* 0x000e620000001000 */
[----:B0-----:R-:W-:-:S07]  /*10a0*/  FADD.FTZ R24, R24, 1 ;  /* 0x3f80000018187421 */ /* 0x001fce0000010000 */
[----:B------:R-:W0:Y:S01]  /*10b0*/  MUFU.RCP R24, R24 ;  /* 0x0000001800187308 */ /* 0x000e220000001000 */
[----:B------:R-:W-:Y:S01]  /*10c0*/  FMUL.FTZ R23, R20, R23 ;  /* 0x0000001714177220 */ /* 0x000fe20000410000 */
[----:B-1----:R-:W-:-:S04]  /*10d0*/  FADD.FTZ R20, -R21, 1 ;  /* 0x3f80000015147421 */ /* 0x002fc80000010100 */
[----:B------:R-:W-:Y:S01]  /*10e0*/  FFMA.FTZ R20, R9, R20, 1 ;  /* 0x3f80000009147423 */ /* 0x000fe20000010014 */
[----:B0-----:R-:W-:-:S04]  /*10f0*/  FADD.FTZ R9, -R24, 1 ;  /* 0x3f80000018097421 */ /* 0x001fc80000010100 */
[----:B------:R-:W-:-:S04]  /*1100*/  FFMA.FTZ R8, R8, R9, 1 ;  /* 0x3f80000008087423 */ /* 0x000fc80000010009 */
[----:B------:R-:W-:Y:S01]  /*1110*/  FMUL.FTZ R28, R24, R8 ;  /* 0x00000008181c7220 */ /* 0x000fe20000410000 */
[----:B------:R-:W-:Y:S02]  /*1120*/  HADD2.F32 R8, -RZ, R18.H0_H0 ;  /* 0x20000012ff087230 */ /* 0x000fe40000004100 */
[----:B------:R-:W-:-:S03]  /*1130*/  FMUL.FTZ R9, R21, R20 ;  /* 0x0000001415097220 */ /* 0x000fc60000410000 */
[----:B------:R-:W-:Y:S01]  /*1140*/  FMUL.FTZ R7, R8, R7 ;  /* 0x0000000708077220 */ /* 0x000fe20000410000 */
[----:B------:R-:W-:Y:S02]  /*1150*/  HADD2.F32 R8, -RZ, R18.H1_H1 ;  /* 0x30000012ff087230 */ /* 0x000fe40000004100 */
[----:B------:R-:W-:-:S05]  /*1160*/  HADD2.F32 R18, -RZ, R19.H0_H0 ;  /* 0x20000013ff127230 */ /* 0x000fca0000004100 */
[----:B------:R-:W-:Y:S01]  /*1170*/  FMUL.FTZ R9, R18, R9 ;  /* 0x0000000912097220 */ /* 0x000fe20000410000 */
[----:B------:R-:W-:Y:S02]  /*1180*/  HADD2.F32 R18, -RZ, R19.H1_H1 ;  /* 0x30000013ff127230 */ /* 0x000fe40000004100 */
[----:B------:R-:W-:Y:S01]  /*1190*/  FMUL.FTZ R19, R0, R6 ;  /* 0x0000000600137220 */ /* 0x000fe20000410000 */
[----:B------:R-:W-:Y:S02]  /*11a0*/  FMUL.FTZ R20, R2, R35 ;  /* 0x0000002302147220 */ /* 0x000fe40000410000 */
[----:B------:R-:W-:Y:S01]  /*11b0*/  FMUL.FTZ R28, R18, R28 ;  /* 0x0000001c121c7220 */ /* 0x000fe20000410000 */
[----:B------:R-:W-:-:S04]  /*11c0*/  FFMA.FTZ R18, R0, R6, RZ ;  /* 0x0000000600127223 */ /* 0x000fc800000100ff */
[----:B------:R-:W-:Y:S01]  /*11d0*/  FFMA.FTZ R18, R2, R35, R18 ;  /* 0x0000002302127223 */ /* 0x000fe20000010012 */
[----:B------:R-:W-:-:S03]  /*11e0*/  FMUL.FTZ R8, R8, R23 ;  /* 0x0000001708087220 */ /* 0x000fc60000410000 */
[----:B------:R-:W-:Y:S01]  /*11f0*/  FFMA.FTZ R18, R3, R34, R18 ;  /* 0x0000002203127223 */ /* 0x000fe20000010012 */
[----:B------:R-:W-:Y:S02]  /*1200*/  UIADD3.X UR10, URZ, UR5, URZ, UP0, !UPT ;  /* 0x000000053f0a7290 */ /* 0x000fe400087fe43f */
[----:B------:R-:W-:Y:S01]  /*1210*/  UISETP.GE.U32.AND UP0, UPT, UR9, UR14, UPT ;  /* 0x0000000e0900728c */ /* 0x000fe2000bf06070 */
[----:B------:R-:W-:-:S03]  /*1220*/  FFMA.FTZ R18, R4, R29, R18 ;  /* 0x0000001d04127223 */ /* 0x000fc60000010012 */
[----:B------:R-:W-:Y:S01]  /*1230*/  UISETP.GE.AND.EX UP0, UPT, UR10, UR15, UPT, UP0 ;  /* 0x0000000f0a00728c */ /* 0x000fe2000bf06300 */
[----:B------:R-:W-:-:S04]  /*1240*/  FFMA.FTZ R18, R0, R7, R18 ;  /* 0x0000000700127223 */ /* 0x000fc80000010012 */
[----:B------:R-:W-:Y:S01]  /*1250*/  FFMA.FTZ R18, R2, R8, R18 ;  /* 0x0000000802127223 */ /* 0x000fe20000010012 */
[----:B------:R-:W-:-:S03]  /*1260*/  PLOP3.LUT P0, PT, PT, PT, UP0, 0x80, 0x0 ;  /* 0x000000000000781c */ /* 0x000fc60003f0f008 */
[----:B------:R-:W-:-:S04]  /*1270*/  FFMA.FTZ R18, R3, R9, R18 ;  /* 0x0000000903127223 */ /* 0x000fc80000010012 */
[----:B------:R-:W-:Y:S01]  /*1280*/  FFMA.FTZ R18, R4, R28, R18 ;  /* 0x0000001c04127223 */ /* 0x000fe20000010012 */
[----:B------:R-:W-:Y:S01]  /*1290*/  FADD.FTZ R17, R6, R17 ;  /* 0x0000001106117221 */ /* 0x000fe20000010000 */
[----:B------:R-:W-:Y:S01]  /*12a0*/  FADD.FTZ R15, R35, R15 ;  /* 0x0000000f230f7221 */ /* 0x000fe20000010000 */
[----:B------:R-:W-:Y:S01]  /*12b0*/  FADD.FTZ R13, R34, R13 ;  /* 0x0000000d220d7221 */ /* 0x000fe20000010000 */
[----:B------:R-:W-:Y:S01]  /*12c0*/  ISETP.GT.U32.AND P1, PT, R32, 0x1f, PT ;  /* 0x0000001f2000780c */ /* 0x000fe20003f24070 */
[----:B------:R-:W-:Y:S01]  /*12d0*/  FADD.FTZ R17, R17, R7 ;  /* 0x0000000711117221 */ /* 0x000fe20000010000 */
[----:B------:R-:W-:Y:S01]  /*12e0*/  FADD.FTZ R15, R15, R8 ;  /* 0x000000080f0f7221 */ /* 0x000fe20000010000 */
[----:B------:R-:W-:Y:S01]  /*12f0*/  FADD.FTZ R13, R13, R9 ;  /* 0x000000090d0d7221 */ /* 0x000fe20000010000 */
[----:B--2---:R-:W-:-:S04]  /*1300*/  FFMA.FTZ R19, R26, R19, RZ ;  /* 0x000000131a137223 */ /* 0x004fc800000100ff */
[----:B----4-:R-:W-:Y:S01]  /*1310*/  FFMA.FTZ R19, R25, R20, R19 ;  /* 0x0000001419137223 */ /* 0x010fe20000010013 */
[----:B------:R-:W-:-:S04]  /*1320*/  FMUL.FTZ R20, R3, R34 ;  /* 0x0000002203147220 */ /* 0x000fc80000410000 */
[----:B-----5:R-:W-:Y:S01]  /*1330*/  FFMA.FTZ R19, R31, R20, R19 ;  /* 0x000000141f137223 */ /* 0x020fe20000010013 */
[----:B------:R-:W-:-:S04]  /*1340*/  FMUL.FTZ R20, R4, R29 ;  /* 0x0000001d04147220 */ /* 0x000fc80000410000 */
[----:B---3--:R-:W-:Y:S01]  /*1350*/  FFMA.FTZ R19, R30, R20, R19 ;  /* 0x000000141e137223 */ /* 0x008fe20000010013 */
[----:B------:R-:W-:-:S04]  /*1360*/  FMUL.FTZ R20, R0, R7 ;  /* 0x0000000700147220 */ /* 0x000fc80000410000 */
[----:B------:R-:W-:Y:S01]  /*1370*/  FFMA.FTZ R19, R33, R20, R19 ;  /* 0x0000001421137223 */ /* 0x000fe20000010013 */
[----:B------:R-:W-:-:S04]  /*1380*/  FMUL.FTZ R20, R2, R8 ;  /* 0x0000000802147220 */ /* 0x000fc80000410000 */
[----:B------:R-:W-:Y:S01]  /*1390*/  FFMA.FTZ R19, R27, R20, R19 ;  /* 0x000000141b137223 */ /* 0x000fe20000010013 */
[----:B------:R-:W-:-:S04]  /*13a0*/  FMUL.FTZ R20, R3, R9 ;  /* 0x0000000903147220 */ /* 0x000fc80000410000 */
[----:B------:R-:W-:Y:S01]  /*13b0*/  FFMA.FTZ R19, R37, R20, R19 ;  /* 0x0000001425137223 */ /* 0x000fe20000010013 */
[----:B------:R-:W-:-:S04]  /*13c0*/  FMUL.FTZ R20, R4, R28 ;  /* 0x0000001c04147220 */ /* 0x000fc80000410000 */
[----:B------:R-:W-:Y:S01]  /*13d0*/  FFMA.FTZ R19, R36, R20, R19 ;  /* 0x0000001424137223 */ /* 0x000fe20000010013 */
[----:B------:R-:W-:Y:S01]  /*13e0*/  FFMA.FTZ R16, R26, R6, R16 ;  /* 0x000000061a107223 */ /* 0x000fe20000010010 */
[----:B------:R-:W-:Y:S01]  /*13f0*/  FFMA.FTZ R14, R25, R35, R14 ;  /* 0x00000023190e7223 */ /* 0x000fe2000001000e */
[----:B------:R-:W-:Y:S01]  /*1400*/  FFMA.FTZ R12, R31, R34, R12 ;  /* 0x000000221f0c7223 */ /* 0x000fe2000001000c */
[----:B------:R-:W-:Y:S01]  /*1410*/  FFMA.FTZ R10, R30, R29, R10 ;  /* 0x0000001d1e0a7223 */ /* 0x000fe2000001000a */
[----:B------:R0:W-:Y:S01]  /*1420*/  STS.64 [R22], R18 ;  /* 0x0000001216007388 */ /* 0x0001e20000000a00 */
[----:B------:R-:W-:Y:S01]  /*1430*/  FADD.FTZ R11, R29, R11 ;  /* 0x0000000b1d0b7221 */ /* 0x000fe20000010000 */
[----:B------:R-:W-:Y:S01]  /*1440*/  FFMA.FTZ R16, R33, R7, R16 ;  /* 0x0000000721107223 */ /* 0x000fe20000010010 */
[----:B------:R-:W-:Y:S01]  /*1450*/  FFMA.FTZ R14, R27, R8, R14 ;  /* 0x000000081b0e7223 */ /* 0x000fe2000001000e */
[----:B------:R-:W-:Y:S01]  /*1460*/  FFMA.FTZ R12, R37, R9, R12 ;  /* 0x00000009250c7223 */ /* 0x000fe2000001000c */
[----:B------:R-:W-:Y:S01]  /*1470*/  FFMA.FTZ R10, R36, R28, R10 ;  /* 0x0000001c240a7223 */ /* 0x000fe2000001000a */
[----:B------:R-:W-:Y:S01]  /*1480*/  FADD.FTZ R11, R11, R28 ;  /* 0x0000001c0b0b7221 */ /* 0x000fe20000010000 */
[----:B------:R-:W-:Y:S06]  /*1490*/  BAR.SYNC.DEFER_BLOCKING 0x0 ;  /* 0x0000000000007b1d */ /* 0x000fec0000010000 */
[----:B------:R-:W-:Y:S05]  /*14a0*/  @!P0 BRA `(.L_x_2299) ;  /* 0x0000000000f08947 */ /* 0x000fea0003800000 */
[----:B------:R-:W2:Y:S04]  /*14b0*/  LDL R24, [R1+0x48] ;  /* 0x0000480001187983 */ /* 0x000ea80000100800 */
[----:B0-----:R-:W3:Y:S04]  /*14c0*/  LDL R22, [R1+0x44] ;  /* 0x0000440001167983 */ /* 0x001ee80000100800 */
[----:B------:R-:W4:Y:S04]  /*14d0*/  LDL R26, [R1+0x40] ;  /* 0x00004000011a7983 */ /* 0x000f280000100800 */
[----:B------:R-:W5:Y:S01]  /*14e0*/  LDL R23, [R1+0x3c] ;  /* 0x00003c0001177983 */ /* 0x000f620000100800 */
[----:B------:R-:W0:Y:S01]  /*14f0*/  S2UR UR7, SR_CgaCtaId ;  /* 0x00000000000779c3 */ /* 0x000e220000008800 */
[----:B------:R-:W-:Y:S01]  /*1500*/  UMOV UR5, 0x400 ;  /* 0x0000040000057882 */ /* 0x000fe20000000000 */
[----:B------:R-:W-:Y:S01]  /*1510*/  SHF.L.U32 R18, R32, 0x1, RZ ;  /* 0x0000000120127819 */ /* 0x000fe200000006ff */
[----:B------:R-:W1:Y:S03]  /*1520*/  S2R R33, SR_TID.X ;  /* 0x0000000000217919 */ /* 0x000e660000002100 */
[----:B------:R-:W-:-:S04]  /*1530*/  LOP3.LUT R18, R18, 0x18, RZ, 0xc0, !PT ;  /* 0x0000001812127812 */ /* 0x000fc800078ec0ff */
[----:B------:R-:W-:Y:S01]  /*1540*/  LOP3.LUT R21, R18, 0x8, RZ, 0x3c, !PT ;  /* 0x0000000812157812 */ /* 0x000fe200078e3cff */
[----:B0-----:R-:W-:Y:S02]  /*1550*/  ULEA UR5, UR7, UR5, 0x18 ;  /* 0x0000000507057291 */ /* 0x001fe4000f8ec03f */
[----:B------:R-:W-:-:S04]  /*1560*/  ULOP3.LUT UR7, UR11, 0xff, URZ, 0xc0, !UPT ;  /* 0x000000ff0b077892 */ /* 0x000fc8000f8ec03f */
[----:B------:R-:W-:Y:S01]  /*1570*/  LEA R19, R32, UR5, 0x5 ;  /* 0x0000000520137c11 */ /* 0x000fe2000f8e28ff */
[----:B------:R-:W-:-:S03]  /*1580*/  UPRMT UR7, UR8, 0x2104, UR7 ;  /* 0x0000210408077896 */ /* 0x000fc60008000007 */
[C---:B------:R-:W-:Y:S02]  /*1590*/  IADD3 R20, R19.reuse, R18, RZ ;  /* 0x0000001213147210 */ /* 0x040fe40007ffe0ff */
[----:B------:R-:W-:Y:S02]  /*15a0*/  IADD3 R21, R19, R21, RZ ;  /* 0x0000001513157210 */ /* 0x000fe40007ffe0ff */
[----:B-1----:R-:W-:Y:S01]  /*15b0*/  SHF.R.S32.HI R25, RZ, 0x1f, R33 ;  /* 0x0000001fff197819 */ /* 0x002fe20000011421 */
[----:B------:R0:W-:Y:S01]  /*15c0*/  STS.64 [R20], R16 ;  /* 0x0000001014007388 */ /* 0x0001e20000000a00 */
[----:B------:R-:W-:Y:S02]  /*15d0*/  IADD3 R27, R33, 0x1e0, RZ ;  /* 0x000001e0211b7810 */ /* 0x000fe40007ffe0ff */
[----:B------:R-:W-:Y:S01]  /*15e0*/  LEA.HI R25, R25, R33, RZ, 0x2 ;  /* 0x0000002119197211 */ /* 0x000fe200078f10ff */
[----:B------:R-:W-:Y:S01]  /*15f0*/  STS.64 [R21], R14 ;  /* 0x0000000e15007388 */ /* 0x000fe20000000a00 */
[----:B------:R-:W-:-:S02]  /*1600*/  IADD3 R30, R33, 0x1e0, RZ ;  /* 0x000001e0211e7810 */ /* 0x000fc40007ffe0ff */
[----:B------:R-:W-:Y:S02]  /*1610*/  SHF.R.S32.HI R25, RZ, 0x2, R25 ;  /* 0x00000002ff197819 */ /* 0x000fe40000011419 */
[----:B------:R-:W-:Y:S02]  /*1620*/  SHF.R.S32.HI R27, RZ, 0x1f, R27 ;  /* 0x0000001fff1b7819 */ /* 0x000fe4000001141b */
[C---:B0-----:R-:W-:Y:S02]  /*1630*/  LOP3.LUT R20, R18.reuse, 0x10, RZ, 0x3c, !PT ;  /* 0x0000001012147812 */ /* 0x041fe400078e3cff */
[----:B------:R-:W-:Y:S02]  /*1640*/  LOP3.LUT R18, R18, 0x18, RZ, 0x3c, !PT ;  /* 0x0000001812127812 */ /* 0x000fe400078e3cff */
[----:B------:R-:W-:Y:S01]  /*1650*/  LEA.HI R27, R27, R30, RZ, 0x2 ;  /* 0x0000001e1b1b7211 */ /* 0x000fe200078f10ff */
[C---:B------:R-:W-:Y:S01]  /*1660*/  IMAD.IADD R20, R19.reuse, 0x1, R20 ;  /* 0x0000000113147824 */ /* 0x040fe200078e0214 */
[----:B------:R-:W-:-:S02]  /*1670*/  IADD3 R18, R19, R18, RZ ;  /* 0x0000001213127210 */ /* 0x000fc40007ffe0ff */
[----:B------:R-:W-:Y:S02]  /*1680*/  SHF.R.S32.HI R27, RZ, 0x2, R27 ;  /* 0x00000002ff1b7819 */ /* 0x000fe4000001141b */
[----:B------:R0:W-:Y:S04]  /*1690*/  STS.64 [R20], R12 ;  /* 0x0000000c14007388 */ /* 0x0001e80000000a00 */
[----:B------:R2:W-:Y:S01]  /*16a0*/  STS.64 [R18], R10 ;  /* 0x0000000a12007388 */ /* 0x0005e20000000a00 */
[----:B0-----:R-:W-:Y:S01]  /*16b0*/  LEA R20, R25, UR5, 0x5 ;  /* 0x0000000519147c11 */ /* 0x001fe2000f8e28ff */
[----:B------:R-:W-:Y:S03]  /*16c0*/  BAR.SYNC.DEFER_BLOCKING 0x0 ;  /* 0x0000000000007b1d */ /* 0x000fe60000010000 */
[----:B--2---:R-:W-:-:S05]  /*16d0*/  LEA R18, R24, R20, 0x3 ;  /* 0x0000001418127211 */ /* 0x004fca00078e18ff */
[----:B------:R-:W0:Y:S01]  /*16e0*/  LDC.64 R24, c[0x0][0x260] ;  /* 0x00009800ff187b82 */ /* 0x000e220000000a00 */
[----:B---3--:R-:W-:Y:S01]  /*16f0*/  LEA R20, R22, R20, 0x3 ;  /* 0x0000001416147211 */ /* 0x008fe200078e18ff */
[----:B------:R-:W1:Y:S05]  /*1700*/  LDS.64 R18, [R18] ;  /* 0x0000000012127984 */ /* 0x000e6a0000000a00 */
[----:B------:R-:W2:Y:S01]  /*1710*/  LDS.64 R20, [R20+0x1e00] ;  /* 0x001e000014147984 */ /* 0x000ea20000000a00 */
[----:B-1----:R-:W-:Y:S01]  /*1720*/  FADD.FTZ R18, RZ, R18 ;  /* 0x00000012ff127221 */ /* 0x002fe20000010000 */
[----:B------:R-:W-:-:S03]  /*1730*/  FADD.FTZ R19, RZ, R19 ;  /* 0x00000013ff137221 */ /* 0x000fc60000010000 */
[----:B--2---:R-:W-:Y:S01]  /*1740*/  FADD.FTZ R20, R18, R20 ;  /* 0x0000001412147221 */ /* 0x004fe20000010000 */
[----:B------:R-:W-:Y:S02]  /*1750*/  IMAD.U32 R18, RZ, RZ, UR7 ;  /* 0x00000007ff127e24 */ /* 0x000fe4000f8e00ff */
[----:B------:R-:W-:Y:S02]  /*1760*/  FADD.FTZ R21, R19, R21 ;  /* 0x0000001513157221 */ /* 0x000fe40000010000 */
[----:B------:R-:W-:-:S05]  /*1770*/  IMAD R18, R18, 0x3c0, R32 ;  /* 0x000003c012127824 */ /* 0x000fca00078e0220 */
[----:B------:R-:W-:-:S05]  /*1780*/  SHF.L.U32 R22, R18, 0x1, RZ ;  /* 0x0000000112167819 */ /* 0x000fca00000006ff */
[----:B0-----:R-:W-:-:S05]  /*1790*/  IMAD.WIDE.U32 R18, R22, 0x4, R24 ;  /* 0x0000000416127825 */ /* 0x001fca00078e0018 */
[----:B------:R0:W-:Y:S02]  /*17a0*/  STG.E.64 desc[UR12][R18.64+0x10000], R20 ;  /* 0x0100001412007986 */ /* 0x0001e4000c101b0c */
[----:B0-----:R-:W-:Y:S01]  /*17b0*/  VIADD R18, R22, 0x3c0 ;  /* 0x000003c016127836 */ /* 0x001fe20000000000 */
[----:B------:R-:W-:-:S03]  /*17c0*/  LEA R22, R27, UR5, 0x5 ;  /* 0x000000051b167c11 */ /* 0x000fc6000f8e28ff */
[----:B------:R-:W-:Y:S01]  /*17d0*/  IMAD.WIDE.U32 R18, R18, 0x4, R24 ;  /* 0x0000000412127825 */ /* 0x000fe200078e0018 */
        /* <DEDUP_REMOVED lines=9> */
.L_x_2299:
[----:B------:R-:W-:Y:S01]  /*1870*/  BSSY B0, `(.L_x_2300) ;  /* 0x000007e000007945 */ /* 0x000fe20003800000 */
[----:B01----:R-:W-:-:S03]  /*1880*/  CS2R R18, SRZ ;  /* 0x0000000000127805 */ /* 0x003fc6000001ff00 */
[----:B------:R-:W-:Y:S05]  /*1890*/  @P1 BRA `(.L_x_2301) ;  /* 0x0000000400ec1947 */ /* 0x000fea0003800000 */
[----:B------:R-:W-:Y:S01]  /*18a0*/  SHF.R.U32.HI R22, RZ, 0x1, R32 ;  /* 0x00000001ff167819 */ /* 0x000fe20000011620 */
[----:B------:R-:W-:Y:S01]  /*18b0*/  IMAD.MOV.U32 R20, RZ, RZ, 0x18 ;  /* 0x00000018ff147424 */ /* 0x000fe200078e00ff */
        /* <DEDUP_REMOVED lines=106> */
[C---:B------:R-:W-:Y:S02]  /*1f60*/  IADD3 R18, R22.reuse, 0x34, RZ ;  /* 0x0000003416127810 */ /* 0x040fe40007ffe0ff */
[----:B------:R-:W-:Y:S02]  /*1f70*/  IADD3 R22, R22, 0x38, RZ ;  /* 0x0000003816167810 */ /* 0x000fe40007ffe0ff */
[----:B------:R-:W-:Y:S02]  /*1f80*/  SHF.R.U32.HI R18, RZ, 0x2, R18 ;  /* 0x00000002ff127819 */ /* 0x000fe40000011612 */
[----:B------:R-:W-:-:S03]  /*1f90*/  SHF.R.U32.HI R22, RZ, 0x2, R22 ;  /* 0x00000002ff167819 */ /* 0x000fc60000011616 */
[----:B------:R-:W-:-:S04]  /*1fa0*/  IMAD R18, R18, R19, UR6 ;  /* 0x0000000612127e24 */ /* 0x000fc8000f8e0213 */
[----:B------:R-:W-:-:S06]  /*1fb0*/  IMAD.IADD R18, R23, 0x1, R18 ;  /* 0x0000000117127824 */ /* 0x000fcc00078e0212 */
        /* <DEDUP_REMOVED lines=9> */
.L_x_2301:
[----:B------:R-:W-:Y:S05]  /*2050*/  BSYNC B0 ;  /* 0x0000000000007941 */ /* 0x000fea0003800000 */
.L_x_2300:
        /* <DEDUP_REMOVED lines=8> */
[----:B------:R-:W0:Y:S01]  /*20e0*/  LDC.64 R22, c[0x0][0x260] ;  /* 0x00009800ff167b82 */ /* 0x000e220000000a00 */
[----:B------:R-:W-:Y:S01]  /*20f0*/  ULDC UR5, c[0x0][0x10] ;  /* 0x0000040000057ab9 */ /* 0x000fe20000000800 */
[----:B------:R-:W-:Y:S01]  /*2100*/  SHF.R.U32.HI R21, RZ, 0x1, R32 ;  /* 0x00000001ff157819 */ /* 0x000fe20000011620 */
[----:B------:R-:W-:Y:S02]  /*2110*/  UIMAD UR5, UR5, UR4, UR8 ;  /* 0x00000004050572a4 */ /* 0x000fe4000f8e0208 */
[----:B------:R-:W-:-:S05]  /*2120*/  IMAD.U32 R20, RZ, RZ, UR7 ;  /* 0x00000007ff147e24 */ /* 0x000fca000f8e00ff */
[----:B------:R-:W-:Y:S02]  /*2130*/  PRMT R20, R21, 0x2104, R20 ;  /* 0x0000210415147816 */ /* 0x000fe40000000014 */
[----:B------:R-:W-:-:S04]  /*2140*/  MOV R21, UR5 ;  /* 0x0000000500157c02 */ /* 0x000fc80008000f00 */
[----:B------:R-:W-:-:S04]  /*2150*/  LEA R20, R21, R20, 0xc ;  /* 0x0000001415147211 */ /* 0x000fc800078e60ff */
[----:B------:R-:W-:-:S05]  /*2160*/  SHF.L.U32 R20, R20, 0x1, RZ ;  /* 0x0000000114147819 */ /* 0x000fca00000006ff */
[----:B0-----:R-:W-:-:S05]  /*2170*/  IMAD.WIDE.U32 R20, R20, 0x4, R22 ;  /* 0x0000000414147825 */ /* 0x001fca00078e0016 */
[----:B------:R0:W-:Y:S02]  /*2180*/  STG.E.64 desc[UR12][R20.64], R18 ;  /* 0x0000001214007986 */ /* 0x0001e4000c101b0c */
.L_x_2303:
[----:B------:R-:W-:Y:S05]  /*2190*/  BSYNC B0 ;  /* 0x0000000000007941 */ /* 0x000fea0003800000 */
.L_x_2302:
        /* <DEDUP_REMOVED lines=8> */
[----:B------:R-:W-:Y:S01]  /*2220*/  IMAD.U32 R18, RZ, RZ, UR8 ;  /* 0x00000008ff127e24 */ /* 0x000fe2000f8e00ff */
        /* <DEDUP_REMOVED lines=8> */
.L_x_2306:
[----:B------:R-:W2:Y:S04]  /*22b0*/  LD.E.STRONG.GPU R21, desc[UR12][R18.64] ;  /* 0x0000000c12157980 */ /* 0x000ea8000c10f900 */
[----:B--2---:R-:W-:Y:S01]  /*22c0*/  CCTL.IVALL ;  /* 0x00000000ff00798f */ /* 0x004fe20002000000 */
[----:B------:R-:W-:Y:S05]  /*22d0*/  YIELD ;  /* 0x0000000000007946 */ /* 0x000fea0003800000 */
[----:B-----5:R-:W-:-:S04]  /*22e0*/  LOP3.LUT R21, R21, R20, RZ, 0x3c, !PT ;  /* 0x0000001415157212 */ /* 0x020fc800078e3cff */
[----:B------:R-:W-:-:S13]  /*22f0*/  ISETP.GT.AND P1, PT, R21, -0x1, PT ;  /* 0xffffffff1500780c */ /* 0x000fda0003f24270 */
[----:B------:R-:W-:Y:S05]  /*2300*/  @P1 BRA `(.L_x_2306) ;  /* 0xfffffffc00e81947 */ /* 0x000fea000383ffff */
.L_x_2305:
[----:B------:R-:W-:Y:S05]  /*2310*/  WARPSYNC.ALL ;  /* 0x0000000000007948 */ /* 0x000fea0003800000 */
[----:B------:R-:W-:Y:S06]  /*2320*/  BAR.SYNC.DEFER_BLOCKING 0x0 ;  /* 0x0000000000007b1d */ /* 0x000fec0000010000 */
[----:B------:R-:W-:Y:S05]  /*2330*/  BRA `(.L_x_2307) ;  /* 0x0000000000647947 */ /* 0x000fea0003800000 */
.L_x_2304:
        /* <DEDUP_REMOVED lines=17> */
.L_x_2309:
[----:B------:R-:W2:Y:S04]  /*2450*/  LD.E.STRONG.GPU R21, desc[UR12][R18.64] ;  /* 0x0000000c12157980 */ /* 0x000ea8000c10f900 */
[----:B--2---:R-:W-:Y:S01]  /*2460*/  CCTL.IVALL ;  /* 0x00000000ff00798f */ /* 0x004fe20002000000 */
[----:B------:R-:W-:Y:S05]  /*2470*/  YIELD ;  /* 0x0000000000007946 */ /* 0x000fea0003800000 */
[----:B-----5:R-:W-:-:S04]  /*2480*/  LOP3.LUT R21, R21, R20, RZ, 0x3c, !PT ;  /* 0x0000001415157212 */ /* 0x020fc800078e3cff */
[----:B------:R-:W-:-:S13]  /*2490*/  ISETP.GT.AND P1, PT, R21, -0x1, PT ;  /* 0xffffffff1500780c */ /* 0x000fda0003f24270 */
[----:B------:R-:W-:Y:S05]  /*24a0*/  @P1 BRA `(.L_x_2309) ;  /* 0xfffffffc00e81947 */ /* 0x000fea000383ffff */
.L_x_2308:
[----:B------:R-:W-:Y:S05]  /*24b0*/  WARPSYNC.ALL ;  /* 0x0000000000007948 */ /* 0x000fea0003800000 */
[----:B------:R-:W-:Y:S06]  /*24c0*/  BAR.SYNC.DEFER_BLOCKING 0x0 ;  /* 0x0000000000007b1d */ /* 0x000fec0000010000 */
.L_x_2307:
        /* <DEDUP_REMOVED lines=24> */
[----:B--2---:R-:W-:Y:S01]  /*2650*/  FADD.FTZ R20, RZ, R20 ;  /* 0x00000014ff147221 */ /* 0x004fe20000010000 */
[----:B------:R-:W-:-:S03]  /*2660*/  FADD.FTZ R21, RZ, R21 ;  /* 0x00000015ff157221 */ /* 0x000fc60000010000 */
[----:B---3--:R-:W-:Y:S01]  /*2670*/  FADD.FTZ R24, R22, R20 ;  /* 0x0000001416187221 */ /* 0x008fe20000010000 */
[C---:B------:R-:W-:Y:S01]  /*2680*/  IADD3 R20, R26.reuse, 0x60, RZ ;  /* 0x000000601a147810 */ /* 0x040fe20007ffe0ff */
[----:B------:R-:W-:Y:S01]  /*2690*/  FADD.FTZ R27, R23, R21 ;  /* 0x00000015171b7221 */ /* 0x000fe20000010000 */
[----:B------:R-:W-:Y:S01]  /*26a0*/  IADD3 R22, R26, 0x80, RZ ;  /* 0x000000801a167810 */ /* 0x000fe20007ffe0ff */
[----:B----4-:R-:W-:Y:S01]  /*26b0*/  FADD.FTZ R18, R18, R24 ;  /* 0x0000001812127221 */ /* 0x010fe20000010000 */
[----:B------:R-:W-:Y:S01]  /*26c0*/  IADD3 R24, R26, 0xa0, RZ ;  /* 0x000000a01a187810 */ /* 0x000fe20007ffe0ff */
[----:B------:R-:W-:-:S04]  /*26d0*/  IMAD.WIDE.U32 R20, R20, 0x4, R2 ;  /* 0x0000000414147825 */ /* 0x000fc800078e0002 */
[--C-:B------:R-:W-:Y:S02]  /*26e0*/  IMAD.WIDE.U32 R22, R22, 0x4, R2.reuse ;  /* 0x0000000416167825 */ /* 0x100fe400078e0002 */
[----:B------:R-:W2:Y:S02]  /*26f0*/  LDG.E.64 R20, desc[UR12][R20.64] ;  /* 0x0000000c14147981 */ /* 0x000ea4000c1e1b00 */
[----:B------:R-:W-:Y:S02]  /*2700*/  IMAD.WIDE.U32 R24, R24, 0x4, R2 ;  /* 0x0000000418187825 */ /* 0x000fe400078e0002 */
[----:B------:R-:W3:Y:S02]  /*2710*/  LDG.E.64 R22, desc[UR12][R22.64] ;  /* 0x0000000c16167981 */ /* 0x000ee4000c1e1b00 */
[----:B------:R-:W-:Y:S02]  /*2720*/  VIADD R30, R26, 0xc0 ;  /* 0x000000c01a1e7836 */ /* 0x000fe40000000000 */
[----:B------:R-:W4:Y:S01]  /*2730*/  LDG.E.64 R24, desc[UR12][R24.64] ;  /* 0x0000000c18187981 */ /* 0x000f22000c1e1b00 */
[----:B------:R-:W-:Y:S01]  /*2740*/  FADD.FTZ R19, R19, R27 ;  /* 0x0000001b13137221 */ /* 0x000fe20000010000 */
[----:B------:R-:W-:-:S06]  /*2750*/  IMAD.WIDE.U32 R30, R30, 0x4, R2 ;  /* 0x000000041e1e7825 */ /* 0x000fcc00078e0002 */
[----:B------:R-:W4:Y:S01]  /*2760*/  LDG.E.64 R30, desc[UR12][R30.64] ;  /* 0x0000000c1e1e7981 */ /* 0x000f22000c1e1b00 */
[----:B------:R-:W-:-:S04]  /*2770*/  VIADD R32, R26, 0x140 ;  /* 0x000001401a207836 */ /* 0x000fc80000000000 */
[----:B------:R-:W-:-:S06]  /*2780*/  IMAD.WIDE.U32 R32, R32, 0x4, R2 ;  /* 0x0000000420207825 */ /* 0x000fcc00078e0002 */
[----:B------:R-:W4:Y:S01]  /*2790*/  LDG.E.64 R32, desc[UR12][R32.64] ;  /* 0x0000000c20207981 */ /* 0x000f22000c1e1b00 */
[----:B--2---:R-:W-:Y:S01]  /*27a0*/  FADD.FTZ R18, R20, R18 ;  /* 0x0000001214127221 */ /* 0x004fe20000010000 */
[----:B------:R-:W-:Y:S01]  /*27b0*/  FADD.FTZ R19, R21, R19 ;  /* 0x0000001315137221 */ /* 0x000fe20000010000 */
[----:B------:R-:W-:Y:S02]  /*27c0*/  IADD3 R20, R26, 0x100, RZ ;  /* 0x000001001a147810 */ /* 0x000fe40007ffe0ff */
[----:B---3--:R-:W-:Y:S01]  /*27d0*/  FADD.FTZ R22, R22, R18 ;  /* 0x0000001216167221 */ /* 0x008fe20000010000 */
[----:B------:R-:W-:Y:S01]  /*27e0*/  FADD.FTZ R19, R23, R19 ;  /* 0x0000001317137221 */ /* 0x000fe20000010000 */
[----:B------:R-:W-:Y:S01]  /*27f0*/  IADD3 R18, R26, 0xe0, RZ ;  /* 0x000000e01a127810 */ /* 0x000fe20007ffe0ff */
[----:B------:R-:W-:-:S04]  /*2800*/  IMAD.WIDE.U32 R20, R20, 0x4, R2 ;  /* 0x0000000414147825 */ /* 0x000fc800078e0002 */
[----:B----4-:R-:W-:Y:S01]  /*2810*/  FADD.FTZ R24, R24, R22 ;  /* 0x0000001618187221 */ /* 0x010fe20000010000 */
[----:B------:R-:W-:Y:S01]  /*2820*/  FADD.FTZ R25, R25, R19 ;  /* 0x0000001319197221 */ /* 0x000fe20000010000 */
[----:B------:R-:W-:Y:S01]  /*2830*/  IADD3 R22, R26, 0x120, RZ ;  /* 0x000001201a167810 */ /* 0x000fe20007ffe0ff */
[----:B------:R-:W-:Y:S01]  /*2840*/  IMAD.WIDE.U32 R18, R18, 0x4, R2 ;  /* 0x0000000412127825 */ /* 0x000fe200078e0002 */
[----:B------:R-:W2:Y:S03]  /*2850*/  LDG.E.64 R20, desc[UR12][R20.64] ;  /* 0x0000000c14147981 */ /* 0x000ea6000c1e1b00 */
[----:B------:R-:W-:Y:S02]  /*2860*/  FADD.FTZ R30, R30, R24 ;  /* 0x000000181e1e7221 */ /* 0x000fe40000010000 */
[----:B------:R-:W3:Y:S01]  /*2870*/  LDG.E.64 R18, desc[UR12][R18.64] ;  /* 0x0000000c12127981 */ /* 0x000ee2000c1e1b00 */
[----:B------:R-:W-:-:S06]  /*2880*/  IMAD.WIDE.U32 R22, R22, 0x4, R2 ;  /* 0x0000000416167825 */ /* 0x000fcc00078e0002 */
[----:B------:R-:W4:Y:S01]  /*2890*/  LDG.E.64 R22, desc[UR12][R22.64] ;  /* 0x0000000c16167981 */ /* 0x000f22000c1e1b00 */
[----:B------:R-:W-:Y:S01]  /*28a0*/  FADD.FTZ R25, R31, R25 ;  /* 0x000000191f197221 */ /* 0x000fe20000010000 */
[----:B------:R-:W-:Y:S02]  /*28b0*/  VIADD R24, R26, 0x1c0 ;  /* 0x000001c01a187836 */ /* 0x000fe40000000000 */
        /* <DEDUP_REMOVED lines=8> */
[----:B------:R-:W-:Y:S01]  /*2940*/  IMAD.WIDE.U32 R18, R18, 0x4, R2 ;  /* 0x0000000412127825 */ /* 0x000fe200078e0002 */
[----:B------:R-:W-:-:S03]  /*2950*/  IADD3 R22, R26, 0x1a0, RZ ;  /* 0x000001a01a167810 */ /* 0x000fc60007ffe0ff */
[----:B------:R-:W-:Y:S01]  /*2960*/  FADD.FTZ R32, R32, R20 ;  /* 0x0000001420207221 */ /* 0x000fe20000010000 */
[--C-:B------:R-:W-:Y:S01]  /*2970*/  IMAD.WIDE.U32 R20, R21, 0x4, R2.reuse ;  /* 0x0000000415147825 */ /* 0x100fe200078e0002 */
[----:B------:R-:W2:Y:S03]  /*2980*/  LDG.E.64 R18, desc[UR12][R18.64] ;  /* 0x0000000c12127981 */ /* 0x000ea6000c1e1b00 */
[--C-:B------:R-:W-:Y:S01]  /*2990*/  IMAD.WIDE.U32 R22, R22, 0x4, R2.reuse ;  /* 0x0000000416167825 */ /* 0x100fe200078e0002 */
[----:B------:R-:W-:Y:S01]  /*29a0*/  IADD3 R26, R26, 0x1e0, RZ ;  /* 0x000001e01a1a7810 */ /* 0x000fe20007ffe0ff */
[----:B------:R-:W3:Y:S02]  /*29b0*/  LDG.E.64 R20, desc[UR12][R20.64] ;  /* 0x0000000c14147981 */ /* 0x000ee4000c1e1b00 */
[--C-:B------:R-:W-:Y:S02]  /*29c0*/  IMAD.WIDE.U32 R24, R24, 0x4, R2.reuse ;  /* 0x0000000418187825 */ /* 0x100fe400078e0002 */
[----:B------:R-:W4:Y:S02]  /*29d0*/  LDG.E.64 R22, desc[UR12][R22.64] ;  /* 0x0000000c16167981 */ /* 0x000f24000c1e1b00 */
[----:B------:R-:W-:-:S02]  /*29e0*/  IMAD.WIDE.U32 R26, R26, 0x4, R2 ;  /* 0x000000041a1a7825 */ /* 0x000fc400078e0002 */
        /* <DEDUP_REMOVED lines=14> */
.L_x_2311:
[----:B------:R-:W-:Y:S05]  /*2ad0*/  BSYNC B0 ;  /* 0x0000000000007941 */ /* 0x000fea0003800000 */
.L_x_2310:
        /* <DEDUP_REMOVED lines=29> */
.L_x_2313:
[----:B------:R-:W-:Y:S05]  /*2cb0*/  BSYNC B0 ;  /* 0x0000000000007941 */ /* 0x000fea0003800000 */
.L_x_2312:
        /* <DEDUP_REMOVED lines=8> */
[----:B------:R-:W4:Y:S04]  /*2d40*/  LDL.LU R27, [R1+0x8] ;  /* 0x00000800011b7983 */ /* 0x000f280000300800 */
[----:B------:R-:W4:Y:S04]  /*2d50*/  LDL.LU R21, [R1+0x4] ;  /* 0x0000040001157983 */ /* 0x000f280000300800 */
[----:B------:R-:W4:Y:S01]  /*2d60*/  LDL.LU R26, [R1] ;  /* 0x00000000011a7983 */ /* 0x000f220000300800 */
[----:B0-----:R-:W-:-:S03]  /*2d70*/  ULEA UR5, UR7, UR5, 0x18 ;  /* 0x0000000507057291 */ /* 0x001fc6000f8ec03f */
[----:B------:R-:W4:Y:S04]  /*2d80*/  LDL.LU R25, [R1+0x20] ;  /* 0x0000200001197983 */ /* 0x000f280000300800 */
[----:B------:R-:W4:Y:S04]  /*2d90*/  LDL.LU R22, [R1+0x24] ;  /* 0x0000240001167983 */ /* 0x000f280000300800 */
[----:B------:R-:W4:Y:S01]  /*2da0*/  LDL.LU R24, [R1+0x18] ;  /* 0x0000180001187983 */ /* 0x000f220000300800 */
[----:B------:R-:W-:Y:S01]  /*2db0*/  BAR.SYNC.DEFER_BLOCKING 0x0 ;  /* 0x0000000000007b1d */ /* 0x000fe20000010000 */
[----:B--2---:R-:W-:-:S06]  /*2dc0*/  LEA R18, R18, UR5, 0x3 ;  /* 0x0000000512127c11 */ /* 0x004fcc000f8e18ff */
[----:B------:R-:W0:Y:S02]  /*2dd0*/  LDS.64 R18, [R18] ;  /* 0x0000000012127984 */ /* 0x000e240000000a00 */
[----:B0-----:R-:W-:-:S04]  /*2de0*/  FFMA.FTZ R6, R0, R6, -R18 ;  /* 0x0000000600067223 */ /* 0x001fc80000010812 */
[----:B---3--:R-:W-:Y:S02]  /*2df0*/  FFMA.FTZ R6, R23, -R19, R6 ;  /* 0x8000001317067223 */ /* 0x008fe40000010006 */
[----:B------:R-:W2:Y:S01]  /*2e00*/  LDL.LU R23, [R1+0x1c] ;  /* 0x00001c0001177983 */ /* 0x000ea20000300800 */
[--C-:B-----5:R-:W-:Y:S01]  /*2e10*/  FFMA.FTZ R35, R2, R35, -R18.reuse ;  /* 0x0000002302237223 */ /* 0x120fe20000010812 */
[--C-:B------:R-:W-:Y:S01]  /*2e20*/  FFMA.FTZ R34, R3, R34, -R18.reuse ;  /* 0x0000002203227223 */ /* 0x100fe20000010812 */
[--C-:B------:R-:W-:Y:S01]  /*2e30*/  FFMA.FTZ R29, R4, R29, -R18.reuse ;  /* 0x0000001d041d7223 */ /* 0x100fe20000010812 */
[----:B------:R-:W-:Y:S01]  /*2e40*/  FFMA.FTZ R7, R0, R7, -R18 ;  /* 0x0000000700077223 */ /* 0x000fe20000010812 */
[-C--:B----4-:R-:W-:Y:S01]  /*2e50*/  FFMA.FTZ R35, R20, -R19.reuse, R35 ;  /* 0x8000001314237223 */ /* 0x090fe20000010023 */
[-C--:B------:R-:W-:Y:S01]  /*2e60*/  FFMA.FTZ R34, R30, -R19.reuse, R34 ;  /* 0x800000131e227223 */ /* 0x080fe20000010022 */
[----:B------:R-:W-:Y:S01]  /*2e70*/  FFMA.FTZ R29, R27, -R19, R29 ;  /* 0x800000131b1d7223 */ /* 0x000fe2000001001d */
[--C-:B------:R-:W-:Y:S01]  /*2e80*/  FFMA.FTZ R8, R2, R8, -R18.reuse ;  /* 0x0000000802087223 */ /* 0x100fe20000010812 */
[--C-:B------:R-:W-:Y:S01]  /*2e90*/  FFMA.FTZ R9, R3, R9, -R18.reuse ;  /* 0x0000000903097223 */ /* 0x100fe20000010812 */
[----:B------:R-:W-:Y:S01]  /*2ea0*/  FFMA.FTZ R18, R4, R28, -R18 ;  /* 0x0000001c04127223 */ /* 0x000fe20000010812 */
[C---:B------:R-:W-:Y:S01]  /*2eb0*/  FMUL.FTZ R20, R5.reuse, R6 ;  /* 0x0000000605147220 */ /* 0x040fe20000410000 */
[C---:B------:R-:W-:Y:S01]  /*2ec0*/  FMUL.FTZ R35, R5.reuse, R35 ;  /* 0x0000002305237220 */ /* 0x040fe20000410000 */
[C---:B------:R-:W-:Y:S01]  /*2ed0*/  FMUL.FTZ R34, R5.reuse, R34 ;  /* 0x0000002205227220 */ /* 0x040fe20000410000 */
[----:B------:R-:W-:Y:S01]  /*2ee0*/  FMUL.FTZ R29, R5, R29 ;  /* 0x0000001d051d7220 */ /* 0x000fe20000410000 */
[----:B------:R-:W-:Y:S01]  /*2ef0*/  IADD3 R6, P1, R25, UR16, RZ ;  /* 0x0000001019067c10 */ /* 0x000fe2000ff3e0ff */
[-C--:B------:R-:W-:Y:S01]  /*2f00*/  FFMA.FTZ R21, R21, -R19.reuse, R7 ;  /* 0x8000001315157223 */ /* 0x080fe20000010007 */
[-C--:B------:R-:W-:Y:S01]  /*2f10*/  FFMA.FTZ R8, R26, -R19.reuse, R8 ;  /* 0x800000131a087223 */ /* 0x080fe20000010008 */
[-C--:B------:R-:W-:Y:S01]  /*2f20*/  FFMA.FTZ R9, R37, -R19.reuse, R9 ;  /* 0x8000001325097223 */ /* 0x080fe20000010009 */
[----:B------:R-:W-:Y:S01]  /*2f30*/  FFMA.FTZ R18, R36, -R19, R18 ;  /* 0x8000001324127223 */ /* 0x000fe20000010012 */
[----:B------:R-:W-:Y:S01]  /*2f40*/  F2FP.F16.F32.PACK_AB R20, R35, R20 ;  /* 0x000000142314723e */ /* 0x000fe200000000ff */
[----:B------:R-:W-:Y:S01]  /*2f50*/  FMUL.FTZ R21, R5, R21 ;  /* 0x0000001505157220 */ /* 0x000fe20000410000 */
[----:B------:R-:W-:Y:S01]  /*2f60*/  F2FP.F16.F32.PACK_AB R29, R29, R34 ;  /* 0x000000221d1d723e */ /* 0x000fe200000000ff */
[C---:B------:R-:W-:Y:S01]  /*2f70*/  FMUL.FTZ R9, R5.reuse, R9 ;  /* 0x0000000905097220 */ /* 0x040fe20000410000 */
[----:B------:R-:W-:Y:S01]  /*2f80*/  IADD3.X R7, R22, UR17, RZ, P1, !PT ;  /* 0x0000001116077c10 */ /* 0x000fe20008ffe4ff */
[C---:B------:R-:W-:Y:S01]  /*2f90*/  FMUL.FTZ R22, R5.reuse, R8 ;  /* 0x0000000805167220 */ /* 0x040fe20000410000 */
[----:B------:R-:W-:Y:S01]  /*2fa0*/  FMUL.FTZ R18, R5, R18 ;  /* 0x0000001205127220 */ /* 0x000fe20000410000 */
[----:B------:R-:W-:-:S02]  /*2fb0*/  PRMT R19, R20, 0x7632, R19 ;  /* 0x0000763214137816 */ /* 0x000fc40000000013 */
[----:B------:R-:W-:Y:S02]  /*2fc0*/  PRMT R5, R29, 0x7632, R5 ;  /* 0x000076321d057816 */ /* 0x000fe40000000005 */
[----:B------:R-:W-:Y:S02]  /*2fd0*/  IADD3 R8, P1, R24, UR16, RZ ;  /* 0x0000001018087c10 */ /* 0x000fe4000ff3e0ff */
[----:B------:R-:W-:Y:S02]  /*2fe0*/  F2FP.F16.F32.PACK_AB R21, R22, R21 ;  /* 0x000000151615723e */ /* 0x000fe400000000ff */
[----:B------:R-:W-:Y:S01]  /*2ff0*/  F2FP.F16.F32.PACK_AB R18, R18, R9 ;  /* 0x000000091212723e */ /* 0x000fe200000000ff */
        /* <DEDUP_REMOVED lines=14> */
.L_x_2298:
[----:B------:R-:W-:-:S04]  /*30e0*/  ULEA UR7, UR8, UR11, 0x8 ;  /* 0x0000000b08077291 */ /* 0x000fc8000f8e403f */
[----:B------:R-:W-:-:S04]  /*30f0*/  USHF.L.U32 UR7, UR7, 0x5, URZ ;  /* 0x0000000507077899 */ /* 0x000fc8000800063f */
[----:B------:R-:W-:-:S06]  /*3100*/  UISETP.GT.AND UP0, UPT, UR7, 0x3bf, UPT ;  /* 0x000003bf0700788c */ /* 0x000fcc000bf04270 */
[----:B------:R-:W-:-:S13]  /*3110*/  PLOP3.LUT P0, PT, PT, PT, UP0, 0x80, 0x0 ;  /* 0x000000000000781c */ /* 0x000fda0003f0f008 */
[----:B------:R-:W-:Y:S05]  /*3120*/  @P0 EXIT ;  /* 0x000000000000094d */ /* 0x000fea0003800000 */
[----:B------:R-:W1:Y:S01]  /*3130*/  S2R R36, SR_TID.X ;  /* 0x0000000000247919 */ /* 0x000e620000002100 */
        /* <DEDUP_REMOVED lines=16> */
[----:B-1----:R-:W-:-:S02]  /*3240*/  SHF.R.U32.HI R35, RZ, 0x5, R36 ;  /* 0x00000005ff237819 */ /* 0x002fc40000011624 */
[----:B------:R-:W-:Y:S02]  /*3250*/  SHF.R.U32.HI R4, RZ, 0x4, R36 ;  /* 0x00000004ff047819 */ /* 0x000fe40000011624 */
[----:B------:R-:W-:Y:S02]  /*3260*/  IADD3 R11, P0, P1, -R2, -0x101, -R35 ;  /* 0xfffffeff020b7810 */ /* 0x000fe4000791e923 */
[----:B------:R-:W-:Y:S02]  /*3270*/  VIADDMNMX.U32 R5, R4, R5, 0x20, !PT ;  /* 0x0000002004057446 */ /* 0x000fe40007800005 */
[----:B------:R-:W-:Y:S02]  /*3280*/  IADD3.X R13, ~R3, -0x1, R0, P0, P1 ;  /* 0xffffffff030d7810 */ /* 0x000fe400007e2500 */
[----:B------:R-:W-:Y:S02]  /*3290*/  LOP3.LUT R0, RZ, R4, RZ, 0x33, !PT ;  /* 0x00000004ff007212 */ /* 0x000fe400078e33ff */
[----:B------:R-:W-:Y:S01]  /*32a0*/  IADD3 R33, P2, R35, 0x2d, RZ ;  /* 0x0000002d23217810 */ /* 0x000fe20007f5e0ff */
[----:B--2---:R-:W-:Y:S01]  /*32b0*/  IMAD.WIDE.U32 R6, R13, -0x77777777, RZ ;  /* 0x888888890d067825 */ /* 0x004fe200078e00ff */
        /* <DEDUP_REMOVED lines=20> */
.L_x_2331:
        /* <DEDUP_REMOVED lines=47> */
.L_x_2318:
[----:B------:R-:W-:Y:S05]  /*36f0*/  BSYNC B1 ;  /* 0x0000000000017941 */ /* 0x000fea0003800000 */
.L_x_2317:
        /* <DEDUP_REMOVED lines=23> */
.L_x_2321:
        /* <DEDUP_REMOVED lines=55> */
.L_x_2320:
[----:B------:R-:W-:Y:S05]  /*3be0*/  BSYNC B1 ;  /* 0x0000000000017941 */ /* 0x000fea0003800000 */
.L_x_2319:
        /* <DEDUP_REMOVED lines=35> */
.L_x_2323:
[----:B------:R-:W-:Y:S05]  /*3e20*/  BSYNC B1 ;  /* 0x0000000000017941 */ /* 0x000fea0003800000 */
.L_x_2322:
        /* <DEDUP_REMOVED lines=15> */
.L_x_2316:
[----:B------:R-:W-:Y:S05]  /*3f20*/  BSYNC B0 ;  /* 0x0000000000007941 */ /* 0x000fea0003800000 */
.L_x_2315:
        /* <DEDUP_REMOVED lines=50> */
.L_x_2340:
        /* <DEDUP_REMOVED lines=47> */
.L_x_2350:
        /* <DEDUP_REMOVED lines=41> */
.L_x_2360:
[----:B--2---:R-:W-:Y:S01]  /*47d0*/  FADD.FTZ R12, R29, R27 ;  /* 0x0000001b1d0c7221 */ /* 0x004fe20000010000 */
[----:B------:R-:W-:-:S04]  /*47e0*/  @!P1 F2FP.F16.F32.PACK_AB R0, RZ, R0 ;  /* 0x00000000ff00923e */ /* 0x000fc800000000ff */
[----:B------:R-:W-:Y:S01]  /*47f0*/  @!P1 F2FP.F16.F32.PACK_AB R12, RZ, R12 ;  /* 0x0000000cff0c923e */ /* 0x000fe200000000ff */
[----:B------:R3:W-:Y:S03]  /*4800*/  @!P1 STG.E.U16 desc[UR12][R10.64+0x78], R0 ;  /* 0x000078000a009986 */ /* 0x0007e6000c10150c */
[----:B------:R-:W-:Y:S02]  /*4810*/  PRMT R16, R12, 0x7610, R16 ;  /* 0x000076100c107816 */ /* 0x000fe40000000010 */
[----:B------:R-:W-:-:S03]  /*4820*/  LEA.HI R12, R36, 0x5a, RZ, 0x1c ;  /* 0x0000005a240c7811 */ /* 0x000fc600078fe0ff */
[----:B------:R3:W-:Y:S04]  /*4830*/  @!P1 STG.E.U16 desc[UR12][R14.64+0x78], R16 ;  /* 0x000078100e009986 */ /* 0x0007e8000c10150c */
.L_x_2326:
[----:B------:R-:W-:Y:S05]  /*4840*/  BSYNC B0 ;  /* 0x0000000000007941 */ /* 0x000fea0003800000 */
.L_x_2325:
        /* <DEDUP_REMOVED lines=23> */
[----:B------:R-:W-:Y:S02]  /*49c0*/  @P0 LEA R34, R7, UR6, 0x7 ;  /* 0x0000000607220c11 */ /* 0x000fe4000f8e38ff */
[----:B------:R-:W-:Y:S02]  /*49d0*/  @P0 LEA R19, R14, R19, 0x2 ;  /* 0x000000130e130211 */ /* 0x000fe400078e10ff */
[----:B------:R-:W-:Y:S01]  /*49e0*/  MOV R23, 0xffff ;  /* 0x0000ffff00177802 */ /* 0x000fe20000000f00 */
[----:B------:R-:W-:Y:S01]  /*49f0*/  @P0 IMAD R34, R17, 0x4, R34 ;  /* 0x0000000411220824 */ /* 0x000fe200078e0222 */
[----:B------:R-:W-:Y:S01]  /*4a00*/  MOV R17, 0xffff ;  /* 0x0000ffff00117802 */ /* 0x000fe20000000f00 */
[----:B------:R-:W-:Y:S01]  /*4a10*/  @P0 LDS R15, [R19] ;  /* 0x00000000130f0984 */ /* 0x000fe20000000800 */
[----:B------:R-:W-:-:S02]  /*4a20*/  @P0 SHF.L.U32 R20, R7, 0x1, RZ ;  /* 0x0000000107140819 */ /* 0x000fc400000006ff */
[----:B------:R-:W-:Y:S01]  /*4a30*/  MOV R25, 0xffff ;  /* 0x0000ffff00197802 */ /* 0x000fe20000000f00 */
[----:B------:R1:W-:Y:S01]  /*4a40*/  @P0 LDS R14, [R19+0x780] ;  /* 0x00078000130e0984 */ /* 0x0003e20000000800 */
[----:B------:R-:W-:Y:S01]  /*4a50*/  MOV R31, RZ ;  /* 0x000000ff001f7202 */ /* 0x000fe20000000f00 */
[----:B0-----:R-:W-:Y:S01]  /*4a60*/  FADD.FTZ R11, R11, R10 ;  /* 0x0000000a0b0b7221 */ /* 0x001fe20000010000 */
[----:B------:R-:W-:Y:S01]  /*4a70*/  MOV R22, RZ ;  /* 0x000000ff00167202 */ /* 0x000fe20000000f00 */
[----:B------:R-:W-:Y:S01]  /*4a80*/  @P0 LDS R10, [R34] ;  /* 0x00000000220a0984 */ /* 0x000fe20000000800 */
[----:B------:R-:W-:Y:S02]  /*4a90*/  ISETP.NE.AND P1, PT, R7, RZ, PT ;  /* 0x000000ff0700720c */ /* 0x000fe40003f25270 */
[----:B------:R-:W-:Y:S01]  /*4aa0*/  MOV R27, 0xffff ;  /* 0x0000ffff001b7802 */ /* 0x000fe20000000f00 */
[----:B------:R-:W0:Y:S01]  /*4ab0*/  SHFL.BFLY PT, R0, R11, 0x4, 0x101f ;  /* 0x0c901f000b007f89 */ /* 0x000e2200000e0000 */
[----:B-1----:R-:W-:-:S03]  /*4ac0*/  MOV R19, RZ ;  /* 0x000000ff00137202 */ /* 0x002fc60000000f00 */
[----:B--2---:R-:W1:Y:S04]  /*4ad0*/  SHFL.BFLY PT, R29, R18, 0x8, 0x101f ;  /* 0x0d101f00121d7f89 */ /* 0x004e6800000e0000 */
[----:B------:R2:W3:Y:S02]  /*4ae0*/  @P0 LDS R21, [R34+0x780] ;  /* 0x0007800022150984 */ /* 0x0004e40000000800 */
[----:B--2---:R-:W-:Y:S01]  /*4af0*/  MOV R34, 0xffff ;  /* 0x0000ffff00227802 */ /* 0x004fe20000000f00 */
[----:B0-----:R-:W-:Y:S01]  /*4b00*/  FADD.FTZ R0, R11, R0 ;  /* 0x000000000b007221 */ /* 0x001fe20000010000 */
[----:B------:R-:W-:Y:S01]  /*4b10*/  @P0 IADD3 R11, R12, 0x5a, RZ ;  /* 0x0000005a0c0b0810 */ /* 0x000fe20007ffe0ff */
[----:B-1----:R-:W-:-:S03]  /*4b20*/  FADD.FTZ R29, R29, R18 ;  /* 0x000000121d1d7221 */ /* 0x002fc60000010000 */
[----:B------:R-:W0:Y:S01]  /*4b30*/  SHFL.BFLY PT, R17, R0, 0x2, 0x101f ;  /* 0x0c501f0000117f89 */ /* 0x000e2200000e0000 */
[----:B------:R-:W-:Y:S02]  /*4b40*/  @P0 LOP3.LUT R11, R11, R20, RZ, 0x3c, !PT ;  /* 0x000000140b0b0212 */ /* 0x000fe400078e3cff */
[----:B------:R-:W-:Y:S01]  /*4b50*/  @P0 LEA R20, R7, UR6, 0x7 ;  /* 0x0000000607140c11 */ /* 0x000fe2000f8e38ff */
[----:B------:R-:W1:Y:S01]  /*4b60*/  SHFL.BFLY PT, R34, R29, 0x4, 0x101f ;  /* 0x0c901f001d227f89 */ /* 0x000e6200000e0000 */
[----:B------:R-:W-:Y:S01]  /*4b70*/  @P0 MOV R31, R15 ;  /* 0x0000000f001f0202 */ /* 0x000fe20000000f00 */
[----:B------:R-:W-:Y:S01]  /*4b80*/  IMAD.MOV.U32 R15, RZ, RZ, 0xffff ;  /* 0x0000ffffff0f7424 */ /* 0x000fe200078e00ff */
[----:B------:R-:W-:Y:S01]  /*4b90*/  @P0 MOV R22, R10 ;  /* 0x0000000a00160202 */ /* 0x000fe20000000f00 */
[----:B------:R-:W-:Y:S01]  /*4ba0*/  @P0 IMAD R11, R11, 0x4, R20 ;  /* 0x000000040b0b0824 */ /* 0x000fe200078e0214 */
[----:B------:R-:W-:Y:S01]  /*4bb0*/  MOV R20, 0xffff ;  /* 0x0000ffff00147802 */ /* 0x000fe20000000f00 */
[----:B------:R-:W-:Y:S01]  /*4bc0*/  @P0 IMAD.MOV.U32 R19, RZ, RZ, R14 ;  /* 0x000000ffff130224 */ /* 0x000fe200078e000e */
[----:B------:R-:W2:Y:S01]  /*4bd0*/  SHFL.BFLY PT, R23, R31, 0x8, 0x101f ;  /* 0x0d101f001f177f89 */ /* 0x000ea200000e0000 */
[----:B------:R-:W-:-:S03]  /*4be0*/  MOV R14, RZ ;  /* 0x000000ff000e7202 */ /* 0x000fc60000000f00 */
[----:B------:R-:W4:Y:S04]  /*4bf0*/  SHFL.BFLY PT, R15, R22, 0x8, 0x101f ;  /* 0x0d101f00160f7f89 */ /* 0x000f2800000e0000 */
[----:B------:R-:W5:Y:S01]  /*4c00*/  SHFL.BFLY PT, R20, R19, 0x8, 0x101f ;  /* 0x0d101f0013147f89 */ /* 0x000f6200000e0000 */
[----:B---3--:R-:W-:-:S03]  /*4c10*/  @P0 MOV R14, R21 ;  /* 0x00000015000e0202 */ /* 0x008fc60000000f00 */
[----:B------:R-:W-:Y:S01]  /*4c20*/  @P0 LDS R18, [R11] ;  /* 0x000000000b120984 */ /* 0x000fe20000000800 */
[----:B0-----:R-:W-:-:S03]  /*4c30*/  FADD.FTZ R0, R0, R17 ;  /* 0x0000001100007221 */ /* 0x001fc60000010000 */
[----:B------:R0:W-:Y:S01]  /*4c40*/  @P0 LDS R17, [R11+0x780] ;  /* 0x000780000b110984 */ /* 0x0001e20000000800 */
[----:B-1----:R-:W-:Y:S01]  /*4c50*/  FADD.FTZ R21, R29, R34 ;  /* 0x000000221d157221 */ /* 0x002fe20000010000 */
[----:B------:R-:W-:Y:S02]  /*4c60*/  MOV R34, 0xffff ;  /* 0x0000ffff00227802 */ /* 0x000fe40000000f00 */
[----:B------:R-:W1:Y:S01]  /*4c70*/  SHFL.BFLY PT, R24, R0, 0x1, 0x101f ;  /* 0x0c301f0000187f89 */ /* 0x000e6200000e0000 */
[----:B0-----:R-:W0:Y:S03]  /*4c80*/  @!P1 LDC.64 R10, c[0x0][0x218] ;  /* 0x00008600ff0a9b82 */ /* 0x001e260000000a00 */
[----:B------:R-:W-:Y:S01]  /*4c90*/  SHFL.BFLY PT, R16, R14, 0x8, 0x101f ;  /* 0x0d101f000e107f89 */ /* 0x000fe200000e0000 */
[----:B--2---:R-:W-:Y:S01]  /*4ca0*/  FADD.FTZ R31, R23, R31 ;  /* 0x0000001f171f7221 */ /* 0x004fe20000010000 */
[----:B----4-:R-:W-:-:S04]  /*4cb0*/  FADD.FTZ R22, R15, R22 ;  /* 0x000000160f167221 */ /* 0x010fc80000010000 */
[----:B------:R-:W2:Y:S01]  /*4cc0*/  SHFL.BFLY PT, R23, R31, 0x4, 0x101f ;  /* 0x0c901f001f177f89 */ /* 0x000ea200000e0000 */
[----:B-----5:R-:W-:Y:S01]  /*4cd0*/  FADD.FTZ R20, R20, R19 ;  /* 0x0000001314147221 */ /* 0x020fe20000010000 */
[----:B------:R-:W-:-:S06]  /*4ce0*/  MOV R19, 0xffff ;  /* 0x0000ffff00137802 */ /* 0x000fcc0000000f00 */
[----:B------:R-:W3:Y:S01]  /*4cf0*/  SHFL.BFLY PT, R19, R20, 0x4, 0x101f ;  /* 0x0c901f0014137f89 */ /* 0x000ee200000e0000 */
[----:B-1----:R-:W-:Y:S01]  /*4d00*/  FADD.FTZ R29, R0, R24 ;  /* 0x00000018001d7221 */ /* 0x002fe20000010000 */
[----:B------:R-:W-:Y:S01]  /*4d10*/  IMAD.MOV.U32 R24, RZ, RZ, 0xffff ;  /* 0x0000ffffff187424 */ /* 0x000fe200078e00ff */
[----:B------:R-:W-:Y:S01]  /*4d20*/  IADD3 R0, R12, R6, RZ ;  /* 0x000000060c007210 */ /* 0x000fe20007ffe0ff */
[----:B------:R-:W-:Y:S02]  /*4d30*/  IMAD.MOV.U32 R12, RZ, RZ, RZ ;  /* 0x000000ffff0c7224 */ /* 0x000fe400078e00ff */
[----:B------:R-:W-:Y:S02]  /*4d40*/  @!P1 F2FP.F16.F32.PACK_AB R15, RZ, R29 ;  /* 0x0000001dff0f923e */ /* 0x000fe400000000ff */
[----:B------:R-:W1:Y:S01]  /*4d50*/  SHFL.BFLY PT, R29, R21, 0x2, 0x101f ;  /* 0x0c501f00151d7f89 */ /* 0x000e6200000e0000 */
[----:B0-----:R-:W-:Y:S01]  /*4d60*/  @!P1 IMAD.WIDE R10, R0, 0x2, R10 ;  /* 0x00000002000a9825 */ /* 0x001fe200078e020a */
[----:B------:R-:W-:-:S02]  /*4d70*/  PRMT R37, R15, 0x7610, R37 ;  /* 0x000076100f257816 */ /* 0x000fc40000000025 */
[----:B------:R-:W-:Y:S01]  /*4d80*/  MOV R15, 0xffff ;  /* 0x0000ffff000f7802 */ /* 0x000fe20000000f00 */
[----:B--2---:R-:W-:Y:S01]  /*4d90*/  FADD.FTZ R31, R31, R23 ;  /* 0x000000171f1f7221 */ /* 0x004fe20000010000 */
[----:B------:R-:W-:Y:S01]  /*4da0*/  @P0 MOV R12, R17 ;  /* 0x00000011000c0202 */ /* 0x000fe20000000f00 */
[----:B------:R0:W-:Y:S01]  /*4db0*/  @!P1 STG.E.U16 desc[UR12][R10.64], R37 ;  /* 0x000000250a009986 */ /* 0x0001e2000c10150c */
[----:B------:R-:W-:-:S03]  /*4dc0*/  MOV R17, 0xffff ;  /* 0x0000ffff00117802 */ /* 0x000fc60000000f00 */
[----:B------:R-:W2:Y:S01]  /*4dd0*/  SHFL.BFLY PT, R15, R22, 0x4, 0x101f ;  /* 0x0c901f00160f7f89 */ /* 0x000ea200000e0000 */
[----:B---3--:R-:W-:Y:S01]  /*4de0*/  FADD.FTZ R20, R20, R19 ;  /* 0x0000001314147221 */ /* 0x008fe20000010000 */
[----:B------:R-:W-:Y:S02]  /*4df0*/  IMAD.MOV.U32 R19, RZ, RZ, 0xffff ;  /* 0x0000ffffff137424 */ /* 0x000fe400078e00ff */
[----:B------:R-:W-:Y:S01]  /*4e00*/  SHFL.BFLY PT, R23, R31, 0x2, 0x101f ;  /* 0x0c501f001f177f89 */ /* 0x000fe200000e0000 */
[----:B0-----:R-:W-:Y:S01]  /*4e10*/  FADD.FTZ R10, R16, R14 ;  /* 0x0000000e100a7221 */ /* 0x001fe20000010000 */
[----:B------:R-:W-:Y:S02]  /*4e20*/  MOV R11, RZ ;  /* 0x000000ff000b7202 */ /* 0x000fe40000000f00 */
[----:B------:R-:W0:Y:S01]  /*4e30*/  SHFL.BFLY PT, R14, R12, 0x8, 0x101f ;  /* 0x0d101f000c0e7f89 */ /* 0x000e2200000e0000 */
[----:B------:R-:W-:Y:S02]  /*4e40*/  MOV R16, 0xffff ;  /* 0x0000ffff00107802 */ /* 0x000fe40000000f00 */
[----:B------:R-:W-:Y:S01]  /*4e50*/  @P0 MOV R11, R18 ;  /* 0x00000012000b0202 */ /* 0x000fe20000000f00 */
[----:B------:R-:W3:Y:S01]  /*4e60*/  SHFL.BFLY PT, R24, R10, 0x4, 0x101f ;  /* 0x0c901f000a187f89 */ /* 0x000ee200000e0000 */
[----:B-1----:R-:W-:Y:S01]  /*4e70*/  FADD.FTZ R18, R21, R29 ;  /* 0x0000001d15127221 */ /* 0x002fe20000010000 */
[----:B------:R-:W-:-:S02]  /*4e80*/  MOV R21, 0xffff ;  /* 0x0000ffff00157802 */ /* 0x000fc40000000f00 */
[----:B------:R-:W1:Y:S01]  /*4e90*/  SHFL.BFLY PT, R16, R11, 0x8, 0x101f ;  /* 0x0d101f000b107f89 */ /* 0x000e6200000e0000 */
[----:B------:R-:W-:-:S03]  /*4ea0*/  MOV R29, 0xffff ;  /* 0x0000ffff001d7802 */ /* 0x000fc60000000f00 */
[----:B------:R-:W4:Y:S01]  /*4eb0*/  SHFL.BFLY PT, R17, R18, 0x1, 0x101f ;  /* 0x0c301f0012117f89 */ /* 0x000f2200000e0000 */
[----:B--2---:R-:W-:-:S03]  /*4ec0*/  FADD.FTZ R22, R22, R15 ;  /* 0x0000000f16167221 */ /* 0x004fc60000010000 */
[----:B------:R-:W2:Y:S04]  /*4ed0*/  SHFL.BFLY PT, R19, R20, 0x2, 0x101f ;  /* 0x0c501f0014137f89 */ /* 0x000ea800000e0000 */
[----:B------:R-:W5:Y:S01]  /*4ee0*/  SHFL.BFLY PT, R21, R22, 0x2, 0x101f ;  /* 0x0c501f0016157f89 */ /* 0x000f6200000e0000 */
[----:B0-----:R-:W-:Y:S02]  /*4ef0*/  FADD.FTZ R12, R14, R12 ;  /* 0x0000000c0e0c7221 */ /* 0x001fe40000010000 */
[----:B------:R-:W0:Y:S01]  /*4f00*/  @!P1 LDC.64 R14, c[0x0][0x220] ;  /* 0x00008800ff0e9b82 */ /* 0x000e220000000a00 */
[----:B---3--:R-:W-:Y:S01]  /*4f10*/  FADD.FTZ R10, R10, R24 ;  /* 0x000000180a0a7221 */ /* 0x008fe20000010000 */
[----:B------:R-:W-:Y:S01]  /*4f20*/  MOV R24, 0xffff ;  /* 0x0000ffff00187802 */ /* 0x000fe20000000f00 */
[----:B------:R-:W3:Y:S01]  /*4f30*/  SHFL.BFLY PT, R29, R12, 0x4, 0x101f ;  /* 0x0c901f000c1d7f89 */ /* 0x000ee200000e0000 */
[----:B-1----:R-:W-:-:S03]  /*4f40*/  FADD.FTZ R11, R16, R11 ;  /* 0x0000000b100b7221 */ /* 0x002fc60000010000 */
[----:B------:R-:W1:Y:S01]  /*4f50*/  SHFL.BFLY PT, R16, R10, 0x2, 0x101f ;  /* 0x0c501f000a107f89 */ /* 0x000e6200000e0000 */
[----:B----4-:R-:W-:Y:S01]  /*4f60*/  FADD.FTZ R25, R18, R17 ;  /* 0x0000001112197221 */ /* 0x010fe20000010000 */
[----:B------:R-:W-:Y:S02]  /*4f70*/  FADD.FTZ R18, R31, R23 ;  /* 0x000000171f127221 */ /* 0x000fe40000010000 */
[----:B------:R-:W4:Y:S01]  /*4f80*/  SHFL.BFLY PT, R24, R11, 0x4, 0x101f ;  /* 0x0c901f000b187f89 */ /* 0x000f2200000e0000 */
[----:B------:R-:W-:Y:S01]  /*4f90*/  MOV R23, 0xffff ;  /* 0x0000ffff00177802 */ /* 0x000fe20000000f00 */
[----:B--2---:R-:W-:Y:S01]  /*4fa0*/  FADD.FTZ R19, R20, R19 ;  /* 0x0000001314137221 */ /* 0x004fe20000010000 */
[----:B------:R-:W-:Y:S02]  /*4fb0*/  @!P1 F2FP.F16.F32.PACK_AB R25, RZ, R25 ;  /* 0x00000019ff19923e */ /* 0x000fe400000000ff */
[----:B------:R-:W-:Y:S01]  /*4fc0*/  MOV R31, 0xffff ;  /* 0x0000ffff001f7802 */ /* 0x000fe20000000f00 */
[----:B-----5:R-:W-:Y:S01]  /*4fd0*/  FADD.FTZ R20, R22, R21 ;  /* 0x0000001516147221 */ /* 0x020fe20000010000 */
[----:B------:R-:W-:Y:S01]  /*4fe0*/  IMAD.MOV.U32 R21, RZ, RZ, 0xffff ;  /* 0x0000ffffff157424 */ /* 0x000fe200078e00ff */
[----:B------:R-:W2:Y:S04]  /*4ff0*/  SHFL.BFLY PT, R17, R19, 0x1, 0x101f ;  /* 0x0c301f0013117f89 */ /* 0x000ea800000e0000 */
[----:B------:R-:W5:Y:S01]  /*5000*/  SHFL.BFLY PT, R23, R18, 0x1, 0x101f ;  /* 0x0c301f0012177f89 */ /* 0x000f6200000e0000 */
[----:B0-----:R-:W-:-:S03]  /*5010*/  @!P1 IMAD.WIDE R14, R0, 0x2, R14 ;  /* 0x00000002000e9825 */ /* 0x001fc600078e020e */
[----:B------:R-:W0:Y:S01]  /*5020*/  SHFL.BFLY PT, R21, R20, 0x1, 0x101f ;  /* 0x0c301f0014157f89 */ /* 0x000e2200000e0000 */
[----:B---3--:R-:W-:Y:S01]  /*5030*/  FADD.FTZ R12, R12, R29 ;  /* 0x0000001d0c0c7221 */ /* 0x008fe20000010000 */
[----:B------:R-:W-:Y:S01]  /*5040*/  PRMT R34, R25, 0x7610, R34 ;  /* 0x0000761019227816 */ /* 0x000fe20000000022 */
[----:B-1----:R-:W-:-:S03]  /*5050*/  FADD.FTZ R10, R10, R16 ;  /* 0x000000100a0a7221 */ /* 0x002fc60000010000 */
[----:B------:R-:W1:Y:S01]  /*5060*/  SHFL.BFLY PT, R27, R12, 0x2, 0x101f ;  /* 0x0c501f000c1b7f89 */ /* 0x000e6200000e0000 */
[----:B----4-:R-:W-:Y:S01]  /*5070*/  FADD.FTZ R11, R11, R24 ;  /* 0x000000180b0b7221 */ /* 0x010fe20000010000 */
[----:B------:R-:W-:Y:S02]  /*5080*/  MOV R24, 0xffff ;  /* 0x0000ffff00187802 */ /* 0x000fe40000000f00 */
[----:B------:R-:W3:Y:S04]  /*5090*/  SHFL.BFLY PT, R22, R10, 0x1, 0x101f ;  /* 0x0c301f000a167f89 */ /* 0x000ee800000e0000 */
[----:B------:R4:W-:Y:S01]  /*50a0*/  @!P1 STG.E.U16 desc[UR12][R14.64], R34 ;  /* 0x000000220e009986 */ /* 0x0009e2000c10150c */
[----:B--2---:R-:W-:-:S03]  /*50b0*/  FADD.FTZ R25, R19, R17 ;  /* 0x0000001113197221 */ /* 0x004fc60000010000 */
[----:B------:R-:W2:Y:S01]  /*50c0*/  SHFL.BFLY PT, R24, R11, 0x2, 0x101f ;  /* 0x0c501f000b187f89 */ /* 0x000ea200000e0000 */
[----:B------:R-:W2:Y:S01]  /*50d0*/  @!P1 LDC.64 R16, c[0x0][0x218] ;  /* 0x00008600ff109b82 */ /* 0x000ea20000000a00 */
[----:B-----5:R-:W-:Y:S01]  /*50e0*/  FADD.FTZ R23, R18, R23 ;  /* 0x0000001712177221 */ /* 0x020fe20000010000 */
[----:B0-----:R-:W-:-:S04]  /*50f0*/  FADD.FTZ R29, R20, R21 ;  /* 0x00000015141d7221 */ /* 0x001fc80000010000 */
[----:B------:R-:W-:Y:S02]  /*5100*/  @!P1 F2FP.F16.F32.PACK_AB R23, RZ, R23 ;  /* 0x00000017ff17923e */ /* 0x000fe400000000ff */
[----:B----4-:R-:W0:Y:S01]  /*5110*/  @!P1 LDC.64 R14, c[0x0][0x220] ;  /* 0x00008800ff0e9b82 */ /* 0x010e220000000a00 */
[----:B------:R-:W-:Y:S01]  /*5120*/  @!P1 F2FP.F16.F32.PACK_AB R29, RZ, R29 ;  /* 0x0000001dff1d923e */ /* 0x000fe200000000ff */
[----:B-1----:R-:W-:Y:S01]  /*5130*/  FADD.FTZ R12, R12, R27 ;  /* 0x0000001b0c0c7221 */ /* 0x002fe20000010000 */
[----:B---3--:R-:W-:-:S05]  /*5140*/  FADD.FTZ R10, R10, R22 ;  /* 0x000000160a0a7221 */ /* 0x008fca0000010000 */
[----:B------:R-:W1:Y:S01]  /*5150*/  @!P1 LDC.64 R18, c[0x0][0x218] ;  /* 0x00008600ff129b82 */ /* 0x000e620000000a00 */
[----:B------:R-:W-:Y:S02]  /*5160*/  @!P1 F2FP.F16.F32.PACK_AB R22, RZ, R25 ;  /* 0x00000019ff16923e */ /* 0x000fe400000000ff */
[----:B------:R-:W-:Y:S01]  /*5170*/  @!P1 F2FP.F16.F32.PACK_AB R10, RZ, R10 ;  /* 0x0000000aff0a923e */ /* 0x000fe200000000ff */
[----:B--2---:R-:W-:-:S04]  /*5180*/  FADD.FTZ R11, R11, R24 ;  /* 0x000000180b0b7221 */ /* 0x004fc80000010000 */
[----:B------:R-:W2:Y:S01]  /*5190*/  @!P1 LDC.64 R20, c[0x0][0x220] ;  /* 0x00008800ff149b82 */ /* 0x000ea20000000a00 */
[C---:B------:R-:W-:Y:S01]  /*51a0*/  @!P1 IMAD.WIDE R16, R0.reuse, 0x2, R16 ;  /* 0x0000000200109825 */ /* 0x040fe200078e0210 */
[----:B------:R-:W-:Y:S01]  /*51b0*/  MOV R24, 0xffff ;  /* 0x0000ffff00187802 */ /* 0x000fe20000000f00 */
[----:B------:R-:W3:Y:S02]  /*51c0*/  SHFL.BFLY PT, R31, R11, 0x1, 0x101f ;  /* 0x0c301f000b1f7f89 */ /* 0x000ee400000e0000 */
[C---:B0-----:R-:W-:Y:S02]  /*51d0*/  @!P1 IMAD.WIDE R14, R0.reuse, 0x2, R14 ;  /* 0x00000002000e9825 */ /* 0x041fe400078e020e */
[----:B------:R0:W-:Y:S04]  /*51e0*/  @!P1 STG.E.U16 desc[UR12][R16.64+0x3c], R23 ;  /* 0x00003c1710009986 */ /* 0x0001e8000c10150c */
[----:B------:R0:W-:Y:S01]  /*51f0*/  @!P1 STG.E.U16 desc[UR12][R14.64+0x3c], R22 ;  /* 0x00003c160e009986 */ /* 0x0001e2000c10150c */
[----:B-1----:R-:W-:-:S03]  /*5200*/  @!P1 IMAD.WIDE R18, R0, 0x2, R18 ;  /* 0x0000000200129825 */ /* 0x002fc600078e0212 */
[----:B------:R0:W1:Y:S04]  /*5210*/  SHFL.BFLY PT, R27, R12, 0x1, 0x101f ;  /* 0x0c301f000c1b7f89 */ /* 0x00006800000e0000 */
[----:B------:R0:W-:Y:S01]  /*5220*/  @!P1 STG.E.U16 desc[UR12][R18.64+0x78], R29 ;  /* 0x0000781d12009986 */ /* 0x0001e2000c10150c */
[----:B--2---:R-:W-:-:S04]  /*5230*/  @!P1 IMAD.WIDE R20, R0, 0x2, R20 ;  /* 0x0000000200149825 */ /* 0x004fc800078e0214 */
[----:B---3--:R-:W-:Y:S01]  /*5240*/  FADD.FTZ R31, R11, R31 ;  /* 0x0000001f0b1f7221 */ /* 0x008fe20000010000 */
[----:B------:R0:W-:Y:S06]  /*5250*/  @!P1 STG.E.U16 desc[UR12][R20.64+0x78], R10 ;  /* 0x0000780a14009986 */ /* 0x0001ec000c10150c */
.L_x_2394:
[----:B0-----:R-:W0:Y:S01]  /*5260*/  @!P1 LDC.64 R10, c[0x0][0x218] ;  /* 0x00008600ff0a9b82 */ /* 0x001e220000000a00 */
[----:B-1----:R-:W-:Y:S01]  /*5270*/  FADD.FTZ R16, R12, R27 ;  /* 0x0000001b0c107221 */ /* 0x002fe20000010000 */
[----:B------:R-:W-:-:S04]  /*5280*/  @!P1 F2FP.F16.F32.PACK_AB R12, RZ, R31 ;  /* 0x0000001fff0c923e */ /* 0x000fc800000000ff */
[----:B------:R-:W-:Y:S02]  /*5290*/  @!P1 F2FP.F16.F32.PACK_AB R16, RZ, R16 ;  /* 0x00000010ff10923e */ /* 0x000fe400000000ff */
[----:B------:R-:W1:Y:S01]  /*52a0*/  @!P1 LDC.64 R14, c[0x0][0x220] ;  /* 0x00008800ff0e9b82 */ /* 0x000e620000000a00 */
[----:B0-----:R-:W-:-:S05]  /*52b0*/  @!P1 IMAD.WIDE R10, R0, 0x2, R10 ;  /* 0x00000002000a9825 */ /* 0x001fca00078e020a */
[----:B------:R4:W-:Y:S01]  /*52c0*/  @!P1 STG.E.U16 desc[UR12][R10.64+0xb4], R12 ;  /* 0x0000b40c0a009986 */ /* 0x0009e2000c10150c */
[----:B-1----:R-:W-:-:S05]  /*52d0*/  @!P1 IMAD.WIDE R14, R0, 0x2, R14 ;  /* 0x00000002000e9825 */ /* 0x002fca00078e020e */
[----:B------:R4:W-:Y:S02]  /*52e0*/  @!P1 STG.E.U16 desc[UR12][R14.64+0xb4], R16 ;  /* 0x0000b4100e009986 */ /* 0x0009e4000c10150c */
.L_x_2324:
[----:B------:R-:W-:Y:S05]  /*52f0*/  WARPSYNC.ALL ;  /* 0x0000000000007948 */ /* 0x000fea0003800000 */
[----:B------:R-:W-:Y:S01]  /*5300*/  BAR.SYNC.DEFER_BLOCKING 0x0 ;  /* 0x0000000000007b1d */ /* 0x000fe20000010000 */
[C---:B------:R-:W-:Y:S02]  /*5310*/  ISETP.GE.AND P0, PT, R6.reuse, -0x1c40, PT ;  /* 0xffffe3c00600780c */ /* 0x040fe40003f06270 */
[----:B------:R-:W-:-:S11]  /*5320*/  IADD3 R6, R6, 0x2000, RZ ;  /* 0x0000200006067810 */ /* 0x000fd60007ffe0ff */
[----:B------:R-:W-:Y:S05]  /*5330*/  @!P0 BRA `(.L_x_2331) ;  /* 0xffffffe000308947 */ /* 0x000fea000383ffff */
[----:B------:R-:W-:Y:S05]  /*5340*/  EXIT ;  /* 0x000000000000794d */ /* 0x000fea0003800000 */
.L_x_2327:
[----:B-1----:R-:W-:Y:S01]  /*5350*/  IMAD.MOV.U32 R25, RZ, RZ, R0 ;  /* 0x000000ffff197224 */ /* 0x002fe200078e0000 */
[----:B------:R-:W-:Y:S02]  /*5360*/  MOV R24, 0x8 ;  /* 0x0000000800187802 */ /* 0x000fe40000000f00 */
[----:B------:R-:W-:Y:S02]  /*5370*/  MOV R23, 0x101f ;  /* 0x0000101f00177802 */ /* 0x000fe40000000f00 */
[----:B------:R-:W-:-:S07]  /*5380*/  MOV R16, 0xffff ;  /* 0x0000ffff00107802 */ /* 0x000fce0000000f00 */
[----:B0-2---:R-:W-:Y:S05]  /*5390*/  WARPSYNC.COLLECTIVE R16, `(.L_x_2332) ;  /* 0x0000000010087348 */ /* 0x005fea0003c00000 */
[----:B------:R1:W3:Y:S02]  /*53a0*/  SHFL.BFLY P2, R27, R25, R24, R23 ;  /* 0x0c000018191b7389 */ /* 0x0002e40000040017 */
[----:B0123--:R-:W-:Y:S01]  /*53b0*/  ENDCOLLECTIVE ;  /* 0x000000000000791b */ /* 0x00ffe20003800000 */
.L_x_2332:
[----:B------:R-:W-:Y:S01]  /*53c0*/  IMAD.MOV.U32 R25, RZ, RZ, R10 ;  /* 0x000000ffff197224 */ /* 0x000fe200078e000a */
[----:B------:R-:W-:-:S07]  /*53d0*/  MOV R11, R27 ;  /* 0x0000001b000b7202 */ /* 0x000fce0000000f00 */
[----:B------:R-:W-:Y:S05]  /*53e0*/  WARPSYNC.COLLECTIVE R16, `(.L_x_2333) ;  /* 0x0000000010087348 */ /* 0x000fea0003c00000 */
[----:B------:R0:W1:Y:S02]  /*53f0*/  SHFL.BFLY P2, R27, R25, R24, R23 ;  /* 0x0c000018191b7389 */ /* 0x0000640000040017 */
[----:B01----:R-:W-:Y:S01]  /*5400*/  ENDCOLLECTIVE ;  /* 0x000000000000791b */ /* 0x003fe20003800000 */
.L_x_2333:
[----:B------:R-:W-:-:S05]  /*5410*/  FADD.FTZ R11, R11, R0 ;  /* 0x000000000b0b7221 */ /* 0x000fca0000010000 */
[----:B------:R-:W-:Y:S02]  /*5420*/  MOV R25, R11 ;  /* 0x0000000b00197202 */ /* 0x000fe40000000f00 */
[----:B------:R-:W-:Y:S02]  /*5430*/  MOV R24, 0x4 ;  /* 0x0000000400187802 */ /* 0x000fe40000000f00 */
[----:B------:R-:W-:-:S07]  /*5440*/  MOV R15, R27 ;  /* 0x0000001b000f7202 */ /* 0x000fce0000000f00 */
[----:B------:R-:W-:Y:S05]  /*5450*/  WARPSYNC.COLLECTIVE R16, `(.L_x_2334) ;  /* 0x0000000010087348 */ /* 0x000fea0003c00000 */
[----:B------:R0:W1:Y:S02]  /*5460*/  SHFL.BFLY P2, R27, R25, R24, R23 ;  /* 0x0c000018191b7389 */ /* 0x0000640000040017 */
[----:B01----:R-:W-:Y:S01]  /*5470*/  ENDCOLLECTIVE ;  /* 0x000000000000791b */ /* 0x003fe20003800000 */
.L_x_2334:
[----:B------:R-:W-:-:S04]  /*5480*/  FADD.FTZ R15, R15, R10 ;  /* 0x0000000a0f0f7221 */ /* 0x000fc80000010000 */
[----:B------:R-:W-:Y:S01]  /*5490*/  IMAD.MOV.U32 R25, RZ, RZ, R15 ;  /* 0x000000ffff197224 */ /* 0x000fe200078e000f */
[----:B------:R-:W-:-:S07]  /*54a0*/  MOV R12, R27 ;  /* 0x0000001b000c7202 */ /* 0x000fce0000000f00 */
[----:B------:R-:W-:Y:S05]  /*54b0*/  WARPSYNC.COLLECTIVE R16, `(.L_x_2335) ;  /* 0x0000000010087348 */ /* 0x000fea0003c00000 */
[----:B------:R0:W1:Y:S02]  /*54c0*/  SHFL.BFLY P2, R27, R25, R24, R23 ;  /* 0x0c000018191b7389 */ /* 0x0000640000040017 */
[----:B01----:R-:W-:Y:S01]  /*54d0*/  ENDCOLLECTIVE ;  /* 0x000000000000791b */ /* 0x003fe20003800000 */
.L_x_2335:
[----:B------:R-:W-:-:S05]  /*54e0*/  FADD.FTZ R12, R11, R12 ;  /* 0x0000000c0b0c7221 */ /* 0x000fca0000010000 */
[----:B------:R-:W-:Y:S02]  /*54f0*/  MOV R25, R12 ;  /* 0x0000000c00197202 */ /* 0x000fe40000000f00 */
[----:B------:R-:W-:Y:S02]  /*5500*/  MOV R24, 0x2 ;  /* 0x0000000200187802 */ /* 0x000fe40000000f00 */
[----:B------:R-:W-:-:S07]  /*5510*/  MOV R14, R27 ;  /* 0x0000001b000e7202 */ /* 0x000fce0000000f00 */
[----:B------:R-:W-:Y:S05]  /*5520*/  WARPSYNC.COLLECTIVE R16, `(.L_x_2336) ;  /* 0x0000000010087348 */ /* 0x000fea0003c00000 */
[----:B------:R0:W1:Y:S02]  /*5530*/  SHFL.BFLY P2, R27, R25, R24, R23 ;  /* 0x0c000018191b7389 */ /* 0x0000640000040017 */
[----:B01----:R-:W-:Y:S01]  /*5540*/  ENDCOLLECTIVE ;  /* 0x000000000000791b */ /* 0x003fe20003800000 */
.L_x_2336:
[----:B------:R-:W-:-:S04]  /*5550*/  FADD.FTZ R14, R15, R14 ;  /* 0x0000000e0f0e7221 */ /* 0x000fc80000010000 */
[----:B------:R-:W-:Y:S01]  /*5560*/  IMAD.MOV.U32 R25, RZ, RZ, R14 ;  /* 0x000000ffff197224 */ /* 0x000fe200078e000e */
[----:B------:R-:W-:-:S07]  /*5570*/  MOV R17, R27 ;  /* 0x0000001b00117202 */ /* 0x000fce0000000f00 */
[----:B------:R-:W-:Y:S05]  /*5580*/  WARPSYNC.COLLECTIVE R16, `(.L_x_2337) ;  /* 0x0000000010087348 */ /* 0x000fea0003c00000 */
[----:B------:R0:W1:Y:S02]  /*5590*/  SHFL.BFLY P2, R27, R25, R24, R23 ;  /* 0x0c000018191b7389 */ /* 0x0000640000040017 */
[----:B01----:R-:W-:Y:S01]  /*55a0*/  ENDCOLLECTIVE ;  /* 0x000000000000791b */ /* 0x003fe20003800000 */
.L_x_2337:
[----:B------:R-:W-:-:S05]  /*55b0*/  FADD.FTZ R17, R12, R17 ;  /* 0x000000110c117221 */ /* 0x000fca0000010000 */
[----:B------:R-:W-:Y:S02]  /*55c0*/  MOV R25, R17 ;  /* 0x0000001100197202 */ /* 0x000fe40000000f00 */
[----:B------:R-:W-:Y:S02]  /*55d0*/  MOV R24, 0x1 ;  /* 0x0000000100187802 */ /* 0x000fe40000000f00 */
[----:B------:R-:W-:-:S07]  /*55e0*/  MOV R19, R27 ;  /* 0x0000001b00137202 */ /* 0x000fce0000000f00 */
[----:B------:R-:W-:Y:S05]  /*55f0*/  WARPSYNC.COLLECTIVE R16, `(.L_x_2338) ;  /* 0x0000000010087348 */ /* 0x000fea0003c00000 */
[----:B------:R0:W1:Y:S02]  /*5600*/  SHFL.BFLY P2, R27, R25, R24, R23 ;  /* 0x0c000018191b7389 */ /* 0x0000640000040017 */
[----:B01----:R-:W-:Y:S01]  /*5610*/  ENDCOLLECTIVE ;  /* 0x000000000000791b */ /* 0x003fe20003800000 */
.L_x_2338:
[----:B------:R-:W-:-:S04]  /*5620*/  FADD.FTZ R19, R14, R19 ;  /* 0x000000130e137221 */ /* 0x000fc80000010000 */
[----:B------:R-:W-:Y:S01]  /*5630*/  IMAD.MOV.U32 R25, RZ, RZ, R19 ;  /* 0x000000ffff197224 */ /* 0x000fe200078e0013 */
[----:B------:R-:W-:-:S07]  /*5640*/  MOV R0, R27 ;  /* 0x0000001b00007202 */ /* 0x000fce0000000f00 */
[----:B------:R-:W-:Y:S05]  /*5650*/  WARPSYNC.COLLECTIVE R16, `(.L_x_2339) ;  /* 0x0000000010087348 */ /* 0x000fea0003c00000 */
[----:B------:R0:W1:Y:S02]  /*5660*/  SHFL.BFLY P2, R27, R25, R24, R23 ;  /* 0x0c000018191b7389 */ /* 0x0000640000040017 */
[----:B01----:R-:W-:Y:S01]  /*5670*/  ENDCOLLECTIVE ;  /* 0x000000000000791b */ /* 0x003fe20003800000 */
.L_x_2339:
[----:B------:R-:W-:Y:S01]  /*5680*/  FADD.FTZ R0, R17, R0 ;  /* 0x0000000011007221 */ /* 0x000fe20000010000 */
[----:B------:R-:W-:Y:S06]  /*5690*/  BRA `(.L_x_2340) ;  /* 0xffffffe800ec7947 */ /* 0x000fec000383ffff */
.L_x_2328:
[----:B------:R-:W-:Y:S01]  /*56a0*/  BSSY B1, `(.L_x_2341) ;  /* 0x0000008000017945 */ /* 0x000fe20003800000 */
[----:B-1----:R-:W-:Y:S02]  /*56b0*/  MOV R25, R0 ;  /* 0x0000000000197202 */ /* 0x002fe40000000f00 */
[----:B------:R-:W-:Y:S02]  /*56c0*/  MOV R24, 0x8 ;  /* 0x0000000800187802 */ /* 0x000fe40000000f00 */
[----:B------:R-:W-:Y:S02]  /*56d0*/  MOV R23, 0x101f ;  /* 0x0000101f00177802 */ /* 0x000fe40000000f00 */
[----:B0-----:R-:W-:-:S07]  /*56e0*/  MOV R16, 0xffff ;  /* 0x0000ffff00107802 */ /* 0x001fce0000000f00 */
[----:B--2---:R-:W-:Y:S05]  /*56f0*/  WARPSYNC.COLLECTIVE R16, `(.L_x_2342) ;  /* 0x0000000010087348 */ /* 0x004fea0003c00000 */
[----:B------:R0:W1:Y:S02]  /*5700*/  SHFL.BFLY P2, R27, R25, R24, R23 ;  /* 0x0c000018191b7389 */ /* 0x0000640000040017 */
[----:B012---:R-:W-:Y:S01]  /*5710*/  ENDCOLLECTIVE ;  /* 0x000000000000791b */ /* 0x007fe20003800000 */
.L_x_2342:
[----:B------:R-:W-:Y:S05]  /*5720*/  BSYNC B1 ;  /* 0x0000000000017941 */ /* 0x000fea0003800000 */
.L_x_2341:
        /* <DEDUP_REMOVED lines=9> */
.L_x_2343:
[----:B------:R-:W-:Y:S01]  /*57c0*/  HFMA2.MMA R24, -RZ, RZ, 0, 2.384185791015625e-07 ;  /* 0x00000004ff187435 */ /* 0x000fe200000001ff */
[----:B------:R-:W-:Y:S01]  /*57d0*/  MOV R25, R17 ;  /* 0x0000001100197202 */ /* 0x000fe20000000f00 */
[----:B------:R-:W-:-:S09]  /*57e0*/  IMAD.MOV.U32 R19, RZ, RZ, R27 ;  /* 0x000000ffff137224 */ /* 0x000fd200078e001b */
[----:B------:R-:W-:Y:S05]  /*57f0*/  WARPSYNC.COLLECTIVE R16, `(.L_x_2344) ;  /* 0x0000000010087348 */ /* 0x000fea0003c00000 */
[----:B------:R0:W1:Y:S02]  /*5800*/  SHFL.BFLY P2, R27, R25, R24, R23 ;  /* 0x0c000018191b7389 */ /* 0x0000640000040017 */
[----:B01----:R-:W-:Y:S01]  /*5810*/  ENDCOLLECTIVE ;  /* 0x000000000000791b */ /* 0x003fe20003800000 */
.L_x_2344:
[----:B------:R-:W-:-:S05]  /*5820*/  FADD.FTZ R19, R19, R12 ;  /* 0x0000000c13137221 */ /* 0x000fca0000010000 */
[----:B------:R-:W-:Y:S02]  /*5830*/  MOV R25, R19 ;  /* 0x0000001300197202 */ /* 0x000fe40000000f00 */
[----:B------:R-:W-:-:S07]  /*5840*/  MOV R18, R27 ;  /* 0x0000001b00127202 */ /* 0x000fce0000000f00 */
[----:B------:R-:W-:Y:S05]  /*5850*/  WARPSYNC.COLLECTIVE R16, `(.L_x_2345) ;  /* 0x0000000010087348 */ /* 0x000fea0003c00000 */
[----:B------:R0:W1:Y:S02]  /*5860*/  SHFL.BFLY P2, R27, R25, R24, R23 ;  /* 0x0c000018191b7389 */ /* 0x0000640000040017 */
[----:B01----:R-:W-:Y:S01]  /*5870*/  ENDCOLLECTIVE ;  /* 0x000000000000791b */ /* 0x003fe20003800000 */
.L_x_2345:
[----:B------:R-:W-:Y:S01]  /*5880*/  FADD.FTZ R18, R17, R18 ;  /* 0x0000001211127221 */ /* 0x000fe20000010000 */
[----:B------:R-:W-:-:S04]  /*5890*/  HFMA2.MMA R24, -RZ, RZ, 0, 1.1920928955078125e-07 ;  /* 0x00000002ff187435 */ /* 0x000fc800000001ff */
[----:B------:R-:W-:Y:S01]  /*58a0*/  MOV R25, R18 ;  /* 0x0000001200197202 */ /* 0x000fe20000000f00 */
[----:B------:R-:W-:-:S07]  /*58b0*/  IMAD.MOV.U32 R20, RZ, RZ, R27 ;  /* 0x000000ffff147224 */ /* 0x000fce00078e001b */
[----:B------:R-:W-:Y:S05]  /*58c0*/  WARPSYNC.COLLECTIVE R16, `(.L_x_2346) ;  /* 0x0000000010087348 */ /* 0x000fea0003c00000 */
[----:B------:R0:W1:Y:S02]  /*58d0*/  SHFL.BFLY P2, R27, R25, R24, R23 ;  /* 0x0c000018191b7389 */ /* 0x0000640000040017 */
[----:B01----:R-:W-:Y:S01]  /*58e0*/  ENDCOLLECTIVE ;  /* 0x000000000000791b */ /* 0x003fe20003800000 */
.L_x_2346:
[----:B------:R-:W-:-:S05]  /*58f0*/  FADD.FTZ R20, R19, R20 ;  /* 0x0000001413147221 */ /* 0x000fca0000010000 */
[----:B------:R-:W-:Y:S02]  /*5900*/  MOV R25, R20 ;  /* 0x0000001400197202 */ /* 0x000fe40000000f00 */
[----:B------:R-:W-:-:S07]  /*5910*/  MOV R21, R27 ;  /* 0x0000001b00157202 */ /* 0x000fce0000000f00 */
[----:B------:R-:W-:Y:S05]  /*5920*/  WARPSYNC.COLLECTIVE R16, `(.L_x_2347) ;  /* 0x0000000010087348 */ /* 0x000fea0003c00000 */
[----:B------:R0:W1:Y:S02]  /*5930*/  SHFL.BFLY P2, R27, R25, R24, R23 ;  /* 0x0c000018191b7389 */ /* 0x0000640000040017 */
[----:B01----:R-:W-:Y:S01]  /*5940*/  ENDCOLLECTIVE ;  /* 0x000000000000791b */ /* 0x003fe20003800000 */
.L_x_2347:
[----:B------:R-:W-:Y:S01]  /*5950*/  FADD.FTZ R21, R18, R21 ;  /* 0x0000001512157221 */ /* 0x000fe20000010000 */
[----:B------:R-:W-:-:S04]  /*5960*/  HFMA2.MMA R24, -RZ, RZ, 0, 5.9604644775390625e-08 ;  /* 0x00000001ff187435 */ /* 0x000fc800000001ff */
[----:B------:R-:W-:Y:S01]  /*5970*/  MOV R25, R21 ;  /* 0x0000001500197202 */ /* 0x000fe20000000f00 */
[----:B------:R-:W-:-:S07]  /*5980*/  IMAD.MOV.U32 R29, RZ, RZ, R27 ;  /* 0x000000ffff1d7224 */ /* 0x000fce00078e001b */
[----:B------:R-:W-:Y:S05]  /*5990*/  WARPSYNC.COLLECTIVE R16, `(.L_x_2348) ;  /* 0x0000000010087348 */ /* 0x000fea0003c00000 */
[----:B------:R0:W1:Y:S02]  /*59a0*/  SHFL.BFLY P2, R27, R25, R24, R23 ;  /* 0x0c000018191b7389 */ /* 0x0000640000040017 */
[----:B01----:R-:W-:Y:S01]  /*59b0*/  ENDCOLLECTIVE ;  /* 0x000000000000791b */ /* 0x003fe20003800000 */
.L_x_2348:
[----:B------:R-:W-:-:S05]  /*59c0*/  FADD.FTZ R29, R20, R29 ;  /* 0x0000001d141d7221 */ /* 0x000fca0000010000 */
[----:B------:R-:W-:Y:S02]  /*59d0*/  MOV R25, R29 ;  /* 0x0000001d00197202 */ /* 0x000fe40000000f00 */
[----:B------:R-:W-:-:S07]  /*59e0*/  MOV R0, R27 ;  /* 0x0000001b00007202 */ /* 0x000fce0000000f00 */
[----:B------:R-:W-:Y:S05]  /*59f0*/  WARPSYNC.COLLECTIVE R16, `(.L_x_2349) ;  /* 0x0000000010087348 */ /* 0x000fea0003c00000 */
[----:B------:R0:W1:Y:S02]  /*5a00*/  SHFL.BFLY P2, R27, R25, R24, R23 ;  /* 0x0c000018191b7389 */ /* 0x0000640000040017 */
[----:B01----:R-:W-:Y:S01]  /*5a10*/  ENDCOLLECTIVE ;  /* 0x000000000000791b */ /* 0x003fe20003800000 */
.L_x_2349:
[----:B------:R-:W-:Y:S01]  /*5a20*/  FADD.FTZ R0, R21, R0 ;  /* 0x0000000015007221 */ /* 0x000fe20000010000 */
[----:B------:R-:W-:Y:S06]  /*5a30*/  BRA `(.L_x_2350) ;  /* 0xffffffe800c07947 */ /* 0x000fec000383ffff */
.L_x_2329:
        /* <DEDUP_REMOVED lines=8> */
.L_x_2352:
[----:B------:R-:W-:Y:S05]  /*5ac0*/  BSYNC B1 ;  /* 0x0000000000017941 */ /* 0x000fea0003800000 */
.L_x_2351:
        /* <DEDUP_REMOVED lines=8> */
.L_x_2353:
[----:B------:R-:W-:Y:S01]  /*5b50*/  FADD.FTZ R17, R17, R0 ;  /* 0x0000000011117221 */ /* 0x000fe20000010000 */
[----:B------:R-:W-:-:S03]  /*5b60*/  HFMA2.MMA R24, -RZ, RZ, 0, 2.384185791015625e-07 ;  /* 0x00000004ff187435 */ /* 0x000fc600000001ff */
[----:B------:R-:W-:Y:S01]  /*5b70*/  IMAD.MOV.U32 R25, RZ, RZ, R17 ;  /* 0x000000ffff197224 */ /* 0x000fe200078e0011 */
[----:B------:R-:W-:-:S07]  /*5b80*/  MOV R19, R27 ;  /* 0x0000001b00137202 */ /* 0x000fce0000000f00 */
[----:B------:R-:W-:Y:S05]  /*5b90*/  WARPSYNC.COLLECTIVE R16, `(.L_x_2354) ;  /* 0x0000000010087348 */ /* 0x000fea0003c00000 */
[----:B------:R0:W1:Y:S02]  /*5ba0*/  SHFL.BFLY P2, R27, R25, R24, R23 ;  /* 0x0c000018191b7389 */ /* 0x0000640000040017 */
[----:B01----:R-:W-:Y:S01]  /*5bb0*/  ENDCOLLECTIVE ;  /* 0x000000000000791b */ /* 0x003fe20003800000 */
.L_x_2354:
[----:B------:R-:W-:-:S05]  /*5bc0*/  FADD.FTZ R19, R19, R12 ;  /* 0x0000000c13137221 */ /* 0x000fca0000010000 */
[----:B------:R-:W-:Y:S02]  /*5bd0*/  MOV R25, R19 ;  /* 0x0000001300197202 */ /* 0x000fe40000000f00 */
[----:B------:R-:W-:-:S07]  /*5be0*/  MOV R18, R27 ;  /* 0x0000001b00127202 */ /* 0x000fce0000000f00 */
[----:B------:R-:W-:Y:S05]  /*5bf0*/  WARPSYNC.COLLECTIVE R16, `(.L_x_2355) ;  /* 0x0000000010087348 */ /* 0x000fea0003c00000 */
[----:B------:R0:W1:Y:S02]  /*5c00*/  SHFL.BFLY P2, R27, R25, R24, R23 ;  /* 0x0c000018191b7389 */ /* 0x0000640000040017 */
[----:B01----:R-:W-:Y:S01]  /*5c10*/  ENDCOLLECTIVE ;  /* 0x000000000000791b */ /* 0x003fe20003800000 */
.L_x_2355:
[----:B------:R-:W-:Y:S01]  /*5c20*/  FADD.FTZ R18, R17, R18 ;  /* 0x0000001211127221 */ /* 0x000fe20000010000 */
[----:B------:R-:W-:-:S03]  /*5c30*/  HFMA2.MMA R24, -RZ, RZ, 0, 1.1920928955078125e-07 ;  /* 0x00000002ff187435 */ /* 0x000fc600000001ff */
[----:B------:R-:W-:Y:S01]  /*5c40*/  IMAD.MOV.U32 R25, RZ, RZ, R18 ;  /* 0x000000ffff197224 */ /* 0x000fe200078e0012 */
[----:B------:R-:W-:-:S07]  /*5c50*/  MOV R20, R27 ;  /* 0x0000001b00147202 */ /* 0x000fce0000000f00 */
[----:B------:R-:W-:Y:S05]  /*5c60*/  WARPSYNC.COLLECTIVE R16, `(.L_x_2356) ;  /* 0x0000000010087348 */ /* 0x000fea0003c00000 */
[----:B------:R0:W1:Y:S02]  /*5c70*/  SHFL.BFLY P2, R27, R25, R24, R23 ;  /* 0x0c000018191b7389 */ /* 0x0000640000040017 */
[----:B01----:R-:W-:Y:S01]  /*5c80*/  ENDCOLLECTIVE ;  /* 0x000000000000791b */ /* 0x003fe20003800000 */
.L_x_2356:
[----:B------:R-:W-:-:S05]  /*5c90*/  FADD.FTZ R20, R19, R20 ;  /* 0x0000001413147221 */ /* 0x000fca0000010000 */
[----:B------:R-:W-:Y:S02]  /*5ca0*/  MOV R25, R20 ;  /* 0x0000001400197202 */ /* 0x000fe40000000f00 */
[----:B------:R-:W-:-:S07]  /*5cb0*/  MOV R21, R27 ;  /* 0x0000001b00157202 */ /* 0x000fce0000000f00 */
[----:B------:R-:W-:Y:S05]  /*5cc0*/  WARPSYNC.COLLECTIVE R16, `(.L_x_2357) ;  /* 0x0000000010087348 */ /* 0x000fea0003c00000 */
[----:B------:R0:W1:Y:S02]  /*5cd0*/  SHFL.BFLY P2, R27, R25, R24, R23 ;  /* 0x0c000018191b7389 */ /* 0x0000640000040017 */
[----:B01----:R-:W-:Y:S01]  /*5ce0*/  ENDCOLLECTIVE ;  /* 0x000000000000791b */ /* 0x003fe20003800000 */
.L_x_2357:
[----:B------:R-:W-:Y:S01]  /*5cf0*/  FADD.FTZ R21, R18, R21 ;  /* 0x0000001512157221 */ /* 0x000fe20000010000 */
[----:B------:R-:W-:-:S03]  /*5d00*/  HFMA2.MMA R24, -RZ, RZ, 0, 5.9604644775390625e-08 ;  /* 0x00000001ff187435 */ /* 0x000fc600000001ff */
[----:B------:R-:W-:Y:S01]  /*5d10*/  IMAD.MOV.U32 R25, RZ, RZ, R21 ;  /* 0x000000ffff197224 */ /* 0x000fe200078e0015 */
[----:B------:R-:W-:-:S07]  /*5d20*/  MOV R29, R27 ;  /* 0x0000001b001d7202 */ /* 0x000fce0000000f00 */
[----:B------:R-:W-:Y:S05]  /*5d30*/  WARPSYNC.COLLECTIVE R16, `(.L_x_2358) ;  /* 0x0000000010087348 */ /* 0x000fea0003c00000 */
[----:B------:R0:W1:Y:S02]  /*5d40*/  SHFL.BFLY P2, R27, R25, R24, R23 ;  /* 0x0c000018191b7389 */ /* 0x0000640000040017 */
[----:B01----:R-:W-:Y:S01]  /*5d50*/  ENDCOLLECTIVE ;  /* 0x000000000000791b */ /* 0x003fe20003800000 */
.L_x_2358:
[----:B------:R-:W-:-:S05]  /*5d60*/  FADD.FTZ R29, R20, R29 ;  /* 0x0000001d141d7221 */ /* 0x000fca0000010000 */
[----:B------:R-:W-:Y:S02]  /*5d70*/  MOV R25, R29 ;  /* 0x0000001d00197202 */ /* 0x000fe40000000f00 */
[----:B------:R-:W-:-:S07]  /*5d80*/  MOV R0, R27 ;  /* 0x0000001b00007202 */ /* 0x000fce0000000f00 */
[----:B------:R-:W-:Y:S05]  /*5d90*/  WARPSYNC.COLLECTIVE R16, `(.L_x_2359) ;  /* 0x0000000010087348 */ /* 0x000fea0003c00000 */
[----:B------:R0:W1:Y:S02]  /*5da0*/  SHFL.BFLY P2, R27, R25, R24, R23 ;  /* 0x0c000018191b7389 */ /* 0x0000640000040017 */
[----:B01----:R-:W-:Y:S01]  /*5db0*/  ENDCOLLECTIVE ;  /* 0x000000000000791b */ /* 0x003fe20003800000 */
.L_x_2359:
[----:B------:R-:W-:Y:S01]  /*5dc0*/  FADD.FTZ R0, R21, R0 ;  /* 0x0000000015007221 */ /* 0x000fe20000010000 */
[----:B------:R-:W-:Y:S06]  /*5dd0*/  BRA `(.L_x_2360) ;  /* 0xffffffe8007c7947 */ /* 0x000fec000383ffff */
.L_x_2330:
        /* <DEDUP_REMOVED lines=8> */
.L_x_2362:
[----:B------:R-:W-:Y:S05]  /*5e60*/  BSYNC B0 ;  /* 0x0000000000007941 */ /* 0x000fea0003800000 */
.L_x_2361:
        /* <DEDUP_REMOVED lines=11> */
.L_x_2363:
        /* <DEDUP_REMOVED lines=15> */
.L_x_2364:
[----:B------:R-:W-:-:S05]  /*6010*/  FADD.FTZ R29, R29, R18 ;  /* 0x000000121d1d7221 */ /* 0x000fca0000010000 */
[----:B------:R-:W-:Y:S02]  /*6020*/  MOV R25, R29 ;  /* 0x0000001d00197202 */ /* 0x000fe40000000f00 */
[----:B------:R-:W-:-:S07]  /*6030*/  MOV R0, R27 ;  /* 0x0000001b00007202 */ /* 0x000fce0000000f00 */
[----:B------:R-:W-:Y:S05]  /*6040*/  WARPSYNC.COLLECTIVE R16, `(.L_x_2365) ;  /* 0x0000000010087348 */ /* 0x000fea0003c00000 */
[----:B------:R0:W1:Y:S02]  /*6050*/  SHFL.BFLY P2, R27, R25, R24, R23 ;  /* 0x0c000018191b7389 */ /* 0x0000640000040017 */
[----:B01----:R-:W-:Y:S01]  /*6060*/  ENDCOLLECTIVE ;  /* 0x000000000000791b */ /* 0x003fe20003800000 */
.L_x_2365:
        /* <DEDUP_REMOVED lines=10> */
.L_x_2366:
[----:B------:R-:W-:Y:S01]  /*6110*/  FADD.FTZ R21, R29, R34 ;  /* 0x000000221d157221 */ /* 0x000fe20000010000 */
[----:B------:R-:W-:-:S03]  /*6120*/  @P0 LEA R34, R7, UR6, 0x7 ;  /* 0x0000000607220c11 */ /* 0x000fc6000f8e38ff */
[----:B------:R-:W-:Y:S01]  /*6130*/  IMAD.MOV.U32 R25, RZ, RZ, R21 ;  /* 0x000000ffff197224 */ /* 0x000fe200078e0015 */
[----:B------:R-:W-:-:S07]  /*6140*/  MOV R17, R27 ;  /* 0x0000001b00117202 */ /* 0x000fce0000000f00 */
[----:B------:R-:W-:Y:S05]  /*6150*/  WARPSYNC.COLLECTIVE R16, `(.L_x_2367) ;  /* 0x0000000010087348 */ /* 0x000fea0003c00000 */
[----:B------:R0:W1:Y:S02]  /*6160*/  SHFL.BFLY P2, R27, R25, R24, R23 ;  /* 0x0c000018191b7389 */ /* 0x0000640000040017 */
[----:B01----:R-:W-:Y:S01]  /*6170*/  ENDCOLLECTIVE ;  /* 0x000000000000791b */ /* 0x003fe20003800000 */
.L_x_2367:
[----:B------:R-:W-:Y:S01]  /*6180*/  FADD.FTZ R0, R0, R17 ;  /* 0x0000001100007221 */ /* 0x000fe20000010000 */
[----:B------:R-:W-:-:S04]  /*6190*/  HFMA2.MMA R24, -RZ, RZ, 0, 5.9604644775390625e-08 ;  /* 0x00000001ff187435 */ /* 0x000fc800000001ff */
[----:B------:R-:W-:Y:S02]  /*61a0*/  MOV R25, R0 ;  /* 0x0000000000197202 */ /* 0x000fe40000000f00 */
[----:B------:R-:W-:-:S07]  /*61b0*/  MOV R29, R27 ;  /* 0x0000001b001d7202 */ /* 0x000fce0000000f00 */
[----:B------:R-:W-:Y:S05]  /*61c0*/  WARPSYNC.COLLECTIVE R16, `(.L_x_2368) ;  /* 0x0000000010087348 */ /* 0x000fea0003c00000 */
[----:B------:R0:W1:Y:S02]  /*61d0*/  SHFL.BFLY P2, R27, R25, R24, R23 ;  /* 0x0c000018191b7389 */ /* 0x0000640000040017 */
[----:B01----:R-:W-:Y:S01]  /*61e0*/  ENDCOLLECTIVE ;  /* 0x000000000000791b */ /* 0x003fe20003800000 */
.L_x_2368:
        /* <DEDUP_REMOVED lines=11> */
.L_x_2369:
        /* <DEDUP_REMOVED lines=8> */
.L_x_2370:
        /* <DEDUP_REMOVED lines=9> */
.L_x_2371:
[----:B------:R-:W-:Y:S01]  /*63b0*/  MOV R25, R31 ;  /* 0x0000001f00197202 */ /* 0x000fe20000000f00 */
[----:B------:R-:W-:Y:S01]  /*63c0*/  IMAD.MOV.U32 R24, RZ, RZ, 0x4 ;  /* 0x00000004ff187424 */ /* 0x000fe200078e00ff */
[----:B------:R-:W-:-:S07]  /*63d0*/  MOV R20, R27 ;  /* 0x0000001b00147202 */ /* 0x000fce0000000f00 */
[----:B------:R-:W-:Y:S05]  /*63e0*/  WARPSYNC.COLLECTIVE R16, `(.L_x_2372) ;  /* 0x0000000010087348 */ /* 0x000fea0003c00000 */
[----:B------:R0:W1:Y:S02]  /*63f0*/  SHFL.BFLY P2, R27, R25, R24, R23 ;  /* 0x0c000018191b7389 */ /* 0x0000640000040017 */
[----:B01----:R-:W-:Y:S01]  /*6400*/  ENDCOLLECTIVE ;  /* 0x000000000000791b */ /* 0x003fe20003800000 */
.L_x_2372:
        /* <DEDUP_REMOVED lines=8> */
.L_x_2373:
[----:B------:R-:W-:Y:S01]  /*6490*/  HFMA2.MMA R24, -RZ, RZ, 0, 1.1920928955078125e-07 ;  /* 0x00000002ff187435 */ /* 0x000fe200000001ff */
[----:B------:R-:W-:Y:S01]  /*64a0*/  IMAD.MOV.U32 R25, RZ, RZ, R31 ;  /* 0x000000ffff197224 */ /* 0x000fe200078e001f */
[----:B------:R-:W-:-:S09]  /*64b0*/  MOV R19, R27 ;  /* 0x0000001b00137202 */ /* 0x000fd20000000f00 */
[----:B------:R-:W-:Y:S05]  /*64c0*/  WARPSYNC.COLLECTIVE R16, `(.L_x_2374) ;  /* 0x0000000010087348 */ /* 0x000fea0003c00000 */
[----:B------:R0:W1:Y:S02]  /*64d0*/  SHFL.BFLY P2, R27, R25, R24, R23 ;  /* 0x0c000018191b7389 */ /* 0x0000640000040017 */
[----:B01----:R-:W-:Y:S01]  /*64e0*/  ENDCOLLECTIVE ;  /* 0x000000000000791b */ /* 0x003fe20003800000 */
.L_x_2374:
        /* <DEDUP_REMOVED lines=18> */
.L_x_2375:
[----:B------:R-:W-:Y:S01]  /*6610*/  MOV R25, R18 ;  /* 0x0000001200197202 */ /* 0x000fe20000000f00 */
[----:B------:R-:W-:Y:S01]  /*6620*/  IMAD.MOV.U32 R24, RZ, RZ, 0x1 ;  /* 0x00000001ff187424 */ /* 0x000fe200078e00ff */
[----:B------:R-:W-:-:S07]  /*6630*/  MOV R19, R27 ;  /* 0x0000001b00137202 */ /* 0x000fce0000000f00 */
[----:B------:R-:W-:Y:S05]  /*6640*/  WARPSYNC.COLLECTIVE R16, `(.L_x_2376) ;  /* 0x0000000010087348 */ /* 0x000fea0003c00000 */
[----:B------:R0:W1:Y:S02]  /*6650*/  SHFL.BFLY P2, R27, R25, R24, R23 ;  /* 0x0c000018191b7389 */ /* 0x0000640000040017 */
[----:B01----:R-:W-:Y:S01]  /*6660*/  ENDCOLLECTIVE ;  /* 0x000000000000791b */ /* 0x003fe20003800000 */
.L_x_2376:
        /* <DEDUP_REMOVED lines=19> */
.L_x_2377:
        /* <DEDUP_REMOVED lines=10> */
.L_x_2378:
        /* <DEDUP_REMOVED lines=8> */
.L_x_2379:
        /* <DEDUP_REMOVED lines=11> */
.L_x_2380:
[----:B------:R-:W-:Y:S02]  /*6970*/  MOV R25, R10 ;  /* 0x0000000a00197202 */ /* 0x000fe40000000f00 */
[----:B------:R-:W-:-:S07]  /*6980*/  MOV R15, R27 ;  /* 0x0000001b000f7202 */ /* 0x000fce0000000f00 */
[----:B------:R-:W-:Y:S05]  /*6990*/  WARPSYNC.COLLECTIVE R16, `(.L_x_2381) ;  /* 0x0000000010087348 */ /* 0x000fea0003c00000 */
[----:B------:R0:W1:Y:S02]  /*69a0*/  SHFL.BFLY P2, R27, R25, R24, R23 ;  /* 0x0c000018191b7389 */ /* 0x0000640000040017 */
[----:B01----:R-:W-:Y:S01]  /*69b0*/  ENDCOLLECTIVE ;  /* 0x000000000000791b */ /* 0x003fe20003800000 */
.L_x_2381:
        /* <DEDUP_REMOVED lines=10> */
.L_x_2382:
[----:B------:R-:W-:Y:S02]  /*6a60*/  MOV R25, R10 ;  /* 0x0000000a00197202 */ /* 0x000fe40000000f00 */
[----:B------:R-:W-:-:S07]  /*6a70*/  MOV R21, R27 ;  /* 0x0000001b00157202 */ /* 0x000fce0000000f00 */
[----:B------:R-:W-:Y:S05]  /*6a80*/  WARPSYNC.COLLECTIVE R16, `(.L_x_2383) ;  /* 0x0000000010087348 */ /* 0x000fea0003c00000 */
[----:B------:R0:W1:Y:S02]  /*6a90*/  SHFL.BFLY P2, R27, R25, R24, R23 ;  /* 0x0c000018191b7389 */ /* 0x0000640000040017 */
[----:B01----:R-:W-:Y:S01]  /*6aa0*/  ENDCOLLECTIVE ;  /* 0x000000000000791b */ /* 0x003fe20003800000 */
.L_x_2383:
        /* <DEDUP_REMOVED lines=13> */
.L_x_2384:
[----:B------:R-:W-:Y:S01]  /*6b80*/  IMAD.MOV.U32 R25, RZ, RZ, R10 ;  /* 0x000000ffff197224 */ /* 0x000fe200078e000a */
[----:B------:R-:W-:-:S07]  /*6b90*/  MOV R21, R27 ;  /* 0x0000001b00157202 */ /* 0x000fce0000000f00 */
[----:B------:R-:W-:Y:S05]  /*6ba0*/  WARPSYNC.COLLECTIVE R16, `(.L_x_2385) ;  /* 0x0000000010087348 */ /* 0x000fea0003c00000 */
[----:B------:R0:W1:Y:S02]  /*6bb0*/  SHFL.BFLY P2, R27, R25, R24, R23 ;  /* 0x0c000018191b7389 */ /* 0x0000640000040017 */
[----:B01----:R-:W-:Y:S01]  /*6bc0*/  ENDCOLLECTIVE ;  /* 0x000000000000791b */ /* 0x003fe20003800000 */
.L_x_2385:
[----:B------:R-:W-:Y:S01]  /*6bd0*/  HFMA2.MMA R24, -RZ, RZ, 0, 4.76837158203125e-07 ;  /* 0x00000008ff187435 */ /* 0x000fe200000001ff */
[----:B------:R-:W-:Y:S02]  /*6be0*/  MOV R25, R11 ;  /* 0x0000000b00197202 */ /* 0x000fe40000000f00 */
[----:B------:R-:W-:-:S08]  /*6bf0*/  MOV R22, R27 ;  /* 0x0000001b00167202 */ /* 0x000fd00000000f00 */
[----:B------:R-:W-:Y:S05]  /*6c00*/  WARPSYNC.COLLECTIVE R16, `(.L_x_2386) ;  /* 0x0000000010087348 */ /* 0x000fea0003c00000 */
[----:B------:R0:W1:Y:S02]  /*6c10*/  SHFL.BFLY P2, R27, R25, R24, R23 ;  /* 0x0c000018191b7389 */ /* 0x0000640000040017 */
[----:B01----:R-:W-:Y:S01]  /*6c20*/  ENDCOLLECTIVE ;  /* 0x000000000000791b */ /* 0x003fe20003800000 */
.L_x_2386:
        /* <DEDUP_REMOVED lines=9> */
.L_x_2387:
[----:B------:R-:W-:Y:S01]  /*6cc0*/  HFMA2.MMA R24, -RZ, RZ, 0, 2.384185791015625e-07 ;  /* 0x00000004ff187435 */ /* 0x000fe200000001ff */
[----:B------:R-:W-:Y:S01]  /*6cd0*/  IMAD.MOV.U32 R25, RZ, RZ, R11 ;  /* 0x000000ffff197224 */ /* 0x000fe200078e000b */
[----:B------:R-:W-:-:S09]  /*6ce0*/  MOV R14, R27 ;  /* 0x0000001b000e7202 */ /* 0x000fd20000000f00 */
[----:B------:R-:W-:Y:S05]  /*6cf0*/  WARPSYNC.COLLECTIVE R16, `(.L_x_2388) ;  /* 0x0000000010087348 */ /* 0x000fea0003c00000 */
[----:B------:R0:W1:Y:S02]  /*6d00*/  SHFL.BFLY P2, R27, R25, R24, R23 ;  /* 0x0c000018191b7389 */ /* 0x0000640000040017 */
[----:B01----:R-:W-:Y:S01]  /*6d10*/  ENDCOLLECTIVE ;  /* 0x000000000000791b */ /* 0x003fe20003800000 */
.L_x_2388:
        /* <DEDUP_REMOVED lines=8> */
.L_x_2389:
[----:B------:R-:W-:Y:S01]  /*6da0*/  HFMA2.MMA R24, -RZ, RZ, 0, 1.1920928955078125e-07 ;  /* 0x00000002ff187435 */ /* 0x000fe200000001ff */
[----:B------:R-:W-:Y:S01]  /*6db0*/  MOV R25, R11 ;  /* 0x0000000b00197202 */ /* 0x000fe20000000f00 */
[----:B------:R-:W-:-:S09]  /*6dc0*/  IMAD.MOV.U32 R29, RZ, RZ, R27 ;  /* 0x000000ffff1d7224 */ /* 0x000fd200078e001b */
[----:B------:R-:W-:Y:S05]  /*6dd0*/  WARPSYNC.COLLECTIVE R16, `(.L_x_2390) ;  /* 0x0000000010087348 */ /* 0x000fea0003c00000 */
[----:B------:R0:W1:Y:S02]  /*6de0*/  SHFL.BFLY P2, R27, R25, R24, R23 ;  /* 0x0c000018191b7389 */ /* 0x0000640000040017 */
[----:B01----:R-:W-:Y:S01]  /*6df0*/  ENDCOLLECTIVE ;  /* 0x000000000000791b */ /* 0x003fe20003800000 */
.L_x_2390:
        /* <DEDUP_REMOVED lines=13> */
.L_x_2391:
[----:B------:R0:W-:Y:S01]  /*6ed0*/  @!P1 STG.E.U16 desc[UR12][R20.64+0x78], R10 ;  /* 0x0000780a14009986 */ /* 0x0001e2000c10150c */
[----:B------:R-:W-:Y:S01]  /*6ee0*/  HFMA2.MMA R24, -RZ, RZ, 0, 5.9604644775390625e-08 ;  /* 0x00000001ff187435 */ /* 0x000fe200000001ff */
[----:B------:R-:W-:Y:S01]  /*6ef0*/  MOV R25, R11 ;  /* 0x0000000b00197202 */ /* 0x000fe20000000f00 */
[----:B------:R-:W-:-:S09]  /*6f00*/  FADD.FTZ R12, R12, R27 ;  /* 0x0000001b0c0c7221 */ /* 0x000fd20000010000 */
[----:B0-----:R-:W-:Y:S05]  /*6f10*/  WARPSYNC.COLLECTIVE R16, `(.L_x_2392) ;  /* 0x0000000010087348 */ /* 0x001fea0003c00000 */
[----:B------:R1:W2:Y:S02]  /*6f20*/  SHFL.BFLY P2, R27, R25, R24, R23 ;  /* 0x0c000018191b7389 */ /* 0x0002a40000040017 */
[----:B012---:R-:W-:Y:S01]  /*6f30*/  ENDCOLLECTIVE ;  /* 0x000000000000791b */ /* 0x007fe20003800000 */
.L_x_2392:
[----:B------:R-:W-:Y:S02]  /*6f40*/  MOV R25, R12 ;  /* 0x0000000c00197202 */ /* 0x000fe40000000f00 */
[----:B------:R-:W-:-:S07]  /*6f50*/  MOV R31, R27 ;  /* 0x0000001b001f7202 */ /* 0x000fce0000000f00 */
[----:B------:R-:W-:Y:S05]  /*6f60*/  WARPSYNC.COLLECTIVE R16, `(.L_x_2393) ;  /* 0x0000000010087348 */ /* 0x000fea0003c00000 */
[----:B------:R0:W1:Y:S02]  /*6f70*/  SHFL.BFLY P2, R27, R25, R24, R23 ;  /* 0x0c000018191b7389 */ /* 0x0000640000040017 */
[----:B01----:R-:W-:Y:S01]  /*6f80*/  ENDCOLLECTIVE ;  /* 0x000000000000791b */ /* 0x003fe20003800000 */
.L_x_2393:
[----:B------:R-:W-:Y:S01]  /*6f90*/  FADD.FTZ R31, R11, R31 ;  /* 0x0000001f0b1f7221 */ /* 0x000fe20000010000 */
[----:B------:R-:W-:Y:S06]  /*6fa0*/  BRA `(.L_x_2394) ;  /* 0xffffffe000ac7947 */ /* 0x000fec000383ffff */
.L_x_2395:
        /* <DEDUP_REMOVED lines=13> */
.L_x_3223:


//--------------------- .text._ZN13group_norm_v218gn_bwd_cuda_kernelI6__halfLi480ELi1ELi16ELi60ELi1024ELb1ELb1ELi8ELi960ELi960ELi4ELb1ELi1ELb0ELb0ELNS_15WgradSyncMethodE3ENS_16CompileConditionILi900EEEEEvPT_S6_S6_PKS5_S8_S8_S8_PKfflPfPj --------------------------
	.section	.text._ZN13group_norm_v218gn_bwd_cuda_kernelI6__halfLi480ELi1ELi16ELi60ELi1024ELb1ELb1ELi8ELi960ELi960ELi4ELb1ELi1ELb0ELb0ELNS_15WgradSyncMethodE3ENS_16CompileConditionILi900EEEEEvPT_S6_S6_PKS5_S8_S8_S8_PKfflPfPj,"ax",@progbits
	.align	128
        .global         _ZN13group_norm_v218gn_bwd_cuda_kernelI6__halfLi480ELi1ELi16ELi60ELi1024ELb1ELb1ELi8ELi960ELi960ELi4ELb1ELi1ELb0ELb0ELNS_15WgradSyncMethodE3ENS_16CompileConditionILi900EEEEEvPT_S6_S6_PKS5_S8_S8_S8_PKfflPfPj
        .type           _ZN13group_norm_v218gn_bwd_cuda_kernelI6__halfLi480ELi1ELi16ELi60ELi1024ELb1ELb1ELi8ELi960ELi960ELi4ELb1ELi1ELb0ELb0ELNS_15WgradSyncMethodE3ENS_16CompileConditionILi900EEEEEvPT_S6_S6_PKS5_S8_S8_S8_PKfflPfPj,@function
        .size           _ZN13group_norm_v218gn_bwd_cuda_kernelI6__halfLi480ELi1ELi16ELi60ELi1024ELb1ELb1ELi8ELi960ELi960ELi4ELb1ELi1ELb0ELb0ELNS_15WgradSyncMethodE3ENS_16CompileConditionILi900EEEEEvPT_S6_S6_PKS5_S8_S8_S8_PKfflPfPj,(.L_x_3224 - _ZN13group_norm_v218gn_bwd_cuda_kernelI6__halfLi480ELi1ELi16ELi60ELi1024ELb1ELb1ELi8ELi960ELi960ELi4ELb1ELi1ELb0ELb0ELNS_15WgradSyncMethodE3ENS_16CompileConditionILi900EEEEEvPT_S6_S6_PKS5_S8_S8_S8_PKfflPfPj)
        .other          _ZN13group_norm_v218gn_bwd_cuda_kernelI6__halfLi480ELi1ELi16ELi60ELi1024ELb1ELb1ELi8ELi960ELi960ELi4ELb1ELi1ELb0ELb0ELNS_15WgradSyncMethodE3ENS_16CompileConditionILi900EEEEEvPT_S6_S6_PKS5_S8_S8_S8_PKfflPfPj,@"STO_CUDA_ENTRY STV_DEFAULT"
_ZN13group_norm_v218gn_bwd_cuda_kernelI6__halfLi480ELi1ELi16ELi60ELi1024ELb1ELb1ELi8ELi960ELi960ELi4ELb1ELi1ELb0ELb0ELNS_15WgradSyncMethodE3ENS_16CompileConditionILi900EEEEEvPT_S6_S6_PKS5_S8_S8_S8_PKfflPfPj:
.text._ZN13group_norm_v218gn_bwd_cuda_kernelI6__halfLi480ELi1ELi16ELi60ELi1024ELb1ELb1ELi8ELi960ELi960ELi4ELb1ELi1ELb0ELb0ELNS_15WgradSyncMethodE3ENS_16CompileConditionILi900EEEEEvPT_S6_S6_PKS5_S8_S8_S8_PKfflPfPj:
        /* <DEDUP_REMOVED lines=29> */
.L_x_2398:
[----:B------:R-:W2:Y:S04]  /*01d0*/  LD.E.STRONG.GPU R0, desc[UR8][R2.64] ;  /* 0x0000000802007980 */ /* 0x000ea8000c10f900 */
[----:B--2---:R-:W-:Y:S01]  /*01e0*/  CCTL.IVALL ;  /* 0x00000000ff00798f */ /* 0x004fe20002000000 */
[----:B------:R-:W-:Y:S05]  /*01f0*/  YIELD ;  /* 0x0000000000007946 */ /* 0x000fea0003800000 */
[----:B-----5:R-:W-:-:S04]  /*0200*/  LOP3.LUT R0, R0, R5, RZ, 0x3c, !PT ;  /* 0x0000000500007212 */ /* 0x020fc800078e3cff */
[----:B------:R-:W-:-:S13]  /*0210*/  ISETP.GT.AND P0, PT, R0, -0x1, PT ;  /* 0xffffffff0000780c */ /* 0x000fda0003f04270 */
[----:B------:R-:W-:Y:S05]  /*0220*/  @P0 BRA `(.L_x_2398) ;  /* 0xfffffffc00e80947 */ /* 0x000fea000383ffff */
.L_x_2397:
[----:B------:R-:W-:Y:S05]  /*0230*/  WARPSYNC.ALL ;  /* 0x0000000000007948 */ /* 0x000fea0003800000 */
[----:B------:R-:W-:Y:S06]  /*0240*/  BAR.SYNC.DEFER_BLOCKING 0x0 ;  /* 0x0000000000007b1d */ /* 0x000fec0000010000 */
[----:B------:R-:W-:Y:S05]  /*0250*/  BRA `(.L_x_2399) ;  /* 0x0000003000dc7947 */ /* 0x000fea0003800000 */
.L_x_2396:
        /* <DEDUP_REMOVED lines=11> */
[----:B------:R-:W-:Y:S02]  /*0310*/  IADD3 R7, R85, 0x1e0, RZ ;  /* 0x000001e055077810 */ /* 0x000fe40007ffe0ff */
[----:B------:R-:W-:Y:S02]  /*0320*/  CS2R R52, SRZ ;  /* 0x0000000000347805 */ /* 0x000fe4000001ff00 */
[----:B------:R-:W-:Y:S01]  /*0330*/  SHF.R.S32.HI R6, RZ, 0x1f, R85 ;  /* 0x0000001fff067819 */ /* 0x000fe20000011455 */
[----:B------:R-:W4:Y:S01]  /*0340*/  S2R R11, SR_CgaCtaId ;  /* 0x00000000000b7919 */ /* 0x000f220000008800 */
[----:B------:R-:W-:Y:S01]  /*0350*/  SHF.R.S32.HI R8, RZ, 0x1f, R7 ;  /* 0x0000001fff087819 */ /* 0x000fe20000011407 */
[----:B0-----:R-:W-:Y:S01]  /*0360*/  IMAD.WIDE.U32 R2, R9, -0x77777777, RZ ;  /* 0x8888888909027825 */ /* 0x001fe200078e00ff */
[----:B------:R-:W-:-:S02]  /*0370*/  MOV R0, 0x400 ;  /* 0x0000040000007802 */ /* 0x000fc40000000f00 */
[----:B------:R-:W-:Y:S02]  /*0380*/  CS2R R54, SRZ ;  /* 0x0000000000367805 */ /* 0x000fe4000001ff00 */
[----:B------:R-:W-:Y:S02]  /*0390*/  LEA.HI R82, R8, R7, RZ, 0x2 ;  /* 0x0000000708527211 */ /* 0x000fe400078f10ff */
[----:B------:R-:W-:Y:S02]  /*03a0*/  CS2R R56, SRZ ;  /* 0x0000000000387805 */ /* 0x000fe4000001ff00 */
[----:B-1----:R-:W-:Y:S02]  /*03b0*/  LEA.HI R4, R6, R85, RZ, 0x2 ;  /* 0x0000005506047211 */ /* 0x002fe400078f10ff */
[----:B------:R-:W-:Y:S02]  /*03c0*/  CS2R R58, SRZ ;  /* 0x00000000003a7805 */ /* 0x000fe4000001ff00 */
[----:B------:R-:W-:Y:S01]  /*03d0*/  LOP3.LUT R10, R82, 0xfffffffc, RZ, 0xc0, !PT ;  /* 0xfffffffc520a7812 */ /* 0x000fe200078ec0ff */
[----:B------:R-:W-:Y:S01]  /*03e0*/  UMOV UR4, URZ ;  /* 0x0000003f00047c82 */ /* 0x000fe20008000000 */
[----:B------:R-:W-:-:S02]  /*03f0*/  SHF.R.S32.HI R83, RZ, 0x2, R4 ;  /* 0x00000002ff537819 */ /* 0x000fc40000011404 */
[----:B------:R-:W-:Y:S02]  /*0400*/  SHF.R.S32.HI R82, RZ, 0x2, R82 ;  /* 0x00000002ff527819 */ /* 0x000fe40000011452 */
[----:B------:R-:W-:Y:S02]  /*0410*/  IADD3 R0, R0, 0x3c00, RZ ;  /* 0x00003c0000007810 */ /* 0x000fe40007ffe0ff */
[----:B------:R-:W-:Y:S02]  /*0420*/  IADD3 R2, R83, 0xf0, RZ ;  /* 0x000000f053027810 */ /* 0x000fe40007ffe0ff */
[----:B------:R-:W-:Y:S02]  /*0430*/  IADD3 R5, R82, 0xf0, RZ ;  /* 0x000000f052057810 */ /* 0x000fe40007ffe0ff */
[----:B------:R-:W-:Y:S02]  /*0440*/  SHF.R.U32.HI R81, RZ, 0x3, R3 ;  /* 0x00000003ff517819 */ /* 0x000fe40000011603 */
[----:B------:R-:W-:-:S02]  /*0450*/  SHF.R.S32.HI R3, RZ, 0x1f, R2 ;  /* 0x0000001fff037819 */ /* 0x000fc40000011402 */
[----:B------:R-:W-:Y:S02]  /*0460*/  SHF.R.S32.HI R12, RZ, 0x1f, R5 ;  /* 0x0000001fff0c7819 */ /* 0x000fe40000011405 */
[----:B------:R-:W-:Y:S02]  /*0470*/  LEA.HI R8, R8, R7, RZ, 0x4 ;  /* 0x0000000708087211 */ /* 0x000fe400078f20ff */
[----:B------:R-:W-:Y:S02]  /*0480*/  LEA.HI R6, R6, R85, RZ, 0x4 ;  /* 0x0000005506067211 */ /* 0x000fe400078f20ff */
[----:B------:R-:W-:Y:S02]  /*0490*/  LOP3.LUT R4, R4, 0xfffffffc, RZ, 0xc0, !PT ;  /* 0xfffffffc04047812 */ /* 0x000fe400078ec0ff */
[----:B----4-:R-:W-:Y:S02]  /*04a0*/  LEA R84, R11, R0, 0x18 ;  /* 0x000000000b547211 */ /* 0x010fe400078ec0ff */
[----:B------:R-:W-:-:S02]  /*04b0*/  SHF.L.U32 R0, R87, 0x3, RZ ;  /* 0x0000000357007819 */ /* 0x000fc400000006ff */
[----:B------:R-:W-:Y:S01]  /*04c0*/  LEA.HI R3, R3, R2, RZ, 0x2 ;  /* 0x0000000203037211 */ /* 0x000fe200078f10ff */
[----:B------:R-:W-:Y:S01]  /*04d0*/  IMAD R80, R9, 0x18, R84 ;  /* 0x0000001809507824 */ /* 0x000fe200078e0254 */
[----:B------:R-:W-:Y:S02]  /*04e0*/  LOP3.LUT R0, R0, 0x3f8, RZ, 0xc0, !PT ;  /* 0x000003f800007812 */ /* 0x000fe400078ec0ff */
[----:B------:R-:W-:Y:S01]  /*04f0*/  LEA.HI R12, R12, R5, RZ, 0x2 ;  /* 0x000000050c0c7211 */ /* 0x000fe200078f10ff */
[----:B------:R-:W-:Y:S01]  /*0500*/  IMAD R80, R13, 0x8, R80 ;  /* 0x000000080d507824 */ /* 0x000fe200078e0250 */
[----:B------:R-:W-:Y:S02]  /*0510*/  IADD3 R0, R0, R13, RZ ;  /* 0x0000000d00007210 */ /* 0x000fe40007ffe0ff */
[----:B------:R-:W-:Y:S02]  /*0520*/  IADD3 R10, R7, -R10, RZ ;  /* 0x8000000a070a7210 */ /* 0x000fe40007ffe0ff */
[----:B------:R-:W-:-:S02]  /*0530*/  SHF.R.U32.HI R47, RZ, 0x4, R6 ;  /* 0x00000004ff2f7819 */ /* 0x000fc40000011606 */
[----:B------:R-:W-:Y:S02]  /*0540*/  IADD3 R4, -R4, R85, RZ ;  /* 0x0000005504047210 */ /* 0x000fe40007ffe1ff */
[----:B------:R-:W-:Y:S02]  /*0550*/  SHF.R.U32.HI R3, RZ, 0x2, R3 ;  /* 0x00000002ff037819 */ /* 0x000fe40000011603 */
[----:B------:R-:W-:Y:S02]  /*0560*/  SHF.R.U32.HI R45, RZ, 0x4, R8 ;  /* 0x00000004ff2d7819 */ /* 0x000fe40000011608 */
[----:B------:R-:W-:Y:S02]  /*0570*/  SHF.R.U32.HI R43, RZ, 0x2, R12 ;  /* 0x00000002ff2b7819 */ /* 0x000fe4000001160c */
[C---:B------:R-:W-:Y:S02]  /*0580*/  LOP3.LUT R47, R4.reuse, 0x3, R47, 0x78, !PT ;  /* 0x00000003042f7812 */ /* 0x040fe400078e782f */
[----:B------:R-:W-:-:S02]  /*0590*/  LOP3.LUT R46, R4, 0x3, R3, 0x78, !PT ;  /* 0x00000003042e7812 */ /* 0x000fc400078e7803 */
[C---:B------:R-:W-:Y:S02]  /*05a0*/  LOP3.LUT R45, R10.reuse, 0x3, R45, 0x78, !PT ;  /* 0x000000030a2d7812 */ /* 0x040fe400078e782d */
[----:B------:R-:W-:Y:S01]  /*05b0*/  LOP3.LUT R43, R10, 0x3, R43, 0x78, !PT ;  /* 0x000000030a2b7812 */ /* 0x000fe200078e782b */
[--C-:B--2---:R-:W-:Y:S02]  /*05c0*/  HADD2.F32 R5, -RZ, R14.reuse.H0_H0 ;  /* 0x2000000eff057230 */ /* 0x104fe40000004100 */
[----:B------:R-:W-:Y:S02]  /*05d0*/  HADD2.F32 R44, -RZ, R14.H1_H1 ;  /* 0x3000000eff2c7230 */ /* 0x000fe40000004100 */
[--C-:B---3--:R-:W-:Y:S02]  /*05e0*/  HADD2.F32 R38, -RZ, R36.reuse.H0_H0 ;  /* 0x20000024ff267230 */ /* 0x108fe40000004100 */
[----:B------:R-:W-:Y:S02]  /*05f0*/  HADD2.F32 R41, -RZ, R36.H1_H1 ;  /* 0x30000024ff297230 */ /* 0x000fe40000004100 */
[----:B------:R-:W-:-:S02]  /*0600*/  HADD2.F32 R39, -RZ, R37.H0_H0 ;  /* 0x20000025ff277230 */ /* 0x000fc40000004100 */
[--C-:B------:R-:W-:Y:S02]  /*0610*/  HADD2.F32 R42, -RZ, R15.reuse.H0_H0 ;  /* 0x2000000fff2a7230 */ /* 0x100fe40000004100 */
[----:B------:R-:W-:Y:S02]  /*0620*/  HADD2.F32 R40, -RZ, R15.H1_H1 ;  /* 0x3000000fff287230 */ /* 0x000fe40000004100 */
[----:B------:R-:W-:Y:S02]  /*0630*/  HADD2.F32 R37, -RZ, R37.H1_H1 ;  /* 0x30000025ff257230 */ /* 0x000fe40000004100 */
[----:B------:R-:W-:-:S07]  /*0640*/  IMAD R36, R0, 0x3c0, RZ ;  /* 0x000003c000247824 */ /* 0x000fce00078e02ff */
.L_x_2415:
[----:B-1----:R-:W-:Y:S01]  /*0650*/  HFMA2.MMA R3, -RZ, RZ, 0, 0 ;  /* 0x00000000ff037435 */ /* 0x002fe200000001ff */
[C---:B------:R-:W-:Y:S01]  /*0660*/  LEA R0, P0, R99.reuse, R81, 0x4 ;  /* 0x0000005163007211 */ /* 0x040fe200078020ff */
[----:B------:R-:W-:Y:S01]  /*0670*/  ULDC.64 UR6, c[0x0][0x248] ;  /* 0x0000920000067ab9 */ /* 0x000fe20000000a00 */
[----:B------:R-:W-:Y:S01]  /*0680*/  MOV R2, R86 ;  /* 0x0000005600027202 */ /* 0x000fe20000000f00 */
[----:B------:R-:W-:Y:S01]  /*0690*/  IMAD R9, R94, 0xf0000, RZ ;  /* 0x000f00005e097824 */ /* 0x000fe200078e02ff */
[C---:B------:R-:W-:Y:S01]  /*06a0*/  LEA.HI.X R7, R99.reuse, RZ, R94, 0x4, P0 ;  /* 0x000000ff63077211 */ /* 0x040fe200000f245e */
[----:B------:R-:W-:Y:S01]  /*06b0*/  ULDC.64 UR10, c[0x0][0x228] ;  /* 0x00008a00000a7ab9 */ /* 0x000fe20000000a00 */
[C---:B------:R-:W-:Y:S01]  /*06c0*/  LEA R62, P0, R0.reuse, UR6, 0x3 ;  /* 0x00000006003e7c11 */ /* 0x040fe2000f8018ff */
[----:B------:R-:W-:Y:S01]  /*06d0*/  ULDC UR5, c[0x0][0x250] ;  /* 0x0000940000057ab9 */ /* 0x000fe20000000800 */
[----:B------:R-:W-:Y:S02]  /*06e0*/  IMAD.WIDE.U32 R2, R99, 0xf0000, R2 ;  /* 0x000f000063027825 */ /* 0x000fe400078e0002 */
[----:B------:R-:W-:Y:S01]  /*06f0*/  LEA.HI.X R63, R0, UR7, R7, 0x3, P0 ;  /* 0x00000007003f7c11 */ /* 0x000fe200080f1c07 */
[----:B------:R-:W-:-:S02]  /*0700*/  ULDC.64 UR6, c[0x0][0x230] ;  /* 0x00008c0000067ab9 */ /* 0x000fc40000000a00 */
[----:B------:R-:W-:Y:S02]  /*0710*/  IADD3 R28, R3, R9, RZ ;  /* 0x00000009031c7210 */ /* 0x000fe40007ffe0ff */
[----:B------:R-:W-:Y:S01]  /*0720*/  IADD3 R34, P1, R36, R2, RZ ;  /* 0x0000000224227210 */ /* 0x000fe20007f3e0ff */
[----:B------:R-:W2:Y:S03]  /*0730*/  LDG.E.64.CONSTANT R62, desc[UR8][R62.64] ;  /* 0x000000083e3e7981 */ /* 0x000ea6000c1e9b00 */
[----:B------:R-:W-:Y:S02]  /*0740*/  IADD3.X R3, RZ, R28, RZ, P1, !PT ;  /* 0x0000001cff037210 */ /* 0x000fe40000ffe4ff */
[C---:B------:R-:W-:Y:S02]  /*0750*/  SHF.L.U32 R35, R34.reuse, 0x1, RZ ;  /* 0x0000000122237819 */ /* 0x040fe400000006ff */
[----:B------:R-:W-:-:S02]  /*0760*/  SHF.L.U64.HI R34, R34, 0x1, R3 ;  /* 0x0000000122227819 */ /* 0x000fc40000010203 */
        /* <DEDUP_REMOVED lines=19> */
[----:B------:R-:W-:Y:S02]  /*08a0*/  IADD3 R8, P0, R35, UR10, RZ ;  /* 0x0000000a23087c10 */ /* 0x000fe4000ff1e0ff */
[----:B------:R-:W-:Y:S02]  /*08b0*/  IADD3 R3, R36, 0x1680, RZ ;  /* 0x0000168024037810 */ /* 0x000fe40007ffe0ff */
[----:B------:R-:W-:Y:S02]  /*08c0*/  IADD3.X R9, R34, UR11, RZ, P0, !PT ;  /* 0x0000000b22097c10 */ /* 0x000fe400087fe4ff */
[----:B------:R-:W-:-:S04]  /*08d0*/  IADD3 R3, P1, R3, R2, RZ ;  /* 0x0000000203037210 */ /* 0x000fc80007f3e0ff */
[----:B------:R-:W5:Y:S01]  /*08e0*/  LDG.E.64.CONSTANT R8, desc[UR8][R8.64] ;  /* 0x0000000808087981 */ /* 0x000f62000c1e9b00 */
        /* <DEDUP_REMOVED lines=17> */
[--C-:B---3--:R-:W-:Y:S02]  /*0a00*/  HADD2.F32 R3, -RZ, R14.reuse.H0_H0 ;  /* 0x2000000eff037230 */ /* 0x108fe40000004100 */
[----:B------:R-:W-:-:S03]  /*0a10*/  HADD2.F32 R17, -RZ, R14.H1_H1 ;  /* 0x3000000eff117230 */ /* 0x000fc60000004100 */
[----:B------:R-:W-:-:S04]  /*0a20*/  FADD.FTZ R0, -R62, R3 ;  /* 0x000000033e007221 */ /* 0x000fc80000010100 */
[----:B0-----:R-:W-:Y:S01]  /*0a30*/  FMUL.FTZ R3, R27, R0 ;  /* 0x000000001b037220 */ /* 0x001fe20000410000 */
[C---:B------:R-:W-:Y:S01]  /*0a40*/  FADD.FTZ R0, -R62.reuse, R17 ;  /* 0x000000113e007221 */ /* 0x040fe20000010100 */
[--C-:B------:R-:W-:Y:S02]  /*0a50*/  HADD2.F32 R17, -RZ, R15.reuse.H0_H0 ;  /* 0x2000000fff117230 */ /* 0x100fe40000004100 */
[----:B------:R-:W-:Y:S01]  /*0a60*/  FFMA.FTZ R19, R5, R3, R38 ;  /* 0x0000000305137223 */ /* 0x000fe20000010026 */
[----:B------:R-:W-:Y:S02]  /*0a70*/  HADD2.F32 R21, -RZ, R15.H1_H1 ;  /* 0x3000000fff157230 */ /* 0x000fe40000004100 */
[C---:B------:R-:W-:Y:S01]  /*0a80*/  FADD.FTZ R2, -R62.reuse, R17 ;  /* 0x000000113e027221 */ /* 0x040fe20000010100 */
[----:B------:R-:W-:Y:S01]  /*0a90*/  FMUL.FTZ R25, R27, R0 ;  /* 0x000000001b197220 */ /* 0x000fe20000410000 */
[----:B------:R-:W-:Y:S02]  /*0aa0*/  FMUL.FTZ R0, R19, -1.4426950216293334961 ;  /* 0xbfb8aa3b13007820 */ /* 0x000fe40000410000 */
[C---:B------:R-:W-:Y:S01]  /*0ab0*/  FMUL.FTZ R23, R27.reuse, R2 ;  /* 0x000000021b177220 */ /* 0x040fe20000410000 */
[----:B------:R-:W-:Y:S01]  /*0ac0*/  FADD.FTZ R4, -R62, R21 ;  /* 0x000000153e047221 */ /* 0x000fe20000010100 */
[----:B------:R-:W-:Y:S01]  /*0ad0*/  FFMA.FTZ R15, R44, R25, R41 ;  /* 0x000000192c0f7223 */ /* 0x000fe20000010029 */
[----:B------:R-:W0:Y:S01]  /*0ae0*/  MUFU.EX2 R14, R0 ;  /* 0x00000000000e7308 */ /* 0x000e220000000800 */
[----:B------:R-:W-:Y:S01]  /*0af0*/  FFMA.FTZ R17, R42, R23, R39 ;  /* 0x000000172a117223 */ /* 0x000fe20000010027 */
[----:B------:R-:W-:Y:S01]  /*0b00*/  FMUL.FTZ R21, R27, R4 ;  /* 0x000000041b157220 */ /* 0x000fe20000410000 */
[----:B------:R-:W-:Y:S01]  /*0b10*/  FMUL.FTZ R2, R15, -1.4426950216293334961 ;  /* 0xbfb8aa3b0f027820 */ /* 0x000fe20000410000 */
[----:B----4-:R-:W-:-:S02]  /*0b20*/  HADD2.F32 R63, -RZ, R12.H0_H0 ;  /* 0x2000000cff3f7230 */ /* 0x010fc40000004100 */
[----:B------:R-:W-:Y:S01]  /*0b30*/  FMUL.FTZ R4, R17, -1.4426950216293334961 ;  /* 0xbfb8aa3b11047820 */ /* 0x000fe20000410000 */
[----:B------:R-:W-:Y:S01]  /*0b40*/  HADD2.F32 R67, -RZ, R12.H1_H1 ;  /* 0x3000000cff437230 */ /* 0x000fe20000004100 */
[----:B------:R-:W1:Y:S01]  /*0b50*/  MUFU.EX2 R65, R2 ;  /* 0x0000000200417308 */ /* 0x000e620000000800 */
[C---:B------:R-:W-:Y:S01]  /*0b60*/  FADD.FTZ R26, -R62.reuse, R63 ;  /* 0x0000003f3e1a7221 */ /* 0x040fe20000010100 */
[--C-:B------:R-:W-:Y:S02]  /*0b70*/  HADD2.F32 R63, -RZ, R13.reuse.H0_H0 ;  /* 0x2000000dff3f7230 */ /* 0x100fe40000004100 */
[----:B------:R-:W-:Y:S01]  /*0b80*/  FADD.FTZ R24, -R62, R67 ;  /* 0x000000433e187221 */ /* 0x000fe20000010100 */
[----:B------:R-:W-:-:S03]  /*0b90*/  HADD2.F32 R67, -RZ, R13.H1_H1 ;  /* 0x3000000dff437230 */ /* 0x000fc60000004100 */
[----:B------:R2:W3:Y:S01]  /*0ba0*/  MUFU.EX2 R12, R4 ;  /* 0x00000004000c7308 */ /* 0x0004e20000000800 */
[C---:B------:R-:W-:Y:S01]  /*0bb0*/  FADD.FTZ R22, -R62.reuse, R63 ;  /* 0x0000003f3e167221 */ /* 0x040fe20000010100 */
[----:B------:R-:W-:Y:S01]  /*0bc0*/  FADD.FTZ R20, -R62, R67 ;  /* 0x000000433e147221 */ /* 0x000fe20000010100 */
[----:B------:R-:W-:Y:S01]  /*0bd0*/  FFMA.FTZ R71, R40, R21, R37 ;  /* 0x0000001528477223 */ /* 0x000fe20000010025 */
[--C-:B-----5:R-:W-:Y:S02]  /*0be0*/  HADD2.F32 R63, -RZ, R10.reuse.H0_H0 ;  /* 0x2000000aff3f7230 */ /* 0x120fe40000004100 */
[----:B------:R-:W-:Y:S02]  /*0bf0*/  HADD2.F32 R67, -RZ, R10.H1_H1 ;  /* 0x3000000aff437230 */ /* 0x000fe40000004100 */
[----:B0-----:R-:W-:Y:S01]  /*0c00*/  FADD.FTZ R10, R14, 1 ;  /* 0x3f8000000e0a7421 */ /* 0x001fe20000010000 */
[----:B------:R-:W-:Y:S01]  /*0c10*/  FMUL.FTZ R24, R27, R24 ;  /* 0x000000181b187220 */ /* 0x000fe20000410000 */
[----:B------:R-:W-:Y:S01]  /*0c20*/  FMUL.FTZ R16, R71, -1.4426950216293334961 ;  /* 0xbfb8aa3b47107820 */ /* 0x000fe20000410000 */
[----:B------:R-:W-:Y:S01]  /*0c30*/  FMUL.FTZ R26, R27, R26 ;  /* 0x0000001a1b1a7220 */ /* 0x000fe20000410000 */
[----:B------:R-:W-:-:S02]  /*0c40*/  HADD2.F32 R77, -RZ, R11.H0_H0 ;  /* 0x2000000bff4d7230 */ /* 0x000fc40000004100 */
[----:B--2---:R-:W-:Y:S01]  /*0c50*/  FFMA.FTZ R4, R44, R24, R41 ;  /* 0x000000182c047223 */ /* 0x004fe20000010029 */
[----:B------:R-:W0:Y:S01]  /*0c60*/  MUFU.RCP R10, R10 ;  /* 0x0000000a000a7308 */ /* 0x000e220000001000 */
[----:B-1----:R-:W-:Y:S01]  /*0c70*/  FADD.FTZ R65, R65, 1 ;  /* 0x3f80000041417421 */ /* 0x002fe20000010000 */
[----:B------:R-:W-:Y:S01]  /*0c80*/  FFMA.FTZ R0, R5, R26, R38 ;  /* 0x0000001a05007223 */ /* 0x000fe20000010026 */
[----:B------:R-:W-:Y:S01]  /*0c90*/  FMUL.FTZ R20, R27, R20 ;  /* 0x000000141b147220 */ /* 0x000fe20000410000 */
[----:B---3--:R-:W-:Y:S01]  /*0ca0*/  FADD.FTZ R69, R12, 1 ;  /* 0x3f8000000c457421 */ /* 0x008fe20000010000 */
[----:B------:R-:W-:-:S03]  /*0cb0*/  FMUL.FTZ R74, R4, -1.4426950216293334961 ;  /* 0xbfb8aa3b044a7820 */ /* 0x000fc60000410000 */
[----:B------:R-:W1:Y:S01]  /*0cc0*/  MUFU.EX2 R66, R16 ;  /* 0x0000001000427308 */ /* 0x000e620000000800 */
[----:B------:R-:W-:Y:S01]  /*0cd0*/  FADD.FTZ R14, -R62, R77 ;  /* 0x0000004d3e0e7221 */ /* 0x000fe20000010100 */
[----:B------:R-:W-:Y:S01]  /*0ce0*/  FMUL.FTZ R13, R0, -1.4426950216293334961 ;  /* 0xbfb8aa3b000d7820 */ /* 0x000fe20000410000 */
[----:B------:R-:W-:Y:S01]  /*0cf0*/  FFMA.FTZ R68, R40, R20, R37 ;  /* 0x0000001428447223 */ /* 0x000fe20000010025 */
[----:B------:R-:W-:-:S04]  /*0d00*/  FMUL.FTZ R22, R27, R22 ;  /* 0x000000161b167220 */ /* 0x000fc80000410000 */
[----:B------:R-:W2:Y:S01]  /*0d10*/  MUFU.RCP R75, R65 ;  /* 0x00000041004b7308 */ /* 0x000ea20000001000 */
[----:B------:R-:W-:-:S07]  /*0d20*/  FMUL.FTZ R70, R68, -1.4426950216293334961 ;  /* 0xbfb8aa3b44467820 */ /* 0x000fce0000410000 */
[----:B------:R-:W3:Y:S01]  /*0d30*/  MUFU.RCP R77, R69 ;  /* 0x00000045004d7308 */ /* 0x000ee20000001000 */
[----:B------:R-:W-:-:S07]  /*0d40*/  FFMA.FTZ R2, R42, R22, R39 ;  /* 0x000000162a027223 */ /* 0x000fce0000010027 */
[----:B------:R-:W-:Y:S01]  /*0d50*/  MUFU.EX2 R89, R13 ;  /* 0x0000000d00597308 */ /* 0x000fe20000000800 */
[----:B------:R-:W-:-:S07]  /*0d60*/  FMUL.FTZ R73, R2, -1.4426950216293334961 ;  /* 0xbfb8aa3b02497820 */ /* 0x000fce0000410000 */
[----:B------:R-:W4:Y:S01]  /*0d70*/  MUFU.EX2 R74, R74 ;  /* 0x0000004a004a7308 */ /* 0x000f220000000800 */
[----:B0-----:R-:W-:Y:S01]  /*0d80*/  FADD.FTZ R72, -R10, 1 ;  /* 0x3f8000000a487421 */ /* 0x001fe20000010100 */
[----:B-1----:R-:W-:-:S06]  /*0d90*/  FADD.FTZ R76, R66, 1 ;  /* 0x3f800000424c7421 */ /* 0x002fcc0000010000 */
[----:B------:R-:W0:Y:S01]  /*0da0*/  MUFU.EX2 R70, R70 ;  /* 0x0000004600467308 */ /* 0x000e220000000800 */
[----:B------:R-:W-:Y:S01]  /*0db0*/  FFMA.FTZ R19, R19, R72, 1 ;  /* 0x3f80000013137423 */ /* 0x000fe20000010048 */
[----:B--2---:R-:W-:Y:S01]  /*0dc0*/  FADD.FTZ R72, -R75, 1 ;  /* 0x3f8000004b487421 */ /* 0x004fe20000010100 */
[----:B---3--:R-:W-:Y:S01]  /*0dd0*/  FADD.FTZ R78, -R77, 1 ;  /* 0x3f8000004d4e7421 */ /* 0x008fe20000010100 */
[C---:B------:R-:W-:Y:S01]  /*0de0*/  FADD.FTZ R18, -R62.reuse, R63 ;  /* 0x0000003f3e127221 */ /* 0x040fe20000010100 */
[----:B------:R-:W-:-:S03]  /*0df0*/  FADD.FTZ R16, -R62, R67 ;  /* 0x000000433e107221 */ /* 0x000fc60000010100 */
[----:B------:R-:W-:Y:S01]  /*0e00*/  MUFU.EX2 R73, R73 ;  /* 0x0000004900497308 */ /* 0x000fe20000000800 */
[----:B------:R-:W-:Y:S01]  /*0e10*/  FFMA.FTZ R78, R17, R78, 1 ;  /* 0x3f800000114e7423 */ /* 0x000fe2000001004e */
[----:B------:R-:W-:Y:S01]  /*0e20*/  FMUL.FTZ R18, R27, R18 ;  /* 0x000000121b127220 */ /* 0x000fe20000410000 */
[----:B----4-:R-:W-:-:S05]  /*0e30*/  FADD.FTZ R74, R74, 1 ;  /* 0x3f8000004a4a7421 */ /* 0x010fca0000010000 */
[----:B------:R1:W2:Y:S01]  /*0e40*/  MUFU.RCP R79, R76 ;  /* 0x0000004c004f7308 */ /* 0x0002a20000001000 */
[----:B------:R-:W-:Y:S01]  /*0e50*/  FMUL.FTZ R16, R27, R16 ;  /* 0x000000101b107220 */ /* 0x000fe20000410000 */
[----:B------:R-:W-:Y:S01]  /*0e60*/  FMUL.FTZ R19, R10, R19 ;  /* 0x000000130a137220 */ /* 0x000fe20000410000 */
[----:B------:R-:W-:Y:S01]  /*0e70*/  FMUL.FTZ R78, R77, R78 ;  /* 0x0000004e4d4e7220 */ /* 0x000fe20000410000 */
[----:B------:R-:W-:Y:S01]  /*0e80*/  FFMA.FTZ R64, R5, R18, R38 ;  /* 0x0000001205407223 */ /* 0x000fe20000010026 */
[----:B-1----:R-:W-:Y:S01]  /*0e90*/  FFMA.FTZ R76, R15, R72, 1 ;  /* 0x3f8000000f4c7423 */ /* 0x002fe20000010048 */
[----:B------:R-:W-:Y:S01]  /*0ea0*/  FADD.FTZ R72, R89, 1 ;  /* 0x3f80000059487421 */ /* 0x000fe20000010000 */
[----:B------:R-:W-:Y:S01]  /*0eb0*/  HADD2.F32 R11, -RZ, R11.H1_H1 ;  /* 0x3000000bff0b7230 */ /* 0x000fe20000004100 */
[----:B------:R-:W1:Y:S01]  /*0ec0*/  MUFU.RCP R77, R74 ;  /* 0x0000004a004d7308 */ /* 0x000e620000001000 */
[----:B------:R-:W-:Y:S02]  /*0ed0*/  HADD2.F32 R10, -RZ, R8.H0_H0 ;  /* 0x20000008ff0a7230 */ /* 0x000fe40000004100 */
[----:B------:R-:W-:Y:S01]  /*0ee0*/  FFMA.FTZ R63, R44, R16, R41 ;  /* 0x000000102c3f7223 */ /* 0x000fe20000010029 */
[----:B------:R-:W-:-:S02]  /*0ef0*/  HADD2.F32 R17, -RZ, R9.H0_H0 ;  /* 0x20000009ff117230 */ /* 0x000fc40000004100 */
[----:B------:R-:W-:Y:S01]  /*0f00*/  FMUL.FTZ R76, R75, R76 ;  /* 0x0000004c4b4c7220 */ /* 0x000fe20000410000 */
[----:B0-----:R-:W-:Y:S01]  /*0f10*/  FADD.FTZ R75, R70, 1 ;  /* 0x3f800000464b7421 */ /* 0x001fe20000010000 */
[----:B------:R-:W-:Y:S01]  /*0f20*/  FMUL.FTZ R14, R27, R14 ;  /* 0x0000000e1b0e7220 */ /* 0x000fe20000410000 */
[----:B------:R-:W0:Y:S01]  /*0f30*/  MUFU.RCP R72, R72 ;  /* 0x0000004800487308 */ /* 0x000e220000001000 */
[----:B------:R-:W-:Y:S01]  /*0f40*/  FMUL.FTZ R67, R64, -1.4426950216293334961 ;  /* 0xbfb8aa3b40437820 */ /* 0x000fe20000410000 */
[----:B------:R-:W-:Y:S01]  /*0f50*/  FMUL.FTZ R13, R63, -1.4426950216293334961 ;  /* 0xbfb8aa3b3f0d7820 */ /* 0x000fe20000410000 */
[----:B------:R-:W-:Y:S01]  /*0f60*/  FADD.FTZ R12, -R62, R11 ;  /* 0x0000000b3e0c7221 */ /* 0x000fe20000010100 */
[----:B------:R-:W-:Y:S01]  /*0f70*/  FMUL.FTZ R10, R10, R19 ;  /* 0x000000130a0a7220 */ /* 0x000fe20000410000 */
[----:B------:R-:W-:Y:S01]  /*0f80*/  FMUL.FTZ R17, R17, R78 ;  /* 0x0000004e11117220 */ /* 0x000fe20000410000 */
[----:B------:R-:W-:Y:S02]  /*0f90*/  HADD2.F32 R19, -RZ, R8.H1_H1 ;  /* 0x30000008ff137230 */ /* 0x000fe40000004100 */
[----:B------:R-:W-:Y:S01]  /*0fa0*/  FFMA.FTZ R66, R42, R14, R39 ;  /* 0x0000000e2a427223 */ /* 0x000fe20000010027 */
[----:B------:R0:W3:Y:S01]  /*0fb0*/  MUFU.RCP R78, R75 ;  /* 0x0000004b004e7308 */ /* 0x0000e20000001000 */
[----:B--2---:R-:W-:Y:S01]  /*0fc0*/  FADD.FTZ R90, -R79, 1 ;  /* 0x3f8000004f5a7421 */ /* 0x004fe20000010100 */
[----:B------:R-:W-:Y:S01]  /*0fd0*/  FADD.FTZ R73, R73, 1 ;  /* 0x3f80000049497421 */ /* 0x000fe20000010000 */
[----:B------:R-:W-:Y:S01]  /*0fe0*/  FMUL.FTZ R12, R27, R12 ;  /* 0x0000000c1b0c7220 */ /* 0x000fe20000410000 */
[----:B------:R-:W-:Y:S01]  /*0ff0*/  FMUL.FTZ R11, R66, -1.4426950216293334961 ;  /* 0xbfb8aa3b420b7820 */ /* 0x000fe20000410000 */
[----:B------:R-:W-:Y:S01]  /*1000*/  FMUL.FTZ R19, R19, R76 ;  /* 0x0000004c13137220 */ /* 0x000fe20000410000 */
[----:B------:R-:W-:-:S02]  /*1010*/  FFMA.FTZ R90, R71, R90, 1 ;  /* 0x3f800000475a7423 */ /* 0x000fc4000001005a */
[----:B------:R-:W2:Y:S01]  /*1020*/  MUFU.EX2 R67, R67 ;  /* 0x0000004300437308 */ /* 0x000ea20000000800 */
[----:B------:R-:W-:Y:S01]  /*1030*/  FFMA.FTZ R65, R40, R12, R37 ;  /* 0x0000000c28417223 */ /* 0x000fe20000010025 */
[----:B------:R-:W-:Y:S01]  /*1040*/  FMUL.FTZ R90, R79, R90 ;  /* 0x0000005a4f5a7220 */ /* 0x000fe20000410000 */
[----:B------:R-:W-:-:S05]  /*1050*/  HADD2.F32 R15, -RZ, R6.H0_H0 ;  /* 0x20000006ff0f7230 */ /* 0x000fca0000004100 */
[----:B------:R-:W4:Y:S01]  /*1060*/  MUFU.EX2 R13, R13 ;  /* 0x0000000d000d7308 */ /* 0x000f220000000800 */
[----:B------:R-:W-:Y:S02]  /*1070*/  HADD2.F32 R71, -RZ, R6.H1_H1 ;  /* 0x30000006ff477230 */ /* 0x000fe40000004100 */
[----:B------:R-:W-:Y:S01]  /*1080*/  FMUL.FTZ R69, R65, -1.4426950216293334961 ;  /* 0xbfb8aa3b41457820 */ /* 0x000fe20000410000 */
[----:B-1----:R-:W-:-:S04]  /*1090*/  FADD.FTZ R79, -R77, 1 ;  /* 0x3f8000004d4f7421 */ /* 0x002fc80000010100 */
[----:B------:R-:W1:Y:S01]  /*10a0*/  MUFU.RCP R76, R73 ;  /* 0x00000049004c7308 */ /* 0x000e620000001000 */
[----:B------:R-:W-:Y:S01]  /*10b0*/  FMUL.FTZ R6, R5, R10 ;  /* 0x0000000a05067220 */ /* 0x000fe20000410000 */
[----:B0-----:R-:W-:Y:S01]  /*10c0*/  FADD.FTZ R75, -R72, 1 ;  /* 0x3f800000484b7421 */ /* 0x001fe20000010100 */
[C---:B------:R-:W-:Y:S01]  /*10d0*/  FADD.FTZ R8, -R62.reuse, R15 ;  /* 0x0000000f3e087221 */ /* 0x040fe20000010100 */
[----:B------:R-:W-:-:S04]  /*10e0*/  FADD.FTZ R92, -R62, R71 ;  /* 0x000000473e5c7221 */ /* 0x000fc80000010100 */
[----:B------:R-:W0:Y:S01]  /*10f0*/  MUFU.EX2 R11, R11 ;  /* 0x0000000b000b7308 */ /* 0x000e220000000800 */
[----:B------:R-:W-:Y:S01]  /*1100*/  FFMA.FTZ R4, R4, R79, 1 ;  /* 0x3f80000004047423 */ /* 0x000fe2000001004f */
[----:B------:R-:W-:Y:S01]  /*1110*/  FMUL.FTZ R15, R44, R19 ;  /* 0x000000132c0f7220 */ /* 0x000fe20000410000 */
[----:B------:R-:W-:Y:S01]  /*1120*/  FFMA.FTZ R6, R3, R6, RZ ;  /* 0x0000000603067223 */ /* 0x000fe200000100ff */
[----:B------:R-:W-:Y:S02]  /*1130*/  HADD2.F32 R71, -RZ, R9.H1_H1 ;  /* 0x30000009ff477230 */ /* 0x000fe40000004100 */
[----:B------:R-:W-:Y:S01]  /*1140*/  FFMA.FTZ R75, R0, R75, 1 ;  /* 0x3f800000004b7423 */ /* 0x000fe2000001004b */
[----:B---3--:R-:W-:Y:S01]  /*1150*/  FADD.FTZ R91, -R78, 1 ;  /* 0x3f8000004e5b7421 */ /* 0x008fe20000010100 */
[----:B------:R-:W3:Y:S01]  /*1160*/  MUFU.EX2 R69, R69 ;  /* 0x0000004500457308 */ /* 0x000ee20000000800 */
[----:B------:R-:W-:Y:S01]  /*1170*/  FMUL.FTZ R0, R77, R4 ;  /* 0x000000044d007220 */ /* 0x000fe20000410000 */
[----:B------:R-:W-:Y:S01]  /*1180*/  FFMA.FTZ R74, R25, R15, R6 ;  /* 0x0000000f194a7223 */ /* 0x000fe20000010006 */
[----:B------:R-:W-:Y:S01]  /*1190*/  FMUL.FTZ R9, R42, R17 ;  /* 0x000000112a097220 */ /* 0x000fe20000410000 */
[----:B------:R-:W-:-:S02]  /*11a0*/  HADD2.F32 R4, -RZ, R60.H0_H0 ;  /* 0x2000003cff047230 */ /* 0x000fc40000004100 */
[----:B------:R-:W-:Y:S01]  /*11b0*/  FMUL.FTZ R15, R71, R90 ;  /* 0x0000005a470f7220 */ /* 0x000fe20000410000 */
[----:B--2---:R-:W-:Y:S01]  /*11c0*/  FADD.FTZ R67, R67, 1 ;  /* 0x3f80000043437421 */ /* 0x004fe20000010000 */
[----:B------:R-:W-:Y:S01]  /*11d0*/  FFMA.FTZ R91, R68, R91, 1 ;  /* 0x3f800000445b7423 */ /* 0x000fe2000001005b */
[----:B------:R-:W-:Y:S01]  /*11e0*/  FMUL.FTZ R75, R72, R75 ;  /* 0x0000004b484b7220 */ /* 0x000fe20000410000 */
[----:B----4-:R-:W-:Y:S01]  /*11f0*/  FADD.FTZ R68, R13, 1 ;  /* 0x3f8000000d447421 */ /* 0x010fe20000010000 */
[----:B------:R-:W-:Y:S01]  /*1200*/  FMUL.FTZ R8, R27, R8 ;  /* 0x000000081b087220 */ /* 0x000fe20000410000 */
[----:B-1----:R-:W-:Y:S01]  /*1210*/  FADD.FTZ R89, -R76, 1 ;  /* 0x3f8000004c597421 */ /* 0x002fe20000010100 */
[----:B------:R-:W-:Y:S02]  /*1220*/  HADD2.F32 R13, -RZ, R60.H1_H1 ;  /* 0x3000003cff0d7230 */ /* 0x000fe40000004100 */
[----:B------:R-:W-:Y:S01]  /*1230*/  FFMA.FTZ R74, R23, R9, R74 ;  /* 0x00000009174a7223 */ /* 0x000fe2000001004a */
[----:B------:R-:W-:Y:S01]  /*1240*/  FMUL.FTZ R9, R40, R15 ;  /* 0x0000000f28097220 */ /* 0x000fe20000410000 */
[----:B------:R-:W-:Y:S01]  /*1250*/  FMUL.FTZ R4, R4, R75 ;  /* 0x0000004b04047220 */ /* 0x000fe20000410000 */
[----:B------:R-:W-:Y:S01]  /*1260*/  FMUL.FTZ R6, R27, R92 ;  /* 0x0000005c1b067220 */ /* 0x000fe20000410000 */
[----:B------:R-:W-:Y:S01]  /*1270*/  FFMA.FTZ R70, R5, R8, R38 ;  /* 0x0000000805467223 */ /* 0x000fe20000010026 */
[----:B------:R-:W-:Y:S01]  /*1280*/  FFMA.FTZ R89, R2, R89, 1 ;  /* 0x3f80000002597423 */ /* 0x000fe20000010059 */
[----:B------:R-:W-:Y:S01]  /*1290*/  MUFU.RCP R67, R67 ;  /* 0x0000004300437308 */ /* 0x000fe20000001000 */
[----:B------:R-:W-:-:S02]  /*12a0*/  HADD2.F32 R75, -RZ, R7.H0_H0 ;  /* 0x20000007ff4b7230 */ /* 0x000fc40000004100 */
[----:B------:R-:W-:Y:S01]  /*12b0*/  FMUL.FTZ R13, R13, R0 ;  /* 0x000000000d0d7220 */ /* 0x000fe20000410000 */
[----:B0-----:R-:W-:Y:S01]  /*12c0*/  FADD.FTZ R72, R11, 1 ;  /* 0x3f8000000b487421 */ /* 0x001fe20000010000 */
[----:B------:R-:W-:Y:S01]  /*12d0*/  FFMA.FTZ R9, R21, R9, R74 ;  /* 0x0000000915097223 */ /* 0x000fe2000001004a */
[----:B------:R-:W-:Y:S02]  /*12e0*/  HADD2.F32 R7, -RZ, R7.H1_H1 ;  /* 0x30000007ff077230 */ /* 0x000fe40000004100 */
[----:B------:R-:W-:Y:S01]  /*12f0*/  FMUL.FTZ R0, R5, R4 ;  /* 0x0000000405007220 */ /* 0x000fe20000410000 */
[----:B------:R-:W-:Y:S01]  /*1300*/  FFMA.FTZ R71, R44, R6, R41 ;  /* 0x000000062c477223 */ /* 0x000fe20000010029 */
[--C-:B------:R-:W-:Y:S02]  /*1310*/  HADD2.F32 R11, -RZ, R61.reuse.H0_H0 ;  /* 0x2000003dff0b7230 */ /* 0x100fe40000004100 */
[----:B------:R-:W-:Y:S01]  /*1320*/  FMUL.FTZ R73, R70, -1.4426950216293334961 ;  /* 0xbfb8aa3b46497820 */ /* 0x000fe20000410000 */
[----:B------:R-:W-:Y:S01]  /*1330*/  FMUL.FTZ R76, R76, R89 ;  /* 0x000000594c4c7220 */ /* 0x000fe20000410000 */
[----:B------:R-:W0:Y:S01]  /*1340*/  MUFU.RCP R68, R68 ;  /* 0x0000004400447308 */ /* 0x000e220000001000 */
[----:B------:R-:W-:Y:S01]  /*1350*/  FADD.FTZ R2, -R62, R75 ;  /* 0x0000004b3e027221 */ /* 0x000fe20000010100 */
[----:B------:R-:W-:Y:S01]  /*1360*/  FFMA.FTZ R9, R26, R0, R9 ;  /* 0x000000001a097223 */ /* 0x000fe20000010009 */
[----:B------:R-:W-:Y:S01]  /*1370*/  FMUL.FTZ R90, R71, -1.4426950216293334961 ;  /* 0xbfb8aa3b475a7820 */ /* 0x000fe20000410000 */
[----:B---3--:R-:W-:Y:S01]  /*1380*/  FADD.FTZ R75, R69, 1 ;  /* 0x3f800000454b7421 */ /* 0x008fe20000010000 */
[----:B------:R-:W-:Y:S01]  /*1390*/  FADD.FTZ R0, -R62, R7 ;  /* 0x000000073e007221 */ /* 0x000fe20000010100 */
[----:B------:R-:W-:Y:S01]  /*13a0*/  FMUL.FTZ R11, R11, R76 ;  /* 0x0000004c0b0b7220 */ /* 0x000fe20000410000 */
[----:B------:R-:W-:Y:S01]  /*13b0*/  FMUL.FTZ R7, R44, R13 ;  /* 0x0000000d2c077220 */ /* 0x000fe20000410000 */
[----:B------:R-:W1:Y:S01]  /*13c0*/  MUFU.RCP R72, R72 ;  /* 0x0000004800487308 */ /* 0x000e620000001000 */
[----:B------:R-:W-:-:S02]  /*13d0*/  HADD2.F32 R69, -RZ, R61.H1_H1 ;  /* 0x3000003dff457230 */ /* 0x000fc40000004100 */
[----:B------:R-:W-:Y:S01]  /*13e0*/  FMUL.FTZ R78, R78, R91 ;  /* 0x0000005b4e4e7220 */ /* 0x000fe20000410000 */
[----:B------:R-:W-:Y:S01]  /*13f0*/  FFMA.FTZ R7, R24, R7, R9 ;  /* 0x0000000718077223 */ /* 0x000fe20000010009 */
[----:B------:R-:W-:-:S03]  /*1400*/  FMUL.FTZ R62, R42, R11 ;  /* 0x0000000b2a3e7220 */ /* 0x000fc60000410000 */
[----:B------:R-:W2:Y:S01]  /*1410*/  MUFU.EX2 R73, R73 ;  /* 0x0000004900497308 */ /* 0x000ea20000000800 */
[----:B------:R-:W-:Y:S01]  /*1420*/  FMUL.FTZ R9, R69, R78 ;  /* 0x0000004e45097220 */ /* 0x000fe20000410000 */
[----:B------:R-:W-:-:S06]  /*1430*/  FFMA.FTZ R7, R22, R62, R7 ;  /* 0x0000003e16077223 */ /* 0x000fcc0000010007 */
[----:B------:R-:W3:Y:S01]  /*1440*/  MUFU.EX2 R74, R90 ;  /* 0x0000005a004a7308 */ /* 0x000ee20000000800 */
[----:B------:R-:W-:Y:S01]  /*1450*/  FMUL.FTZ R62, R40, R9 ;  /* 0x00000009283e7220 */ /* 0x000fe20000410000 */
[----:B------:R-:W-:-:S06]  /*1460*/  FMUL.FTZ R2, R27, R2 ;  /* 0x000000021b027220 */ /* 0x000fcc0000410000 */
[----:B------:R4:W5:Y:S01]  /*1470*/  MUFU.RCP R76, R75 ;  /* 0x0000004b004c7308 */ /* 0x0009620000001000 */
[----:B------:R-:W-:Y:S01]  /*1480*/  FFMA.FTZ R69, R20, R62, R7 ;  /* 0x0000003e14457223 */ /* 0x000fe20000010007 */
[----:B0-----:R-:W-:Y:S01]  /*1490*/  FADD.FTZ R62, -R68, 1 ;  /* 0x3f800000443e7421 */ /* 0x001fe20000010100 */
[----:B----4-:R-:W-:Y:S01]  /*14a0*/  FADD.FTZ R75, -R67, 1 ;  /* 0x3f800000434b7421 */ /* 0x010fe20000010100 */
[----:B-1----:R-:W-:-:S03]  /*14b0*/  FADD.FTZ R7, -R72, 1 ;  /* 0x3f80000048077421 */ /* 0x002fc60000010100 */
[----:B------:R-:W-:Y:S01]  /*14c0*/  FFMA.FTZ R64, R64, R75, 1 ;  /* 0x3f80000040407423 */ /* 0x000fe2000001004b */
[--C-:B------:R-:W-:Y:S02]  /*14d0*/  HADD2.F32 R90, -RZ, R48.reuse.H0_H0 ;  /* 0x20000030ff5a7230 */ /* 0x100fe40000004100 */
[----:B------:R-:W-:Y:S01]  /*14e0*/  FFMA.FTZ R60, R42, R2, R39 ;  /* 0x000000022a3c7223 */ /* 0x000fe20000010027 */
[----:B------:R-:W-:Y:S01]  /*14f0*/  FMUL.FTZ R0, R27, R0 ;  /* 0x000000001b007220 */ /* 0x000fe20000410000 */
[----:B------:R-:W-:Y:S01]  /*1500*/  FMUL.FTZ R67, R67, R64 ;  /* 0x0000004043437220 */ /* 0x000fe20000410000 */
[----:B------:R-:W-:Y:S01]  /*1510*/  FFMA.FTZ R63, R63, R62, 1 ;  /* 0x3f8000003f3f7423 */ /* 0x000fe2000001003e */
[----:B--2---:R-:W-:Y:S01]  /*1520*/  FADD.FTZ R73, R73, 1 ;  /* 0x3f80000049497421 */ /* 0x004fe20000010000 */
[----:B------:R-:W-:Y:S01]  /*1530*/  FFMA.FTZ R7, R66, R7, 1 ;  /* 0x3f80000042077423 */ /* 0x000fe20000010007 */
[----:B---3--:R-:W-:Y:S01]  /*1540*/  FADD.FTZ R74, R74, 1 ;  /* 0x3f8000004a4a7421 */ /* 0x008fe20000010000 */
[----:B------:R-:W-:-:S02]  /*1550*/  HADD2.F32 R89, -RZ, R48.H1_H1 ;  /* 0x30000030ff597230 */ /* 0x000fc40000004100 */
[----:B------:R-:W-:Y:S01]  /*1560*/  FMUL.FTZ R90, R90, R67 ;  /* 0x000000435a5a7220 */ /* 0x000fe20000410000 */
[----:B------:R-:W-:Y:S01]  /*1570*/  FMUL.FTZ R77, R60, -1.4426950216293334961 ;  /* 0xbfb8aa3b3c4d7820 */ /* 0x000fe20000410000 */
[----:B------:R-:W-:Y:S01]  /*1580*/  FFMA.FTZ R61, R40, R0, R37 ;  /* 0x00000000283d7223 */ /* 0x000fe20000010025 */
[----:B------:R-:W-:Y:S01]  /*1590*/  FMUL.FTZ R68, R68, R63 ;  /* 0x0000003f44447220 */ /* 0x000fe20000410000 */
[----:B------:R-:W0:Y:S01]  /*15a0*/  MUFU.RCP R62, R73 ;  /* 0x00000049003e7308 */ /* 0x000e220000001000 */
[C---:B------:R-:W-:Y:S01]  /*15b0*/  FFMA.FTZ R63, R5.reuse, R10, RZ ;  /* 0x0000000a053f7223 */ /* 0x040fe200000100ff */
[----:B------:R-:W-:Y:S01]  /*15c0*/  FMUL.FTZ R72, R72, R7 ;  /* 0x0000000748487220 */ /* 0x000fe20000410000 */
[----:B------:R-:W-:Y:S02]  /*15d0*/  HADD2.F32 R7, -RZ, R49.H0_H0 ;  /* 0x20000031ff077230 */ /* 0x000fe40000004100 */
[----:B------:R-:W-:Y:S01]  /*15e0*/  FMUL.FTZ R48, R5, R90 ;  /* 0x0000005a05307220 */ /* 0x000fe20000410000 */
[----:B------:R-:W-:Y:S01]  /*15f0*/  FMUL.FTZ R79, R61, -1.4426950216293334961 ;  /* 0xbfb8aa3b3d4f7820 */ /* 0x000fe20000410000 */
[----:B------:R-:W-:Y:S01]  /*1600*/  FMUL.FTZ R89, R89, R68 ;  /* 0x0000004459597220 */ /* 0x000fe20000410000 */
[----:B------:R-:W-:Y:S01]  /*1610*/  FFMA.FTZ R63, R44, R19, R63 ;  /* 0x000000132c3f7223 */ /* 0x000fe2000001003f */
[----:B------:R-:W1:Y:S01]  /*1620*/  MUFU.RCP R74, R74 ;  /* 0x0000004a004a7308 */ /* 0x000e620000001000 */
[----:B------:R-:W-:Y:S01]  /*1630*/  FFMA.FTZ R69, R18, R48, R69 ;  /* 0x0000003012457223 */ /* 0x000fe20000010045 */
[----:B------:R-:W-:Y:S01]  /*1640*/  FMUL.FTZ R7, R7, R72 ;  /* 0x0000004807077220 */ /* 0x000fe20000410000 */
[----:B------:R-:W-:Y:S01]  /*1650*/  FMUL.FTZ R48, R44, R89 ;  /* 0x000000592c307220 */ /* 0x000fe20000410000 */
[----:B-----5:R-:W-:Y:S01]  /*1660*/  FADD.FTZ R78, -R76, 1 ;  /* 0x3f8000004c4e7421 */ /* 0x020fe20000010100 */
[----:B------:R-:W-:-:S03]  /*1670*/  FFMA.FTZ R63, R42, R17, R63 ;  /* 0x000000112a3f7223 */ /* 0x000fc6000001003f */
[----:B------:R-:W2:Y:S01]  /*1680*/  MUFU.EX2 R77, R77 ;  /* 0x0000004d004d7308 */ /* 0x000ea20000000800 */
[----:B------:R-:W-:Y:S02]  /*1690*/  HADD2.F32 R91, -RZ, R49.H1_H1 ;  /* 0x30000031ff5b7230 */ /* 0x000fe40000004100 */
[----:B------:R-:W-:Y:S01]  /*16a0*/  FFMA.FTZ R69, R16, R48, R69 ;  /* 0x0000003010457223 */ /* 0x000fe20000010045 */
[----:B------:R-:W-:Y:S01]  /*16b0*/  FMUL.FTZ R49, R42, R7 ;  /* 0x000000072a317220 */ /* 0x000fe20000410000 */
[----:B------:R-:W-:Y:S01]  /*16c0*/  FFMA.FTZ R65, R65, R78, 1 ;  /* 0x3f80000041417423 */ /* 0x000fe2000001004e */
[----:B------:R-:W-:Y:S02]  /*16d0*/  FFMA.FTZ R48, R40, R15, R63 ;  /* 0x0000000f28307223 */ /* 0x000fe4000001003f */
[----:B------:R-:W3:Y:S01]  /*16e0*/  MUFU.EX2 R79, R79 ;  /* 0x0000004f004f7308 */ /* 0x000ee20000000800 */
[----:B------:R-:W-:Y:S01]  /*16f0*/  FFMA.FTZ R69, R14, R49, R69 ;  /* 0x000000310e457223 */ /* 0x000fe20000010045 */
[----:B------:R-:W-:Y:S01]  /*1700*/  FMUL.FTZ R76, R76, R65 ;  /* 0x000000414c4c7220 */ /* 0x000fe20000410000 */
[----:B------:R-:W-:Y:S01]  /*1710*/  FFMA.FTZ R49, R5, R4, R48 ;  /* 0x0000000405317223 */ /* 0x000fe20000010030 */
[----:B0-----:R-:W-:Y:S01]  /*1720*/  FADD.FTZ R65, -R62, 1 ;  /* 0x3f8000003e417421 */ /* 0x001fe20000010100 */
[----:B-1----:R-:W-:-:S02]  /*1730*/  FADD.FTZ R48, -R74, 1 ;  /* 0x3f8000004a307421 */ /* 0x002fc40000010100 */
[----:B------:R-:W-:Y:S01]  /*1740*/  FFMA.FTZ R49, R44, R13, R49 ;  /* 0x0000000d2c317223 */ /* 0x000fe20000010031 */
[----:B------:R-:W-:Y:S01]  /*1750*/  FFMA.FTZ R65, R70, R65, 1 ;  /* 0x3f80000046417423 */ /* 0x000fe20000010041 */
[----:B--2---:R-:W-:Y:S01]  /*1760*/  FADD.FTZ R77, R77, 1 ;  /* 0x3f8000004d4d7421 */ /* 0x004fe20000010000 */
[----:B------:R-:W-:Y:S01]  /*1770*/  FFMA.FTZ R71, R71, R48, 1 ;  /* 0x3f80000047477423 */ /* 0x000fe20000010030 */
[----:B------:R-:W-:Y:S01]  /*1780*/  FFMA.FTZ R49, R42, R11, R49 ;  /* 0x0000000b2a317223 */ /* 0x000fe20000010031 */
[--C-:B------:R-:W-:Y:S02]  /*1790*/  HADD2.F32 R92, -RZ, R50.reuse.H0_H0 ;  /* 0x20000032ff5c7230 */ /* 0x100fe40000004100 */
[----:B------:R-:W-:Y:S01]  /*17a0*/  FMUL.FTZ R91, R91, R76 ;  /* 0x0000004c5b5b7220 */ /* 0x000fe20000410000 */
[----:B------:R-:W-:Y:S01]  /*17b0*/  FMUL.FTZ R65, R62, R65 ;  /* 0x000000413e417220 */ /* 0x000fe20000410000 */
[----:B------:R-:W-:Y:S02]  /*17c0*/  HADD2.F32 R95, -RZ, R50.H1_H1 ;  /* 0x30000032ff5f7230 */ /* 0x000fe40000004100 */
[----:B---3--:R-:W-:Y:S01]  /*17d0*/  FADD.FTZ R79, R79, 1 ;  /* 0x3f8000004f4f7421 */ /* 0x008fe20000010000 */
[----:B------:R-:W0:Y:S01]  /*17e0*/  MUFU.RCP R77, R77 ;  /* 0x0000004d004d7308 */ /* 0x000e220000001000 */
[----:B------:R-:W-:Y:S01]  /*17f0*/  FFMA.FTZ R48, R40, R9, R49 ;  /* 0x0000000928307223 */ /* 0x000fe20000010031 */
[----:B------:R-:W-:Y:S01]  /*1800*/  FMUL.FTZ R74, R74, R71 ;  /* 0x000000474a4a7220 */ /* 0x000fe20000410000 */
[----:B------:R-:W-:Y:S01]  /*1810*/  FMUL.FTZ R63, R40, R91 ;  /* 0x0000005b283f7220 */ /* 0x000fe20000410000 */
[----:B------:R-:W-:Y:S01]  /*1820*/  FMUL.FTZ R92, R92, R65 ;  /* 0x000000415c5c7220 */ /* 0x000fe20000410000 */
[----:B------:R-:W-:Y:S01]  /*1830*/  FFMA.FTZ R49, R5, R90, R48 ;  /* 0x0000005a05317223 */ /* 0x000fe20000010030 */
[----:B------:R-:W-:Y:S01]  /*1840*/  FMUL.FTZ R95, R95, R74 ;  /* 0x0000004a5f5f7220 */ /* 0x000fe20000410000 */
[----:B------:R-:W-:Y:S01]  /*1850*/  FFMA.FTZ R63, R12, R63, R69 ;  /* 0x0000003f0c3f7223 */ /* 0x000fe20000010045 */
[----:B------:R-:W1:Y:S01]  /*1860*/  MUFU.RCP R79, R79 ;  /* 0x0000004f004f7308 */ /* 0x000e620000001000 */
[----:B------:R-:W-:Y:S01]  /*1870*/  FMUL.FTZ R48, R5, R92 ;  /* 0x0000005c05307220 */ /* 0x000fe20000410000 */
[----:B------:R-:W-:-:S03]  /*1880*/  FMUL.FTZ R50, R44, R95 ;  /* 0x0000005f2c327220 */ /* 0x000fc60000410000 */
[----:B------:R-:W-:Y:S01]  /*1890*/  FFMA.FTZ R63, R8, R48, R63 ;  /* 0x00000030083f7223 */ /* 0x000fe2000001003f */
[--C-:B------:R-:W-:Y:S02]  /*18a0*/  HADD2.F32 R93, -RZ, R51.reuse.H0_H0 ;  /* 0x20000033ff5d7230 */ /* 0x100fe40000004100 */
[----:B------:R-:W-:Y:S02]  /*18b0*/  HADD2.F32 R97, -RZ, R51.H1_H1 ;  /* 0x30000033ff617230 */ /* 0x000fe40000004100 */
[----:B------:R-:W-:Y:S02]  /*18c0*/  FFMA.FTZ R63, R6, R50, R63 ;  /* 0x00000032063f7223 */ /* 0x000fe4000001003f */
[----:B------:R-:W2:Y:S01]  /*18d0*/  LDC.64 R50, c[0x0][0x258] ;  /* 0x00009600ff327b82 */ /* 0x000ea20000000a00 */
[----:B------:R-:W-:Y:S01]  /*18e0*/  FFMA.FTZ R49, R44, R89, R49 ;  /* 0x000000592c317223 */ /* 0x000fe20000010031 */
[----:B0-----:R-:W-:-:S03]  /*18f0*/  FADD.FTZ R67, -R77, 1 ;  /* 0x3f8000004d437421 */ /* 0x001fc60000010100 */
[----:B------:R-:W-:Y:S01]  /*1900*/  FFMA.FTZ R49, R42, R7, R49 ;  /* 0x000000072a317223 */ /* 0x000fe20000010031 */
[----:B-1----:R-:W-:Y:S01]  /*1910*/  FADD.FTZ R64, -R79, 1 ;  /* 0x3f8000004f407421 */ /* 0x002fe20000010100 */
[----:B------:R-:W-:Y:S02]  /*1920*/  FFMA.FTZ R60, R60, R67, 1 ;  /* 0x3f8000003c3c7423 */ /* 0x000fe40000010043 */
[----:B------:R-:W-:Y:S01]  /*1930*/  FFMA.FTZ R48, R40, R91, R49 ;  /* 0x0000005b28307223 */ /* 0x000fe20000010031 */
[----:B------:R-:W-:Y:S01]  /*1940*/  FFMA.FTZ R64, R61, R64, 1 ;  /* 0x3f8000003d407423 */ /* 0x000fe20000010040 */
[----:B------:R-:W-:Y:S02]  /*1950*/  FMUL.FTZ R60, R77, R60 ;  /* 0x0000003c4d3c7220 */ /* 0x000fe40000410000 */
[----:B------:R-:W-:Y:S01]  /*1960*/  FFMA.FTZ R49, R5, R92, R48 ;  /* 0x0000005c05317223 */ /* 0x000fe20000010030 */
[----:B------:R-:W-:Y:S01]  /*1970*/  FMUL.FTZ R64, R79, R64 ;  /* 0x000000404f407220 */ /* 0x000fe20000410000 */
[----:B------:R-:W-:Y:S01]  /*1980*/  FMUL.FTZ R93, R93, R60 ;  /* 0x0000003c5d5d7220 */ /* 0x000fe20000410000 */
[----:B------:R-:W-:Y:S01]  /*1990*/  IADD3 R99, P0, R99, 0x1, RZ ;  /* 0x0000000163637810 */ /* 0x000fe20007f1e0ff */
[----:B------:R-:W-:Y:S01]  /*19a0*/  FFMA.FTZ R49, R44, R95, R49 ;  /* 0x0000005f2c317223 */ /* 0x000fe20000010031 */
[----:B------:R-:W-:Y:S01]  /*19b0*/  FMUL.FTZ R97, R97, R64 ;  /* 0x0000004061617220 */ /* 0x000fe20000410000 */
[----:B------:R-:W-:-:S02]  /*19c0*/  FMUL.FTZ R48, R42, R93 ;  /* 0x0000005d2a307220 */ /* 0x000fc40000410000 */
[----:B------:R-:W-:Y:S01]  /*19d0*/  FFMA.FTZ R49, R42, R93, R49 ;  /* 0x0000005d2a317223 */ /* 0x000fe20000010031 */
[-C--:B------:R-:W-:Y:S01]  /*19e0*/  FMUL.FTZ R60, R40, R97.reuse ;  /* 0x00000061283c7220 */ /* 0x080fe20000410000 */
[----:B------:R-:W-:Y:S01]  /*19f0*/  FFMA.FTZ R63, R2, R48, R63 ;  /* 0x00000030023f7223 */ /* 0x000fe2000001003f */
[----:B------:R-:W-:Y:S01]  /*1a00*/  IMAD.X R94, RZ, RZ, R94, P0 ;  /* 0x000000ffff5e7224 */ /* 0x000fe200000e065e */
[----:B--2---:R-:W-:Y:S01]  /*1a10*/  ISETP.GE.U32.AND P0, PT, R99, R50, PT ;  /* 0x000000326300720c */ /* 0x004fe20003f06070 */
[----:B------:R-:W-:Y:S01]  /*1a20*/  FFMA.FTZ R48, R40, R97, R49 ;  /* 0x0000006128307223 */ /* 0x000fe20000010031 */
[----:B------:R-:W-:Y:S01]  /*1a30*/  FFMA.FTZ R49, R0, R60, R63 ;  /* 0x0000003c00317223 */ /* 0x000fe2000001003f */
[----:B------:R-:W-:Y:S01]  /*1a40*/  FFMA.FTZ R61, R3, R10, R52 ;  /* 0x0000000a033d7223 */ /* 0x000fe20000010034 */
[----:B------:R-:W-:Y:S01]  /*1a50*/  FFMA.FTZ R63, R25, R19, R54 ;  /* 0x00000013193f7223 */ /* 0x000fe20000010036 */
[----:B------:R-:W-:Y:S01]  /*1a60*/  ISETP.GE.AND.EX P0, PT, R94, R51, PT, P0 ;  /* 0x000000335e00720c */ /* 0x000fe20003f06300 */
[----:B------:R-:W-:Y:S01]  /*1a70*/  FADD.FTZ R52, R19, R55 ;  /* 0x0000003713347221 */ /* 0x000fe20000010000 */
[----:B------:R-:W-:Y:S01]  /*1a80*/  FADD.FTZ R54, R17, R57 ;  /* 0x0000003911367221 */ /* 0x000fe20000010000 */
[----:B------:R-:W-:Y:S01]  /*1a90*/  FFMA.FTZ R55, R23, R17, R56 ;  /* 0x0000001117377223 */ /* 0x000fe20000010038 */
        /* <DEDUP_REMOVED lines=12> */
[----:B------:R0:W-:Y:S01]  /*1b60*/  STS.64 [R80], R48 ;  /* 0x0000003050007388 */ /* 0x0001e20000000a00 */
[----:B------:R-:W-:Y:S01]  /*1b70*/  FFMA.FTZ R59, R12, R91, R57 ;  /* 0x0000005b0c3b7223 */ /* 0x000fe20000010039 */
[----:B------:R-:W-:Y:S01]  /*1b80*/  FFMA.FTZ R61, R18, R90, R61 ;  /* 0x0000005a123d7223 */ /* 0x000fe2000001003d */
[----:B------:R-:W-:Y:S01]  /*1b90*/  FADD.FTZ R53, R53, R90 ;  /* 0x0000005a35357221 */ /* 0x000fe20000010000 */
[----:B------:R-:W-:Y:S01]  /*1ba0*/  FFMA.FTZ R63, R16, R89, R63 ;  /* 0x00000059103f7223 */ /* 0x000fe2000001003f */
[----:B------:R-:W-:Y:S01]  /*1bb0*/  FADD.FTZ R60, R56, R91 ;  /* 0x0000005b383c7221 */ /* 0x000fe20000010000 */
[----:B------:R-:W-:Y:S01]  /*1bc0*/  FADD.FTZ R57, R58, R93 ;  /* 0x0000005d3a397221 */ /* 0x000fe20000010000 */
[----:B------:R-:W-:Y:S01]  /*1bd0*/  FFMA.FTZ R58, R0, R97, R59 ;  /* 0x00000061003a7223 */ /* 0x000fe2000001003b */
[----:B------:R-:W-:Y:S01]  /*1be0*/  BAR.SYNC.DEFER_BLOCKING 0x0 ;  /* 0x0000000000007b1d */ /* 0x000fe20000010000 */
[----:B0-----:R-:W-:Y:S01]  /*1bf0*/  FADD.FTZ R48, R52, R89 ;  /* 0x0000005934307221 */ /* 0x001fe20000010000 */
[----:B------:R-:W-:Y:S01]  /*1c00*/  FFMA.FTZ R49, R14, R7, R55 ;  /* 0x000000070e317223 */ /* 0x000fe20000010037 */
[----:B------:R-:W-:-:S02]  /*1c10*/  ISETP.GT.U32.AND P1, PT, R85, 0x1f, PT ;  /* 0x0000001f5500780c */ /* 0x000fc40003f24070 */
[----:B------:R-:W-:Y:S01]  /*1c20*/  CS2R R68, SRZ ;  /* 0x0000000000447805 */ /* 0x000fe2000001ff00 */
[----:B------:R-:W-:Y:S01]  /*1c30*/  FFMA.FTZ R52, R8, R92, R61 ;  /* 0x0000005c08347223 */ /* 0x000fe2000001003d */
[----:B------:R-:W-:Y:S01]  /*1c40*/  FADD.FTZ R53, R53, R92 ;  /* 0x0000005c35357221 */ /* 0x000fe20000010000 */
        /* <DEDUP_REMOVED lines=9> */
[----:B------:R-:W-:-:S04]  /*1ce0*/  LOP3.LUT R49, R48, 0x18, RZ, 0xc0, !PT ;  /* 0x0000001830317812 */ /* 0x000fc800078ec0ff */
[C---:B------:R-:W-:Y:S02]  /*1cf0*/  LOP3.LUT R61, R49.reuse, 0x8, RZ, 0x3c, !PT ;  /* 0x00000008313d7812 */ /* 0x040fe400078e3cff */
[C---:B------:R-:W-:Y:S02]  /*1d00*/  LOP3.LUT R65, R49.reuse, 0x10, RZ, 0x3c, !PT ;  /* 0x0000001031417812 */ /* 0x040fe400078e3cff */
[----:B------:R-:W-:Y:S01]  /*1d10*/  LOP3.LUT R67, R49, 0x18, RZ, 0x3c, !PT ;  /* 0x0000001831437812 */ /* 0x000fe200078e3cff */
        /* <DEDUP_REMOVED lines=11> */
[-C--:B------:R-:W-:Y:S01]  /*1dd0*/  LEA R48, R47, R49.reuse, 0x3 ;  /* 0x000000312f307211 */ /* 0x080fe200078e18ff */
[----:B------:R0:W-:Y:S01]  /*1de0*/  STS.64 [R66], R56 ;  /* 0x0000003842007388 */ /* 0x0001e20000000a00 */
[----:B------:R-:W-:Y:S02]  /*1df0*/  LEA R60, R46, R49, 0x3 ;  /* 0x000000312e3c7211 */ /* 0x000fe400078e18ff */
[----:B------:R-:W-:Y:S01]  /*1e00*/  LEA R64, R43, R64, 0x3 ;  /* 0x000000402b407211 */ /* 0x000fe200078e18ff */
[----:B------:R1:W-:Y:S01]  /*1e10*/  STS.64 [R70], R58 ;  /* 0x0000003a46007388 */ /* 0x0003e20000000a00 */
[----:B------:R-:W-:Y:S08]  /*1e20*/  BAR.SYNC.DEFER_BLOCKING 0x0 ;  /* 0x0000000000007b1d */ /* 0x000ff00000010000 */
[----:B0-----:R-:W0:Y:S01]  /*1e30*/  LDC.64 R66, c[0x0][0x260] ;  /* 0x00009800ff427b82 */ /* 0x001e220000000a00 */
[----:B-1----:R-:W-:-:S05]  /*1e40*/  LOP3.LUT R70, R74, 0xffffff80, R87, 0xe2, !PT ;  /* 0xffffff804a467812 */ /* 0x002fca00078ee257 */
[----:B------:R-:W-:-:S05]  /*1e50*/  IMAD R71, R70, 0x3c0, R85 ;  /* 0x000003c046477824 */ /* 0x000fca00078e0255 */
[----:B------:R-:W-:-:S04]  /*1e60*/  SHF.L.U32 R71, R71, 0x1, RZ ;  /* 0x0000000147477819 */ /* 0x000fc800000006ff */
[----:B------:R-:W-:Y:S01]  /*1e70*/  IADD3 R73, R71, 0x3c0, RZ ;  /* 0x000003c047497810 */ /* 0x000fe20007ffe0ff */
        /* <DEDUP_REMOVED lines=16> */
.L_x_2400:
[----:B------:R-:W-:Y:S04]  /*1f80*/  BSSY B0, `(.L_x_2401) ;  /* 0x000006e000007945 */ /* 0x000fe80003800000 */
[----:B------:R-:W-:Y:S05]  /*1f90*/  @P1 BRA `(.L_x_2402) ;  /* 0x0000000400b01947 */ /* 0x000fea0003800000 */
[----:B0-----:R-:W-:Y:S02]  /*1fa0*/  SHF.R.U32.HI R48, RZ, 0x1, R85 ;  /* 0x00000001ff307819 */ /* 0x001fe40000011655 */
[----:B------:R-:W-:-:S03]  /*1fb0*/  SHF.L.U32 R96, R85, 0x3, RZ ;  /* 0x0000000355607819 */ /* 0x000fc600000006ff */
[----:B------:R-:W-:Y:S01]  /*1fc0*/  IMAD R74, R48, 0x3c, RZ ;  /* 0x0000003c304a7824 */ /* 0x000fe200078e02ff */
[----:B------:R-:W-:-:S04]  /*1fd0*/  LOP3.LUT R96, R96, 0x8, RZ, 0xc0, !PT ;  /* 0x0000000860607812 */ /* 0x000fc800078ec0ff */
[----:B------:R-:W-:Y:S02]  /*1fe0*/  SHF.R.U32.HI R49, RZ, 0x2, R74 ;  /* 0x00000002ff317819 */ /* 0x000fe4000001164a */
[C---:B------:R-:W-:Y:S02]  /*1ff0*/  IADD3 R48, R74.reuse, 0x4, RZ ;  /* 0x000000044a307810 */ /* 0x040fe40007ffe0ff */
[C---:B------:R-:W-:Y:S01]  /*2000*/  IADD3 R62, R74.reuse, 0xc, RZ ;  /* 0x0000000c4a3e7810 */ /* 0x040fe20007ffe0ff */
[----:B------:R-:W-:Y:S01]  /*2010*/  IMAD R49, R49, 0x18, R84 ;  /* 0x0000001831317824 */ /* 0x000fe200078e0254 */
[----:B------:R-:W-:Y:S02]  /*2020*/  SHF.R.U32.HI R61, RZ, 0x2, R48 ;  /* 0x00000002ff3d7819 */ /* 0x000fe40000011630 */
[----:B------:R-:W-:Y:S02]  /*2030*/  SHF.R.U32.HI R63, RZ, 0x2, R62 ;  /* 0x00000002ff3f7819 */ /* 0x000fe4000001163e */
[----:B------:R-:W-:Y:S01]  /*2040*/  IADD3 R60, R49, R96, RZ ;  /* 0x00000060313c7210 */ /* 0x000fe20007ffe0ff */
[--C-:B------:R-:W-:Y:S01]  /*2050*/  IMAD R61, R61, 0x18, R84.reuse ;  /* 0x000000183d3d7824 */ /* 0x100fe200078e0254 */
[C---:B------:R-:W-:Y:S01]  /*2060*/  IADD3 R64, R74.reuse, 0x10, RZ ;  /* 0x000000104a407810 */ /* 0x040fe20007ffe0ff */
[----:B------:R-:W-:Y:S01]  /*2070*/  IMAD R63, R63, 0x18, R84 ;  /* 0x000000183f3f7824 */ /* 0x000fe200078e0254 */
[----:B------:R-:W-:Y:S01]  /*2080*/  IADD3 R66, R74, 0x14, RZ ;  /* 0x000000144a427810 */ /* 0x000fe20007ffe0ff */
[----:B------:R-:W-:Y:S01]  /*2090*/  IMAD.IADD R48, R96, 0x1, R61 ;  /* 0x0000000160307824 */ /* 0x000fe200078e023d */
[----:B------:R-:W-:Y:S01]  /*20a0*/  SHF.R.U32.HI R65, RZ, 0x2, R64 ;  /* 0x00000002ff417819 */ /* 0x000fe20000011640 */
[----:B------:R-:W0:Y:S01]  /*20b0*/  LDS.64 R60, [R60] ;  /* 0x000000003c3c7984 */ /* 0x000e220000000a00 */
[----:B------:R-:W-:-:S02]  /*20c0*/  IADD3 R67, R74, 0x18, RZ ;  /* 0x000000184a437810 */ /* 0x000fc40007ffe0ff */
[C---:B------:R-:W-:Y:S01]  /*20d0*/  IADD3 R68, R74.reuse, 0x1c, RZ ;  /* 0x0000001c4a447810 */ /* 0x040fe20007ffe0ff */
[----:B------:R-:W1:Y:S01]  /*20e0*/  LDS.64 R48, [R48] ;  /* 0x0000000030307984 */ /* 0x000e620000000a00 */
[----:B------:R-:W-:Y:S01]  /*20f0*/  IMAD R65, R65, 0x18, R84 ;  /* 0x0000001841417824 */ /* 0x000fe200078e0254 */
[----:B------:R-:W-:Y:S02]  /*2100*/  SHF.R.U32.HI R67, RZ, 0x2, R67 ;  /* 0x00000002ff437819 */ /* 0x000fe40000011643 */
[----:B------:R-:W-:Y:S01]  /*2110*/  IADD3 R69, R74, 0x20, RZ ;  /* 0x000000204a457810 */ /* 0x000fe20007ffe0ff */
[----:B------:R-:W-:Y:S01]  /*2120*/  IMAD.IADD R62, R96, 0x1, R65 ;  /* 0x00000001603e7824 */ /* 0x000fe200078e0241 */
[----:B------:R-:W-:Y:S01]  /*2130*/  SHF.R.U32.HI R65, RZ, 0x2, R68 ;  /* 0x00000002ff417819 */ /* 0x000fe20000011644 */
[--C-:B------:R-:W-:Y:S01]  /*2140*/  IMAD R67, R67, 0x18, R84.reuse ;  /* 0x0000001843437824 */ /* 0x100fe200078e0254 */
[----:B------:R-:W-:Y:S02]  /*2150*/  IADD3 R72, R74, 0x24, RZ ;  /* 0x000000244a487810 */ /* 0x000fe40007ffe0ff */
[----:B------:R-:W-:Y:S01]  /*2160*/  SHF.R.U32.HI R71, RZ, 0x2, R69 ;  /* 0x00000002ff477819 */ /* 0x000fe20000011645 */
[----:B------:R-:W-:Y:S01]  /*2170*/  IMAD R69, R65, 0x18, R84 ;  /* 0x0000001841457824 */ /* 0x000fe200078e0254 */
[----:B------:R-:W-:-:S02]  /*2180*/  IADD3 R67, R96, R67, RZ ;  /* 0x0000004360437210 */ /* 0x000fc40007ffe0ff */
[----:B------:R-:W-:Y:S01]  /*2190*/  IADD3 R75, R74, 0x28, RZ ;  /* 0x000000284a4b7810 */ /* 0x000fe20007ffe0ff */
[----:B------:R-:W-:Y:S01]  /*21a0*/  IMAD R71, R71, 0x18, R84 ;  /* 0x0000001847477824 */ /* 0x000fe200078e0254 */
[----:B------:R-:W-:Y:S02]  /*21b0*/  SHF.R.U32.HI R73, RZ, 0x2, R72 ;  /* 0x00000002ff497819 */ /* 0x000fe40000011648 */
[----:B------:R-:W-:Y:S02]  /*21c0*/  IADD3 R69, R96, R69, RZ ;  /* 0x0000004560457210 */ /* 0x000fe40007ffe0ff */
[C---:B------:R-:W-:Y:S01]  /*21d0*/  IADD3 R77, R74.reuse, 0x2c, RZ ;  /* 0x0000002c4a4d7810 */ /* 0x040fe20007ffe0ff */
[--C-:B------:R-:W-:Y:S01]  /*21e0*/  IMAD R73, R73, 0x18, R84.reuse ;  /* 0x0000001849497824 */ /* 0x100fe200078e0254 */
[----:B------:R-:W-:Y:S02]  /*21f0*/  SHF.R.U32.HI R75, RZ, 0x2, R75 ;  /* 0x00000002ff4b7819 */ /* 0x000fe4000001164b */
[----:B------:R-:W-:Y:S01]  /*2200*/  IADD3 R70, R74, 0x30, RZ ;  /* 0x000000304a467810 */ /* 0x000fe20007ffe0ff */
[----:B------:R-:W-:Y:S01]  /*2210*/  LDS.64 R68, [R69] ;  /* 0x0000000045447984 */ /* 0x000fe20000000a00 */
[----:B------:R-:W-:Y:S01]  /*2220*/  IADD3 R71, R96, R71, RZ ;  /* 0x0000004760477210 */ /* 0x000fe20007ffe0ff */
[----:B------:R-:W-:Y:S01]  /*2230*/  IMAD R75, R75, 0x18, R84 ;  /* 0x000000184b4b7824 */ /* 0x000fe200078e0254 */
[----:B------:R-:W-:-:S02]  /*2240*/  SHF.R.U32.HI R77, RZ, 0x2, R77 ;  /* 0x00000002ff4d7819 */ /* 0x000fc4000001164d */
[C---:B------:R-:W-:Y:S02]  /*2250*/  IADD3 R73, R96.reuse, R73, RZ ;  /* 0x0000004960497210 */ /* 0x040fe40007ffe0ff */
[----:B------:R-:W-:Y:S01]  /*2260*/  SHF.R.U32.HI R103, RZ, 0x2, R70 ;  /* 0x00000002ff677819 */ /* 0x000fe20000011646 */
[----:B------:R-:W-:Y:S01]  /*2270*/  IMAD R77, R77, 0x18, R84 ;  /* 0x000000184d4d7824 */ /* 0x000fe200078e0254 */
[----:B------:R-:W-:Y:S01]  /*2280*/  LDS.64 R70, [R71] ;  /* 0x0000000047467984 */ /* 0x000fe20000000a00 */
[----:B------:R-:W-:Y:S01]  /*2290*/  IADD3 R75, R96, R75, RZ ;  /* 0x0000004b604b7210 */ /* 0x000fe20007ffe0ff */
[----:B0-----:R-:W-:Y:S01]  /*22a0*/  FADD.FTZ R76, RZ, R61 ;  /* 0x0000003dff4c7221 */ /* 0x001fe20000010000 */
[----:B------:R-:W-:Y:S01]  /*22b0*/  IADD3 R61, R74, 0x8, RZ ;  /* 0x000000084a3d7810 */ /* 0x000fe20007ffe0ff */
[----:B------:R-:W-:Y:S01]  /*22c0*/  FADD.FTZ R101, RZ, R60 ;  /* 0x0000003cff657221 */ /* 0x000fe20000010000 */
[----:B------:R-:W-:Y:S01]  /*22d0*/  IADD3 R60, R96, R63, RZ ;  /* 0x0000003f603c7210 */ /* 0x000fe20007ffe0ff */
[----:B------:R-:W-:Y:S01]  /*22e0*/  LDS.64 R72, [R73] ;  /* 0x0000000049487984 */ /* 0x000fe20000000a00 */
[----:B------:R-:W-:Y:S01]  /*22f0*/  SHF.R.U32.HI R61, RZ, 0x2, R61 ;  /* 0x00000002ff3d7819 */ /* 0x000fe2000001163d */
[----:B-1----:R-:W-:Y:S01]  /*2300*/  FADD.FTZ R101, R101, R48 ;  /* 0x0000003065657221 */ /* 0x002fe20000010000 */
[C---:B------:R-:W-:Y:S01]  /*2310*/  IADD3 R48, R74.reuse, 0x34, RZ ;  /* 0x000000344a307810 */ /* 0x040fe20007ffe0ff */
[--C-:B------:R-:W-:Y:S01]  /*2320*/  IMAD R103, R103, 0x18, R84.reuse ;  /* 0x0000001867677824 */ /* 0x100fe200078e0254 */
[----:B------:R-:W-:Y:S01]  /*2330*/  IADD3 R74, R74, 0x38, RZ ;  /* 0x000000384a4a7810 */ /* 0x000fe20007ffe0ff */
[----:B------:R-:W-:Y:S01]  /*2340*/  IMAD R61, R61, 0x18, R84 ;  /* 0x000000183d3d7824 */ /* 0x000fe200078e0254 */
[----:B------:R-:W-:Y:S01]  /*2350*/  SHF.R.U32.HI R105, RZ, 0x2, R48 ;  /* 0x00000002ff697819 */ /* 0x000fe20000011630 */
[----:B------:R-:W-:Y:S01]  /*2360*/  FADD.FTZ R98, R76, R49 ;  /* 0x000000314c627221 */ /* 0x000fe20000010000 */
[----:B------:R-:W-:-:S02]  /*2370*/  IADD3 R77, R96, R77, RZ ;  /* 0x0000004d604d7210 */ /* 0x000fc40007ffe0ff */
[C---:B------:R-:W-:Y:S01]  /*2380*/  IADD3 R78, R96.reuse, R61, RZ ;  /* 0x0000003d604e7210 */ /* 0x040fe20007ffe0ff */
[----:B------:R-:W-:Y:S01]  /*2390*/  IMAD R105, R105, 0x18, R84 ;  /* 0x0000001869697824 */ /* 0x000fe200078e0254 */
[----:B------:R-:W-:Y:S02]  /*23a0*/  SHF.R.U32.HI R61, RZ, 0x2, R66 ;  /* 0x00000002ff3d7819 */ /* 0x000fe40000011642 */
[----:B------:R-:W-:Y:S01]  /*23b0*/  LDS.64 R66, [R67] ;  /* 0x0000000043427984 */ /* 0x000fe20000000a00 */
[----:B------:R-:W-:Y:S02]  /*23c0*/  SHF.R.U32.HI R107, RZ, 0x2, R74 ;  /* 0x00000002ff6b7819 */ /* 0x000fe4000001164a */
[--C-:B------:R-:W-:Y:S01]  /*23d0*/  IMAD R63, R61, 0x18, R84.reuse ;  /* 0x000000183d3f7824 */ /* 0x100fe200078e0254 */
[----:B------:R-:W0:Y:S01]  /*23e0*/  LDS.64 R78, [R78] ;  /* 0x000000004e4e7984 */ /* 0x000e220000000a00 */
[----:B------:R-:W-:Y:S01]  /*23f0*/  IADD3 R48, R96, R103, RZ ;  /* 0x0000006760307210 */ /* 0x000fe20007ffe0ff */
[----:B------:R-:W-:-:S02]  /*2400*/  IMAD R107, R107, 0x18, R84 ;  /* 0x000000186b6b7824 */ /* 0x000fc400078e0254 */
[----:B------:R-:W1:Y:S01]  /*2410*/  LDS.64 R60, [R60] ;  /* 0x000000003c3c7984 */ /* 0x000e620000000a00 */
[C---:B------:R-:W-:Y:S02]  /*2420*/  IADD3 R64, R96.reuse, R63, RZ ;  /* 0x0000003f60407210 */ /* 0x040fe40007ffe0ff */
[C---:B------:R-:W-:Y:S01]  /*2430*/  IADD3 R107, R96.reuse, R107, RZ ;  /* 0x0000006b606b7210 */ /* 0x040fe20007ffe0ff */
[----:B------:R-:W2:Y:S04]  /*2440*/  LDS.64 R62, [R62] ;  /* 0x000000003e3e7984 */ /* 0x000ea80000000a00 */
[----:B------:R-:W3:Y:S04]  /*2450*/  LDS.64 R64, [R64] ;  /* 0x0000000040407984 */ /* 0x000ee80000000a00 */
[----:B------:R-:W4:Y:S04]  /*2460*/  LDS.64 R74, [R75] ;  /* 0x000000004b4a7984 */ /* 0x000f280000000a00 */
[----:B------:R-:W5:Y:S04]  /*2470*/  LDS.64 R76, [R77] ;  /* 0x000000004d4c7984 */ /* 0x000f680000000a00 */
[----:B------:R-:W5:Y:S01]  /*2480*/  LDS.64 R48, [R48] ;  /* 0x0000000030307984 */ /* 0x000f620000000a00 */
[----:B0-----:R-:W-:Y:S01]  /*2490*/  FADD.FTZ R101, R101, R78 ;  /* 0x0000004e65657221 */ /* 0x001fe20000010000 */
[----:B------:R-:W-:Y:S01]  /*24a0*/  IADD3 R78, R96, R105, RZ ;  /* 0x00000069604e7210 */ /* 0x000fe20007ffe0ff */
[----:B------:R-:W-:-:S02]  /*24b0*/  FADD.FTZ R98, R98, R79 ;  /* 0x0000004f62627221 */ /* 0x000fc40000010000 */
[----:B-1----:R-:W-:Y:S02]  /*24c0*/  FADD.FTZ R101, R101, R60 ;  /* 0x0000003c65657221 */ /* 0x002fe40000010000 */
[----:B------:R-:W-:Y:S01]  /*24d0*/  FADD.FTZ R98, R98, R61 ;  /* 0x0000003d62627221 */ /* 0x000fe20000010000 */
[----:B------:R-:W0:Y:S01]  /*24e0*/  LDS.64 R78, [R78] ;  /* 0x000000004e4e7984 */ /* 0x000e220000000a00 */
[----:B--2---:R-:W-:Y:S02]  /*24f0*/  FADD.FTZ R101, R101, R62 ;  /* 0x0000003e65657221 */ /* 0x004fe40000010000 */
[----:B------:R-:W-:Y:S01]  /*2500*/  FADD.FTZ R98, R98, R63 ;  /* 0x0000003f62627221 */ /* 0x000fe20000010000 */
[----:B------:R-:W1:Y:S01]  /*2510*/  LDS.64 R60, [R107] ;  /* 0x000000006b3c7984 */ /* 0x000e620000000a00 */
[----:B---3--:R-:W-:Y:S02]  /*2520*/  FADD.FTZ R101, R101, R64 ;  /* 0x0000004065657221 */ /* 0x008fe40000010000 */
[----:B------:R-:W-:-:S02]  /*2530*/  FADD.FTZ R98, R98, R65 ;  /* 0x0000004162627221 */ /* 0x000fc40000010000 */
[----:B------:R-:W-:Y:S02]  /*2540*/  FADD.FTZ R101, R101, R66 ;  /* 0x0000004265657221 */ /* 0x000fe40000010000 */
[----:B------:R-:W-:Y:S02]  /*2550*/  FADD.FTZ R98, R98, R67 ;  /* 0x0000004362627221 */ /* 0x000fe40000010000 */
[----:B------:R-:W-:Y:S02]  /*2560*/  FADD.FTZ R101, R101, R68 ;  /* 0x0000004465657221 */ /* 0x000fe40000010000 */
[----:B------:R-:W-:Y:S02]  /*2570*/  FADD.FTZ R98, R98, R69 ;  /* 0x0000004562627221 */ /* 0x000fe40000010000 */
[----:B------:R-:W-:Y:S02]  /*2580*/  FADD.FTZ R101, R101, R70 ;  /* 0x0000004665657221 */ /* 0x000fe40000010000 */
[----:B------:R-:W-:-:S02]  /*2590*/  FADD.FTZ R98, R98, R71 ;  /* 0x0000004762627221 */ /* 0x000fc40000010000 */
[----:B------:R-:W-:Y:S02]  /*25a0*/  FADD.FTZ R101, R101, R72 ;  /* 0x0000004865657221 */ /* 0x000fe40000010000 */
[----:B------:R-:W-:Y:S02]  /*25b0*/  FADD.FTZ R98, R98, R73 ;  /* 0x0000004962627221 */ /* 0x000fe40000010000 */
[----:B----4-:R-:W-:Y:S02]  /*25c0*/  FADD.FTZ R101, R101, R74 ;  /* 0x0000004a65657221 */ /* 0x010fe40000010000 */
[----:B------:R-:W-:Y:S02]  /*25d0*/  FADD.FTZ R98, R98, R75 ;  /* 0x0000004b62627221 */ /* 0x000fe40000010000 */
[----:B-----5:R-:W-:Y:S02]  /*25e0*/  FADD.FTZ R101, R101, R76 ;  /* 0x0000004c65657221 */ /* 0x020fe40000010000 */
[----:B------:R-:W-:-:S02]  /*25f0*/  FADD.FTZ R98, R98, R77 ;  /* 0x0000004d62627221 */ /* 0x000fc40000010000 */
[----:B------:R-:W-:Y:S02]  /*2600*/  FADD.FTZ R101, R101, R48 ;  /* 0x0000003065657221 */ /* 0x000fe40000010000 */
[----:B------:R-:W-:Y:S02]  /*2610*/  FADD.FTZ R98, R98, R49 ;  /* 0x0000003162627221 */ /* 0x000fe40000010000 */
[----:B0-----:R-:W-:Y:S02]  /*2620*/  FADD.FTZ R101, R101, R78 ;  /* 0x0000004e65657221 */ /* 0x001fe40000010000 */
[----:B------:R-:W-:Y:S02]  /*2630*/  FADD.FTZ R98, R98, R79 ;  /* 0x0000004f62627221 */ /* 0x000fe40000010000 */
[----:B-1----:R-:W-:Y:S02]  /*2640*/  FADD.FTZ R68, R101, R60 ;  /* 0x0000003c65447221 */ /* 0x002fe40000010000 */
[----:B------:R-:W-:-:S07]  /*2650*/  FADD.FTZ R69, R98, R61 ;  /* 0x0000003d62457221 */ /* 0x000fce0000010000 */
.L_x_2402:
[----:B------:R-:W-:Y:S05]  /*2660*/  BSYNC B0 ;  /* 0x0000000000007941 */ /* 0x000fea0003800000 */
.L_x_2401:
        /* <DEDUP_REMOVED lines=13> */
[----:B0-----:R-:W-:Y:S01]  /*2740*/  IMAD R62, R63, UR4, R88 ;  /* 0x000000043f3e7c24 */ /* 0x001fe2000f8e0258 */
[----:B------:R-:W-:-:S04]  /*2750*/  LOP3.LUT R63, R64, 0xffffff80, R87, 0xe2, !PT ;  /* 0xffffff80403f7812 */ /* 0x000fc800078ee257 */
[----:B------:R-:W-:-:S04]  /*2760*/  LEA R62, R62, R63, 0xb ;  /* 0x0000003f3e3e7211 */ /* 0x000fc800078e58ff */
[----:B------:R-:W-:-:S05]  /*2770*/  SHF.L.U32 R63, R62, 0x1, RZ ;  /* 0x000000013e3f7819 */ /* 0x000fca00000006ff */
[----:B-1----:R-:W-:-:S05]  /*2780*/  IMAD.WIDE.U32 R60, R63, 0x4, R60 ;  /* 0x000000043f3c7825 */ /* 0x002fca00078e003c */
[----:B------:R0:W-:Y:S02]  /*2790*/  STG.E.64 desc[UR8][R60.64], R48 ;  /* 0x000000303c007986 */ /* 0x0001e4000c101b08 */
.L_x_2404:
[----:B------:R-:W-:Y:S05]  /*27a0*/  BSYNC B0 ;  /* 0x0000000000007941 */ /* 0x000fea0003800000 */
.L_x_2403:
        /* <DEDUP_REMOVED lines=13> */
.L_x_2407:
[----:B------:R-:W2:Y:S04]  /*2880*/  LD.E.STRONG.GPU R60, desc[UR8][R48.64] ;  /* 0x00000008303c7980 */ /* 0x000ea8000c10f900 */
[----:B--2---:R-:W-:Y:S01]  /*2890*/  CCTL.IVALL ;  /* 0x00000000ff00798f */ /* 0x004fe20002000000 */
[----:B------:R-:W-:Y:S05]  /*28a0*/  YIELD ;  /* 0x0000000000007946 */ /* 0x000fea0003800000 */
[----:B-----5:R-:W-:-:S04]  /*28b0*/  LOP3.LUT R60, R60, R61, RZ, 0x3c, !PT ;  /* 0x0000003d3c3c7212 */ /* 0x020fc800078e3cff */
[----:B------:R-:W-:-:S13]  /*28c0*/  ISETP.GT.AND P1, PT, R60, -0x1, PT ;  /* 0xffffffff3c00780c */ /* 0x000fda0003f24270 */
[----:B------:R-:W-:Y:S05]  /*28d0*/  @P1 BRA `(.L_x_2407) ;  /* 0xfffffffc00e81947 */ /* 0x000fea000383ffff */
.L_x_2406:
[----:B------:R-:W-:Y:S05]  /*28e0*/  WARPSYNC.ALL ;  /* 0x0000000000007948 */ /* 0x000fea0003800000 */
[----:B------:R-:W-:Y:S06]  /*28f0*/  BAR.SYNC.DEFER_BLOCKING 0x0 ;  /* 0x0000000000007b1d */ /* 0x000fec0000010000 */
[----:B------:R-:W-:Y:S05]  /*2900*/  BRA `(.L_x_2408) ;  /* 0x0000000000607947 */ /* 0x000fea0003800000 */
.L_x_2405:
        /* <DEDUP_REMOVED lines=16> */
.L_x_2410:
[----:B------:R-:W2:Y:S04]  /*2a10*/  LD.E.STRONG.GPU R60, desc[UR8][R48.64] ;  /* 0x00000008303c7980 */ /* 0x000ea8000c10f900 */
[----:B--2---:R-:W-:Y:S01]  /*2a20*/  CCTL.IVALL ;  /* 0x00000000ff00798f */ /* 0x004fe20002000000 */
[----:B------:R-:W-:Y:S05]  /*2a30*/  YIELD ;  /* 0x0000000000007946 */ /* 0x000fea0003800000 */
[----:B-----5:R-:W-:-:S04]  /*2a40*/  LOP3.LUT R60, R60, R61, RZ, 0x3c, !PT ;  /* 0x0000003d3c3c7212 */ /* 0x020fc800078e3cff */
[----:B------:R-:W-:-:S13]  /*2a50*/  ISETP.GT.AND P1, PT, R60, -0x1, PT ;  /* 0xffffffff3c00780c */ /* 0x000fda0003f24270 */
[----:B------:R-:W-:Y:S05]  /*2a60*/  @P1 BRA `(.L_x_2410) ;  /* 0xfffffffc00e81947 */ /* 0x000fea000383ffff */
.L_x_2409:
[----:B------:R-:W-:Y:S05]  /*2a70*/  WARPSYNC.ALL ;  /* 0x0000000000007948 */ /* 0x000fea0003800000 */
[----:B------:R-:W-:Y:S06]  /*2a80*/  BAR.SYNC.DEFER_BLOCKING 0x0 ;  /* 0x0000000000007b1d */ /* 0x000fec0000010000 */
.L_x_2408:
[----:B------:R-:W-:Y:S01]  /*2a90*/  ISETP.GT.U32.AND P1, PT, R85, 0xff, PT ;  /* 0x000000ff5500780c */ /* 0x000fe20003f24070 */
[----:B------:R-:W-:Y:S01]  /*2aa0*/  BSSY B0, `(.L_x_2411) ;  /* 0x0000033000007945 */ /* 0x000fe20003800000 */
[----:B------:R-:W-:-:S11]  /*2ab0*/  CS2R R72, SRZ ;  /* 0x0000000000487805 */ /* 0x000fd6000001ff00 */
[----:B------:R-:W-:Y:S05]  /*2ac0*/  @P1 BRA `(.L_x_2412) ;  /* 0x0000000000c01947 */ /* 0x000fea0003800000 */
[----:B0-----:R-:W0:Y:S01]  /*2ad0*/  LDC R49, c[0x0][0x10] ;  /* 0x00000400ff317b82 */ /* 0x001e220000000800 */
[C---:B------:R-:W-:Y:S02]  /*2ae0*/  SHF.L.U32 R60, R85.reuse, 0x3, RZ ;  /* 0x00000003553c7819 */ /* 0x040fe400000006ff */
[----:B------:R-:W-:-:S05]  /*2af0*/  LOP3.LUT R61, R85, 0xf, RZ, 0xc0, !PT ;  /* 0x0000000f553d7812 */ /* 0x000fca00078ec0ff */
        /* <DEDUP_REMOVED lines=45> */
.L_x_2412:
[----:B------:R-:W-:Y:S05]  /*2dd0*/  BSYNC B0 ;  /* 0x0000000000007941 */ /* 0x000fea0003800000 */
.L_x_2411:
        /* <DEDUP_REMOVED lines=28> */
.L_x_2414:
[----:B------:R-:W-:Y:S05]  /*2fa0*/  BSYNC B0 ;  /* 0x0000000000007941 */ /* 0x000fea0003800000 */
.L_x_2413:
[----:B------:R-:W1:Y:S08]  /*2fb0*/  S2UR UR6, SR_CgaCtaId ;  /* 0x00000000000679c3 */ /* 0x000e700000008800 */
[----:B------:R-:W-:Y:S01]  /*2fc0*/  BAR.SYNC.DEFER_BLOCKING 0x0 ;  /* 0x0000000000007b1d */ /* 0x000fe20000010000 */
[----:B------:R-:W-:-:S05]  /*2fd0*/  ULOP3.LUT UR4, UR4, 0x1, URZ, 0x3c, !UPT ;  /* 0x0000000104047892 */ /* 0x000fca000f8e3c3f */
[----:B------:R-:W-:Y:S02]  /*2fe0*/  UMOV UR5, 0x400 ;  /* 0x0000040000057882 */ /* 0x000fe40000000000 */
[----:B------:R-:W-:-:S04]  /*2ff0*/  UIADD3 UR5, UR5, 0x5280, URZ ;  /* 0x0000528005057890 */ /* 0x000fc8000fffe03f */
[----:B-1----:R-:W-:-:S03]  /*3000*/  ULEA UR5, UR6, UR5, 0x18 ;  /* 0x0000000506057291 */ /* 0x002fc6000f8ec03f */
[----:B------:R-:W-:-:S03]  /*3010*/  ULDC.64 UR6, c[0x0][0x210] ;  /* 0x0000840000067ab9 */ /* 0x000fc60000000a00 */
[----:B0-----:R-:W-:-:S06]  /*3020*/  LEA R48, R81, UR5, 0x3 ;  /* 0x0000000551307c11 */ /* 0x001fcc000f8e18ff */
[----:B------:R-:W0:Y:S02]  /*3030*/  LDS.64 R48, [R48] ;  /* 0x0000000030307984 */ /* 0x000e240000000a00 */
[--C-:B0-----:R-:W-:Y:S01]  /*3040*/  FFMA.FTZ R10, R5, R10, -R48.reuse ;  /* 0x0000000a050a7223 */ /* 0x101fe20000010830 */
[--C-:B------:R-:W-:Y:S01]  /*3050*/  FFMA.FTZ R60, R44, R19, -R48.reuse ;  /* 0x000000132c3c7223 */ /* 0x100fe20000010830 */
[--C-:B------:R-:W-:Y:S01]  /*3060*/  FFMA.FTZ R62, R42, R17, -R48.reuse ;  /* 0x000000112a3e7223 */ /* 0x100fe20000010830 */
[--C-:B------:R-:W-:Y:S01]  /*3070*/  FFMA.FTZ R64, R40, R15, -R48.reuse ;  /* 0x0000000f28407223 */ /* 0x100fe20000010830 */
[----:B------:R-:W-:Y:S01]  /*3080*/  FFMA.FTZ R7, R42, R7, -R48 ;  /* 0x000000072a077223 */ /* 0x000fe20000010830 */
[-C--:B------:R-:W-:Y:S01]  /*3090*/  FFMA.FTZ R10, R3, -R49.reuse, R10 ;  /* 0x80000031030a7223 */ /* 0x080fe2000001000a */
[-C--:B------:R-:W-:Y:S01]  /*30a0*/  FFMA.FTZ R60, R25, -R49.reuse, R60 ;  /* 0x80000031193c7223 */ /* 0x080fe2000001003c */
[-C--:B------:R-:W-:Y:S01]  /*30b0*/  FFMA.FTZ R62, R23, -R49.reuse, R62 ;  /* 0x80000031173e7223 */ /* 0x080fe2000001003e */
[----:B------:R-:W-:Y:S01]  /*30c0*/  FFMA.FTZ R64, R21, -R49, R64 ;  /* 0x8000003115407223 */ /* 0x000fe20000010040 */
[C-C-:B------:R-:W-:Y:S01]  /*30d0*/  FFMA.FTZ R15, R5.reuse, R4, -R48.reuse ;  /* 0x00000004050f7223 */ /* 0x140fe20000010830 */
[--C-:B------:R-:W-:Y:S01]  /*30e0*/  FFMA.FTZ R13, R44, R13, -R48.reuse ;  /* 0x0000000d2c0d7223 */ /* 0x100fe20000010830 */
[--C-:B------:R-:W-:Y:S01]  /*30f0*/  FFMA.FTZ R11, R42, R11, -R48.reuse ;  /* 0x0000000b2a0b7223 */ /* 0x100fe20000010830 */
[--C-:B------:R-:W-:Y:S01]  /*3100*/  FFMA.FTZ R9, R40, R9, -R48.reuse ;  /* 0x0000000928097223 */ /* 0x100fe20000010830 */
[----:B------:R-:W-:Y:S01]  /*3110*/  FFMA.FTZ R14, R14, -R49, R7 ;  /* 0x800000310e0e7223 */ /* 0x000fe20000010007 */
[--C-:B------:R-:W-:Y:S01]  /*3120*/  FFMA.FTZ R91, R40, R91, -R48.reuse ;  /* 0x0000005b285b7223 */ /* 0x100fe20000010830 */
[--C-:B------:R-:W-:Y:S01]  /*3130*/  FFMA.FTZ R19, R5, R92, -R48.reuse ;  /* 0x0000005c05137223 */ /* 0x100fe20000010830 */
[--C-:B------:R-:W-:Y:S01]  /*3140*/  FFMA.FTZ R93, R42, R93, -R48.reuse ;  /* 0x0000005d2a5d7223 */ /* 0x100fe20000010830 */
[C---:B------:R-:W-:Y:S01]  /*3150*/  FMUL.FTZ R10, R27.reuse, R10 ;  /* 0x0000000a1b0a7220 */ /* 0x040fe20000410000 */
[C---:B------:R-:W-:Y:S01]  /*3160*/  FMUL.FTZ R3, R27.reuse, R60 ;  /* 0x0000003c1b037220 */ /* 0x040fe20000410000 */
[C---:B------:R-:W-:Y:S01]  /*3170*/  FMUL.FTZ R62, R27.reuse, R62 ;  /* 0x0000003e1b3e7220 */ /* 0x040fe20000410000 */
[----:B------:R-:W-:Y:S01]  /*3180*/  FMUL.FTZ R7, R27, R64 ;  /* 0x000000401b077220 */ /* 0x000fe20000410000 */
[--C-:B------:R-:W-:Y:S01]  /*3190*/  FFMA.FTZ R95, R44, R95, -R48.reuse ;  /* 0x0000005f2c5f7223 */ /* 0x100fe20000010830 */
[-C--:B------:R-:W-:Y:S01]  /*31a0*/  FFMA.FTZ R26, R26, -R49.reuse, R15 ;  /* 0x800000311a1a7223 */ /* 0x080fe2000001000f */
[-C--:B------:R-:W-:Y:S01]  /*31b0*/  FFMA.FTZ R24, R24, -R49.reuse, R13 ;  /* 0x8000003118187223 */ /* 0x080fe2000001000d */
[-C--:B------:R-:W-:Y:S01]  /*31c0*/  FFMA.FTZ R22, R22, -R49.reuse, R11 ;  /* 0x8000003116167223 */ /* 0x080fe2000001000b */
[----:B------:R-:W-:Y:S01]  /*31d0*/  FFMA.FTZ R20, R20, -R49, R9 ;  /* 0x8000003114147223 */ /* 0x000fe20000010009 */
[--C-:B------:R-:W-:Y:S01]  /*31e0*/  FFMA.FTZ R97, R40, R97, -R48.reuse ;  /* 0x0000006128617223 */ /* 0x100fe20000010830 */
[--C-:B------:R-:W-:Y:S01]  /*31f0*/  FFMA.FTZ R17, R5, R90, -R48.reuse ;  /* 0x0000005a05117223 */ /* 0x100fe20000010830 */
[----:B------:R-:W-:Y:S01]  /*3200*/  FFMA.FTZ R89, R44, R89, -R48 ;  /* 0x000000592c597223 */ /* 0x000fe20000010830 */
[-C--:B------:R-:W-:Y:S01]  /*3210*/  FFMA.FTZ R12, R12, -R49.reuse, R91 ;  /* 0x800000310c0c7223 */ /* 0x080fe2000001005b */
[-C--:B------:R-:W-:Y:S01]  /*3220*/  FFMA.FTZ R8, R8, -R49.reuse, R19 ;  /* 0x8000003108087223 */ /* 0x080fe20000010013 */
[-C--:B------:R-:W-:Y:S01]  /*3230*/  FFMA.FTZ R4, R2, -R49.reuse, R93 ;  /* 0x8000003102047223 */ /* 0x080fe2000001005d */
[----:B------:R-:W-:Y:S01]  /*3240*/  IADD3 R2, P1, R35, UR6, RZ ;  /* 0x0000000623027c10 */ /* 0x000fe2000ff3e0ff */
[-C--:B------:R-:W-:Y:S01]  /*3250*/  FFMA.FTZ R6, R6, -R49.reuse, R95 ;  /* 0x8000003106067223 */ /* 0x080fe2000001005f */
[----:B------:R-:W-:Y:S01]  /*3260*/  F2FP.F16.F32.PACK_AB R10, R3, R10 ;  /* 0x0000000a030a723e */ /* 0x000fe200000000ff */
[----:B------:R-:W-:Y:S01]  /*3270*/  FMUL.FTZ R26, R27, R26 ;  /* 0x0000001a1b1a7220 */ /* 0x000fe20000410000 */
[----:B------:R-:W-:Y:S01]  /*3280*/  F2FP.F16.F32.PACK_AB R62, R7, R62 ;  /* 0x0000003e073e723e */ /* 0x000fe200000000ff */
[C---:B------:R-:W-:Y:S01]  /*3290*/  FMUL.FTZ R7, R27.reuse, R24 ;  /* 0x000000181b077220 */ /* 0x040fe20000410000 */
[C---:B------:R-:W-:Y:S01]  /*32a0*/  FMUL.FTZ R22, R27.reuse, R22 ;  /* 0x000000161b167220 */ /* 0x040fe20000410000 */
[C---:B------:R-:W-:Y:S01]  /*32b0*/  FMUL.FTZ R9, R27.reuse, R20 ;  /* 0x000000141b097220 */ /* 0x040fe20000410000 */
[-C--:B------:R-:W-:Y:S01]  /*32c0*/  FFMA.FTZ R48, R0, -R49.reuse, R97 ;  /* 0x8000003100307223 */ /* 0x080fe20000010061 */
[-C--:B------:R-:W-:Y:S01]  /*32d0*/  FFMA.FTZ R18, R18, -R49.reuse, R17 ;  /* 0x8000003112127223 */ /* 0x080fe20000010011 */
[----:B------:R-:W-:Y:S01]  /*32e0*/  FFMA.FTZ R16, R16, -R49, R89 ;  /* 0x8000003110107223 */ /* 0x000fe20000010059 */
[C---:B------:R-:W-:Y:S01]  /*32f0*/  FMUL.FTZ R13, R27.reuse, R12 ;  /* 0x0000000c1b0d7220 */ /* 0x040fe20000410000 */
[C---:B------:R-:W-:Y:S01]  /*3300*/  FMUL.FTZ R0, R27.reuse, R8 ;  /* 0x000000081b007220 */ /* 0x040fe20000410000 */
[----:B------:R-:W-:Y:S01]  /*3310*/  IADD3.X R3, R34, UR7, RZ, P1, !PT ;  /* 0x0000000722037c10 */ /* 0x000fe20008ffe4ff */
[C---:B------:R-:W-:Y:S01]  /*3320*/  FMUL.FTZ R15, R27.reuse, R6 ;  /* 0x000000061b0f7220 */ /* 0x040fe20000410000 */
[----:B------:R-:W-:Y:S01]  /*3330*/  PRMT R8, R10, 0x7632, R8 ;  /* 0x000076320a087816 */ /* 0x000fe20000000008 */
[C---:B------:R-:W-:Y:S01]  /*3340*/  FMUL.FTZ R18, R27.reuse, R18 ;  /* 0x000000121b127220 */ /* 0x040fe20000410000 */
[----:B------:R-:W-:Y:S01]  /*3350*/  PRMT R12, R62, 0x7632, R12 ;  /* 0x000076323e0c7816 */ /* 0x000fe2000000000c */
[----:B------:R-:W-:Y:S01]  /*3360*/  FMUL.FTZ R11, R27, R16 ;  /* 0x000000101b0b7220 */ /* 0x000fe20000410000 */
[----:B------:R-:W-:Y:S01]  /*3370*/  IADD3 R6, P1, R33, UR6, RZ ;  /* 0x0000000621067c10 */ /* 0x000fe2000ff3e0ff */
[----:B------:R-:W-:Y:S01]  /*3380*/  FMUL.FTZ R14, R27, R14 ;  /* 0x0000000e1b0e7220 */ /* 0x000fe20000410000 */
[----:B------:R-:W-:Y:S01]  /*3390*/  F2FP.F16.F32.PACK_AB R26, R7, R26 ;  /* 0x0000001a071a723e */ /* 0x000fe200000000ff */
[----:B------:R0:W-:Y:S01]  /*33a0*/  STG.E.U16 desc[UR8][R2.64], R10 ;  /* 0x0000000a02007986 */ /* 0x0001e2000c101508 */
[----:B------:R-:W-:Y:S01]  /*33b0*/  F2FP.F16.F32.PACK_AB R22, R9, R22 ;  /* 0x000000160916723e */ /* 0x000fe200000000ff */
[C---:B------:R-:W-:Y:S01]  /*33c0*/  FMUL.FTZ R4, R27.reuse, R4 ;  /* 0x000000041b047220 */ /* 0x040fe20000410000 */
[----:B------:R-:W-:Y:S01]  /*33d0*/  IADD3.X R7, R32, UR7, RZ, P1, !PT ;  /* 0x0000000720077c10 */ /* 0x000fe20008ffe4ff */
[----:B------:R1:W-:Y:S01]  /*33e0*/  STG.E.U16 desc[UR8][R2.64+0x2], R8 ;  /* 0x0000020802007986 */ /* 0x0003e2000c101508 */
[----:B------:R-:W-:Y:S01]  /*33f0*/  PRMT R9, R26, 0x7632, R9 ;  /* 0x000076321a097816 */ /* 0x000fe20000000009 */
[----:B------:R-:W-:Y:S01]  /*3400*/  FMUL.FTZ R27, R27, R48 ;  /* 0x000000301b1b7220 */ /* 0x000fe20000410000 */
[----:B------:R-:W-:Y:S01]  /*3410*/  F2FP.F16.F32.PACK_AB R18, R11, R18 ;  /* 0x000000120b12723e */ /* 0x000fe200000000ff */
[----:B------:R-:W-:Y:S01]  /*3420*/  STG.E.U16 desc[UR8][R2.64+0x4], R62 ;  /* 0x0000043e02007986 */ /* 0x000fe2000c101508 */
[----:B------:R-:W-:-:S02]  /*3430*/  F2FP.F16.F32.PACK_AB R14, R13, R14 ;  /* 0x0000000e0d0e723e */ /* 0x000fc400000000ff */
[----:B------:R-:W-:Y:S01]  /*3440*/  F2FP.F16.F32.PACK_AB R0, R15, R0 ;  /* 0x000000000f00723e */ /* 0x000fe200000000ff */
[----:B------:R2:W-:Y:S01]  /*3450*/  STG.E.U16 desc[UR8][R2.64+0x6], R12 ;  /* 0x0000060c02007986 */ /* 0x0005e2000c101508 */
[----:B0-----:R-:W-:Y:S02]  /*3460*/  PRMT R10, R14, 0x7632, R10 ;  /* 0x000076320e0a7816 */ /* 0x001fe4000000000a */
[----:B------:R-:W-:Y:S01]  /*3470*/  F2FP.F16.F32.PACK_AB R4, R27, R4 ;  /* 0x000000041b04723e */ /* 0x000fe200000000ff */
[----:B------:R-:W-:Y:S01]  /*3480*/  STG.E.U16 desc[UR8][R6.64], R26 ;  /* 0x0000001a06007986 */ /* 0x000fe2000c101508 */
[----:B-1----:R-:W-:-:S03]  /*3490*/  IADD3 R8, P1, R31, UR6, RZ ;  /* 0x000000061f087c10 */ /* 0x002fc6000ff3e0ff */
[----:B------:R0:W-:Y:S01]  /*34a0*/  STG.E.U16 desc[UR8][R6.64+0x2], R9 ;  /* 0x0000020906007986 */ /* 0x0001e2000c101508 */
[----:B--2---:R-:W-:-:S03]  /*34b0*/  PRMT R3, R22, 0x7632, R3 ;  /* 0x0000763216037816 */ /* 0x004fc60000000003 */
[----:B------:R-:W-:Y:S04]  /*34c0*/  STG.E.U16 desc[UR8][R6.64+0x4], R22 ;  /* 0x0000041606007986 */ /* 0x000fe8000c101508 */
[----:B------:R1:W-:Y:S01]  /*34d0*/  STG.E.U16 desc[UR8][R6.64+0x6], R3 ;  /* 0x0000060306007986 */ /* 0x0003e2000c101508 */
[----:B0-----:R-:W-:Y:S02]  /*34e0*/  IADD3.X R9, R30, UR7, RZ, P1, !PT ;  /* 0x000000071e097c10 */ /* 0x001fe40008ffe4ff */
[----:B------:R-:W-:-:S03]  /*34f0*/  IADD3 R2, P1, R29, UR6, RZ ;  /* 0x000000061d027c10 */ /* 0x000fc6000ff3e0ff */
[----:B------:R-:W-:Y:S01]  /*3500*/  STG.E.U16 desc[UR8][R8.64], R18 ;  /* 0x0000001208007986 */ /* 0x000fe2000c101508 */
[----:B-1----:R-:W-:-:S03]  /*3510*/  PRMT R7, R18, 0x7632, R7 ;  /* 0x0000763212077816 */ /* 0x002fc60000000007 */
[----:B------:R-:W-:Y:S01]  /*3520*/  STG.E.U16 desc[UR8][R8.64+0x4], R14 ;  /* 0x0000040e08007986 */ /* 0x000fe2000c101508 */
[----:B------:R-:W-:Y:S02]  /*3530*/  IADD3.X R3, R28, UR7, RZ, P1, !PT ;  /* 0x000000071c037c10 */ /* 0x000fe40008ffe4ff */
[----:B------:R-:W-:Y:S01]  /*3540*/  PRMT R6, R0, 0x7632, R6 ;  /* 0x0000763200067816 */ /* 0x000fe20000000006 */
[----:B------:R-:W-:Y:S04]  /*3550*/  STG.E.U16 desc[UR8][R8.64+0x2], R7 ;  /* 0x0000020708007986 */ /* 0x000fe8000c101508 */
[----:B------:R0:W-:Y:S04]  /*3560*/  STG.E.U16 desc[UR8][R8.64+0x6], R10 ;  /* 0x0000060a08007986 */ /* 0x0001e8000c101508 */
[----:B------:R1:W-:Y:S04]  /*3570*/  STG.E.U16 desc[UR8][R2.64], R0 ;  /* 0x0000000002007986 */ /* 0x0003e8000c101508 */
[----:B------:R1:W-:Y:S01]  /*3580*/  STG.E.U16 desc[UR8][R2.64+0x2], R6 ;  /* 0x0000020602007986 */ /* 0x0003e2000c101508 */
[----:B0-----:R-:W-:-:S03]  /*3590*/  PRMT R9, R4, 0x7632, R9 ;  /* 0x0000763204097816 */ /* 0x001fc60000000009 */
[----:B------:R1:W-:Y:S04]  /*35a0*/  STG.E.U16 desc[UR8][R2.64+0x4], R4 ;  /* 0x0000040402007986 */ /* 0x0003e8000c101508 */
[----:B------:R1:W-:Y:S01]  /*35b0*/  STG.E.U16 desc[UR8][R2.64+0x6], R9 ;  /* 0x0000060902007986 */ /* 0x0003e2000c101508 */
[----:B------:R-:W-:Y:S05]  /*35c0*/  @!P0 BRA `(.L_x_2415) ;  /* 0xffffffd000208947 */ /* 0x000fea000383ffff */
.L_x_2399:
[----:B------:R-:W-:-:S04]  /*35d0*/  LEA R87, R88, R87, 0x7 ;  /* 0x0000005758577211 */ /* 0x000fc800078e38ff */
[----:B------:R-:W-:-:S04]  /*35e0*/  SHF.L.U32 R87, R87, 0x5, RZ ;  /* 0x0000000557577819 */ /* 0x000fc800000006ff */
[----:B------:R-:W-:-:S13]  /*35f0*/  ISETP.GT.AND P0, PT, R87, 0x3bf, PT ;  /* 0x000003bf5700780c */ /* 0x000fda0003f04270 */
[----:B------:R-:W-:Y:S05]  /*3600*/  @P0 EXIT ;  /* 0x000000000000094d */ /* 0x000fea0003800000 */
[----:B-1----:R-:W1:Y:S01]  /*3610*/  S2R R0, SR_TID.X ;  /* 0x0000000000007919 */ /* 0x002e620000002100 */
[----:B------:R-:W-:Y:S01]  /*3620*/  LOP3.LUT R4, RZ, R50, RZ, 0x33, !PT ;  /* 0x00000032ff047212 */ /* 0x000fe200078e33ff */
[----:B------:R-:W2:Y:S01]  /*3630*/  S2UR UR5, SR_CgaCtaId ;  /* 0x00000000000579c3 */ /* 0x000ea20000008800 */
        /* <DEDUP_REMOVED lines=9> */
[----:B--2---:R-:W-:Y:S01]  /*36d0*/  ULEA UR4, UR5, UR4, 0x18 ;  /* 0x0000000405047291 */ /* 0x004fe2000f8ec03f */
[----:B-1----:R-:W-:Y:S02]  /*36e0*/  SHF.R.U32.HI R2, RZ, 0x5, R0 ;  /* 0x00000005ff027819 */ /* 0x002fe40000011600 */
[----:B------:R-:W-:Y:S02]  /*36f0*/  LOP3.LUT R47, R0, 0xf, RZ, 0xc0, !PT ;  /* 0x0000000f002f7812 */ /* 0x000fe400078ec0ff */
[----:B------:R-:W-:Y:S02]  /*3700*/  IADD3 R3, P0, P1, -R3, -0x81, -R2 ;  /* 0xffffff7f03037810 */ /* 0x000fe4000791e902 */
[----:B------:R-:W-:-:S02]  /*3710*/  SHF.L.U32 R7, R2, 0x1, RZ ;  /* 0x0000000102077819 */ /* 0x000fc400000006ff */
[----:B------:R-:W-:Y:S02]  /*3720*/  IADD3.X R4, ~R4, -0x1, R5, P0, P1 ;  /* 0xffffffff04047810 */ /* 0x000fe400007e2505 */
[----:B------:R-:W-:Y:S02]  /*3730*/  SHF.R.U32.HI R5, RZ, 0x4, R0 ;  /* 0x00000004ff057819 */ /* 0x000fe40000011600 */
[----:B------:R-:W-:Y:S01]  /*3740*/  LEA R12, R2, UR4, 0x7 ;  /* 0x00000004020c7c11 */ /* 0x000fe2000f8e38ff */
[----:B------:R-:W-:Y:S01]  /*3750*/  IMAD.WIDE.U32 R8, R4, -0x77777777, RZ ;  /* 0x8888888904087825 */ /* 0x000fe200078e00ff */
[----:B------:R-:W-:Y:S02]  /*3760*/  IADD3 R6, R5, 0x1e, RZ ;  /* 0x0000001e05067810 */ /* 0x000fe40007ffe0ff */
[----:B------:R-:W-:Y:S02]  /*3770*/  LOP3.LUT R14, RZ, R5, RZ, 0x33, !PT ;  /* 0x00000005ff0e7212 */ /* 0x000fe400078e33ff */
[----:B------:R-:W-:Y:S01]  /*3780*/  VIMNMX.U32 R13, R6, 0x20, !PT ;  /* 0x00000020060d7848 */ /* 0x000fe20007fe0000 */
[----:B------:R-:W-:Y:S01]  /*3790*/  IMAD.WIDE.U32 R10, P0, R3, -0x77777778, R8 ;  /* 0x88888888030a7825 */ /* 0x000fe20007800008 */
[----:B------:R-:W-:-:S02]  /*37a0*/  LOP3.LUT R7, R7, 0x1f, R0, 0x78, !PT ;  /* 0x0000001f07077812 */ /* 0x000fc400078e7800 */
[----:B------:R-:W-:Y:S01]  /*37b0*/  IADD3 R49, P2, R2, 0x2d, RZ ;  /* 0x0000002d02317810 */ /* 0x000fe20007f5e0ff */
[----:B------:R-:W-:Y:S01]  /*37c0*/  IMAD.WIDE.U32 R8, R3, -0x77777777, RZ ;  /* 0x8888888903087825 */ /* 0x000fe200078e00ff */
[----:B------:R-:W-:Y:S02]  /*37d0*/  IADD3.X R17, RZ, RZ, RZ, P0, !PT ;  /* 0x000000ffff117210 */ /* 0x000fe400007fe4ff */
[----:B------:R-:W-:Y:S02]  /*37e0*/  MOV R16, R11 ;  /* 0x0000000b00107202 */ /* 0x000fe40000000f00 */
[----:B------:R-:W-:Y:S02]  /*37f0*/  IADD3 RZ, P1, R9, R10, RZ ;  /* 0x0000000a09ff7210 */ /* 0x000fe40007f3e0ff */
[C---:B------:R-:W-:Y:S02]  /*3800*/  SHF.L.U32 R9, R0.reuse, 0x7, RZ ;  /* 0x0000000700097819 */ /* 0x040fe400000006ff */
[----:B------:R-:W-:Y:S01]  /*3810*/  SHF.L.U32 R10, R0, 0x1, RZ ;  /* 0x00000001000a7819 */ /* 0x000fe200000006ff */
[----:B------:R-:W-:Y:S01]  /*3820*/  IMAD.WIDE.U32.X R16, R4, -0x77777778, R16, P1 ;  /* 0x8888888804107825 */ /* 0x000fe200008e0410 */
[----:B------:R-:W-:-:S02]  /*3830*/  IADD3 R8, R13, R14, RZ ;  /* 0x0000000e0d087210 */ /* 0x000fc40007ffe0ff */
[----:B------:R-:W-:Y:S02]  /*3840*/  ISETP.LT.U32.AND P0, PT, R50, 0x1, PT ;  /* 0x000000013200780c */ /* 0x000fe40003f01070 */
[----:B------:R-:W-:Y:S01]  /*3850*/  LOP3.LUT R11, R9, 0x780, RZ, 0xc0, !PT ;  /* 0x00000780090b7812 */ /* 0x000fe200078ec0ff */
[----:B------:R-:W-:Y:S01]  /*3860*/  IMAD.WIDE.U32 R14, R8, -0x77777777, RZ ;  /* 0x88888889080e7825 */ /* 0x000fe200078e00ff */
[----:B------:R-:W-:Y:S02]  /*3870*/  LOP3.LUT R10, R10, 0x1e, RZ, 0xc0, !PT ;  /* 0x0000001e0a0a7812 */ /* 0x000fe400078ec0ff */
[----:B------:R-:W-:Y:S02]  /*3880*/  IADD3 R9, R5, 0x3c, RZ ;  /* 0x0000003c05097810 */ /* 0x000fe40007ffe0ff */
[----:B------:R-:W-:Y:S02]  /*3890*/  ISETP.LT.AND.EX P0, PT, R51, RZ, PT, P0 ;  /* 0x000000ff3300720c */ /* 0x000fe40003f01300 */
[----:B------:R-:W-:-:S02]  /*38a0*/  SHF.R.U64 R24, R16, 0x3, R17 ;  /* 0x0000000310187819 */ /* 0x000fc40000001211 */
[----:B------:R-:W-:Y:S02]  /*38b0*/  IADD3 R18, R11, UR4, RZ ;  /* 0x000000040b127c10 */ /* 0x000fe4000fffe0ff */
[-C--:B------:R-:W-:Y:S02]  /*38c0*/  LOP3.LUT R13, R6, R10.reuse, RZ, 0x3c, !PT ;  /* 0x0000000a060d7212 */ /* 0x080fe400078e3cff */
[-C--:B------:R-:W-:Y:S02]  /*38d0*/  LOP3.LUT R19, R9, R10.reuse, RZ, 0x3c, !PT ;  /* 0x0000000a09137212 */ /* 0x080fe400078e3cff */
[----:B------:R-:W-:Y:S02]  /*38e0*/  LOP3.LUT R11, R5, R10, RZ, 0x3c, !PT ;  /* 0x0000000a050b7212 */ /* 0x000fe400078e3cff */
[----:B------:R-:W-:Y:S02]  /*38f0*/  SEL R21, R50, 0x1, P0 ;  /* 0x0000000132157807 */ /* 0x000fe40000000000 */
[----:B------:R-:W-:-:S02]  /*3900*/  SEL R20, R51, RZ, P0 ;  /* 0x000000ff33147207 */ /* 0x000fc40000000000 */
[----:B------:R-:W-:Y:S02]  /*3910*/  LEA R7, R7, R12, 0x2 ;  /* 0x0000000c07077211 */ /* 0x000fe400078e10ff */
[----:B------:R-:W-:Y:S02]  /*3920*/  LEA.HI R23, R15, 0x1, RZ, 0x1c ;  /* 0x000000010f177811 */ /* 0x000fe400078fe0ff */
[C---:B------:R-:W-:Y:S02]  /*3930*/  IADD3 R16, P0, R2.reuse, 0xf, RZ ;  /* 0x0000000f02107810 */ /* 0x040fe40007f1e0ff */
[----:B------:R-:W-:Y:S02]  /*3940*/  IADD3 R17, P1, R2, 0x1e, RZ ;  /* 0x0000001e02117810 */ /* 0x000fe40007f3e0ff */
[----:B------:R-:W-:Y:S02]  /*3950*/  IADD3 R24, R24, 0x1, RZ ;  /* 0x0000000118187810 */ /* 0x000fe40007ffe0ff */
[----:B------:R-:W-:-:S02]  /*3960*/  LEA R12, R13, R18, 0x2 ;  /* 0x000000120d0c7211 */ /* 0x000fc400078e10ff */
[-C--:B------:R-:W-:Y:S02]  /*3970*/  LEA R13, R19, R18.reuse, 0x2 ;  /* 0x00000012130d7211 */ /* 0x080fe400078e10ff */
[----:B------:R-:W-:Y:S01]  /*3980*/  LEA R11, R11, R18, 0x2 ;  /* 0x000000120b0b7211 */ /* 0x000fe200078e10ff */
[----:B------:R-:W-:Y:S01]  /*3990*/  VIADD R18, R5, 0x5a ;  /* 0x0000005a05127836 */ /* 0x000fe20000000000 */
[C---:B------:R-:W-:Y:S02]  /*39a0*/  SHF.L.U64.HI R19, R21.reuse, 0x7, R20 ;  /* 0x0000000715137819 */ /* 0x040fe40000010214 */
[----:B------:R-:W-:Y:S02]  /*39b0*/  MOV R14, R87 ;  /* 0x00000057000e7202 */ /* 0x000fe40000000f00 */
[----:B------:R-:W-:Y:S02]  /*39c0*/  LOP3.LUT R15, R0, 0x1f, RZ, 0xc0, !PT ;  /* 0x0000001f000f7812 */ /* 0x000fe400078ec0ff */
[----:B------:R-:W-:-:S02]  /*39d0*/  SHF.L.U32 R21, R21, 0x7, RZ ;  /* 0x0000000715157819 */ /* 0x000fc400000006ff */
[----:B------:R-:W-:Y:S02]  /*39e0*/  IADD3.X R20, RZ, RZ, RZ, P0, !PT ;  /* 0x000000ffff147210 */ /* 0x000fe400007fe4ff */
[----:B------:R-:W-:Y:S02]  /*39f0*/  IADD3.X R22, RZ, RZ, RZ, P1, !PT ;  /* 0x000000ffff167210 */ /* 0x000fe40000ffe4ff */
[----:B------:R-:W-:Y:S02]  /*3a00*/  IADD3.X R53, RZ, RZ, RZ, P2, !PT ;  /* 0x000000ffff357210 */ /* 0x000fe400017fe4ff */
[----:B------:R-:W-:Y:S02]  /*3a10*/  LOP3.LUT R23, R23, 0x3, RZ, 0xc0, !PT ;  /* 0x0000000317177812 */ /* 0x000fe400078ec0ff */
[----:B------:R-:W-:-:S07]  /*3a20*/  LOP3.LUT R24, R24, 0x3, RZ, 0xc0, !PT ;  /* 0x0000000318187812 */ /* 0x000fce00078ec0ff */
.L_x_2432:
        /* <DEDUP_REMOVED lines=42> */
.L_x_2419:
[----:B------:R-:W-:Y:S05]  /*3cd0*/  BSYNC B1 ;  /* 0x0000000000017941 */ /* 0x000fea0003800000 */
.L_x_2418:
        /* <DEDUP_REMOVED lines=21> */
.L_x_2422:
        /* <DEDUP_REMOVED lines=55> */
.L_x_2421:
[----:B------:R-:W-:Y:S05]  /*41a0*/  BSYNC B1 ;  /* 0x0000000000017941 */ /* 0x000fea0003800000 */
.L_x_2420:
        /* <DEDUP_REMOVED lines=35> */
.L_x_2424:
[----:B------:R-:W-:Y:S05]  /*43e0*/  BSYNC B1 ;  /* 0x0000000000017941 */ /* 0x000fea0003800000 */
.L_x_2423:
        /* <DEDUP_REMOVED lines=15> */
.L_x_2417:
[----:B------:R-:W-:Y:S05]  /*44e0*/  BSYNC B0 ;  /* 0x0000000000007941 */ /* 0x000fea0003800000 */
.L_x_2416:
        /* <DEDUP_REMOVED lines=36> */
.L_x_2441:
        /* <DEDUP_REMOVED lines=20> */
[----:B---3--:R-:W-:Y:S02]  /*4870*/  MOV R30, 0xffff ;  /* 0x0000ffff001e7802 */ /* 0x008fe40000000f00 */
        /* <DEDUP_REMOVED lines=20> */
.L_x_2451:
        /* <DEDUP_REMOVED lines=35> */
.L_x_2461:
[----:B----4-:R-:W-:Y:S01]  /*4bf0*/  FADD.FTZ R30, R42, R32 ;  /* 0x000000202a1e7221 */ /* 0x010fe20000010000 */
[----:B------:R-:W-:Y:S02]  /*4c00*/  @!P1 F2FP.F16.F32.PACK_AB R25, RZ, R33 ;  /* 0x00000021ff19923e */ /* 0x000fe400000000ff */
[----:B------:R-:W-:Y:S02]  /*4c10*/  MOV R33, R18 ;  /* 0x0000001200217202 */ /* 0x000fe40000000f00 */
[----:B------:R-:W-:Y:S01]  /*4c20*/  @!P1 F2FP.F16.F32.PACK_AB R30, RZ, R30 ;  /* 0x0000001eff1e923e */ /* 0x000fe200000000ff */
[----:B------:R4:W-:Y:S04]  /*4c30*/  @!P1 STG.E.U16 desc[UR8][R26.64+0x78], R25 ;  /* 0x000078191a009986 */ /* 0x0009e8000c101508 */
[----:B------:R4:W-:Y:S02]  /*4c40*/  @!P1 STG.E.U16 desc[UR8][R28.64+0x78], R30 ;  /* 0x0000781e1c009986 */ /* 0x0009e4000c101508 */
.L_x_2427:
[----:B------:R-:W-:Y:S05]  /*4c50*/  BSYNC B0 ;  /* 0x0000000000007941 */ /* 0x000fea0003800000 */
.L_x_2426:
        /* <DEDUP_REMOVED lines=11> */
[----:B------:R-:W-:Y:S02]  /*4d10*/  @P0 IADD3 R35, R33, 0x1e, RZ ;  /* 0x0000001e21230810 */ /* 0x000fe40007ffe0ff */
[----:B------:R-:W-:Y:S02]  /*4d20*/  CS2R R44, SRZ ;  /* 0x00000000002c7805 */ /* 0x000fe4000001ff00 */
[----:B------:R-:W-:Y:S02]  /*4d30*/  @P0 LEA R36, R47, UR4, 0x7 ;  /* 0x000000042f240c11 */ /* 0x000fe4000f8e38ff */
[----:B------:R-:W-:Y:S02]  /*4d40*/  @P0 LOP3.LUT R35, R35, R10, RZ, 0x3c, !PT ;  /* 0x0000000a23230212 */ /* 0x000fe400078e3cff */
        /* <DEDUP_REMOVED lines=15> */
[----:B------:R-:W-:-:S02]  /*4e40*/  MOV R40, RZ ;  /* 0x000000ff00287202 */ /* 0x000fc40000000f00 */
[----:B------:R-:W-:Y:S01]  /*4e50*/  MOV R31, 0xffff ;  /* 0x0000ffff001f7802 */ /* 0x000fe20000000f00 */
[----:B------:R-:W-:Y:S01]  /*4e60*/  @P0 LDS R52, [R28] ;  /* 0x000000001c340984 */ /* 0x000fe20000000800 */
[----:B------:R-:W-:Y:S02]  /*4e70*/  MOV R30, 0xffff ;  /* 0x0000ffff001e7802 */ /* 0x000fe40000000f00 */
[----:B------:R-:W-:Y:S01]  /*4e80*/  MOV R34, 0xffff ;  /* 0x0000ffff00227802 */ /* 0x000fe20000000f00 */
[----:B---3--:R-:W0:Y:S01]  /*4e90*/  SHFL.BFLY PT, R32, R27, 0x8, 0x101f ;  /* 0x0d101f001b207f89 */ /* 0x008e2200000e0000 */
[----:B-----5:R-:W-:Y:S02]  /*4ea0*/  MOV R35, 0xffff ;  /* 0x0000ffff00237802 */ /* 0x020fe40000000f00 */
[----:B------:R-:W-:Y:S01]  /*4eb0*/  MOV R36, 0xffff ;  /* 0x0000ffff00247802 */ /* 0x000fe20000000f00 */
[----:B------:R0:W-:Y:S01]  /*4ec0*/  @P0 LDS R54, [R28+0x780] ;  /* 0x000780001c360984 */ /* 0x0001e20000000800 */
[----:B------:R-:W-:-:S02]  /*4ed0*/  MOV R50, RZ ;  /* 0x000000ff00327202 */ /* 0x000fc40000000f00 */
[----:B------:R-:W-:Y:S01]  /*4ee0*/  MOV R43, 0xffff ;  /* 0x0000ffff002b7802 */ /* 0x000fe20000000f00 */
[----:B--2---:R-:W2:Y:S01]  /*4ef0*/  SHFL.BFLY PT, R29, R26, 0x8, 0x101f ;  /* 0x0d101f001a1d7f89 */ /* 0x004ea200000e0000 */
[----:B----4-:R-:W-:Y:S01]  /*4f00*/  @P0 IMAD.MOV.U32 R40, RZ, RZ, R38 ;  /* 0x000000ffff280224 */ /* 0x010fe200078e0026 */
[----:B------:R-:W-:Y:S02]  /*4f10*/  MOV R38, 0xffff ;  /* 0x0000ffff00267802 */ /* 0x000fe40000000f00 */
[----:B-1----:R-:W-:Y:S02]  /*4f20*/  @P0 MOV R39, R37 ;  /* 0x0000002500270202 */ /* 0x002fe40000000f00 */
[----:B------:R-:W1:Y:S01]  /*4f30*/  SHFL.BFLY PT, R41, R40, 0x8, 0x101f ;  /* 0x0d101f0028297f89 */ /* 0x000e6200000e0000 */
[----:B0-----:R-:W-:Y:S01]  /*4f40*/  FADD.FTZ R28, R32, R27 ;  /* 0x0000001b201c7221 */ /* 0x001fe20000010000 */
[----:B------:R-:W-:Y:S02]  /*4f50*/  MOV R37, 0xffff ;  /* 0x0000ffff00257802 */ /* 0x000fe40000000f00 */
        /* <DEDUP_REMOVED lines=25> */
[----:B------:R-:W-:Y:S01]  /*50f0*/  IMAD.MOV.U32 R29, RZ, RZ, 0xffff ;  /* 0x0000ffffff1d7424 */ /* 0x000fe200078e00ff */
[----:B------:R-:W-:Y:S01]  /*5100*/  MOV R28, 0xffff ;  /* 0x0000ffff001c7802 */ /* 0x000fe20000000f00 */
[----:B-1----:R-:W-:Y:S01]  /*5110*/  FADD.FTZ R55, R55, R48 ;  /* 0x0000003037377221 */ /* 0x002fe20000010000 */
        /* <DEDUP_REMOVED lines=70> */
.L_x_2495:
[----:B01----:R-:W-:Y:S01]  /*5580*/  FADD.FTZ R30, R50, R32 ;  /* 0x00000020321e7221 */ /* 0x003fe20000010000 */
[----:B------:R-:W-:-:S04]  /*5590*/  @!P0 F2FP.F16.F32.PACK_AB R25, RZ, R36 ;  /* 0x00000024ff19823e */ /* 0x000fc800000000ff */
[----:B------:R-:W-:Y:S01]  /*55a0*/  @!P0 F2FP.F16.F32.PACK_AB R30, RZ, R30 ;  /* 0x0000001eff1e823e */ /* 0x000fe200000000ff */
[----:B------:R0:W-:Y:S04]  /*55b0*/  @!P0 STG.E.U16 desc[UR8][R26.64+0xb4], R25 ;  /* 0x0000b4191a008986 */ /* 0x0001e8000c101508 */
[----:B------:R0:W-:Y:S02]  /*55c0*/  @!P0 STG.E.U16 desc[UR8][R28.64+0xb4], R30 ;  /* 0x0000b41e1c008986 */ /* 0x0001e4000c101508 */
.L_x_2425:
[----:B------:R-:W-:Y:S05]  /*55d0*/  WARPSYNC.ALL ;  /* 0x0000000000007948 */ /* 0x000fea0003800000 */
[----:B------:R-:W-:Y:S01]  /*55e0*/  BAR.SYNC.DEFER_BLOCKING 0x0 ;  /* 0x0000000000007b1d */ /* 0x000fe20000010000 */
[C---:B------:R-:W-:Y:S01]  /*55f0*/  ISETP.GE.AND P0, PT, R14.reuse, -0xc40, PT ;  /* 0xfffff3c00e00780c */ /* 0x040fe20003f06270 */
[----:B------:R-:W-:-:S12]  /*5600*/  VIADD R14, R14, 0x1000 ;  /* 0x000010000e0e7836 */ /* 0x000fd80000000000 */
[----:B------:R-:W-:Y:S05]  /*5610*/  @!P0 BRA `(.L_x_2432) ;  /* 0xffffffe400048947 */ /* 0x000fea000383ffff */
[----:B------:R-:W-:Y:S05]  /*5620*/  EXIT ;  /* 0x000000000000794d */ /* 0x000fea0003800000 */
.L_x_2428:
[----:B------:R-:W-:Y:S01]  /*5630*/  HFMA2.MMA R31, -RZ, RZ, 0, 4.76837158203125e-07 ;  /* 0x00000008ff1f7435 */ /* 0x000fe200000001ff */
[----:B--2---:R-:W-:Y:S02]  /*5640*/  MOV R34, R26 ;  /* 0x0000001a00227202 */ /* 0x004fe40000000f00 */
[----:B------:R-:W-:Y:S02]  /*5650*/  MOV R30, 0x101f ;  /* 0x0000101f001e7802 */ /* 0x000fe40000000f00 */
[----:B0-----:R-:W-:-:S07]  /*5660*/  MOV R25, 0xffff ;  /* 0x0000ffff00197802 */ /* 0x001fce0000000f00 */
[----:B-1-3--:R-:W-:Y:S05]  /*5670*/  WARPSYNC.COLLECTIVE R25, `(.L_x_2433) ;  /* 0x0000000019087348 */ /* 0x00afea0003c00000 */
[----:B------:R0:W2:Y:S02]  /*5680*/  SHFL.BFLY P2, R32, R34, R31, R30 ;  /* 0x0c00001f22207389 */ /* 0x0000a4000004001e */
[----:B0123--:R-:W-:Y:S01]  /*5690*/  ENDCOLLECTIVE ;  /* 0x000000000000791b */ /* 0x00ffe20003800000 */
.L_x_2433:
[----:B------:R-:W-:Y:S02]  /*56a0*/  MOV R34, R27 ;  /* 0x0000001b00227202 */ /* 0x000fe40000000f00 */
[----:B------:R-:W-:-:S07]  /*56b0*/  MOV R29, R32 ;  /* 0x00000020001d7202 */ /* 0x000fce0000000f00 */
[----:B------:R-:W-:Y:S05]  /*56c0*/  WARPSYNC.COLLECTIVE R25, `(.L_x_2434) ;  /* 0x0000000019087348 */ /* 0x000fea0003c00000 */
[----:B------:R0:W1:Y:S02]  /*56d0*/  SHFL.BFLY P2, R32, R34, R31, R30 ;  /* 0x0c00001f22207389 */ /* 0x000064000004001e */
[----:B01----:R-:W-:Y:S01]  /*56e0*/  ENDCOLLECTIVE ;  /* 0x000000000000791b */ /* 0x003fe20003800000 */
.L_x_2434:
[----:B------:R-:W-:Y:S01]  /*56f0*/  FADD.FTZ R29, R29, R26 ;  /* 0x0000001a1d1d7221 */ /* 0x000fe20000010000 */
[----:B------:R-:W-:-:S04]  /*5700*/  HFMA2.MMA R31, -RZ, RZ, 0, 2.384185791015625e-07 ;  /* 0x00000004ff1f7435 */ /* 0x000fc800000001ff */
[----:B------:R-:W-:Y:S02]  /*5710*/  MOV R34, R29 ;  /* 0x0000001d00227202 */ /* 0x000fe40000000f00 */
[----:B------:R-:W-:-:S07]  /*5720*/  MOV R28, R32 ;  /* 0x00000020001c7202 */ /* 0x000fce0000000f00 */
[----:B------:R-:W-:Y:S05]  /*5730*/  WARPSYNC.COLLECTIVE R25, `(.L_x_2435) ;  /* 0x0000000019087348 */ /* 0x000fea0003c00000 */
[----:B------:R0:W1:Y:S02]  /*5740*/  SHFL.BFLY P2, R32, R34, R31, R30 ;  /* 0x0c00001f22207389 */ /* 0x000064000004001e */
[----:B01----:R-:W-:Y:S01]  /*5750*/  ENDCOLLECTIVE ;  /* 0x000000000000791b */ /* 0x003fe20003800000 */
.L_x_2435:
[----:B------:R-:W-:-:S05]  /*5760*/  FADD.FTZ R28, R28, R27 ;  /* 0x0000001b1c1c7221 */ /* 0x000fca0000010000 */
[----:B------:R-:W-:Y:S02]  /*5770*/  MOV R34, R28 ;  /* 0x0000001c00227202 */ /* 0x000fe40000000f00 */
[----:B------:R-:W-:-:S07]  /*5780*/  MOV R36, R32 ;  /* 0x0000002000247202 */ /* 0x000fce0000000f00 */
[----:B------:R-:W-:Y:S05]  /*5790*/  WARPSYNC.COLLECTIVE R25, `(.L_x_2436) ;  /* 0x0000000019087348 */ /* 0x000fea0003c00000 */
[----:B------:R0:W1:Y:S02]  /*57a0*/  SHFL.BFLY P2, R32, R34, R31, R30 ;  /* 0x0c00001f22207389 */ /* 0x000064000004001e */
[----:B01----:R-:W-:Y:S01]  /*57b0*/  ENDCOLLECTIVE ;  /* 0x000000000000791b */ /* 0x003fe20003800000 */
.L_x_2436:
[----:B------:R-:W-:Y:S01]  /*57c0*/  FADD.FTZ R36, R29, R36 ;  /* 0x000000241d247221 */ /* 0x000fe20000010000 */
[----:B------:R-:W-:-:S04]  /*57d0*/  HFMA2.MMA R31, -RZ, RZ, 0, 1.1920928955078125e-07 ;  /* 0x00000002ff1f7435 */ /* 0x000fc800000001ff */
[----:B------:R-:W-:Y:S02]  /*57e0*/  MOV R34, R36 ;  /* 0x0000002400227202 */ /* 0x000fe40000000f00 */
[----:B------:R-:W-:-:S07]  /*57f0*/  MOV R33, R32 ;  /* 0x0000002000217202 */ /* 0x000fce0000000f00 */
[----:B------:R-:W-:Y:S05]  /*5800*/  WARPSYNC.COLLECTIVE R25, `(.L_x_2437) ;  /* 0x0000000019087348 */ /* 0x000fea0003c00000 */
[----:B------:R0:W1:Y:S02]  /*5810*/  SHFL.BFLY P2, R32, R34, R31, R30 ;  /* 0x0c00001f22207389 */ /* 0x000064000004001e */
[----:B01----:R-:W-:Y:S01]  /*5820*/  ENDCOLLECTIVE ;  /* 0x000000000000791b */ /* 0x003fe20003800000 */
.L_x_2437:
[----:B------:R-:W-:-:S05]  /*5830*/  FADD.FTZ R33, R28, R33 ;  /* 0x000000211c217221 */ /* 0x000fca0000010000 */
[----:B------:R-:W-:Y:S02]  /*5840*/  MOV R34, R33 ;  /* 0x0000002100227202 */ /* 0x000fe40000000f00 */
[----:B------:R-:W-:-:S07]  /*5850*/  MOV R35, R32 ;  /* 0x0000002000237202 */ /* 0x000fce0000000f00 */
[----:B------:R-:W-:Y:S05]  /*5860*/  WARPSYNC.COLLECTIVE R25, `(.L_x_2438) ;  /* 0x0000000019087348 */ /* 0x000fea0003c00000 */
[----:B------:R0:W1:Y:S02]  /*5870*/  SHFL.BFLY P2, R32, R34, R31, R30 ;  /* 0x0c00001f22207389 */ /* 0x000064000004001e */
[----:B01----:R-:W-:Y:S01]  /*5880*/  ENDCOLLECTIVE ;  /* 0x000000000000791b */ /* 0x003fe20003800000 */
.L_x_2438:
[----:B------:R-:W-:Y:S01]  /*5890*/  FADD.FTZ R35, R36, R35 ;  /* 0x0000002324237221 */ /* 0x000fe20000010000 */
[----:B------:R-:W-:-:S04]  /*58a0*/  HFMA2.MMA R31, -RZ, RZ, 0, 5.9604644775390625e-08 ;  /* 0x00000001ff1f7435 */ /* 0x000fc800000001ff */
[----:B------:R-:W-:Y:S01]  /*58b0*/  MOV R34, R35 ;  /* 0x0000002300227202 */ /* 0x000fe20000000f00 */
[----:B------:R-:W-:-:S07]  /*58c0*/  IMAD.MOV.U32 R26, RZ, RZ, R32 ;  /* 0x000000ffff1a7224 */ /* 0x000fce00078e0020 */
[----:B------:R-:W-:Y:S05]  /*58d0*/  WARPSYNC.COLLECTIVE R25, `(.L_x_2439) ;  /* 0x0000000019087348 */ /* 0x000fea0003c00000 */
[----:B------:R0:W1:Y:S02]  /*58e0*/  SHFL.BFLY P2, R32, R34, R31, R30 ;  /* 0x0c00001f22207389 */ /* 0x000064000004001e */
[----:B01----:R-:W-:Y:S01]  /*58f0*/  ENDCOLLECTIVE ;  /* 0x000000000000791b */ /* 0x003fe20003800000 */
.L_x_2439:
[----:B------:R-:W-:-:S05]  /*5900*/  FADD.FTZ R37, R33, R26 ;  /* 0x0000001a21257221 */ /* 0x000fca0000010000 */
[----:B------:R-:W-:Y:S02]  /*5910*/  MOV R34, R37 ;  /* 0x0000002500227202 */ /* 0x000fe40000000f00 */
[----:B------:R-:W-:-:S07]  /*5920*/  MOV R38, R32 ;  /* 0x0000002000267202 */ /* 0x000fce0000000f00 */
[----:B------:R-:W-:Y:S05]  /*5930*/  WARPSYNC.COLLECTIVE R25, `(.L_x_2440) ;  /* 0x0000000019087348 */ /* 0x000fea0003c00000 */
[----:B------:R0:W1:Y:S02]  /*5940*/  SHFL.BFLY P2, R32, R34, R31, R30 ;  /* 0x0c00001f22207389 */ /* 0x000064000004001e */
[----:B01----:R-:W-:Y:S01]  /*5950*/  ENDCOLLECTIVE ;  /* 0x000000000000791b */ /* 0x003fe20003800000 */
.L_x_2440:
[----:B------:R-:W-:Y:S01]  /*5960*/  FADD.FTZ R38, R35, R38 ;  /* 0x0000002623267221 */ /* 0x000fe20000010000 */
[----:B------:R-:W-:Y:S06]  /*5970*/  BRA `(.L_x_2441) ;  /* 0xffffffec006c7947 */ /* 0x000fec000383ffff */
.L_x_2429:
[----:B------:R-:W-:Y:S01]  /*5980*/  BSSY B1, `(.L_x_2442) ;  /* 0x0000008000017945 */ /* 0x000fe20003800000 */
[----:B----4-:R-:W-:Y:S02]  /*5990*/  MOV R34, R33 ;  /* 0x0000002100227202 */ /* 0x010fe40000000f00 */
[----:B---3--:R-:W-:Y:S02]  /*59a0*/  MOV R31, 0x8 ;  /* 0x00000008001f7802 */ /* 0x008fe40000000f00 */
[----:B------:R-:W-:Y:S02]  /*59b0*/  MOV R30, 0x101f ;  /* 0x0000101f001e7802 */ /* 0x000fe40000000f00 */
[----:B------:R-:W-:-:S07]  /*59c0*/  MOV R25, 0xffff ;  /* 0x0000ffff00197802 */ /* 0x000fce0000000f00 */
[----:B012---:R-:W-:Y:S05]  /*59d0*/  WARPSYNC.COLLECTIVE R25, `(.L_x_2443) ;  /* 0x0000000019087348 */ /* 0x007fea0003c00000 */
[----:B------:R3:W4:Y:S02]  /*59e0*/  SHFL.BFLY P2, R32, R34, R31, R30 ;  /* 0x0c00001f22207389 */ /* 0x000724000004001e */
[----:B01234-:R-:W-:Y:S01]  /*59f0*/  ENDCOLLECTIVE ;  /* 0x000000000000791b */ /* 0x01ffe20003800000 */
.L_x_2443:
[----:B------:R-:W-:Y:S05]  /*5a00*/  BSYNC B1 ;  /* 0x0000000000017941 */ /* 0x000fea0003800000 */
.L_x_2442:
        /* <DEDUP_REMOVED lines=8> */
.L_x_2444:
[----:B------:R-:W-:Y:S01]  /*5a90*/  FADD.FTZ R36, R36, R33 ;  /* 0x0000002124247221 */ /* 0x000fe20000010000 */
[----:B------:R-:W-:-:S04]  /*5aa0*/  HFMA2.MMA R31, -RZ, RZ, 0, 2.384185791015625e-07 ;  /* 0x00000004ff1f7435 */ /* 0x000fc800000001ff */
[----:B------:R-:W-:Y:S02]  /*5ab0*/  MOV R34, R36 ;  /* 0x0000002400227202 */ /* 0x000fe40000000f00 */
[----:B------:R-:W-:-:S07]  /*5ac0*/  MOV R38, R32 ;  /* 0x0000002000267202 */ /* 0x000fce0000000f00 */
[----:B------:R-:W-:Y:S05]  /*5ad0*/  WARPSYNC.COLLECTIVE R25, `(.L_x_2445) ;  /* 0x0000000019087348 */ /* 0x000fea0003c00000 */
[----:B------:R0:W1:Y:S02]  /*5ae0*/  SHFL.BFLY P2, R32, R34, R31, R30 ;  /* 0x0c00001f22207389 */ /* 0x000064000004001e */
[----:B01----:R-:W-:Y:S01]  /*5af0*/  ENDCOLLECTIVE ;  /* 0x000000000000791b */ /* 0x003fe20003800000 */
.L_x_2445:
[----:B------:R-:W-:-:S05]  /*5b00*/  FADD.FTZ R38, R38, R35 ;  /* 0x0000002326267221 */ /* 0x000fca0000010000 */
[----:B------:R-:W-:Y:S01]  /*5b10*/  MOV R34, R38 ;  /* 0x0000002600227202 */ /* 0x000fe20000000f00 */
[----:B------:R-:W-:-:S07]  /*5b20*/  IMAD.MOV.U32 R37, RZ, RZ, R32 ;  /* 0x000000ffff257224 */ /* 0x000fce00078e0020 */
[----:B------:R-:W-:Y:S05]  /*5b30*/  WARPSYNC.COLLECTIVE R25, `(.L_x_2446) ;  /* 0x0000000019087348 */ /* 0x000fea0003c00000 */
[----:B------:R0:W1:Y:S02]  /*5b40*/  SHFL.BFLY P2, R32, R34, R31, R30 ;  /* 0x0c00001f22207389 */ /* 0x000064000004001e */
[----:B01----:R-:W-:Y:S01]  /*5b50*/  ENDCOLLECTIVE ;  /* 0x000000000000791b */ /* 0x003fe20003800000 */
.L_x_2446:
[----:B------:R-:W-:Y:S01]  /*5b60*/  FADD.FTZ R37, R36, R37 ;  /* 0x0000002524257221 */ /* 0x000fe20000010000 */
[----:B------:R-:W-:-:S04]  /*5b70*/  HFMA2.MMA R31, -RZ, RZ, 0, 1.1920928955078125e-07 ;  /* 0x00000002ff1f7435 */ /* 0x000fc800000001ff */
[----:B------:R-:W-:Y:S02]  /*5b80*/  MOV R34, R37 ;  /* 0x0000002500227202 */ /* 0x000fe40000000f00 */
[----:B------:R-:W-:-:S07]  /*5b90*/  MOV R39, R32 ;  /* 0x0000002000277202 */ /* 0x000fce0000000f00 */
[----:B------:R-:W-:Y:S05]  /*5ba0*/  WARPSYNC.COLLECTIVE R25, `(.L_x_2447) ;  /* 0x0000000019087348 */ /* 0x000fea0003c00000 */
[----:B------:R0:W1:Y:S02]  /*5bb0*/  SHFL.BFLY P2, R32, R34, R31, R30 ;  /* 0x0c00001f22207389 */ /* 0x000064000004001e */
[----:B01----:R-:W-:Y:S01]  /*5bc0*/  ENDCOLLECTIVE ;  /* 0x000000000000791b */ /* 0x003fe20003800000 */
.L_x_2447:
[----:B------:R-:W-:-:S05]  /*5bd0*/  FADD.FTZ R39, R38, R39 ;  /* 0x0000002726277221 */ /* 0x000fca0000010000 */
[----:B------:R-:W-:Y:S02]  /*5be0*/  MOV R34, R39 ;  /* 0x0000002700227202 */ /* 0x000fe40000000f00 */
[----:B------:R-:W-:-:S07]  /*5bf0*/  MOV R40, R32 ;  /* 0x0000002000287202 */ /* 0x000fce0000000f00 */
[----:B------:R-:W-:Y:S05]  /*5c00*/  WARPSYNC.COLLECTIVE R25, `(.L_x_2448) ;  /* 0x0000000019087348 */ /* 0x000fea0003c00000 */
[----:B------:R0:W1:Y:S02]  /*5c10*/  SHFL.BFLY P2, R32, R34, R31, R30 ;  /* 0x0c00001f22207389 */ /* 0x000064000004001e */
[----:B01----:R-:W-:Y:S01]  /*5c20*/  ENDCOLLECTIVE ;  /* 0x000000000000791b */ /* 0x003fe20003800000 */
.L_x_2448:
[----:B------:R-:W-:Y:S01]  /*5c30*/  FADD.FTZ R40, R37, R40 ;  /* 0x0000002825287221 */ /* 0x000fe20000010000 */
[----:B------:R-:W-:-:S04]  /*5c40*/  HFMA2.MMA R31, -RZ, RZ, 0, 5.9604644775390625e-08 ;  /* 0x00000001ff1f7435 */ /* 0x000fc800000001ff */
[----:B------:R-:W-:Y:S02]  /*5c50*/  MOV R34, R40 ;  /* 0x0000002800227202 */ /* 0x000fe40000000f00 */
[----:B------:R-:W-:-:S07]  /*5c60*/  MOV R42, R32 ;  /* 0x00000020002a7202 */ /* 0x000fce0000000f00 */
[----:B------:R-:W-:Y:S05]  /*5c70*/  WARPSYNC.COLLECTIVE R25, `(.L_x_2449) ;  /* 0x0000000019087348 */ /* 0x000fea0003c00000 */
[----:B------:R0:W1:Y:S02]  /*5c80*/  SHFL.BFLY P2, R32, R34, R31, R30 ;  /* 0x0c00001f22207389 */ /* 0x000064000004001e */
[----:B01----:R-:W-:Y:S01]  /*5c90*/  ENDCOLLECTIVE ;  /* 0x000000000000791b */ /* 0x003fe20003800000 */
.L_x_2449:
[----:B------:R-:W-:-:S05]  /*5ca0*/  FADD.FTZ R42, R39, R42 ;  /* 0x0000002a272a7221 */ /* 0x000fca0000010000 */
[----:B------:R-:W-:Y:S02]  /*5cb0*/  MOV R34, R42 ;  /* 0x0000002a00227202 */ /* 0x000fe40000000f00 */
[----:B------:R-:W-:-:S07]  /*5cc0*/  MOV R33, R32 ;  /* 0x0000002000217202 */ /* 0x000fce0000000f00 */
[----:B------:R-:W-:Y:S05]  /*5cd0*/  WARPSYNC.COLLECTIVE R25, `(.L_x_2450) ;  /* 0x0000000019087348 */ /* 0x000fea0003c00000 */
[----:B------:R0:W1:Y:S02]  /*5ce0*/  SHFL.BFLY P2, R32, R34, R31, R30 ;  /* 0x0c00001f22207389 */ /* 0x000064000004001e */
[----:B01----:R-:W-:Y:S01]  /*5cf0*/  ENDCOLLECTIVE ;  /* 0x000000000000791b */ /* 0x003fe20003800000 */
.L_x_2450:
[----:B------:R-:W-:Y:S01]  /*5d00*/  FADD.FTZ R33, R40, R33 ;  /* 0x0000002128217221 */ /* 0x000fe20000010000 */
[----:B------:R-:W-:Y:S06]  /*5d10*/  BRA `(.L_x_2451) ;  /* 0xffffffec00287947 */ /* 0x000fec000383ffff */
.L_x_2430:
        /* <DEDUP_REMOVED lines=8> */
.L_x_2453:
[----:B------:R-:W-:Y:S05]  /*5da0*/  BSYNC B1 ;  /* 0x0000000000017941 */ /* 0x000fea0003800000 */
.L_x_2452:
        /* <DEDUP_REMOVED lines=8> */
.L_x_2454:
[----:B------:R-:W-:Y:S01]  /*5e30*/  FADD.FTZ R36, R36, R33 ;  /* 0x0000002124247221 */ /* 0x000fe20000010000 */
[----:B------:R-:W-:-:S04]  /*5e40*/  HFMA2.MMA R31, -RZ, RZ, 0, 2.384185791015625e-07 ;  /* 0x00000004ff1f7435 */ /* 0x000fc800000001ff */
[----:B------:R-:W-:Y:S02]  /*5e50*/  MOV R34, R36 ;  /* 0x0000002400227202 */ /* 0x000fe40000000f00 */
[----:B------:R-:W-:-:S07]  /*5e60*/  MOV R38, R32 ;  /* 0x0000002000267202 */ /* 0x000fce0000000f00 */
[----:B------:R-:W-:Y:S05]  /*5e70*/  WARPSYNC.COLLECTIVE R25, `(.L_x_2455) ;  /* 0x0000000019087348 */ /* 0x000fea0003c00000 */
[----:B------:R0:W1:Y:S02]  /*5e80*/  SHFL.BFLY P2, R32, R34, R31, R30 ;  /* 0x0c00001f22207389 */ /* 0x000064000004001e */
[----:B01----:R-:W-:Y:S01]  /*5e90*/  ENDCOLLECTIVE ;  /* 0x000000000000791b */ /* 0x003fe20003800000 */
.L_x_2455:
[----:B------:R-:W-:-:S05]  /*5ea0*/  FADD.FTZ R38, R38, R35 ;  /* 0x0000002326267221 */ /* 0x000fca0000010000 */
[----:B------:R-:W-:Y:S02]  /*5eb0*/  MOV R34, R38 ;  /* 0x0000002600227202 */ /* 0x000fe40000000f00 */
[----:B------:R-:W-:-:S07]  /*5ec0*/  MOV R37, R32 ;  /* 0x0000002000257202 */ /* 0x000fce0000000f00 */
[----:B------:R-:W-:Y:S05]  /*5ed0*/  WARPSYNC.COLLECTIVE R25, `(.L_x_2456) ;  /* 0x0000000019087348 */ /* 0x000fea0003c00000 */
[----:B------:R0:W1:Y:S02]  /*5ee0*/  SHFL.BFLY P2, R32, R34, R31, R30 ;  /* 0x0c00001f22207389 */ /* 0x000064000004001e */
[----:B01----:R-:W-:Y:S01]  /*5ef0*/  ENDCOLLECTIVE ;  /* 0x000000000000791b */ /* 0x003fe20003800000 */
.L_x_2456:
[----:B------:R-:W-:Y:S01]  /*5f00*/  FADD.FTZ R37, R36, R37 ;  /* 0x0000002524257221 */ /* 0x000fe20000010000 */
[----:B------:R-:W-:-:S04]  /*5f10*/  HFMA2.MMA R31, -RZ, RZ, 0, 1.1920928955078125e-07 ;  /* 0x00000002ff1f7435 */ /* 0x000fc800000001ff */
[----:B------:R-:W-:Y:S02]  /*5f20*/  MOV R34, R37 ;  /* 0x0000002500227202 */ /* 0x000fe40000000f00 */
[----:B------:R-:W-:-:S07]  /*5f30*/  MOV R39, R32 ;  /* 0x0000002000277202 */ /* 0x000fce0000000f00 */
[----:B------:R-:W-:Y:S05]  /*5f40*/  WARPSYNC.COLLECTIVE R25, `(.L_x_2457) ;  /* 0x0000000019087348 */ /* 0x000fea0003c00000 */
[----:B------:R0:W1:Y:S02]  /*5f50*/  SHFL.BFLY P2, R32, R34, R31, R30 ;  /* 0x0c00001f22207389 */ /* 0x000064000004001e */
[----:B01----:R-:W-:Y:S01]  /*5f60*/  ENDCOLLECTIVE ;  /* 0x000000000000791b */ /* 0x003fe20003800000 */
.L_x_2457:
[----:B------:R-:W-:-:S05]  /*5f70*/  FADD.FTZ R39, R38, R39 ;  /* 0x0000002726277221 */ /* 0x000fca0000010000 */
[----:B------:R-:W-:Y:S02]  /*5f80*/  MOV R34, R39 ;  /* 0x0000002700227202 */ /* 0x000fe40000000f00 */
[----:B------:R-:W-:-:S07]  /*5f90*/  MOV R40, R32 ;  /* 0x0000002000287202 */ /* 0x000fce0000000f00 */
[----:B------:R-:W-:Y:S05]  /*5fa0*/  WARPSYNC.COLLECTIVE R25, `(.L_x_2458) ;  /* 0x0000000019087348 */ /* 0x000fea0003c00000 */
[----:B------:R0:W1:Y:S02]  /*5fb0*/  SHFL.BFLY P2, R32, R34, R31, R30 ;  /* 0x0c00001f22207389 */ /* 0x000064000004001e */
[----:B01----:R-:W-:Y:S01]  /*5fc0*/  ENDCOLLECTIVE ;  /* 0x000000000000791b */ /* 0x003fe20003800000 */
.L_x_2458:
[----:B------:R-:W-:Y:S01]  /*5fd0*/  FADD.FTZ R40, R37, R40 ;  /* 0x0000002825287221 */ /* 0x000fe20000010000 */
[----:B------:R-:W-:-:S04]  /*5fe0*/  HFMA2.MMA R31, -RZ, RZ, 0, 5.9604644775390625e-08 ;  /* 0x00000001ff1f7435 */ /* 0x000fc800000001ff */
[----:B------:R-:W-:Y:S02]  /*5ff0*/  MOV R34, R40 ;  /* 0x0000002800227202 */ /* 0x000fe40000000f00 */
[----:B------:R-:W-:-:S07]  /*6000*/  MOV R42, R32 ;  /* 0x00000020002a7202 */ /* 0x000fce0000000f00 */
[----:B------:R-:W-:Y:S05]  /*6010*/  WARPSYNC.COLLECTIVE R25, `(.L_x_2459) ;  /* 0x0000000019087348 */ /* 0x000fea0003c00000 */
[----:B------:R0:W1:Y:S02]  /*6020*/  SHFL.BFLY P2, R32, R34, R31, R30 ;  /* 0x0c00001f22207389 */ /* 0x000064000004001e */
[----:B01----:R-:W-:Y:S01]  /*6030*/  ENDCOLLECTIVE ;  /* 0x000000000000791b */ /* 0x003fe20003800000 */
.L_x_2459:
[----:B------:R-:W-:-:S05]  /*6040*/  FADD.FTZ R42, R39, R42 ;  /* 0x0000002a272a7221 */ /* 0x000fca0000010000 */
[----:B------:R-:W-:Y:S01]  /*6050*/  MOV R34, R42 ;  /* 0x0000002a00227202 */ /* 0x000fe20000000f00 */
[----:B------:R-:W-:-:S07]  /*6060*/  IMAD.MOV.U32 R33, RZ, RZ, R32 ;  /* 0x000000ffff217224 */ /* 0x000fce00078e0020 */
[----:B------:R-:W-:Y:S05]  /*6070*/  WARPSYNC.COLLECTIVE R25, `(.L_x_2460) ;  /* 0x0000000019087348 */ /* 0x000fea0003c00000 */
[----:B------:R0:W1:Y:S02]  /*6080*/  SHFL.BFLY P2, R32, R34, R31, R30 ;  /* 0x0c00001f22207389 */ /* 0x000064000004001e */
[----:B01----:R-:W-:Y:S01]  /*6090*/  ENDCOLLECTIVE ;  /* 0x000000000000791b */ /* 0x003fe20003800000 */
.L_x_2460:
[----:B------:R-:W-:Y:S01]  /*60a0*/  FADD.FTZ R33, R40, R33 ;  /* 0x0000002128217221 */ /* 0x000fe20000010000 */
[----:B------:R-:W-:Y:S06]  /*60b0*/  BRA `(.L_x_2461) ;  /* 0xffffffe800cc7947 */ /* 0x000fec000383ffff */
.L_x_2431:
[----:B------:R-:W-:Y:S01]  /*60c0*/  HFMA2.MMA R31, -RZ, RZ, 0, 4.76837158203125e-07 ;  /* 0x00000008ff1f7435 */ /* 0x000fe200000001ff */
[----:B------:R-:W-:Y:S01]  /*60d0*/  BSSY B0, `(.L_x_2462) ;  /* 0x0000007000007945 */ /* 0x000fe20003800000 */
[----:B--2---:R-:W-:Y:S02]  /*60e0*/  MOV R34, R26 ;  /* 0x0000001a00227202 */ /* 0x004fe40000000f00 */
[----:B------:R-:W-:Y:S02]  /*60f0*/  MOV R30, 0x101f ;  /* 0x0000101f001e7802 */ /* 0x000fe40000000f00 */
[----:B0-----:R-:W-:-:S07]  /*6100*/  MOV R25, 0xffff ;  /* 0x0000ffff00197802 */ /* 0x001fce0000000f00 */
[----:B-1-3--:R-:W-:Y:S05]  /*6110*/  WARPSYNC.COLLECTIVE R25, `(.L_x_2463) ;  /* 0x0000000019087348 */ /* 0x00afea0003c00000 */
[----:B------:R0:W2:Y:S02]  /*6120*/  SHFL.BFLY P2, R32, R34, R31, R30 ;  /* 0x0c00001f22207389 */ /* 0x0000a4000004001e */
[----:B0123--:R-:W-:Y:S01]  /*6130*/  ENDCOLLECTIVE ;  /* 0x000000000000791b */ /* 0x00ffe20003800000 */
.L_x_2463:
[----:B------:R-:W-:Y:S05]  /*6140*/  BSYNC B0 ;  /* 0x0000000000007941 */ /* 0x000fea0003800000 */
.L_x_2462:
[----:B------:R-:W-:Y:S01]  /*6150*/  HFMA2.MMA R31, -RZ, RZ, 0, 4.76837158203125e-07 ;  /* 0x00000008ff1f7435 */ /* 0x000fe200000001ff */
[----:B------:R-:W-:Y:S01]  /*6160*/  MOV R34, R27 ;  /* 0x0000001b00227202 */ /* 0x000fe20000000f00 */
[----:B------:R-:W-:Y:S01]  /*6170*/  HFMA2.MMA R39, -RZ, RZ, 0, 0 ;  /* 0x00000000ff277435 */ /* 0x000fe200000001ff */
[----:B------:R-:W-:Y:S02]  /*6180*/  MOV R30, 0x101f ;  /* 0x0000101f001e7802 */ /* 0x000fe40000000f00 */
[----:B------:R-:W-:Y:S02]  /*6190*/  CS2R R44, SRZ ;  /* 0x00000000002c7805 */ /* 0x000fe4000001ff00 */
[----:B------:R-:W-:Y:S01]  /*61a0*/  MOV R25, 0xffff ;  /* 0x0000ffff00197802 */ /* 0x000fe20000000f00 */
[----:B------:R-:W-:Y:S01]  /*61b0*/  HFMA2.MMA R50, -RZ, RZ, 0, 0 ;  /* 0x00000000ff327435 */ /* 0x000fe200000001ff */
[----:B------:R-:W-:Y:S02]  /*61c0*/  MOV R29, R32 ;  /* 0x00000020001d7202 */ /* 0x000fe40000000f00 */
[----:B------:R-:W-:-:S08]  /*61d0*/  @P0 IADD3 R35, R33, 0x1e, RZ ;  /* 0x0000001e21230810 */ /* 0x000fd00007ffe0ff */
[----:B------:R-:W-:Y:S05]  /*61e0*/  WARPSYNC.COLLECTIVE R25, `(.L_x_2464) ;  /* 0x0000000019087348 */ /* 0x000fea0003c00000 */
[----:B------:R0:W1:Y:S02]  /*61f0*/  SHFL.BFLY P2, R32, R34, R31, R30 ;  /* 0x0c00001f22207389 */ /* 0x000064000004001e */
[----:B01----:R-:W-:Y:S01]  /*6200*/  ENDCOLLECTIVE ;  /* 0x000000000000791b */ /* 0x003fe20003800000 */
.L_x_2464:
        /* <DEDUP_REMOVED lines=13> */
.L_x_2465:
[----:B------:R-:W-:Y:S02]  /*62e0*/  MOV R34, R28 ;  /* 0x0000001c00227202 */ /* 0x000fe40000000f00 */
[----:B------:R-:W-:-:S07]  /*62f0*/  MOV R26, R32 ;  /* 0x00000020001a7202 */ /* 0x000fce0000000f00 */
[----:B------:R-:W-:Y:S05]  /*6300*/  WARPSYNC.COLLECTIVE R25, `(.L_x_2466) ;  /* 0x0000000019087348 */ /* 0x000fea0003c00000 */
[----:B------:R0:W1:Y:S02]  /*6310*/  SHFL.BFLY P2, R32, R34, R31, R30 ;  /* 0x0c00001f22207389 */ /* 0x000064000004001e */
[----:B01----:R-:W-:Y:S01]  /*6320*/  ENDCOLLECTIVE ;  /* 0x000000000000791b */ /* 0x003fe20003800000 */
.L_x_2466:
        /* <DEDUP_REMOVED lines=10> */
.L_x_2467:
[----:B------:R-:W-:Y:S02]  /*63d0*/  MOV R34, R27 ;  /* 0x0000001b00227202 */ /* 0x000fe40000000f00 */
[----:B------:R-:W-:-:S07]  /*63e0*/  MOV R29, R32 ;  /* 0x00000020001d7202 */ /* 0x000fce0000000f00 */
[----:B------:R-:W-:Y:S05]  /*63f0*/  WARPSYNC.COLLECTIVE R25, `(.L_x_2468) ;  /* 0x0000000019087348 */ /* 0x000fea0003c00000 */
[----:B------:R0:W1:Y:S02]  /*6400*/  SHFL.BFLY P2, R32, R34, R31, R30 ;  /* 0x0c00001f22207389 */ /* 0x000064000004001e */
[----:B01----:R-:W-:Y:S01]  /*6410*/  ENDCOLLECTIVE ;  /* 0x000000000000791b */ /* 0x003fe20003800000 */
.L_x_2468:
        /* <DEDUP_REMOVED lines=12> */
.L_x_2469:
[----:B------:R-:W0:Y:S01]  /*64e0*/  LDC.64 R26, c[0x0][0x218] ;  /* 0x00008600ff1a7b82 */ /* 0x000e220000000a00 */
[----:B------:R-:W-:Y:S02]  /*64f0*/  MOV R34, R36 ;  /* 0x0000002400227202 */ /* 0x000fe40000000f00 */
[----:B------:R-:W-:-:S07]  /*6500*/  MOV R38, R32 ;  /* 0x0000002000267202 */ /* 0x000fce0000000f00 */
[----:B0-----:R-:W-:Y:S05]  /*6510*/  WARPSYNC.COLLECTIVE R25, `(.L_x_2470) ;  /* 0x0000000019087348 */ /* 0x001fea0003c00000 */
[----:B------:R1:W2:Y:S02]  /*6520*/  SHFL.BFLY P2, R32, R34, R31, R30 ;  /* 0x0c00001f22207389 */ /* 0x0002a4000004001e */
[----:B012---:R-:W-:Y:S01]  /*6530*/  ENDCOLLECTIVE ;  /* 0x000000000000791b */ /* 0x007fe20003800000 */
.L_x_2470:
        /* <DEDUP_REMOVED lines=10> */
.L_x_2471:
        /* <DEDUP_REMOVED lines=8> */
.L_x_2472:
[----:B------:R-:W-:Y:S01]  /*6660*/  FADD.FTZ R42, R42, R39 ;  /* 0x000000272a2a7221 */ /* 0x000fe20000010000 */
[----:B------:R-:W-:-:S04]  /*6670*/  HFMA2.MMA R31, -RZ, RZ, 0, 2.384185791015625e-07 ;  /* 0x00000004ff1f7435 */ /* 0x000fc800000001ff */
[----:B------:R-:W-:Y:S01]  /*6680*/  MOV R34, R42 ;  /* 0x0000002a00227202 */ /* 0x000fe20000000f00 */
[----:B------:R-:W-:-:S07]  /*6690*/  IMAD.MOV.U32 R41, RZ, RZ, R32 ;  /* 0x000000ffff297224 */ /* 0x000fce00078e0020 */
[----:B------:R-:W-:Y:S05]  /*66a0*/  WARPSYNC.COLLECTIVE R25, `(.L_x_2473) ;  /* 0x0000000019087348 */ /* 0x000fea0003c00000 */
[----:B------:R0:W1:Y:S02]  /*66b0*/  SHFL.BFLY P2, R32, R34, R31, R30 ;  /* 0x0c00001f22207389 */ /* 0x000064000004001e */
[----:B01----:R-:W-:Y:S01]  /*66c0*/  ENDCOLLECTIVE ;  /* 0x000000000000791b */ /* 0x003fe20003800000 */
.L_x_2473:
[----:B------:R-:W-:-:S05]  /*66d0*/  FADD.FTZ R41, R41, R40 ;  /* 0x0000002829297221 */ /* 0x000fca0000010000 */
[----:B------:R-:W-:Y:S02]  /*66e0*/  MOV R34, R41 ;  /* 0x0000002900227202 */ /* 0x000fe40000000f00 */
[----:B------:R-:W-:-:S07]  /*66f0*/  MOV R39, R32 ;  /* 0x0000002000277202 */ /* 0x000fce0000000f00 */
[----:B------:R-:W-:Y:S05]  /*6700*/  WARPSYNC.COLLECTIVE R25, `(.L_x_2474) ;  /* 0x0000000019087348 */ /* 0x000fea0003c00000 */
[----:B------:R0:W1:Y:S02]  /*6710*/  SHFL.BFLY P2, R32, R34, R31, R30 ;  /* 0x0c00001f22207389 */ /* 0x000064000004001e */
[----:B01----:R-:W-:Y:S01]  /*6720*/  ENDCOLLECTIVE ;  /* 0x000000000000791b */ /* 0x003fe20003800000 */
.L_x_2474:
[----:B------:R-:W-:Y:S01]  /*6730*/  FADD.FTZ R39, R42, R39 ;  /* 0x000000272a277221 */ /* 0x000fe20000010000 */
[----:B------:R-:W-:-:S04]  /*6740*/  HFMA2.MMA R31, -RZ, RZ, 0, 1.1920928955078125e-07 ;  /* 0x00000002ff1f7435 */ /* 0x000fc800000001ff */
[----:B------:R-:W-:Y:S02]  /*6750*/  MOV R34, R39 ;  /* 0x0000002700227202 */ /* 0x000fe40000000f00 */
[----:B------:R-:W-:-:S07]  /*6760*/  MOV R40, R32 ;  /* 0x0000002000287202 */ /* 0x000fce0000000f00 */
[----:B------:R-:W-:Y:S05]  /*6770*/  WARPSYNC.COLLECTIVE R25, `(.L_x_2475) ;  /* 0x0000000019087348 */ /* 0x000fea0003c00000 */
[----:B------:R0:W1:Y:S02]  /*6780*/  SHFL.BFLY P2, R32, R34, R31, R30 ;  /* 0x0c00001f22207389 */ /* 0x000064000004001e */
[----:B01----:R-:W-:Y:S01]  /*6790*/  ENDCOLLECTIVE ;  /* 0x000000000000791b */ /* 0x003fe20003800000 */
.L_x_2475:
[----:B------:R-:W-:-:S05]  /*67a0*/  FADD.FTZ R40, R41, R40 ;  /* 0x0000002829287221 */ /* 0x000fca0000010000 */
[----:B------:R-:W-:Y:S02]  /*67b0*/  MOV R34, R40 ;  /* 0x0000002800227202 */ /* 0x000fe40000000f00 */
[----:B------:R-:W-:-:S07]  /*67c0*/  MOV R28, R32 ;  /* 0x00000020001c7202 */ /* 0x000fce0000000f00 */
[----:B------:R-:W-:Y:S05]  /*67d0*/  WARPSYNC.COLLECTIVE R25, `(.L_x_2476) ;  /* 0x0000000019087348 */ /* 0x000fea0003c00000 */
[----:B------:R0:W1:Y:S02]  /*67e0*/  SHFL.BFLY P2, R32, R34, R31, R30 ;  /* 0x0c00001f22207389 */ /* 0x000064000004001e */
[----:B01----:R-:W-:Y:S01]  /*67f0*/  ENDCOLLECTIVE ;  /* 0x000000000000791b */ /* 0x003fe20003800000 */
.L_x_2476:
        /* <DEDUP_REMOVED lines=13> */
.L_x_2477:
[----:B------:R-:W-:Y:S01]  /*68d0*/  FADD.FTZ R43, R40, R43 ;  /* 0x0000002b282b7221 */ /* 0x000fe20000010000 */
[----:B------:R-:W0:Y:S04]  /*68e0*/  LDC.64 R28, c[0x0][0x220] ;  /* 0x00008800ff1c7b82 */ /* 0x000e280000000a00 */
[----:B------:R-:W-:Y:S01]  /*68f0*/  MOV R34, R43 ;  /* 0x0000002b00227202 */ /* 0x000fe20000000f00 */
[----:B------:R-:W-:-:S07]  /*6900*/  IMAD.MOV.U32 R40, RZ, RZ, R32 ;  /* 0x000000ffff287224 */ /* 0x000fce00078e0020 */
[----:B0-----:R-:W-:Y:S05]  /*6910*/  WARPSYNC.COLLECTIVE R25, `(.L_x_2478) ;  /* 0x0000000019087348 */ /* 0x001fea0003c00000 */
[----:B------:R1:W2:Y:S02]  /*6920*/  SHFL.BFLY P2, R32, R34, R31, R30 ;  /* 0x0c00001f22207389 */ /* 0x0002a4000004001e */
[----:B012---:R-:W-:Y:S01]  /*6930*/  ENDCOLLECTIVE ;  /* 0x000000000000791b */ /* 0x007fe20003800000 */
.L_x_2478:
[----:B------:R-:W-:Y:S01]  /*6940*/  FADD.FTZ R40, R41, R40 ;  /* 0x0000002829287221 */ /* 0x000fe20000010000 */
[----:B------:R-:W-:Y:S01]  /*6950*/  IMAD.WIDE R28, R37, 0x2, R28 ;  /* 0x00000002251c7825 */ /* 0x000fe200078e021c */
        /* <DEDUP_REMOVED lines=9> */
.L_x_2479:
[----:B------:R-:W-:Y:S01]  /*69f0*/  @!P0 F2FP.F16.F32.PACK_AB R33, RZ, R36 ;  /* 0x00000024ff21823e */ /* 0x000fe200000000ff */
[----:B------:R-:W-:Y:S01]  /*6a00*/  FADD.FTZ R42, R43, R42 ;  /* 0x0000002a2b2a7221 */ /* 0x000fe20000010000 */
[----:B------:R-:W-:Y:S02]  /*6a10*/  MOV R34, R45 ;  /* 0x0000002d00227202 */ /* 0x000fe40000000f00 */
[----:B------:R-:W-:-:S07]  /*6a20*/  MOV R51, R32 ;  /* 0x0000002000337202 */ /* 0x000fce0000000f00 */
[----:B------:R-:W-:Y:S05]  /*6a30*/  WARPSYNC.COLLECTIVE R25, `(.L_x_2480) ;  /* 0x0000000019087348 */ /* 0x000fea0003c00000 */
[----:B------:R0:W1:Y:S02]  /*6a40*/  SHFL.BFLY P2, R32, R34, R31, R30 ;  /* 0x0c00001f22207389 */ /* 0x000064000004001e */
[----:B01----:R-:W-:Y:S01]  /*6a50*/  ENDCOLLECTIVE ;  /* 0x000000000000791b */ /* 0x003fe20003800000 */
.L_x_2480:
[----:B------:R-:W-:Y:S01]  /*6a60*/  FADD.FTZ R51, R51, R44 ;  /* 0x0000002c33337221 */ /* 0x000fe20000010000 */
[----:B------:R-:W-:-:S04]  /*6a70*/  HFMA2.MMA R31, -RZ, RZ, 0, 2.384185791015625e-07 ;  /* 0x00000004ff1f7435 */ /* 0x000fc800000001ff */
[----:B------:R-:W-:Y:S02]  /*6a80*/  MOV R34, R51 ;  /* 0x0000003300227202 */ /* 0x000fe40000000f00 */
[----:B------:R-:W-:-:S07]  /*6a90*/  MOV R46, R32 ;  /* 0x00000020002e7202 */ /* 0x000fce0000000f00 */
[----:B------:R-:W-:Y:S05]  /*6aa0*/  WARPSYNC.COLLECTIVE R25, `(.L_x_2481) ;  /* 0x0000000019087348 */ /* 0x000fea0003c00000 */
[----:B------:R0:W1:Y:S02]  /*6ab0*/  SHFL.BFLY P2, R32, R34, R31, R30 ;  /* 0x0c00001f22207389 */ /* 0x000064000004001e */
[----:B01----:R-:W-:Y:S01]  /*6ac0*/  ENDCOLLECTIVE ;  /* 0x000000000000791b */ /* 0x003fe20003800000 */
.L_x_2481:
[----:B------:R-:W-:-:S05]  /*6ad0*/  FADD.FTZ R46, R46, R45 ;  /* 0x0000002d2e2e7221 */ /* 0x000fca0000010000 */
[----:B------:R-:W-:Y:S02]  /*6ae0*/  MOV R34, R46 ;  /* 0x0000002e00227202 */ /* 0x000fe40000000f00 */
[----:B------:R-:W-:-:S07]  /*6af0*/  MOV R44, R32 ;  /* 0x00000020002c7202 */ /* 0x000fce0000000f00 */
[----:B------:R-:W-:Y:S05]  /*6b00*/  WARPSYNC.COLLECTIVE R25, `(.L_x_2482) ;  /* 0x0000000019087348 */ /* 0x000fea0003c00000 */
[----:B------:R0:W1:Y:S02]  /*6b10*/  SHFL.BFLY P2, R32, R34, R31, R30 ;  /* 0x0c00001f22207389 */ /* 0x000064000004001e */
[----:B01----:R-:W-:Y:S01]  /*6b20*/  ENDCOLLECTIVE ;  /* 0x000000000000791b */ /* 0x003fe20003800000 */
.L_x_2482:
[----:B------:R-:W-:Y:S01]  /*6b30*/  FADD.FTZ R44, R51, R44 ;  /* 0x0000002c332c7221 */ /* 0x000fe20000010000 */
[----:B------:R-:W-:-:S04]  /*6b40*/  HFMA2.MMA R31, -RZ, RZ, 0, 1.1920928955078125e-07 ;  /* 0x00000002ff1f7435 */ /* 0x000fc800000001ff */
[----:B------:R-:W-:Y:S02]  /*6b50*/  MOV R34, R44 ;  /* 0x0000002c00227202 */ /* 0x000fe40000000f00 */
[----:B------:R-:W-:-:S07]  /*6b60*/  MOV R45, R32 ;  /* 0x00000020002d7202 */ /* 0x000fce0000000f00 */
[----:B------:R-:W-:Y:S05]  /*6b70*/  WARPSYNC.COLLECTIVE R25, `(.L_x_2483) ;  /* 0x0000000019087348 */ /* 0x000fea0003c00000 */
[----:B------:R0:W1:Y:S02]  /*6b80*/  SHFL.BFLY P2, R32, R34, R31, R30 ;  /* 0x0c00001f22207389 */ /* 0x000064000004001e */
[----:B01----:R-:W-:Y:S01]  /*6b90*/  ENDCOLLECTIVE ;  /* 0x000000000000791b */ /* 0x003fe20003800000 */
.L_x_2483:
[----:B------:R-:W-:-:S05]  /*6ba0*/  FADD.FTZ R45, R46, R45 ;  /* 0x0000002d2e2d7221 */ /* 0x000fca0000010000 */
[----:B------:R-:W-:Y:S01]  /*6bb0*/  MOV R34, R45 ;  /* 0x0000002d00227202 */ /* 0x000fe20000000f00 */
[----:B------:R-:W-:-:S07]  /*6bc0*/  IMAD.MOV.U32 R51, RZ, RZ, R32 ;  /* 0x000000ffff337224 */ /* 0x000fce00078e0020 */
[----:B------:R-:W-:Y:S05]  /*6bd0*/  WARPSYNC.COLLECTIVE R25, `(.L_x_2484) ;  /* 0x0000000019087348 */ /* 0x000fea0003c00000 */
[----:B------:R0:W1:Y:S02]  /*6be0*/  SHFL.BFLY P2, R32, R34, R31, R30 ;  /* 0x0c00001f22207389 */ /* 0x000064000004001e */
[----:B01----:R-:W-:Y:S01]  /*6bf0*/  ENDCOLLECTIVE ;  /* 0x000000000000791b */ /* 0x003fe20003800000 */
.L_x_2484:
[----:B------:R-:W-:Y:S01]  /*6c00*/  FADD.FTZ R51, R44, R51 ;  /* 0x000000332c337221 */ /* 0x000fe20000010000 */
[----:B------:R-:W-:-:S04]  /*6c10*/  HFMA2.MMA R31, -RZ, RZ, 0, 5.9604644775390625e-08 ;  /* 0x00000001ff1f7435 */ /* 0x000fc800000001ff */
[----:B------:R-:W-:Y:S02]  /*6c20*/  MOV R34, R51 ;  /* 0x0000003300227202 */ /* 0x000fe40000000f00 */
[----:B------:R-:W-:-:S07]  /*6c30*/  MOV R46, R32 ;  /* 0x00000020002e7202 */ /* 0x000fce0000000f00 */
[----:B------:R-:W-:Y:S05]  /*6c40*/  WARPSYNC.COLLECTIVE R25, `(.L_x_2485) ;  /* 0x0000000019087348 */ /* 0x000fea0003c00000 */
[----:B------:R0:W1:Y:S02]  /*6c50*/  SHFL.BFLY P2, R32, R34, R31, R30 ;  /* 0x0c00001f22207389 */ /* 0x000064000004001e */
[----:B01----:R-:W-:Y:S01]  /*6c60*/  ENDCOLLECTIVE ;  /* 0x000000000000791b */ /* 0x003fe20003800000 */
.L_x_2485:
[----:B------:R-:W-:-:S05]  /*6c70*/  FADD.FTZ R45, R45, R46 ;  /* 0x0000002e2d2d7221 */ /* 0x000fca0000010000 */
[----:B------:R-:W-:Y:S02]  /*6c80*/  MOV R34, R45 ;  /* 0x0000002d00227202 */ /* 0x000fe40000000f00 */
[----:B------:R-:W-:-:S07]  /*6c90*/  MOV R44, R32 ;  /* 0x00000020002c7202 */ /* 0x000fce0000000f00 */
[----:B------:R-:W-:Y:S05]  /*6ca0*/  WARPSYNC.COLLECTIVE R25, `(.L_x_2486) ;  /* 0x0000000019087348 */ /* 0x000fea0003c00000 */
[----:B------:R0:W1:Y:S02]  /*6cb0*/  SHFL.BFLY P2, R32, R34, R31, R30 ;  /* 0x0c00001f22207389 */ /* 0x000064000004001e */
[----:B01----:R-:W-:Y:S01]  /*6cc0*/  ENDCOLLECTIVE ;  /* 0x000000000000791b */ /* 0x003fe20003800000 */
.L_x_2486:
[----:B------:R-:W-:Y:S01]  /*6cd0*/  HFMA2.MMA R31, -RZ, RZ, 0, 4.76837158203125e-07 ;  /* 0x00000008ff1f7435 */ /* 0x000fe200000001ff */
[----:B------:R-:W-:Y:S02]  /*6ce0*/  MOV R34, R48 ;  /* 0x0000003000227202 */ /* 0x000fe40000000f00 */
[----:B------:R-:W-:-:S08]  /*6cf0*/  MOV R46, R32 ;  /* 0x00000020002e7202 */ /* 0x000fd00000000f00 */
[----:B------:R-:W-:Y:S05]  /*6d00*/  WARPSYNC.COLLECTIVE R25, `(.L_x_2487) ;  /* 0x0000000019087348 */ /* 0x000fea0003c00000 */
[----:B------:R0:W1:Y:S02]  /*6d10*/  SHFL.BFLY P2, R32, R34, R31, R30 ;  /* 0x0c00001f22207389 */ /* 0x000064000004001e */
[----:B01----:R-:W-:Y:S01]  /*6d20*/  ENDCOLLECTIVE ;  /* 0x000000000000791b */ /* 0x003fe20003800000 */
.L_x_2487:
[----:B------:R-:W-:Y:S02]  /*6d30*/  MOV R34, R50 ;  /* 0x0000003200227202 */ /* 0x000fe40000000f00 */
[----:B------:R-:W-:-:S07]  /*6d40*/  MOV R55, R32 ;  /* 0x0000002000377202 */ /* 0x000fce0000000f00 */
[----:B------:R-:W-:Y:S05]  /*6d50*/  WARPSYNC.COLLECTIVE R25, `(.L_x_2488) ;  /* 0x0000000019087348 */ /* 0x000fea0003c00000 */
[----:B------:R0:W1:Y:S02]  /*6d60*/  SHFL.BFLY P2, R32, R34, R31, R30 ;  /* 0x0c00001f22207389 */ /* 0x000064000004001e */
[----:B01----:R-:W-:Y:S01]  /*6d70*/  ENDCOLLECTIVE ;  /* 0x000000000000791b */ /* 0x003fe20003800000 */
.L_x_2488:
[----:B------:R-:W-:Y:S01]  /*6d80*/  FADD.FTZ R55, R55, R48 ;  /* 0x0000003037377221 */ /* 0x000fe20000010000 */
[----:B------:R-:W-:-:S03]  /*6d90*/  HFMA2.MMA R31, -RZ, RZ, 0, 2.384185791015625e-07 ;  /* 0x00000004ff1f7435 */ /* 0x000fc600000001ff */
[----:B------:R-:W-:Y:S01]  /*6da0*/  IMAD.MOV.U32 R34, RZ, RZ, R55 ;  /* 0x000000ffff227224 */ /* 0x000fe200078e0037 */
[----:B------:R-:W-:-:S07]  /*6db0*/  MOV R57, R32 ;  /* 0x0000002000397202 */ /* 0x000fce0000000f00 */
[----:B------:R-:W-:Y:S05]  /*6dc0*/  WARPSYNC.COLLECTIVE R25, `(.L_x_2489) ;  /* 0x0000000019087348 */ /* 0x000fea0003c00000 */
[----:B------:R0:W1:Y:S02]  /*6dd0*/  SHFL.BFLY P2, R32, R34, R31, R30 ;  /* 0x0c00001f22207389 */ /* 0x000064000004001e */
[----:B01----:R-:W-:Y:S01]  /*6de0*/  ENDCOLLECTIVE ;  /* 0x000000000000791b */ /* 0x003fe20003800000 */
.L_x_2489:
[----:B------:R-:W-:-:S05]  /*6df0*/  FADD.FTZ R57, R57, R50 ;  /* 0x0000003239397221 */ /* 0x000fca0000010000 */
[----:B------:R-:W-:Y:S02]  /*6e00*/  MOV R34, R57 ;  /* 0x0000003900227202 */ /* 0x000fe40000000f00 */
[----:B------:R-:W-:-:S07]  /*6e10*/  MOV R48, R32 ;  /* 0x0000002000307202 */ /* 0x000fce0000000f00 */
[----:B------:R-:W-:Y:S05]  /*6e20*/  WARPSYNC.COLLECTIVE R25, `(.L_x_2490) ;  /* 0x0000000019087348 */ /* 0x000fea0003c00000 */
[----:B------:R0:W1:Y:S02]  /*6e30*/  SHFL.BFLY P2, R32, R34, R31, R30 ;  /* 0x0c00001f22207389 */ /* 0x000064000004001e */
[----:B01----:R-:W-:Y:S01]  /*6e40*/  ENDCOLLECTIVE ;  /* 0x000000000000791b */ /* 0x003fe20003800000 */
.L_x_2490:
[----:B------:R-:W-:Y:S01]  /*6e50*/  FADD.FTZ R48, R55, R48 ;  /* 0x0000003037307221 */ /* 0x000fe20000010000 */
[----:B------:R-:W-:-:S04]  /*6e60*/  HFMA2.MMA R31, -RZ, RZ, 0, 1.1920928955078125e-07 ;  /* 0x00000002ff1f7435 */ /* 0x000fc800000001ff */
[----:B------:R-:W-:Y:S02]  /*6e70*/  MOV R34, R48 ;  /* 0x0000003000227202 */ /* 0x000fe40000000f00 */
[----:B------:R-:W-:-:S07]  /*6e80*/  MOV R50, R32 ;  /* 0x0000002000327202 */ /* 0x000fce0000000f00 */
[----:B------:R-:W-:Y:S05]  /*6e90*/  WARPSYNC.COLLECTIVE R25, `(.L_x_2491) ;  /* 0x0000000019087348 */ /* 0x000fea0003c00000 */
[----:B------:R0:W1:Y:S02]  /*6ea0*/  SHFL.BFLY P2, R32, R34, R31, R30 ;  /* 0x0c00001f22207389 */ /* 0x000064000004001e */
[----:B01----:R-:W-:Y:S01]  /*6eb0*/  ENDCOLLECTIVE ;  /* 0x000000000000791b */ /* 0x003fe20003800000 */
.L_x_2491:
[----:B------:R-:W-:-:S05]  /*6ec0*/  FADD.FTZ R50, R57, R50 ;  /* 0x0000003239327221 */ /* 0x000fca0000010000 */
[----:B------:R-:W-:Y:S02]  /*6ed0*/  MOV R34, R50 ;  /* 0x0000003200227202 */ /* 0x000fe40000000f00 */
[----:B------:R-:W-:-:S07]  /*6ee0*/  MOV R39, R32 ;  /* 0x0000002000277202 */ /* 0x000fce0000000f00 */
[----:B------:R-:W-:Y:S05]  /*6ef0*/  WARPSYNC.COLLECTIVE R25, `(.L_x_2492) ;  /* 0x0000000019087348 */ /* 0x000fea0003c00000 */
[----:B------:R0:W1:Y:S02]  /*6f00*/  SHFL.BFLY P2, R32, R34, R31, R30 ;  /* 0x0c00001f22207389 */ /* 0x000064000004001e */
[----:B01----:R-:W-:Y:S01]  /*6f10*/  ENDCOLLECTIVE ;  /* 0x000000000000791b */ /* 0x003fe20003800000 */
.L_x_2492:
        /* <DEDUP_REMOVED lines=21> */
.L_x_2493:
        /* <DEDUP_REMOVED lines=11> */
.L_x_2494:
[----:B------:R-:W-:Y:S01]  /*7120*/  FADD.FTZ R36, R39, R36 ;  /* 0x0000002427247221 */ /* 0x000fe20000010000 */
[----:B------:R-:W-:Y:S06]  /*7130*/  BRA `(.L_x_2495) ;  /* 0xffffffe400107947 */ /* 0x000fec000383ffff */
.L_x_2496:
        /* <DEDUP_REMOVED lines=12> */
.L_x_3224:


//--------------------- .text._ZN13group_norm_v218gn_bwd_cuda_kernelI6__halfLi480ELi3ELi16ELi60ELi1024ELb1ELb1ELi8ELi960ELi960ELi4ELb1ELi2ELb0ELb0ELNS_15WgradSyncMethodE3ENS_16CompileConditionILi900EEEEEvPT_S6_S6_PKS5_S8_S8_S8_PKfflPfPj --------------------------
	.section	.text._ZN13group_norm_v218gn_bwd_cuda_kernelI6__halfLi480ELi3ELi16ELi60ELi1024ELb1ELb1ELi8ELi960ELi960ELi4ELb1ELi2ELb0ELb0ELNS_15WgradSyncMethodE3ENS_16CompileConditionILi900EEEEEvPT_S6_S6_PKS5_S8_S8_S8_PKfflPfPj,"ax",@progbits
	.align	128
        .global         _ZN13group_norm_v218gn_bwd_cuda_kernelI6__halfLi480ELi3ELi16ELi60ELi1024ELb1ELb1ELi8ELi960ELi960ELi4ELb1ELi2ELb0ELb0ELNS_15WgradSyncMethodE3ENS_16CompileConditionILi900EEEEEvPT_S6_S6_PKS5_S8_S8_S8_PKfflPfPj
        .type           _ZN13group_norm_v218gn_bwd_cuda_kernelI6__halfLi480ELi3ELi16ELi60ELi1024ELb1ELb1ELi8ELi960ELi960ELi4ELb1ELi2ELb0ELb0ELNS_15WgradSyncMethodE3ENS_16CompileConditionILi900EEEEEvPT_S6_S6_PKS5_S8_S8_S8_PKfflPfPj,@function
        .size           _ZN13group_norm_v218gn_bwd_cuda_kernelI6__halfLi480ELi3ELi16ELi60ELi1024ELb1ELb1ELi8ELi960ELi960ELi4ELb1ELi2ELb0ELb0ELNS_15WgradSyncMethodE3ENS_16CompileConditionILi900EEEEEvPT_S6_S6_PKS5_S8_S8_S8_PKfflPfPj,(.L_x_3225 - _ZN13group_norm_v218gn_bwd_cuda_kernelI6__halfLi480ELi3ELi16ELi60ELi1024ELb1ELb1ELi8ELi960ELi960ELi4ELb1ELi2ELb0ELb0ELNS_15WgradSyncMethodE3ENS_16CompileConditionILi900EEEEEvPT_S6_S6_PKS5_S8_S8_S8_PKfflPfPj)
        .other          _ZN13group_norm_v218gn_bwd_cuda_kernelI6__halfLi480ELi3ELi16ELi60ELi1024ELb1ELb1ELi8ELi960ELi960ELi4ELb1ELi2ELb0ELb0ELNS_15WgradSyncMethodE3ENS_16CompileConditionILi900EEEEEvPT_S6_S6_PKS5_S8_S8_S8_PKfflPfPj,@"STO_CUDA_ENTRY STV_DEFAULT"
_ZN13group_norm_v218gn_bwd_cuda_kernelI6__halfLi480ELi3ELi16ELi60ELi1024ELb1ELb1ELi8ELi960ELi960ELi4ELb1ELi2ELb0ELb0ELNS_15WgradSyncMethodE3ENS_16CompileConditionILi900EEEEEvPT_S6_S6_PKS5_S8_S8_S8_PKfflPfPj:
.text._ZN13group_norm_v218gn_bwd_cuda_kernelI6__halfLi480ELi3ELi16ELi60ELi1024ELb1ELb1ELi8ELi960ELi960ELi4ELb1ELi2ELb0ELb0ELNS_15WgradSyncMethodE3ENS_16CompileConditionILi900EEEEEvPT_S6_S6_PKS5_S8_S8_S8_PKfflPfPj:
        /* <DEDUP_REMOVED lines=29> */
.L_x_2499:
[----:B------:R-:W2:Y:S04]  /*01d0*/  LD.E.STRONG.GPU R0, desc[UR12][R2.64] ;  /* 0x0000000c02007980 */ /* 0x000ea8000c10f900 */
[----:B--2---:R-:W-:Y:S01]  /*01e0*/  CCTL.IVALL ;  /* 0x00000000ff00798f */ /* 0x004fe20002000000 */
[----:B------:R-:W-:Y:S05]  /*01f0*/  YIELD ;  /* 0x0000000000007946 */ /* 0x000fea0003800000 */
[----:B-----5:R-:W-:-:S04]  /*0200*/  LOP3.LUT R0, R0, R5, RZ, 0x3c, !PT ;  /* 0x0000000500007212 */ /* 0x020fc800078e3cff */
[----:B------:R-:W-:-:S13]  /*0210*/  ISETP.GT.AND P0, PT, R0, -0x1, PT ;  /* 0xffffffff0000780c */ /* 0x000fda0003f04270 */
[----:B------:R-:W-:Y:S05]  /*0220*/  @P0 BRA `(.L_x_2499) ;  /* 0xfffffffc00e80947 */ /* 0x000fea000383ffff */
.L_x_2498:
[----:B------:R-:W-:Y:S05]  /*0230*/  WARPSYNC.ALL ;  /* 0x0000000000007948 */ /* 0x000fea0003800000 */
[----:B------:R-:W-:Y:S06]  /*0240*/  BAR.SYNC.DEFER_BLOCKING 0x0 ;  /* 0x0000000000007b1d */ /* 0x000fec0000010000 */
[----:B------:R-:W-:Y:S05]  /*0250*/  BRA `(.L_x_2500) ;  /* 0x0000003c00b87947 */ /* 0x000fea0003800000 */
.L_x_2497:
        /* <DEDUP_REMOVED lines=18> */
[-C--:B------:R-:W-:Y:S02]  /*0380*/  LEA.HI R3, R11, R10.reuse, RZ, 0x2 ;  /* 0x0000000a0b037211 */ /* 0x080fe400078f10ff */
[----:B------:R-:W-:Y:S02]  /*0390*/  SHF.R.S32.HI R9, RZ, 0x2, R8 ;  /* 0x00000002ff097819 */ /* 0x000fe40000011408 */
[----:B------:R-:W-:Y:S02]  /*03a0*/  SHF.R.S32.HI R12, RZ, 0x2, R3 ;  /* 0x00000002ff0c7819 */ /* 0x000fe40000011403 */
[----:B------:R-:W-:Y:S01]  /*03b0*/  LOP3.LUT R13, R3, 0xfffffffc, RZ, 0xc0, !PT ;  /* 0xfffffffc030d7812 */ /* 0x000fe200078ec0ff */
[----:B------:R-:W-:Y:S01]  /*03c0*/  IMAD.WIDE.U32 R2, R2, -0x77777777, RZ ;  /* 0x8888888902027825 */ /* 0x000fe200078e00ff */
[----:B------:R-:W-:Y:S01]  /*03d0*/  IADD3 R9, R9, 0xf0, RZ ;  /* 0x000000f009097810 */ /* 0x000fe20007ffe0ff */
[----:B------:R1:W-:Y:S01]  /*03e0*/  STL [R1+0x80], R12 ;  /* 0x0000800c01007387 */ /* 0x0003e20000100800 */
[----:B------:R-:W-:-:S02]  /*03f0*/  LEA.HI R11, R11, R10, RZ, 0x4 ;  /* 0x0000000a0b0b7211 */ /* 0x000fc400078f20ff */
[----:B------:R-:W-:Y:S02]  /*0400*/  IADD3 R13, R10, -R13, RZ ;  /* 0x8000000d0a0d7210 */ /* 0x000fe40007ffe0ff */
[----:B------:R-:W-:Y:S02]  /*0410*/  SHF.R.U32.HI R10, RZ, 0x3, R3 ;  /* 0x00000003ff0a7819 */ /* 0x000fe40000011603 */
[----:B------:R-:W-:Y:S01]  /*0420*/  LOP3.LUT R8, R8, 0xfffffffc, RZ, 0xc0, !PT ;  /* 0xfffffffc08087812 */ /* 0x000fe200078ec0ff */
[----:B0-----:R-:W-:Y:S01]  /*0430*/  ULEA UR6, UR6, UR4, 0x18 ;  /* 0x0000000406067291 */ /* 0x001fe2000f8ec03f */
[----:B------:R-:W-:Y:S01]  /*0440*/  SHF.R.S32.HI R2, RZ, 0x1f, R9 ;  /* 0x0000001fff027819 */ /* 0x000fe20000011409 */
[----:B------:R-:W-:Y:S01]  /*0450*/  STL [R1+0x7c], R10 ;  /* 0x00007c0a01007387 */ /* 0x000fe20000100800 */
[----:B-1----:R-:W-:Y:S01]  /*0460*/  IADD3 R12, R12, 0xf0, RZ ;  /* 0x000000f00c0c7810 */ /* 0x002fe20007ffe0ff */
[----:B------:R-:W-:Y:S01]  /*0470*/  IMAD.IADD R8, R14, 0x1, -R8 ;  /* 0x000000010e087824 */ /* 0x000fe200078e0a08 */
[----:B------:R-:W-:-:S02]  /*0480*/  LEA.HI R0, R0, R14, RZ, 0x4 ;  /* 0x0000000e00007211 */ /* 0x000fc400078f20ff */
[----:B------:R-:W-:Y:S02]  /*0490*/  CS2R R14, SRZ ;  /* 0x00000000000e7805 */ /* 0x000fe4000001ff00 */
[----:B------:R-:W-:Y:S01]  /*04a0*/  SHF.R.S32.HI R3, RZ, 0x1f, R12 ;  /* 0x0000001fff037819 */ /* 0x000fe2000001140c */
[----:B------:R-:W-:Y:S01]  /*04b0*/  UMOV UR4, URZ ;  /* 0x0000003f00047c82 */ /* 0x000fe20008000000 */
[----:B------:R-:W-:Y:S02]  /*04c0*/  LEA.HI R2, R2, R9, RZ, 0x2 ;  /* 0x0000000902027211 */ /* 0x000fe400078f10ff */
[----:B------:R-:W-:Y:S02]  /*04d0*/  LEA.HI R12, R3, R12, RZ, 0x2 ;  /* 0x0000000c030c7211 */ /* 0x000fe400078f10ff */
[----:B------:R-:W-:Y:S02]  /*04e0*/  SHF.R.U32.HI R3, RZ, 0x4, R0 ;  /* 0x00000004ff037819 */ /* 0x000fe40000011600 */
[----:B------:R-:W-:-:S02]  /*04f0*/  SHF.R.U32.HI R9, RZ, 0x2, R2 ;  /* 0x00000002ff097819 */ /* 0x000fc40000011602 */
[C---:B------:R-:W-:Y:S02]  /*0500*/  LOP3.LUT R3, R8.reuse, 0x3, R3, 0x78, !PT ;  /* 0x0000000308037812 */ /* 0x040fe400078e7803 */
[----:B------:R-:W-:Y:S02]  /*0510*/  SHF.R.U32.HI R0, RZ, 0x4, R11 ;  /* 0x00000004ff007819 */ /* 0x000fe4000001160b */
        /* <DEDUP_REMOVED lines=20> */
[----:B------:R1:W-:Y:S04]  /*0660*/  STL [R1+0x4c], R5 ;  /* 0x00004c0501007387 */ /* 0x0003e80000100800 */
[----:B------:R1:W-:Y:S04]  /*0670*/  STL [R1+0x44], RZ ;  /* 0x000044ff01007387 */ /* 0x0003e80000100800 */
[----:B------:R1:W-:Y:S04]  /*0680*/  STL [R1+0x24], RZ ;  /* 0x000024ff01007387 */ /* 0x0003e80000100800 */
[----:B------:R1:W-:Y:S04]  /*0690*/  STL [R1+0x40], RZ ;  /* 0x000040ff01007387 */ /* 0x0003e80000100800 */
[----:B------:R1:W-:Y:S02]  /*06a0*/  STL [R1+0x20], RZ ;  /* 0x000020ff01007387 */ /* 0x0003e40000100800 */
.L_x_2516:
[----:B-1----:R-:W2:Y:S01]  /*06b0*/  LDL R8, [R1+0x7c] ;  /* 0x00007c0001087983 */ /* 0x002ea20000100800 */
[----:B------:R-:W-:Y:S01]  /*06c0*/  USHF.L.U32 UR7, UR11, 0x3, URZ ;  /* 0x000000030b077899 */ /* 0x000fe2000800063f */
[----:B0-----:R-:W-:Y:S01]  /*06d0*/  HFMA2.MMA R11, -RZ, RZ, 0, 0 ;  /* 0x00000000ff0b7435 */ /* 0x001fe200000001ff */
[----:B------:R-:W-:Y:S01]  /*06e0*/  MOV R18, UR9 ;  /* 0x0000000900127c02 */ /* 0x000fe20008000f00 */
[----:B------:R-:W0:Y:S01]  /*06f0*/  S2R R5, SR_TID.X ;  /* 0x0000000000057919 */ /* 0x000e220000002100 */
[----:B------:R-:W-:Y:S01]  /*0700*/  ULOP3.LUT UR7, UR7, 0x3f8, URZ, 0xc0, !UPT ;  /* 0x000003f807077892 */ /* 0x000fe2000f8ec03f */
[----:B------:R-:W-:Y:S01]  /*0710*/  ULDC.64 UR14, c[0x0][0x248] ;  /* 0x00009200000e7ab9 */ /* 0x000fe20000000a00 */
[----:B-----5:R-:W-:Y:S01]  /*0720*/  STL [R1+0xb4], R14 ;  /* 0x0000b40e01007387 */ /* 0x020fe20000100800 */
[----:B------:R-:W-:-:S03]  /*0730*/  ULDC.64 UR16, c[0x0][0x228] ;  /* 0x00008a0000107ab9 */ /* 0x000fc60000000a00 */
[----:B------:R-:W-:Y:S04]  /*0740*/  STL [R1+0xb0], R15 ;  /* 0x0000b00f01007387 */ /* 0x000fe80000100800 */
[----:B------:R1:W-:Y:S04]  /*0750*/  STL [R1+0xac], R12 ;  /* 0x0000ac0c01007387 */ /* 0x0003e80000100800 */
[----:B------:R-:W-:Y:S01]  /*0760*/  STL [R1+0xa8], R13 ;  /* 0x0000a80d01007387 */ /* 0x000fe20000100800 */
[----:B0-----:R-:W-:-:S05]  /*0770*/  IMAD.WIDE.U32 R6, R5, -0x77777777, RZ ;  /* 0x8888888905067825 */ /* 0x001fca00078e00ff */
[----:B------:R-:W-:Y:S02]  /*0780*/  SHF.R.U32.HI R9, RZ, 0x7, R7 ;  /* 0x00000007ff097819 */ /* 0x000fe40000011607 */
[----:B------:R-:W-:Y:S02]  /*0790*/  MOV R7, UR9 ;  /* 0x0000000900077c02 */ /* 0x000fe40008000f00 */
[C---:B------:R-:W-:Y:S01]  /*07a0*/  IADD3 R16, R9.reuse, UR7, RZ ;  /* 0x0000000709107c10 */ /* 0x040fe2000fffe0ff */
[----:B-1----:R-:W-:Y:S01]  /*07b0*/  IMAD R12, R9, -0xf0, R5 ;  /* 0xffffff10090c7824 */ /* 0x002fe200078e0205 */
[----:B------:R-:W-:Y:S01]  /*07c0*/  MOV R5, UR9 ;  /* 0x0000000900057c02 */ /* 0x000fe20008000f00 */
[----:B------:R-:W-:Y:S01]  /*07d0*/  UIMAD UR7, UR5, 0xf0000, URZ ;  /* 0x000f0000050778a4 */ /* 0x000fe2000f8e023f */
[----:B------:R0:W-:Y:S01]  /*07e0*/  STL [R1+0x8], R9 ;  /* 0x0000080901007387 */ /* 0x0001e20000100800 */
[----:B------:R-:W-:Y:S01]  /*07f0*/  IMAD R16, R16, 0x3c0, RZ ;  /* 0x000003c010107824 */ /* 0x000fe200078e02ff */
[----:B------:R-:W-:-:S02]  /*0800*/  SHF.L.U32 R10, R12, 0x2, RZ ;  /* 0x000000020c0a7819 */ /* 0x000fc400000006ff */
[----:B------:R1:W-:Y:S03]  /*0810*/  STL [R1+0xbc], R12 ;  /* 0x0000bc0c01007387 */ /* 0x0003e60000100800 */
[----:B------:R-:W-:Y:S01]  /*0820*/  IMAD.WIDE.U32 R10, R5, 0xf0000, R10 ;  /* 0x000f0000050a7825 */ /* 0x000fe200078e000a */
[----:B------:R-:W-:Y:S02]  /*0830*/  MOV R5, UR5 ;  /* 0x0000000500057c02 */ /* 0x000fe40008000f00 */
[----:B------:R-:W-:-:S05]  /*0840*/  IADD3 R6, P1, R16, R10, RZ ;  /* 0x0000000a10067210 */ /* 0x000fca0007f3e0ff */
[----:B------:R-:W-:-:S05]  /*0850*/  IMAD.SHL.U32 R17, R6, 0x2, RZ ;  /* 0x0000000206117824 */ /* 0x000fca00078e00ff */
[----:B------:R-:W-:Y:S01]  /*0860*/  STL [R1+0x54], R17 ;  /* 0x0000541101007387 */ /* 0x000fe20000100800 */
[----:B--2---:R-:W-:-:S04]  /*0870*/  LEA R7, P0, R7, R8, 0x4 ;  /* 0x0000000807077211 */ /* 0x004fc800078020ff */
[----:B------:R-:W-:Y:S02]  /*0880*/  LEA.HI.X R18, R18, RZ, R5, 0x4, P0 ;  /* 0x000000ff12127211 */ /* 0x000fe400000f2405 */
[----:B------:R-:W-:Y:S02]  /*0890*/  LEA R8, P0, R7, UR14, 0x3 ;  /* 0x0000000e07087c11 */ /* 0x000fe4000f8018ff */
[----:B------:R-:W-:Y:S01]  /*08a0*/  IADD3 R5, R11, UR7, RZ ;  /* 0x000000070b057c10 */ /* 0x000fe2000fffe0ff */
[----:B------:R-:W-:Y:S01]  /*08b0*/  ULDC UR7, c[0x0][0x250] ;  /* 0x0000940000077ab9 */ /* 0x000fe20000000800 */
[----:B0-----:R-:W-:Y:S01]  /*08c0*/  LEA.HI.X R9, R7, UR15, R18, 0x3, P0 ;  /* 0x0000000f07097c11 */ /* 0x001fe200080f1c12 */
[----:B------:R-:W-:Y:S01]  /*08d0*/  ULDC.64 UR14, c[0x0][0x230] ;  /* 0x00008c00000e7ab9 */ /* 0x000fe20000000a00 */
[----:B------:R-:W-:-:S04]  /*08e0*/  IADD3.X R7, RZ, R5, RZ, P1, !PT ;  /* 0x00000005ff077210 */ /* 0x000fc80000ffe4ff */
[----:B------:R-:W2:Y:S01]  /*08f0*/  LDG.E.64.CONSTANT R8, desc[UR12][R8.64] ;  /* 0x0000000c08087981 */ /* 0x000ea2000c1e9b00 */
[----:B------:R-:W-:Y:S02]  /*0900*/  SHF.L.U64.HI R14, R6, 0x1, R7 ;  /* 0x00000001060e7819 */ /* 0x000fe40000010207 */
[----:B------:R-:W-:Y:S02]  /*0910*/  IADD3 R26, P0, R17, UR14, RZ ;  /* 0x0000000e111a7c10 */ /* 0x000fe4000ff1e0ff */
[----:B------:R-:W-:Y:S01]  /*0920*/  IADD3 R7, R16, 0x780, RZ ;  /* 0x0000078010077810 */ /* 0x000fe20007ffe0ff */
[----:B------:R-:W-:Y:S01]  /*0930*/  STL [R1+0x60], R14 ;  /* 0x0000600e01007387 */ /* 0x000fe20000100800 */
[----:B------:R-:W-:Y:S02]  /*0940*/  IADD3.X R27, R14, UR15, RZ, P0, !PT ;  /* 0x0000000f0e1b7c10 */ /* 0x000fe400087fe4ff */
[----:B------:R-:W-:-:S04]  /*0950*/  IADD3 R6, P0, R7, R10, RZ ;  /* 0x0000000a07067210 */ /* 0x000fc80007f1e0ff */
[----:B------:R-:W3:Y:S01]  /*0960*/  LDG.E.64.CONSTANT R26, desc[UR12][R26.64] ;  /* 0x0000000c1a1a7981 */ /* 0x000ee2000c1e9b00 */
[----:B------:R-:W-:Y:S02]  /*0970*/  IADD3.X R7, RZ, R5, RZ, P0, !PT ;  /* 0x00000005ff077210 */ /* 0x000fe400007fe4ff */
[C---:B------:R-:W-:Y:S02]  /*0980*/  SHF.L.U32 R13, R6.reuse, 0x1, RZ ;  /* 0x00000001060d7819 */ /* 0x040fe400000006ff */
[----:B-1----:R-:W-:Y:S02]  /*0990*/  SHF.L.U64.HI R12, R6, 0x1, R7 ;  /* 0x00000001060c7819 */ /* 0x002fe40000010207 */
[----:B------:R-:W-:Y:S01]  /*09a0*/  IADD3 R24, P0, R13, UR14, RZ ;  /* 0x0000000e0d187c10 */ /* 0x000fe2000ff1e0ff */
[----:B------:R0:W-:Y:S01]  /*09b0*/  STL [R1+0x70], R13 ;  /* 0x0000700d01007387 */ /* 0x0001e20000100800 */
[----:B------:R-:W-:Y:S02]  /*09c0*/  IADD3 R6, R16, 0xf00, RZ ;  /* 0x00000f0010067810 */ /* 0x000fe40007ffe0ff */
[----:B------:R-:W-:Y:S01]  /*09d0*/  IADD3.X R25, R12, UR15, RZ, P0, !PT ;  /* 0x0000000f0c197c10 */ /* 0x000fe200087fe4ff */
[----:B------:R1:W-:Y:S01]  /*09e0*/  STL [R1+0x78], R12 ;  /* 0x0000780c01007387 */ /* 0x0003e20000100800 */
[----:B------:R-:W-:-:S04]  /*09f0*/  IADD3 R6, P0, R6, R10, RZ ;  /* 0x0000000a06067210 */ /* 0x000fc80007f1e0ff */
[----:B------:R-:W-:Y:S01]  /*0a00*/  IADD3.X R7, RZ, R5, RZ, P0, !PT ;  /* 0x00000005ff077210 */ /* 0x000fe200007fe4ff */
[----:B------:R-:W4:Y:S01]  /*0a10*/  LDG.E.64.CONSTANT R24, desc[UR12][R24.64] ;  /* 0x0000000c18187981 */ /* 0x000f22000c1e9b00 */
[C---:B------:R-:W-:Y:S02]  /*0a20*/  SHF.L.U32 R28, R6.reuse, 0x1, RZ ;  /* 0x00000001061c7819 */ /* 0x040fe400000006ff */
[----:B------:R-:W-:Y:S02]  /*0a30*/  SHF.L.U64.HI R15, R6, 0x1, R7 ;  /* 0x00000001060f7819 */ /* 0x000fe40000010207 */
[----:B------:R-:W-:Y:S01]  /*0a40*/  IADD3 R6, P0, R17, UR16, RZ ;  /* 0x0000001011067c10 */ /* 0x000fe2000ff1e0ff */
[----:B------:R-:W-:Y:S01]  /*0a50*/  STL [R1+0x6c], R28 ;  /* 0x00006c1c01007387 */ /* 0x000fe20000100800 */
[----:B------:R-:W-:Y:S02]  /*0a60*/  IADD3 R16, R16, 0x1680, RZ ;  /* 0x0000168010107810 */ /* 0x000fe40007ffe0ff */
[----:B------:R-:W-:Y:S01]  /*0a70*/  IADD3.X R7, R14, UR17, RZ, P0, !PT ;  /* 0x000000110e077c10 */ /* 0x000fe200087fe4ff */
[----:B------:R3:W-:Y:S01]  /*0a80*/  STL [R1+0x74], R15 ;  /* 0x0000740f01007387 */ /* 0x0007e20000100800 */
[----:B------:R-:W-:-:S02]  /*0a90*/  IADD3 R20, P0, R13, UR16, RZ ;  /* 0x000000100d147c10 */ /* 0x000fc4000ff1e0ff */
[----:B------:R-:W-:Y:S01]  /*0aa0*/  IADD3 R22, P1, R28, UR14, RZ ;  /* 0x0000000e1c167c10 */ /* 0x000fe2000ff3e0ff */
[----:B0-----:R-:W4:Y:S01]  /*0ab0*/  LDL R13, [R1+0x64] ;  /* 0x00006400010d7983 */ /* 0x001f220000100800 */
[----:B------:R-:W-:Y:S02]  /*0ac0*/  IADD3.X R21, R12, UR17, RZ, P0, !PT ;  /* 0x000000110c157c10 */ /* 0x000fe400087fe4ff */
[----:B------:R-:W-:Y:S01]  /*0ad0*/  IADD3 R16, P0, R16, R10, RZ ;  /* 0x0000000a10107210 */ /* 0x000fe20007f1e0ff */
[----:B------:R-:W4:Y:S01]  /*0ae0*/  LDL R14, [R1+0x68] ;  /* 0x00006800010e7983 */ /* 0x000f220000100800 */
[----:B------:R-:W-:Y:S02]  /*0af0*/  IADD3.X R23, R15, UR15, RZ, P1, !PT ;  /* 0x0000000f0f177c10 */ /* 0x000fe40008ffe4ff */
[----:B------:R-:W-:Y:S01]  /*0b00*/  IADD3.X R5, RZ, R5, RZ, P0, !PT ;  /* 0x00000005ff057210 */ /* 0x000fe200007fe4ff */
[----:B------:R-:W4:Y:S01]  /*0b10*/  LDG.E.64.CONSTANT R6, desc[UR12][R6.64] ;  /* 0x0000000c06067981 */ /* 0x000f22000c1e9b00 */
[----:B------:R-:W-:-:S02]  /*0b20*/  SHF.L.U32 R17, R16, 0x1, RZ ;  /* 0x0000000110117819 */ /* 0x000fc400000006ff */
[----:B-1----:R-:W-:Y:S01]  /*0b30*/  SHF.L.U64.HI R12, R16, 0x1, R5 ;  /* 0x00000001100c7819 */ /* 0x002fe20000010205 */
[----:B------:R-:W4:Y:S01]  /*0b40*/  LDG.E.64.CONSTANT R22, desc[UR12][R22.64] ;  /* 0x0000000c16167981 */ /* 0x000f22000c1e9b00 */
[----:B------:R-:W-:-:S03]  /*0b50*/  IADD3 R18, P0, R17, UR14, RZ ;  /* 0x0000000e11127c10 */ /* 0x000fc6000ff1e0ff */
[----:B------:R-:W4:Y:S01]  /*0b60*/  LDG.E.64.CONSTANT R20, desc[UR12][R20.64] ;  /* 0x0000000c14147981 */ /* 0x000f22000c1e9b00 */
[----:B------:R-:W-:Y:S02]  /*0b70*/  IADD3.X R19, R12, UR15, RZ, P0, !PT ;  /* 0x0000000f0c137c10 */ /* 0x000fe400087fe4ff */
[----:B------:R-:W-:-:S04]  /*0b80*/  IADD3 R10, P0, R28, UR16, RZ ;  /* 0x000000101c0a7c10 */ /* 0x000fc8000ff1e0ff */
[----:B------:R-:W-:Y:S01]  /*0b90*/  IADD3.X R11, R15, UR17, RZ, P0, !PT ;  /* 0x000000110f0b7c10 */ /* 0x000fe200087fe4ff */
[----:B------:R0:W-:Y:S04]  /*0ba0*/  STL [R1+0x58], R17 ;  /* 0x0000581101007387 */ /* 0x0001e80000100800 */
[----:B------:R-:W4:Y:S04]  /*0bb0*/  LDG.E.64.CONSTANT R18, desc[UR12][R18.64] ;  /* 0x0000000c12127981 */ /* 0x000f28000c1e9b00 */
[----:B------:R-:W4:Y:S04]  /*0bc0*/  LDG.E.64.CONSTANT R10, desc[UR12][R10.64] ;  /* 0x0000000c0a0a7981 */ /* 0x000f28000c1e9b00 */
[----:B------:R-:W-:Y:S01]  /*0bd0*/  STL [R1+0x5c], R12 ;  /* 0x00005c0c01007387 */ /* 0x000fe20000100800 */
[----:B--2---:R-:W-:-:S06]  /*0be0*/  FADD.FTZ R5, R9, UR7 ;  /* 0x0000000709057e21 */ /* 0x004fcc0008010000 */
[----:B------:R-:W1:Y:S01]  /*0bf0*/  MUFU.RSQ R5, R5 ;  /* 0x0000000500057308 */ /* 0x000e620000001400 */
[----:B---3--:R-:W-:-:S05]  /*0c00*/  HADD2.F32 R16, -RZ, R26.H0_H0 ;  /* 0x2000001aff107230 */ /* 0x008fca0000004100 */
[----:B------:R-:W-:-:S04]  /*0c10*/  FADD.FTZ R16, -R8, R16 ;  /* 0x0000001008107221 */ /* 0x000fc80000010100 */
[----:B-1----:R-:W-:Y:S01]  /*0c20*/  FMUL.FTZ R15, R5, R16 ;  /* 0x00000010050f7220 */ /* 0x002fe20000410000 */
[----:B------:R-:W-:-:S04]  /*0c30*/  IADD3 R16, P0, R17, UR16, RZ ;  /* 0x0000001011107c10 */ /* 0x000fc8000ff1e0ff */
[----:B0-----:R-:W-:Y:S01]  /*0c40*/  IADD3.X R17, R12, UR17, RZ, P0, !PT ;  /* 0x000000110c117c10 */ /* 0x001fe200087fe4ff */
[----:B----4-:R0:W-:Y:S01]  /*0c50*/  STL [R1+0xc4], R11 ;  /* 0x0000c40b01007387 */ /* 0x0101e20000100800 */
[----:B------:R-:W-:Y:S02]  /*0c60*/  HADD2.F32 R9, -RZ, R26.H1_H1 ;  /* 0x3000001aff097230 */ /* 0x000fe40000004100 */
[----:B------:R-:W-:Y:S01]  /*0c70*/  FFMA.FTZ R35, R0, R15, R14 ;  /* 0x0000000f00237223 */ /* 0x000fe2000001000e */
[----:B------:R-:W-:Y:S01]  /*0c80*/  HADD2.F32 R30, -RZ, R25.H0_H0 ;  /* 0x20000019ff1e7230 */ /* 0x000fe20000004100 */
[----:B------:R-:W2:Y:S01]  /*0c90*/  LDG.E.64.CONSTANT R16, desc[UR12][R16.64] ;  /* 0x0000000c10107981 */ /* 0x000ea2000c1e9b00 */
[----:B------:R-:W-:Y:S01]  /*0ca0*/  UIADD3 UR9, UP0, UR9, 0x2, URZ ;  /* 0x0000000209097890 */ /* 0x000fe2000ff1e03f */
[----:B------:R-:W-:Y:S02]  /*0cb0*/  ULDC.64 UR16, c[0x0][0x258] ;  /* 0x0000960000107ab9 */ /* 0x000fe40000000a00 */
[----:B------:R-:W-:Y:S04]  /*0cc0*/  STL [R1+0x28], R15 ;  /* 0x0000280f01007387 */ /* 0x000fe80000100800 */
[----:B0-----:R-:W3:Y:S01]  /*0cd0*/  LDL R11, [R1+0x4c] ;  /* 0x00004c00010b7983 */ /* 0x001ee20000100800 */
[----:B------:R-:W-:-:S04]  /*0ce0*/  FADD.FTZ R9, -R8, R9 ;  /* 0x0000000908097221 */ /* 0x000fc80000010100 */
[----:B------:R-:W-:-:S05]  /*0cf0*/  FMUL.FTZ R12, R5, R9 ;  /* 0x00000009050c7220 */ /* 0x000fca0000410000 */
[----:B------:R0:W-:Y:S01]  /*0d00*/  STL [R1+0x2c], R12 ;  /* 0x00002c0c01007387 */ /* 0x0001e20000100800 */
[--C-:B------:R-:W-:Y:S02]  /*0d10*/  HADD2.F32 R26, -RZ, R27.reuse.H0_H0 ;  /* 0x2000001bff1a7230 */ /* 0x100fe40000004100 */
[----:B------:R-:W-:-:S03]  /*0d20*/  HADD2.F32 R27, -RZ, R27.H1_H1 ;  /* 0x3000001bff1b7230 */ /* 0x000fc60000004100 */
[C---:B------:R-:W-:Y:S02]  /*0d30*/  FADD.FTZ R26, -R8.reuse, R26 ;  /* 0x0000001a081a7221 */ /* 0x040fe40000010100 */
[----:B------:R-:W-:Y:S01]  /*0d40*/  FADD.FTZ R28, -R8, R27 ;  /* 0x0000001b081c7221 */ /* 0x000fe20000010100 */
[----:B------:R-:W-:Y:S01]  /*0d50*/  FFMA.FTZ R36, R2, R12, R13 ;  /* 0x0000000c02247223 */ /* 0x000fe2000001000d */
[C---:B0-----:R-:W-:Y:S02]  /*0d60*/  FMUL.FTZ R12, R5.reuse, R26 ;  /* 0x0000001a050c7220 */ /* 0x041fe40000410000 */
[----:B------:R-:W-:Y:S01]  /*0d70*/  FMUL.FTZ R13, R5, R28 ;  /* 0x0000001c050d7220 */ /* 0x000fe20000410000 */
[----:B--2---:R0:W-:Y:S04]  /*0d80*/  STL [R1+0xc8], R16 ;  /* 0x0000c81001007387 */ /* 0x0041e80000100800 */
[----:B0-----:R-:W2:Y:S01]  /*0d90*/  LDL R16, [R1+0x50] ;  /* 0x0000500001107983 */ /* 0x001ea20000100800 */
[----:B---3--:R-:W-:-:S03]  /*0da0*/  FFMA.FTZ R33, R4, R13, R11 ;  /* 0x0000000d04217223 */ /* 0x008fc6000001000b */
[----:B------:R-:W-:Y:S04]  /*0db0*/  STL [R1+0xc0], R17 ;  /* 0x0000c01101007387 */ /* 0x000fe80000100800 */
[----:B------:R-:W-:Y:S04]  /*0dc0*/  STL [R1+0x48], R12 ;  /* 0x0000480c01007387 */ /* 0x000fe80000100800 */
[----:B------:R-:W-:Y:S04]  /*0dd0*/  STL [R1+0x3c], R13 ;  /* 0x00003c0d01007387 */ /* 0x000fe80000100800 */
[----:B------:R0:W-:Y:S04]  /*0de0*/  STL [R1+0xcc], R13 ;  /* 0x0000cc0d01007387 */ /* 0x0001e80000100800 */
[----:B0-----:R-:W3:Y:S01]  /*0df0*/  LDL R13, [R1+0x64] ;  /* 0x00006400010d7983 */ /* 0x001ee20000100800 */
[----:B------:R-:W-:-:S06]  /*0e00*/  FMUL.FTZ R9, R35, -1.4426950216293334961 ;  /* 0xbfb8aa3b23097820 */ /* 0x000fcc0000410000 */
[----:B------:R-:W0:Y:S02]  /*0e10*/  MUFU.EX2 R9, R9 ;  /* 0x0000000900097308 */ /* 0x000e240000000800 */
[----:B0-----:R-:W-:-:S06]  /*0e20*/  FADD.FTZ R9, R9, 1 ;  /* 0x3f80000009097421 */ /* 0x001fcc0000010000 */
[----:B------:R0:W-:Y:S02]  /*0e30*/  MUFU.RCP R29, R9 ;  /* 0x00000009001d7308 */ /* 0x0001e40000001000 */
[--C-:B0-----:R-:W-:Y:S02]  /*0e40*/  HADD2.F32 R9, -RZ, R24.reuse.H0_H0 ;  /* 0x20000018ff097230 */ /* 0x101fe40000004100 */
[----:B------:R-:W-:-:S03]  /*0e50*/  HADD2.F32 R24, -RZ, R24.H1_H1 ;  /* 0x30000018ff187230 */ /* 0x000fc60000004100 */
[C---:B------:R-:W-:Y:S02]  /*0e60*/  FADD.FTZ R9, -R8.reuse, R9 ;  /* 0x0000000908097221 */ /* 0x040fe40000010100 */
[----:B------:R-:W-:-:S04]  /*0e70*/  FADD.FTZ R24, -R8, R24 ;  /* 0x0000001808187221 */ /* 0x000fc80000010100 */
[----:B------:R-:W-:Y:S01]  /*0e80*/  FMUL.FTZ R17, R5, R24 ;  /* 0x0000001805117220 */ /* 0x000fe20000410000 */
[----:B--2---:R-:W-:-:S04]  /*0e90*/  FFMA.FTZ R27, R3, R12, R16 ;  /* 0x0000000c031b7223 */ /* 0x004fc80000010010 */
[----:B------:R-:W-:-:S06]  /*0ea0*/  FMUL.FTZ R28, R27, -1.4426950216293334961 ;  /* 0xbfb8aa3b1b1c7820 */ /* 0x000fcc0000410000 */
[----:B------:R-:W0:Y:S01]  /*0eb0*/  MUFU.EX2 R28, R28 ;  /* 0x0000001c001c7308 */ /* 0x000e220000000800 */
[----:B------:R-:W-:-:S05]  /*0ec0*/  FMUL.FTZ R12, R5, R9 ;  /* 0x00000009050c7220 */ /* 0x000fca0000410000 */
[----:B------:R-:W-:Y:S01]  /*0ed0*/  STL [R1+0x38], R12 ;  /* 0x0000380c01007387 */ /* 0x000fe20000100800 */
[----:B0-----:R-:W-:-:S04]  /*0ee0*/  FADD.FTZ R28, R28, 1 ;  /* 0x3f8000001c1c7421 */ /* 0x001fc80000010000 */
[----:B------:R0:W-:Y:S01]  /*0ef0*/  MUFU.RCP R34, R28 ;  /* 0x0000001c00227308 */ /* 0x0001e20000001000 */
[----:B------:R-:W-:Y:S01]  /*0f00*/  STL [R1+0x34], R17 ;  /* 0x0000341101007387 */ /* 0x000fe20000100800 */
[----:B0-----:R-:W-:-:S03]  /*0f10*/  FADD.FTZ R28, -R29, 1 ;  /* 0x3f8000001d1c7421 */ /* 0x001fc60000010100 */
[----:B------:R0:W-:Y:S01]  /*0f20*/  STL [R1+0xd0], R17 ;  /* 0x0000d01101007387 */ /* 0x0001e20000100800 */
[----:B------:R-:W-:Y:S01]  /*0f30*/  FFMA.FTZ R35, R35, R28, 1 ;  /* 0x3f80000023237423 */ /* 0x000fe2000001001c */
[----:B---3--:R-:W-:Y:S02]  /*0f40*/  FFMA.FTZ R28, R2, R17, R13 ;  /* 0x00000011021c7223 */ /* 0x008fe4000001000d */
[----:B0-----:R-:W2:Y:S01]  /*0f50*/  LDL R17, [R1+0x68] ;  /* 0x0000680001117983 */ /* 0x001ea20000100800 */
[----:B------:R-:W-:Y:S01]  /*0f60*/  FMUL.FTZ R32, R33, -1.4426950216293334961 ;  /* 0xbfb8aa3b21207820 */ /* 0x000fe20000410000 */
[----:B------:R-:W-:-:S05]  /*0f70*/  FMUL.FTZ R26, R36, -1.4426950216293334961 ;  /* 0xbfb8aa3b241a7820 */ /* 0x000fca0000410000 */
[----:B------:R-:W0:Y:S08]  /*0f80*/  MUFU.EX2 R32, R32 ;  /* 0x0000002000207308 */ /* 0x000e300000000800 */
[----:B------:R-:W1:Y:S01]  /*0f90*/  MUFU.EX2 R26, R26 ;  /* 0x0000001a001a7308 */ /* 0x000e620000000800 */
[----:B------:R-:W-:Y:S01]  /*0fa0*/  FFMA.FTZ R9, R0, R12, R14 ;  /* 0x0000000c00097223 */ /* 0x000fe2000001000e */
[----:B0-----:R-:W-:-:S03]  /*0fb0*/  FADD.FTZ R32, R32, 1 ;  /* 0x3f80000020207421 */ /* 0x001fc60000010000 */
[----:B------:R-:W-:-:S03]  /*0fc0*/  FMUL.FTZ R31, R9, -1.4426950216293334961 ;  /* 0xbfb8aa3b091f7820 */ /* 0x000fc60000410000 */
[----:B------:R-:W0:Y:S01]  /*0fd0*/  MUFU.RCP R32, R32 ;  /* 0x0000002000207308 */ /* 0x000e220000001000 */
[----:B-1----:R-:W-:-:S07]  /*0fe0*/  FADD.FTZ R26, R26, 1 ;  /* 0x3f8000001a1a7421 */ /* 0x002fce0000010000 */
[----:B------:R-:W1:Y:S08]  /*0ff0*/  MUFU.RCP R26, R26 ;  /* 0x0000001a001a7308 */ /* 0x000e700000001000 */
[----:B------:R-:W3:Y:S01]  /*1000*/  MUFU.EX2 R31, R31 ;  /* 0x0000001f001f7308 */ /* 0x000ee20000000800 */
[----:B0-----:R-:W-:Y:S01]  /*1010*/  FADD.FTZ R37, -R32, 1 ;  /* 0x3f80000020257421 */ /* 0x001fe20000010100 */
[----:B------:R-:W-:-:S03]  /*1020*/  FADD.FTZ R30, -R8, R30 ;  /* 0x0000001e081e7221 */ /* 0x000fc60000010100 */
[----:B------:R-:W-:Y:S01]  /*1030*/  FFMA.FTZ R33, R33, R37, 1 ;  /* 0x3f80000021217423 */ /* 0x000fe20000010025 */
[----:B------:R-:W-:Y:S01]  /*1040*/  FMUL.FTZ R15, R5, R30 ;  /* 0x0000001e050f7220 */ /* 0x000fe20000410000 */
[----:B-1----:R-:W-:Y:S02]  /*1050*/  FADD.FTZ R24, -R26, 1 ;  /* 0x3f8000001a187421 */ /* 0x002fe40000010100 */
[----:B------:R-:W-:Y:S01]  /*1060*/  FMUL.FTZ R33, R32, R33 ;  /* 0x0000002120217220 */ /* 0x000fe20000410000 */
[----:B------:R-:W-:Y:S01]  /*1070*/  FMUL.FTZ R30, R28, -1.4426950216293334961 ;  /* 0xbfb8aa3b1c1e7820 */ /* 0x000fe20000410000 */
[----:B------:R-:W-:Y:S02]  /*1080*/  HADD2.F32 R25, -RZ, R25.H1_H1 ;  /* 0x30000019ff197230 */ /* 0x000fe40000004100 */
[----:B------:R-:W-:Y:S01]  /*1090*/  FFMA.FTZ R36, R36, R24, 1 ;  /* 0x3f80000024247423 */ /* 0x000fe20000010018 */
[----:B------:R-:W-:Y:S01]  /*10a0*/  FADD.FTZ R24, -R34, 1 ;  /* 0x3f80000022187421 */ /* 0x000fe20000010100 */
[----:B---3--:R-:W-:-:S02]  /*10b0*/  FADD.FTZ R32, R31, 1 ;  /* 0x3f8000001f207421 */ /* 0x008fc40000010000 */
[----:B------:R-:W-:Y:S01]  /*10c0*/  FMUL.FTZ R26, R26, R36 ;  /* 0x000000241a1a7220 */ /* 0x000fe20000410000 */
[----:B------:R-:W-:Y:S01]  /*10d0*/  FADD.FTZ R36, -R8, R25 ;  /* 0x0000001908247221 */ /* 0x000fe20000010100 */
[----:B------:R-:W-:Y:S01]  /*10e0*/  MUFU.EX2 R30, R30 ;  /* 0x0000001e001e7308 */ /* 0x000fe20000000800 */
[--C-:B------:R-:W-:Y:S02]  /*10f0*/  HADD2.F32 R25, -RZ, R22.reuse.H0_H0 ;  /* 0x20000016ff197230 */ /* 0x100fe40000004100 */
[----:B------:R-:W-:Y:S01]  /*1100*/  FFMA.FTZ R27, R27, R24, 1 ;  /* 0x3f8000001b1b7423 */ /* 0x000fe20000010018 */
[----:B------:R-:W-:Y:S01]  /*1110*/  FFMA.FTZ R24, R3, R15, R16 ;  /* 0x0000000f03187223 */ /* 0x000fe20000010010 */
[----:B------:R-:W-:-:S03]  /*1120*/  HADD2.F32 R22, -RZ, R22.H1_H1 ;  /* 0x30000016ff167230 */ /* 0x000fc60000004100 */
[----:B------:R-:W0:Y:S01]  /*1130*/  MUFU.RCP R32, R32 ;  /* 0x0000002000207308 */ /* 0x000e220000001000 */
[----:B------:R-:W-:Y:S01]  /*1140*/  FMUL.FTZ R29, R29, R35 ;  /* 0x000000231d1d7220 */ /* 0x000fe20000410000 */
[----:B------:R-:W-:Y:S01]  /*1150*/  FADD.FTZ R31, -R8, R25 ;  /* 0x00000019081f7221 */ /* 0x000fe20000010100 */
[----:B------:R-:W-:Y:S01]  /*1160*/  FMUL.FTZ R35, R24, -1.4426950216293334961 ;  /* 0xbfb8aa3b18237820 */ /* 0x000fe20000410000 */
[C---:B------:R-:W-:Y:S01]  /*1170*/  FMUL.FTZ R12, R5.reuse, R36 ;  /* 0x00000024050c7220 */ /* 0x040fe20000410000 */
[----:B------:R-:W-:Y:S01]  /*1180*/  FADD.FTZ R22, -R8, R22 ;  /* 0x0000001608167221 */ /* 0x000fe20000010100 */
[----:B------:R-:W-:Y:S02]  /*1190*/  HADD2.F32 R36, -RZ, R6.H0_H0 ;  /* 0x20000006ff247230 */ /* 0x000fe40000004100 */
[----:B------:R-:W-:Y:S01]  /*11a0*/  FMUL.FTZ R34, R34, R27 ;  /* 0x0000001b22227220 */ /* 0x000fe20000410000 */
[----:B------:R-:W-:Y:S01]  /*11b0*/  FMUL.FTZ R14, R5, R31 ;  /* 0x0000001f050e7220 */ /* 0x000fe20000410000 */
[----:B------:R1:W3:Y:S01]  /*11c0*/  MUFU.EX2 R27, R35 ;  /* 0x00000023001b7308 */ /* 0x0002e20000000800 */
[----:B------:R-:W-:Y:S01]  /*11d0*/  FFMA.FTZ R25, R4, R12, R11 ;  /* 0x0000000c04197223 */ /* 0x000fe2000001000b */
[----:B------:R-:W-:-:S02]  /*11e0*/  HADD2.F32 R31, -RZ, R7.H0_H0 ;  /* 0x20000007ff1f7230 */ /* 0x000fc40000004100 */
[----:B------:R-:W-:Y:S01]  /*11f0*/  FMUL.FTZ R37, R5, R22 ;  /* 0x0000001605257220 */ /* 0x000fe20000410000 */
[----:B------:R-:W-:Y:S02]  /*1200*/  HADD2.F32 R7, -RZ, R7.H1_H1 ;  /* 0x30000007ff077230 */ /* 0x000fe40000004100 */
[----:B------:R-:W-:Y:S02]  /*1210*/  HADD2.F32 R22, -RZ, R23.H0_H0 ;  /* 0x20000017ff167230 */ /* 0x000fe40000004100 */
[----:B-1----:R-:W-:Y:S02]  /*1220*/  HADD2.F32 R35, -RZ, R6.H1_H1 ;  /* 0x30000006ff237230 */ /* 0x002fe40000004100 */
[----:B------:R-:W-:Y:S01]  /*1230*/  FMUL.FTZ R6, R36, R29 ;  /* 0x0000001d24067220 */ /* 0x000fe20000410000 */
[----:B------:R-:W-:Y:S01]  /*1240*/  FMUL.FTZ R29, R25, -1.4426950216293334961 ;  /* 0xbfb8aa3b191d7820 */ /* 0x000fe20000410000 */
[----:B------:R-:W-:Y:S01]  /*1250*/  STL [R1+0x30], R15 ;  /* 0x0000300f01007387 */ /* 0x000fe20000100800 */
[----:B------:R-:W-:Y:S01]  /*1260*/  FMUL.FTZ R33, R7, R33 ;  /* 0x0000002107217220 */ /* 0x000fe20000410000 */
[----:B0-----:R-:W-:Y:S01]  /*1270*/  FADD.FTZ R7, -R32, 1 ;  /* 0x3f80000020077421 */ /* 0x001fe20000010100 */
[----:B------:R-:W-:Y:S01]  /*1280*/  FADD.FTZ R30, R30, 1 ;  /* 0x3f8000001e1e7421 */ /* 0x000fe20000010000 */
[----:B------:R0:W-:Y:S01]  /*1290*/  STL [R1+0x1c], R12 ;  /* 0x00001c0c01007387 */ /* 0x0001e20000100800 */
[----:B------:R-:W-:Y:S01]  /*12a0*/  FADD.FTZ R22, -R8, R22 ;  /* 0x0000001608167221 */ /* 0x000fe20000010100 */
[----:B------:R-:W1:Y:S01]  /*12b0*/  MUFU.EX2 R29, R29 ;  /* 0x0000001d001d7308 */ /* 0x000e620000000800 */
[----:B------:R-:W-:Y:S01]  /*12c0*/  FMUL.FTZ R34, R31, R34 ;  /* 0x000000221f227220 */ /* 0x000fe20000410000 */
[----:B------:R-:W-:Y:S01]  /*12d0*/  FFMA.FTZ R9, R9, R7, 1 ;  /* 0x3f80000009097423 */ /* 0x000fe20000010007 */
[----:B------:R-:W-:Y:S01]  /*12e0*/  FMUL.FTZ R36, R5, R22 ;  /* 0x0000001605247220 */ /* 0x000fe20000410000 */
[----:B0-----:R-:W-:-:S04]  /*12f0*/  FMUL.FTZ R12, R35, R26 ;  /* 0x0000001a230c7220 */ /* 0x001fc80000410000 */
[----:B------:R0:W4:Y:S01]  /*1300*/  MUFU.RCP R31, R30 ;  /* 0x0000001e001f7308 */ /* 0x0001220000001000 */
[----:B------:R-:W-:Y:S01]  /*1310*/  STL [R1+0x18], R14 ;  /* 0x0000180e01007387 */ /* 0x000fe20000100800 */
[----:B------:R-:W-:Y:S01]  /*1320*/  FMUL.FTZ R32, R32, R9 ;  /* 0x0000000920207220 */ /* 0x000fe20000410000 */
[----:B------:R-:W-:Y:S02]  /*1330*/  FFMA.FTZ R9, R3, R36, R16 ;  /* 0x0000002403097223 */ /* 0x000fe40000010010 */
[----:B------:R-:W-:Y:S01]  /*1340*/  STL [R1+0x4], R12 ;  /* 0x0000040c01007387 */ /* 0x000fe20000100800 */
[----:B------:R-:W-:-:S03]  /*1350*/  HADD2.F32 R22, -RZ, R23.H1_H1 ;  /* 0x30000017ff167230 */ /* 0x000fc60000004100 */
[----:B------:R-:W-:Y:S01]  /*1360*/  STL [R1+0x14], R37 ;  /* 0x0000142501007387 */ /* 0x000fe20000100800 */
[----:B------:R-:W-:-:S03]  /*1370*/  FFMA.FTZ R7, R2, R37, R13 ;  /* 0x0000002502077223 */ /* 0x000fc6000001000d */
[----:B------:R3:W-:Y:S01]  /*1380*/  STL [R1+0x10], R36 ;  /* 0x0000102401007387 */ /* 0x0007e20000100800 */
[----:B------:R-:W-:Y:S01]  /*1390*/  FADD.FTZ R22, -R8, R22 ;  /* 0x0000001608167221 */ /* 0x000fe20000010100 */
[----:B0-----:R-:W-:Y:S01]  /*13a0*/  FMUL.FTZ R30, R7, -1.4426950216293334961 ;  /* 0xbfb8aa3b071e7820 */ /* 0x001fe20000410000 */
[----:B---3--:R-:W-:Y:S02]  /*13b0*/  FADD.FTZ R36, R27, 1 ;  /* 0x3f8000001b247421 */ /* 0x008fe40000010000 */
[----:B------:R-:W-:Y:S01]  /*13c0*/  FMUL.FTZ R37, R5, R22 ;  /* 0x0000001605257220 */ /* 0x000fe20000410000 */
[----:B-1----:R-:W-:-:S03]  /*13d0*/  FADD.FTZ R29, R29, 1 ;  /* 0x3f8000001d1d7421 */ /* 0x002fc60000010000 */
[----:B------:R-:W-:Y:S01]  /*13e0*/  MUFU.RCP R36, R36 ;  /* 0x0000002400247308 */ /* 0x000fe20000001000 */
[----:B----4-:R-:W-:Y:S01]  /*13f0*/  FADD.FTZ R27, -R31, 1 ;  /* 0x3f8000001f1b7421 */ /* 0x010fe20000010100 */
[----:B------:R-:W-:-:S06]  /*1400*/  FFMA.FTZ R22, R4, R37, R11 ;  /* 0x0000002504167223 */ /* 0x000fcc000001000b */
[----:B------:R-:W-:Y:S01]  /*1410*/  MUFU.EX2 R30, R30 ;  /* 0x0000001e001e7308 */ /* 0x000fe20000000800 */
[----:B------:R-:W-:Y:S01]  /*1420*/  FFMA.FTZ R27, R28, R27, 1 ;  /* 0x3f8000001c1b7423 */ /* 0x000fe2000001001b */
[----:B------:R-:W-:-:S06]  /*1430*/  FMUL.FTZ R28, R22, -1.4426950216293334961 ;  /* 0xbfb8aa3b161c7820 */ /* 0x000fcc0000410000 */
[----:B------:R-:W-:Y:S01]  /*1440*/  MUFU.RCP R29, R29 ;  /* 0x0000001d001d7308 */ /* 0x000fe20000001000 */
[----:B------:R-:W-:Y:S01]  /*1450*/  FMUL.FTZ R31, R31, R27 ;  /* 0x0000001b1f1f7220 */ /* 0x000fe20000410000 */
[----:B------:R-:W-:-:S06]  /*1460*/  FMUL.FTZ R23, R9, -1.4426950216293334961 ;  /* 0xbfb8aa3b09177820 */ /* 0x000fcc0000410000 */
[----:B------:R-:W-:Y:S08]  /*1470*/  MUFU.EX2 R28, R28 ;  /* 0x0000001c001c7308 */ /* 0x000ff00000000800 */
[----:B------:R-:W0:Y:S02]  /*1480*/  MUFU.EX2 R23, R23 ;  /* 0x0000001700177308 */ /* 0x000e240000000800 */
[----:B0-----:R-:W-:-:S06]  /*1490*/  FADD.FTZ R23, R23, 1 ;  /* 0x3f80000017177421 */ /* 0x001fcc0000010000 */
[----:B------:R-:W-:Y:S01]  /*14a0*/  MUFU.RCP R23, R23 ;  /* 0x0000001700177308 */ /* 0x000fe20000001000 */
[----:B------:R0:W-:Y:S01]  /*14b0*/  STL [R1+0xc], R37 ;  /* 0x00000c2501007387 */ /* 0x0001e20000100800 */
[----:B--2---:R-:W-:-:S04]  /*14c0*/  FFMA.FTZ R26, R0, R14, R17 ;  /* 0x0000000e001a7223 */ /* 0x004fc80000010011 */
[----:B------:R-:W-:-:S06]  /*14d0*/  FMUL.FTZ R35, R26, -1.4426950216293334961 ;  /* 0xbfb8aa3b1a237820 */ /* 0x000fcc0000410000 */
[----:B------:R-:W1:Y:S02]  /*14e0*/  MUFU.EX2 R35, R35 ;  /* 0x0000002300237308 */ /* 0x000e640000000800 */
[----:B-1----:R-:W-:-:S06]  /*14f0*/  FADD.FTZ R35, R35, 1 ;  /* 0x3f80000023237421 */ /* 0x002fcc0000010000 */
[----:B------:R1:W-:Y:S02]  /*1500*/  MUFU.RCP R27, R35 ;  /* 0x00000023001b7308 */ /* 0x0003e40000001000 */
[----:B-1----:R-:W-:-:S04]  /*1510*/  FADD.FTZ R35, -R36, 1 ;  /* 0x3f80000024237421 */ /* 0x002fc80000010100 */
[----:B------:R-:W-:Y:S01]  /*1520*/  FFMA.FTZ R35, R24, R35, 1 ;  /* 0x3f80000018237423 */ /* 0x000fe20000010023 */
[----:B------:R-:W-:-:S03]  /*1530*/  FADD.FTZ R24, R30, 1 ;  /* 0x3f8000001e187421 */ /* 0x000fc60000010000 */
[----:B------:R-:W-:Y:S01]  /*1540*/  FMUL.FTZ R30, R36, R35 ;  /* 0x00000023241e7220 */ /* 0x000fe20000410000 */
[----:B------:R-:W-:Y:S02]  /*1550*/  FADD.FTZ R35, -R29, 1 ;  /* 0x3f8000001d237421 */ /* 0x000fe40000010100 */
[----:B------:R-:W1:Y:S02]  /*1560*/  MUFU.RCP R24, R24 ;  /* 0x0000001800187308 */ /* 0x000e640000001000 */
[----:B------:R-:W-:Y:S01]  /*1570*/  FFMA.FTZ R35, R25, R35, 1 ;  /* 0x3f80000019237423 */ /* 0x000fe20000010023 */
[----:B------:R-:W-:Y:S01]  /*1580*/  FADD.FTZ R25, R28, 1 ;  /* 0x3f8000001c197421 */ /* 0x000fe20000010000 */
[--C-:B------:R-:W-:Y:S02]  /*1590*/  HADD2.F32 R28, -RZ, R20.reuse.H1_H1 ;  /* 0x30000014ff1c7230 */ /* 0x100fe40000004100 */
[----:B------:R-:W-:Y:S01]  /*15a0*/  FMUL.FTZ R29, R29, R35 ;  /* 0x000000231d1d7220 */ /* 0x000fe20000410000 */
[----:B------:R-:W-:-:S02]  /*15b0*/  HADD2.F32 R35, -RZ, R20.H0_H0 ;  /* 0x20000014ff237230 */ /* 0x000fc40000004100 */
[----:B------:R2:W3:Y:S02]  /*15c0*/  MUFU.RCP R20, R25 ;  /* 0x0000001900147308 */ /* 0x0004e40000001000 */
[--C-:B--2---:R-:W-:Y:S02]  /*15d0*/  HADD2.F32 R25, -RZ, R21.reuse.H0_H0 ;  /* 0x20000015ff197230 */ /* 0x104fe40000004100 */
[----:B------:R-:W-:-:S05]  /*15e0*/  HADD2.F32 R21, -RZ, R21.H1_H1 ;  /* 0x30000015ff157230 */ /* 0x000fca0000004100 */
[----:B------:R-:W-:Y:S01]  /*15f0*/  FMUL.FTZ R29, R21, R29 ;  /* 0x0000001d151d7220 */ /* 0x000fe20000410000 */
[----:B-1----:R-:W-:-:S04]  /*1600*/  FADD.FTZ R21, -R24, 1 ;  /* 0x3f80000018157421 */ /* 0x002fc80000010100 */
[----:B------:R-:W-:Y:S01]  /*1610*/  FFMA.FTZ R7, R7, R21, 1 ;  /* 0x3f80000007077423 */ /* 0x000fe20000010015 */
[--C-:B------:R-:W-:Y:S02]  /*1620*/  HADD2.F32 R21, -RZ, R18.reuse.H0_H0 ;  /* 0x20000012ff157230 */ /* 0x100fe40000004100 */
[----:B------:R-:W-:-:S03]  /*1630*/  HADD2.F32 R18, -RZ, R18.H1_H1 ;  /* 0x30000012ff127230 */ /* 0x000fc60000004100 */
[----:B------:R-:W-:Y:S01]  /*1640*/  FADD.FTZ R21, -R8, R21 ;  /* 0x0000001508157221 */ /* 0x000fe20000010100 */
[----:B------:R-:W-:Y:S01]  /*1650*/  FMUL.FTZ R32, R35, R32 ;  /* 0x0000002023207220 */ /* 0x000fe20000410000 */
[----:B------:R-:W-:Y:S02]  /*1660*/  FADD.FTZ R35, -R27, 1 ;  /* 0x3f8000001b237421 */ /* 0x000fe40000010100 */
[----:B------:R-:W-:Y:S01]  /*1670*/  FMUL.FTZ R36, R5, R21 ;  /* 0x0000001505247220 */ /* 0x000fe20000410000 */
[----:B------:R-:W-:Y:S01]  /*1680*/  FMUL.FTZ R24, R24, R7 ;  /* 0x0000000718187220 */ /* 0x000fe20000410000 */
[----:B0-----:R-:W-:Y:S01]  /*1690*/  FADD.FTZ R37, -R8, R18 ;  /* 0x0000001208257221 */ /* 0x001fe20000010100 */
[--C-:B------:R-:W-:Y:S02]  /*16a0*/  HADD2.F32 R7, -RZ, R19.reuse.H0_H0 ;  /* 0x20000013ff077230 */ /* 0x100fe40000004100 */
[----:B------:R-:W-:Y:S01]  /*16b0*/  FFMA.FTZ R18, R0, R36, R17 ;  /* 0x0000002400127223 */ /* 0x000fe20000010011 */
[----:B------:R-:W-:Y:S01]  /*16c0*/  FFMA.FTZ R26, R26, R35, 1 ;  /* 0x3f8000001a1a7423 */ /* 0x000fe20000010023 */
[----:B------:R-:W-:-:S02]  /*16d0*/  HADD2.F32 R35, -RZ, R19.H1_H1 ;  /* 0x30000013ff237230 */ /* 0x000fc40000004100 */
[----:B------:R-:W-:Y:S01]  /*16e0*/  FMUL.FTZ R30, R25, R30 ;  /* 0x0000001e191e7220 */ /* 0x000fe20000410000 */
[----:B------:R-:W-:Y:S01]  /*16f0*/  FADD.FTZ R25, -R23, 1 ;  /* 0x3f80000017197421 */ /* 0x000fe20000010100 */
[----:B------:R-:W-:Y:S01]  /*1700*/  FMUL.FTZ R21, R18, -1.4426950216293334961 ;  /* 0xbfb8aa3b12157820 */ /* 0x000fe20000410000 */
[C---:B------:R-:W-:Y:S01]  /*1710*/  FADD.FTZ R7, -R8.reuse, R7 ;  /* 0x0000000708077221 */ /* 0x040fe20000010100 */
[----:B------:R-:W-:Y:S01]  /*1720*/  FADD.FTZ R35, -R8, R35 ;  /* 0x0000002308237221 */ /* 0x000fe20000010100 */
[----:B------:R-:W-:Y:S01]  /*1730*/  FFMA.FTZ R9, R9, R25, 1 ;  /* 0x3f80000009097423 */ /* 0x000fe20000010019 */
[----:B------:R0:W-:Y:S01]  /*1740*/  STL [R1], R36 ;  /* 0x0000002401007387 */ /* 0x0001e20000100800 */
[----:B------:R-:W-:Y:S01]  /*1750*/  FMUL.FTZ R37, R5, R37 ;  /* 0x0000002505257220 */ /* 0x000fe20000410000 */
[----:B------:R1:W2:Y:S01]  /*1760*/  MUFU.EX2 R8, R21 ;  /* 0x0000001500087308 */ /* 0x0002a20000000800 */
[----:B------:R-:W-:Y:S01]  /*1770*/  FMUL.FTZ R27, R27, R26 ;  /* 0x0000001a1b1b7220 */ /* 0x000fe20000410000 */
[----:B------:R-:W-:Y:S01]  /*1780*/  FMUL.FTZ R35, R5, R35 ;  /* 0x0000002305237220 */ /* 0x000fe20000410000 */
[----:B------:R-:W-:Y:S01]  /*1790*/  FMUL.FTZ R9, R23, R9 ;  /* 0x0000000917097220 */ /* 0x000fe20000410000 */
[----:B------:R-:W4:Y:S01]  /*17a0*/  LDL.LU R17, [R1+0xd0] ;  /* 0x0000d00001117983 */ /* 0x000f220000300800 */
[----:B------:R-:W-:Y:S01]  /*17b0*/  FFMA.FTZ R19, R2, R37, R13 ;  /* 0x0000002502137223 */ /* 0x000fe2000001000d */
[----:B0-----:R-:W-:Y:S01]  /*17c0*/  FMUL.FTZ R36, R5, R7 ;  /* 0x0000000705247220 */ /* 0x001fe20000410000 */
[----:B-1----:R-:W-:Y:S01]  /*17d0*/  HADD2.F32 R21, -RZ, R10.H0_H0 ;  /* 0x2000000aff157230 */ /* 0x002fe20000004100 */
[----:B------:R-:W4:Y:S02]  /*17e0*/  LDL.LU R13, [R1+0xcc] ;  /* 0x0000cc00010d7983 */ /* 0x000f240000300800 */
[----:B------:R-:W-:-:S02]  /*17f0*/  FFMA.FTZ R23, R3, R36, R16 ;  /* 0x0000002403177223 */ /* 0x000fc40000010010 */
[----:B------:R-:W-:Y:S01]  /*1800*/  FMUL.FTZ R7, R21, R27 ;  /* 0x0000001b15077220 */ /* 0x000fe20000410000 */
[----:B------:R-:W4:Y:S01]  /*1810*/  LDL.LU R16, [R1+0xc8] ;  /* 0x0000c80001107983 */ /* 0x000f220000300800 */
[----:B------:R-:W-:-:S03]  /*1820*/  FFMA.FTZ R21, R4, R35, R11 ;  /* 0x0000002304157223 */ /* 0x000fc6000001000b */
[----:B------:R0:W-:Y:S04]  /*1830*/  STL [R1+0x98], R5 ;  /* 0x0000980501007387 */ /* 0x0001e80000100800 */
[----:B------:R-:W4:Y:S01]  /*1840*/  LDL.LU R11, [R1+0xc4] ;  /* 0x0000c400010b7983 */ /* 0x000f220000300800 */
[----:B------:R-:W-:Y:S01]  /*1850*/  FMUL.FTZ R26, R19, -1.4426950216293334961 ;  /* 0xbfb8aa3b131a7820 */ /* 0x000fe20000410000 */
[----:B------:R-:W-:-:S05]  /*1860*/  FMUL.FTZ R27, R23, -1.4426950216293334961 ;  /* 0xbfb8aa3b171b7820 */ /* 0x000fca0000410000 */
[----:B------:R-:W1:Y:S01]  /*1870*/  MUFU.EX2 R26, R26 ;  /* 0x0000001a001a7308 */ /* 0x000e620000000800 */
[----:B---3--:R-:W-:Y:S01]  /*1880*/  FADD.FTZ R25, -R20, 1 ;  /* 0x3f80000014197421 */ /* 0x008fe20000010100 */
[----:B--2---:R-:W-:-:S03]  /*1890*/  FADD.FTZ R8, R8, 1 ;  /* 0x3f80000008087421 */ /* 0x004fc60000010000 */
[----:B------:R-:W-:-:S03]  /*18a0*/  FFMA.FTZ R22, R22, R25, 1 ;  /* 0x3f80000016167423 */ /* 0x000fc60000010019 */
[----:B------:R-:W2:Y:S01]  /*18b0*/  MUFU.EX2 R27, R27 ;  /* 0x0000001b001b7308 */ /* 0x000ea20000000800 */
[----:B------:R-:W-:-:S07]  /*18c0*/  FMUL.FTZ R20, R20, R22 ;  /* 0x0000001614147220 */ /* 0x000fce0000410000 */
[----:B------:R3:W4:Y:S01]  /*18d0*/  MUFU.RCP R22, R8 ;  /* 0x0000000800167308 */ /* 0x0007220000001000 */
[----:B-1----:R-:W-:-:S07]  /*18e0*/  FADD.FTZ R26, R26, 1 ;  /* 0x3f8000001a1a7421 */ /* 0x002fce0000010000 */
[----:B------:R-:W1:Y:S01]  /*18f0*/  MUFU.RCP R26, R26 ;  /* 0x0000001a001a7308 */ /* 0x000e620000001000 */
[----:B---3--:R-:W-:-:S05]  /*1900*/  HADD2.F32 R8, -RZ, R10.H1_H1 ;  /* 0x3000000aff087230 */ /* 0x008fca0000004100 */
[----:B------:R-:W-:Y:S01]  /*1910*/  FMUL.FTZ R8, R8, R24 ;  /* 0x0000001808087220 */ /* 0x000fe20000410000 */
[----:B--2---:R-:W-:-:S06]  /*1920*/  FADD.FTZ R24, R27, 1 ;  /* 0x3f8000001b187421 */ /* 0x004fcc0000010000 */
[----:B------:R-:W2:Y:S01]  /*1930*/  MUFU.RCP R24, R24 ;  /* 0x0000001800187308 */ /* 0x000ea20000001000 */
[----:B------:R3:W-:Y:S04]  /*1940*/  STL [R1+0xb8], R35 ;  /* 0x0000b82301007387 */ /* 0x0007e80000100800 */
[----:B0-----:R-:W2:Y:S04]  /*1950*/  LDL R5, [R1+0x1c] ;  /* 0x00001c0001057983 */ /* 0x001ea80000100800 */
[----:B---3--:R-:W3:Y:S01]  /*1960*/  LDL R35, [R1+0x38] ;  /* 0x0000380001237983 */ /* 0x008ee20000100800 */
[----:B----4-:R-:W-:-:S05]  /*1970*/  HADD2.F32 R10, -RZ, R11.H0_H0 ;  /* 0x2000000bff0a7230 */ /* 0x010fca0000004100 */
[----:B------:R-:W-:Y:S01]  /*1980*/  FMUL.FTZ R9, R10, R9 ;  /* 0x000000090a097220 */ /* 0x000fe20000410000 */
[----:B------:R-:W-:-:S04]  /*1990*/  FADD.FTZ R10, -R22, 1 ;  /* 0x3f800000160a7421 */ /* 0x000fc80000010100 */
[----:B------:R-:W-:Y:S01]  /*19a0*/  FFMA.FTZ R18, R18, R10, 1 ;  /* 0x3f80000012127423 */ /* 0x000fe2000001000a */
[----:B-1----:R-:W-:-:S04]  /*19b0*/  FADD.FTZ R10, -R26, 1 ;  /* 0x3f8000001a0a7421 */ /* 0x002fc80000010100 */
[----:B------:R-:W-:Y:S01]  /*19c0*/  FFMA.FTZ R19, R19, R10, 1 ;  /* 0x3f80000013137423 */ /* 0x000fe2000001000a */
[----:B------:R-:W-:Y:S02]  /*19d0*/  HADD2.F32 R10, -RZ, R11.H1_H1 ;  /* 0x3000000bff0a7230 */ /* 0x000fe40000004100 */
[----:B--2---:R-:W-:Y:S01]  /*19e0*/  FADD.FTZ R11, -R24, 1 ;  /* 0x3f800000180b7421 */ /* 0x004fe20000010100 */
[----:B------:R-:W-:Y:S02]  /*19f0*/  FMUL.FTZ R26, R26, R19 ;  /* 0x000000131a1a7220 */ /* 0x000fe40000410000 */
[----:B------:R-:W2:Y:S01]  /*1a00*/  LDL R19, [R1+0x28] ;  /* 0x0000280001137983 */ /* 0x000ea20000100800 */
[----:B------:R-:W-:Y:S01]  /*1a10*/  FMUL.FTZ R10, R10, R20 ;  /* 0x000000140a0a7220 */ /* 0x000fe20000410000 */
[----:B------:R-:W-:Y:S02]  /*1a20*/  FFMA.FTZ R11, R23, R11, 1 ;  /* 0x3f800000170b7423 */ /* 0x000fe4000001000b */
[----:B------:R-:W4:Y:S02]  /*1a30*/  LDL R20, [R1+0x2c] ;  /* 0x00002c0001147983 */ /* 0x000f240000100800 */
[----:B------:R-:W-:-:S02]  /*1a40*/  FMUL.FTZ R27, R24, R11 ;  /* 0x0000000b181b7220 */ /* 0x000fc40000410000 */
[----:B------:R-:W3:Y:S01]  /*1a50*/  LDL R24, [R1+0x48] ;  /* 0x0000480001187983 */ /* 0x000ee20000100800 */
[----:B------:R-:W-:Y:S01]  /*1a60*/  FMUL.FTZ R25, R21, -1.4426950216293334961 ;  /* 0xbfb8aa3b15197820 */ /* 0x000fe20000410000 */
[----:B------:R-:W-:Y:S01]  /*1a70*/  FMUL.FTZ R31, R28, R31 ;  /* 0x0000001f1c1f7220 */ /* 0x000fe20000410000 */
[----:B------:R-:W-:Y:S01]  /*1a80*/  FMUL.FTZ R18, R22, R18 ;  /* 0x0000001216127220 */ /* 0x000fe20000410000 */
[----:B------:R-:W3:Y:S03]  /*1a90*/  LDL R23, [R1] ;  /* 0x0000000001177983 */ /* 0x000ee60000100800 */
[----:B------:R-:W0:Y:S01]  /*1aa0*/  MUFU.EX2 R25, R25 ;  /* 0x0000001900197308 */ /* 0x000e220000000800 */
[----:B------:R-:W3:Y:S01]  /*1ab0*/  LDL R22, [R1+0xc] ;  /* 0x00000c0001167983 */ /* 0x000ee20000100800 */
[----:B0-----:R-:W-:-:S06]  /*1ac0*/  FADD.FTZ R25, R25, 1 ;  /* 0x3f80000019197421 */ /* 0x001fcc0000010000 */
[----:B------:R-:W0:Y:S02]  /*1ad0*/  MUFU.RCP R25, R25 ;  /* 0x0000001900197308 */ /* 0x000e240000001000 */
[----:B0-----:R-:W-:-:S04]  /*1ae0*/  FADD.FTZ R11, -R25, 1 ;  /* 0x3f800000190b7421 */ /* 0x001fc80000010100 */
[----:B------:R-:W-:Y:S01]  /*1af0*/  FFMA.FTZ R28, R21, R11, 1 ;  /* 0x3f800000151c7423 */ /* 0x000fe2000001000b */
[----:B------:R-:W-:Y:S01]  /*1b00*/  FMUL.FTZ R11, R0, R6 ;  /* 0x00000006000b7220 */ /* 0x000fe20000410000 */
[----:B------:R-:W3:Y:S02]  /*1b10*/  LDL R21, [R1+0x10] ;  /* 0x0000100001157983 */ /* 0x000ee40000100800 */
[----:B------:R-:W-:Y:S02]  /*1b20*/  FMUL.FTZ R28, R25, R28 ;  /* 0x0000001c191c7220 */ /* 0x000fe40000410000 */
[----:B------:R-:W3:Y:S01]  /*1b30*/  LDL R25, [R1+0x14] ;  /* 0x0000140001197983 */ /* 0x000ee20000100800 */
[----:B--2---:R-:W-:Y:S01]  /*1b40*/  FFMA.FTZ R11, R19, R11, RZ ;  /* 0x0000000b130b7223 */ /* 0x004fe200000100ff */
[----:B------:R-:W-:-:S04]  /*1b50*/  FMUL.FTZ R19, R2, R12 ;  /* 0x0000000c02137220 */ /* 0x000fc80000410000 */
[----:B----4-:R-:W-:Y:S01]  /*1b60*/  FFMA.FTZ R19, R20, R19, R11 ;  /* 0x0000001314137223 */ /* 0x010fe2000001000b */
[----:B------:R-:W-:Y:S01]  /*1b70*/  FMUL.FTZ R11, R3, R34 ;  /* 0x00000022030b7220 */ /* 0x000fe20000410000 */
[----:B------:R-:W-:-:S03]  /*1b80*/  FMUL.FTZ R20, R4, R33 ;  /* 0x0000002104147220 */ /* 0x000fc60000410000 */
[----:B---3--:R-:W-:Y:S01]  /*1b90*/  FFMA.FTZ R19, R24, R11, R19 ;  /* 0x0000000b18137223 */ /* 0x008fe20000010013 */
[--C-:B------:R-:W-:Y:S02]  /*1ba0*/  HADD2.F32 R11, -RZ, R16.reuse.H0_H0 ;  /* 0x20000010ff0b7230 */ /* 0x100fe40000004100 */
[----:B------:R-:W-:Y:S02]  /*1bb0*/  HADD2.F32 R16, -RZ, R16.H1_H1 ;  /* 0x30000010ff107230 */ /* 0x000fe40000004100 */
[----:B------:R-:W-:Y:S01]  /*1bc0*/  FFMA.FTZ R19, R13, R20, R19 ;  /* 0x000000140d137223 */ /* 0x000fe20000010013 */
[----:B------:R-:W-:Y:S01]  /*1bd0*/  FMUL.FTZ R11, R11, R18 ;  /* 0x000000120b0b7220 */ /* 0x000fe20000410000 */
[----:B------:R-:W-:Y:S01]  /*1be0*/  FMUL.FTZ R18, R0, R32 ;  /* 0x0000002000127220 */ /* 0x000fe20000410000 */
[----:B------:R-:W-:Y:S01]  /*1bf0*/  FMUL.FTZ R26, R16, R26 ;  /* 0x0000001a101a7220 */ /* 0x000fe20000410000 */
[----:B------:R-:W-:Y:S02]  /*1c00*/  FMUL.FTZ R16, R2, R31 ;  /* 0x0000001f02107220 */ /* 0x000fe40000410000 */
[----:B------:R-:W-:Y:S01]  /*1c10*/  FFMA.FTZ R18, R35, R18, R19 ;  /* 0x0000001223127223 */ /* 0x000fe20000010013 */
[----:B------:R-:W-:-:S03]  /*1c20*/  FFMA.FTZ R19, R0, R6, RZ ;  /* 0x0000000600137223 */ /* 0x000fc600000100ff */
[----:B------:R-:W-:Y:S01]  /*1c30*/  FFMA.FTZ R18, R17, R16, R18 ;  /* 0x0000001011127223 */ /* 0x000fe20000010012 */
[----:B------:R-:W-:Y:S01]  /*1c40*/  FMUL.FTZ R16, R3, R30 ;  /* 0x0000001e03107220 */ /* 0x000fe20000410000 */
[----:B------:R-:W-:Y:S01]  /*1c50*/  FFMA.FTZ R19, R2, R12, R19 ;  /* 0x0000000c02137223 */ /* 0x000fe20000010013 */
[----:B------:R-:W2:Y:S02]  /*1c60*/  LDL.LU R17, [R1+0xc0] ;  /* 0x0000c00001117983 */ /* 0x000ea40000300800 */
[----:B------:R-:W-:Y:S01]  /*1c70*/  FFMA.FTZ R16, R15, R16, R18 ;  /* 0x000000100f107223 */ /* 0x000fe20000010012 */
[----:B------:R-:W-:Y:S01]  /*1c80*/  FFMA.FTZ R18, R3, R34, R19 ;  /* 0x0000002203127223 */ /* 0x000fe20000010013 */
[C---:B------:R-:W-:Y:S01]  /*1c90*/  FMUL.FTZ R19, R4.reuse, R29 ;  /* 0x0000001d04137220 */ /* 0x040fe20000410000 */
[----:B------:R-:W3:Y:S03]  /*1ca0*/  LDL.LU R12, [R1+0xbc] ;  /* 0x0000bc00010c7983 */ /* 0x000ee60000300800 */
[----:B------:R-:W-:Y:S01]  /*1cb0*/  FFMA.FTZ R16, R5, R19, R16 ;  /* 0x0000001305107223 */ /* 0x000fe20000010010 */
[----:B------:R0:W-:Y:S04]  /*1cc0*/  STL [R1+0x9c], R5 ;  /* 0x00009c0501007387 */ /* 0x0001e80000100800 */
[----:B------:R-:W4:Y:S04]  /*1cd0*/  LDL.LU R35, [R1+0x8] ;  /* 0x0000080001237983 */ /* 0x000f280000300800 */
[----:B0-----:R-:W2:Y:S01]  /*1ce0*/  LDL R5, [R1+0x30] ;  /* 0x0000300001057983 */ /* 0x001ea20000100800 */
[----:B------:R-:W-:Y:S01]  /*1cf0*/  FFMA.FTZ R18, R4, R33, R18 ;  /* 0x0000002104127223 */ /* 0x000fe20000010012 */
[----:B------:R-:W-:-:S03]  /*1d00*/  FMUL.FTZ R19, R0, R7 ;  /* 0x0000000700137220 */ /* 0x000fc60000410000 */
[----:B------:R-:W-:Y:S01]  /*1d10*/  FFMA.FTZ R18, R0, R32, R18 ;  /* 0x0000002000127223 */ /* 0x000fe20000010012 */
[----:B------:R-:W-:-:S03]  /*1d20*/  FFMA.FTZ R16, R14, R19, R16 ;  /* 0x000000130e107223 */ /* 0x000fc60000010010 */
[C---:B------:R-:W-:Y:S01]  /*1d30*/  FFMA.FTZ R18, R2.reuse, R31, R18 ;  /* 0x0000001f02127223 */ /* 0x040fe20000010012 */
[----:B------:R-:W-:-:S03]  /*1d40*/  FMUL.FTZ R19, R2, R8 ;  /* 0x0000000802137220 */ /* 0x000fc60000410000 */
[C---:B------:R-:W-:Y:S01]  /*1d50*/  FFMA.FTZ R18, R3.reuse, R30, R18 ;  /* 0x0000001e03127223 */ /* 0x040fe20000010012 */
[----:B------:R-:W-:-:S03]  /*1d60*/  FMUL.FTZ R20, R3, R9 ;  /* 0x0000000903147220 */ /* 0x000fc60000410000 */
[----:B------:R-:W-:Y:S01]  /*1d70*/  FFMA.FTZ R18, R4, R29, R18 ;  /* 0x0000001d04127223 */ /* 0x000fe20000010012 */
[----:B------:R-:W-:Y:S01]  /*1d80*/  FFMA.FTZ R16, R25, R19, R16 ;  /* 0x0000001319107223 */ /* 0x000fe20000010010 */
[----:B--2---:R0:W-:Y:S04]  /*1d90*/  STL [R1+0xa0], R5 ;  /* 0x0000a00501007387 */ /* 0x0041e80000100800 */
[----:B0-----:R-:W2:Y:S01]  /*1da0*/  LDL R5, [R1+0x34] ;  /* 0x0000340001057983 */ /* 0x001ea20000100800 */
[--C-:B------:R-:W-:Y:S02]  /*1db0*/  HADD2.F32 R19, -RZ, R17.reuse.H0_H0 ;  /* 0x20000011ff137230 */ /* 0x100fe40000004100 */
[----:B------:R-:W-:Y:S01]  /*1dc0*/  FFMA.FTZ R18, R0, R7, R18 ;  /* 0x0000000700127223 */ /* 0x000fe20000010012 */
[----:B------:R-:W-:-:S02]  /*1dd0*/  HADD2.F32 R17, -RZ, R17.H1_H1 ;  /* 0x30000011ff117230 */ /* 0x000fc40000004100 */
[----:B------:R-:W-:Y:S01]  /*1de0*/  FFMA.FTZ R16, R21, R20, R16 ;  /* 0x0000001415107223 */ /* 0x000fe20000010010 */
[----:B------:R-:W-:Y:S01]  /*1df0*/  FMUL.FTZ R27, R19, R27 ;  /* 0x0000001b131b7220 */ /* 0x000fe20000410000 */
[----:B------:R-:W-:Y:S01]  /*1e00*/  FMUL.FTZ R19, R4, R10 ;  /* 0x0000000a04137220 */ /* 0x000fe20000410000 */
[----:B------:R-:W-:Y:S01]  /*1e10*/  FFMA.FTZ R18, R2, R8, R18 ;  /* 0x0000000802127223 */ /* 0x000fe20000010012 */
[----:B------:R-:W-:Y:S01]  /*1e20*/  FMUL.FTZ R28, R17, R28 ;  /* 0x0000001c111c7220 */ /* 0x000fe20000410000 */
[----:B------:R-:W-:Y:S01]  /*1e30*/  FMUL.FTZ R17, R0, R11 ;  /* 0x0000000b00117220 */ /* 0x000fe20000410000 */
[----:B------:R-:W-:Y:S01]  /*1e40*/  FFMA.FTZ R16, R22, R19, R16 ;  /* 0x0000001316107223 */ /* 0x000fe20000010010 */
[----:B------:R-:W-:-:S03]  /*1e50*/  FFMA.FTZ R18, R3, R9, R18 ;  /* 0x0000000903127223 */ /* 0x000fc60000010012 */
[----:B------:R-:W-:Y:S01]  /*1e60*/  FFMA.FTZ R17, R23, R17, R16 ;  /* 0x0000001117117223 */ /* 0x000fe20000010010 */
[----:B------:R-:W-:Y:S01]  /*1e70*/  FMUL.FTZ R16, R2, R26 ;  /* 0x0000001a02107220 */ /* 0x000fe20000410000 */
[----:B------:R-:W-:Y:S01]  /*1e80*/  FFMA.FTZ R18, R4, R10, R18 ;  /* 0x0000000a04127223 */ /* 0x000fe20000010012 */
[----:B------:R-:W-:Y:S02]  /*1e90*/  IMAD.MOV.U32 R20, RZ, RZ, 0x18 ;  /* 0x00000018ff147424 */ /* 0x000fe400078e00ff */
[----:B------:R-:W-:Y:S01]  /*1ea0*/  FFMA.FTZ R17, R37, R16, R17 ;  /* 0x0000001025117223 */ /* 0x000fe20000010011 */
[----:B------:R-:W-:Y:S01]  /*1eb0*/  FFMA.FTZ R16, R0, R11, R18 ;  /* 0x0000000b00107223 */ /* 0x000fe20000010012 */
[----:B---3--:R-:W-:-:S05]  /*1ec0*/  IMAD R18, R12, R20, UR6 ;  /* 0x000000060c127e24 */ /* 0x008fca000f8e0214 */
[----:B----4-:R-:W-:Y:S01]  /*1ed0*/  LEA R18, R35, R18, 0x3 ;  /* 0x0000001223127211 */ /* 0x010fe200078e18ff */
[----:B--2---:R0:W-:Y:S04]  /*1ee0*/  STL [R1+0xa4], R5 ;  /* 0x0000a40501007387 */ /* 0x0041e80000100800 */
[----:B0-----:R-:W2:Y:S04]  /*1ef0*/  LDL R5, [R1+0x38] ;  /* 0x0000380001057983 */ /* 0x001ea80000100800 */
[----:B------:R-:W3:Y:S04]  /*1f00*/  LDL.LU R14, [R1+0x40] ;  /* 0x00004000010e7983 */ /* 0x000ee80000300800 */
[----:B------:R-:W4:Y:S04]  /*1f10*/  LDL.LU R15, [R1+0x20] ;  /* 0x00002000010f7983 */ /* 0x000f280000300800 */
[----:B------:R-:W2:Y:S04]  /*1f20*/  LDL.LU R12, [R1+0x24] ;  /* 0x00002400010c7983 */ /* 0x000ea80000300800 */
[----:B------:R-:W2:Y:S04]  /*1f30*/  LDL R20, [R1+0x18] ;  /* 0x0000180001147983 */ /* 0x000ea80000100800 */
[----:B------:R-:W3:Y:S01]  /*1f40*/  LDL.LU R35, [R1+0xb8] ;  /* 0x0000b80001237983 */ /* 0x000ee20000300800 */
[----:B------:R-:W-:Y:S01]  /*1f50*/  FMUL.FTZ R19, R3, R27 ;  /* 0x0000001b03137220 */ /* 0x000fe20000410000 */
[----:B------:R-:W-:-:S03]  /*1f60*/  FFMA.FTZ R16, R2, R26, R16 ;  /* 0x0000001a02107223 */ /* 0x000fc60000010010 */
[----:B------:R-:W-:Y:S01]  /*1f70*/  FFMA.FTZ R17, R36, R19, R17 ;  /* 0x0000001324117223 */ /* 0x000fe20000010011 */
[----:B------:R-:W-:Y:S01]  /*1f80*/  FMUL.FTZ R19, R4, R28 ;  /* 0x0000001c04137220 */ /* 0x000fe20000410000 */
[----:B------:R-:W-:-:S04]  /*1f90*/  FFMA.FTZ R16, R3, R27, R16 ;  /* 0x0000001b03107223 */ /* 0x000fc80000010010 */
[----:B------:R-:W-:Y:S01]  /*1fa0*/  FFMA.FTZ R16, R4, R28, R16 ;  /* 0x0000001c04107223 */ /* 0x000fe20000010010 */
[----:B---3--:R-:W-:Y:S02]  /*1fb0*/  FFMA.FTZ R17, R35, R19, R17 ;  /* 0x0000001323117223 */ /* 0x008fe40000010011 */
[----:B------:R-:W3:Y:S04]  /*1fc0*/  LDL R19, [R1+0x28] ;  /* 0x0000280001137983 */ /* 0x000ee80000100800 */
[----:B------:R0:W-:Y:S04]  /*1fd0*/  STS.64 [R18], R16 ;  /* 0x0000001012007388 */ /* 0x0001e80000000a00 */
[----:B0-----:R-:W2:Y:S04]  /*1fe0*/  LDL.LU R16, [R1+0x44] ;  /* 0x0000440001107983 */ /* 0x001ea80000300800 */
[----:B------:R-:W4:Y:S04]  /*1ff0*/  LDL R18, [R1+0x2c] ;  /* 0x00002c0001127983 */ /* 0x000f280000100800 */
[----:B------:R-:W4:Y:S01]  /*2000*/  LDL R17, [R1+0x4] ;  /* 0x0000040001117983 */ /* 0x000f220000100800 */
[----:B------:R-:W-:Y:S01]  /*2010*/  UIADD3.X UR10, URZ, UR5, URZ, UP0, !UPT ;  /* 0x000000053f0a7290 */ /* 0x000fe200087fe43f */
[----:B------:R-:W-:Y:S01]  /*2020*/  BAR.SYNC.DEFER_BLOCKING 0x0 ;  /* 0x0000000000007b1d */ /* 0x000fe20000010000 */
[----:B---3--:R-:W-:-:S05]  /*2030*/  FFMA.FTZ R19, R19, R6, R14 ;  /* 0x0000000613137223 */ /* 0x008fca000001000e */
[----:B------:R-:W3:Y:S01]  /*2040*/  LDL.LU R14, [R1+0xb4] ;  /* 0x0000b400010e7983 */ /* 0x000ee20000300800 */
[----:B----4-:R-:W-:Y:S01]  /*2050*/  FFMA.FTZ R18, R18, R17, R15 ;  /* 0x0000001112127223 */ /* 0x010fe2000001000f */
[----:B--2---:R-:W-:Y:S02]  /*2060*/  FADD.FTZ R17, R17, R12 ;  /* 0x0000000c11117221 */ /* 0x004fe40000010000 */
[----:B------:R-:W2:Y:S04]  /*2070*/  LDL.LU R15, [R1+0xb0] ;  /* 0x0000b000010f7983 */ /* 0x000ea80000300800 */
[----:B------:R-:W4:Y:S01]  /*2080*/  LDL.LU R12, [R1+0xac] ;  /* 0x0000ac00010c7983 */ /* 0x000f220000300800 */
[----:B------:R-:W-:Y:S01]  /*2090*/  FFMA.FTZ R19, R5, R32, R19 ;  /* 0x0000002005137223 */ /* 0x000fe20000010013 */
[----:B----4-:R-:W-:-:S02]  /*20a0*/  FFMA.FTZ R12, R13, R33, R12 ;  /* 0x000000210d0c7223 */ /* 0x010fc4000001000c */
[----:B------:R-:W4:Y:S04]  /*20b0*/  LDL.LU R13, [R1+0xa8] ;  /* 0x0000a800010d7983 */ /* 0x000f280000300800 */
[----:B------:R-:W2:Y:S01]  /*20c0*/  LDL.LU R5, [R1+0xa4] ;  /* 0x0000a40001057983 */ /* 0x000ea20000300800 */
[----:B---3--:R-:W-:Y:S01]  /*20d0*/  FFMA.FTZ R14, R24, R34, R14 ;  /* 0x00000022180e7223 */ /* 0x008fe2000001000e */
[----:B--2---:R-:W-:Y:S02]  /*20e0*/  FFMA.FTZ R18, R5, R31, R18 ;  /* 0x0000001f05127223 */ /* 0x004fe40000010012 */
[----:B------:R-:W2:Y:S01]  /*20f0*/  LDL.LU R5, [R1+0xa0] ;  /* 0x0000a00001057983 */ /* 0x000ea20000300800 */
[----:B------:R-:W-:Y:S01]  /*2100*/  FADD.FTZ R16, R6, R16 ;  /* 0x0000001006107221 */ /* 0x000fe20000010000 */
[----:B--2---:R-:W-:-:S02]  /*2110*/  FFMA.FTZ R14, R5, R30, R14 ;  /* 0x0000001e050e7223 */ /* 0x004fc4000001000e */
[----:B------:R-:W2:Y:S01]  /*2120*/  LDL.LU R5, [R1+0x9c] ;  /* 0x00009c0001057983 */ /* 0x000ea20000300800 */
[----:B------:R-:W-:Y:S01]  /*2130*/  FADD.FTZ R16, R16, R32 ;  /* 0x0000002010107221 */ /* 0x000fe20000010000 */
[----:B------:R-:W-:Y:S01]  /*2140*/  FADD.FTZ R17, R17, R31 ;  /* 0x0000001f11117221 */ /* 0x000fe20000010000 */
[----:B------:R-:W-:Y:S01]  /*2150*/  FFMA.FTZ R19, R20, R7, R19 ;  /* 0x0000000714137223 */ /* 0x000fe20000010013 */
[----:B------:R-:W0:Y:S01]  /*2160*/  S2R R24, SR_TID.X ;  /* 0x0000000000187919 */ /* 0x000e220000002100 */
[----:B------:R-:W-:Y:S01]  /*2170*/  FFMA.FTZ R18, R25, R8, R18 ;  /* 0x0000000819127223 */ /* 0x000fe20000010012 */
[----:B------:R-:W-:Y:S01]  /*2180*/  FADD.FTZ R16, R16, R7 ;  /* 0x0000000710107221 */ /* 0x000fe20000010000 */
[----:B------:R-:W-:Y:S02]  /*2190*/  FADD.FTZ R17, R17, R8 ;  /* 0x0000000811117221 */ /* 0x000fe40000010000 */
[----:B------:R-:W-:Y:S01]  /*21a0*/  FFMA.FTZ R18, R37, R26, R18 ;  /* 0x0000001a25127223 */ /* 0x000fe20000010012 */
[----:B------:R-:W-:Y:S01]  /*21b0*/  UISETP.GE.U32.AND UP0, UPT, UR9, UR16, UPT ;  /* 0x000000100900728c */ /* 0x000fe2000bf06070 */
[----:B------:R-:W-:-:S03]  /*21c0*/  FADD.FTZ R17, R17, R26 ;  /* 0x0000001a11117221 */ /* 0x000fc60000010000 */
[----:B------:R-:W-:Y:S01]  /*21d0*/  UISETP.GE.AND.EX UP0, UPT, UR10, UR17, UPT, UP0 ;  /* 0x000000110a00728c */ /* 0x000fe2000bf06300 */
[----:B------:R-:W-:Y:S01]  /*21e0*/  FADD.FTZ R15, R34, R15 ;  /* 0x0000000f220f7221 */ /* 0x000fe20000010000 */
[----:B----4-:R-:W-:-:S04]  /*21f0*/  FADD.FTZ R13, R33, R13 ;  /* 0x0000000d210d7221 */ /* 0x010fc80000010000 */
[----:B------:R-:W-:Y:S01]  /*2200*/  PLOP3.LUT P0, PT, PT, PT, UP0, 0x80, 0x0 ;  /* 0x000000000000781c */ /* 0x000fe20003f0f008 */
[----:B------:R-:W-:Y:S01]  /*2210*/  FADD.FTZ R15, R15, R30 ;  /* 0x0000001e0f0f7221 */ /* 0x000fe20000010000 */
[----:B------:R-:W-:Y:S01]  /*2220*/  FADD.FTZ R13, R13, R29 ;  /* 0x0000001d0d0d7221 */ /* 0x000fe20000010000 */
[----:B------:R-:W-:Y:S02]  /*2230*/  FFMA.FTZ R14, R21, R9, R14 ;  /* 0x00000009150e7223 */ /* 0x000fe4000001000e */
[----:B------:R-:W-:Y:S01]  /*2240*/  FADD.FTZ R15, R15, R9 ;  /* 0x000000090f0f7221 */ /* 0x000fe20000010000 */
[----:B------:R-:W-:Y:S01]  /*2250*/  FADD.FTZ R13, R13, R10 ;  /* 0x0000000a0d0d7221 */ /* 0x000fe20000010000 */
[----:B------:R-:W-:Y:S02]  /*2260*/  FFMA.FTZ R14, R36, R27, R14 ;  /* 0x0000001b240e7223 */ /* 0x000fe4000001000e */
[----:B------:R-:W-:Y:S01]  /*2270*/  FADD.FTZ R15, R15, R27 ;  /* 0x0000001b0f0f7221 */ /* 0x000fe20000010000 */
[----:B------:R-:W-:Y:S01]  /*2280*/  FADD.FTZ R13, R13, R28 ;  /* 0x0000001c0d0d7221 */ /* 0x000fe20000010000 */
[----:B0-----:R-:W-:Y:S01]  /*2290*/  ISETP.GT.U32.AND P1, PT, R24, 0x1f, PT ;  /* 0x0000001f1800780c */ /* 0x001fe20003f24070 */
[----:B--2---:R-:W-:-:S02]  /*22a0*/  FFMA.FTZ R12, R5, R29, R12 ;  /* 0x0000001d050c7223 */ /* 0x004fc4000001000c */
[----:B------:R0:W5:Y:S02]  /*22b0*/  LDL.LU R5, [R1+0x98] ;  /* 0x0000980001057983 */ /* 0x0001640000300800 */
[----:B------:R-:W-:Y:S01]  /*22c0*/  FFMA.FTZ R12, R22, R10, R12 ;  /* 0x0000000a160c7223 */ /* 0x000fe2000001000c */
[----:B------:R-:W-:Y:S01]  /*22d0*/  FFMA.FTZ R22, R23, R11, R19 ;  /* 0x0000000b17167223 */ /* 0x000fe20000010013 */
[----:B------:R-:W-:-:S04]  /*22e0*/  FADD.FTZ R23, R16, R11 ;  /* 0x0000000b10177221 */ /* 0x000fc80000010000 */
[----:B------:R0:W-:Y:S04]  /*22f0*/  STL [R1+0x40], R22 ;  /* 0x0000401601007387 */ /* 0x0001e80000100800 */
[----:B------:R0:W-:Y:S04]  /*2300*/  STL [R1+0x20], R18 ;  /* 0x0000201201007387 */ /* 0x0001e80000100800 */
[----:B------:R0:W-:Y:S04]  /*2310*/  STL [R1+0x44], R23 ;  /* 0x0000441701007387 */ /* 0x0001e80000100800 */
[----:B------:R0:W-:Y:S01]  /*2320*/  STL [R1+0x24], R17 ;  /* 0x0000241101007387 */ /* 0x0001e20000100800 */
[----:B------:R-:W-:Y:S01]  /*2330*/  FFMA.FTZ R12, R35, R28, R12 ;  /* 0x0000001c230c7223 */ /* 0x000fe2000001000c */
[----:B------:R-:W-:Y:S06]  /*2340*/  @!P0 BRA `(.L_x_2501) ;  /* 0x0000000000f08947 */ /* 0x000fec0003800000 */
[----:B------:R1:W-:Y:S04]  /*2350*/  STL.64 [R1+0x98], R2 ;  /* 0x0000980201007387 */ /* 0x0003e80000100a00 */
[----:B------:R-:W2:Y:S04]  /*2360*/  LDL R21, [R1+0x90] ;  /* 0x0000900001157983 */ /* 0x000ea80000100800 */
[----:B------:R-:W3:Y:S01]  /*2370*/  LDL R20, [R1+0x8c] ;  /* 0x00008c0001147983 */ /* 0x000ee20000100800 */
[----:B------:R-:W4:Y:S01]  /*2380*/  S2UR UR7, SR_CgaCtaId ;  /* 0x00000000000779c3 */ /* 0x000f220000008800 */
[----:B------:R-:W-:Y:S01]  /*2390*/  UMOV UR5, 0x400 ;  /* 0x0000040000057882 */ /* 0x000fe20000000000 */
[----:B------:R-:W-:-:S02]  /*23a0*/  SHF.L.U32 R16, R24, 0x1, RZ ;  /* 0x0000000118107819 */ /* 0x000fc400000006ff */
[----:B-1----:R-:W-:Y:S02]  /*23b0*/  MOV R3, R17 ;  /* 0x0000001100037202 */ /* 0x002fe40000000f00 */
[----:B------:R-:W-:Y:S02]  /*23c0*/  LOP3.LUT R16, R16, 0x18, RZ, 0xc0, !PT ;  /* 0x0000001810107812 */ /* 0x000fe400078ec0ff */
[----:B------:R-:W-:Y:S01]  /*23d0*/  MOV R2, R18 ;  /* 0x0000001200027202 */ /* 0x000fe20000000f00 */
[----:B----4-:R-:W-:-:S06]  /*23e0*/  ULEA UR5, UR7, UR5, 0x18 ;  /* 0x0000000507057291 */ /* 0x010fcc000f8ec03f */
[----:B0-----:R-:W-:-:S04]  /*23f0*/  LEA R17, R24, UR5, 0x5 ;  /* 0x0000000518117c11 */ /* 0x001fc8000f8e28ff */
[----:B------:R-:W-:-:S05]  /*2400*/  IADD3 R18, R17, R16, RZ ;  /* 0x0000001011127210 */ /* 0x000fca0007ffe0ff */
[----:B------:R0:W-:Y:S02]  /*2410*/  STS.64 [R18], R22 ;  /* 0x0000001612007388 */ /* 0x0001e40000000a00 */
[----:B0-----:R-:W0:Y:S01]  /*2420*/  S2R R23, SR_TID.X ;  /* 0x0000000000177919 */ /* 0x001e220000002100 */
[C---:B------:R-:W-:Y:S02]  /*2430*/  LOP3.LUT R19, R16.reuse, 0x8, RZ, 0x3c, !PT ;  /* 0x0000000810137812 */ /* 0x040fe400078e3cff */
[C---:B------:R-:W-:Y:S02]  /*2440*/  LOP3.LUT R18, R16.reuse, 0x10, RZ, 0x3c, !PT ;  /* 0x0000001010127812 */ /* 0x040fe400078e3cff */
[----:B------:R-:W-:Y:S02]  /*2450*/  LOP3.LUT R16, R16, 0x18, RZ, 0x3c, !PT ;  /* 0x0000001810107812 */ /* 0x000fe400078e3cff */
[C---:B------:R-:W-:Y:S02]  /*2460*/  IADD3 R19, R17.reuse, R19, RZ ;  /* 0x0000001311137210 */ /* 0x040fe40007ffe0ff */
[----:B------:R-:W-:-:S02]  /*2470*/  IADD3 R18, R17, R18, RZ ;  /* 0x0000001211127210 */ /* 0x000fc40007ffe0ff */
[----:B------:R-:W-:Y:S01]  /*2480*/  IADD3 R16, R17, R16, RZ ;  /* 0x0000001011107210 */ /* 0x000fe20007ffe0ff */
[----:B------:R1:W-:Y:S04]  /*2490*/  STS.64 [R19], R2 ;  /* 0x0000000213007388 */ /* 0x0003e80000000a00 */
[----:B------:R4:W-:Y:S04]  /*24a0*/  STS.64 [R18], R14 ;  /* 0x0000000e12007388 */ /* 0x0009e80000000a00 */
[----:B------:R2:W-:Y:S01]  /*24b0*/  STS.64 [R16], R12 ;  /* 0x0000000c10007388 */ /* 0x0005e20000000a00 */
[----:B------:R-:W-:-:S03]  /*24c0*/  USHF.L.U32 UR7, UR8, 0x7, URZ ;  /* 0x0000000708077899 */ /* 0x000fc6000800063f */
[----:B-1----:R1:W5:Y:S01]  /*24d0*/  LDL.LU.64 R2, [R1+0x98] ;  /* 0x0000980001027983 */ /* 0x0023620000300a00 */
[----:B0-----:R-:W-:Y:S01]  /*24e0*/  SHF.R.S32.HI R22, RZ, 0x1f, R23 ;  /* 0x0000001fff167819 */ /* 0x001fe20000011417 */
[----:B------:R-:W-:Y:S02]  /*24f0*/  ULOP3.LUT UR7, UR7, 0xffffff80, UR11, 0xe2, !UPT ;  /* 0xffffff8007077892 */ /* 0x000fe4000f8ee20b */
[----:B------:R-:W3:Y:S01]  /*2500*/  LDL R25, [R1+0x84] ;  /* 0x0000840001197983 */ /* 0x000ee20000100800 */
[----:B------:R-:W-:-:S04]  /*2510*/  LEA.HI R22, R22, R23, RZ, 0x2 ;  /* 0x0000001716167211 */ /* 0x000fc800078f10ff */
[----:B------:R-:W-:-:S04]  /*2520*/  SHF.R.S32.HI R22, RZ, 0x2, R22 ;  /* 0x00000002ff167819 */ /* 0x000fc80000011416 */
[----:B----4-:R-:W-:Y:S02]  /*2530*/  LEA R18, R22, UR5, 0x5 ;  /* 0x0000000516127c11 */ /* 0x010fe4000f8e28ff */
[----:B------:R-:W0:Y:S08]  /*2540*/  LDC.64 R22, c[0x0][0x260] ;  /* 0x00009800ff167b82 */ /* 0x000e300000000a00 */
[----:B------:R-:W-:Y:S01]  /*2550*/  BAR.SYNC.DEFER_BLOCKING 0x0 ;  /* 0x0000000000007b1d */ /* 0x000fe20000010000 */
[----:B--2---:R-:W-:Y:S01]  /*2560*/  LEA R16, R21, R18, 0x3 ;  /* 0x0000001215107211 */ /* 0x004fe200078e18ff */
[----:B---3--:R-:W-:-:S05]  /*2570*/  IMAD R18, R20, 0x8, R18 ;  /* 0x0000000814127824 */ /* 0x008fca00078e0212 */
[----:B------:R-:W2:Y:S04]  /*2580*/  LDS.64 R16, [R16] ;  /* 0x0000000010107984 */ /* 0x000ea80000000a00 */
        /* <DEDUP_REMOVED lines=11> */
[----:B------:R-:W3:Y:S01]  /*2640*/  LDL R17, [R1+0x88] ;  /* 0x0000880001117983 */ /* 0x000ee20000100800 */
[----:B------:R-:W-:-:S05]  /*2650*/  IADD3 R20, R20, 0x3c0, RZ ;  /* 0x000003c014147810 */ /* 0x000fca0007ffe0ff */
[----:B------:R-:W-:Y:S01]  /*2660*/  IMAD.WIDE.U32 R20, R20, 0x4, R22 ;  /* 0x0000000414147825 */ /* 0x000fe200078e0016 */
[----:B--2---:R-:W-:-:S04]  /*2670*/  LEA R18, R16, UR5, 0x5 ;  /* 0x0000000510127c11 */ /* 0x004fc8000f8e28ff */
[-C--:B---3--:R-:W-:Y:S02]  /*2680*/  LEA R16, R17, R18.reuse, 0x3 ;  /* 0x0000001211107211 */ /* 0x088fe400078e18ff */
[----:B------:R-:W-:-:S04]  /*2690*/  LEA R18, R25, R18, 0x3 ;  /* 0x0000001219127211 */ /* 0x000fc800078e18ff */
[----:B------:R-:W0:Y:S04]  /*26a0*/  LDS.64 R16, [R16] ;  /* 0x0000000010107984 */ /* 0x000e280000000a00 */
[----:B------:R-:W2:Y:S01]  /*26b0*/  LDS.64 R18, [R18+0x1e00] ;  /* 0x001e000012127984 */ /* 0x000ea20000000a00 */
[----:B0-----:R-:W-:Y:S01]  /*26c0*/  FADD.FTZ R17, RZ, R17 ;  /* 0x00000011ff117221 */ /* 0x001fe20000010000 */
[----:B------:R-:W-:-:S03]  /*26d0*/  FADD.FTZ R16, RZ, R16 ;  /* 0x00000010ff107221 */ /* 0x000fc60000010000 */
[----:B--2---:R-:W-:Y:S01]  /*26e0*/  FADD.FTZ R19, R17, R19 ;  /* 0x0000001311137221 */ /* 0x004fe20000010000 */
[----:B------:R-:W-:-:S05]  /*26f0*/  FADD.FTZ R18, R16, R18 ;  /* 0x0000001210127221 */ /* 0x000fca0000010000 */
[----:B------:R1:W-:Y:S02]  /*2700*/  STG.E.64 desc[UR12][R20.64+0x10000], R18 ;  /* 0x0100001214007986 */ /* 0x0003e4000c101b0c */
.L_x_2501:
        /* <DEDUP_REMOVED lines=14> */
[----:B------:R-:W-:-:S04]  /*27f0*/  IMAD R16, R16, R17, UR6 ;  /* 0x0000000610107e24 */ /* 0x000fc8000f8e0211 */
[----:B------:R-:W-:Y:S01]  /*2800*/  IMAD.IADD R16, R16, 0x1, R21 ;  /* 0x0000000110107824 */ /* 0x000fe200078e0215 */
[----:B------:R-:W-:Y:S05]  /*2810*/  LDS.64 R18, [R18] ;  /* 0x0000000012127984 */ /* 0x000fea0000000a00 */
        /* <DEDUP_REMOVED lines=109> */
.L_x_2503:
[----:B------:R-:W-:Y:S05]  /*2ef0*/  BSYNC B0 ;  /* 0x0000000000007941 */ /* 0x000fea0003800000 */
.L_x_2502:
[----:B-1----:R-:W0:Y:S01]  /*2f00*/  SHFL.BFLY PT, R19, R16, 0x1, 0x1f ;  /* 0x0c201f0010137f89 */ /* 0x002e2200000e0000 */
        /* <DEDUP_REMOVED lines=9> */
[----:B------:R-:W-:Y:S01]  /*2fa0*/  IMAD.U32 R18, RZ, RZ, UR11 ;  /* 0x0000000bff127e24 */ /* 0x000fe2000f8e00ff */
        /* <DEDUP_REMOVED lines=8> */
.L_x_2505:
[----:B------:R-:W-:Y:S05]  /*3030*/  BSYNC B0 ;  /* 0x0000000000007941 */ /* 0x000fea0003800000 */
.L_x_2504:
        /* <DEDUP_REMOVED lines=17> */
.L_x_2508:
[----:B------:R-:W2:Y:S04]  /*3150*/  LD.E.STRONG.GPU R19, desc[UR12][R16.64] ;  /* 0x0000000c10137980 */ /* 0x000ea8000c10f900 */
[----:B--2---:R-:W-:Y:S01]  /*3160*/  CCTL.IVALL ;  /* 0x00000000ff00798f */ /* 0x004fe20002000000 */
[----:B------:R-:W-:Y:S05]  /*3170*/  YIELD ;  /* 0x0000000000007946 */ /* 0x000fea0003800000 */
[----:B-----5:R-:W-:-:S04]  /*3180*/  LOP3.LUT R19, R19, R18, RZ, 0x3c, !PT ;  /* 0x0000001213137212 */ /* 0x020fc800078e3cff */
[----:B------:R-:W-:-:S13]  /*3190*/  ISETP.GT.AND P1, PT, R19, -0x1, PT ;  /* 0xffffffff1300780c */ /* 0x000fda0003f24270 */
[----:B------:R-:W-:Y:S05]  /*31a0*/  @P1 BRA `(.L_x_2508) ;  /* 0xfffffffc00e81947 */ /* 0x000fea000383ffff */
.L_x_2507:
[----:B------:R-:W-:Y:S05]  /*31b0*/  WARPSYNC.ALL ;  /* 0x0000000000007948 */ /* 0x000fea0003800000 */
[----:B------:R-:W-:Y:S06]  /*31c0*/  BAR.SYNC.DEFER_BLOCKING 0x0 ;  /* 0x0000000000007b1d */ /* 0x000fec0000010000 */
[----:B------:R-:W-:Y:S05]  /*31d0*/  BRA `(.L_x_2509) ;  /* 0x0000000000647947 */ /* 0x000fea0003800000 */
.L_x_2506:
        /* <DEDUP_REMOVED lines=17> */
.L_x_2511:
[----:B------:R-:W2:Y:S04]  /*32f0*/  LD.E.STRONG.GPU R19, desc[UR12][R16.64] ;  /* 0x0000000c10137980 */ /* 0x000ea8000c10f900 */
[----:B--2---:R-:W-:Y:S01]  /*3300*/  CCTL.IVALL ;  /* 0x00000000ff00798f */ /* 0x004fe20002000000 */
[----:B------:R-:W-:Y:S05]  /*3310*/  YIELD ;  /* 0x0000000000007946 */ /* 0x000fea0003800000 */
[----:B-----5:R-:W-:-:S04]  /*3320*/  LOP3.LUT R19, R19, R18, RZ, 0x3c, !PT ;  /* 0x0000001213137212 */ /* 0x020fc800078e3cff */
[----:B------:R-:W-:-:S13]  /*3330*/  ISETP.GT.AND P1, PT, R19, -0x1, PT ;  /* 0xffffffff1300780c */ /* 0x000fda0003f24270 */
[----:B------:R-:W-:Y:S05]  /*3340*/  @P1 BRA `(.L_x_2511) ;  /* 0xfffffffc00e81947 */ /* 0x000fea000383ffff */
.L_x_2510:
[----:B------:R-:W-:Y:S05]  /*3350*/  WARPSYNC.ALL ;  /* 0x0000000000007948 */ /* 0x000fea0003800000 */
[----:B------:R-:W-:Y:S06]  /*3360*/  BAR.SYNC.DEFER_BLOCKING 0x0 ;  /* 0x0000000000007b1d */ /* 0x000fec0000010000 */
.L_x_2509:
[----:B0-----:R-:W0:Y:S01]  /*3370*/  S2R R19, SR_TID.X ;  /* 0x0000000000137919 */ /* 0x001e220000002100 */
[----:B------:R-:W-:Y:S01]  /*3380*/  BSSY B0, `(.L_x_2512) ;  /* 0x000003a000007945 */ /* 0x000fe20003800000 */
[----:B------:R-:W-:Y:S01]  /*3390*/  HFMA2.MMA R17, -RZ, RZ, 0, 0 ;  /* 0x00000000ff117435 */ /* 0x000fe200000001ff */
[----:B------:R-:W-:Y:S01]  /*33a0*/  IMAD.MOV.U32 R18, RZ, RZ, RZ ;  /* 0x000000ffff127224 */ /* 0x000fe200078e00ff */
[----:B0-----:R-:W-:-:S13]  /*33b0*/  ISETP.GT.U32.AND P1, PT, R19, 0xff, PT ;  /* 0x000000ff1300780c */ /* 0x001fda0003f24070 */
[----:B------:R-:W-:Y:S05]  /*33c0*/  @P1 BRA `(.L_x_2513) ;  /* 0x0000000000d41947 */ /* 0x000fea0003800000 */
[----:B-----5:R0:W-:Y:S01]  /*33d0*/  STL.64 [R1+0xa0], R2 ;  /* 0x0000a00201007387 */ /* 0x0201e20000100a00 */
[----:B------:R-:W-:Y:S01]  /*33e0*/  ULDC UR5, c[0x0][0x10] ;  /* 0x0000040000057ab9 */ /* 0x000fe20000000800 */
[C---:B------:R-:W-:Y:S01]  /*33f0*/  SHF.L.U32 R17, R19.reuse, 0x3, RZ ;  /* 0x0000000313117819 */ /* 0x040fe200000006ff */
[----:B------:R-:W-:Y:S01]  /*3400*/  UIMAD UR5, UR5, UR4, UR8 ;  /* 0x00000004050572a4 */ /* 0x000fe2000f8e0208 */
[----:B------:R-:W-:Y:S01]  /*3410*/  LOP3.LUT R18, R19, 0xf, RZ, 0xc0, !PT ;  /* 0x0000000f13127812 */ /* 0x000fe200078ec0ff */
[----:B------:R1:W-:Y:S01]  /*3420*/  STL [R1+0x98], R0 ;  /* 0x0000980001007387 */ /* 0x0003e20000100800 */
[----:B------:R-:W-:-:S03]  /*3430*/  LOP3.LUT R17, R17, 0x7fffff80, RZ, 0xc0, !PT ;  /* 0x7fffff8011117812 */ /* 0x000fc600078ec0ff */
[----:B------:R-:W-:Y:S01]  /*3440*/  MOV R16, UR5 ;  /* 0x0000000500107c02 */ /* 0x000fe20008000f00 */
[----:B0-----:R-:W0:Y:S03]  /*3450*/  LDC.64 R2, c[0x0][0x260] ;  /* 0x00009800ff027b82 */ /* 0x001e260000000a00 */
[----:B------:R-:W-:-:S04]  /*3460*/  LEA R16, R16, R17, 0xb ;  /* 0x0000001110107211 */ /* 0x000fc800078e58ff */
[----:B------:R-:W-:-:S04]  /*3470*/  IADD3 R16, R16, R18, RZ ;  /* 0x0000001210107210 */ /* 0x000fc80007ffe0ff */
[----:B------:R-:W-:-:S04]  /*3480*/  SHF.L.U32 R24, R16, 0x1, RZ ;  /* 0x0000000110187819 */ /* 0x000fc800000006ff */
[C---:B------:R-:W-:Y:S02]  /*3490*/  IADD3 R20, R24.reuse, 0x20, RZ ;  /* 0x0000002018147810 */ /* 0x040fe40007ffe0ff */
[C---:B------:R-:W-:Y:S02]  /*34a0*/  IADD3 R22, R24.reuse, 0x40, RZ ;  /* 0x0000004018167810 */ /* 0x040fe40007ffe0ff */
        /* <DEDUP_REMOVED lines=12> */
[----:B------:R-:W-:Y:S01]  /*3570*/  FADD.FTZ R19, R21, R19 ;  /* 0x0000001315137221 */ /* 0x000fe20000010000 */
[----:B------:R-:W-:Y:S02]  /*3580*/  IADD3 R20, R24, 0xa0, RZ ;  /* 0x000000a018147810 */ /* 0x000fe40007ffe0ff */
[----:B----4-:R-:W-:Y:S01]  /*3590*/  FADD.FTZ R18, R22, R18 ;  /* 0x0000001216127221 */ /* 0x010fe20000010000 */
[----:B-1----:R-:W-:Y:S01]  /*35a0*/  FADD.FTZ R0, R23, R19 ;  /* 0x0000001317007221 */ /* 0x002fe20000010000 */
[----:B------:R-:W-:Y:S02]  /*35b0*/  VIADD R22, R24, 0xc0 ;  /* 0x000000c018167836 */ /* 0x000fe40000000000 */
[----:B------:R-:W-:Y:S01]  /*35c0*/  FADD.FTZ R16, R16, R18 ;  /* 0x0000001210107221 */ /* 0x000fe20000010000 */
[----:B------:R-:W-:Y:S01]  /*35d0*/  IADD3 R18, R24, 0x80, RZ ;  /* 0x0000008018127810 */ /* 0x000fe20007ffe0ff */
[----:B------:R-:W-:-:S04]  /*35e0*/  IMAD.WIDE.U32 R20, R20, 0x4, R2 ;  /* 0x0000000414147825 */ /* 0x000fc800078e0002 */
[--C-:B------:R-:W-:Y:S01]  /*35f0*/  IMAD.WIDE.U32 R18, R18, 0x4, R2.reuse ;  /* 0x0000000412127825 */ /* 0x100fe200078e0002 */
[----:B------:R-:W-:Y:S01]  /*3600*/  IADD3 R24, R24, 0xe0, RZ ;  /* 0x000000e018187810 */ /* 0x000fe20007ffe0ff */
[----:B------:R-:W2:Y:S02]  /*3610*/  LDG.E.64 R20, desc[UR12][R20.64] ;  /* 0x0000000c14147981 */ /* 0x000ea4000c1e1b00 */
[--C-:B------:R-:W-:Y:S02]  /*3620*/  IMAD.WIDE.U32 R22, R22, 0x4, R2.reuse ;  /* 0x0000000416167825 */ /* 0x100fe400078e0002 */
[----:B------:R-:W3:Y:S02]  /*3630*/  LDG.E.64 R18, desc[UR12][R18.64] ;  /* 0x0000000c12127981 */ /* 0x000ee4000c1e1b00 */
[----:B------:R-:W-:Y:S02]  /*3640*/  IMAD.WIDE.U32 R24, R24, 0x4, R2 ;  /* 0x0000000418187825 */ /* 0x000fe400078e0002 */
[----:B------:R-:W4:Y:S02]  /*3650*/  LDG.E.64 R22, desc[UR12][R22.64] ;  /* 0x0000000c16167981 */ /* 0x000f24000c1e1b00 */
[----:B------:R-:W-:-:S02]  /*3660*/  FADD.FTZ R17, R17, R0 ;  /* 0x0000000011117221 */ /* 0x000fc40000010000 */
        /* <DEDUP_REMOVED lines=11> */
.L_x_2513:
[----:B------:R-:W-:Y:S05]  /*3720*/  BSYNC B0 ;  /* 0x0000000000007941 */ /* 0x000fea0003800000 */
.L_x_2512:
        /* <DEDUP_REMOVED lines=29> */
.L_x_2515:
[----:B------:R-:W-:Y:S05]  /*3900*/  BSYNC B0 ;  /* 0x0000000000007941 */ /* 0x000fea0003800000 */
.L_x_2514:
[----:B0-----:R-:W2:Y:S01]  /*3910*/  LDL R16, [R1+0x7c] ;  /* 0x00007c0001107983 */ /* 0x001ea20000100800 */
[----:B------:R-:W0:Y:S01]  /*3920*/  S2UR UR7, SR_CgaCtaId ;  /* 0x00000000000779c3 */ /* 0x000e220000008800 */
[----:B------:R-:W-:Y:S01]  /*3930*/  UMOV UR5, 0x400 ;  /* 0x0000040000057882 */ /* 0x000fe20000000000 */
[----:B------:R-:W-:Y:S01]  /*3940*/  ULDC.64 UR14, c[0x0][0x210] ;  /* 0x00008400000e7ab9 */ /* 0x000fe20000000a00 */
[----:B------:R-:W3:Y:S01]  /*3950*/  LDL.LU R21, [R1+0x28] ;  /* 0x0000280001157983 */ /* 0x000ee20000300800 */
[----:B------:R-:W-:-:S03]  /*3960*/  UIADD3 UR5, UR5, 0x5280, URZ ;  /* 0x0000528005057890 */ /* 0x000fc6000fffe03f */
[----:B------:R-:W4:Y:S04]  /*3970*/  LDL.LU R18, [R1+0x4] ;  /* 0x0000040001127983 */ /* 0x000f280000300800 */
[----:B------:R-:W3:Y:S04]  /*3980*/  LDL.LU R19, [R1+0x2c] ;  /* 0x00002c0001137983 */ /* 0x000ee80000300800 */
[----:B------:R1:W-:Y:S04]  /*3990*/  STL [R1+0xa4], R15 ;  /* 0x0000a40f01007387 */ /* 0x0003e80000100800 */
[----:B------:R1:W-:Y:S04]  /*39a0*/  STL [R1+0xa0], R14 ;  /* 0x0000a00e01007387 */ /* 0x0003e80000100800 */
[----:B------:R1:W-:Y:S01]  /*39b0*/  STL [R1+0x9c], R13 ;  /* 0x00009c0d01007387 */ /* 0x0003e20000100800 */
[----:B0-----:R-:W-:-:S03]  /*39c0*/  ULEA UR5, UR7, UR5, 0x18 ;  /* 0x0000000507057291 */ /* 0x001fc6000f8ec03f */
[----:B------:R0:W-:Y:S04]  /*39d0*/  STL [R1+0x98], R12 ;  /* 0x0000980c01007387 */ /* 0x0001e80000100800 */
[----:B-1----:R-:W3:Y:S04]  /*39e0*/  LDL.LU R15, [R1+0x48] ;  /* 0x00004800010f7983 */ /* 0x002ee80000300800 */
[----:B------:R-:W3:Y:S04]  /*39f0*/  LDL.LU R14, [R1+0x3c] ;  /* 0x00003c00010e7983 */ /* 0x000ee80000300800 */
[----:B------:R-:W3:Y:S04]  /*3a00*/  LDL.LU R13, [R1+0x38] ;  /* 0x00003800010d7983 */ /* 0x000ee80000300800 */
[----:B0-----:R-:W3:Y:S01]  /*3a10*/  LDL.LU R12, [R1+0x34] ;  /* 0x00003400010c7983 */ /* 0x001ee20000300800 */
[----:B------:R-:W-:Y:S01]  /*3a20*/  BAR.SYNC.DEFER_BLOCKING 0x0 ;  /* 0x0000000000007b1d */ /* 0x000fe20000010000 */
[----:B--2---:R-:W-:-:S06]  /*3a30*/  LEA R16, R16, UR5, 0x3 ;  /* 0x0000000510107c11 */ /* 0x004fcc000f8e18ff */
[----:B------:R-:W0:Y:S02]  /*3a40*/  LDS.64 R16, [R16] ;  /* 0x0000000010107984 */ /* 0x000e240000000a00 */
[--C-:B0----5:R-:W-:Y:S01]  /*3a50*/  FFMA.FTZ R6, R0, R6, -R16.reuse ;  /* 0x0000000600067223 */ /* 0x121fe20000010810 */
[----:B----4-:R-:W-:-:S03]  /*3a60*/  FFMA.FTZ R18, R2, R18, -R16 ;  /* 0x0000001202127223 */ /* 0x010fc60000010810 */
[-C--:B---3--:R-:W-:Y:S01]  /*3a70*/  FFMA.FTZ R6, R21, -R17.reuse, R6 ;  /* 0x8000001115067223 */ /* 0x088fe20000010006 */
[----:B------:R-:W-:Y:S01]  /*3a80*/  FFMA.FTZ R18, R19, -R17, R18 ;  /* 0x8000001113127223 */ /* 0x000fe20000010012 */
[----:B------:R-:W2:Y:S02]  /*3a90*/  LDL.LU R21, [R1+0x30] ;  /* 0x0000300001157983 */ /* 0x000ea40000300800 */
[C---:B------:R-:W-:Y:S01]  /*3aa0*/  FMUL.FTZ R6, R5.reuse, R6 ;  /* 0x0000000605067220 */ /* 0x040fe20000410000 */
[----:B------:R-:W-:Y:S01]  /*3ab0*/  FMUL.FTZ R18, R5, R18 ;  /* 0x0000001205127220 */ /* 0x000fe20000410000 */
[----:B------:R-:W3:Y:S01]  /*3ac0*/  LDL.LU R25, [R1+0x14] ;  /* 0x0000140001197983 */ /* 0x000ee20000300800 */
[----:B------:R-:W-:-:S03]  /*3ad0*/  FFMA.FTZ R34, R3, R34, -R16 ;  /* 0x0000002203227223 */ /* 0x000fc60000010810 */
[----:B------:R-:W4:Y:S01]  /*3ae0*/  LDL.LU R19, [R1+0x10] ;  /* 0x0000100001137983 */ /* 0x000f220000300800 */
[----:B------:R-:W-:Y:S01]  /*3af0*/  F2FP.F16.F32.PACK_AB R6, R18, R6 ;  /* 0x000000061206723e */ /* 0x000fe200000000ff */
[--C-:B------:R-:W-:Y:S02]  /*3b00*/  FFMA.FTZ R33, R4, R33, -R16.reuse ;  /* 0x0000002104217223 */ /* 0x100fe40000010810 */
[----:B------:R-:W3:Y:S01]  /*3b10*/  LDL.LU R24, [R1+0xc] ;  /* 0x00000c0001187983 */ /* 0x000ee20000300800 */
[--C-:B------:R-:W-:Y:S01]  /*3b20*/  FFMA.FTZ R32, R0, R32, -R16.reuse ;  /* 0x0000002000207223 */ /* 0x100fe20000010810 */
[--C-:B------:R-:W-:Y:S01]  /*3b30*/  FFMA.FTZ R31, R2, R31, -R16.reuse ;  /* 0x0000001f021f7223 */ /* 0x100fe20000010810 */
[C-C-:B------:R-:W-:Y:S01]  /*3b40*/  FFMA.FTZ R30, R3.reuse, R30, -R16.reuse ;  /* 0x0000001e031e7223 */ /* 0x140fe20000010810 */
[----:B------:R-:W4:Y:S01]  /*3b50*/  LDL.LU R23, [R1] ;  /* 0x0000000001177983 */ /* 0x000f220000300800 */
[--C-:B------:R-:W-:Y:S01]  /*3b60*/  FFMA.FTZ R29, R4, R29, -R16.reuse ;  /* 0x0000001d041d7223 */ /* 0x100fe20000010810 */
[--C-:B------:R-:W-:Y:S01]  /*3b70*/  FFMA.FTZ R7, R0, R7, -R16.reuse ;  /* 0x0000000700077223 */ /* 0x100fe20000010810 */
[--C-:B------:R-:W-:Y:S01]  /*3b80*/  FFMA.FTZ R8, R2, R8, -R16.reuse ;  /* 0x0000000802087223 */ /* 0x100fe20000010810 */
[----:B------:R-:W4:Y:S01]  /*3b90*/  LDL.LU R22, [R1+0x54] ;  /* 0x0000540001167983 */ /* 0x000f220000300800 */
[C-C-:B------:R-:W-:Y:S01]  /*3ba0*/  FFMA.FTZ R9, R3.reuse, R9, -R16.reuse ;  /* 0x0000000903097223 */ /* 0x140fe20000010810 */
[--C-:B------:R-:W-:Y:S01]  /*3bb0*/  FFMA.FTZ R10, R4, R10, -R16.reuse ;  /* 0x0000000a040a7223 */ /* 0x100fe20000010810 */
[--C-:B------:R-:W-:Y:S01]  /*3bc0*/  FFMA.FTZ R11, R0, R11, -R16.reuse ;  /* 0x0000000b000b7223 */ /* 0x100fe20000010810 */
[--C-:B------:R-:W-:Y:S01]  /*3bd0*/  FFMA.FTZ R26, R2, R26, -R16.reuse ;  /* 0x0000001a021a7223 */ /* 0x100fe20000010810 */
[--C-:B------:R-:W-:Y:S01]  /*3be0*/  FFMA.FTZ R27, R3, R27, -R16.reuse ;  /* 0x0000001b031b7223 */ /* 0x100fe20000010810 */
[----:B------:R-:W4:Y:S01]  /*3bf0*/  LDL.LU R18, [R1+0x18] ;  /* 0x0000180001127983 */ /* 0x000f220000300800 */
[----:B------:R-:W-:-:S03]  /*3c00*/  FFMA.FTZ R16, R4, R28, -R16 ;  /* 0x0000001c04107223 */ /* 0x000fc60000010810 */
[----:B------:R-:W4:Y:S01]  /*3c10*/  LDL.LU R28, [R1+0x1c] ;  /* 0x00001c00011c7983 */ /* 0x000f220000300800 */
[-C--:B------:R-:W-:Y:S01]  /*3c20*/  FFMA.FTZ R34, R15, -R17.reuse, R34 ;  /* 0x800000110f227223 */ /* 0x080fe20000010022 */
[-C--:B------:R-:W-:Y:S01]  /*3c30*/  FFMA.FTZ R33, R14, -R17.reuse, R33 ;  /* 0x800000110e217223 */ /* 0x080fe20000010021 */
[-C--:B------:R-:W-:Y:S01]  /*3c40*/  FFMA.FTZ R32, R13, -R17.reuse, R32 ;  /* 0x800000110d207223 */ /* 0x080fe20000010020 */
[----:B------:R0:W5:Y:S01]  /*3c50*/  LDL.LU R15, [R1+0xa4] ;  /* 0x0000a400010f7983 */ /* 0x0001620000300800 */
[----:B------:R-:W-:-:S03]  /*3c60*/  FFMA.FTZ R31, R12, -R17, R31 ;  /* 0x800000110c1f7223 */ /* 0x000fc6000001001f */
[----:B------:R0:W5:Y:S04]  /*3c70*/  LDL.LU R14, [R1+0xa0] ;  /* 0x0000a000010e7983 */ /* 0x0001680000300800 */
[----:B------:R0:W5:Y:S04]  /*3c80*/  LDL.LU R13, [R1+0x9c] ;  /* 0x00009c00010d7983 */ /* 0x0001680000300800 */
[----:B------:R0:W5:Y:S01]  /*3c90*/  LDL.LU R12, [R1+0x98] ;  /* 0x00009800010c7983 */ /* 0x0001620000300800 */
[----:B--2---:R-:W-:-:S03]  /*3ca0*/  FFMA.FTZ R30, R21, -R17, R30 ;  /* 0x80000011151e7223 */ /* 0x004fc6000001001e */
[----:B------:R-:W2:Y:S01]  /*3cb0*/  LDL.LU R21, [R1+0x60] ;  /* 0x0000600001157983 */ /* 0x000ea20000300800 */
[-C--:B---3--:R-:W-:Y:S01]  /*3cc0*/  FFMA.FTZ R10, R24, -R17.reuse, R10 ;  /* 0x80000011180a7223 */ /* 0x088fe2000001000a */
[-C--:B----4-:R-:W-:Y:S01]  /*3cd0*/  FFMA.FTZ R11, R23, -R17.reuse, R11 ;  /* 0x80000011170b7223 */ /* 0x090fe2000001000b */
[-C--:B------:R-:W-:Y:S01]  /*3ce0*/  FFMA.FTZ R7, R18, -R17.reuse, R7 ;  /* 0x8000001112077223 */ /* 0x080fe20000010007 */
[-C--:B------:R-:W-:Y:S02]  /*3cf0*/  FFMA.FTZ R29, R28, -R17.reuse, R29 ;  /* 0x800000111c1d7223 */ /* 0x080fe4000001001d */
[----:B------:R-:W3:Y:S01]  /*3d00*/  LDL.LU R28, [R1+0x70] ;  /* 0x00007000011c7983 */ /* 0x000ee20000300800 */
[----:B------:R-:W-:-:S03]  /*3d10*/  FFMA.FTZ R18, R25, -R17, R8 ;  /* 0x8000001119127223 */ /* 0x000fc60000010008 */
[----:B------:R-:W4:Y:S04]  /*3d20*/  LDL.LU R25, [R1+0x78] ;  /* 0x0000780001197983 */ /* 0x000f280000300800 */
[----:B------:R-:W4:Y:S01]  /*3d30*/  LDL.LU R24, [R1+0x6c] ;  /* 0x00006c0001187983 */ /* 0x000f220000300800 */
[----:B------:R-:W-:-:S03]  /*3d40*/  IADD3 R8, P1, R22, UR14, RZ ;  /* 0x0000000e16087c10 */ /* 0x000fc6000ff3e0ff */
[----:B------:R-:W4:Y:S01]  /*3d50*/  LDL.LU R23, [R1+0x74] ;  /* 0x0000740001177983 */ /* 0x000f220000300800 */
[----:B------:R-:W-:-:S03]  /*3d60*/  FFMA.FTZ R19, R19, -R17, R9 ;  /* 0x8000001113137223 */ /* 0x000fc60000010009 */
[----:B------:R-:W4:Y:S01]  /*3d70*/  LDL.LU R22, [R1+0x58] ;  /* 0x0000580001167983 */ /* 0x000f220000300800 */
[----:B--2---:R-:W-:-:S03]  /*3d80*/  IADD3.X R9, R21, UR15, RZ, P1, !PT ;  /* 0x0000000f15097c10 */ /* 0x004fc60008ffe4ff */
[----:B------:R-:W2:Y:S01]  /*3d90*/  LDL.LU R21, [R1+0x5c] ;  /* 0x00005c0001157983 */ /* 0x000ea20000300800 */
[C---:B------:R-:W-:Y:S01]  /*3da0*/  FMUL.FTZ R34, R5.reuse, R34 ;  /* 0x0000002205227220 */ /* 0x040fe20000410000 */
[----:B------:R-:W-:Y:S01]  /*3db0*/  FMUL.FTZ R33, R5, R33 ;  /* 0x0000002105217220 */ /* 0x000fe20000410000 */
[-C--:B------:R-:W-:Y:S01]  /*3dc0*/  FFMA.FTZ R26, R37, -R17.reuse, R26 ;  /* 0x80000011251a7223 */ /* 0x080fe2000001001a */
[-C--:B------:R-:W-:Y:S01]  /*3dd0*/  FFMA.FTZ R27, R36, -R17.reuse, R27 ;  /* 0x80000011241b7223 */ /* 0x080fe2000001001b */
[----:B------:R-:W-:Y:S01]  /*3de0*/  FFMA.FTZ R16, R35, -R17, R16 ;  /* 0x8000001123107223 */ /* 0x000fe20000010010 */
[C---:B------:R-:W-:Y:S01]  /*3df0*/  FMUL.FTZ R17, R5.reuse, R7 ;  /* 0x0000000705117220 */ /* 0x040fe20000410000 */
[C---:B------:R-:W-:Y:S01]  /*3e00*/  PRMT R7, R6.reuse, 0x7610, R7 ;  /* 0x0000761006077816 */ /* 0x040fe20000000007 */
[----:B------:R-:W-:Y:S01]  /*3e10*/  FMUL.FTZ R32, R5, R32 ;  /* 0x0000002005207220 */ /* 0x000fe20000410000 */
[----:B------:R-:W-:Y:S01]  /*3e20*/  F2FP.F16.F32.PACK_AB R33, R33, R34 ;  /* 0x000000222121723e */ /* 0x000fe200000000ff */
[C---:B------:R-:W-:Y:S01]  /*3e30*/  FMUL.FTZ R31, R5.reuse, R31 ;  /* 0x0000001f051f7220 */ /* 0x040fe20000410000 */
        /* <DEDUP_REMOVED lines=12> */
[----:B------:R-:W-:-:S02]  /*3f00*/  F2FP.F16.F32.PACK_AB R31, R31, R32 ;  /* 0x000000201f1f723e */ /* 0x000fc400000000ff */
[----:B------:R-:W-:Y:S01]  /*3f10*/  F2FP.F16.F32.PACK_AB R29, R29, R30 ;  /* 0x0000001e1d1d723e */ /* 0x000fe200000000ff */
[----:B------:R4:W-:Y:S01]  /*3f20*/  STG.E.U16 desc[UR12][R8.64], R7 ;  /* 0x0000000708007986 */ /* 0x0009e2000c10150c */
[----:B------:R-:W-:-:S03]  /*3f30*/  PRMT R20, R31, 0x7632, R20 ;  /* 0x000076321f147816 */ /* 0x000fc60000000014 */
[----:B------:R1:W-:Y:S01]  /*3f40*/  STG.E.U16 desc[UR12][R8.64+0x6], R5 ;  /* 0x0000060508007986 */ /* 0x0003e2000c10150c */
[----:B---3--:R-:W-:-:S03]  /*3f50*/  IADD3 R6, P1, R28, UR14, RZ ;  /* 0x0000000e1c067c10 */ /* 0x008fc6000ff3e0ff */
[----:B------:R3:W-:Y:S01]  /*3f60*/  STG.E.U16 desc[UR12][R8.64+0x4], R33 ;  /* 0x0000042108007986 */ /* 0x0007e2000c10150c */
[----:B------:R-:W-:Y:S02]  /*3f70*/  F2FP.F16.F32.PACK_AB R17, R18, R17 ;  /* 0x000000111211723e */ /* 0x000fe400000000ff */
[----:B----4-:R-:W-:Y:S02]  /*3f80*/  IADD3.X R7, R25, UR15, RZ, P1, !PT ;  /* 0x0000000f19077c10 */ /* 0x010fe40008ffe4ff */
[----:B------:R-:W-:Y:S02]  /*3f90*/  F2FP.F16.F32.PACK_AB R10, R10, R19 ;  /* 0x000000130a0a723e */ /* 0x000fe400000000ff */
[----:B-1----:R-:W-:Y:S01]  /*3fa0*/  PRMT R5, R29, 0x7632, R5 ;  /* 0x000076321d057816 */ /* 0x002fe20000000005 */
[----:B------:R-:W-:Y:S01]  /*3fb0*/  STG.E.U16 desc[UR12][R6.64], R31 ;  /* 0x0000001f06007986 */ /* 0x000fe2000c10150c */
[----:B---3--:R-:W-:-:S03]  /*3fc0*/  IADD3 R8, P1, R24, UR14, RZ ;  /* 0x0000000e18087c10 */ /* 0x008fc6000ff3e0ff */
[----:B------:R-:W-:Y:S01]  /*3fd0*/  STG.E.U16 desc[UR12][R6.64+0x2], R20 ;  /* 0x0000021406007986 */ /* 0x000fe2000c10150c */
[----:B------:R-:W-:Y:S02]  /*3fe0*/  PRMT R18, R17, 0x7632, R18 ;  /* 0x0000763211127816 */ /* 0x000fe40000000012 */
[----:B------:R-:W-:Y:S01]  /*3ff0*/  IADD3.X R9, R23, UR15, RZ, P1, !PT ;  /* 0x0000000f17097c10 */ /* 0x000fe20008ffe4ff */
[----:B------:R-:W-:Y:S01]  /*4000*/  STG.E.U16 desc[UR12][R6.64+0x4], R29 ;  /* 0x0000041d06007986 */ /* 0x000fe2000c10150c */
[----:B------:R-:W-:-:S03]  /*4010*/  F2FP.F16.F32.PACK_AB R11, R26, R11 ;  /* 0x0000000b1a0b723e */ /* 0x000fc600000000ff */
[----:B------:R1:W-:Y:S01]  /*4020*/  STG.E.U16 desc[UR12][R6.64+0x6], R5 ;  /* 0x0000060506007986 */ /* 0x0003e2000c10150c */
[----:B------:R-:W-:-:S03]  /*4030*/  F2FP.F16.F32.PACK_AB R16, R16, R27 ;  /* 0x0000001b1010723e */ /* 0x000fc600000000ff */
[----:B------:R-:W-:Y:S01]  /*4040*/  STG.E.U16 desc[UR12][R8.64], R17 ;  /* 0x0000001108007986 */ /* 0x000fe2000c10150c */
[----:B-1----:R-:W-:Y:S02]  /*4050*/  PRMT R7, R10, 0x7632, R7 ;  /* 0x000076320a077816 */ /* 0x002fe40000000007 */
[----:B------:R-:W-:Y:S01]  /*4060*/  IADD3 R6, P1, R22, UR14, RZ ;  /* 0x0000000e16067c10 */ /* 0x000fe2000ff3e0ff */
[----:B------:R-:W-:Y:S01]  /*4070*/  STG.E.U16 desc[UR12][R8.64+0x2], R18 ;  /* 0x0000021208007986 */ /* 0x000fe2000c10150c */
[----:B------:R-:W-:-:S03]  /*4080*/  PRMT R5, R11, 0x7632, R5 ;  /* 0x000076320b057816 */ /* 0x000fc60000000005 */
[----:B------:R-:W-:Y:S04]  /*4090*/  STG.E.U16 desc[UR12][R8.64+0x4], R10 ;  /* 0x0000040a08007986 */ /* 0x000fe8000c10150c */
[----:B------:R1:W-:Y:S02]  /*40a0*/  STG.E.U16 desc[UR12][R8.64+0x6], R7 ;  /* 0x0000060708007986 */ /* 0x0003e4000c10150c */
        /* <DEDUP_REMOVED lines=9> */
.L_x_2500:
[----:B------:R-:W-:-:S04]  /*4140*/  ULEA UR7, UR8, UR11, 0x7 ;  /* 0x0000000b08077291 */ /* 0x000fc8000f8e383f */
[----:B------:R-:W-:-:S04]  /*4150*/  USHF.L.U32 UR7, UR7, 0x5, URZ ;  /* 0x0000000507077899 */ /* 0x000fc8000800063f */
[----:B------:R-:W-:-:S06]  /*4160*/  UISETP.GT.AND UP0, UPT, UR7, 0x3bf, UPT ;  /* 0x000003bf0700788c */ /* 0x000fcc000bf04270 */
[----:B------:R-:W-:-:S13]  /*4170*/  PLOP3.LUT P0, PT, PT, PT, UP0, 0x80, 0x0 ;  /* 0x000000000000781c */ /* 0x000fda0003f0f008 */
[----:B------:R-:W-:Y:S05]  /*4180*/  @P0 EXIT ;  /* 0x000000000000094d */ /* 0x000fea0003800000 */
[----:B------:R-:W1:Y:S01]  /*4190*/  S2R R36, SR_TID.X ;  /* 0x0000000000247919 */ /* 0x000e620000002100 */
[----:B0-----:R-:W-:Y:S01]  /*41a0*/  LOP3.LUT R3, RZ, UR16, RZ, 0x33, !PT ;  /* 0x00000010ff037c12 */ /* 0x001fe2000f8e33ff */
        /* <DEDUP_REMOVED lines=19> */
[----:B-----5:R-:W-:Y:S02]  /*42e0*/  IADD3.X R13, ~R3, -0x1, R0, P0, P1 ;  /* 0xffffffff030d7810 */ /* 0x020fe400007e2500 */
        /* <DEDUP_REMOVED lines=23> */
.L_x_2533:
[----:B------:R-:W-:Y:S01]  /*4460*/  ISETP.LT.U32.AND P0, PT, R35, UR4, PT ;  /* 0x0000000423007c0c */ /* 0x000fe2000bf01070 */
[----:B------:R-:W-:Y:S01]  /*4470*/  BSSY B0, `(.L_x_2517) ;  /* 0x00000b1000007945 */ /* 0x000fe20003800000 */
[----:B0123--:R-:W-:Y:S02]  /*4480*/  MOV R0, UR5 ;  /* 0x0000000500007c02 */ /* 0x00ffe40008000f00 */
[----:B------:R-:W-:Y:S02]  /*4490*/  MOV R27, RZ ;  /* 0x000000ff001b7202 */ /* 0x000fe40000000f00 */
[----:B------:R-:W-:Y:S02]  /*44a0*/  ISETP.GT.AND.EX P0, PT, R0, RZ, PT, P0 ;  /* 0x000000ff0000720c */ /* 0x000fe40003f04300 */
[----:B------:R-:W-:-:S11]  /*44b0*/  MOV R29, RZ ;  /* 0x000000ff001d7202 */ /* 0x000fd60000000f00 */
        /* <DEDUP_REMOVED lines=41> */
.L_x_2520:
[----:B------:R-:W-:Y:S05]  /*4750*/  BSYNC B1 ;  /* 0x0000000000017941 */ /* 0x000fea0003800000 */
.L_x_2519:
        /* <DEDUP_REMOVED lines=23> */
.L_x_2523:
        /* <DEDUP_REMOVED lines=55> */
.L_x_2522:
[----:B------:R-:W-:Y:S05]  /*4c40*/  BSYNC B1 ;  /* 0x0000000000017941 */ /* 0x000fea0003800000 */
.L_x_2521:
        /* <DEDUP_REMOVED lines=35> */
.L_x_2525:
[----:B------:R-:W-:Y:S05]  /*4e80*/  BSYNC B1 ;  /* 0x0000000000017941 */ /* 0x000fea0003800000 */
.L_x_2524:
        /* <DEDUP_REMOVED lines=15> */
.L_x_2518:
[----:B------:R-:W-:Y:S05]  /*4f80*/  BSYNC B0 ;  /* 0x0000000000007941 */ /* 0x000fea0003800000 */
.L_x_2517:
        /* <DEDUP_REMOVED lines=23> */
[----:B------:R-:W-:Y:S02]  /*5100*/  @P0 LEA R11, R11, R10, 0x2 ;  /* 0x0000000a0b0b0211 */ /* 0x000fe400078e10ff */
[----:B------:R-:W-:-:S03]  /*5110*/  MOV R10, RZ ;  /* 0x000000ff000a7202 */ /* 0x000fc60000000f00 */
        /* <DEDUP_REMOVED lines=25> */
.L_x_2542:
        /* <DEDUP_REMOVED lines=27> */
[----:B0-----:R-:W-:Y:S02]  /*5460*/  MOV R16, 0xffff ;  /* 0x0000ffff00107802 */ /* 0x001fe40000000f00 */
        /* <DEDUP_REMOVED lines=19> */
.L_x_2552:
        /* <DEDUP_REMOVED lines=41> */
.L_x_2562:
[----:B--2---:R-:W-:Y:S01]  /*5830*/  FADD.FTZ R12, R29, R27 ;  /* 0x0000001b1d0c7221 */ /* 0x004fe20000010000 */
[----:B------:R-:W-:-:S04]  /*5840*/  @!P1 F2FP.F16.F32.PACK_AB R0, RZ, R0 ;  /* 0x00000000ff00923e */ /* 0x000fc800000000ff */
[----:B------:R-:W-:Y:S01]  /*5850*/  @!P1 F2FP.F16.F32.PACK_AB R12, RZ, R12 ;  /* 0x0000000cff0c923e */ /* 0x000fe200000000ff */
[----:B------:R3:W-:Y:S03]  /*5860*/  @!P1 STG.E.U16 desc[UR12][R10.64+0x78], R0 ;  /* 0x000078000a009986 */ /* 0x0007e6000c10150c */
[----:B------:R-:W-:Y:S02]  /*5870*/  PRMT R16, R12, 0x7610, R16 ;  /* 0x000076100c107816 */ /* 0x000fe40000000010 */
[----:B------:R-:W-:-:S03]  /*5880*/  LEA.HI R12, R36, 0x5a, RZ, 0x1c ;  /* 0x0000005a240c7811 */ /* 0x000fc600078fe0ff */
[----:B------:R3:W-:Y:S04]  /*5890*/  @!P1 STG.E.U16 desc[UR12][R14.64+0x78], R16 ;  /* 0x000078100e009986 */ /* 0x0007e8000c10150c */
.L_x_2528:
[----:B------:R-:W-:Y:S05]  /*58a0*/  BSYNC B0 ;  /* 0x0000000000007941 */ /* 0x000fea0003800000 */
.L_x_2527:
        /* <DEDUP_REMOVED lines=15> */
[C---:B------:R-:W-:Y:S02]  /*59a0*/  @P0 SHF.L.U32 R15, R7.reuse, 0x1, RZ ;  /* 0x00000001070f0819 */ /* 0x040fe400000006ff */
        /* <DEDUP_REMOVED lines=12> */
[----:B------:R-:W-:-:S02]  /*5a70*/  MOV R17, 0xffff ;  /* 0x0000ffff00117802 */ /* 0x000fc40000000f00 */
[----:B------:R-:W-:Y:S01]  /*5a80*/  @P0 SHF.L.U32 R20, R7, 0x1, RZ ;  /* 0x0000000107140819 */ /* 0x000fe200000006ff */
[----:B------:R1:W-:Y:S01]  /*5a90*/  @P0 LDS R14, [R19+0x780] ;  /* 0x00078000130e0984 */ /* 0x0003e20000000800 */
[----:B------:R-:W-:Y:S01]  /*5aa0*/  MOV R25, 0xffff ;  /* 0x0000ffff00197802 */ /* 0x000fe20000000f00 */
[----:B0-----:R-:W-:Y:S01]  /*5ab0*/  FADD.FTZ R11, R11, R10 ;  /* 0x0000000a0b0b7221 */ /* 0x001fe20000010000 */
[----:B------:R-:W-:Y:S01]  /*5ac0*/  MOV R31, RZ ;  /* 0x000000ff001f7202 */ /* 0x000fe20000000f00 */
[----:B------:R-:W-:Y:S01]  /*5ad0*/  @P0 LDS R10, [R34] ;  /* 0x00000000220a0984 */ /* 0x000fe20000000800 */
[----:B------:R-:W-:Y:S02]  /*5ae0*/  MOV R22, RZ ;  /* 0x000000ff00167202 */ /* 0x000fe40000000f00 */
[----:B------:R-:W-:Y:S01]  /*5af0*/  ISETP.NE.AND P1, PT, R7, RZ, PT ;  /* 0x000000ff0700720c */ /* 0x000fe20003f25270 */
[----:B------:R-:W0:Y:S01]  /*5b00*/  SHFL.BFLY PT, R0, R11, 0x4, 0x101f ;  /* 0x0c901f000b007f89 */ /* 0x000e2200000e0000 */
[----:B-1----:R-:W-:-:S02]  /*5b10*/  MOV R19, RZ ;  /* 0x000000ff00137202 */ /* 0x002fc40000000f00 */
[----:B------:R-:W-:Y:S01]  /*5b20*/  MOV R27, 0xffff ;  /* 0x0000ffff001b7802 */ /* 0x000fe20000000f00 */
        /* <DEDUP_REMOVED lines=10> */
[----:B------:R-:W-:Y:S02]  /*5bd0*/  @P0 MOV R31, R15 ;  /* 0x0000000f001f0202 */ /* 0x000fe40000000f00 */
[----:B------:R-:W-:Y:S01]  /*5be0*/  MOV R15, 0xffff ;  /* 0x0000ffff000f7802 */ /* 0x000fe20000000f00 */
[----:B------:R-:W-:Y:S01]  /*5bf0*/  @P0 IMAD R11, R11, 0x4, R20 ;  /* 0x000000040b0b0824 */ /* 0x000fe200078e0214 */
[----:B------:R-:W-:Y:S01]  /*5c00*/  @P0 MOV R22, R10 ;  /* 0x0000000a00160202 */ /* 0x000fe20000000f00 */
[----:B------:R-:W2:Y:S01]  /*5c10*/  SHFL.BFLY PT, R23, R31, 0x8, 0x101f ;  /* 0x0d101f001f177f89 */ /* 0x000ea200000e0000 */
[----:B------:R-:W-:-:S02]  /*5c20*/  MOV R20, 0xffff ;  /* 0x0000ffff00147802 */ /* 0x000fc40000000f00 */
[----:B------:R-:W-:Y:S01]  /*5c30*/  @P0 MOV R19, R14 ;  /* 0x0000000e00130202 */ /* 0x000fe20000000f00 */
[----:B------:R-:W4:Y:S01]  /*5c40*/  SHFL.BFLY PT, R15, R22, 0x8, 0x101f ;  /* 0x0d101f00160f7f89 */ /* 0x000f2200000e0000 */
[----:B------:R-:W-:-:S03]  /*5c50*/  IMAD.MOV.U32 R14, RZ, RZ, RZ ;  /* 0x000000ffff0e7224 */ /* 0x000fc600078e00ff */
        /* <DEDUP_REMOVED lines=17> */
[----:B------:R-:W-:Y:S02]  /*5d70*/  MOV R24, 0xffff ;  /* 0x0000ffff00187802 */ /* 0x000fe40000000f00 */
[----:B------:R-:W-:Y:S02]  /*5d80*/  IADD3 R0, R12, R6, RZ ;  /* 0x000000060c007210 */ /* 0x000fe40007ffe0ff */
[----:B------:R-:W-:Y:S02]  /*5d90*/  @!P1 F2FP.F16.F32.PACK_AB R15, RZ, R29 ;  /* 0x0000001dff0f923e */ /* 0x000fe400000000ff */
[----:B------:R-:W1:Y:S01]  /*5da0*/  SHFL.BFLY PT, R29, R21, 0x2, 0x101f ;  /* 0x0c501f00151d7f89 */ /* 0x000e6200000e0000 */
[----:B0-----:R-:W-:Y:S01]  /*5db0*/  @!P1 IMAD.WIDE R10, R0, 0x2, R10 ;  /* 0x00000002000a9825 */ /* 0x001fe200078e020a */
[----:B------:R-:W-:-:S02]  /*5dc0*/  PRMT R37, R15, 0x7610, R37 ;  /* 0x000076100f257816 */ /* 0x000fc40000000025 */
[----:B------:R-:W-:Y:S01]  /*5dd0*/  MOV R15, 0xffff ;  /* 0x0000ffff000f7802 */ /* 0x000fe20000000f00 */
[----:B--2---:R-:W-:Y:S01]  /*5de0*/  FADD.FTZ R31, R31, R23 ;  /* 0x000000171f1f7221 */ /* 0x004fe20000010000 */
[----:B------:R-:W-:Y:S01]  /*5df0*/  MOV R12, RZ ;  /* 0x000000ff000c7202 */ /* 0x000fe20000000f00 */
[----:B------:R0:W-:Y:S01]  /*5e00*/  @!P1 STG.E.U16 desc[UR12][R10.64], R37 ;  /* 0x000000250a009986 */ /* 0x0001e2000c10150c */
[----:B------:R-:W-:Y:S02]  /*5e10*/  @P0 MOV R12, R17 ;  /* 0x00000011000c0202 */ /* 0x000fe40000000f00 */
[----:B------:R-:W-:Y:S01]  /*5e20*/  MOV R17, 0xffff ;  /* 0x0000ffff00117802 */ /* 0x000fe20000000f00 */
[----:B------:R-:W2:Y:S01]  /*5e30*/  SHFL.BFLY PT, R15, R22, 0x4, 0x101f ;  /* 0x0c901f00160f7f89 */ /* 0x000ea200000e0000 */
[----:B---3--:R-:W-:Y:S01]  /*5e40*/  FADD.FTZ R20, R20, R19 ;  /* 0x0000001314147221 */ /* 0x008fe20000010000 */
[----:B------:R-:W-:Y:S02]  /*5e50*/  MOV R19, 0xffff ;  /* 0x0000ffff00137802 */ /* 0x000fe40000000f00 */
[----:B------:R-:W-:Y:S01]  /*5e60*/  SHFL.BFLY PT, R23, R31, 0x2, 0x101f ;  /* 0x0c501f001f177f89 */ /* 0x000fe200000e0000 */
[----:B0-----:R-:W-:Y:S01]  /*5e70*/  FADD.FTZ R10, R16, R14 ;  /* 0x0000000e100a7221 */ /* 0x001fe20000010000 */
[----:B------:R-:W-:Y:S01]  /*5e80*/  MOV R11, RZ ;  /* 0x000000ff000b7202 */ /* 0x000fe20000000f00 */
[----:B------:R-:W-:Y:S01]  /*5e90*/  IMAD.MOV.U32 R16, RZ, RZ, 0xffff ;  /* 0x0000ffffff107424 */ /* 0x000fe200078e00ff */
[----:B------:R-:W-:Y:S01]  /*5ea0*/  @P0 MOV R11, R18 ;  /* 0x00000012000b0202 */ /* 0x000fe20000000f00 */
[----:B------:R-:W0:Y:S01]  /*5eb0*/  SHFL.BFLY PT, R14, R12, 0x8, 0x101f ;  /* 0x0d101f000c0e7f89 */ /* 0x000e2200000e0000 */
[----:B-1----:R-:W-:Y:S01]  /*5ec0*/  FADD.FTZ R18, R21, R29 ;  /* 0x0000001d15127221 */ /* 0x002fe20000010000 */
[----:B------:R-:W-:-:S02]  /*5ed0*/  MOV R21, 0xffff ;  /* 0x0000ffff00157802 */ /* 0x000fc40000000f00 */
[----:B------:R-:W1:Y:S01]  /*5ee0*/  SHFL.BFLY PT, R24, R10, 0x4, 0x101f ;  /* 0x0c901f000a187f89 */ /* 0x000e6200000e0000 */
[----:B------:R-:W-:-:S03]  /*5ef0*/  MOV R29, 0xffff ;  /* 0x0000ffff001d7802 */ /* 0x000fc60000000f00 */
[----:B------:R-:W3:Y:S01]  /*5f00*/  SHFL.BFLY PT, R16, R11, 0x8, 0x101f ;  /* 0x0d101f000b107f89 */ /* 0x000ee200000e0000 */
[----:B--2---:R-:W-:-:S03]  /*5f10*/  FADD.FTZ R22, R22, R15 ;  /* 0x0000000f16167221 */ /* 0x004fc60000010000 */
[----:B------:R-:W2:Y:S04]  /*5f20*/  SHFL.BFLY PT, R17, R18, 0x1, 0x101f ;  /* 0x0c301f0012117f89 */ /* 0x000ea800000e0000 */
[----:B------:R-:W4:Y:S04]  /*5f30*/  SHFL.BFLY PT, R19, R20, 0x2, 0x101f ;  /* 0x0c501f0014137f89 */ /* 0x000f2800000e0000 */
[----:B------:R-:W5:Y:S01]  /*5f40*/  SHFL.BFLY PT, R21, R22, 0x2, 0x101f ;  /* 0x0c501f0016157f89 */ /* 0x000f6200000e0000 */
[----:B0-----:R-:W-:Y:S02]  /*5f50*/  FADD.FTZ R12, R14, R12 ;  /* 0x0000000c0e0c7221 */ /* 0x001fe40000010000 */
[----:B------:R-:W0:Y:S01]  /*5f60*/  @!P1 LDC.64 R14, c[0x0][0x220] ;  /* 0x00008800ff0e9b82 */ /* 0x000e220000000a00 */
[----:B-1----:R-:W-:Y:S01]  /*5f70*/  FADD.FTZ R10, R10, R24 ;  /* 0x000000180a0a7221 */ /* 0x002fe20000010000 */
[----:B------:R-:W-:Y:S01]  /*5f80*/  MOV R24, 0xffff ;  /* 0x0000ffff00187802 */ /* 0x000fe20000000f00 */
[----:B------:R-:W1:Y:S01]  /*5f90*/  SHFL.BFLY PT, R29, R12, 0x4, 0x101f ;  /* 0x0c901f000c1d7f89 */ /* 0x000e6200000e0000 */
[----:B---3--:R-:W-:-:S03]  /*5fa0*/  FADD.FTZ R11, R16, R11 ;  /* 0x0000000b100b7221 */ /* 0x008fc60000010000 */
[----:B------:R-:W3:Y:S01]  /*5fb0*/  SHFL.BFLY PT, R16, R10, 0x2, 0x101f ;  /* 0x0c501f000a107f89 */ /* 0x000ee200000e0000 */
[----:B--2---:R-:W-:-:S03]  /*5fc0*/  FADD.FTZ R25, R18, R17 ;  /* 0x0000001112197221 */ /* 0x004fc60000010000 */
[----:B------:R-:W2:Y:S01]  /*5fd0*/  SHFL.BFLY PT, R24, R11, 0x4, 0x101f ;  /* 0x0c901f000b187f89 */ /* 0x000ea200000e0000 */
[----:B------:R-:W-:Y:S01]  /*5fe0*/  FADD.FTZ R18, R31, R23 ;  /* 0x000000171f127221 */ /* 0x000fe20000010000 */
[----:B------:R-:W-:Y:S01]  /*5ff0*/  MOV R23, 0xffff ;  /* 0x0000ffff00177802 */ /* 0x000fe20000000f00 */
[----:B----4-:R-:W-:Y:S01]  /*6000*/  FADD.FTZ R19, R20, R19 ;  /* 0x0000001314137221 */ /* 0x010fe20000010000 */
[----:B------:R-:W-:Y:S02]  /*6010*/  @!P1 F2FP.F16.F32.PACK_AB R25, RZ, R25 ;  /* 0x00000019ff19923e */ /* 0x000fe400000000ff */
[----:B------:R-:W-:Y:S01]  /*6020*/  MOV R31, 0xffff ;  /* 0x0000ffff001f7802 */ /* 0x000fe20000000f00 */
[----:B-----5:R-:W-:Y:S01]  /*6030*/  FADD.FTZ R20, R22, R21 ;  /* 0x0000001516147221 */ /* 0x020fe20000010000 */
[----:B------:R-:W-:Y:S01]  /*6040*/  MOV R21, 0xffff ;  /* 0x0000ffff00157802 */ /* 0x000fe20000000f00 */
[----:B------:R-:W4:Y:S01]  /*6050*/  SHFL.BFLY PT, R17, R19, 0x1, 0x101f ;  /* 0x0c301f0013117f89 */ /* 0x000f2200000e0000 */
[----:B0-----:R-:W-:-:S03]  /*6060*/  @!P1 IMAD.WIDE R14, R0, 0x2, R14 ;  /* 0x00000002000e9825 */ /* 0x001fc600078e020e */
[----:B------:R-:W0:Y:S01]  /*6070*/  SHFL.BFLY PT, R23, R18, 0x1, 0x101f ;  /* 0x0c301f0012177f89 */ /* 0x000e2200000e0000 */
[----:B-1----:R-:W-:-:S03]  /*6080*/  FADD.FTZ R12, R12, R29 ;  /* 0x0000001d0c0c7221 */ /* 0x002fc60000010000 */
[----:B------:R-:W1:Y:S01]  /*6090*/  SHFL.BFLY PT, R21, R20, 0x1, 0x101f ;  /* 0x0c301f0014157f89 */ /* 0x000e6200000e0000 */
[----:B------:R-:W-:Y:S01]  /*60a0*/  PRMT R34, R25, 0x7610, R34 ;  /* 0x0000761019227816 */ /* 0x000fe20000000022 */
[----:B---3--:R-:W-:Y:S02]  /*60b0*/  FADD.FTZ R10, R10, R16 ;  /* 0x000000100a0a7221 */ /* 0x008fe40000010000 */
[----:B------:R-:W3:Y:S01]  /*60c0*/  SHFL.BFLY PT, R27, R12, 0x2, 0x101f ;  /* 0x0c501f000c1b7f89 */ /* 0x000ee200000e0000 */
[----:B--2---:R-:W-:Y:S01]  /*60d0*/  FADD.FTZ R11, R11, R24 ;  /* 0x000000180b0b7221 */ /* 0x004fe20000010000 */
[----:B------:R-:W-:Y:S02]  /*60e0*/  MOV R24, 0xffff ;  /* 0x0000ffff00187802 */ /* 0x000fe40000000f00 */
[----:B------:R-:W2:Y:S04]  /*60f0*/  SHFL.BFLY PT, R22, R10, 0x1, 0x101f ;  /* 0x0c301f000a167f89 */ /* 0x000ea800000e0000 */
[----:B------:R5:W-:Y:S01]  /*6100*/  @!P1 STG.E.U16 desc[UR12][R14.64], R34 ;  /* 0x000000220e009986 */ /* 0x000be2000c10150c */
[----:B----4-:R-:W-:-:S03]  /*6110*/  FADD.FTZ R25, R19, R17 ;  /* 0x0000001113197221 */ /* 0x010fc60000010000 */
[----:B------:R-:W4:Y:S01]  /*6120*/  SHFL.BFLY PT, R24, R11, 0x2, 0x101f ;  /* 0x0c501f000b187f89 */ /* 0x000f2200000e0000 */
[----:B------:R-:W4:Y:S01]  /*6130*/  @!P1 LDC.64 R16, c[0x0][0x218] ;  /* 0x00008600ff109b82 */ /* 0x000f220000000a00 */
[----:B0-----:R-:W-:Y:S01]  /*6140*/  FADD.FTZ R23, R18, R23 ;  /* 0x0000001712177221 */ /* 0x001fe20000010000 */
[----:B-1----:R-:W-:-:S04]  /*6150*/  FADD.FTZ R29, R20, R21 ;  /* 0x00000015141d7221 */ /* 0x002fc80000010000 */
[----:B------:R-:W-:Y:S02]  /*6160*/  @!P1 F2FP.F16.F32.PACK_AB R23, RZ, R23 ;  /* 0x00000017ff17923e */ /* 0x000fe400000000ff */
[----:B-----5:R-:W0:Y:S01]  /*6170*/  @!P1 LDC.64 R14, c[0x0][0x220] ;  /* 0x00008800ff0e9b82 */ /* 0x020e220000000a00 */
[----:B---3--:R-:W-:Y:S01]  /*6180*/  FADD.FTZ R12, R12, R27 ;  /* 0x0000001b0c0c7221 */ /* 0x008fe20000010000 */
[----:B------:R-:W-:Y:S01]  /*6190*/  @!P1 F2FP.F16.F32.PACK_AB R29, RZ, R29 ;  /* 0x0000001dff1d923e */ /* 0x000fe200000000ff */
[----:B--2---:R-:W-:-:S05]  /*61a0*/  FADD.FTZ R10, R10, R22 ;  /* 0x000000160a0a7221 */ /* 0x004fca0000010000 */
[----:B------:R-:W1:Y:S01]  /*61b0*/  @!P1 LDC.64 R18, c[0x0][0x218] ;  /* 0x00008600ff129b82 */ /* 0x000e620000000a00 */
[----:B------:R-:W-:Y:S02]  /*61c0*/  @!P1 F2FP.F16.F32.PACK_AB R22, RZ, R25 ;  /* 0x00000019ff16923e */ /* 0x000fe400000000ff */
[----:B------:R-:W-:Y:S01]  /*61d0*/  @!P1 F2FP.F16.F32.PACK_AB R10, RZ, R10 ;  /* 0x0000000aff0a923e */ /* 0x000fe200000000ff */
[----:B----4-:R-:W-:-:S04]  /*61e0*/  FADD.FTZ R11, R11, R24 ;  /* 0x000000180b0b7221 */ /* 0x010fc80000010000 */
[----:B------:R-:W2:Y:S01]  /*61f0*/  @!P1 LDC.64 R20, c[0x0][0x220] ;  /* 0x00008800ff149b82 */ /* 0x000ea20000000a00 */
[C---:B------:R-:W-:Y:S01]  /*6200*/  @!P1 IMAD.WIDE R16, R0.reuse, 0x2, R16 ;  /* 0x0000000200109825 */ /* 0x040fe200078e0210 */
[----:B------:R-:W3:Y:S03]  /*6210*/  SHFL.BFLY PT, R31, R11, 0x1, 0x101f ;  /* 0x0c301f000b1f7f89 */ /* 0x000ee600000e0000 */
[----:B------:R-:W-:Y:S02]  /*6220*/  IMAD.MOV.U32 R24, RZ, RZ, 0xffff ;  /* 0x0000ffffff187424 */ /* 0x000fe400078e00ff */
[C---:B0-----:R-:W-:Y:S01]  /*6230*/  @!P1 IMAD.WIDE R14, R0.reuse, 0x2, R14 ;  /* 0x00000002000e9825 */ /* 0x041fe200078e020e */
        /* <DEDUP_REMOVED lines=8> */
.L_x_2596:
        /* <DEDUP_REMOVED lines=9> */
.L_x_2526:
[----:B------:R-:W-:Y:S05]  /*6350*/  WARPSYNC.ALL ;  /* 0x0000000000007948 */ /* 0x000fea0003800000 */
[----:B------:R-:W-:Y:S01]  /*6360*/  BAR.SYNC.DEFER_BLOCKING 0x0 ;  /* 0x0000000000007b1d */ /* 0x000fe20000010000 */
[C---:B------:R-:W-:Y:S02]  /*6370*/  ISETP.GE.AND P0, PT, R6.reuse, -0x1c40, PT ;  /* 0xffffe3c00600780c */ /* 0x040fe40003f06270 */
[----:B------:R-:W-:-:S11]  /*6380*/  IADD3 R6, R6, 0x2000, RZ ;  /* 0x0000200006067810 */ /* 0x000fd60007ffe0ff */
[----:B------:R-:W-:Y:S05]  /*6390*/  @!P0 BRA `(.L_x_2533) ;  /* 0xffffffe000308947 */ /* 0x000fea000383ffff */
[----:B------:R-:W-:Y:S05]  /*63a0*/  EXIT ;  /* 0x000000000000794d */ /* 0x000fea0003800000 */
.L_x_2529:
[----:B-1----:R-:W-:Y:S02]  /*63b0*/  MOV R25, R0 ;  /* 0x0000000000197202 */ /* 0x002fe40000000f00 */
[----:B------:R-:W-:Y:S02]  /*63c0*/  MOV R24, 0x8 ;  /* 0x0000000800187802 */ /* 0x000fe40000000f00 */
[----:B------:R-:W-:Y:S02]  /*63d0*/  MOV R23, 0x101f ;  /* 0x0000101f00177802 */ /* 0x000fe40000000f00 */
[----:B------:R-:W-:-:S07]  /*63e0*/  MOV R16, 0xffff ;  /* 0x0000ffff00107802 */ /* 0x000fce0000000f00 */
[----:B0-2---:R-:W-:Y:S05]  /*63f0*/  WARPSYNC.COLLECTIVE R16, `(.L_x_2534) ;  /* 0x0000000010087348 */ /* 0x005fea0003c00000 */
[----:B------:R1:W3:Y:S02]  /*6400*/  SHFL.BFLY P2, R27, R25, R24, R23 ;  /* 0x0c000018191b7389 */ /* 0x0002e40000040017 */
[----:B0123--:R-:W-:Y:S01]  /*6410*/  ENDCOLLECTIVE ;  /* 0x000000000000791b */ /* 0x00ffe20003800000 */
.L_x_2534:
[----:B------:R-:W-:Y:S02]  /*6420*/  MOV R25, R10 ;  /* 0x0000000a00197202 */ /* 0x000fe40000000f00 */
[----:B------:R-:W-:-:S07]  /*6430*/  MOV R11, R27 ;  /* 0x0000001b000b7202 */ /* 0x000fce0000000f00 */
[----:B------:R-:W-:Y:S05]  /*6440*/  WARPSYNC.COLLECTIVE R16, `(.L_x_2535) ;  /* 0x0000000010087348 */ /* 0x000fea0003c00000 */
[----:B------:R0:W1:Y:S02]  /*6450*/  SHFL.BFLY P2, R27, R25, R24, R23 ;  /* 0x0c000018191b7389 */ /* 0x0000640000040017 */
[----:B01----:R-:W-:Y:S01]  /*6460*/  ENDCOLLECTIVE ;  /* 0x000000000000791b */ /* 0x003fe20003800000 */
.L_x_2535:
[----:B------:R-:W-:-:S05]  /*6470*/  FADD.FTZ R11, R11, R0 ;  /* 0x000000000b0b7221 */ /* 0x000fca0000010000 */
[----:B------:R-:W-:Y:S02]  /*6480*/  MOV R25, R11 ;  /* 0x0000000b00197202 */ /* 0x000fe40000000f00 */
[----:B------:R-:W-:Y:S02]  /*6490*/  MOV R24, 0x4 ;  /* 0x0000000400187802 */ /* 0x000fe40000000f00 */
[----:B------:R-:W-:-:S07]  /*64a0*/  MOV R15, R27 ;  /* 0x0000001b000f7202 */ /* 0x000fce0000000f00 */
[----:B------:R-:W-:Y:S05]  /*64b0*/  WARPSYNC.COLLECTIVE R16, `(.L_x_2536) ;  /* 0x0000000010087348 */ /* 0x000fea0003c00000 */
[----:B------:R0:W1:Y:S02]  /*64c0*/  SHFL.BFLY P2, R27, R25, R24, R23 ;  /* 0x0c000018191b7389 */ /* 0x0000640000040017 */
[----:B01----:R-:W-:Y:S01]  /*64d0*/  ENDCOLLECTIVE ;  /* 0x000000000000791b */ /* 0x003fe20003800000 */
.L_x_2536:
[----:B------:R-:W-:-:S05]  /*64e0*/  FADD.FTZ R15, R15, R10 ;  /* 0x0000000a0f0f7221 */ /* 0x000fca0000010000 */
[----:B------:R-:W-:Y:S01]  /*64f0*/  MOV R25, R15 ;  /* 0x0000000f00197202 */ /* 0x000fe20000000f00 */
[----:B------:R-:W-:-:S07]  /*6500*/  IMAD.MOV.U32 R12, RZ, RZ, R27 ;  /* 0x000000ffff0c7224 */ /* 0x000fce00078e001b */
[----:B------:R-:W-:Y:S05]  /*6510*/  WARPSYNC.COLLECTIVE R16, `(.L_x_2537) ;  /* 0x0000000010087348 */ /* 0x000fea0003c00000 */
[----:B------:R0:W1:Y:S02]  /*6520*/  SHFL.BFLY P2, R27, R25, R24, R23 ;  /* 0x0c000018191b7389 */ /* 0x0000640000040017 */
[----:B01----:R-:W-:Y:S01]  /*6530*/  ENDCOLLECTIVE ;  /* 0x000000000000791b */ /* 0x003fe20003800000 */
.L_x_2537:
[----:B------:R-:W-:-:S05]  /*6540*/  FADD.FTZ R12, R11, R12 ;  /* 0x0000000c0b0c7221 */ /* 0x000fca0000010000 */
[----:B------:R-:W-:Y:S02]  /*6550*/  MOV R25, R12 ;  /* 0x0000000c00197202 */ /* 0x000fe40000000f00 */
[----:B------:R-:W-:Y:S02]  /*6560*/  MOV R24, 0x2 ;  /* 0x0000000200187802 */ /* 0x000fe40000000f00 */
[----:B------:R-:W-:-:S07]  /*6570*/  MOV R14, R27 ;  /* 0x0000001b000e7202 */ /* 0x000fce0000000f00 */
[----:B------:R-:W-:Y:S05]  /*6580*/  WARPSYNC.COLLECTIVE R16, `(.L_x_2538) ;  /* 0x0000000010087348 */ /* 0x000fea0003c00000 */
[----:B------:R0:W1:Y:S02]  /*6590*/  SHFL.BFLY P2, R27, R25, R24, R23 ;  /* 0x0c000018191b7389 */ /* 0x0000640000040017 */
[----:B01----:R-:W-:Y:S01]  /*65a0*/  ENDCOLLECTIVE ;  /* 0x000000000000791b */ /* 0x003fe20003800000 */
.L_x_2538:
[----:B------:R-:W-:-:S05]  /*65b0*/  FADD.FTZ R14, R15, R14 ;  /* 0x0000000e0f0e7221 */ /* 0x000fca0000010000 */
[----:B------:R-:W-:Y:S02]  /*65c0*/  MOV R25, R14 ;  /* 0x0000000e00197202 */ /* 0x000fe40000000f00 */
[----:B------:R-:W-:-:S07]  /*65d0*/  MOV R17, R27 ;  /* 0x0000001b00117202 */ /* 0x000fce0000000f00 */
[----:B------:R-:W-:Y:S05]  /*65e0*/  WARPSYNC.COLLECTIVE R16, `(.L_x_2539) ;  /* 0x0000000010087348 */ /* 0x000fea0003c00000 */
[----:B------:R0:W1:Y:S02]  /*65f0*/  SHFL.BFLY P2, R27, R25, R24, R23 ;  /* 0x0c000018191b7389 */ /* 0x0000640000040017 */
[----:B01----:R-:W-:Y:S01]  /*6600*/  ENDCOLLECTIVE ;  /* 0x000000000000791b */ /* 0x003fe20003800000 */
.L_x_2539:
[----:B------:R-:W-:-:S05]  /*6610*/  FADD.FTZ R17, R12, R17 ;  /* 0x000000110c117221 */ /* 0x000fca0000010000 */
[----:B------:R-:W-:Y:S02]  /*6620*/  MOV R25, R17 ;  /* 0x0000001100197202 */ /* 0x000fe40000000f00 */
[----:B------:R-:W-:Y:S02]  /*6630*/  MOV R24, 0x1 ;  /* 0x0000000100187802 */ /* 0x000fe40000000f00 */
[----:B------:R-:W-:-:S07]  /*6640*/  MOV R19, R27 ;  /* 0x0000001b00137202 */ /* 0x000fce0000000f00 */
[----:B------:R-:W-:Y:S05]  /*6650*/  WARPSYNC.COLLECTIVE R16, `(.L_x_2540) ;  /* 0x0000000010087348 */ /* 0x000fea0003c00000 */
[----:B------:R0:W1:Y:S02]  /*6660*/  SHFL.BFLY P2, R27, R25, R24, R23 ;  /* 0x0c000018191b7389 */ /* 0x0000640000040017 */
[----:B01----:R-:W-:Y:S01]  /*6670*/  ENDCOLLECTIVE ;  /* 0x000000000000791b */ /* 0x003fe20003800000 */
.L_x_2540:
[----:B------:R-:W-:-:S04]  /*6680*/  FADD.FTZ R19, R14, R19 ;  /* 0x000000130e137221 */ /* 0x000fc80000010000 */
[----:B------:R-:W-:Y:S01]  /*6690*/  IMAD.MOV.U32 R25, RZ, RZ, R19 ;  /* 0x000000ffff197224 */ /* 0x000fe200078e0013 */
[----:B------:R-:W-:-:S07]  /*66a0*/  MOV R0, R27 ;  /* 0x0000001b00007202 */ /* 0x000fce0000000f00 */
[----:B------:R-:W-:Y:S05]  /*66b0*/  WARPSYNC.COLLECTIVE R16, `(.L_x_2541) ;  /* 0x0000000010087348 */ /* 0x000fea0003c00000 */
[----:B------:R0:W1:Y:S02]  /*66c0*/  SHFL.BFLY P2, R27, R25, R24, R23 ;  /* 0x0c000018191b7389 */ /* 0x0000640000040017 */
[----:B01----:R-:W-:Y:S01]  /*66d0*/  ENDCOLLECTIVE ;  /* 0x000000000000791b */ /* 0x003fe20003800000 */
.L_x_2541:
[----:B------:R-:W-:Y:S01]  /*66e0*/  FADD.FTZ R0, R17, R0 ;  /* 0x0000000011007221 */ /* 0x000fe20000010000 */
[----:B------:R-:W-:Y:S06]  /*66f0*/  BRA `(.L_x_2542) ;  /* 0xffffffe800ec7947 */ /* 0x000fec000383ffff */
.L_x_2530:
        /* <DEDUP_REMOVED lines=8> */
.L_x_2544:
[----:B------:R-:W-:Y:S05]  /*6780*/  BSYNC B1 ;  /* 0x0000000000017941 */ /* 0x000fea0003800000 */
.L_x_2543:
        /* <DEDUP_REMOVED lines=8> */
.L_x_2545:
[----:B------:R-:W-:Y:S01]  /*6810*/  FADD.FTZ R17, R17, R0 ;  /* 0x0000000011117221 */ /* 0x000fe20000010000 */
[----:B------:R-:W-:-:S03]  /*6820*/  HFMA2.MMA R24, -RZ, RZ, 0, 2.384185791015625e-07 ;  /* 0x00000004ff187435 */ /* 0x000fc600000001ff */
[----:B------:R-:W-:Y:S01]  /*6830*/  IMAD.MOV.U32 R25, RZ, RZ, R17 ;  /* 0x000000ffff197224 */ /* 0x000fe200078e0011 */
[----:B------:R-:W-:-:S07]  /*6840*/  MOV R19, R27 ;  /* 0x0000001b00137202 */ /* 0x000fce0000000f00 */
[----:B------:R-:W-:Y:S05]  /*6850*/  WARPSYNC.COLLECTIVE R16, `(.L_x_2546) ;  /* 0x0000000010087348 */ /* 0x000fea0003c00000 */
[----:B------:R0:W1:Y:S02]  /*6860*/  SHFL.BFLY P2, R27, R25, R24, R23 ;  /* 0x0c000018191b7389 */ /* 0x0000640000040017 */
[----:B01----:R-:W-:Y:S01]  /*6870*/  ENDCOLLECTIVE ;  /* 0x000000000000791b */ /* 0x003fe20003800000 */
.L_x_2546:
[----:B------:R-:W-:-:S05]  /*6880*/  FADD.FTZ R19, R19, R12 ;  /* 0x0000000c13137221 */ /* 0x000fca0000010000 */
[----:B------:R-:W-:Y:S02]  /*6890*/  MOV R25, R19 ;  /* 0x0000001300197202 */ /* 0x000fe40000000f00 */
[----:B------:R-:W-:-:S07]  /*68a0*/  MOV R18, R27 ;  /* 0x0000001b00127202 */ /* 0x000fce0000000f00 */
[----:B------:R-:W-:Y:S05]  /*68b0*/  WARPSYNC.COLLECTIVE R16, `(.L_x_2547) ;  /* 0x0000000010087348 */ /* 0x000fea0003c00000 */
[----:B------:R0:W1:Y:S02]  /*68c0*/  SHFL.BFLY P2, R27, R25, R24, R23 ;  /* 0x0c000018191b7389 */ /* 0x0000640000040017 */
[----:B01----:R-:W-:Y:S01]  /*68d0*/  ENDCOLLECTIVE ;  /* 0x000000000000791b */ /* 0x003fe20003800000 */
.L_x_2547:
[----:B------:R-:W-:Y:S01]  /*68e0*/  FADD.FTZ R18, R17, R18 ;  /* 0x0000001211127221 */ /* 0x000fe20000010000 */
[----:B------:R-:W-:-:S04]  /*68f0*/  HFMA2.MMA R24, -RZ, RZ, 0, 1.1920928955078125e-07 ;  /* 0x00000002ff187435 */ /* 0x000fc800000001ff */
[----:B------:R-:W-:Y:S02]  /*6900*/  MOV R25, R18 ;  /* 0x0000001200197202 */ /* 0x000fe40000000f00 */
[----:B------:R-:W-:-:S07]  /*6910*/  MOV R20, R27 ;  /* 0x0000001b00147202 */ /* 0x000fce0000000f00 */
[----:B------:R-:W-:Y:S05]  /*6920*/  WARPSYNC.COLLECTIVE R16, `(.L_x_2548) ;  /* 0x0000000010087348 */ /* 0x000fea0003c00000 */
[----:B------:R0:W1:Y:S02]  /*6930*/  SHFL.BFLY P2, R27, R25, R24, R23 ;  /* 0x0c000018191b7389 */ /* 0x0000640000040017 */
[----:B01----:R-:W-:Y:S01]  /*6940*/  ENDCOLLECTIVE ;  /* 0x000000000000791b */ /* 0x003fe20003800000 */
.L_x_2548:
[----:B------:R-:W-:-:S05]  /*6950*/  FADD.FTZ R20, R19, R20 ;  /* 0x0000001413147221 */ /* 0x000fca0000010000 */
[----:B------:R-:W-:Y:S02]  /*6960*/  MOV R25, R20 ;  /* 0x0000001400197202 */ /* 0x000fe40000000f00 */
[----:B------:R-:W-:-:S07]  /*6970*/  MOV R21, R27 ;  /* 0x0000001b00157202 */ /* 0x000fce0000000f00 */
[----:B------:R-:W-:Y:S05]  /*6980*/  WARPSYNC.COLLECTIVE R16, `(.L_x_2549) ;  /* 0x0000000010087348 */ /* 0x000fea0003c00000 */
[----:B------:R0:W1:Y:S02]  /*6990*/  SHFL.BFLY P2, R27, R25, R24, R23 ;  /* 0x0c000018191b7389 */ /* 0x0000640000040017 */
[----:B01----:R-:W-:Y:S01]  /*69a0*/  ENDCOLLECTIVE ;  /* 0x000000000000791b */ /* 0x003fe20003800000 */
.L_x_2549:
[----:B------:R-:W-:-:S05]  /*69b0*/  FADD.FTZ R21, R18, R21 ;  /* 0x0000001512157221 */ /* 0x000fca0000010000 */
[----:B------:R-:W-:Y:S01]  /*69c0*/  MOV R25, R21 ;  /* 0x0000001500197202 */ /* 0x000fe20000000f00 */
[----:B------:R-:W-:Y:S01]  /*69d0*/  IMAD.MOV.U32 R24, RZ, RZ, 0x1 ;  /* 0x00000001ff187424 */ /* 0x000fe200078e00ff */
[----:B------:R-:W-:-:S07]  /*69e0*/  MOV R29, R27 ;  /* 0x0000001b001d7202 */ /* 0x000fce0000000f00 */
[----:B------:R-:W-:Y:S05]  /*69f0*/  WARPSYNC.COLLECTIVE R16, `(.L_x_2550) ;  /* 0x0000000010087348 */ /* 0x000fea0003c00000 */
[----:B------:R0:W1:Y:S02]  /*6a00*/  SHFL.BFLY P2, R27, R25, R24, R23 ;  /* 0x0c000018191b7389 */ /* 0x0000640000040017 */
[----:B01----:R-:W-:Y:S01]  /*6a10*/  ENDCOLLECTIVE ;  /* 0x000000000000791b */ /* 0x003fe20003800000 */
.L_x_2550:
[----:B------:R-:W-:-:S05]  /*6a20*/  FADD.FTZ R29, R20, R29 ;  /* 0x0000001d141d7221 */ /* 0x000fca0000010000 */
[----:B------:R-:W-:Y:S02]  /*6a30*/  MOV R25, R29 ;  /* 0x0000001d00197202 */ /* 0x000fe40000000f00 */
[----:B------:R-:W-:-:S07]  /*6a40*/  MOV R0, R27 ;  /* 0x0000001b00007202 */ /* 0x000fce0000000f00 */
[----:B------:R-:W-:Y:S05]  /*6a50*/  WARPSYNC.COLLECTIVE R16, `(.L_x_2551) ;  /* 0x0000000010087348 */ /* 0x000fea0003c00000 */
[----:B------:R0:W1:Y:S02]  /*6a60*/  SHFL.BFLY P2, R27, R25, R24, R23 ;  /* 0x0c000018191b7389 */ /* 0x0000640000040017 */
[----:B01----:R-:W-:Y:S01]  /*6a70*/  ENDCOLLECTIVE ;  /* 0x000000000000791b */ /* 0x003fe20003800000 */
.L_x_2551:
[----:B------:R-:W-:Y:S01]  /*6a80*/  FADD.FTZ R0, R21, R0 ;  /* 0x0000000015007221 */ /* 0x000fe20000010000 */
[----:B------:R-:W-:Y:S06]  /*6a90*/  BRA `(.L_x_2552) ;  /* 0xffffffe800c07947 */ /* 0x000fec000383ffff */
.L_x_2531:
        /* <DEDUP_REMOVED lines=8> */
.L_x_2554:
[----:B------:R-:W-:Y:S05]  /*6b20*/  BSYNC B1 ;  /* 0x0000000000017941 */ /* 0x000fea0003800000 */
.L_x_2553:
        /* <DEDUP_REMOVED lines=8> */
.L_x_2555:
[----:B------:R-:W-:Y:S01]  /*6bb0*/  FADD.FTZ R17, R17, R0 ;  /* 0x0000000011117221 */ /* 0x000fe20000010000 */
[----:B------:R-:W-:-:S04]  /*6bc0*/  HFMA2.MMA R24, -RZ, RZ, 0, 2.384185791015625e-07 ;  /* 0x00000004ff187435 */ /* 0x000fc800000001ff */
[----:B------:R-:W-:Y:S02]  /*6bd0*/  MOV R25, R17 ;  /* 0x0000001100197202 */ /* 0x000fe40000000f00 */
[----:B------:R-:W-:-:S07]  /*6be0*/  MOV R19, R27 ;  /* 0x0000001b00137202 */ /* 0x000fce0000000f00 */
[----:B------:R-:W-:Y:S05]  /*6bf0*/  WARPSYNC.COLLECTIVE R16, `(.L_x_2556) ;  /* 0x0000000010087348 */ /* 0x000fea0003c00000 */
[----:B------:R0:W1:Y:S02]  /*6c00*/  SHFL.BFLY P2, R27, R25, R24, R23 ;  /* 0x0c000018191b7389 */ /* 0x0000640000040017 */
[----:B01----:R-:W-:Y:S01]  /*6c10*/  ENDCOLLECTIVE ;  /* 0x000000000000791b */ /* 0x003fe20003800000 */
.L_x_2556:
[----:B------:R-:W-:-:S05]  /*6c20*/  FADD.FTZ R19, R19, R12 ;  /* 0x0000000c13137221 */ /* 0x000fca0000010000 */
[----:B------:R-:W-:Y:S02]  /*6c30*/  MOV R25, R19 ;  /* 0x0000001300197202 */ /* 0x000fe40000000f00 */
[----:B------:R-:W-:-:S07]  /*6c40*/  MOV R18, R27 ;  /* 0x0000001b00127202 */ /* 0x000fce0000000f00 */
[----:B------:R-:W-:Y:S05]  /*6c50*/  WARPSYNC.COLLECTIVE R16, `(.L_x_2557) ;  /* 0x0000000010087348 */ /* 0x000fea0003c00000 */
[----:B------:R0:W1:Y:S02]  /*6c60*/  SHFL.BFLY P2, R27, R25, R24, R23 ;  /* 0x0c000018191b7389 */ /* 0x0000640000040017 */
[----:B01----:R-:W-:Y:S01]  /*6c70*/  ENDCOLLECTIVE ;  /* 0x000000000000791b */ /* 0x003fe20003800000 */
.L_x_2557:
[----:B------:R-:W-:Y:S01]  /*6c80*/  FADD.FTZ R18, R17, R18 ;  /* 0x0000001211127221 */ /* 0x000fe20000010000 */
[----:B------:R-:W-:-:S04]  /*6c90*/  HFMA2.MMA R24, -RZ, RZ, 0, 1.1920928955078125e-07 ;  /* 0x00000002ff187435 */ /* 0x000fc800000001ff */
[----:B------:R-:W-:Y:S02]  /*6ca0*/  MOV R25, R18 ;  /* 0x0000001200197202 */ /* 0x000fe40000000f00 */
[----:B------:R-:W-:-:S07]  /*6cb0*/  MOV R20, R27 ;  /* 0x0000001b00147202 */ /* 0x000fce0000000f00 */
[----:B------:R-:W-:Y:S05]  /*6cc0*/  WARPSYNC.COLLECTIVE R16, `(.L_x_2558) ;  /* 0x0000000010087348 */ /* 0x000fea0003c00000 */
[----:B------:R0:W1:Y:S02]  /*6cd0*/  SHFL.BFLY P2, R27, R25, R24, R23 ;  /* 0x0c000018191b7389 */ /* 0x0000640000040017 */
[----:B01----:R-:W-:Y:S01]  /*6ce0*/  ENDCOLLECTIVE ;  /* 0x000000000000791b */ /* 0x003fe20003800000 */
.L_x_2558:
[----:B------:R-:W-:-:S05]  /*6cf0*/  FADD.FTZ R20, R19, R20 ;  /* 0x0000001413147221 */ /* 0x000fca0000010000 */
[----:B------:R-:W-:Y:S02]  /*6d00*/  MOV R25, R20 ;  /* 0x0000001400197202 */ /* 0x000fe40000000f00 */
[----:B------:R-:W-:-:S07]  /*6d10*/  MOV R21, R27 ;  /* 0x0000001b00157202 */ /* 0x000fce0000000f00 */
[----:B------:R-:W-:Y:S05]  /*6d20*/  WARPSYNC.COLLECTIVE R16, `(.L_x_2559) ;  /* 0x0000000010087348 */ /* 0x000fea0003c00000 */
[----:B------:R0:W1:Y:S02]  /*6d30*/  SHFL.BFLY P2, R27, R25, R24, R23 ;  /* 0x0c000018191b7389 */ /* 0x0000640000040017 */
[----:B01----:R-:W-:Y:S01]  /*6d40*/  ENDCOLLECTIVE ;  /* 0x000000000000791b */ /* 0x003fe20003800000 */
.L_x_2559:
[----:B------:R-:W-:Y:S01]  /*6d50*/  FADD.FTZ R21, R18, R21 ;  /* 0x0000001512157221 */ /* 0x000fe20000010000 */
[----:B------:R-:W-:-:S04]  /*6d60*/  HFMA2.MMA R24, -RZ, RZ, 0, 5.9604644775390625e-08 ;  /* 0x00000001ff187435 */ /* 0x000fc800000001ff */
[----:B------:R-:W-:Y:S01]  /*6d70*/  MOV R25, R21 ;  /* 0x0000001500197202 */ /* 0x000fe20000000f00 */
[----:B------:R-:W-:-:S07]  /*6d80*/  IMAD.MOV.U32 R29, RZ, RZ, R27 ;  /* 0x000000ffff1d7224 */ /* 0x000fce00078e001b */
[----:B------:R-:W-:Y:S05]  /*6d90*/  WARPSYNC.COLLECTIVE R16, `(.L_x_2560) ;  /* 0x0000000010087348 */ /* 0x000fea0003c00000 */
[----:B------:R0:W1:Y:S02]  /*6da0*/  SHFL.BFLY P2, R27, R25, R24, R23 ;  /* 0x0c000018191b7389 */ /* 0x0000640000040017 */
[----:B01----:R-:W-:Y:S01]  /*6db0*/  ENDCOLLECTIVE ;  /* 0x000000000000791b */ /* 0x003fe20003800000 */
.L_x_2560:
[----:B------:R-:W-:-:S05]  /*6dc0*/  FADD.FTZ R29, R20, R29 ;  /* 0x0000001d141d7221 */ /* 0x000fca0000010000 */
[----:B------:R-:W-:Y:S02]  /*6dd0*/  MOV R25, R29 ;  /* 0x0000001d00197202 */ /* 0x000fe40000000f00 */
[----:B------:R-:W-:-:S07]  /*6de0*/  MOV R0, R27 ;  /* 0x0000001b00007202 */ /* 0x000fce0000000f00 */
[----:B------:R-:W-:Y:S05]  /*6df0*/  WARPSYNC.COLLECTIVE R16, `(.L_x_2561) ;  /* 0x0000000010087348 */ /* 0x000fea0003c00000 */
[----:B------:R0:W1:Y:S02]  /*6e00*/  SHFL.BFLY P2, R27, R25, R24, R23 ;  /* 0x0c000018191b7389 */ /* 0x0000640000040017 */
[----:B01----:R-:W-:Y:S01]  /*6e10*/  ENDCOLLECTIVE ;  /* 0x000000000000791b */ /* 0x003fe20003800000 */
.L_x_2561:
[----:B------:R-:W-:Y:S01]  /*6e20*/  FADD.FTZ R0, R21, R0 ;  /* 0x0000000015007221 */ /* 0x000fe20000010000 */
[----:B------:R-:W-:Y:S06]  /*6e30*/  BRA `(.L_x_2562) ;  /* 0xffffffe8007c7947 */ /* 0x000fec000383ffff */
.L_x_2532:
        /* <DEDUP_REMOVED lines=8> */
.L_x_2564:
[----:B------:R-:W-:Y:S05]  /*6ec0*/  BSYNC B0 ;  /* 0x0000000000007941 */ /* 0x000fea0003800000 */
.L_x_2563:
[----:B------:R-:W-:Y:S01]  /*6ed0*/  HFMA2.MMA R23, -RZ, RZ, 0, 0.000503063201904296875 ;  /* 0x0000101fff177435 */ /* 0x000fe200000001ff */
[----:B------:R-:W-:Y:S01]  /*6ee0*/  MOV R25, R18 ;  /* 0x0000001200197202 */ /* 0x000fe20000000f00 */
[----:B------:R-:W-:Y:S01]  /*6ef0*/  IMAD.MOV.U32 R24, RZ, RZ, 0x8 ;  /* 0x00000008ff187424 */ /* 0x000fe200078e00ff */
[----:B------:R-:W-:Y:S01]  /*6f00*/  MOV R16, 0xffff ;  /* 0x0000ffff00107802 */ /* 0x000fe20000000f00 */
[----:B------:R-:W-:Y:S01]  /*6f10*/  HFMA2.MMA R31, -RZ, RZ, 0, 0 ;  /* 0x00000000ff1f7435 */ /* 0x000fe200000001ff */
[----:B------:R-:W-:Y:S02]  /*6f20*/  MOV R11, R27 ;  /* 0x0000001b000b7202 */ /* 0x000fe40000000f00 */
[----:B------:R-:W-:-:S08]  /*6f30*/  @P0 SHF.L.U32 R15, R7, 0x1, RZ ;  /* 0x00000001070f0819 */ /* 0x000fd000000006ff */
[----:B------:R-:W-:Y:S05]  /*6f40*/  WARPSYNC.COLLECTIVE R16, `(.L_x_2565) ;  /* 0x0000000010087348 */ /* 0x000fea0003c00000 */
[----:B------:R0:W1:Y:S02]  /*6f50*/  SHFL.BFLY P2, R27, R25, R24, R23 ;  /* 0x0c000018191b7389 */ /* 0x0000640000040017 */
[----:B01----:R-:W-:Y:S01]  /*6f60*/  ENDCOLLECTIVE ;  /* 0x000000000000791b */ /* 0x003fe20003800000 */
.L_x_2565:
        /* <DEDUP_REMOVED lines=8> */
[----:B------:R-:W-:Y:S01]  /*6ff0*/  MOV R25, R11 ;  /* 0x0000000b00197202 */ /* 0x000fe20000000f00 */
[----:B------:R0:W1:Y:S04]  /*7000*/  @P0 LDS R15, [R19] ;  /* 0x00000000130f0984 */ /* 0x0000680000000800 */
[----:B------:R0:W2:Y:S01]  /*7010*/  @P0 LDS R14, [R19+0x780] ;  /* 0x00078000130e0984 */ /* 0x0000a20000000800 */
[----:B------:R-:W-:-:S07]  /*7020*/  MOV R29, R27 ;  /* 0x0000001b001d7202 */ /* 0x000fce0000000f00 */
[----:B012---:R-:W-:Y:S05]  /*7030*/  WARPSYNC.COLLECTIVE R16, `(.L_x_2566) ;  /* 0x0000000010087348 */ /* 0x007fea0003c00000 */
[----:B------:R3:W4:Y:S02]  /*7040*/  SHFL.BFLY P2, R27, R25, R24, R23 ;  /* 0x0c000018191b7389 */ /* 0x0007240000040017 */
[----:B01234-:R-:W-:Y:S01]  /*7050*/  ENDCOLLECTIVE ;  /* 0x000000000000791b */ /* 0x01ffe20003800000 */
.L_x_2566:
[----:B------:R-:W-:Y:S01]  /*7060*/  HFMA2.MMA R19, -RZ, RZ, 0, 0 ;  /* 0x00000000ff137435 */ /* 0x000fe200000001ff */
[----:B------:R-:W-:-:S05]  /*7070*/  FADD.FTZ R29, R29, R18 ;  /* 0x000000121d1d7221 */ /* 0x000fca0000010000 */
[----:B------:R-:W-:Y:S02]  /*7080*/  MOV R25, R29 ;  /* 0x0000001d00197202 */ /* 0x000fe40000000f00 */
[----:B------:R-:W-:-:S07]  /*7090*/  MOV R0, R27 ;  /* 0x0000001b00007202 */ /* 0x000fce0000000f00 */
[----:B------:R-:W-:Y:S05]  /*70a0*/  WARPSYNC.COLLECTIVE R16, `(.L_x_2567) ;  /* 0x0000000010087348 */ /* 0x000fea0003c00000 */
[----:B------:R0:W1:Y:S02]  /*70b0*/  SHFL.BFLY P2, R27, R25, R24, R23 ;  /* 0x0c000018191b7389 */ /* 0x0000640000040017 */
[----:B01----:R-:W-:Y:S01]  /*70c0*/  ENDCOLLECTIVE ;  /* 0x000000000000791b */ /* 0x003fe20003800000 */
.L_x_2567:
[----:B------:R-:W-:Y:S01]  /*70d0*/  FADD.FTZ R0, R11, R0 ;  /* 0x000000000b007221 */ /* 0x000fe20000010000 */
[----:B------:R-:W-:Y:S01]  /*70e0*/  @P0 MOV R31, R15 ;  /* 0x0000000f001f0202 */ /* 0x000fe20000000f00 */
[----:B------:R-:W0:Y:S01]  /*70f0*/  @!P1 LDC.64 R10, c[0x0][0x218] ;  /* 0x00008600ff0a9b82 */ /* 0x000e220000000a00 */
[----:B------:R-:W-:Y:S01]  /*7100*/  @P0 MOV R19, R14 ;  /* 0x0000000e00130202 */ /* 0x000fe20000000f00 */
[----:B------:R-:W-:Y:S01]  /*7110*/  HFMA2.MMA R24, -RZ, RZ, 0, 1.1920928955078125e-07 ;  /* 0x00000002ff187435 */ /* 0x000fe200000001ff */
[----:B------:R-:W-:Y:S01]  /*7120*/  IMAD.MOV.U32 R25, RZ, RZ, R0 ;  /* 0x000000ffff197224 */ /* 0x000fe200078e0000 */
[----:B------:R-:W-:-:S09]  /*7130*/  MOV R34, R27 ;  /* 0x0000001b00227202 */ /* 0x000fd20000000f00 */
[----:B0-----:R-:W-:Y:S05]  /*7140*/  WARPSYNC.COLLECTIVE R16, `(.L_x_2568) ;  /* 0x0000000010087348 */ /* 0x001fea0003c00000 */
[----:B------:R1:W2:Y:S02]  /*7150*/  SHFL.BFLY P2, R27, R25, R24, R23 ;  /* 0x0c000018191b7389 */ /* 0x0002a40000040017 */
[----:B012---:R-:W-:Y:S01]  /*7160*/  ENDCOLLECTIVE ;  /* 0x000000000000791b */ /* 0x007fe20003800000 */
.L_x_2568:
[----:B------:R-:W-:Y:S01]  /*7170*/  FADD.FTZ R21, R29, R34 ;  /* 0x000000221d157221 */ /* 0x000fe20000010000 */
[----:B------:R-:W-:-:S04]  /*7180*/  @P0 LEA R34, R7, UR6, 0x7 ;  /* 0x0000000607220c11 */ /* 0x000fc8000f8e38ff */
[----:B------:R-:W-:Y:S02]  /*7190*/  MOV R25, R21 ;  /* 0x0000001500197202 */ /* 0x000fe40000000f00 */
[----:B------:R-:W-:-:S07]  /*71a0*/  MOV R17, R27 ;  /* 0x0000001b00117202 */ /* 0x000fce0000000f00 */
[----:B------:R-:W-:Y:S05]  /*71b0*/  WARPSYNC.COLLECTIVE R16, `(.L_x_2569) ;  /* 0x0000000010087348 */ /* 0x000fea0003c00000 */
[----:B------:R0:W1:Y:S02]  /*71c0*/  SHFL.BFLY P2, R27, R25, R24, R23 ;  /* 0x0c000018191b7389 */ /* 0x0000640000040017 */
[----:B01----:R-:W-:Y:S01]  /*71d0*/  ENDCOLLECTIVE ;  /* 0x000000000000791b */ /* 0x003fe20003800000 */
.L_x_2569:
[----:B------:R-:W-:Y:S01]  /*71e0*/  FADD.FTZ R0, R0, R17 ;  /* 0x0000001100007221 */ /* 0x000fe20000010000 */
[----:B------:R-:W-:-:S04]  /*71f0*/  HFMA2.MMA R24, -RZ, RZ, 0, 5.9604644775390625e-08 ;  /* 0x00000001ff187435 */ /* 0x000fc800000001ff */
[----:B------:R-:W-:Y:S02]  /*7200*/  MOV R25, R0 ;  /* 0x0000000000197202 */ /* 0x000fe40000000f00 */
[----:B------:R-:W-:-:S07]  /*7210*/  MOV R29, R27 ;  /* 0x0000001b001d7202 */ /* 0x000fce0000000f00 */
[----:B------:R-:W-:Y:S05]  /*7220*/  WARPSYNC.COLLECTIVE R16, `(.L_x_2570) ;  /* 0x0000000010087348 */ /* 0x000fea0003c00000 */
[----:B------:R0:W1:Y:S02]  /*7230*/  SHFL.BFLY P2, R27, R25, R24, R23 ;  /* 0x0c000018191b7389 */ /* 0x0000640000040017 */
[----:B01----:R-:W-:Y:S01]  /*7240*/  ENDCOLLECTIVE ;  /* 0x000000000000791b */ /* 0x003fe20003800000 */
.L_x_2570:
        /* <DEDUP_REMOVED lines=11> */
.L_x_2571:
[----:B------:R0:W-:Y:S01]  /*7300*/  @!P1 STG.E.U16 desc[UR12][R10.64], R15 ;  /* 0x0000000f0a009986 */ /* 0x0001e2000c10150c */
[----:B------:R-:W-:Y:S01]  /*7310*/  HFMA2.MMA R24, -RZ, RZ, 0, 4.76837158203125e-07 ;  /* 0x00000008ff187435 */ /* 0x000fe200000001ff */
[----:B------:R-:W-:Y:S01]  /*7320*/  MOV R25, R31 ;  /* 0x0000001f00197202 */ /* 0x000fe20000000f00 */
[----:B0-----:R-:W0:Y:S01]  /*7330*/  @!P1 LDC.64 R14, c[0x0][0x220] ;  /* 0x00008800ff0e9b82 */ /* 0x001e220000000a00 */
[----:B------:R-:W-:-:S08]  /*7340*/  MOV R17, R27 ;  /* 0x0000001b00117202 */ /* 0x000fd00000000f00 */
[----:B0-----:R-:W-:Y:S05]  /*7350*/  WARPSYNC.COLLECTIVE R16, `(.L_x_2572) ;  /* 0x0000000010087348 */ /* 0x001fea0003c00000 */
[----:B------:R1:W2:Y:S02]  /*7360*/  SHFL.BFLY P2, R27, R25, R24, R23 ;  /* 0x0c000018191b7389 */ /* 0x0002a40000040017 */
[----:B012---:R-:W-:Y:S01]  /*7370*/  ENDCOLLECTIVE ;  /* 0x000000000000791b */ /* 0x007fe20003800000 */
.L_x_2572:
        /* <DEDUP_REMOVED lines=9> */
.L_x_2573:
[----:B------:R-:W-:Y:S01]  /*7410*/  HFMA2.MMA R24, -RZ, RZ, 0, 2.384185791015625e-07 ;  /* 0x00000004ff187435 */ /* 0x000fe200000001ff */
[----:B------:R-:W-:Y:S01]  /*7420*/  MOV R25, R31 ;  /* 0x0000001f00197202 */ /* 0x000fe20000000f00 */
[----:B------:R-:W-:-:S09]  /*7430*/  IMAD.MOV.U32 R20, RZ, RZ, R27 ;  /* 0x000000ffff147224 */ /* 0x000fd200078e001b */
[----:B------:R-:W-:Y:S05]  /*7440*/  WARPSYNC.COLLECTIVE R16, `(.L_x_2574) ;  /* 0x0000000010087348 */ /* 0x000fea0003c00000 */
[----:B------:R0:W1:Y:S02]  /*7450*/  SHFL.BFLY P2, R27, R25, R24, R23 ;  /* 0x0c000018191b7389 */ /* 0x0000640000040017 */
[----:B01----:R-:W-:Y:S01]  /*7460*/  ENDCOLLECTIVE ;  /* 0x000000000000791b */ /* 0x003fe20003800000 */
.L_x_2574:
        /* <DEDUP_REMOVED lines=8> */
.L_x_2575:
[----:B------:R-:W-:Y:S01]  /*74f0*/  HFMA2.MMA R24, -RZ, RZ, 0, 1.1920928955078125e-07 ;  /* 0x00000002ff187435 */ /* 0x000fe200000001ff */
[----:B------:R-:W-:Y:S02]  /*7500*/  MOV R25, R31 ;  /* 0x0000001f00197202 */ /* 0x000fe40000000f00 */
[----:B------:R-:W-:-:S08]  /*7510*/  MOV R19, R27 ;  /* 0x0000001b00137202 */ /* 0x000fd00000000f00 */
[----:B------:R-:W-:Y:S05]  /*7520*/  WARPSYNC.COLLECTIVE R16, `(.L_x_2576) ;  /* 0x0000000010087348 */ /* 0x000fea0003c00000 */
[----:B------:R0:W1:Y:S02]  /*7530*/  SHFL.BFLY P2, R27, R25, R24, R23 ;  /* 0x0c000018191b7389 */ /* 0x0000640000040017 */
[----:B01----:R-:W-:Y:S01]  /*7540*/  ENDCOLLECTIVE ;  /* 0x000000000000791b */ /* 0x003fe20003800000 */
.L_x_2576:
[----:B------:R-:W-:Y:S01]  /*7550*/  FADD.FTZ R20, R20, R19 ;  /* 0x0000001314147221 */ /* 0x000fe20000010000 */
[----:B------:R-:W-:Y:S01]  /*7560*/  @!P1 F2FP.F16.F32.PACK_AB R25, RZ, R17 ;  /* 0x00000011ff19923e */ /* 0x000fe200000000ff */
[----:B------:R-:W-:-:S03]  /*7570*/  @P0 VIADD R17, R12, 0x3c ;  /* 0x0000003c0c110836 */ /* 0x000fc60000000000 */
        /* <DEDUP_REMOVED lines=8> */
[----:B------:R-:W-:Y:S01]  /*7600*/  HFMA2.MMA R23, -RZ, RZ, 0, 0.000503063201904296875 ;  /* 0x0000101fff177435 */ /* 0x000fe200000001ff */
[----:B------:R1:W2:Y:S04]  /*7610*/  @P0 LDS R10, [R34] ;  /* 0x00000000220a0984 */ /* 0x0002a80000000800 */
[----:B------:R1:W3:Y:S01]  /*7620*/  @P0 LDS R21, [R34+0x780] ;  /* 0x0007800022150984 */ /* 0x0002e20000000800 */
[----:B0-----:R-:W-:-:S07]  /*7630*/  MOV R14, RZ ;  /* 0x000000ff000e7202 */ /* 0x001fce0000000f00 */
[----:B-123--:R-:W-:Y:S05]  /*7640*/  WARPSYNC.COLLECTIVE R16, `(.L_x_2577) ;  /* 0x0000000010087348 */ /* 0x00efea0003c00000 */
[----:B------:R0:W4:Y:S02]  /*7650*/  SHFL.BFLY P2, R27, R25, R24, R23 ;  /* 0x0c000018191b7389 */ /* 0x0001240000040017 */
[----:B01234-:R-:W-:Y:S01]  /*7660*/  ENDCOLLECTIVE ;  /* 0x000000000000791b */ /* 0x01ffe20003800000 */
.L_x_2577:
[----:B------:R-:W-:Y:S01]  /*7670*/  HFMA2.MMA R24, -RZ, RZ, 0, 5.9604644775390625e-08 ;  /* 0x00000001ff187435 */ /* 0x000fe200000001ff */
[----:B------:R-:W-:Y:S02]  /*7680*/  MOV R25, R18 ;  /* 0x0000001200197202 */ /* 0x000fe40000000f00 */
[----:B------:R-:W-:-:S08]  /*7690*/  MOV R19, R27 ;  /* 0x0000001b00137202 */ /* 0x000fd00000000f00 */
[----:B------:R-:W-:Y:S05]  /*76a0*/  WARPSYNC.COLLECTIVE R16, `(.L_x_2578) ;  /* 0x0000000010087348 */ /* 0x000fea0003c00000 */
[----:B------:R0:W1:Y:S02]  /*76b0*/  SHFL.BFLY P2, R27, R25, R24, R23 ;  /* 0x0c000018191b7389 */ /* 0x0000640000040017 */
[----:B01----:R-:W-:Y:S01]  /*76c0*/  ENDCOLLECTIVE ;  /* 0x000000000000791b */ /* 0x003fe20003800000 */
.L_x_2578:
        /* <DEDUP_REMOVED lines=15> */
[----:B------:R-:W-:-:S11]  /*77c0*/  HFMA2.MMA R12, -RZ, RZ, 0, 0 ;  /* 0x00000000ff0c7435 */ /* 0x000fd600000001ff */
[----:B------:R-:W-:Y:S05]  /*77d0*/  WARPSYNC.COLLECTIVE R16, `(.L_x_2579) ;  /* 0x0000000010087348 */ /* 0x000fea0003c00000 */
[----:B------:R0:W1:Y:S02]  /*77e0*/  SHFL.BFLY P2, R27, R25, R24, R23 ;  /* 0x0c000018191b7389 */ /* 0x0000640000040017 */
[----:B01----:R-:W-:Y:S01]  /*77f0*/  ENDCOLLECTIVE ;  /* 0x000000000000791b */ /* 0x003fe20003800000 */
.L_x_2579:
        /* <DEDUP_REMOVED lines=10> */
.L_x_2580:
        /* <DEDUP_REMOVED lines=8> */
.L_x_2581:
        /* <DEDUP_REMOVED lines=11> */
.L_x_2582:
[----:B------:R-:W-:Y:S02]  /*79d0*/  MOV R25, R10 ;  /* 0x0000000a00197202 */ /* 0x000fe40000000f00 */
[----:B------:R-:W-:-:S07]  /*79e0*/  MOV R15, R27 ;  /* 0x0000001b000f7202 */ /* 0x000fce0000000f00 */
[----:B------:R-:W-:Y:S05]  /*79f0*/  WARPSYNC.COLLECTIVE R16, `(.L_x_2583) ;  /* 0x0000000010087348 */ /* 0x000fea0003c00000 */
[----:B------:R0:W1:Y:S02]  /*7a00*/  SHFL.BFLY P2, R27, R25, R24, R23 ;  /* 0x0c000018191b7389 */ /* 0x0000640000040017 */
[----:B01----:R-:W-:Y:S01]  /*7a10*/  ENDCOLLECTIVE ;  /* 0x000000000000791b */ /* 0x003fe20003800000 */
.L_x_2583:
[----:B------:R-:W-:Y:S02]  /*7a20*/  FADD.FTZ R22, R22, R15 ;  /* 0x0000000f16167221 */ /* 0x000fe40000010000 */
[----:B------:R-:W0:Y:S03]  /*7a30*/  @!P1 LDC.64 R14, c[0x0][0x220] ;  /* 0x00008800ff0e9b82 */ /* 0x000e260000000a00 */
[----:B------:R-:W-:Y:S02]  /*7a40*/  MOV R25, R22 ;  /* 0x0000001600197202 */ /* 0x000fe40000000f00 */
[----:B------:R-:W-:-:S05]  /*7a50*/  MOV R24, R27 ;  /* 0x0000001b00187202 */ /* 0x000fca0000000f00 */
[----:B------:R-:W-:Y:S01]  /*7a60*/  FADD.FTZ R10, R10, R24 ;  /* 0x000000180a0a7221 */ /* 0x000fe20000010000 */
[----:B------:R-:W-:Y:S01]  /*7a70*/  HFMA2.MMA R24, -RZ, RZ, 0, 1.1920928955078125e-07 ;  /* 0x00000002ff187435 */ /* 0x000fe200000001ff */
[----:B0-----:R-:W-:-:S10]  /*7a80*/  @!P1 IMAD.WIDE R14, R0, 0x2, R14 ;  /* 0x00000002000e9825 */ /* 0x001fd400078e020e */
[----:B------:R-:W-:Y:S05]  /*7a90*/  WARPSYNC.COLLECTIVE R16, `(.L_x_2584) ;  /* 0x0000000010087348 */ /* 0x000fea0003c00000 */
[----:B------:R0:W1:Y:S02]  /*7aa0*/  SHFL.BFLY P2, R27, R25, R24, R23 ;  /* 0x0c000018191b7389 */ /* 0x0000640000040017 */
[----:B01----:R-:W-:Y:S01]  /*7ab0*/  ENDCOLLECTIVE ;  /* 0x000000000000791b */ /* 0x003fe20003800000 */
.L_x_2584:
[----:B------:R-:W-:Y:S01]  /*7ac0*/  IMAD.MOV.U32 R25, RZ, RZ, R10 ;  /* 0x000000ffff197224 */ /* 0x000fe200078e000a */
[----:B------:R-:W-:-:S07]  /*7ad0*/  MOV R21, R27 ;  /* 0x0000001b00157202 */ /* 0x000fce0000000f00 */
[----:B------:R-:W-:Y:S05]  /*7ae0*/  WARPSYNC.COLLECTIVE R16, `(.L_x_2585) ;  /* 0x0000000010087348 */ /* 0x000fea0003c00000 */
[----:B------:R0:W1:Y:S02]  /*7af0*/  SHFL.BFLY P2, R27, R25, R24, R23 ;  /* 0x0c000018191b7389 */ /* 0x0000640000040017 */
[----:B01----:R-:W-:Y:S01]  /*7b00*/  ENDCOLLECTIVE ;  /* 0x000000000000791b */ /* 0x003fe20003800000 */
.L_x_2585:
        /* <DEDUP_REMOVED lines=13> */
.L_x_2586:
[----:B------:R-:W-:Y:S02]  /*7be0*/  MOV R25, R10 ;  /* 0x0000000a00197202 */ /* 0x000fe40000000f00 */
[----:B------:R-:W-:-:S07]  /*7bf0*/  MOV R21, R27 ;  /* 0x0000001b00157202 */ /* 0x000fce0000000f00 */
[----:B------:R-:W-:Y:S05]  /*7c00*/  WARPSYNC.COLLECTIVE R16, `(.L_x_2587) ;  /* 0x0000000010087348 */ /* 0x000fea0003c00000 */
[----:B------:R0:W1:Y:S02]  /*7c10*/  SHFL.BFLY P2, R27, R25, R24, R23 ;  /* 0x0c000018191b7389 */ /* 0x0000640000040017 */
[----:B01----:R-:W-:Y:S01]  /*7c20*/  ENDCOLLECTIVE ;  /* 0x000000000000791b */ /* 0x003fe20003800000 */
.L_x_2587:
[----:B------:R-:W-:Y:S01]  /*7c30*/  MOV R25, R11 ;  /* 0x0000000b00197202 */ /* 0x000fe20000000f00 */
[----:B------:R-:W-:Y:S01]  /*7c40*/  IMAD.MOV.U32 R24, RZ, RZ, 0x8 ;  /* 0x00000008ff187424 */ /* 0x000fe200078e00ff */
[----:B------:R-:W-:-:S07]  /*7c50*/  MOV R22, R27 ;  /* 0x0000001b00167202 */ /* 0x000fce0000000f00 */
[----:B------:R-:W-:Y:S05]  /*7c60*/  WARPSYNC.COLLECTIVE R16, `(.L_x_2588) ;  /* 0x0000000010087348 */ /* 0x000fea0003c00000 */
[----:B------:R0:W1:Y:S02]  /*7c70*/  SHFL.BFLY P2, R27, R25, R24, R23 ;  /* 0x0c000018191b7389 */ /* 0x0000640000040017 */
[----:B01----:R-:W-:Y:S01]  /*7c80*/  ENDCOLLECTIVE ;  /* 0x000000000000791b */ /* 0x003fe20003800000 */
.L_x_2588:
        /* <DEDUP_REMOVED lines=9> */
.L_x_2589:
[----:B------:R-:W-:Y:S01]  /*7d20*/  HFMA2.MMA R24, -RZ, RZ, 0, 2.384185791015625e-07 ;  /* 0x00000004ff187435 */ /* 0x000fe200000001ff */
[----:B------:R-:W-:Y:S02]  /*7d30*/  MOV R25, R11 ;  /* 0x0000000b00197202 */ /* 0x000fe40000000f00 */
[----:B------:R-:W-:-:S08]  /*7d40*/  MOV R14, R27 ;  /* 0x0000001b000e7202 */ /* 0x000fd00000000f00 */
[----:B------:R-:W-:Y:S05]  /*7d50*/  WARPSYNC.COLLECTIVE R16, `(.L_x_2590) ;  /* 0x0000000010087348 */ /* 0x000fea0003c00000 */
[----:B------:R0:W1:Y:S02]  /*7d60*/  SHFL.BFLY P2, R27, R25, R24, R23 ;  /* 0x0c000018191b7389 */ /* 0x0000640000040017 */
[----:B01----:R-:W-:Y:S01]  /*7d70*/  ENDCOLLECTIVE ;  /* 0x000000000000791b */ /* 0x003fe20003800000 */
.L_x_2590:
        /* <DEDUP_REMOVED lines=8> */
.L_x_2591:
[----:B------:R-:W-:Y:S01]  /*7e00*/  HFMA2.MMA R24, -RZ, RZ, 0, 1.1920928955078125e-07 ;  /* 0x00000002ff187435 */ /* 0x000fe200000001ff */
[----:B------:R-:W-:Y:S02]  /*7e10*/  MOV R25, R11 ;  /* 0x0000000b00197202 */ /* 0x000fe40000000f00 */
[----:B------:R-:W-:-:S08]  /*7e20*/  MOV R29, R27 ;  /* 0x0000001b001d7202 */ /* 0x000fd00000000f00 */
[----:B------:R-:W-:Y:S05]  /*7e30*/  WARPSYNC.COLLECTIVE R16, `(.L_x_2592) ;  /* 0x0000000010087348 */ /* 0x000fea0003c00000 */
[----:B------:R0:W1:Y:S02]  /*7e40*/  SHFL.BFLY P2, R27, R25, R24, R23 ;  /* 0x0c000018191b7389 */ /* 0x0000640000040017 */
[----:B01----:R-:W-:Y:S01]  /*7e50*/  ENDCOLLECTIVE ;  /* 0x000000000000791b */ /* 0x003fe20003800000 */
.L_x_2592:
        /* <DEDUP_REMOVED lines=14> */
.L_x_2593:
[----:B------:R-:W-:Y:S01]  /*7f40*/  HFMA2.MMA R24, -RZ, RZ, 0, 5.9604644775390625e-08 ;  /* 0x00000001ff187435 */ /* 0x000fe200000001ff */
[----:B------:R-:W-:Y:S01]  /*7f50*/  MOV R25, R11 ;  /* 0x0000000b00197202 */ /* 0x000fe20000000f00 */
[----:B------:R-:W-:-:S09]  /*7f60*/  FADD.FTZ R12, R12, R27 ;  /* 0x0000001b0c0c7221 */ /* 0x000fd20000010000 */
[----:B------:R-:W-:Y:S05]  /*7f70*/  WARPSYNC.COLLECTIVE R16, `(.L_x_2594) ;  /* 0x0000000010087348 */ /* 0x000fea0003c00000 */
[----:B------:R0:W1:Y:S02]  /*7f80*/  SHFL.BFLY P2, R27, R25, R24, R23 ;  /* 0x0c000018191b7389 */ /* 0x0000640000040017 */
[----:B01----:R-:W-:Y:S01]  /*7f90*/  ENDCOLLECTIVE ;  /* 0x000000000000791b */ /* 0x003fe20003800000 */
.L_x_2594:
[----:B------:R-:W-:Y:S02]  /*7fa0*/  MOV R25, R12 ;  /* 0x0000000c00197202 */ /* 0x000fe40000000f00 */
[----:B------:R-:W-:-:S07]  /*7fb0*/  MOV R31, R27 ;  /* 0x0000001b001f7202 */ /* 0x000fce0000000f00 */
[----:B------:R-:W-:Y:S05]  /*7fc0*/  WARPSYNC.COLLECTIVE R16, `(.L_x_2595) ;  /* 0x0000000010087348 */ /* 0x000fea0003c00000 */
[----:B------:R0:W1:Y:S02]  /*7fd0*/  SHFL.BFLY P2, R27, R25, R24, R23 ;  /* 0x0c000018191b7389 */ /* 0x0000640000040017 */
[----:B01----:R-:W-:Y:S01]  /*7fe0*/  ENDCOLLECTIVE ;  /* 0x000000000000791b */ /* 0x003fe20003800000 */
.L_x_2595:
[----:B------:R-:W-:Y:S01]  /*7ff0*/  FADD.FTZ R31, R11, R31 ;  /* 0x0000001f0b1f7221 */ /* 0x000fe20000010000 */
[----:B------:R-:W-:Y:S06]  /*8000*/  BRA `(.L_x_2596) ;  /* 0xffffffe000ac7947 */ /* 0x000fec000383ffff */
.L_x_2597:
        /* <DEDUP_REMOVED lines=15> */
.L_x_3225:


//--------------------- .text._ZN13group_norm_v218gn_bwd_cuda_kernelI6__halfLi480ELi1ELi16ELi60ELi1024ELb1ELb1ELi16ELi960ELi960ELi4ELb1ELi2ELb0ELb0ELNS_15WgradSyncMethodE3ENS_16CompileConditionILi900EEEEEvPT_S6_S6_PKS5_S8_S8_S8_PKfflPfPj --------------------------
	.section	.text._ZN13group_norm_v218gn_bwd_cuda_kernelI6__halfLi480ELi1ELi16ELi60ELi1024ELb1ELb1ELi16ELi960ELi960ELi4ELb1ELi2ELb0ELb0ELNS_15WgradSyncMethodE3ENS_16CompileConditionILi900EEEEEvPT_S6_S6_PKS5_S8_S8_S8_PKfflPfPj,"ax",@progbits
	.align	128
        .global         _ZN13group_norm_v218gn_bwd_cuda_kernelI6__halfLi480ELi1ELi16ELi60ELi1024ELb1ELb1ELi16ELi960ELi960ELi4ELb1ELi2ELb0ELb0ELNS_15WgradSyncMethodE3ENS_16CompileConditionILi900EEEEEvPT_S6_S6_PKS5_S8_S8_S8_PKfflPfPj
        .type           _ZN13group_norm_v218gn_bwd_cuda_kernelI6__halfLi480ELi1ELi16ELi60ELi1024ELb1ELb1ELi16ELi960ELi960ELi4ELb1ELi2ELb0ELb0ELNS_15WgradSyncMethodE3ENS_16CompileConditionILi900EEEEEvPT_S6_S6_PKS5_S8_S8_S8_PKfflPfPj,@function
        .size           _ZN13group_norm_v218gn_bwd_cuda_kernelI6__halfLi480ELi1ELi16ELi60ELi1024ELb1ELb1ELi16ELi960ELi960ELi4ELb1ELi2ELb0ELb0ELNS_15WgradSyncMethodE3ENS_16CompileConditionILi900EEEEEvPT_S6_S6_PKS5_S8_S8_S8_PKfflPfPj,(.L_x_3226 - _ZN13group_norm_v218gn_bwd_cuda_kernelI6__halfLi480ELi1ELi16ELi60ELi1024ELb1ELb1ELi16ELi960ELi960ELi4ELb1ELi2ELb0ELb0ELNS_15WgradSyncMethodE3ENS_16CompileConditionILi900EEEEEvPT_S6_S6_PKS5_S8_S8_S8_PKfflPfPj)
        .other          _ZN13group_norm_v218gn_bwd_cuda_kernelI6__halfLi480ELi1ELi16ELi60ELi1024ELb1ELb1ELi16ELi960ELi960ELi4ELb1ELi2ELb0ELb0ELNS_15WgradSyncMethodE3ENS_16CompileConditionILi900EEEEEvPT_S6_S6_PKS5_S8_S8_S8_PKfflPfPj,@"STO_CUDA_ENTRY STV_DEFAULT"
_ZN13group_norm_v218gn_bwd_cuda_kernelI6__halfLi480ELi1ELi16ELi60ELi1024ELb1ELb1ELi16ELi960ELi960ELi4ELb1ELi2ELb0ELb0ELNS_15WgradSyncMethodE3ENS_16CompileConditionILi900EEEEEvPT_S6_S6_PKS5_S8_S8_S8_PKfflPfPj:
.text._ZN13group_norm_v218gn_bwd_cuda_kernelI6__halfLi480ELi1ELi16ELi60ELi1024ELb1ELb1ELi16ELi960ELi960ELi4ELb1ELi2ELb0ELb0ELNS_15WgradSyncMethodE3ENS_16CompileConditionILi900EEEEEvPT_S6_S6_PKS5_S8_S8_S8_PKfflPfPj:
[----:B------:R-:W-:Y:S08]  /*0000*/  LDC R1, c[0x0][0x28] ;  /* 0x00000a00ff017b82 */ /* 0x000ff00000000800 */
[----:B------:R-:W0:Y:S01]  /*0010*/  S2UR UR7, SR_CTAID.Y ;  /* 0x00000000000779c3 */ /* 0x000e220000002600 */
[----:B------:R-:W-:Y:S01]  /*0020*/  ULDC.64 UR14, c[0x0][0x258] ;  /* 0x00009600000e7ab9 */ /* 0x000fe20000000a00 */
[----:B------:R-:W-:Y:S01]  /*0030*/  ULDC.64 UR10, c[0x0][0x268] ;  /* 0x00009a00000a7ab9 */ /* 0x000fe20000000a00 */
[----:B------:R-:W-:Y:S01]  /*0040*/  ULDC.64 UR12, c[0x0][0x208] ;  /* 0x00008200000c7ab9 */ /* 0x000fe20000000a00 */
[----:B------:R-:W-:-:S04]  /*0050*/  UIADD3 UR4, UP1, UR10, 0x8, URZ ;  /* 0x000000080a047890 */ /* 0x000fc8000ff3e03f */
[----:B------:R-:W-:Y:S01]  /*0060*/  UIADD3.X UR5, URZ, UR11, URZ, UP1, !UPT ;  /* 0x0000000b3f057290 */ /* 0x000fe20008ffe43f */
[----:B------:R-:W1:Y:S01]  /*0070*/  S2UR UR17, SR_CTAID.X ;  /* 0x00000000001179c3 */ /* 0x000e620000002500 */
[----:B------:R-:W-:-:S04]  /*0080*/  MOV R122, UR4 ;  /* 0x00000004007a7c02 */ /* 0x000fc80008000f00 */
[----:B------:R-:W-:Y:S01]  /*0090*/  MOV R123, UR5 ;  /* 0x00000005007b7c02 */ /* 0x000fe20008000f00 */
[----:B------:R-:W-:Y:S01]  /*00a0*/  UMOV UR5, URZ ;  /* 0x0000003f00057c82 */ /* 0x000fe20008000000 */
[----:B0-----:R-:W-:Y:S02]  /*00b0*/  UISETP.GE.U32.AND UP0, UPT, UR7, UR14, UPT ;  /* 0x0000000e0700728c */ /* 0x001fe4000bf06070 */
[----:B------:R-:W-:Y:S02]  /*00c0*/  UMOV UR9, UR7 ;  /* 0x0000000700097c82 */ /* 0x000fe40008000000 */
[----:B------:R-:W-:-:S06]  /*00d0*/  UISETP.GE.AND.EX UP0, UPT, URZ, UR15, UPT, UP0 ;  /* 0x0000000f3f00728c */ /* 0x000fcc000bf06300 */
[----:B------:R-:W-:-:S13]  /*00e0*/  PLOP3.LUT P0, PT, PT, PT, UP0, 0x80, 0x0 ;  /* 0x000000000000781c */ /* 0x000fda0003f0f008 */
[----:B-1----:R-:W-:Y:S05]  /*00f0*/  @!P0 BRA `(.L_x_2598) ;  /* 0x0000000000548947 */ /* 0x002fea0003800000 */
[----:B------:R-:W0:Y:S01]  /*0100*/  S2R R0, SR_TID.X ;  /* 0x0000000000007919 */ /* 0x000e220000002100 */
[----:B------:R-:W-:Y:S01]  /*0110*/  BAR.SYNC.DEFER_BLOCKING 0x0 ;  /* 0x0000000000007b1d */ /* 0x000fe20000010000 */
[----:B0-----:R-:W-:-:S13]  /*0120*/  ISETP.NE.AND P0, PT, R0, RZ, PT ;  /* 0x000000ff0000720c */ /* 0x001fda0003f05270 */
[----:B------:R-:W-:Y:S05]  /*0130*/  @P0 BRA `(.L_x_2599) ;  /* 0x0000000000380947 */ /* 0x000fea0003800000 */
[----:B------:R-:W-:Y:S02]  /*0140*/  IADD3 R0, RZ, -UR9, RZ ;  /* 0x80000009ff007c10 */ /* 0x000fe4000fffe0ff */
[----:B------:R-:W-:Y:S02]  /*0150*/  MOV R3, 0x7fffff81 ;  /* 0x7fffff8100037802 */ /* 0x000fe40000000f00 */
[----:B------:R-:W-:-:S04]  /*0160*/  ISETP.NE.AND P0, PT, R0, UR17, PT ;  /* 0x0000001100007c0c */ /* 0x000fc8000bf05270 */
[----:B------:R-:W-:Y:S01]  /*0170*/  SEL R3, R3, 0x1, !P0 ;  /* 0x0000000103037807 */ /* 0x000fe20004000000 */
[----:B------:R-:W-:Y:S06]  /*0180*/  MEMBAR.ALL.GPU ;  /* 0x0000000000007992 */ /* 0x000fec000000a000 */
[----:B------:R-:W-:-:S00]  /*0190*/  ERRBAR ;  /* 0x00000000000079ab */ /* 0x000fc00000000000 */
[----:B------:R-:W-:Y:S06]  /*01a0*/  CGAERRBAR ;  /* 0x00000000000075ab */ /* 0x000fec0000000000 */
[----:B------:R0:W5:Y:S02]  /*01b0*/  ATOM.E.ADD.STRONG.GPU PT, R3, desc[UR12][R122.64], R3 ;  /* 0x000000037a03798a */ /* 0x00016400081ee1cc */
.L_x_2600:
[----:B------:R-:W2:Y:S04]  /*01c0*/  LD.E.STRONG.GPU R0, desc[UR12][R122.64] ;  /* 0x0000000c7a007980 */ /* 0x000ea8000c10f900 */
[----:B--2---:R-:W-:Y:S01]  /*01d0*/  CCTL.IVALL ;  /* 0x00000000ff00798f */ /* 0x004fe20002000000 */
[----:B------:R-:W-:Y:S05]  /*01e0*/  YIELD ;  /* 0x0000000000007946 */ /* 0x000fea0003800000 */
[----:B-----5:R-:W-:-:S04]  /*01f0*/  LOP3.LUT R0, R0, R3, RZ, 0x3c, !PT ;  /* 0x0000000300007212 */ /* 0x020fc800078e3cff */
[----:B------:R-:W-:-:S13]  /*0200*/  ISETP.GT.AND P0, PT, R0, -0x1, PT ;  /* 0xffffffff0000780c */ /* 0x000fda0003f04270 */
[----:B------:R-:W-:Y:S05]  /*0210*/  @P0 BRA `(.L_x_2600) ;  /* 0xfffffffc00e80947 */ /* 0x000fea000383ffff */
.L_x_2599:
[----:B------:R-:W-:Y:S05]  /*0220*/  WARPSYNC.ALL ;  /* 0x0000000000007948 */ /* 0x000fea0003800000 */
[----:B------:R-:W-:Y:S06]  /*0230*/  BAR.SYNC.DEFER_BLOCKING 0x0 ;  /* 0x0000000000007b1d */ /* 0x000fec0000010000 */
[----:B------:R-:W-:Y:S05]  /*0240*/  BRA `(.L_x_2601) ;  /* 0x0000005000007947 */ /* 0x000fea0003800000 */
.L_x_2598:
        /* <DEDUP_REMOVED lines=14> */
[----:B------:R-:W2:Y:S04]  /*0330*/  LDG.E.64.CONSTANT R16, desc[UR12][R4.64] ;  /* 0x0000000c04107981 */ /* 0x000ea8000c1e9b00 */
[----:B------:R0:W5:Y:S01]  /*0340*/  LDG.E.64.CONSTANT R18, desc[UR12][R6.64] ;  /* 0x0000000c06127981 */ /* 0x000162000c1e9b00 */
[----:B------:R-:W-:Y:S01]  /*0350*/  IADD3 R10, R3, 0x1e0, RZ ;  /* 0x000001e0030a7810 */ /* 0x000fe20007ffe0ff */
[----:B------:R-:W-:Y:S01]  /*0360*/  ULOP3.LUT UR4, UR4, 0xffffffc0, UR16, 0xe2, !UPT ;  /* 0xffffffc004047892 */ /* 0x000fe2000f8ee210 */
[----:B------:R-:W-:Y:S02]  /*0370*/  SHF.R.S32.HI R8, RZ, 0x1f, R3 ;  /* 0x0000001fff087819 */ /* 0x000fe40000011403 */
[----:B------:R-:W-:-:S02]  /*0380*/  CS2R R56, SRZ ;  /* 0x0000000000387805 */ /* 0x000fc4000001ff00 */
[----:B------:R-:W-:Y:S02]  /*0390*/  SHF.R.S32.HI R11, RZ, 0x1f, R10 ;  /* 0x0000001fff0b7819 */ /* 0x000fe4000001140a */
[----:B------:R-:W-:Y:S02]  /*03a0*/  CS2R R54, SRZ ;  /* 0x0000000000367805 */ /* 0x000fe4000001ff00 */
[----:B------:R-:W-:Y:S02]  /*03b0*/  LEA.HI R9, R8, R3, RZ, 0x2 ;  /* 0x0000000308097211 */ /* 0x000fe400078f10ff */
[----:B------:R-:W-:Y:S02]  /*03c0*/  CS2R R52, SRZ ;  /* 0x0000000000347805 */ /* 0x000fe4000001ff00 */
[----:B------:R-:W-:Y:S01]  /*03d0*/  IADD3 R2, R2, 0x3c00, RZ ;  /* 0x00003c0002027810 */ /* 0x000fe20007ffe0ff */
[----:B0-----:R-:W-:Y:S01]  /*03e0*/  IMAD.WIDE.U32 R6, R0, -0x77777777, RZ ;  /* 0x8888888900067825 */ /* 0x001fe200078e00ff */
[----:B------:R-:W-:-:S02]  /*03f0*/  LEA.HI R12, R11, R10, RZ, 0x2 ;  /* 0x0000000a0b0c7211 */ /* 0x000fc400078f10ff */
[----:B------:R-:W-:Y:S02]  /*0400*/  CS2R R50, SRZ ;  /* 0x0000000000327805 */ /* 0x000fe4000001ff00 */
[----:B------:R-:W-:Y:S01]  /*0410*/  SHF.R.S32.HI R5, RZ, 0x2, R9 ;  /* 0x00000002ff057819 */ /* 0x000fe20000011409 */
[----:B------:R-:W-:Y:S01]  /*0420*/  UMOV UR8, 0x7fffff81 ;  /* 0x7fffff8100087882 */ /* 0x000fe20000000000 */
[----:B---3--:R-:W-:Y:S02]  /*0430*/  LEA R4, R13, R2, 0x18 ;  /* 0x000000020d047211 */ /* 0x008fe400078ec0ff */
[----:B------:R-:W-:Y:S02]  /*0440*/  LOP3.LUT R13, R12, 0xfffffffc, RZ, 0xc0, !PT ;  /* 0xfffffffc0c0d7812 */ /* 0x000fe400078ec0ff */
[----:B------:R-:W-:Y:S02]  /*0450*/  IADD3 R2, R5, 0xf0, RZ ;  /* 0x000000f005027810 */ /* 0x000fe40007ffe0ff */
[----:B------:R-:W-:-:S02]  /*0460*/  SHF.R.S32.HI R6, RZ, 0x2, R12 ;  /* 0x00000002ff067819 */ /* 0x000fc4000001140c */
[----:B------:R-:W-:Y:S02]  /*0470*/  LEA.HI R14, R11, R10, RZ, 0x4 ;  /* 0x0000000a0b0e7211 */ /* 0x000fe400078f20ff */
[----:B------:R-:W-:Y:S02]  /*0480*/  IADD3 R13, R10, -R13, RZ ;  /* 0x8000000d0a0d7210 */ /* 0x000fe40007ffe0ff */
[----:B------:R-:W-:Y:S02]  /*0490*/  SHF.R.S32.HI R11, RZ, 0x1f, R2 ;  /* 0x0000001fff0b7819 */ /* 0x000fe40000011402 */
[----:B------:R-:W-:Y:S01]  /*04a0*/  MOV R12, UR4 ;  /* 0x00000004000c7c02 */ /* 0x000fe20008000f00 */
[----:B------:R-:W-:Y:S01]  /*04b0*/  ULEA UR4, UP0, UR9, UR10, 0x2 ;  /* 0x0000000a09047291 */ /* 0x000fe2000f80103f */
[----:B------:R-:W-:Y:S01]  /*04c0*/  IADD3 R10, R6, 0xf0, RZ ;  /* 0x000000f0060a7810 */ /* 0x000fe20007ffe0ff */
[----:B------:R-:W-:Y:S01]  /*04d0*/  UIADD3 UR10, -UR9, URZ, URZ ;  /* 0x0000003f090a7290 */ /* 0x000fe2000fffe13f */
[----:B------:R-:W-:Y:S01]  /*04e0*/  LEA.HI R8, R8, R3, RZ, 0x4 ;  /* 0x0000000308087211 */ /* 0x000fe200078f20ff */
[----:B------:R-:W-:Y:S01]  /*04f0*/  ULEA.HI.X UR6, UR9, UR11, UR5, 0x2, UP0 ;  /* 0x0000000b09067291 */ /* 0x000fe200080f1405 */
[----:B------:R-:W-:Y:S01]  /*0500*/  LOP3.LUT R0, R9, 0xfffffffc, RZ, 0xc0, !PT ;  /* 0xfffffffc09007812 */ /* 0x000fe200078ec0ff */
[----:B------:R-:W-:Y:S01]  /*0510*/  UISETP.NE.AND UP0, UPT, UR17, UR10, UPT ;  /* 0x0000000a1100728c */ /* 0x000fe2000bf05270 */
[----:B------:R-:W-:Y:S01]  /*0520*/  LEA.HI R11, R11, R2, RZ, 0x2 ;  /* 0x000000020b0b7211 */ /* 0x000fe200078f10ff */
[----:B------:R-:W-:Y:S01]  /*0530*/  IMAD R2, R12, 0x3c0, R3 ;  /* 0x000003c00c027824 */ /* 0x000fe200078e0203 */
[----:B------:R-:W-:Y:S01]  /*0540*/  SHF.R.S32.HI R15, RZ, 0x1f, R10 ;  /* 0x0000001fff0f7819 */ /* 0x000fe2000001140a */
[----:B------:R-:W-:Y:S01]  /*0550*/  USEL UR11, UR8, 0x1, !UP0 ;  /* 0x00000001080b7887 */ /* 0x000fe2000c000000 */
[----:B------:R-:W-:-:S02]  /*0560*/  SHF.R.U32.HI R9, RZ, 0x4, R8 ;  /* 0x00000004ff097819 */ /* 0x000fc40000011608 */
[----:B------:R-:W-:Y:S02]  /*0570*/  IADD3 R0, -R0, R3, RZ ;  /* 0x0000000300007210 */ /* 0x000fe40007ffe1ff */
[----:B------:R-:W-:Y:S02]  /*0580*/  SHF.R.U32.HI R11, RZ, 0x2, R11 ;  /* 0x00000002ff0b7819 */ /* 0x000fe4000001160b */
[----:B------:R-:W-:Y:S02]  /*0590*/  LEA.HI R15, R15, R10, RZ, 0x2 ;  /* 0x0000000a0f0f7211 */ /* 0x000fe400078f10ff */
[----:B------:R-:W-:Y:S02]  /*05a0*/  SHF.L.U32 R119, R2, 0x1, RZ ;  /* 0x0000000102777819 */ /* 0x000fe400000006ff */
[C---:B------:R-:W-:Y:S02]  /*05b0*/  LOP3.LUT R8, R0.reuse, 0x3, R9, 0x78, !PT ;  /* 0x0000000300087812 */ /* 0x040fe400078e7809 */
[----:B------:R-:W-:-:S02]  /*05c0*/  LOP3.LUT R9, R0, 0x3, R11, 0x78, !PT ;  /* 0x0000000300097812 */ /* 0x000fc400078e780b */
[----:B------:R-:W-:Y:S02]  /*05d0*/  SHF.R.U32.HI R0, RZ, 0x2, R15 ;  /* 0x00000002ff007819 */ /* 0x000fe4000001160f */
[C---:B------:R-:W-:Y:S01]  /*05e0*/  IADD3 R15, R119.reuse, 0x3c0, RZ ;  /* 0x000003c0770f7810 */ /* 0x040fe20007ffe0ff */
[----:B----4-:R-:W-:Y:S01]  /*05f0*/  IMAD.WIDE.U32 R118, R119, 0x4, R116 ;  /* 0x0000000477767825 */ /* 0x010fe200078e0074 */
[----:B------:R-:W-:Y:S02]  /*0600*/  SHF.R.U32.HI R10, RZ, 0x4, R14 ;  /* 0x00000004ff0a7819 */ /* 0x000fe4000001160e */
[----:B------:R-:W-:Y:S01]  /*0610*/  LOP3.LUT R11, R13, 0x3, R0, 0x78, !PT ;  /* 0x000000030d0b7812 */ /* 0x000fe200078e7800 */
[----:B------:R-:W-:Y:S01]  /*0620*/  IMAD.WIDE.U32 R116, R15, 0x4, R116 ;  /* 0x000000040f747825 */ /* 0x000fe200078e0074 */
[----:B------:R-:W-:Y:S02]  /*0630*/  LOP3.LUT R10, R13, 0x3, R10, 0x78, !PT ;  /* 0x000000030d0a7812 */ /* 0x000fe400078e780a */
[----:B------:R-:W-:-:S02]  /*0640*/  SHF.L.U32 R21, R3, 0x3, RZ ;  /* 0x0000000303157819 */ /* 0x000fc400000006ff */
[----:B------:R-:W-:Y:S02]  /*0650*/  SHF.R.U32.HI R7, RZ, 0x3, R7 ;  /* 0x00000003ff077819 */ /* 0x000fe40000011607 */
[----:B------:R-:W-:Y:S02]  /*0660*/  LOP3.LUT R21, R21, 0x8, RZ, 0xc0, !PT ;  /* 0x0000000815157812 */ /* 0x000fe400078ec0ff */
[----:B------:R-:W-:Y:S02]  /*0670*/  MOV R121, UR6 ;  /* 0x0000000600797c02 */ /* 0x000fe40008000f00 */
[----:B------:R-:W-:Y:S01]  /*0680*/  MOV R120, UR4 ;  /* 0x0000000400787c02 */ /* 0x000fe20008000f00 */
[----:B------:R-:W-:Y:S01]  /*0690*/  UMOV UR4, URZ ;  /* 0x0000003f00047c82 */ /* 0x000fe20008000000 */
[--C-:B--2---:R-:W-:Y:S02]  /*06a0*/  HADD2.F32 R0, -RZ, R16.reuse.H0_H0 ;  /* 0x20000010ff007230 */ /* 0x104fe40000004100 */
[----:B------:R-:W-:-:S02]  /*06b0*/  HADD2.F32 R12, -RZ, R16.H1_H1 ;  /* 0x30000010ff0c7230 */ /* 0x000fc40000004100 */
[--C-:B------:R-:W-:Y:S02]  /*06c0*/  HADD2.F32 R13, -RZ, R17.reuse.H0_H0 ;  /* 0x20000011ff0d7230 */ /* 0x100fe40000004100 */
[----:B------:R-:W-:Y:S02]  /*06d0*/  HADD2.F32 R14, -RZ, R17.H1_H1 ;  /* 0x30000011ff0e7230 */ /* 0x000fe40000004100 */
[--C-:B-----5:R-:W-:Y:S02]  /*06e0*/  HADD2.F32 R15, -RZ, R18.reuse.H0_H0 ;  /* 0x20000012ff0f7230 */ /* 0x120fe40000004100 */
[----:B------:R-:W-:Y:S02]  /*06f0*/  HADD2.F32 R16, -RZ, R18.H1_H1 ;  /* 0x30000012ff107230 */ /* 0x000fe40000004100 */
[--C-:B------:R-:W-:Y:S02]  /*0700*/  HADD2.F32 R17, -RZ, R19.reuse.H0_H0 ;  /* 0x20000013ff117230 */ /* 0x100fe40000004100 */
[----:B------:R-:W-:Y:S01]  /*0710*/  HADD2.F32 R18, -RZ, R19.H1_H1 ;  /* 0x30000013ff127230 */ /* 0x000fe20000004100 */
[----:B------:R-:W-:-:S05]  /*0720*/  SHF.R.U32.HI R19, RZ, 0x1, R3 ;  /* 0x00000001ff137819 */ /* 0x000fca0000011603 */
[----:B------:R-:W-:-:S05]  /*0730*/  IMAD R20, R19, 0x3c, RZ ;  /* 0x0000003c13147824 */ /* 0x000fca00078e02ff */
        /* <DEDUP_REMOVED lines=8> */
[----:B------:R-:W-:Y:S02]  /*07c0*/  IADD3 R36, R20, 0x38, RZ ;  /* 0x0000003814247810 */ /* 0x000fe40007ffe0ff */
        /* <DEDUP_REMOVED lines=20> */
[----:B------:R-:W-:-:S02]  /*0910*/  IADD3 R27, R21, R30, RZ ;  /* 0x0000001e151b7210 */ /* 0x000fc40007ffe0ff */
[----:B------:R-:W-:Y:S02]  /*0920*/  IADD3 R22, R22, R21, RZ ;  /* 0x0000001516167210 */ /* 0x000fe40007ffe0ff */
[C---:B------:R-:W-:Y:S02]  /*0930*/  IADD3 R23, R21.reuse, R2, RZ ;  /* 0x0000000215177210 */ /* 0x040fe40007ffe0ff */
[C---:B------:R-:W-:Y:S02]  /*0940*/  IADD3 R24, R21.reuse, R24, RZ ;  /* 0x0000001815187210 */ /* 0x040fe40007ffe0ff */
[C---:B------:R-:W-:Y:S02]  /*0950*/  IADD3 R28, R21.reuse, R32, RZ ;  /* 0x00000020151c7210 */ /* 0x040fe40007ffe0ff */
[C---:B------:R-:W-:Y:S02]  /*0960*/  IADD3 R29, R21.reuse, R34, RZ ;  /* 0x00000022151d7210 */ /* 0x040fe40007ffe0ff */
[----:B------:R-:W-:-:S07]  /*0970*/  IADD3 R30, R21, R36, RZ ;  /* 0x00000024151e7210 */ /* 0x000fce0007ffe0ff */
.L_x_2615:
[----:B------:R-:W-:Y:S01]  /*0980*/  IMAD.WIDE.U32 R114, R3, -0x77777777, RZ ;  /* 0x8888888903727825 */ /* 0x000fe200078e00ff */
[----:B------:R-:W-:Y:S01]  /*0990*/  HFMA2.MMA R75, -RZ, RZ, 0, 0 ;  /* 0x00000000ff4b7435 */ /* 0x000fe200000001ff */
[----:B--2---:R-:W-:Y:S01]  /*09a0*/  MOV R2, UR9 ;  /* 0x0000000900027c02 */ /* 0x004fe20008000f00 */
[----:B------:R-:W-:Y:S01]  /*09b0*/  ULDC.64 UR14, c[0x0][0x248] ;  /* 0x00009200000e7ab9 */ /* 0x000fe20000000a00 */
[----:B------:R-:W-:Y:S01]  /*09c0*/  MOV R31, UR9 ;  /* 0x00000009001f7c02 */ /* 0x000fe20008000f00 */
[----:B------:R-:W-:Y:S01]  /*09d0*/  USHF.L.U32 UR6, UR17, 0x4, URZ ;  /* 0x0000000411067899 */ /* 0x000fe2000800063f */
[----:B------:R-:W-:Y:S01]  /*09e0*/  SHF.R.U32.HI R114, RZ, 0x7, R115 ;  /* 0x00000007ff727819 */ /* 0x000fe20000011673 */
[----:B------:R-:W-:Y:S01]  /*09f0*/  ULDC.64 UR18, c[0x0][0x228] ;  /* 0x00008a0000127ab9 */ /* 0x000fe20000000a00 */
[----:B------:R-:W-:Y:S01]  /*0a00*/  MOV R32, UR5 ;  /* 0x0000000500207c02 */ /* 0x000fe20008000f00 */
[----:B------:R-:W-:Y:S01]  /*0a10*/  ULOP3.LUT UR6, UR6, 0x3f0, URZ, 0xc0, !UPT ;  /* 0x000003f006067892 */ /* 0x000fe2000f8ec03f */
[----:B------:R-:W-:Y:S01]  /*0a20*/  LEA R2, P0, R2, R7, 0x4 ;  /* 0x0000000702027211 */ /* 0x000fe200078020ff */
[----:B------:R-:W-:-:S04]  /*0a30*/  IMAD R73, R114, -0xf0, R3 ;  /* 0xffffff1072497824 */ /* 0x000fc800078e0203 */
[----:B------:R-:W-:Y:S01]  /*0a40*/  IADD3 R77, R114, UR6, RZ ;  /* 0x00000006724d7c10 */ /* 0x000fe2000fffe0ff */
[----:B------:R-:W-:Y:S01]  /*0a50*/  UIMAD UR6, UR5, 0xf0000, URZ ;  /* 0x000f0000050678a4 */ /* 0x000fe2000f8e023f */
[----:B------:R-:W-:-:S03]  /*0a60*/  SHF.L.U32 R74, R73, 0x2, RZ ;  /* 0x00000002494a7819 */ /* 0x000fc600000006ff */
[----:B------:R-:W-:Y:S02]  /*0a70*/  IMAD R77, R77, 0x3c0, RZ ;  /* 0x000003c04d4d7824 */ /* 0x000fe400078e02ff */
[C---:B------:R-:W-:Y:S01]  /*0a80*/  IMAD.WIDE.U32 R74, R31.reuse, 0xf0000, R74 ;  /* 0x000f00001f4a7825 */ /* 0x040fe200078e004a */
[----:B------:R-:W-:Y:S02]  /*0a90*/  LEA.HI.X R31, R31, RZ, R32, 0x4, P0 ;  /* 0x000000ff1f1f7211 */ /* 0x000fe400000f2420 */
[C---:B------:R-:W-:Y:S02]  /*0aa0*/  LEA R36, P0, R2.reuse, UR14, 0x3 ;  /* 0x0000000e02247c11 */ /* 0x040fe4000f8018ff */
[----:B------:R-:W-:Y:S01]  /*0ab0*/  IADD3 R81, R75, UR6, RZ ;  /* 0x000000064b517c10 */ /* 0x000fe2000fffe0ff */
[----:B------:R-:W-:Y:S01]  /*0ac0*/  ULDC UR6, c[0x0][0x250] ;  /* 0x0000940000067ab9 */ /* 0x000fe20000000800 */
[----:B------:R-:W-:Y:S01]  /*0ad0*/  LEA.HI.X R37, R2, UR15, R31, 0x3, P0 ;  /* 0x0000000f02257c11 */ /* 0x000fe200080f1c1f */
[----:B------:R-:W-:Y:S01]  /*0ae0*/  ULDC.64 UR14, c[0x0][0x230] ;  /* 0x00008c00000e7ab9 */ /* 0x000fe20000000a00 */
[----:B------:R-:W-:-:S04]  /*0af0*/  IADD3 R32, P1, R77, R74, RZ ;  /* 0x0000004a4d207210 */ /* 0x000fc80007f3e0ff */
[----:B------:R-:W2:Y:S01]  /*0b00*/  LDG.E.64.CONSTANT R36, desc[UR12][R36.64] ;  /* 0x0000000c24247981 */ /* 0x000ea2000c1e9b00 */
[----:B------:R-:W-:Y:S02]  /*0b10*/  IADD3.X R33, RZ, R81, RZ, P1, !PT ;  /* 0x00000051ff217210 */ /* 0x000fe40000ffe4ff */
[C---:B------:R-:W-:Y:S02]  /*0b20*/  SHF.L.U32 R31, R32.reuse, 0x1, RZ ;  /* 0x00000001201f7819 */ /* 0x040fe400000006ff */
[----:B------:R-:W-:Y:S02]  /*0b30*/  SHF.L.U64.HI R32, R32, 0x1, R33 ;  /* 0x0000000120207819 */ /* 0x000fe40000010221 */
[----:B------:R-:W-:Y:S02]  /*0b40*/  IADD3 R38, P0, R31, UR14, RZ ;  /* 0x0000000e1f267c10 */ /* 0x000fe4000ff1e0ff */
[----:B------:R-:W-:Y:S02]  /*0b50*/  IADD3 R33, R77, 0x780, RZ ;  /* 0x000007804d217810 */ /* 0x000fe40007ffe0ff */
[----:B------:R-:W-:-:S02]  /*0b60*/  IADD3.X R39, R32, UR15, RZ, P0, !PT ;  /* 0x0000000f20277c10 */ /* 0x000fc400087fe4ff */
[----:B------:R-:W-:-:S04]  /*0b70*/  IADD3 R34, P0, R33, R74, RZ ;  /* 0x0000004a21227210 */ /* 0x000fc80007f1e0ff */
[----:B------:R-:W3:Y:S01]  /*0b80*/  LDG.E.64.CONSTANT R38, desc[UR12][R38.64] ;  /* 0x0000000c26267981 */ /* 0x000ee2000c1e9b00 */
        /* <DEDUP_REMOVED lines=12> */
[----:B------:R-:W-:-:S06]  /*0c50*/  IADD3.X R47, R40, UR15, RZ, P0, !PT ;  /* 0x0000000f282f7c10 */ /* 0x000fcc00087fe4ff */
[----:B------:R-:W5:Y:S01]  /*0c60*/  LDG.E.64.CONSTANT R46, desc[UR12][R46.64] ;  /* 0x0000000c2e2e7981 */ /* 0x000f62000c1e9b00 */
[----:B------:R-:W-:-:S04]  /*0c70*/  IADD3 R35, R77, 0x1680, RZ ;  /* 0x000016804d237810 */ /* 0x000fc80007ffe0ff */
[----:B------:R-:W-:-:S04]  /*0c80*/  IADD3 R35, P0, R35, R74, RZ ;  /* 0x0000004a23237210 */ /* 0x000fc80007f1e0ff */
[----:B------:R-:W-:Y:S02]  /*0c90*/  IADD3.X R2, RZ, R81, RZ, P0, !PT ;  /* 0x00000051ff027210 */ /* 0x000fe400007fe4ff */
[----:B------:R-:W-:Y:S02]  /*0ca0*/  SHF.L.U32 R66, R35, 0x1, RZ ;  /* 0x0000000123427819 */ /* 0x000fe400000006ff */
[----:B------:R-:W-:Y:S02]  /*0cb0*/  IADD3 R48, P0, R31, UR18, RZ ;  /* 0x000000121f307c10 */ /* 0x000fe4000ff1e0ff */
[----:B------:R-:W-:Y:S02]  /*0cc0*/  SHF.L.U64.HI R41, R35, 0x1, R2 ;  /* 0x0000000123297819 */ /* 0x000fe40000010202 */
[----:B------:R-:W-:Y:S02]  /*0cd0*/  IADD3 R58, P1, R66, UR14, RZ ;  /* 0x0000000e423a7c10 */ /* 0x000fe4000ff3e0ff */
[----:B------:R-:W-:-:S02]  /*0ce0*/  IADD3.X R49, R32, UR19, RZ, P0, !PT ;  /* 0x0000001320317c10 */ /* 0x000fc400087fe4ff */
[----:B------:R-:W-:-:S04]  /*0cf0*/  IADD3.X R59, R41, UR15, RZ, P1, !PT ;  /* 0x0000000f293b7c10 */ /* 0x000fc80008ffe4ff */
[----:B------:R-:W5:Y:S04]  /*0d00*/  LDG.E.64.CONSTANT R48, desc[UR12][R48.64] ;  /* 0x0000000c30307981 */ /* 0x000f68000c1e9b00 */
[----:B------:R-:W5:Y:S01]  /*0d10*/  LDG.E.64.CONSTANT R58, desc[UR12][R58.64] ;  /* 0x0000000c3a3a7981 */ /* 0x000f62000c1e9b00 */
[----:B------:R-:W-:Y:S02]  /*0d20*/  IADD3 R35, R77, 0x1e00, RZ ;  /* 0x00001e004d237810 */ /* 0x000fe40007ffe0ff */
[----:B------:R-:W-:Y:S02]  /*0d30*/  IADD3 R60, P0, R33, UR18, RZ ;  /* 0x00000012213c7c10 */ /* 0x000fe4000ff1e0ff */
[----:B------:R-:W-:Y:S02]  /*0d40*/  IADD3 R35, P1, R35, R74, RZ ;  /* 0x0000004a23237210 */ /* 0x000fe40007f3e0ff */
[----:B------:R-:W-:-:S02]  /*0d50*/  IADD3.X R61, R34, UR19, RZ, P0, !PT ;  /* 0x00000013223d7c10 */ /* 0x000fc400087fe4ff */
[----:B------:R-:W-:Y:S02]  /*0d60*/  IADD3.X R2, RZ, R81, RZ, P1, !PT ;  /* 0x00000051ff027210 */ /* 0x000fe40000ffe4ff */
[C---:B------:R-:W-:Y:S02]  /*0d70*/  SHF.L.U32 R70, R35.reuse, 0x1, RZ ;  /* 0x0000000123467819 */ /* 0x040fe400000006ff */
[----:B------:R-:W5:Y:S01]  /*0d80*/  LDG.E.64.CONSTANT R60, desc[UR12][R60.64] ;  /* 0x0000000c3c3c7981 */ /* 0x000f62000c1e9b00 */
[----:B------:R-:W-:Y:S02]  /*0d90*/  SHF.L.U64.HI R45, R35, 0x1, R2 ;  /* 0x00000001232d7819 */ /* 0x000fe40000010202 */
        /* <DEDUP_REMOVED lines=9> */
[----:B------:R-:W-:Y:S01]  /*0e30*/  IADD3 R97, R77, 0x2d00, RZ ;  /* 0x00002d004d617810 */ /* 0x000fe20007ffe0ff */
[----:B------:R-:W-:-:S05]  /*0e40*/  IMAD R107, R73, 0x18, R4 ;  /* 0x00000018496b7824 */ /* 0x000fca00078e0204 */
[----:B------:R-:W-:Y:S01]  /*0e50*/  LEA R114, R114, R107, 0x3 ;  /* 0x0000006b72727211 */ /* 0x000fe200078e18ff */
[----:B--2---:R-:W-:Y:S01]  /*0e60*/  FADD.FTZ R35, R37, UR6 ;  /* 0x0000000625237e21 */ /* 0x004fe20008010000 */
[----:B------:R-:W-:-:S04]  /*0e70*/  IADD3 R37, R77, 0x2580, RZ ;  /* 0x000025804d257810 */ /* 0x000fc80007ffe0ff */
[----:B------:R-:W-:-:S04]  /*0e80*/  IADD3 R76, P1, R37, R74, RZ ;  /* 0x0000004a254c7210 */ /* 0x000fc80007f3e0ff */
[----:B------:R-:W-:-:S04]  /*0e90*/  IADD3.X R75, RZ, R81, RZ, P1, !PT ;  /* 0x00000051ff4b7210 */ /* 0x000fc80000ffe4ff */
[C---:B------:R-:W-:Y:S02]  /*0ea0*/  SHF.L.U64.HI R75, R76.reuse, 0x1, R75 ;  /* 0x000000014c4b7819 */ /* 0x040fe4000001024b */
[----:B------:R-:W-:-:S04]  /*0eb0*/  SHF.L.U32 R76, R76, 0x1, RZ ;  /* 0x000000014c4c7819 */ /* 0x000fc800000006ff */
[----:B------:R-:W-:-:S04]  /*0ec0*/  IADD3 R68, P0, R76, UR14, RZ ;  /* 0x0000000e4c447c10 */ /* 0x000fc8000ff1e0ff */
[----:B------:R-:W-:-:S06]  /*0ed0*/  IADD3.X R69, R75, UR15, RZ, P0, !PT ;  /* 0x0000000f4b457c10 */ /* 0x000fcc00087fe4ff */
[----:B------:R-:W2:Y:S01]  /*0ee0*/  LDG.E.64.CONSTANT R68, desc[UR12][R68.64] ;  /* 0x0000000c44447981 */ /* 0x000ea2000c1e9b00 */
[----:B0-----:R-:W0:Y:S01]  /*0ef0*/  MUFU.RSQ R35, R35 ;  /* 0x0000002300237308 */ /* 0x001e220000001400 */
[----:B---3--:R-:W-:-:S05]  /*0f00*/  HADD2.F32 R37, -RZ, R38.H0_H0 ;  /* 0x20000026ff257230 */ /* 0x008fca0000004100 */
[C---:B------:R-:W-:Y:S01]  /*0f10*/  FADD.FTZ R2, -R36.reuse, R37 ;  /* 0x0000002524027221 */ /* 0x040fe20000010100 */
[----:B------:R-:W-:Y:S02]  /*0f20*/  HADD2.F32 R37, -RZ, R38.H1_H1 ;  /* 0x30000026ff257230 */ /* 0x000fe40000004100 */
[--C-:B------:R-:W-:Y:S02]  /*0f30*/  HADD2.F32 R41, -RZ, R39.reuse.H0_H0 ;  /* 0x20000027ff297230 */ /* 0x100fe40000004100 */
[----:B------:R-:W-:Y:S02]  /*0f40*/  HADD2.F32 R39, -RZ, R39.H1_H1 ;  /* 0x30000027ff277230 */ /* 0x000fe40000004100 */
[----:B------:R-:W-:-:S04]  /*0f50*/  FADD.FTZ R38, -R36, R37 ;  /* 0x0000002524267221 */ /* 0x000fc80000010100 */
[----:B0-----:R-:W-:Y:S01]  /*0f60*/  FMUL.FTZ R37, R35, R38 ;  /* 0x0000002623257220 */ /* 0x001fe20000410000 */
[C---:B------:R-:W-:Y:S01]  /*0f70*/  FADD.FTZ R38, -R36.reuse, R41 ;  /* 0x0000002924267221 */ /* 0x040fe20000010100 */
[----:B------:R-:W-:Y:S01]  /*0f80*/  FADD.FTZ R40, -R36, R39 ;  /* 0x0000002724287221 */ /* 0x000fe20000010100 */
[----:B----4-:R-:W-:-:S03]  /*0f90*/  HADD2.F32 R41, -RZ, R42.H0_H0 ;  /* 0x2000002aff297230 */ /* 0x010fc60000004100 */
[----:B------:R-:W-:Y:S02]  /*0fa0*/  FMUL.FTZ R39, R35, R40 ;  /* 0x0000002823277220 */ /* 0x000fe40000410000 */
[C---:B------:R-:W-:Y:S01]  /*0fb0*/  FADD.FTZ R40, -R36.reuse, R41 ;  /* 0x0000002924287221 */ /* 0x040fe20000010100 */
[----:B------:R-:W-:Y:S02]  /*0fc0*/  HADD2.F32 R41, -RZ, R42.H1_H1 ;  /* 0x3000002aff297230 */ /* 0x000fe40000004100 */
[--C-:B------:R-:W-:Y:S02]  /*0fd0*/  HADD2.F32 R71, -RZ, R43.reuse.H0_H0 ;  /* 0x2000002bff477230 */ /* 0x100fe40000004100 */
[----:B------:R-:W-:Y:S02]  /*0fe0*/  HADD2.F32 R43, -RZ, R43.H1_H1 ;  /* 0x3000002bff2b7230 */ /* 0x000fe40000004100 */
[----:B------:R-:W-:-:S04]  /*0ff0*/  FADD.FTZ R42, -R36, R41 ;  /* 0x00000029242a7221 */ /* 0x000fc80000010100 */
[----:B------:R-:W-:Y:S01]  /*1000*/  FMUL.FTZ R41, R35, R42 ;  /* 0x0000002a23297220 */ /* 0x000fe20000410000 */
[C---:B------:R-:W-:Y:S01]  /*1010*/  FADD.FTZ R42, -R36.reuse, R71 ;  /* 0x00000047242a7221 */ /* 0x040fe20000010100 */
[----:B------:R-:W-:Y:S01]  /*1020*/  FADD.FTZ R44, -R36, R43 ;  /* 0x0000002b242c7221 */ /* 0x000fe20000010100 */
[----:B-----5:R-:W-:-:S03]  /*1030*/  HADD2.F32 R71, -RZ, R46.H0_H0 ;  /* 0x2000002eff477230 */ /* 0x020fc60000004100 */
[C---:B------:R-:W-:Y:S02]  /*1040*/  FMUL.FTZ R43, R35.reuse, R44 ;  /* 0x0000002c232b7220 */ /* 0x040fe40000410000 */
[----:B------:R-:W-:Y:S01]  /*1050*/  FADD.FTZ R44, -R36, R71 ;  /* 0x00000047242c7221 */ /* 0x000fe20000010100 */
[----:B------:R-:W-:Y:S02]  /*1060*/  HADD2.F32 R71, -RZ, R46.H1_H1 ;  /* 0x3000002eff477230 */ /* 0x000fe40000004100 */
[----:B------:R-:W-:Y:S01]  /*1070*/  FMUL.FTZ R2, R35, R2 ;  /* 0x0000000223027220 */ /* 0x000fe20000410000 */
[----:B------:R-:W-:Y:S01]  /*1080*/  IADD3 R70, P0, R70, UR18, RZ ;  /* 0x0000001246467c10 */ /* 0x000fe2000ff1e0ff */
[----:B------:R-:W-:Y:S01]  /*1090*/  FFMA.FTZ R79, R12, R37, R16 ;  /* 0x000000250c4f7223 */ /* 0x000fe20000010010 */
[----:B------:R-:W-:Y:S01]  /*10a0*/  FADD.FTZ R46, -R36, R71 ;  /* 0x00000047242e7221 */ /* 0x000fe20000010100 */
[----:B------:R-:W-:Y:S01]  /*10b0*/  FFMA.FTZ R78, R0, R2, R15 ;  /* 0x00000002004e7223 */ /* 0x000fe2000001000f */
[----:B------:R-:W-:Y:S01]  /*10c0*/  IADD3.X R71, R45, UR19, RZ, P0, !PT ;  /* 0x000000132d477c10 */ /* 0x000fe200087fe4ff */
[----:B------:R-:W-:-:S02]  /*10d0*/  FMUL.FTZ R88, R79, -1.4426950216293334961 ;  /* 0xbfb8aa3b4f587820 */ /* 0x000fc40000410000 */
[----:B------:R-:W-:-:S03]  /*10e0*/  FMUL.FTZ R72, R78, -1.4426950216293334961 ;  /* 0xbfb8aa3b4e487820 */ /* 0x000fc60000410000 */
[----:B------:R-:W3:Y:S01]  /*10f0*/  LDG.E.64.CONSTANT R70, desc[UR12][R70.64] ;  /* 0x0000000c46467981 */ /* 0x000ee2000c1e9b00 */
[----:B------:R-:W0:Y:S08]  /*1100*/  MUFU.EX2 R88, R88 ;  /* 0x0000005800587308 */ /* 0x000e300000000800 */
[----:B------:R-:W1:Y:S01]  /*1110*/  MUFU.EX2 R72, R72 ;  /* 0x0000004800487308 */ /* 0x000e620000000800 */
[----:B------:R-:W-:Y:S01]  /*1120*/  FMUL.FTZ R45, R35, R46 ;  /* 0x0000002e232d7220 */ /* 0x000fe20000410000 */
[----:B------:R-:W-:Y:S01]  /*1130*/  IADD3 R46, P0, R97, R74, RZ ;  /* 0x0000004a612e7210 */ /* 0x000fe20007f1e0ff */
[----:B------:R-:W-:-:S03]  /*1140*/  FMUL.FTZ R38, R35, R38 ;  /* 0x0000002623267220 */ /* 0x000fc60000410000 */
[----:B------:R-:W-:Y:S02]  /*1150*/  IADD3.X R105, RZ, R81, RZ, P0, !PT ;  /* 0x00000051ff697210 */ /* 0x000fe400007fe4ff */
[----:B------:R-:W-:Y:S01]  /*1160*/  SHF.L.U32 R90, R46, 0x1, RZ ;  /* 0x000000012e5a7819 */ /* 0x000fe200000006ff */
[----:B------:R-:W-:Y:S01]  /*1170*/  FFMA.FTZ R93, R13, R38, R17 ;  /* 0x000000260d5d7223 */ /* 0x000fe20000010011 */
[----:B0-----:R-:W-:Y:S01]  /*1180*/  FADD.FTZ R103, R88, 1 ;  /* 0x3f80000058677421 */ /* 0x001fe20000010000 */
[----:B------:R-:W-:Y:S01]  /*1190*/  FFMA.FTZ R98, R14, R39, R18 ;  /* 0x000000270e627223 */ /* 0x000fe20000010012 */
[----:B------:R-:W-:Y:S01]  /*11a0*/  SHF.L.U64.HI R88, R46, 0x1, R105 ;  /* 0x000000012e587819 */ /* 0x000fe20000010269 */
[----:B------:R-:W-:Y:S01]  /*11b0*/  FMUL.FTZ R89, R93, -1.4426950216293334961 ;  /* 0xbfb8aa3b5d597820 */ /* 0x000fe20000410000 */
[----:B-1----:R-:W-:Y:S01]  /*11c0*/  FADD.FTZ R102, R72, 1 ;  /* 0x3f80000048667421 */ /* 0x002fe20000010000 */
[----:B------:R-:W-:Y:S01]  /*11d0*/  IADD3 R72, P0, R90, UR14, RZ ;  /* 0x0000000e5a487c10 */ /* 0x000fe2000ff1e0ff */
[----:B------:R-:W-:-:S03]  /*11e0*/  FMUL.FTZ R84, R98, -1.4426950216293334961 ;  /* 0xbfb8aa3b62547820 */ /* 0x000fc60000410000 */
[----:B------:R-:W-:Y:S01]  /*11f0*/  IADD3.X R73, R88, UR15, RZ, P0, !PT ;  /* 0x0000000f58497c10 */ /* 0x000fe200087fe4ff */
[----:B------:R-:W0:Y:S05]  /*1200*/  MUFU.EX2 R89, R89 ;  /* 0x0000005900597308 */ /* 0x000e2a0000000800 */
[----:B------:R-:W4:Y:S03]  /*1210*/  LDG.E.64.CONSTANT R72, desc[UR12][R72.64] ;  /* 0x0000000c48487981 */ /* 0x000f26000c1e9b00 */
[----:B------:R-:W1:Y:S01]  /*1220*/  MUFU.EX2 R84, R84 ;  /* 0x0000005400547308 */ /* 0x000e620000000800 */
[----:B------:R-:W-:Y:S01]  /*1230*/  HADD2.F32 R97, -RZ, R47.H0_H0 ;  /* 0x2000002fff617230 */ /* 0x000fe20000004100 */
[----:B------:R-:W-:Y:S01]  /*1240*/  IADD3 R76, P0, R76, UR18, RZ ;  /* 0x000000124c4c7c10 */ /* 0x000fe2000ff1e0ff */
[----:B------:R-:W-:-:S03]  /*1250*/  FMUL.FTZ R42, R35, R42 ;  /* 0x0000002a232a7220 */ /* 0x000fc60000410000 */
[----:B------:R-:W-:Y:S01]  /*1260*/  FADD.FTZ R46, -R36, R97 ;  /* 0x00000061242e7221 */ /* 0x000fe20000010100 */
[----:B------:R-:W-:Y:S01]  /*1270*/  IADD3 R97, R77, 0x3480, RZ ;  /* 0x000034804d617810 */ /* 0x000fe20007ffe0ff */
[----:B------:R-:W-:Y:S01]  /*1280*/  FMUL.FTZ R40, R35, R40 ;  /* 0x0000002823287220 */ /* 0x000fe20000410000 */
[----:B------:R-:W-:Y:S01]  /*1290*/  IADD3.X R77, R75, UR19, RZ, P0, !PT ;  /* 0x000000134b4d7c10 */ /* 0x000fe200087fe4ff */
[----:B------:R-:W-:Y:S01]  /*12a0*/  FFMA.FTZ R94, R12, R41, R16 ;  /* 0x000000290c5e7223 */ /* 0x000fe20000010010 */
[----:B------:R-:W5:Y:S01]  /*12b0*/  MUFU.RCP R102, R102 ;  /* 0x0000006600667308 */ /* 0x000f620000001000 */
[----:B------:R-:W-:Y:S01]  /*12c0*/  FFMA.FTZ R95, R13, R42, R17 ;  /* 0x0000002a0d5f7223 */ /* 0x000fe20000010011 */
[----:B0-----:R-:W-:Y:S01]  /*12d0*/  FADD.FTZ R104, R89, 1 ;  /* 0x3f80000059687421 */ /* 0x001fe20000010000 */
[----:B------:R-:W-:Y:S01]  /*12e0*/  IADD3 R96, P0, R97, R74, RZ ;  /* 0x0000004a61607210 */ /* 0x000fe20007f1e0ff */
[----:B------:R-:W-:Y:S01]  /*12f0*/  FFMA.FTZ R80, R0, R40, R15 ;  /* 0x0000002800507223 */ /* 0x000fe2000001000f */
[----:B------:R-:W-:Y:S01]  /*1300*/  FMUL.FTZ R101, R94, -1.4426950216293334961 ;  /* 0xbfb8aa3b5e657820 */ /* 0x000fe20000410000 */
[----:B-1----:R-:W-:Y:S01]  /*1310*/  FADD.FTZ R105, R84, 1 ;  /* 0x3f80000054697421 */ /* 0x002fe20000010000 */
[----:B------:R0:W4:Y:S01]  /*1320*/  LDG.E.64.CONSTANT R74, desc[UR12][R76.64] ;  /* 0x0000000c4c4a7981 */ /* 0x000122000c1e9b00 */
[----:B------:R-:W-:Y:S01]  /*1330*/  FFMA.FTZ R83, R14, R43, R18 ;  /* 0x0000002b0e537223 */ /* 0x000fe20000010012 */
[----:B------:R-:W-:Y:S01]  /*1340*/  FMUL.FTZ R99, R95, -1.4426950216293334961 ;  /* 0xbfb8aa3b5f637820 */ /* 0x000fe20000410000 */
[----:B------:R-:W1:Y:S01]  /*1350*/  MUFU.RCP R103, R103 ;  /* 0x0000006700677308 */ /* 0x000e620000001000 */
[----:B------:R-:W-:Y:S01]  /*1360*/  FMUL.FTZ R100, R80, -1.4426950216293334961 ;  /* 0xbfb8aa3b50647820 */ /* 0x000fe20000410000 */
[----:B------:R-:W-:-:S06]  /*1370*/  FMUL.FTZ R91, R83, -1.4426950216293334961 ;  /* 0xbfb8aa3b535b7820 */ /* 0x000fcc0000410000 */
[----:B------:R-:W0:Y:S08]  /*1380*/  MUFU.RCP R104, R104 ;  /* 0x0000006800687308 */ /* 0x000e300000001000 */
[----:B------:R-:W-:Y:S08]  /*1390*/  MUFU.EX2 R101, R101 ;  /* 0x0000006500657308 */ /* 0x000ff00000000800 */
[----:B------:R-:W0:Y:S01]  /*13a0*/  MUFU.RCP R105, R105 ;  /* 0x0000006900697308 */ /* 0x000e220000001000 */
[----:B-----5:R-:W-:-:S07]  /*13b0*/  FADD.FTZ R97, -R102, 1 ;  /* 0x3f80000066617421 */ /* 0x020fce0000010100 */
[----:B------:R-:W5:Y:S08]  /*13c0*/  MUFU.EX2 R99, R99 ;  /* 0x0000006300637308 */ /* 0x000f700000000800 */
[----:B------:R-:W5:Y:S01]  /*13d0*/  MUFU.EX2 R100, R100 ;  /* 0x0000006400647308 */ /* 0x000f620000000800 */
[----:B------:R-:W-:-:S07]  /*13e0*/  FFMA.FTZ R107, R78, R97, 1 ;  /* 0x3f8000004e6b7423 */ /* 0x000fce0000010061 */
[----:B------:R-:W5:Y:S01]  /*13f0*/  MUFU.EX2 R91, R91 ;  /* 0x0000005b005b7308 */ /* 0x000f620000000800 */
[----:B-1----:R-:W-:Y:S01]  /*1400*/  FADD.FTZ R78, -R103, 1 ;  /* 0x3f800000674e7421 */ /* 0x002fe20000010100 */
[----:B0-----:R-:W-:Y:S01]  /*1410*/  FADD.FTZ R106, -R104, 1 ;  /* 0x3f800000686a7421 */ /* 0x001fe20000010100 */
[----:B------:R-:W-:Y:S01]  /*1420*/  FADD.FTZ R109, -R105, 1 ;  /* 0x3f800000696d7421 */ /* 0x000fe20000010100 */
[----:B------:R-:W-:Y:S01]  /*1430*/  FADD.FTZ R101, R101, 1 ;  /* 0x3f80000065657421 */ /* 0x000fe20000010000 */
[----:B------:R-:W-:Y:S01]  /*1440*/  FFMA.FTZ R78, R79, R78, 1 ;  /* 0x3f8000004f4e7423 */ /* 0x000fe2000001004e */
[----:B------:R-:W-:Y:S01]  /*1450*/  FFMA.FTZ R93, R93, R106, 1 ;  /* 0x3f8000005d5d7423 */ /* 0x000fe2000001006a */
[----:B-----5:R-:W-:Y:S01]  /*1460*/  FADD.FTZ R99, R99, 1 ;  /* 0x3f80000063637421 */ /* 0x020fe20000010000 */
[----:B------:R-:W-:Y:S01]  /*1470*/  FFMA.FTZ R106, R98, R109, 1 ;  /* 0x3f800000626a7423 */ /* 0x000fe2000001006d */
[----:B------:R-:W-:Y:S01]  /*1480*/  FADD.FTZ R100, R100, 1 ;  /* 0x3f80000064647421 */ /* 0x000fe20000010000 */
[----:B------:R-:W-:Y:S01]  /*1490*/  FMUL.FTZ R98, R103, R78 ;  /* 0x0000004e67627220 */ /* 0x000fe20000410000 */
[----:B------:R-:W-:Y:S01]  /*14a0*/  FMUL.FTZ R107, R102, R107 ;  /* 0x0000006b666b7220 */ /* 0x000fe20000410000 */
[--C-:B------:R-:W-:Y:S01]  /*14b0*/  HADD2.F32 R76, -RZ, R48.reuse.H0_H0 ;  /* 0x20000030ff4c7230 */ /* 0x100fe20000004100 */
[----:B------:R-:W0:Y:S01]  /*14c0*/  MUFU.RCP R101, R101 ;  /* 0x0000006500657308 */ /* 0x000e220000001000 */
[----:B------:R-:W-:Y:S01]  /*14d0*/  FMUL.FTZ R104, R104, R93 ;  /* 0x0000005d68687220 */ /* 0x000fe20000410000 */
[----:B------:R-:W-:-:S02]  /*14e0*/  HADD2.F32 R77, -RZ, R48.H1_H1 ;  /* 0x30000030ff4d7230 */ /* 0x000fc40000004100 */
[----:B------:R-:W-:Y:S01]  /*14f0*/  FADD.FTZ R103, R91, 1 ;  /* 0x3f8000005b677421 */ /* 0x000fe20000010000 */
[----:B------:R-:W-:-:S03]  /*1500*/  HADD2.F32 R93, -RZ, R58.H0_H0 ;  /* 0x2000003aff5d7230 */ /* 0x000fc60000004100 */
[----:B------:R-:W1:Y:S01]  /*1510*/  MUFU.RCP R102, R99 ;  /* 0x0000006300667308 */ /* 0x000e620000001000 */
[----:B------:R-:W-:Y:S02]  /*1520*/  HADD2.F32 R79, -RZ, R49.H0_H0 ;  /* 0x20000031ff4f7230 */ /* 0x000fe40000004100 */
[----:B------:R-:W-:Y:S01]  /*1530*/  FMUL.FTZ R48, R76, R107 ;  /* 0x0000006b4c307220 */ /* 0x000fe20000410000 */
[----:B------:R-:W-:Y:S01]  /*1540*/  FMUL.FTZ R76, R77, R98 ;  /* 0x000000624d4c7220 */ /* 0x000fe20000410000 */
[----:B------:R-:W-:-:S03]  /*1550*/  FADD.FTZ R98, -R36, R93 ;  /* 0x0000005d24627221 */ /* 0x000fc60000010100 */
[----:B------:R-:W5:Y:S01]  /*1560*/  MUFU.RCP R100, R100 ;  /* 0x0000006400647308 */ /* 0x000f620000001000 */
[----:B------:R-:W-:Y:S02]  /*1570*/  HADD2.F32 R93, -RZ, R58.H1_H1 ;  /* 0x3000003aff5d7230 */ /* 0x000fe40000004100 */
[----:B------:R-:W-:Y:S01]  /*1580*/  FMUL.FTZ R77, R79, R104 ;  /* 0x000000684f4d7220 */ /* 0x000fe20000410000 */
[----:B------:R-:W-:-:S04]  /*1590*/  HADD2.F32 R79, -RZ, R49.H1_H1 ;  /* 0x30000031ff4f7230 */ /* 0x000fc80000004100 */
[----:B------:R-:W5:Y:S01]  /*15a0*/  MUFU.RCP R103, R103 ;  /* 0x0000006700677308 */ /* 0x000f620000001000 */
[----:B------:R-:W-:Y:S01]  /*15b0*/  FMUL.FTZ R78, R105, R106 ;  /* 0x0000006a694e7220 */ /* 0x000fe20000410000 */
[----:B------:R-:W-:Y:S01]  /*15c0*/  FADD.FTZ R58, -R36, R93 ;  /* 0x0000005d243a7221 */ /* 0x000fe20000010100 */
[----:B------:R-:W-:Y:S01]  /*15d0*/  FMUL.FTZ R44, R35, R44 ;  /* 0x0000002c232c7220 */ /* 0x000fe20000410000 */
[----:B------:R-:W-:Y:S02]  /*15e0*/  HADD2.F32 R91, -RZ, R59.H0_H0 ;  /* 0x2000003bff5b7230 */ /* 0x000fe40000004100 */
[----:B------:R-:W-:Y:S01]  /*15f0*/  FMUL.FTZ R78, R79, R78 ;  /* 0x0000004e4f4e7220 */ /* 0x000fe20000410000 */
[----:B------:R-:W-:Y:S01]  /*1600*/  FMUL.FTZ R79, R35, R58 ;  /* 0x0000003a234f7220 */ /* 0x000fe20000410000 */
[----:B0-----:R-:W-:Y:S01]  /*1610*/  FADD.FTZ R107, -R101, 1 ;  /* 0x3f800000656b7421 */ /* 0x001fe20000010100 */
[----:B-1----:R-:W-:Y:S01]  /*1620*/  FADD.FTZ R58, -R102, 1 ;  /* 0x3f800000663a7421 */ /* 0x002fe20000010100 */
[----:B------:R-:W-:Y:S01]  /*1630*/  FFMA.FTZ R87, R0, R44, R15 ;  /* 0x0000002c00577223 */ /* 0x000fe2000001000f */
[----:B------:R-:W-:Y:S01]  /*1640*/  IADD3.X R81, RZ, R81, RZ, P0, !PT ;  /* 0x00000051ff517210 */ /* 0x000fe200007fe4ff */
[----:B-----5:R-:W-:Y:S01]  /*1650*/  FADD.FTZ R99, -R100, 1 ;  /* 0x3f80000064637421 */ /* 0x020fe20000010100 */
[----:B------:R-:W-:Y:S01]  /*1660*/  FFMA.FTZ R104, R94, R107, 1 ;  /* 0x3f8000005e687423 */ /* 0x000fe2000001006b */
[----:B------:R-:W-:Y:S01]  /*1670*/  FADD.FTZ R106, -R36, R91 ;  /* 0x0000005b246a7221 */ /* 0x000fe20000010100 */
[----:B------:R-:W-:Y:S01]  /*1680*/  FFMA.FTZ R107, R95, R58, 1 ;  /* 0x3f8000005f6b7423 */ /* 0x000fe2000001003a */
[----:B------:R-:W-:Y:S01]  /*1690*/  FMUL.FTZ R82, R87, -1.4426950216293334961 ;  /* 0xbfb8aa3b57527820 */ /* 0x000fe20000410000 */
[----:B------:R-:W-:Y:S01]  /*16a0*/  FFMA.FTZ R86, R12, R45, R16 ;  /* 0x0000002d0c567223 */ /* 0x000fe20000010010 */
[----:B------:R-:W-:Y:S01]  /*16b0*/  FADD.FTZ R58, -R103, 1 ;  /* 0x3f800000673a7421 */ /* 0x000fe20000010100 */
[----:B------:R-:W-:Y:S01]  /*16c0*/  SHF.L.U64.HI R95, R96, 0x1, R81 ;  /* 0x00000001605f7819 */ /* 0x000fe20000010251 */
[----:B------:R-:W-:Y:S01]  /*16d0*/  FFMA.FTZ R105, R80, R99, 1 ;  /* 0x3f80000050697423 */ /* 0x000fe20000010063 */
[----:B------:R-:W-:Y:S01]  /*16e0*/  SHF.L.U32 R96, R96, 0x1, RZ ;  /* 0x0000000160607819 */ /* 0x000fe200000006ff */
[----:B------:R-:W-:Y:S01]  /*16f0*/  FMUL.FTZ R80, R35, R106 ;  /* 0x0000006a23507220 */ /* 0x000fe20000410000 */
[----:B------:R-:W-:Y:S01]  /*1700*/  FMUL.FTZ R85, R86, -1.4426950216293334961 ;  /* 0xbfb8aa3b56557820 */ /* 0x000fe20000410000 */
[----:B------:R-:W-:Y:S01]  /*1710*/  FFMA.FTZ R106, R83, R58, 1 ;  /* 0x3f800000536a7423 */ /* 0x000fe2000001003a */
[----:B------:R-:W-:Y:S01]  /*1720*/  IADD3 R58, P0, R96, UR14, RZ ;  /* 0x0000000e603a7c10 */ /* 0x000fe2000ff1e0ff */
[----:B------:R-:W0:Y:S01]  /*1730*/  MUFU.EX2 R82, R82 ;  /* 0x0000005200527308 */ /* 0x000e220000000800 */
[----:B------:R-:W-:-:S02]  /*1740*/  HADD2.F32 R47, -RZ, R47.H1_H1 ;  /* 0x3000002fff2f7230 */ /* 0x000fc40000004100 */
[----:B------:R-:W-:Y:S01]  /*1750*/  HADD2.F32 R81, -RZ, R59.H1_H1 ;  /* 0x3000003bff517230 */ /* 0x000fe20000004100 */
[----:B------:R-:W-:Y:S01]  /*1760*/  IADD3.X R59, R95, UR15, RZ, P0, !PT ;  /* 0x0000000f5f3b7c10 */ /* 0x000fe200087fe4ff */
[----:B------:R-:W-:Y:S01]  /*1770*/  FMUL.FTZ R46, R35, R46 ;  /* 0x0000002e232e7220 */ /* 0x000fe20000410000 */
[----:B------:R-:W-:Y:S02]  /*1780*/  FADD.FTZ R84, -R36, R47 ;  /* 0x0000002f24547221 */ /* 0x000fe40000010100 */
[----:B------:R-:W1:Y:S01]  /*1790*/  MUFU.EX2 R85, R85 ;  /* 0x0000005500557308 */ /* 0x000e620000000800 */
[--C-:B------:R-:W-:Y:S01]  /*17a0*/  FFMA.FTZ R89, R13, R46, R17.reuse ;  /* 0x0000002e0d597223 */ /* 0x100fe20000010011 */
[----:B------:R-:W5:Y:S01]  /*17b0*/  LDG.E.64.CONSTANT R58, desc[UR12][R58.64] ;  /* 0x0000000c3a3a7981 */ /* 0x000f62000c1e9b00 */
[----:B------:R-:W-:Y:S01]  /*17c0*/  FMUL.FTZ R47, R35, R84 ;  /* 0x00000054232f7220 */ /* 0x000fe20000410000 */
[----:B------:R-:W-:Y:S01]  /*17d0*/  FMUL.FTZ R83, R100, R105 ;  /* 0x0000006964537220 */ /* 0x000fe20000410000 */
[----:B------:R-:W-:Y:S01]  /*17e0*/  FMUL.FTZ R84, R89, -1.4426950216293334961 ;  /* 0xbfb8aa3b59547820 */ /* 0x000fe20000410000 */
[----:B------:R-:W-:Y:S01]  /*17f0*/  FMUL.FTZ R103, R103, R106 ;  /* 0x0000006a67677220 */ /* 0x000fe20000410000 */
[----:B------:R-:W-:Y:S01]  /*1800*/  FFMA.FTZ R92, R14, R47, R18 ;  /* 0x0000002f0e5c7223 */ /* 0x000fe20000010012 */
[----:B------:R-:W-:Y:S01]  /*1810*/  FMUL.FTZ R105, R101, R104 ;  /* 0x0000006865697220 */ /* 0x000fe20000410000 */
[----:B0-----:R-:W-:Y:S01]  /*1820*/  FADD.FTZ R104, R82, 1 ;  /* 0x3f80000052687421 */ /* 0x001fe20000010000 */
[----:B------:R-:W-:Y:S01]  /*1830*/  FFMA.FTZ R94, R13, R80, R17 ;  /* 0x000000500d5e7223 */ /* 0x000fe20000010011 */
[----:B------:R-:W-:Y:S01]  /*1840*/  FMUL.FTZ R108, R92, -1.4426950216293334961 ;  /* 0xbfb8aa3b5c6c7820 */ /* 0x000fe20000410000 */
[----:B------:R-:W0:Y:S01]  /*1850*/  MUFU.EX2 R84, R84 ;  /* 0x0000005400547308 */ /* 0x000e220000000800 */
[----:B------:R-:W-:Y:S01]  /*1860*/  FADD.FTZ R82, -R36, R81 ;  /* 0x0000005124527221 */ /* 0x000fe20000010100 */
[----:B------:R-:W-:Y:S01]  /*1870*/  FMUL.FTZ R107, R102, R107 ;  /* 0x0000006b666b7220 */ /* 0x000fe20000410000 */
[----:B------:R-:W-:-:S02]  /*1880*/  HADD2.F32 R109, -RZ, R62.H1_H1 ;  /* 0x3000003eff6d7230 */ /* 0x000fc40000004100 */
[----:B------:R-:W-:Y:S01]  /*1890*/  FMUL.FTZ R49, R35, R98 ;  /* 0x0000006223317220 */ /* 0x000fe20000410000 */
[----:B-1----:R-:W-:Y:S01]  /*18a0*/  FADD.FTZ R106, R85, 1 ;  /* 0x3f800000556a7421 */ /* 0x002fe20000010000 */
[----:B------:R-:W-:Y:S01]  /*18b0*/  FFMA.FTZ R91, R12, R79, R16 ;  /* 0x0000004f0c5b7223 */ /* 0x000fe20000010010 */
[----:B------:R-:W-:Y:S01]  /*18c0*/  UIADD3 UR6, UP0, UR9, 0x2, URZ ;  /* 0x0000000209067890 */ /* 0x000fe2000ff1e03f */
[----:B------:R1:W-:Y:S01]  /*18d0*/  MUFU.EX2 R97, R108 ;  /* 0x0000006c00617308 */ /* 0x0003e20000000800 */
[----:B------:R-:W-:Y:S01]  /*18e0*/  FMUL.FTZ R81, R35, R82 ;  /* 0x0000005223517220 */ /* 0x000fe20000410000 */
[--C-:B------:R-:W-:Y:S02]  /*18f0*/  HADD2.F32 R82, -RZ, R60.reuse.H0_H0 ;  /* 0x2000003cff527230 */ /* 0x100fe40000004100 */
[----:B------:R-:W-:Y:S01]  /*1900*/  FFMA.FTZ R54, R37, R76, R54 ;  /* 0x0000004c25367223 */ /* 0x000fe20000010036 */
[----:B------:R-:W-:Y:S01]  /*1910*/  FADD.FTZ R55, R76, R55 ;  /* 0x000000374c377221 */ /* 0x000fe20000010000 */
[----:B------:R-:W-:Y:S01]  /*1920*/  FFMA.FTZ R50, R39, R78, R50 ;  /* 0x0000004e27327223 */ /* 0x000fe20000010032 */
[----:B------:R-:W-:Y:S01]  /*1930*/  FADD.FTZ R51, R78, R51 ;  /* 0x000000334e337221 */ /* 0x000fe20000010000 */
[----:B------:R-:W-:Y:S01]  /*1940*/  ULDC.64 UR14, c[0x0][0x258] ;  /* 0x00009600000e7ab9 */ /* 0x000fe20000000a00 */
[----:B------:R-:W0:Y:S01]  /*1950*/  MUFU.RCP R104, R104 ;  /* 0x0000006800687308 */ /* 0x000e220000001000 */
[----:B-1----:R-:W-:Y:S01]  /*1960*/  FMUL.FTZ R108, R94, -1.4426950216293334961 ;  /* 0xbfb8aa3b5e6c7820 */ /* 0x002fe20000410000 */
[----:B------:R-:W-:-:S02]  /*1970*/  HADD2.F32 R60, -RZ, R60.H1_H1 ;  /* 0x3000003cff3c7230 */ /* 0x000fc40000004100 */
[----:B------:R-:W-:-:S04]  /*1980*/  FMUL.FTZ R83, R82, R83 ;  /* 0x0000005352537220 */ /* 0x000fc80000410000 */
[----:B------:R-:W1:Y:S01]  /*1990*/  MUFU.RCP R106, R106 ;  /* 0x0000006a006a7308 */ /* 0x000e620000001000 */
[----:B------:R-:W-:Y:S01]  /*19a0*/  FMUL.FTZ R82, R60, R105 ;  /* 0x000000693c527220 */ /* 0x000fe20000410000 */
[----:B------:R-:W-:Y:S02]  /*19b0*/  HADD2.F32 R60, -RZ, R61.H1_H1 ;  /* 0x3000003dff3c7230 */ /* 0x000fe40000004100 */
[----:B0-----:R-:W-:-:S04]  /*19c0*/  FADD.FTZ R105, R84, 1 ;  /* 0x3f80000054697421 */ /* 0x001fc80000010000 */
[----:B------:R0:W-:Y:S01]  /*19d0*/  MUFU.EX2 R100, R108 ;  /* 0x0000006c00647308 */ /* 0x0001e20000000800 */
[----:B------:R-:W-:Y:S01]  /*19e0*/  FMUL.FTZ R84, R60, R103 ;  /* 0x000000673c547220 */ /* 0x000fe20000410000 */
[----:B------:R-:W-:Y:S01]  /*19f0*/  FADD.FTZ R60, -R104, 1 ;  /* 0x3f800000683c7421 */ /* 0x000fe20000010100 */
[----:B0-----:R-:W-:Y:S02]  /*1a00*/  HADD2.F32 R108, -RZ, R61.H0_H0 ;  /* 0x2000003dff6c7230 */ /* 0x001fe40000004100 */
[----:B------:R-:W-:-:S03]  /*1a10*/  HADD2.F32 R61, -RZ, R62.H0_H0 ;  /* 0x2000003eff3d7230 */ /* 0x000fc60000004100 */
[----:B------:R-:W0:Y:S01]  /*1a20*/  MUFU.RCP R103, R105 ;  /* 0x0000006900677308 */ /* 0x000e220000001000 */
[----:B------:R-:W-:Y:S01]  /*1a30*/  FMUL.FTZ R85, R108, R107 ;  /* 0x0000006b6c557220 */ /* 0x000fe20000410000 */
[----:B------:R-:W-:Y:S01]  /*1a40*/  FADD.FTZ R108, R97, 1 ;  /* 0x3f800000616c7421 */ /* 0x000fe20000010000 */
[----:B------:R-:W-:Y:S01]  /*1a50*/  FADD.FTZ R110, -R36, R61 ;  /* 0x0000003d246e7221 */ /* 0x000fe20000010100 */
[----:B------:R-:W-:Y:S01]  /*1a60*/  FFMA.FTZ R107, R87, R60, 1 ;  /* 0x3f800000576b7423 */ /* 0x000fe2000001003c */
[----:B-1----:R-:W-:Y:S01]  /*1a70*/  FADD.FTZ R61, -R106, 1 ;  /* 0x3f8000006a3d7421 */ /* 0x002fe20000010100 */
[----:B------:R-:W-:Y:S02]  /*1a80*/  FADD.FTZ R60, -R36, R109 ;  /* 0x0000006d243c7221 */ /* 0x000fe40000010100 */
[----:B------:R-:W1:Y:S01]  /*1a90*/  MUFU.RCP R108, R108 ;  /* 0x0000006c006c7308 */ /* 0x000e620000001000 */
[----:B------:R-:W-:Y:S01]  /*1aa0*/  FFMA.FTZ R61, R86, R61, 1 ;  /* 0x3f800000563d7423 */ /* 0x000fe2000001003d */
[----:B------:R-:W-:Y:S01]  /*1ab0*/  FFMA.FTZ R93, R0, R49, R15 ;  /* 0x00000031005d7223 */ /* 0x000fe2000001000f */
[----:B------:R-:W-:Y:S01]  /*1ac0*/  FMUL.FTZ R86, R35, R60 ;  /* 0x0000003c23567220 */ /* 0x000fe20000410000 */
[----:B------:R-:W-:Y:S01]  /*1ad0*/  IADD3 R60, P0, R90, UR18, RZ ;  /* 0x000000125a3c7c10 */ /* 0x000fe2000ff1e0ff */
[----:B------:R-:W-:Y:S01]  /*1ae0*/  FFMA.FTZ R101, R14, R81, R18 ;  /* 0x000000510e657223 */ /* 0x000fe20000010012 */
[----:B------:R-:W-:Y:S01]  /*1af0*/  FMUL.FTZ R98, R93, -1.4426950216293334961 ;  /* 0xbfb8aa3b5d627820 */ /* 0x000fe20000410000 */
[----:B------:R-:W-:Y:S01]  /*1b00*/  FMUL.FTZ R106, R106, R61 ;  /* 0x0000003d6a6a7220 */ /* 0x000fe20000410000 */
[----:B------:R-:W-:Y:S01]  /*1b10*/  IADD3.X R61, R88, UR19, RZ, P0, !PT ;  /* 0x00000013583d7c10 */ /* 0x000fe200087fe4ff */
[----:B------:R-:W-:Y:S01]  /*1b20*/  FMUL.FTZ R102, R101, -1.4426950216293334961 ;  /* 0xbfb8aa3b65667820 */ /* 0x000fe20000410000 */
[----:B0-----:R-:W-:Y:S01]  /*1b30*/  FADD.FTZ R90, -R103, 1 ;  /* 0x3f800000675a7421 */ /* 0x001fe20000010100 */
[----:B------:R-:W-:Y:S01]  /*1b40*/  FMUL.FTZ R99, R91, -1.4426950216293334961 ;  /* 0xbfb8aa3b5b637820 */ /* 0x000fe20000410000 */
[----:B------:R-:W0:Y:S02]  /*1b50*/  MUFU.EX2 R98, R98 ;  /* 0x0000006200627308 */ /* 0x000e240000000800 */
[----:B------:R-:W5:Y:S01]  /*1b60*/  LDG.E.64.CONSTANT R60, desc[UR12][R60.64] ;  /* 0x0000000c3c3c7981 */ /* 0x000f62000c1e9b00 */
[----:B------:R-:W-:Y:S01]  /*1b70*/  FFMA.FTZ R90, R89, R90, 1 ;  /* 0x3f800000595a7423 */ /* 0x000fe2000001005a */
[----:B-1----:R-:W-:-:S04]  /*1b80*/  FADD.FTZ R89, -R108, 1 ;  /* 0x3f8000006c597421 */ /* 0x002fc80000010100 */
[----:B------:R-:W1:Y:S01]  /*1b90*/  MUFU.EX2 R102, R102 ;  /* 0x0000006600667308 */ /* 0x000e620000000800 */
[----:B------:R-:W-:Y:S01]  /*1ba0*/  FFMA.FTZ R109, R92, R89, 1 ;  /* 0x3f8000005c6d7423 */ /* 0x000fe20000010059 */
[----:B------:R-:W-:Y:S01]  /*1bb0*/  FMUL.FTZ R89, R103, R90 ;  /* 0x0000005a67597220 */ /* 0x000fe20000410000 */
[----:B------:R-:W-:-:S05]  /*1bc0*/  HADD2.F32 R103, -RZ, R63.H0_H0 ;  /* 0x2000003fff677230 */ /* 0x000fca0000004100 */
[----:B------:R-:W2:Y:S01]  /*1bd0*/  MUFU.EX2 R99, R99 ;  /* 0x0000006300637308 */ /* 0x000ea20000000800 */
[C---:B------:R-:W-:Y:S01]  /*1be0*/  FMUL.FTZ R87, R35.reuse, R110 ;  /* 0x0000006e23577220 */ /* 0x040fe20000410000 */
[--C-:B------:R-:W-:Y:S02]  /*1bf0*/  HADD2.F32 R88, -RZ, R64.reuse.H0_H0 ;  /* 0x20000040ff587230 */ /* 0x100fe40000004100 */
[----:B------:R-:W-:Y:S01]  /*1c00*/  FMUL.FTZ R107, R104, R107 ;  /* 0x0000006b686b7220 */ /* 0x000fe20000410000 */
[----:B------:R-:W-:Y:S01]  /*1c10*/  FADD.FTZ R90, -R36, R103 ;  /* 0x00000067245a7221 */ /* 0x000fe20000010100 */
[----:B------:R-:W-:Y:S01]  /*1c20*/  FFMA.FTZ R62, R0, R87, R15 ;  /* 0x00000057003e7223 */ /* 0x000fe2000001000f */
[----:B0-----:R-:W-:Y:S01]  /*1c30*/  FADD.FTZ R98, R98, 1 ;  /* 0x3f80000062627421 */ /* 0x001fe20000010000 */
[----:B------:R-:W-:Y:S02]  /*1c40*/  HADD2.F32 R103, -RZ, R64.H1_H1 ;  /* 0x30000040ff677230 */ /* 0x000fe40000004100 */
[----:B------:R-:W-:Y:S01]  /*1c50*/  FFMA.FTZ R97, R12, R86, R16 ;  /* 0x000000560c617223 */ /* 0x000fe20000010010 */
[----:B------:R-:W-:Y:S01]  /*1c60*/  FMUL.FTZ R88, R88, R107 ;  /* 0x0000006b58587220 */ /* 0x000fe20000410000 */
[----:B------:R-:W-:Y:S01]  /*1c70*/  FMUL.FTZ R64, R35, R90 ;  /* 0x0000005a23407220 */ /* 0x000fe20000410000 */
[----:B------:R-:W-:Y:S01]  /*1c80*/  FMUL.FTZ R104, R62, -1.4426950216293334961 ;  /* 0xbfb8aa3b3e687820 */ /* 0x000fe20000410000 */
[----:B-1----:R-:W-:Y:S01]  /*1c90*/  FADD.FTZ R107, R102, 1 ;  /* 0x3f800000666b7421 */ /* 0x002fe20000010000 */
[----:B------:R0:W1:Y:S01]  /*1ca0*/  MUFU.RCP R92, R98 ;  /* 0x00000062005c7308 */ /* 0x0000620000001000 */
[----:B------:R-:W-:Y:S01]  /*1cb0*/  FMUL.FTZ R105, R97, -1.4426950216293334961 ;  /* 0xbfb8aa3b61697820 */ /* 0x000fe20000410000 */
[----:B------:R-:W-:Y:S01]  /*1cc0*/  FMUL.FTZ R90, R103, R106 ;  /* 0x0000006a675a7220 */ /* 0x000fe20000410000 */
[----:B--2---:R-:W-:-:S05]  /*1cd0*/  FADD.FTZ R99, R99, 1 ;  /* 0x3f80000063637421 */ /* 0x004fca0000010000 */
[----:B------:R-:W2:Y:S01]  /*1ce0*/  MUFU.RCP R103, R107 ;  /* 0x0000006b00677308 */ /* 0x000ea20000001000 */
[----:B0-----:R-:W-:Y:S01]  /*1cf0*/  FFMA.FTZ R98, R13, R64, R17 ;  /* 0x000000400d627223 */ /* 0x001fe20000010011 */
[----:B------:R-:W-:-:S03]  /*1d00*/  FADD.FTZ R100, R100, 1 ;  /* 0x3f80000064647421 */ /* 0x000fc60000010000 */
[----:B------:R-:W-:-:S03]  /*1d10*/  FMUL.FTZ R106, R98, -1.4426950216293334961 ;  /* 0xbfb8aa3b626a7820 */ /* 0x000fc60000410000 */
[----:B------:R-:W0:Y:S01]  /*1d20*/  MUFU.EX2 R104, R104 ;  /* 0x0000006800687308 */ /* 0x000e220000000800 */
[----:B------:R-:W-:-:S07]  /*1d30*/  HADD2.F32 R102, -RZ, R65.H0_H0 ;  /* 0x20000041ff667230 */ /* 0x000fce0000004100 */
[----:B------:R-:W3:Y:S01]  /*1d40*/  MUFU.EX2 R105, R105 ;  /* 0x0000006900697308 */ /* 0x000ee20000000800 */
[----:B------:R-:W-:Y:S02]  /*1d50*/  HADD2.F32 R65, -RZ, R65.H1_H1 ;  /* 0x30000041ff417230 */ /* 0x000fe40000004100 */
[----:B------:R-:W-:-:S05]  /*1d60*/  FMUL.FTZ R108, R108, R109 ;  /* 0x0000006d6c6c7220 */ /* 0x000fca0000410000 */
[----:B------:R-:W3:Y:S01]  /*1d70*/  MUFU.RCP R99, R99 ;  /* 0x0000006300637308 */ /* 0x000ee20000001000 */
[----:B------:R-:W-:-:S07]  /*1d80*/  FMUL.FTZ R89, R102, R89 ;  /* 0x0000005966597220 */ /* 0x000fce0000410000 */
[----:B------:R-:W3:Y:S01]  /*1d90*/  MUFU.EX2 R106, R106 ;  /* 0x0000006a006a7308 */ /* 0x000ee20000000800 */
[----:B------:R-:W-:Y:S01]  /*1da0*/  FMUL.FTZ R65, R65, R108 ;  /* 0x0000006c41417220 */ /* 0x000fe20000410000 */
[----:B-1----:R-:W-:-:S06]  /*1db0*/  FADD.FTZ R102, -R92, 1 ;  /* 0x3f8000005c667421 */ /* 0x002fcc0000010100 */
[----:B------:R-:W1:Y:S01]  /*1dc0*/  MUFU.RCP R100, R100 ;  /* 0x0000006400647308 */ /* 0x000e620000001000 */
[----:B--2---:R-:W-:Y:S01]  /*1dd0*/  FADD.FTZ R108, -R103, 1 ;  /* 0x3f800000676c7421 */ /* 0x004fe20000010100 */
[----:B0-----:R-:W-:Y:S01]  /*1de0*/  FADD.FTZ R109, R104, 1 ;  /* 0x3f800000686d7421 */ /* 0x001fe20000010000 */
[----:B------:R-:W-:Y:S02]  /*1df0*/  FFMA.FTZ R93, R93, R102, 1 ;  /* 0x3f8000005d5d7423 */ /* 0x000fe40000010066 */
[----:B------:R-:W-:Y:S01]  /*1e00*/  FFMA.FTZ R108, R101, R108, 1 ;  /* 0x3f800000656c7423 */ /* 0x000fe2000001006c */
[----:B---3--:R-:W-:Y:S01]  /*1e10*/  FADD.FTZ R101, R105, 1 ;  /* 0x3f80000069657421 */ /* 0x008fe20000010000 */
[----:B------:R-:W-:Y:S01]  /*1e20*/  FADD.FTZ R104, -R99, 1 ;  /* 0x3f80000063687421 */ /* 0x000fe20000010100 */
[----:B------:R-:W0:Y:S01]  /*1e30*/  MUFU.RCP R102, R109 ;  /* 0x0000006d00667308 */ /* 0x000e220000001000 */
[----:B------:R-:W-:Y:S01]  /*1e40*/  FMUL.FTZ R108, R103, R108 ;  /* 0x0000006c676c7220 */ /* 0x000fe20000410000 */
[----:B------:R-:W-:Y:S01]  /*1e50*/  FADD.FTZ R103, R106, 1 ;  /* 0x3f8000006a677421 */ /* 0x000fe20000010000 */
[----:B------:R-:W-:-:S05]  /*1e60*/  FFMA.FTZ R104, R91, R104, 1 ;  /* 0x3f8000005b687423 */ /* 0x000fca0000010068 */
[----:B------:R-:W2:Y:S01]  /*1e70*/  MUFU.RCP R101, R101 ;  /* 0x0000006500657308 */ /* 0x000ea20000001000 */
[----:B-1----:R-:W-:Y:S01]  /*1e80*/  FADD.FTZ R91, -R100, 1 ;  /* 0x3f800000645b7421 */ /* 0x002fe20000010100 */
[----:B------:R-:W-:Y:S01]  /*1e90*/  FMUL.FTZ R92, R92, R93 ;  /* 0x0000005d5c5c7220 */ /* 0x000fe20000410000 */
[----:B------:R-:W-:Y:S02]  /*1ea0*/  HADD2.F32 R63, -RZ, R63.H1_H1 ;  /* 0x3000003fff3f7230 */ /* 0x000fe40000004100 */
[----:B------:R-:W-:Y:S01]  /*1eb0*/  FFMA.FTZ R107, R94, R91, 1 ;  /* 0x3f8000005e6b7423 */ /* 0x000fe2000001005b */
[--C-:B------:R-:W-:Y:S02]  /*1ec0*/  HADD2.F32 R91, -RZ, R66.reuse.H0_H0 ;  /* 0x20000042ff5b7230 */ /* 0x100fe40000004100 */
[----:B------:R-:W1:Y:S01]  /*1ed0*/  MUFU.RCP R103, R103 ;  /* 0x0000006700677308 */ /* 0x000e620000001000 */
[----:B------:R-:W-:Y:S02]  /*1ee0*/  HADD2.F32 R93, -RZ, R66.H1_H1 ;  /* 0x30000042ff5d7230 */ /* 0x000fe40000004100 */
[----:B------:R-:W-:Y:S01]  /*1ef0*/  FMUL.FTZ R104, R99, R104 ;  /* 0x0000006863687220 */ /* 0x000fe20000410000 */
[----:B------:R-:W-:Y:S01]  /*1f00*/  FMUL.FTZ R66, R91, R92 ;  /* 0x0000005c5b427220 */ /* 0x000fe20000410000 */
[----:B------:R-:W-:Y:S01]  /*1f10*/  FADD.FTZ R92, -R36, R63 ;  /* 0x0000003f245c7221 */ /* 0x000fe20000010100 */
[----:B0-----:R-:W-:Y:S01]  /*1f20*/  FADD.FTZ R63, -R102, 1 ;  /* 0x3f800000663f7421 */ /* 0x001fe20000010100 */
[----:B------:R-:W-:Y:S01]  /*1f30*/  FMUL.FTZ R91, R93, R104 ;  /* 0x000000685d5b7220 */ /* 0x000fe20000410000 */
[----:B------:R-:W-:-:S02]  /*1f40*/  HADD2.F32 R94, -RZ, R67.H0_H0 ;  /* 0x20000043ff5e7230 */ /* 0x000fc40000004100 */
[----:B------:R-:W-:Y:S02]  /*1f50*/  HADD2.F32 R93, -RZ, R67.H1_H1 ;  /* 0x30000043ff5d7230 */ /* 0x000fe40000004100 */
[----:B------:R-:W-:Y:S01]  /*1f60*/  FFMA.FTZ R63, R62, R63, 1 ;  /* 0x3f8000003e3f7423 */ /* 0x000fe2000001003f */
[--C-:B------:R-:W-:Y:S02]  /*1f70*/  HADD2.F32 R67, -RZ, R68.reuse.H0_H0 ;  /* 0x20000044ff437230 */ /* 0x100fe40000004100 */
[----:B--2---:R-:W-:Y:S01]  /*1f80*/  FADD.FTZ R62, -R101, 1 ;  /* 0x3f800000653e7421 */ /* 0x004fe20000010100 */
[----:B------:R-:W-:Y:S02]  /*1f90*/  HADD2.F32 R105, -RZ, R68.H1_H1 ;  /* 0x30000044ff697230 */ /* 0x000fe40000004100 */
[----:B------:R-:W-:Y:S01]  /*1fa0*/  FMUL.FTZ R92, R35, R92 ;  /* 0x0000005c235c7220 */ /* 0x000fe20000410000 */
[----:B------:R-:W-:Y:S01]  /*1fb0*/  FMUL.FTZ R107, R100, R107 ;  /* 0x0000006b646b7220 */ /* 0x000fe20000410000 */
[----:B------:R-:W-:Y:S01]  /*1fc0*/  FADD.FTZ R100, -R36, R67 ;  /* 0x0000004324647221 */ /* 0x000fe20000010100 */
[----:B------:R-:W-:Y:S01]  /*1fd0*/  FFMA.FTZ R106, R97, R62, 1 ;  /* 0x3f800000616a7423 */ /* 0x000fe2000001003e */
[----:B-1----:R-:W-:Y:S01]  /*1fe0*/  FADD.FTZ R67, -R103, 1 ;  /* 0x3f80000067437421 */ /* 0x002fe20000010100 */
[----:B------:R-:W-:Y:S01]  /*1ff0*/  FFMA.FTZ R99, R14, R92, R18 ;  /* 0x0000005c0e637223 */ /* 0x000fe20000010012 */
[----:B------:R-:W-:Y:S01]  /*2000*/  FADD.FTZ R62, -R36, R105 ;  /* 0x00000069243e7221 */ /* 0x000fe20000010100 */
[----:B------:R-:W-:Y:S01]  /*2010*/  FMUL.FTZ R93, R93, R108 ;  /* 0x0000006c5d5d7220 */ /* 0x000fe20000410000 */
[----:B------:R-:W-:Y:S01]  /*2020*/  FFMA.FTZ R108, R98, R67, 1 ;  /* 0x3f800000626c7423 */ /* 0x000fe20000010043 */
[----:B------:R-:W-:Y:S01]  /*2030*/  FMUL.FTZ R104, R99, -1.4426950216293334961 ;  /* 0xbfb8aa3b63687820 */ /* 0x000fe20000410000 */
[C---:B------:R-:W-:Y:S01]  /*2040*/  FMUL.FTZ R67, R35.reuse, R62 ;  /* 0x0000003e23437220 */ /* 0x040fe20000410000 */
[----:B------:R-:W-:Y:S01]  /*2050*/  IADD3 R62, P0, R96, UR18, RZ ;  /* 0x00000012603e7c10 */ /* 0x000fe2000ff1e0ff */
[----:B------:R-:W-:Y:S01]  /*2060*/  FMUL.FTZ R115, R35, R100 ;  /* 0x0000006423737220 */ /* 0x000fe20000410000 */
[----:B------:R-:W-:-:S02]  /*2070*/  FMUL.FTZ R100, R102, R63 ;  /* 0x0000003f66647220 */ /* 0x000fc40000410000 */
[----:B------:R-:W-:Y:S01]  /*2080*/  IADD3.X R63, R95, UR19, RZ, P0, !PT ;  /* 0x000000135f3f7c10 */ /* 0x000fe200087fe4ff */
[----:B------:R-:W0:Y:S05]  /*2090*/  MUFU.EX2 R104, R104 ;  /* 0x0000006800687308 */ /* 0x000e2a0000000800 */
[----:B------:R-:W2:Y:S01]  /*20a0*/  LDG.E.64.CONSTANT R62, desc[UR12][R62.64] ;  /* 0x0000000c3e3e7981 */ /* 0x000ea2000c1e9b00 */
[----:B------:R-:W-:Y:S01]  /*20b0*/  FFMA.FTZ R97, R0, R115, R15 ;  /* 0x0000007300617223 */ /* 0x000fe2000001000f */
[----:B------:R-:W-:Y:S02]  /*20c0*/  HADD2.F32 R95, -RZ, R69.H0_H0 ;  /* 0x20000045ff5f7230 */ /* 0x000fe40000004100 */
[----:B------:R-:W-:Y:S01]  /*20d0*/  FMUL.FTZ R101, R101, R106 ;  /* 0x0000006a65657220 */ /* 0x000fe20000410000 */
[----:B------:R-:W-:Y:S01]  /*20e0*/  FMUL.FTZ R109, R97, -1.4426950216293334961 ;  /* 0xbfb8aa3b616d7820 */ /* 0x000fe20000410000 */
[----:B0-----:R-:W-:Y:S01]  /*20f0*/  FADD.FTZ R105, R104, 1 ;  /* 0x3f80000068697421 */ /* 0x001fe20000010000 */
[----:B------:R-:W-:Y:S01]  /*2100*/  FFMA.FTZ R98, R12, R67, R16 ;  /* 0x000000430c627223 */ /* 0x000fe20000010010 */
[----:B------:R-:W-:-:S04]  /*2110*/  FADD.FTZ R106, -R36, R95 ;  /* 0x0000005f246a7221 */ /* 0x000fc80000010100 */
[----:B------:R-:W0:Y:S01]  /*2120*/  MUFU.RCP R105, R105 ;  /* 0x0000006900697308 */ /* 0x000e220000001000 */
[----:B------:R-:W-:Y:S02]  /*2130*/  HADD2.F32 R69, -RZ, R69.H1_H1 ;  /* 0x30000045ff457230 */ /* 0x000fe40000004100 */
[----:B------:R-:W-:Y:S01]  /*2140*/  FMUL.FTZ R94, R94, R107 ;  /* 0x0000006b5e5e7220 */ /* 0x000fe20000410000 */
[----:B------:R-:W-:Y:S01]  /*2150*/  FMUL.FTZ R107, R98, -1.4426950216293334961 ;  /* 0xbfb8aa3b626b7820 */ /* 0x000fe20000410000 */
[----:B------:R-:W-:-:S03]  /*2160*/  FMUL.FTZ R95, R35, R106 ;  /* 0x0000006a235f7220 */ /* 0x000fc60000410000 */
[----:B------:R-:W1:Y:S01]  /*2170*/  MUFU.EX2 R96, R109 ;  /* 0x0000006d00607308 */ /* 0x000e620000000800 */
[----:B------:R-:W-:Y:S01]  /*2180*/  FADD.FTZ R106, -R36, R69 ;  /* 0x00000045246a7221 */ /* 0x000fe20000010100 */
[----:B------:R-:W-:Y:S01]  /*2190*/  FFMA.FTZ R104, R13, R95, R17 ;  /* 0x0000005f0d687223 */ /* 0x000fe20000010011 */
[----:B------:R-:W-:Y:S02]  /*21a0*/  FMUL.FTZ R102, R103, R108 ;  /* 0x0000006c67667220 */ /* 0x000fe40000410000 */
[----:B------:R-:W-:-:S03]  /*21b0*/  FMUL.FTZ R69, R35, R106 ;  /* 0x0000006a23457220 */ /* 0x000fc60000410000 */
[----:B------:R-:W3:Y:S01]  /*21c0*/  MUFU.EX2 R107, R107 ;  /* 0x0000006b006b7308 */ /* 0x000ee20000000800 */
[----:B------:R-:W-:Y:S01]  /*21d0*/  FMUL.FTZ R108, R104, -1.4426950216293334961 ;  /* 0xbfb8aa3b686c7820 */ /* 0x000fe20000410000 */
[----:B------:R-:W-:Y:S01]  /*21e0*/  FFMA.FTZ R103, R14, R69, R18 ;  /* 0x000000450e677223 */ /* 0x000fe20000010012 */
[----:B0-----:R-:W-:-:S03]  /*21f0*/  FADD.FTZ R110, -R105, 1 ;  /* 0x3f800000696e7421 */ /* 0x001fc60000010100 */
[----:B------:R-:W-:Y:S01]  /*2200*/  FMUL.FTZ R106, R103, -1.4426950216293334961 ;  /* 0xbfb8aa3b676a7820 */ /* 0x000fe20000410000 */
[----:B------:R-:W-:Y:S01]  /*2210*/  FFMA.FTZ R110, R99, R110, 1 ;  /* 0x3f800000636e7423 */ /* 0x000fe2000001006e */
[----:B------:R-:W0:Y:S01]  /*2220*/  MUFU.EX2 R108, R108 ;  /* 0x0000006c006c7308 */ /* 0x000e220000000800 */
[----:B-1----:R-:W-:Y:S01]  /*2230*/  FADD.FTZ R99, R96, 1 ;  /* 0x3f80000060637421 */ /* 0x002fe20000010000 */
[----:B------:R-:W-:-:S06]  /*2240*/  HADD2.F32 R109, -RZ, R70.H0_H0 ;  /* 0x20000046ff6d7230 */ /* 0x000fcc0000004100 */
[----:B------:R-:W1:Y:S01]  /*2250*/  MUFU.EX2 R106, R106 ;  /* 0x0000006a006a7308 */ /* 0x000e620000000800 */
[----:B---3--:R-:W-:Y:S01]  /*2260*/  FADD.FTZ R107, R107, 1 ;  /* 0x3f8000006b6b7421 */ /* 0x008fe20000010000 */
[----:B------:R-:W-:-:S06]  /*2270*/  FMUL.FTZ R96, R109, R100 ;  /* 0x000000646d607220 */ /* 0x000fcc0000410000 */
[----:B------:R-:W3:Y:S01]  /*2280*/  MUFU.RCP R99, R99 ;  /* 0x0000006300637308 */ /* 0x000ee20000001000 */
[----:B------:R-:W-:Y:S02]  /*2290*/  HADD2.F32 R70, -RZ, R70.H1_H1 ;  /* 0x30000046ff467230 */ /* 0x000fe40000004100 */
[----:B0-----:R-:W-:-:S05]  /*22a0*/  FADD.FTZ R109, R108, 1 ;  /* 0x3f8000006c6d7421 */ /* 0x001fca0000010000 */
[----:B------:R-:W0:Y:S01]  /*22b0*/  MUFU.RCP R100, R107 ;  /* 0x0000006b00647308 */ /* 0x000e220000001000 */
[----:B------:R-:W-:Y:S01]  /*22c0*/  FMUL.FTZ R70, R70, R101 ;  /* 0x0000006546467220 */ /* 0x000fe20000410000 */
[----:B-1----:R-:W-:Y:S01]  /*22d0*/  FADD.FTZ R111, R106, 1 ;  /* 0x3f8000006a6f7421 */ /* 0x002fe20000010000 */
[----:B------:R-:W-:-:S05]  /*22e0*/  FMUL.FTZ R105, R105, R110 ;  /* 0x0000006e69697220 */ /* 0x000fca0000410000 */
[----:B------:R-:W1:Y:S01]  /*22f0*/  MUFU.RCP R101, R109 ;  /* 0x0000006d00657308 */ /* 0x000e620000001000 */
[----:B---3--:R-:W-:Y:S01]  /*2300*/  FADD.FTZ R106, -R99, 1 ;  /* 0x3f800000636a7421 */ /* 0x008fe20000010100 */
[----:B------:R-:W-:-:S03]  /*2310*/  HADD2.F32 R108, -RZ, R71.H1_H1 ;  /* 0x30000047ff6c7230 */ /* 0x000fc60000004100 */
[----:B------:R-:W-:Y:S01]  /*2320*/  FFMA.FTZ R110, R97, R106, 1 ;  /* 0x3f800000616e7423 */ /* 0x000fe2000001006a */
[----:B------:R-:W-:Y:S02]  /*2330*/  HADD2.F32 R97, -RZ, R71.H0_H0 ;  /* 0x20000047ff617230 */ /* 0x000fe40000004100 */
[----:B0-----:R-:W-:Y:S01]  /*2340*/  FADD.FTZ R71, -R100, 1 ;  /* 0x3f80000064477421 */ /* 0x001fe20000010100 */
[----:B------:R-:W0:Y:S03]  /*2350*/  MUFU.RCP R106, R111 ;  /* 0x0000006f006a7308 */ /* 0x000e260000001000 */
[----:B------:R-:W-:Y:S01]  /*2360*/  FFMA.FTZ R107, R98, R71, 1 ;  /* 0x3f800000626b7423 */ /* 0x000fe20000010047 */
[----:B------:R-:W-:Y:S01]  /*2370*/  FMUL.FTZ R71, R108, R105 ;  /* 0x000000696c477220 */ /* 0x000fe20000410000 */
[----:B------:R-:W-:Y:S02]  /*2380*/  FMUL.FTZ R98, R99, R110 ;  /* 0x0000006e63627220 */ /* 0x000fe40000410000 */
[----:B------:R-:W-:Y:S01]  /*2390*/  FMUL.FTZ R105, R100, R107 ;  /* 0x0000006b64697220 */ /* 0x000fe20000410000 */
[----:B-1----:R-:W-:Y:S01]  /*23a0*/  FADD.FTZ R99, -R101, 1 ;  /* 0x3f80000065637421 */ /* 0x002fe20000010100 */
[----:B----4-:R-:W-:-:S02]  /*23b0*/  HADD2.F32 R107, -RZ, R72.H0_H0 ;  /* 0x20000048ff6b7230 */ /* 0x010fc40000004100 */
[----:B------:R-:W-:Y:S01]  /*23c0*/  FMUL.FTZ R97, R97, R102 ;  /* 0x0000006661617220 */ /* 0x000fe20000410000 */
[----:B------:R-:W-:Y:S02]  /*23d0*/  FFMA.FTZ R102, R104, R99, 1 ;  /* 0x3f80000068667423 */ /* 0x000fe40000010063 */
[----:B------:R-:W-:Y:S01]  /*23e0*/  FADD.FTZ R104, -R36, R107 ;  /* 0x0000006b24687221 */ /* 0x000fe20000010100 */
[----:B------:R-:W-:-:S03]  /*23f0*/  HADD2.F32 R109, -RZ, R72.H1_H1 ;  /* 0x30000048ff6d7230 */ /* 0x000fc60000004100 */
[----:B------:R-:W-:Y:S01]  /*2400*/  FMUL.FTZ R99, R35, R104 ;  /* 0x0000006823637220 */ /* 0x000fe20000410000 */
[----:B0-----:R-:W-:-:S03]  /*2410*/  FADD.FTZ R100, -R106, 1 ;  /* 0x3f8000006a647421 */ /* 0x001fc60000010100 */
[----:B------:R-:W-:Y:S01]  /*2420*/  FFMA.FTZ R104, R0, R99, R15 ;  /* 0x0000006300687223 */ /* 0x000fe2000001000f */
[----:B------:R-:W-:Y:S01]  /*2430*/  FFMA.FTZ R107, R103, R100, 1 ;  /* 0x3f800000676b7423 */ /* 0x000fe20000010064 */
[----:B------:R-:W-:Y:S01]  /*2440*/  FADD.FTZ R72, -R36, R109 ;  /* 0x0000006d24487221 */ /* 0x000fe20000010100 */
[----:B------:R-:W-:Y:S02]  /*2450*/  HADD2.F32 R103, -RZ, R74.H0_H0 ;  /* 0x2000004aff677230 */ /* 0x000fe40000004100 */
[----:B------:R-:W-:Y:S01]  /*2460*/  FMUL.FTZ R109, R104, -1.4426950216293334961 ;  /* 0xbfb8aa3b686d7820 */ /* 0x000fe20000410000 */
[----:B------:R-:W-:Y:S02]  /*2470*/  FMUL.FTZ R102, R101, R102 ;  /* 0x0000006665667220 */ /* 0x000fe40000410000 */
[----:B------:R-:W-:Y:S01]  /*2480*/  FMUL.FTZ R100, R103, R98 ;  /* 0x0000006267647220 */ /* 0x000fe20000410000 */
[----:B------:R-:W-:Y:S02]  /*2490*/  FMUL.FTZ R98, R35, R72 ;  /* 0x0000004823627220 */ /* 0x000fe40000410000 */
[----:B------:R-:W0:Y:S01]  /*24a0*/  MUFU.EX2 R109, R109 ;  /* 0x0000006d006d7308 */ /* 0x000e220000000800 */
[----:B------:R-:W-:Y:S01]  /*24b0*/  FMUL.FTZ R101, R106, R107 ;  /* 0x0000006b6a657220 */ /* 0x000fe20000410000 */
[----:B------:R-:W-:-:S02]  /*24c0*/  HADD2.F32 R107, -RZ, R73.H0_H0 ;  /* 0x20000049ff6b7230 */ /* 0x000fc40000004100 */
[----:B------:R-:W-:-:S04]  /*24d0*/  FFMA.FTZ R106, R12, R98, R16 ;  /* 0x000000620c6a7223 */ /* 0x000fc80000010010 */
[----:B------:R-:W-:Y:S01]  /*24e0*/  FMUL.FTZ R108, R106, -1.4426950216293334961 ;  /* 0xbfb8aa3b6a6c7820 */ /* 0x000fe20000410000 */
[----:B------:R-:W-:-:S04]  /*24f0*/  FADD.FTZ R72, -R36, R107 ;  /* 0x0000006b24487221 */ /* 0x000fc80000010100 */
[----:B------:R-:W-:Y:S01]  /*2500*/  FMUL.FTZ R72, R35, R72 ;  /* 0x0000004823487220 */ /* 0x000fe20000410000 */
[----:B------:R-:W1:Y:S01]  /*2510*/  MUFU.EX2 R108, R108 ;  /* 0x0000006c006c7308 */ /* 0x000e620000000800 */
[----:B------:R-:W-:Y:S02]  /*2520*/  HADD2.F32 R73, -RZ, R73.H1_H1 ;  /* 0x30000049ff497230 */ /* 0x000fe40000004100 */
[----:B------:R-:W-:Y:S01]  /*2530*/  FFMA.FTZ R103, R13, R72, R17 ;  /* 0x000000480d677223 */ /* 0x000fe20000010011 */
[----:B0-----:R-:W-:-:S03]  /*2540*/  FADD.FTZ R110, R109, 1 ;  /* 0x3f8000006d6e7421 */ /* 0x001fc60000010000 */
[----:B------:R-:W-:Y:S01]  /*2550*/  FMUL.FTZ R107, R103, -1.4426950216293334961 ;  /* 0xbfb8aa3b676b7820 */ /* 0x000fe20000410000 */
[----:B------:R-:W-:Y:S02]  /*2560*/  FADD.FTZ R112, -R36, R73 ;  /* 0x0000004924707221 */ /* 0x000fe40000010100 */
[----:B------:R-:W0:Y:S01]  /*2570*/  MUFU.RCP R110, R110 ;  /* 0x0000006e006e7308 */ /* 0x000e220000001000 */
[----:B------:R-:W-:Y:S02]  /*2580*/  HADD2.F32 R74, -RZ, R74.H1_H1 ;  /* 0x3000004aff4a7230 */ /* 0x000fe40000004100 */
[----:B------:R-:W-:-:S05]  /*2590*/  FMUL.FTZ R73, R35, R112 ;  /* 0x0000007023497220 */ /* 0x000fca0000410000 */
[----:B------:R-:W3:Y:S01]  /*25a0*/  MUFU.EX2 R107, R107 ;  /* 0x0000006b006b7308 */ /* 0x000ee20000000800 */
[----:B-1----:R-:W-:Y:S01]  /*25b0*/  FADD.FTZ R109, R108, 1 ;  /* 0x3f8000006c6d7421 */ /* 0x002fe20000010000 */
[----:B------:R-:W-:Y:S01]  /*25c0*/  FMUL.FTZ R74, R74, R105 ;  /* 0x000000694a4a7220 */ /* 0x000fe20000410000 */
[----:B------:R-:W-:-:S04]  /*25d0*/  FFMA.FTZ R105, R14, R73, R18 ;  /* 0x000000490e697223 */ /* 0x000fc80000010012 */
[----:B------:R-:W-:Y:S01]  /*25e0*/  FMUL.FTZ R108, R105, -1.4426950216293334961 ;  /* 0xbfb8aa3b696c7820 */ /* 0x000fe20000410000 */
[----:B------:R-:W1:Y:S01]  /*25f0*/  MUFU.RCP R109, R109 ;  /* 0x0000006d006d7308 */ /* 0x000e620000001000 */
[----:B0-----:R-:W-:-:S04]  /*2600*/  FADD.FTZ R111, -R110, 1 ;  /* 0x3f8000006e6f7421 */ /* 0x001fc80000010100 */
[----:B------:R-:W-:-:S03]  /*2610*/  FFMA.FTZ R111, R104, R111, 1 ;  /* 0x3f800000686f7423 */ /* 0x000fc6000001006f */
[----:B------:R-:W0:Y:S01]  /*2620*/  MUFU.EX2 R108, R108 ;  /* 0x0000006c006c7308 */ /* 0x000e220000000800 */
[----:B---3--:R-:W-:Y:S01]  /*2630*/  FADD.FTZ R104, R107, 1 ;  /* 0x3f8000006b687421 */ /* 0x008fe20000010000 */
[--C-:B------:R-:W-:Y:S02]  /*2640*/  HADD2.F32 R107, -RZ, R75.reuse.H0_H0 ;  /* 0x2000004bff6b7230 */ /* 0x100fe40000004100 */
[----:B------:R-:W-:-:S04]  /*2650*/  HADD2.F32 R112, -RZ, R75.H1_H1 ;  /* 0x3000004bff707230 */ /* 0x000fc80000004100 */
[----:B------:R-:W3:Y:S01]  /*2660*/  MUFU.RCP R104, R104 ;  /* 0x0000006800687308 */ /* 0x000ee20000001000 */
[----:B-1----:R-:W-:-:S04]  /*2670*/  FADD.FTZ R75, -R109, 1 ;  /* 0x3f8000006d4b7421 */ /* 0x002fc80000010100 */
[----:B------:R-:W-:Y:S01]  /*2680*/  FFMA.FTZ R124, R106, R75, 1 ;  /* 0x3f8000006a7c7423 */ /* 0x000fe2000001004b */
[----:B------:R-:W-:Y:S01]  /*2690*/  FMUL.FTZ R106, R110, R111 ;  /* 0x0000006f6e6a7220 */ /* 0x000fe20000410000 */
[----:B-----5:R-:W-:Y:S02]  /*26a0*/  HADD2.F32 R75, -RZ, R58.H0_H0 ;  /* 0x2000003aff4b7230 */ /* 0x020fe40000004100 */
[----:B0-----:R-:W-:Y:S01]  /*26b0*/  FADD.FTZ R110, R108, 1 ;  /* 0x3f8000006c6e7421 */ /* 0x001fe20000010000 */
[----:B------:R-:W-:Y:S02]  /*26c0*/  FMUL.FTZ R101, R112, R101 ;  /* 0x0000006570657220 */ /* 0x000fe40000410000 */
[----:B------:R-:W-:-:S03]  /*26d0*/  FADD.FTZ R112, -R36, R75 ;  /* 0x0000004b24707221 */ /* 0x000fc60000010100 */
[----:B------:R-:W0:Y:S01]  /*26e0*/  MUFU.RCP R110, R110 ;  /* 0x0000006e006e7308 */ /* 0x000e220000001000 */
[----:B---3--:R-:W-:Y:S01]  /*26f0*/  FADD.FTZ R108, -R104, 1 ;  /* 0x3f800000686c7421 */ /* 0x008fe20000010100 */
[----:B------:R-:W-:Y:S01]  /*2700*/  FMUL.FTZ R75, R35, R112 ;  /* 0x00000070234b7220 */ /* 0x000fe20000410000 */
[----:B------:R-:W-:Y:S01]  /*2710*/  FMUL.FTZ R102, R107, R102 ;  /* 0x000000666b667220 */ /* 0x000fe20000410000 */
[----:B------:R-:W-:Y:S01]  /*2720*/  FMUL.FTZ R107, R109, R124 ;  /* 0x0000007c6d6b7220 */ /* 0x000fe20000410000 */
[----:B------:R-:W-:Y:S01]  /*2730*/  FFMA.FTZ R113, R103, R108, 1 ;  /* 0x3f80000067717423 */ /* 0x000fe2000001006c */
[----:B------:R-:W-:Y:S02]  /*2740*/  HADD2.F32 R103, -RZ, R58.H1_H1 ;  /* 0x3000003aff677230 */ /* 0x000fe40000004100 */
[----:B------:R-:W-:-:S04]  /*2750*/  FFMA.FTZ R109, R0, R75, R15 ;  /* 0x0000004b006d7223 */ /* 0x000fc8000001000f */
[----:B------:R-:W-:Y:S01]  /*2760*/  FMUL.FTZ R112, R109, -1.4426950216293334961 ;  /* 0xbfb8aa3b6d707820 */ /* 0x000fe20000410000 */
[----:B------:R-:W-:-:S03]  /*2770*/  FADD.FTZ R58, -R36, R103 ;  /* 0x00000067243a7221 */ /* 0x000fc60000010100 */
[----:B------:R-:W1:Y:S01]  /*2780*/  MUFU.EX2 R108, R112 ;  /* 0x00000070006c7308 */ /* 0x000e620000000800 */
[----:B------:R-:W-:Y:S01]  /*2790*/  FMUL.FTZ R103, R35, R58 ;  /* 0x0000003a23677220 */ /* 0x000fe20000410000 */
[----:B0-----:R-:W-:-:S04]  /*27a0*/  FADD.FTZ R58, -R110, 1 ;  /* 0x3f8000006e3a7421 */ /* 0x001fc80000010100 */
[----:B------:R-:W-:Y:S01]  /*27b0*/  FFMA.FTZ R125, R105, R58, 1 ;  /* 0x3f800000697d7423 */ /* 0x000fe2000001003a */
[----:B------:R-:W-:-:S04]  /*27c0*/  FFMA.FTZ R58, R12, R103, R16 ;  /* 0x000000670c3a7223 */ /* 0x000fc80000010010 */
[----:B------:R-:W-:-:S06]  /*27d0*/  FMUL.FTZ R111, R58, -1.4426950216293334961 ;  /* 0xbfb8aa3b3a6f7820 */ /* 0x000fcc0000410000 */
[----:B------:R-:W0:Y:S01]  /*27e0*/  MUFU.EX2 R111, R111 ;  /* 0x0000006f006f7308 */ /* 0x000e220000000800 */
[----:B-1----:R-:W-:Y:S01]  /*27f0*/  FADD.FTZ R108, R108, 1 ;  /* 0x3f8000006c6c7421 */ /* 0x002fe20000010000 */
[----:B------:R-:W-:-:S06]  /*2800*/  FMUL.FTZ R105, R104, R113 ;  /* 0x0000007168697220 */ /* 0x000fcc0000410000 */
[----:B------:R-:W1:Y:S01]  /*2810*/  MUFU.RCP R108, R108 ;  /* 0x0000006c006c7308 */ /* 0x000e620000001000 */
[--C-:B------:R-:W-:Y:S02]  /*2820*/  HADD2.F32 R113, -RZ, R60.reuse.H0_H0 ;  /* 0x2000003cff717230 */ /* 0x100fe40000004100 */
[----:B------:R-:W-:Y:S01]  /*2830*/  FMUL.FTZ R110, R110, R125 ;  /* 0x0000007d6e6e7220 */ /* 0x000fe20000410000 */
[--C-:B------:R-:W-:Y:S02]  /*2840*/  HADD2.F32 R112, -RZ, R61.reuse.H0_H0 ;  /* 0x2000003dff707230 */ /* 0x100fe40000004100 */
[----:B------:R-:W-:Y:S01]  /*2850*/  FMUL.FTZ R104, R113, R106 ;  /* 0x0000006a71687220 */ /* 0x000fe20000410000 */
[----:B0-----:R-:W-:Y:S01]  /*2860*/  FADD.FTZ R125, R111, 1 ;  /* 0x3f8000006f7d7421 */ /* 0x001fe20000010000 */
[----:B------:R-:W-:Y:S02]  /*2870*/  HADD2.F32 R106, -RZ, R60.H1_H1 ;  /* 0x3000003cff6a7230 */ /* 0x000fe40000004100 */
[----:B------:R-:W-:Y:S01]  /*2880*/  HADD2.F32 R61, -RZ, R61.H1_H1 ;  /* 0x3000003dff3d7230 */ /* 0x000fe20000004100 */
[----:B------:R-:W0:Y:S02]  /*2890*/  MUFU.RCP R60, R125 ;  /* 0x0000007d003c7308 */ /* 0x000e240000001000 */
[----:B------:R-:W-:Y:S01]  /*28a0*/  FMUL.FTZ R107, R106, R107 ;  /* 0x0000006b6a6b7220 */ /* 0x000fe20000410000 */
[----:B-1----:R-:W-:Y:S01]  /*28b0*/  FADD.FTZ R124, -R108, 1 ;  /* 0x3f8000006c7c7421 */ /* 0x002fe20000010100 */
[----:B------:R-:W-:Y:S01]  /*28c0*/  FMUL.FTZ R106, R112, R105 ;  /* 0x00000069706a7220 */ /* 0x000fe20000410000 */
[----:B------:R-:W-:Y:S01]  /*28d0*/  FMUL.FTZ R105, R61, R110 ;  /* 0x0000006e3d697220 */ /* 0x000fe20000410000 */
[----:B------:R-:W-:-:S02]  /*28e0*/  HADD2.F32 R61, -RZ, R59.H0_H0 ;  /* 0x2000003bff3d7230 */ /* 0x000fc40000004100 */
[----:B------:R-:W-:Y:S01]  /*28f0*/  FFMA.FTZ R109, R109, R124, 1 ;  /* 0x3f8000006d6d7423 */ /* 0x000fe2000001007c */
[----:B------:R-:W-:-:S03]  /*2900*/  HADD2.F32 R59, -RZ, R59.H1_H1 ;  /* 0x3000003bff3b7230 */ /* 0x000fc60000004100 */
[----:B------:R-:W-:Y:S01]  /*2910*/  FMUL.FTZ R110, R108, R109 ;  /* 0x0000006d6c6e7220 */ /* 0x000fe20000410000 */
[----:B------:R-:W-:-:S04]  /*2920*/  FADD.FTZ R108, -R36, R61 ;  /* 0x0000003d246c7221 */ /* 0x000fc80000010100 */
[----:B------:R-:W-:Y:S01]  /*2930*/  FMUL.FTZ R109, R35, R108 ;  /* 0x0000006c236d7220 */ /* 0x000fe20000410000 */
[----:B0-----:R-:W-:Y:S01]  /*2940*/  FADD.FTZ R113, -R60, 1 ;  /* 0x3f8000003c717421 */ /* 0x001fe20000010100 */
[----:B------:R-:W-:-:S03]  /*2950*/  FADD.FTZ R108, -R36, R59 ;  /* 0x0000003b246c7221 */ /* 0x000fc60000010100 */
[----:B------:R-:W-:Y:S01]  /*2960*/  FFMA.FTZ R113, R58, R113, 1 ;  /* 0x3f8000003a717423 */ /* 0x000fe20000010071 */
[----:B------:R-:W-:Y:S01]  /*2970*/  FMUL.FTZ R108, R35, R108 ;  /* 0x0000006c236c7220 */ /* 0x000fe20000410000 */
[----:B------:R-:W-:-:S03]  /*2980*/  FFMA.FTZ R58, R13, R109, R17 ;  /* 0x0000006d0d3a7223 */ /* 0x000fc60000010011 */
[----:B------:R-:W-:Y:S01]  /*2990*/  FFMA.FTZ R59, R14, R108, R18 ;  /* 0x0000006c0e3b7223 */ /* 0x000fe20000010012 */
[----:B------:R-:W-:-:S03]  /*29a0*/  FMUL.FTZ R111, R58, -1.4426950216293334961 ;  /* 0xbfb8aa3b3a6f7820 */ /* 0x000fc60000410000 */
[----:B------:R-:W-:-:S03]  /*29b0*/  FMUL.FTZ R61, R59, -1.4426950216293334961 ;  /* 0xbfb8aa3b3b3d7820 */ /* 0x000fc60000410000 */
[----:B------:R-:W0:Y:S08]  /*29c0*/  MUFU.EX2 R111, R111 ;  /* 0x0000006f006f7308 */ /* 0x000e300000000800 */
[----:B------:R-:W1:Y:S01]  /*29d0*/  MUFU.EX2 R61, R61 ;  /* 0x0000003d003d7308 */ /* 0x000e620000000800 */
[----:B0-----:R-:W-:-:S07]  /*29e0*/  FADD.FTZ R124, R111, 1 ;  /* 0x3f8000006f7c7421 */ /* 0x001fce0000010000 */
[----:B------:R-:W0:Y:S01]  /*29f0*/  MUFU.RCP R112, R124 ;  /* 0x0000007c00707308 */ /* 0x000e220000001000 */
[----:B-1----:R-:W-:-:S07]  /*2a00*/  FADD.FTZ R61, R61, 1 ;  /* 0x3f8000003d3d7421 */ /* 0x002fce0000010000 */
[----:B------:R-:W1:Y:S01]  /*2a10*/  MUFU.RCP R61, R61 ;  /* 0x0000003d003d7308 */ /* 0x000e620000001000 */
[----:B0-----:R-:W-:-:S04]  /*2a20*/  FADD.FTZ R125, -R112, 1 ;  /* 0x3f800000707d7421 */ /* 0x001fc80000010100 */
[----:B------:R-:W-:Y:S01]  /*2a30*/  FFMA.FTZ R125, R58, R125, 1 ;  /* 0x3f8000003a7d7423 */ /* 0x000fe2000001007d */
[----:B-1----:R-:W-:-:S04]  /*2a40*/  FADD.FTZ R58, -R61, 1 ;  /* 0x3f8000003d3a7421 */ /* 0x002fc80000010100 */
[----:B------:R-:W-:Y:S01]  /*2a50*/  FFMA.FTZ R58, R59, R58, 1 ;  /* 0x3f8000003b3a7423 */ /* 0x000fe2000001003a */
[----:B--2---:R-:W-:Y:S02]  /*2a60*/  HADD2.F32 R59, -RZ, R62.H0_H0 ;  /* 0x2000003eff3b7230 */ /* 0x004fe40000004100 */
[----:B------:R-:W-:-:S03]  /*2a70*/  FMUL.FTZ R112, R112, R125 ;  /* 0x0000007d70707220 */ /* 0x000fc60000410000 */
[----:B------:R-:W-:Y:S01]  /*2a80*/  FMUL.FTZ R110, R59, R110 ;  /* 0x0000006e3b6e7220 */ /* 0x000fe20000410000 */
[--C-:B------:R-:W-:Y:S02]  /*2a90*/  HADD2.F32 R59, -RZ, R63.reuse.H0_H0 ;  /* 0x2000003fff3b7230 */ /* 0x100fe40000004100 */
[----:B------:R-:W-:Y:S01]  /*2aa0*/  FMUL.FTZ R111, R61, R58 ;  /* 0x0000003a3d6f7220 */ /* 0x000fe20000410000 */
[----:B------:R-:W-:Y:S02]  /*2ab0*/  HADD2.F32 R58, -RZ, R63.H1_H1 ;  /* 0x3000003fff3a7230 */ /* 0x000fe40000004100 */
[----:B------:R-:W-:Y:S01]  /*2ac0*/  FMUL.FTZ R112, R59, R112 ;  /* 0x000000703b707220 */ /* 0x000fe20000410000 */
[----:B------:R-:W-:Y:S02]  /*2ad0*/  FMUL.FTZ R59, R0, R48 ;  /* 0x00000030003b7220 */ /* 0x000fe40000410000 */
[----:B------:R-:W-:Y:S02]  /*2ae0*/  FMUL.FTZ R111, R58, R111 ;  /* 0x0000006f3a6f7220 */ /* 0x000fe40000410000 */
[----:B------:R-:W-:Y:S01]  /*2af0*/  FFMA.FTZ R58, R2, R59, RZ ;  /* 0x0000003b023a7223 */ /* 0x000fe200000100ff */
[----:B------:R-:W-:-:S04]  /*2b00*/  FMUL.FTZ R59, R12, R76 ;  /* 0x0000004c0c3b7220 */ /* 0x000fc80000410000 */
[----:B------:R-:W-:Y:S01]  /*2b10*/  FFMA.FTZ R61, R37, R59, R58 ;  /* 0x0000003b253d7223 */ /* 0x000fe2000001003a */
[----:B------:R-:W-:-:S04]  /*2b20*/  FFMA.FTZ R59, R0, R48, RZ ;  /* 0x00000030003b7223 */ /* 0x000fc800000100ff */
[----:B------:R-:W-:Y:S01]  /*2b30*/  FFMA.FTZ R58, R12, R76, R59 ;  /* 0x0000004c0c3a7223 */ /* 0x000fe2000001003b */
[----:B------:R-:W-:Y:S01]  /*2b40*/  FMUL.FTZ R59, R13, R77 ;  /* 0x0000004d0d3b7220 */ /* 0x000fe20000410000 */
[----:B------:R-:W-:-:S03]  /*2b50*/  FMUL.FTZ R113, R60, R113 ;  /* 0x000000713c717220 */ /* 0x000fc60000410000 */
[----:B------:R-:W-:Y:S01]  /*2b60*/  FFMA.FTZ R60, R38, R59, R61 ;  /* 0x0000003b263c7223 */ /* 0x000fe2000001003d */
[----:B------:R-:W-:Y:S01]  /*2b70*/  FFMA.FTZ R59, R13, R77, R58 ;  /* 0x0000004d0d3b7223 */ /* 0x000fe2000001003a */
[----:B------:R-:W-:-:S04]  /*2b80*/  FMUL.FTZ R58, R14, R78 ;  /* 0x0000004e0e3a7220 */ /* 0x000fc80000410000 */
[----:B------:R-:W-:Y:S01]  /*2b90*/  FFMA.FTZ R61, R39, R58, R60 ;  /* 0x0000003a273d7223 */ /* 0x000fe2000001003c */
[-C--:B------:R-:W-:Y:S01]  /*2ba0*/  FMUL.FTZ R58, R0, R83.reuse ;  /* 0x00000053003a7220 */ /* 0x080fe20000410000 */
[----:B------:R-:W-:Y:S01]  /*2bb0*/  FFMA.FTZ R59, R14, R78, R59 ;  /* 0x0000004e0e3b7223 */ /* 0x000fe2000001003b */
[----:B------:R-:W-:Y:S02]  /*2bc0*/  FMUL.FTZ R60, R12, R82 ;  /* 0x000000520c3c7220 */ /* 0x000fe40000410000 */
[----:B------:R-:W-:Y:S01]  /*2bd0*/  FFMA.FTZ R58, R40, R58, R61 ;  /* 0x0000003a283a7223 */ /* 0x000fe2000001003d */
[----:B------:R-:W-:-:S03]  /*2be0*/  FFMA.FTZ R59, R0, R83, R59 ;  /* 0x00000053003b7223 */ /* 0x000fc6000001003b */
[----:B------:R-:W-:Y:S01]  /*2bf0*/  FFMA.FTZ R61, R41, R60, R58 ;  /* 0x0000003c293d7223 */ /* 0x000fe2000001003a */
[----:B------:R-:W-:Y:S01]  /*2c00*/  FFMA.FTZ R58, R12, R82, R59 ;  /* 0x000000520c3a7223 */ /* 0x000fe2000001003b */
[----:B------:R-:W-:-:S04]  /*2c10*/  FMUL.FTZ R59, R13, R85 ;  /* 0x000000550d3b7220 */ /* 0x000fc80000410000 */
[----:B------:R-:W-:Y:S01]  /*2c20*/  FFMA.FTZ R60, R42, R59, R61 ;  /* 0x0000003b2a3c7223 */ /* 0x000fe2000001003d */
[----:B------:R-:W-:Y:S01]  /*2c30*/  FFMA.FTZ R59, R13, R85, R58 ;  /* 0x000000550d3b7223 */ /* 0x000fe2000001003a */
[----:B------:R-:W-:-:S04]  /*2c40*/  FMUL.FTZ R58, R14, R84 ;  /* 0x000000540e3a7220 */ /* 0x000fc80000410000 */
[----:B------:R-:W-:Y:S01]  /*2c50*/  FFMA.FTZ R61, R43, R58, R60 ;  /* 0x0000003a2b3d7223 */ /* 0x000fe2000001003c */
[----:B------:R-:W-:Y:S01]  /*2c60*/  FMUL.FTZ R58, R0, R88 ;  /* 0x00000058003a7220 */ /* 0x000fe20000410000 */
        /* <DEDUP_REMOVED lines=12> */
[----:B------:R-:W-:-:S03]  /*2d30*/  FFMA.FTZ R59, R14, R65, R59 ;  /* 0x000000410e3b7223 */ /* 0x000fc6000001003b */
[----:B------:R-:W-:Y:S01]  /*2d40*/  FFMA.FTZ R58, R49, R60, R58 ;  /* 0x0000003c313a7223 */ /* 0x000fe2000001003a */
[----:B------:R-:W-:Y:S01]  /*2d50*/  FMUL.FTZ R60, R12, R91 ;  /* 0x0000005b0c3c7220 */ /* 0x000fe20000410000 */
        /* <DEDUP_REMOVED lines=18> */
[----:B------:R-:W-:Y:S01]  /*2e80*/  FMUL.FTZ R58, R14, R71 ;  /* 0x000000470e3a7220 */ /* 0x000fe20000410000 */
[----:B------:R-:W-:-:S03]  /*2e90*/  FMUL.FTZ R60, R0, R100 ;  /* 0x00000064003c7220 */ /* 0x000fc60000410000 */
[----:B------:R-:W-:Y:S01]  /*2ea0*/  FFMA.FTZ R58, R92, R58, R61 ;  /* 0x0000003a5c3a7223 */ /* 0x000fe2000001003d */
        /* <DEDUP_REMOVED lines=18> */
[----:B------:R-:W-:Y:S01]  /*2fd0*/  FMUL.FTZ R59, R13, R106 ;  /* 0x0000006a0d3b7220 */ /* 0x000fe20000410000 */
[----:B------:R-:W-:-:S03]  /*2fe0*/  HADD2.F32 R62, -RZ, R62.H1_H1 ;  /* 0x3000003eff3e7230 */ /* 0x000fc60000004100 */
[----:B------:R-:W-:Y:S01]  /*2ff0*/  FFMA.FTZ R60, R72, R59, R61 ;  /* 0x0000003b483c7223 */ /* 0x000fe2000001003d */
[----:B------:R-:W-:Y:S01]  /*3000*/  FFMA.FTZ R59, R13, R106, R58 ;  /* 0x0000006a0d3b7223 */ /* 0x000fe2000001003a */
[----:B------:R-:W-:Y:S01]  /*3010*/  FMUL.FTZ R58, R14, R105 ;  /* 0x000000690e3a7220 */ /* 0x000fe20000410000 */
[----:B------:R-:W-:-:S03]  /*3020*/  FMUL.FTZ R113, R62, R113 ;  /* 0x000000713e717220 */ /* 0x000fc60000410000 */
        /* <DEDUP_REMOVED lines=8> */
[----:B------:R-:W-:-:S03]  /*30b0*/  FMUL.FTZ R59, R13, R112 ;  /* 0x000000700d3b7220 */ /* 0x000fc60000410000 */
[----:B------:R-:W-:Y:S01]  /*30c0*/  FFMA.FTZ R61, R13, R112, R58 ;  /* 0x000000700d3d7223 */ /* 0x000fe2000001003a */
[----:B------:R-:W-:Y:S01]  /*30d0*/  FFMA.FTZ R59, R109, R59, R60 ;  /* 0x0000003b6d3b7223 */ /* 0x000fe2000001003c */
[----:B------:R-:W-:Y:S01]  /*30e0*/  FMUL.FTZ R58, R14, R111 ;  /* 0x0000006f0e3a7220 */ /* 0x000fe20000410000 */
[----:B------:R-:W-:Y:S01]  /*30f0*/  FADD.FTZ R60, R48, R57 ;  /* 0x00000039303c7221 */ /* 0x000fe20000010000 */
[----:B------:R-:W-:Y:S02]  /*3100*/  FFMA.FTZ R57, R38, R77, R52 ;  /* 0x0000004d26397223 */ /* 0x000fe40000010034 */
[----:B------:R-:W-:Y:S01]  /*3110*/  FFMA.FTZ R59, R108, R58, R59 ;  /* 0x0000003a6c3b7223 */ /* 0x000fe2000001003b */
[----:B------:R-:W-:Y:S01]  /*3120*/  FFMA.FTZ R58, R14, R111, R61 ;  /* 0x0000006f0e3a7223 */ /* 0x000fe2000001003d */
[----:B------:R-:W-:Y:S01]  /*3130*/  FADD.FTZ R52, R77, R53 ;  /* 0x000000354d347221 */ /* 0x000fe20000010000 */
[----:B------:R-:W-:Y:S01]  /*3140*/  FFMA.FTZ R61, R2, R48, R56 ;  /* 0x00000030023d7223 */ /* 0x000fe20000010038 */
[----:B------:R-:W-:Y:S01]  /*3150*/  UIADD3.X UR8, URZ, UR5, URZ, UP0, !UPT ;  /* 0x000000053f087290 */ /* 0x000fe200087fe43f */
[----:B------:R-:W-:Y:S01]  /*3160*/  FADD.FTZ R53, R60, R83 ;  /* 0x000000533c357221 */ /* 0x000fe20000010000 */
[----:B------:R-:W-:Y:S01]  /*3170*/  FFMA.FTZ R54, R41, R82, R54 ;  /* 0x0000005229367223 */ /* 0x000fe20000010036 */
[----:B------:R0:W-:Y:S01]  /*3180*/  STS.64 [R114], R58 ;  /* 0x0000003a72007388 */ /* 0x0001e20000000a00 */
[----:B------:R-:W-:Y:S01]  /*3190*/  UISETP.GE.U32.AND UP0, UPT, UR6, UR14, UPT ;  /* 0x0000000e0600728c */ /* 0x000fe2000bf06070 */
[----:B------:R-:W-:Y:S01]  /*31a0*/  FADD.FTZ R55, R55, R82 ;  /* 0x0000005237377221 */ /* 0x000fe20000010000 */
[----:B------:R-:W-:Y:S01]  /*31b0*/  FADD.FTZ R52, R52, R85 ;  /* 0x0000005534347221 */ /* 0x000fe20000010000 */
[----:B------:R-:W-:Y:S01]  /*31c0*/  FFMA.FTZ R61, R40, R83, R61 ;  /* 0x00000053283d7223 */ /* 0x000fe2000001003d */
[----:B------:R-:W-:Y:S01]  /*31d0*/  FFMA.FTZ R57, R42, R85, R57 ;  /* 0x000000552a397223 */ /* 0x000fe20000010039 */
[----:B------:R-:W-:Y:S01]  /*31e0*/  FFMA.FTZ R50, R43, R84, R50 ;  /* 0x000000542b327223 */ /* 0x000fe20000010032 */
[----:B------:R-:W-:Y:S01]  /*31f0*/  FADD.FTZ R53, R53, R88 ;  /* 0x0000005835357221 */ /* 0x000fe20000010000 */
[----:B------:R-:W-:Y:S01]  /*3200*/  FFMA.FTZ R54, R45, R90, R54 ;  /* 0x0000005a2d367223 */ /* 0x000fe20000010036 */
[----:B------:R-:W-:Y:S01]  /*3210*/  UISETP.GE.AND.EX UP0, UPT, UR8, UR15, UPT, UP0 ;  /* 0x0000000f0800728c */ /* 0x000fe2000bf06300 */
[----:B0-----:R-:W-:Y:S01]  /*3220*/  FADD.FTZ R58, R51, R84 ;  /* 0x00000054333a7221 */ /* 0x001fe20000010000 */
[----:B------:R-:W-:Y:S01]  /*3230*/  FADD.FTZ R60, R55, R90 ;  /* 0x0000005a373c7221 */ /* 0x000fe20000010000 */
[----:B------:R-:W-:Y:S01]  /*3240*/  FADD.FTZ R51, R52, R89 ;  /* 0x0000005934337221 */ /* 0x000fe20000010000 */
[----:B------:R-:W-:Y:S01]  /*3250*/  FFMA.FTZ R56, R44, R88, R61 ;  /* 0x000000582c387223 */ /* 0x000fe2000001003d */
[----:B------:R-:W-:Y:S01]  /*3260*/  FFMA.FTZ R57, R46, R89, R57 ;  /* 0x000000592e397223 */ /* 0x000fe20000010039 */
[----:B------:R-:W-:Y:S01]  /*3270*/  FFMA.FTZ R50, R47, R65, R50 ;  /* 0x000000412f327223 */ /* 0x000fe20000010032 */
[----:B------:R-:W-:Y:S01]  /*3280*/  FADD.FTZ R58, R58, R65 ;  /* 0x000000413a3a7221 */ /* 0x000fe20000010000 */
[----:B------:R-:W-:Y:S01]  /*3290*/  FADD.FTZ R53, R53, R66 ;  /* 0x0000004235357221 */ /* 0x000fe20000010000 */
[----:B------:R-:W-:Y:S01]  /*32a0*/  FFMA.FTZ R55, R79, R91, R54 ;  /* 0x0000005b4f377223 */ /* 0x000fe20000010036 */
[----:B------:R-:W-:Y:S01]  /*32b0*/  FADD.FTZ R59, R60, R91 ;  /* 0x0000005b3c3b7221 */ /* 0x000fe20000010000 */
[----:B------:R-:W-:Y:S01]  /*32c0*/  FADD.FTZ R52, R51, R94 ;  /* 0x0000005e33347221 */ /* 0x000fe20000010000 */
[----:B------:R-:W-:Y:S01]  /*32d0*/  FFMA.FTZ R56, R49, R66, R56 ;  /* 0x0000004231387223 */ /* 0x000fe20000010038 */
[----:B------:R-:W-:Y:S01]  /*32e0*/  FFMA.FTZ R57, R80, R94, R57 ;  /* 0x0000005e50397223 */ /* 0x000fe20000010039 */
[----:B------:R-:W-:Y:S01]  /*32f0*/  FFMA.FTZ R51, R81, R93, R50 ;  /* 0x0000005d51337223 */ /* 0x000fe20000010032 */
[----:B------:R-:W-:Y:S01]  /*3300*/  FADD.FTZ R58, R58, R93 ;  /* 0x0000005d3a3a7221 */ /* 0x000fe20000010000 */
[----:B------:R-:W-:Y:S01]  /*3310*/  PLOP3.LUT P0, PT, PT, PT, UP0, 0x80, 0x0 ;  /* 0x000000000000781c */ /* 0x000fe20003f0f008 */
        /* <DEDUP_REMOVED lines=24> */
[----:B------:R-:W-:Y:S01]  /*34a0*/  UMOV UR10, UR5 ;  /* 0x00000005000a7c82 */ /* 0x000fe20008000000 */
[----:B------:R-:W-:Y:S01]  /*34b0*/  FADD.FTZ R57, R53, R110 ;  /* 0x0000006e35397221 */ /* 0x000fe20000010000 */
[----:B------:R-:W-:Y:S01]  /*34c0*/  FADD.FTZ R55, R50, R113 ;  /* 0x0000007132377221 */ /* 0x000fe20000010000 */
[----:B------:R-:W-:Y:S01]  /*34d0*/  FADD.FTZ R53, R51, R112 ;  /* 0x0000007033357221 */ /* 0x000fe20000010000 */
[----:B------:R-:W-:Y:S01]  /*34e0*/  ISETP.GT.U32.AND P2, PT, R3, 0x1f, PT ;  /* 0x0000001f0300780c */ /* 0x000fe20003f44070 */
[----:B------:R-:W-:Y:S01]  /*34f0*/  FFMA.FTZ R56, R75, R110, R56 ;  /* 0x0000006e4b387223 */ /* 0x000fe20000010038 */
[----:B------:R-:W-:Y:S01]  /*3500*/  BAR.SYNC.DEFER_BLOCKING 0x0 ;  /* 0x0000000000007b1d */ /* 0x000fe20000010000 */
[----:B------:R-:W-:Y:S01]  /*3510*/  LOP3.LUT P1, RZ, R3, 0xffffffe1, RZ, 0xc0, !PT ;  /* 0xffffffe103ff7812 */ /* 0x000fe2000782c0ff */
[----:B------:R-:W-:Y:S01]  /*3520*/  FFMA.FTZ R54, R103, R113, R54 ;  /* 0x0000007167367223 */ /* 0x000fe20000010036 */
[----:B------:R-:W-:Y:S01]  /*3530*/  FFMA.FTZ R52, R109, R112, R60 ;  /* 0x000000706d347223 */ /* 0x000fe2000001003c */
[----:B------:R-:W-:Y:S01]  /*3540*/  FFMA.FTZ R50, R108, R111, R59 ;  /* 0x0000006f6c327223 */ /* 0x000fe2000001003b */
[----:B------:R-:W-:Y:S01]  /*3550*/  FADD.FTZ R51, R58, R111 ;  /* 0x0000006f3a337221 */ /* 0x000fe20000010000 */
[----:B------:R-:W-:Y:S01]  /*3560*/  MOV R114, UR9 ;  /* 0x0000000900727c02 */ /* 0x000fe20008000f00 */
[----:B------:R-:W-:Y:S07]  /*3570*/  @!P0 BRA `(.L_x_2602) ;  /* 0x0000000000988947 */ /* 0x000fee0003800000 */
[----:B------:R-:W0:Y:S01]  /*3580*/  S2UR UR9, SR_CgaCtaId ;  /* 0x00000000000979c3 */ /* 0x000e220000008800 */
[----:B------:R-:W-:Y:S01]  /*3590*/  UMOV UR5, 0x400 ;  /* 0x0000040000057882 */ /* 0x000fe20000000000 */
[----:B------:R-:W-:-:S04]  /*35a0*/  SHF.L.U32 R58, R3, 0x1, RZ ;  /* 0x00000001033a7819 */ /* 0x000fc800000006ff */
[----:B------:R-:W-:-:S04]  /*35b0*/  LOP3.LUT R59, R58, 0x18, RZ, 0xc0, !PT ;  /* 0x000000183a3b7812 */ /* 0x000fc800078ec0ff */
[C---:B------:R-:W-:Y:S02]  /*35c0*/  LOP3.LUT R61, R59.reuse, 0x8, RZ, 0x3c, !PT ;  /* 0x000000083b3d7812 */ /* 0x040fe400078e3cff */
[C---:B------:R-:W-:Y:S02]  /*35d0*/  LOP3.LUT R115, R59.reuse, 0x10, RZ, 0x3c, !PT ;  /* 0x000000103b737812 */ /* 0x040fe400078e3cff */
[----:B------:R-:W-:Y:S01]  /*35e0*/  LOP3.LUT R125, R59, 0x18, RZ, 0x3c, !PT ;  /* 0x000000183b7d7812 */ /* 0x000fe200078e3cff */
[----:B0-----:R-:W-:-:S06]  /*35f0*/  ULEA UR5, UR9, UR5, 0x18 ;  /* 0x0000000509057291 */ /* 0x001fcc000f8ec03f */
[----:B------:R-:W-:-:S04]  /*3600*/  LEA R58, R3, UR5, 0x5 ;  /* 0x00000005033a7c11 */ /* 0x000fc8000f8e28ff */
[C---:B------:R-:W-:Y:S02]  /*3610*/  IADD3 R62, R58.reuse, R59, RZ ;  /* 0x0000003b3a3e7210 */ /* 0x040fe40007ffe0ff */
[C---:B------:R-:W-:Y:S02]  /*3620*/  IADD3 R63, R58.reuse, R61, RZ ;  /* 0x0000003d3a3f7210 */ /* 0x040fe40007ffe0ff */
[C---:B------:R-:W-:Y:S01]  /*3630*/  IADD3 R115, R58.reuse, R115, RZ ;  /* 0x000000733a737210 */ /* 0x040fe20007ffe0ff */
[----:B------:R-:W-:Y:S01]  /*3640*/  STS.64 [R62], R56 ;  /* 0x000000383e007388 */ /* 0x000fe20000000a00 */
[----:B------:R-:W-:Y:S02]  /*3650*/  IADD3 R125, R58, R125, RZ ;  /* 0x0000007d3a7d7210 */ /* 0x000fe40007ffe0ff */
[----:B------:R-:W-:Y:S01]  /*3660*/  LEA R58, R5, UR5, 0x5 ;  /* 0x00000005053a7c11 */ /* 0x000fe2000f8e28ff */
[----:B------:R-:W-:Y:S03]  /*3670*/  STS.64 [R63], R54 ;  /* 0x000000363f007388 */ /* 0x000fe60000000a00 */
[-C--:B------:R-:W-:Y:S01]  /*3680*/  LEA R124, R8, R58.reuse, 0x3 ;  /* 0x0000003a087c7211 */ /* 0x080fe200078e18ff */
[----:B------:R-:W-:Y:S01]  /*3690*/  STS.64 [R115], R52 ;  /* 0x0000003473007388 */ /* 0x000fe20000000a00 */
[----:B------:R-:W-:-:S03]  /*36a0*/  LEA R60, R9, R58, 0x3 ;  /* 0x0000003a093c7211 */ /* 0x000fc600078e18ff */
[----:B------:R-:W-:Y:S01]  /*36b0*/  STS.64 [R125], R50 ;  /* 0x000000327d007388 */ /* 0x000fe20000000a00 */
[----:B------:R-:W-:Y:S06]  /*36c0*/  BAR.SYNC.DEFER_BLOCKING 0x0 ;  /* 0x0000000000007b1d */ /* 0x000fec0000010000 */
[----:B------:R-:W0:Y:S04]  /*36d0*/  LDS.64 R58, [R124] ;  /* 0x000000007c3a7984 */ /* 0x000e280000000a00 */
[----:B------:R-:W1:Y:S01]  /*36e0*/  LDS.64 R60, [R60+0x1e00] ;  /* 0x001e00003c3c7984 */ /* 0x000e620000000a00 */
[----:B0-----:R-:W-:Y:S01]  /*36f0*/  FADD.FTZ R59, RZ, R59 ;  /* 0x0000003bff3b7221 */ /* 0x001fe20000010000 */
[----:B------:R-:W-:-:S03]  /*3700*/  FADD.FTZ R58, RZ, R58 ;  /* 0x0000003aff3a7221 */ /* 0x000fc60000010000 */
[----:B-1----:R-:W-:Y:S01]  /*3710*/  FADD.FTZ R59, R59, R61 ;  /* 0x0000003d3b3b7221 */ /* 0x002fe20000010000 */
[----:B------:R-:W-:Y:S01]  /*3720*/  LEA R61, R6, UR5, 0x5 ;  /* 0x00000005063d7c11 */ /* 0x000fe2000f8e28ff */
[----:B------:R-:W-:-:S03]  /*3730*/  FADD.FTZ R58, R58, R60 ;  /* 0x0000003c3a3a7221 */ /* 0x000fc60000010000 */
[-C--:B------:R-:W-:Y:S02]  /*3740*/  LEA R115, R10, R61.reuse, 0x3 ;  /* 0x0000003d0a737211 */ /* 0x080fe400078e18ff */
[----:B------:R-:W-:Y:S01]  /*3750*/  LEA R125, R11, R61, 0x3 ;  /* 0x0000003d0b7d7211 */ /* 0x000fe200078e18ff */
        /* <DEDUP_REMOVED lines=8> */
.L_x_2602:
[----:B------:R-:W-:Y:S01]  /*37e0*/  BSSY B0, `(.L_x_2603) ;  /* 0x0000048000007945 */ /* 0x000fe20003800000 */
[----:B------:R-:W-:Y:S02]  /*37f0*/  MOV R59, RZ ;  /* 0x000000ff003b7202 */ /* 0x000fe40000000f00 */
[----:B0-----:R-:W-:Y:S01]  /*3800*/  MOV R62, RZ ;  /* 0x000000ff003e7202 */ /* 0x001fe20000000f00 */
[----:B------:R-:W-:Y:S06]  /*3810*/  @P2 BRA `(.L_x_2604) ;  /* 0x0000000400102947 */ /* 0x000fec0003800000 */
[----:B------:R-:W-:Y:S02]  /*3820*/  SHF.R.U32.HI R59, RZ, 0x2, R20 ;  /* 0x00000002ff3b7819 */ /* 0x000fe40000011614 */
[----:B------:R-:W-:-:S03]  /*3830*/  IADD3 R60, R20, 0x4, RZ ;  /* 0x00000004143c7810 */ /* 0x000fc60007ffe0ff */
[----:B------:R-:W-:Y:S01]  /*3840*/  IMAD R58, R59, 0x18, R4 ;  /* 0x000000183b3a7824 */ /* 0x000fe200078e0204 */
[----:B------:R-:W-:Y:S02]  /*3850*/  SHF.R.U32.HI R59, RZ, 0x2, R60 ;  /* 0x00000002ff3b7819 */ /* 0x000fe4000001163c */
[----:B------:R-:W-:Y:S02]  /*3860*/  IADD3 R60, R20, 0x8, RZ ;  /* 0x00000008143c7810 */ /* 0x000fe40007ffe0ff */
[----:B------:R-:W-:Y:S02]  /*3870*/  IADD3 R115, R21, R58, RZ ;  /* 0x0000003a15737210 */ /* 0x000fe40007ffe0ff */
[----:B------:R-:W-:Y:S01]  /*3880*/  SHF.R.U32.HI R61, RZ, 0x2, R60 ;  /* 0x00000002ff3d7819 */ /* 0x000fe2000001163c */
[--C-:B------:R-:W-:Y:S02]  /*3890*/  IMAD R60, R59, 0x18, R4.reuse ;  /* 0x000000183b3c7824 */ /* 0x100fe400078e0204 */
[----:B------:R-:W0:Y:S02]  /*38a0*/  LDS.64 R58, [R115] ;  /* 0x00000000733a7984 */ /* 0x000e240000000a00 */
[----:B------:R-:W-:Y:S01]  /*38b0*/  IMAD R62, R61, 0x18, R4 ;  /* 0x000000183d3e7824 */ /* 0x000fe200078e0204 */
[----:B------:R-:W-:-:S04]  /*38c0*/  IADD3 R124, R21, R60, RZ ;  /* 0x0000003c157c7210 */ /* 0x000fc80007ffe0ff */
[----:B------:R-:W-:Y:S01]  /*38d0*/  IADD3 R62, R21, R62, RZ ;  /* 0x0000003e153e7210 */ /* 0x000fe20007ffe0ff */
[----:B------:R-:W1:Y:S05]  /*38e0*/  LDS.64 R60, [R124] ;  /* 0x000000007c3c7984 */ /* 0x000e6a0000000a00 */
[----:B------:R-:W2:Y:S01]  /*38f0*/  LDS.64 R62, [R62] ;  /* 0x000000003e3e7984 */ /* 0x000ea20000000a00 */
[----:B0-----:R-:W-:Y:S01]  /*3900*/  FADD.FTZ R125, RZ, R58 ;  /* 0x0000003aff7d7221 */ /* 0x001fe20000010000 */
[----:B------:R-:W-:-:S04]  /*3910*/  FADD.FTZ R58, RZ, R59 ;  /* 0x0000003bff3a7221 */ /* 0x000fc80000010000 */
[----:B-1----:R-:W-:Y:S01]  /*3920*/  FADD.FTZ R58, R58, R61 ;  /* 0x0000003d3a3a7221 */ /* 0x002fe20000010000 */
[----:B------:R-:W-:Y:S02]  /*3930*/  FADD.FTZ R125, R125, R60 ;  /* 0x0000003c7d7d7221 */ /* 0x000fe40000010000 */
[----:B------:R-:W-:Y:S01]  /*3940*/  LDS.64 R60, [R23] ;  /* 0x00000000173c7984 */ /* 0x000fe20000000a00 */
[----:B--2---:R-:W-:Y:S01]  /*3950*/  FADD.FTZ R63, R58, R63 ;  /* 0x0000003f3a3f7221 */ /* 0x004fe20000010000 */
[----:B------:R-:W-:Y:S02]  /*3960*/  FADD.FTZ R125, R125, R62 ;  /* 0x0000003e7d7d7221 */ /* 0x000fe40000010000 */
[----:B------:R-:W0:Y:S02]  /*3970*/  LDS.64 R58, [R22] ;  /* 0x00000000163a7984 */ /* 0x000e240000000a00 */
[----:B0-----:R-:W-:Y:S01]  /*3980*/  FADD.FTZ R125, R125, R58 ;  /* 0x0000003a7d7d7221 */ /* 0x001fe20000010000 */
[----:B------:R-:W-:-:S03]  /*3990*/  FADD.FTZ R58, R63, R59 ;  /* 0x0000003b3f3a7221 */ /* 0x000fc60000010000 */
[----:B------:R-:W-:Y:S01]  /*39a0*/  FADD.FTZ R125, R125, R60 ;  /* 0x0000003c7d7d7221 */ /* 0x000fe20000010000 */
[----:B------:R-:W-:Y:S02]  /*39b0*/  FADD.FTZ R62, R58, R61 ;  /* 0x0000003d3a3e7221 */ /* 0x000fe40000010000 */
[----:B------:R-:W0:Y:S04]  /*39c0*/  LDS.64 R58, [R24] ;  /* 0x00000000183a7984 */ /* 0x000e280000000a00 */
[----:B------:R-:W1:Y:S01]  /*39d0*/  LDS.64 R60, [R25] ;  /* 0x00000000193c7984 */ /* 0x000e620000000a00 */
[----:B0-----:R-:W-:Y:S01]  /*39e0*/  FADD.FTZ R125, R125, R58 ;  /* 0x0000003a7d7d7221 */ /* 0x001fe20000010000 */
[----:B------:R-:W-:Y:S02]  /*39f0*/  FADD.FTZ R62, R62, R59 ;  /* 0x0000003b3e3e7221 */ /* 0x000fe40000010000 */
[----:B------:R-:W-:Y:S01]  /*3a00*/  LDS.64 R58, [R27] ;  /* 0x000000001b3a7984 */ /* 0x000fe20000000a00 */
[----:B-1----:R-:W-:Y:S01]  /*3a10*/  FADD.FTZ R125, R125, R60 ;  /* 0x0000003c7d7d7221 */ /* 0x002fe20000010000 */
[----:B------:R-:W-:-:S02]  /*3a20*/  FADD.FTZ R62, R62, R61 ;  /* 0x0000003d3e3e7221 */ /* 0x000fc40000010000 */
[----:B------:R-:W0:Y:S02]  /*3a30*/  LDS.64 R60, [R26] ;  /* 0x000000001a3c7984 */ /* 0x000e240000000a00 */
[----:B0-----:R-:W-:Y:S01]  /*3a40*/  FADD.FTZ R63, R125, R60 ;  /* 0x0000003c7d3f7221 */ /* 0x001fe20000010000 */
[----:B------:R-:W-:Y:S02]  /*3a50*/  FADD.FTZ R62, R62, R61 ;  /* 0x0000003d3e3e7221 */ /* 0x000fe40000010000 */
[----:B------:R-:W0:Y:S01]  /*3a60*/  LDS.64 R60, [R28] ;  /* 0x000000001c3c7984 */ /* 0x000e220000000a00 */
[----:B------:R-:W-:Y:S01]  /*3a70*/  FADD.FTZ R63, R63, R58 ;  /* 0x0000003a3f3f7221 */ /* 0x000fe20000010000 */
[----:B------:R-:W-:Y:S01]  /*3a80*/  IADD3 R58, R20, 0x28, RZ ;  /* 0x00000028143a7810 */ /* 0x000fe20007ffe0ff */
[----:B------:R-:W-:-:S03]  /*3a90*/  FADD.FTZ R62, R62, R59 ;  /* 0x0000003b3e3e7221 */ /* 0x000fc60000010000 */
[----:B------:R-:W-:-:S05]  /*3aa0*/  SHF.R.U32.HI R115, RZ, 0x2, R58 ;  /* 0x00000002ff737819 */ /* 0x000fca000001163a */
[----:B------:R-:W-:-:S05]  /*3ab0*/  IMAD R58, R115, 0x18, R4 ;  /* 0x00000018733a7824 */ /* 0x000fca00078e0204 */
[----:B------:R-:W-:-:S06]  /*3ac0*/  IADD3 R58, R21, R58, RZ ;  /* 0x0000003a153a7210 */ /* 0x000fcc0007ffe0ff */
[----:B------:R-:W1:Y:S01]  /*3ad0*/  LDS.64 R58, [R58] ;  /* 0x000000003a3a7984 */ /* 0x000e620000000a00 */
[----:B0-----:R-:W-:Y:S01]  /*3ae0*/  FADD.FTZ R63, R63, R60 ;  /* 0x0000003c3f3f7221 */ /* 0x001fe20000010000 */
[----:B------:R-:W-:Y:S01]  /*3af0*/  FADD.FTZ R60, R62, R61 ;  /* 0x0000003d3e3c7221 */ /* 0x000fe20000010000 */
[C---:B------:R-:W-:Y:S02]  /*3b00*/  IADD3 R61, R20.reuse, 0x2c, RZ ;  /* 0x0000002c143d7810 */ /* 0x040fe40007ffe0ff */
[----:B------:R-:W-:Y:S02]  /*3b10*/  IADD3 R62, R20, 0x30, RZ ;  /* 0x00000030143e7810 */ /* 0x000fe40007ffe0ff */
[----:B------:R-:W-:Y:S02]  /*3b20*/  SHF.R.U32.HI R61, RZ, 0x2, R61 ;  /* 0x00000002ff3d7819 */ /* 0x000fe4000001163d */
[----:B------:R-:W-:-:S03]  /*3b30*/  SHF.R.U32.HI R115, RZ, 0x2, R62 ;  /* 0x00000002ff737819 */ /* 0x000fc6000001163e */
[--C-:B------:R-:W-:Y:S02]  /*3b40*/  IMAD R62, R61, 0x18, R4.reuse ;  /* 0x000000183d3e7824 */ /* 0x100fe400078e0204 */
[----:B------:R-:W-:-:S03]  /*3b50*/  IMAD R124, R115, 0x18, R4 ;  /* 0x00000018737c7824 */ /* 0x000fc600078e0204 */
[C---:B------:R-:W-:Y:S02]  /*3b60*/  IADD3 R115, R21.reuse, R62, RZ ;  /* 0x0000003e15737210 */ /* 0x040fe40007ffe0ff */
[----:B------:R-:W-:Y:S01]  /*3b70*/  IADD3 R124, R21, R124, RZ ;  /* 0x0000007c157c7210 */ /* 0x000fe20007ffe0ff */
[----:B-1----:R-:W-:Y:S01]  /*3b80*/  FADD.FTZ R63, R63, R58 ;  /* 0x0000003a3f3f7221 */ /* 0x002fe20000010000 */
[----:B------:R-:W-:Y:S02]  /*3b90*/  FADD.FTZ R62, R60, R59 ;  /* 0x0000003b3c3e7221 */ /* 0x000fe40000010000 */
[----:B------:R-:W0:Y:S04]  /*3ba0*/  LDS.64 R58, [R115] ;  /* 0x00000000733a7984 */ /* 0x000e280000000a00 */
[----:B------:R-:W1:Y:S01]  /*3bb0*/  LDS.64 R60, [R124] ;  /* 0x000000007c3c7984 */ /* 0x000e620000000a00 */
[----:B0-----:R-:W-:Y:S01]  /*3bc0*/  FADD.FTZ R63, R63, R58 ;  /* 0x0000003a3f3f7221 */ /* 0x001fe20000010000 */
[----:B------:R-:W-:-:S02]  /*3bd0*/  FADD.FTZ R62, R62, R59 ;  /* 0x0000003b3e3e7221 */ /* 0x000fc40000010000 */
[----:B------:R-:W0:Y:S01]  /*3be0*/  LDS.64 R58, [R29] ;  /* 0x000000001d3a7984 */ /* 0x000e220000000a00 */
[----:B-1----:R-:W-:Y:S01]  /*3bf0*/  FADD.FTZ R63, R63, R60 ;  /* 0x0000003c3f3f7221 */ /* 0x002fe20000010000 */
[----:B------:R-:W-:Y:S02]  /*3c00*/  FADD.FTZ R62, R62, R61 ;  /* 0x0000003d3e3e7221 */ /* 0x000fe40000010000 */
[----:B------:R-:W1:Y:S01]  /*3c10*/  LDS.64 R60, [R30] ;  /* 0x000000001e3c7984 */ /* 0x000e620000000a00 */
[----:B0-----:R-:W-:Y:S01]  /*3c20*/  FADD.FTZ R63, R63, R58 ;  /* 0x0000003a3f3f7221 */ /* 0x001fe20000010000 */
[----:B------:R-:W-:-:S03]  /*3c30*/  FADD.FTZ R62, R62, R59 ;  /* 0x0000003b3e3e7221 */ /* 0x000fc60000010000 */
[----:B-1----:R-:W-:Y:S01]  /*3c40*/  FADD.FTZ R59, R63, R60 ;  /* 0x0000003c3f3b7221 */ /* 0x002fe20000010000 */
[----:B------:R-:W-:-:S07]  /*3c50*/  FADD.FTZ R62, R62, R61 ;  /* 0x0000003d3e3e7221 */ /* 0x000fce0000010000 */
.L_x_2604:
[----:B------:R-:W-:Y:S05]  /*3c60*/  BSYNC B0 ;  /* 0x0000000000007941 */ /* 0x000fea0003800000 */
.L_x_2603:
[----:B------:R-:W0:Y:S01]  /*3c70*/  @!P1 LDC R60, c[0x0][0x10] ;  /* 0x00000400ff3c9b82 */ /* 0x000e220000000800 */
[----:B------:R-:W-:Y:S01]  /*3c80*/  MOV R61, UR4 ;  /* 0x00000004003d7c02 */ /* 0x000fe20008000f00 */
[----:B------:R-:W1:Y:S01]  /*3c90*/  SHFL.BFLY PT, R58, R59, 0x1, 0x1f ;  /* 0x0c201f003b3a7f89 */ /* 0x000e6200000e0000 */
[----:B------:R-:W-:Y:S01]  /*3ca0*/  MOV R124, UR16 ;  /* 0x00000010007c7c02 */ /* 0x000fe20008000f00 */
[----:B------:R-:W-:Y:S02]  /*3cb0*/  UISETP.GE.U32.AND UP0, UPT, UR6, UR14, UPT ;  /* 0x0000000e0600728c */ /* 0x000fe4000bf06070 */
[----:B------:R-:W2:Y:S02]  /*3cc0*/  SHFL.BFLY PT, R63, R62, 0x1, 0x1f ;  /* 0x0c201f003e3f7f89 */ /* 0x000ea400000e0000 */
[----:B------:R-:W-:Y:S01]  /*3cd0*/  UISETP.GE.AND.EX UP0, UPT, UR8, UR15, UPT, UP0 ;  /* 0x0000000f0800728c */ /* 0x000fe2000bf06300 */
[----:B0-----:R-:W-:Y:S01]  /*3ce0*/  @!P1 IMAD R60, R60, R61, UR7 ;  /* 0x000000073c3c9e24 */ /* 0x001fe2000f8e023d */
[----:B------:R-:W-:Y:S01]  /*3cf0*/  @!P1 SHF.L.U32 R61, R19, 0x6, RZ ;  /* 0x00000006133d9819 */ /* 0x000fe200000006ff */
[----:B-1----:R-:W-:-:S03]  /*3d00*/  FADD.FTZ R58, R58, R59 ;  /* 0x0000003b3a3a7221 */ /* 0x002fc60000010000 */
[----:B------:R-:W-:Y:S01]  /*3d10*/  @!P1 LOP3.LUT R61, R61, 0xffffffc0, R124, 0xe2, !PT ;  /* 0xffffffc03d3d9812 */ /* 0x000fe200078ee27c */
[----:B--2---:R-:W-:-:S03]  /*3d20*/  FADD.FTZ R59, R63, R62 ;  /* 0x0000003e3f3b7221 */ /* 0x004fc60000010000 */
[----:B------:R-:W-:Y:S02]  /*3d30*/  @!P1 LEA R115, R60, R61, 0xa ;  /* 0x0000003d3c739211 */ /* 0x000fe400078e50ff */
[----:B------:R-:W0:Y:S02]  /*3d40*/  @!P1 LDC.64 R60, c[0x0][0x260] ;  /* 0x00009800ff3c9b82 */ /* 0x000e240000000a00 */
[----:B------:R-:W-:-:S05]  /*3d50*/  @!P1 SHF.L.U32 R115, R115, 0x1, RZ ;  /* 0x0000000173739819 */ /* 0x000fca00000006ff */
[----:B0-----:R-:W-:-:S05]  /*3d60*/  @!P1 IMAD.WIDE.U32 R60, R115, 0x4, R60 ;  /* 0x00000004733c9825 */ /* 0x001fca00078e003c */
[----:B------:R0:W-:Y:S01]  /*3d70*/  @!P1 STG.E.64 desc[UR12][R60.64], R58 ;  /* 0x0000003a3c009986 */ /* 0x0001e2000c101b0c */
[----:B------:R-:W-:-:S13]  /*3d80*/  PLOP3.LUT P1, PT, PT, PT, UP0, 0x80, 0x0 ;  /* 0x000000000000781c */ /* 0x000fda0003f2f008 */
[----:B0-----:R-:W-:Y:S05]  /*3d90*/  @P1 BRA `(.L_x_2605) ;  /* 0x00000000004c1947 */ /* 0x001fea0003800000 */
        /* <DEDUP_REMOVED lines=10> */
.L_x_2607:
[----:B------:R-:W2:Y:S04]  /*3e40*/  LD.E.STRONG.GPU R58, desc[UR12][R120.64] ;  /* 0x0000000c783a7980 */ /* 0x000ea8000c10f900 */
[----:B--2---:R-:W-:Y:S01]  /*3e50*/  CCTL.IVALL ;  /* 0x00000000ff00798f */ /* 0x004fe20002000000 */
[----:B------:R-:W-:Y:S05]  /*3e60*/  YIELD ;  /* 0x0000000000007946 */ /* 0x000fea0003800000 */
[----:B-----5:R-:W-:-:S04]  /*3e70*/  LOP3.LUT R58, R58, R59, RZ, 0x3c, !PT ;  /* 0x0000003b3a3a7212 */ /* 0x020fc800078e3cff */
[----:B------:R-:W-:-:S13]  /*3e80*/  ISETP.GT.AND P1, PT, R58, -0x1, PT ;  /* 0xffffffff3a00780c */ /* 0x000fda0003f24270 */
[----:B------:R-:W-:Y:S05]  /*3e90*/  @P1 BRA `(.L_x_2607) ;  /* 0xfffffffc00e81947 */ /* 0x000fea000383ffff */
.L_x_2606:
[----:B------:R-:W-:Y:S05]  /*3ea0*/  WARPSYNC.ALL ;  /* 0x0000000000007948 */ /* 0x000fea0003800000 */
[----:B------:R-:W-:Y:S06]  /*3eb0*/  BAR.SYNC.DEFER_BLOCKING 0x0 ;  /* 0x0000000000007b1d */ /* 0x000fec0000010000 */
[----:B------:R-:W-:Y:S05]  /*3ec0*/  BRA `(.L_x_2608) ;  /* 0x0000000000407947 */ /* 0x000fea0003800000 */
.L_x_2605:
[----:B------:R-:W-:Y:S01]  /*3ed0*/  BAR.SYNC.DEFER_BLOCKING 0x0 ;  /* 0x0000000000007b1d */ /* 0x000fe20000010000 */
[----:B------:R-:W-:-:S13]  /*3ee0*/  ISETP.NE.AND P1, PT, R3, RZ, PT ;  /* 0x000000ff0300720c */ /* 0x000fda0003f25270 */
[----:B------:R-:W-:Y:S05]  /*3ef0*/  @P1 BRA `(.L_x_2609) ;  /* 0x00000000002c1947 */ /* 0x000fea0003800000 */
[----:B------:R-:W-:Y:S01]  /*3f00*/  MOV R59, UR11 ;  /* 0x0000000b003b7c02 */ /* 0x000fe20008000f00 */
[----:B------:R-:W-:Y:S06]  /*3f10*/  MEMBAR.ALL.GPU ;  /* 0x0000000000007992 */ /* 0x000fec000000a000 */
[----:B------:R-:W-:-:S00]  /*3f20*/  ERRBAR ;  /* 0x00000000000079ab */ /* 0x000fc00000000000 */
[----:B------:R-:W-:Y:S06]  /*3f30*/  CGAERRBAR ;  /* 0x00000000000075ab */ /* 0x000fec0000000000 */
[----:B------:R0:W5:Y:S02]  /*3f40*/  ATOM.E.ADD.STRONG.GPU PT, R58, desc[UR12][R122.64], R59 ;  /* 0x0000003b7a3a798a */ /* 0x00016400081ee1cc */
.L_x_2610:
[----:B0-----:R-:W2:Y:S04]  /*3f50*/  LD.E.STRONG.GPU R59, desc[UR12][R122.64] ;  /* 0x0000000c7a3b7980 */ /* 0x001ea8000c10f900 */
[----:B--2---:R-:W-:Y:S01]  /*3f60*/  CCTL.IVALL ;  /* 0x00000000ff00798f */ /* 0x004fe20002000000 */
[----:B------:R-:W-:Y:S05]  /*3f70*/  YIELD ;  /* 0x0000000000007946 */ /* 0x000fea0003800000 */
[----:B-----5:R-:W-:-:S04]  /*3f80*/  LOP3.LUT R59, R59, R58, RZ, 0x3c, !PT ;  /* 0x0000003a3b3b7212 */ /* 0x020fc800078e3cff */
[----:B------:R-:W-:-:S13]  /*3f90*/  ISETP.GT.AND P1, PT, R59, -0x1, PT ;  /* 0xffffffff3b00780c */ /* 0x000fda0003f24270 */
[----:B------:R-:W-:Y:S05]  /*3fa0*/  @P1 BRA `(.L_x_2610) ;  /* 0xfffffffc00e81947 */ /* 0x000fea000383ffff */
.L_x_2609:
[----:B------:R-:W-:Y:S05]  /*3fb0*/  WARPSYNC.ALL ;  /* 0x0000000000007948 */ /* 0x000fea0003800000 */
[----:B------:R-:W-:Y:S06]  /*3fc0*/  BAR.SYNC.DEFER_BLOCKING 0x0 ;  /* 0x0000000000007b1d */ /* 0x000fec0000010000 */
.L_x_2608:
        /* <DEDUP_REMOVED lines=15> */
[----:B-1----:R-:W-:-:S06]  /*40c0*/  IMAD.WIDE.U32 R58, R125, 0x4, R62 ;  /* 0x000000047d3a7825 */ /* 0x002fcc00078e003e */
[----:B------:R-:W2:Y:S01]  /*40d0*/  LDG.E.64 R58, desc[UR12][R58.64] ;  /* 0x0000000c3a3a7981 */ /* 0x000ea2000c1e1b00 */
[----:B------:R-:W-:-:S06]  /*40e0*/  IMAD.WIDE.U32 R60, R61, 0x4, R62 ;  /* 0x000000043d3c7825 */ /* 0x000fcc00078e003e */
[----:B------:R-:W3:Y:S01]  /*40f0*/  LDG.E.64 R60, desc[UR12][R60.64] ;  /* 0x0000000c3c3c7981 */ /* 0x000ee2000c1e1b00 */
[----:B--2---:R-:W-:Y:S01]  /*4100*/  FADD.FTZ R124, RZ, R59 ;  /* 0x0000003bff7c7221 */ /* 0x004fe20000010000 */
[C---:B------:R-:W-:Y:S01]  /*4110*/  IADD3 R59, R125.reuse, 0x40, RZ ;  /* 0x000000407d3b7810 */ /* 0x040fe20007ffe0ff */
[----:B------:R-:W-:Y:S01]  /*4120*/  FADD.FTZ R115, RZ, R58 ;  /* 0x0000003aff737221 */ /* 0x000fe20000010000 */
[----:B------:R-:W-:-:S03]  /*4130*/  IADD3 R125, R125, 0x60, RZ ;  /* 0x000000607d7d7810 */ /* 0x000fc60007ffe0ff */
[----:B------:R-:W-:-:S04]  /*4140*/  IMAD.WIDE.U32 R58, R59, 0x4, R62 ;  /* 0x000000043b3a7825 */ /* 0x000fc800078e003e */
[----:B---3--:R-:W-:Y:S01]  /*4150*/  FADD.FTZ R115, R60, R115 ;  /* 0x000000733c737221 */ /* 0x008fe20000010000 */
[----:B------:R-:W-:Y:S01]  /*4160*/  FADD.FTZ R124, R61, R124 ;  /* 0x0000007c3d7c7221 */ /* 0x000fe20000010000 */
[----:B------:R-:W-:Y:S01]  /*4170*/  IMAD.WIDE.U32 R60, R125, 0x4, R62 ;  /* 0x000000047d3c7825 */ /* 0x000fe200078e003e */
[----:B------:R-:W2:Y:S05]  /*4180*/  LDG.E.64 R58, desc[UR12][R58.64] ;  /* 0x0000000c3a3a7981 */ /* 0x000eaa000c1e1b00 */
[----:B------:R-:W3:Y:S01]  /*4190*/  LDG.E.64 R60, desc[UR12][R60.64] ;  /* 0x0000000c3c3c7981 */ /* 0x000ee2000c1e1b00 */
[----:B--2---:R-:W-:Y:S01]  /*41a0*/  FADD.FTZ R115, R58, R115 ;  /* 0x000000733a737221 */ /* 0x004fe20000010000 */
[----:B------:R-:W-:-:S03]  /*41b0*/  FADD.FTZ R124, R59, R124 ;  /* 0x0000007c3b7c7221 */ /* 0x000fc60000010000 */
[----:B---3--:R-:W-:Y:S01]  /*41c0*/  FADD.FTZ R63, R60, R115 ;  /* 0x000000733c3f7221 */ /* 0x008fe20000010000 */
[----:B------:R-:W-:-:S07]  /*41d0*/  FADD.FTZ R62, R61, R124 ;  /* 0x0000007c3d3e7221 */ /* 0x000fce0000010000 */
.L_x_2612:
[----:B------:R-:W-:Y:S05]  /*41e0*/  BSYNC B0 ;  /* 0x0000000000007941 */ /* 0x000fea0003800000 */
.L_x_2611:
[----:B------:R-:W1:Y:S01]  /*41f0*/  SHFL.BFLY PT, R58, R63, 0x8, 0x1f ;  /* 0x0d001f003f3a7f89 */ /* 0x000e6200000e0000 */
[----:B------:R-:W-:Y:S01]  /*4200*/  LOP3.LUT P1, RZ, R3, 0xffffff0f, RZ, 0xc0, !PT ;  /* 0xffffff0f03ff7812 */ /* 0x000fe2000782c0ff */
[----:B------:R-:W-:Y:S02]  /*4210*/  BSSY B0, `(.L_x_2613) ;  /* 0x0000019000007945 */ /* 0x000fe40003800000 */
        /* <DEDUP_REMOVED lines=14> */
[----:B--2---:R-:W-:Y:S01]  /*4300*/  FADD.FTZ R59, R115, R62 ;  /* 0x0000003e733b7221 */ /* 0x004fe20000010000 */
[----:B------:R-:W-:Y:S06]  /*4310*/  @P1 BRA `(.L_x_2614) ;  /* 0x0000000000201947 */ /* 0x000fec0003800000 */
[----:B------:R-:W1:Y:S01]  /*4320*/  S2UR UR9, SR_CgaCtaId ;  /* 0x00000000000979c3 */ /* 0x000e620000008800 */
[----:B------:R-:W-:Y:S01]  /*4330*/  UMOV UR5, 0x400 ;  /* 0x0000040000057882 */ /* 0x000fe20000000000 */
[----:B------:R-:W-:Y:S01]  /*4340*/  FMUL.FTZ R59, R59, 1.6276042515528388321e-05 ;  /* 0x378888893b3b7820 */ /* 0x000fe20000410000 */
[----:B------:R-:W-:Y:S01]  /*4350*/  UIADD3 UR5, UR5, 0x5280, URZ ;  /* 0x0000528005057890 */ /* 0x000fe2000fffe03f */
[----:B------:R-:W-:Y:S01]  /*4360*/  FMUL.FTZ R58, R58, 1.6276042515528388321e-05 ;  /* 0x378888893a3a7820 */ /* 0x000fe20000410000 */
[----:B------:R-:W-:Y:S02]  /*4370*/  LOP3.LUT R60, R19, 0x7ffffff8, RZ, 0xc0, !PT ;  /* 0x7ffffff8133c7812 */ /* 0x000fe400078ec0ff */
[----:B-1----:R-:W-:-:S09]  /*4380*/  ULEA UR5, UR9, UR5, 0x18 ;  /* 0x0000000509057291 */ /* 0x002fd2000f8ec03f */
[----:B------:R1:W-:Y:S03]  /*4390*/  STS.64 [R60+UR5], R58 ;  /* 0x0000003a3c007988 */ /* 0x0003e60008000a05 */
.L_x_2614:
[----:B------:R-:W-:Y:S05]  /*43a0*/  BSYNC B0 ;  /* 0x0000000000007941 */ /* 0x000fea0003800000 */
.L_x_2613:
[----:B------:R-:W2:Y:S08]  /*43b0*/  S2UR UR9, SR_CgaCtaId ;  /* 0x00000000000979c3 */ /* 0x000eb00000008800 */
[----:B------:R-:W-:Y:S01]  /*43c0*/  BAR.SYNC.DEFER_BLOCKING 0x0 ;  /* 0x0000000000007b1d */ /* 0x000fe20000010000 */
[----:B-1----:R-:W-:Y:S01]  /*43d0*/  IMAD.WIDE.U32 R60, R3, -0x77777777, RZ ;  /* 0x88888889033c7825 */ /* 0x002fe200078e00ff */
[----:B------:R-:W-:-:S02]  /*43e0*/  UIMAD UR10, UR10, 0xf0000, URZ ;  /* 0x000f00000a0a78a4 */ /* 0x000fc4000f8e023f */
[----:B------:R-:W-:Y:S01]  /*43f0*/  ULOP3.LUT UR4, UR4, 0x1, URZ, 0x3c, !UPT ;  /* 0x0000000104047892 */ /* 0x000fe2000f8e3c3f */
[----:B------:R-:W-:Y:S01]  /*4400*/  HADD2.F32 R63, -RZ, R68.H0_H0 ;  /* 0x20000044ff3f7230 */ /* 0x000fe20000004100 */
[----:B------:R-:W-:Y:S01]  /*4410*/  UMOV UR5, 0x400 ;  /* 0x0000040000057882 */ /* 0x000fe20000000000 */
[----:B------:R-:W-:Y:S01]  /*4420*/  SHF.R.U32.HI R60, RZ, 0x7, R61 ;  /* 0x00000007ff3c7819 */ /* 0x000fe2000001163d */
[----:B------:R-:W-:Y:S01]  /*4430*/  UIADD3 UR5, UR5, 0x5280, URZ ;  /* 0x0000528005057890 */ /* 0x000fe2000fffe03f */
[----:B------:R-:W-:-:S03]  /*4440*/  ULDC.64 UR18, c[0x0][0x210] ;  /* 0x0000840000127ab9 */ /* 0x000fc60000000a00 */
[----:B--2---:R-:W-:-:S03]  /*4450*/  ULEA UR5, UR9, UR5, 0x18 ;  /* 0x0000000509057291 */ /* 0x004fc6000f8ec03f */
[----:B------:R-:W-:-:S03]  /*4460*/  UMOV UR9, UR6 ;  /* 0x0000000600097c82 */ /* 0x000fc60008000000 */
[----:B------:R-:W-:Y:S01]  /*4470*/  LEA R58, R7, UR5, 0x3 ;  /* 0x00000005073a7c11 */ /* 0x000fe2000f8e18ff */
[----:B------:R-:W-:-:S04]  /*4480*/  USHF.L.U32 UR5, UR17, 0x4, URZ ;  /* 0x0000000411057899 */ /* 0x000fc8000800063f */
[----:B------:R-:W-:Y:S01]  /*4490*/  ULOP3.LUT UR5, UR5, 0x3f0, URZ, 0xc0, !UPT ;  /* 0x000003f005057892 */ /* 0x000fe2000f8ec03f */
[----:B------:R-:W1:Y:S02]  /*44a0*/  LDS.64 R58, [R58] ;  /* 0x000000003a3a7984 */ /* 0x000e640000000a00 */
[--C-:B-1----:R-:W-:Y:S01]  /*44b0*/  FFMA.FTZ R62, R12, R76, -R58.reuse ;  /* 0x0000004c0c3e7223 */ /* 0x102fe2000001083a */
[----:B------:R-:W-:Y:S01]  /*44c0*/  FFMA.FTZ R61, R0, R48, -R58 ;  /* 0x00000030003d7223 */ /* 0x000fe2000001083a */
[----:B------:R-:W-:Y:S01]  /*44d0*/  FADD.FTZ R48, -R36, R63 ;  /* 0x0000003f24307221 */ /* 0x000fe20000010100 */
[----:B------:R-:W-:Y:S02]  /*44e0*/  IMAD R36, R60, -0xf0, R3 ;  /* 0xffffff103c247824 */ /* 0x000fe400078e0203 */
[-C--:B------:R-:W-:Y:S01]  /*44f0*/  FFMA.FTZ R62, R37, -R59.reuse, R62 ;  /* 0x8000003b253e7223 */ /* 0x080fe2000001003e */
[----:B------:R-:W-:Y:S01]  /*4500*/  HFMA2.MMA R37, -RZ, RZ, 0, 0 ;  /* 0x00000000ff257435 */ /* 0x000fe200000001ff */
[----:B------:R-:W-:Y:S01]  /*4510*/  FFMA.FTZ R2, R2, -R59, R61 ;  /* 0x8000003b02027223 */ /* 0x000fe2000001003d */
[--C-:B------:R-:W-:Y:S01]  /*4520*/  FFMA.FTZ R78, R14, R78, -R58.reuse ;  /* 0x0000004e0e4e7223 */ /* 0x100fe2000001083a */
[----:B------:R-:W-:Y:S01]  /*4530*/  SHF.L.U32 R36, R36, 0x2, RZ ;  /* 0x0000000224247819 */ /* 0x000fe200000006ff */
[--C-:B------:R-:W-:Y:S01]  /*4540*/  FFMA.FTZ R77, R13, R77, -R58.reuse ;  /* 0x0000004d0d4d7223 */ /* 0x100fe2000001083a */
[C---:B------:R-:W-:Y:S01]  /*4550*/  FFMA.FTZ R100, R0.reuse, R100, -R58 ;  /* 0x0000006400647223 */ /* 0x040fe2000001083a */
[-C--:B------:R-:W-:Y:S01]  /*4560*/  FFMA.FTZ R78, R39, -R59.reuse, R78 ;  /* 0x8000003b274e7223 */ /* 0x080fe2000001004e */
[----:B------:R-:W-:Y:S01]  /*4570*/  FFMA.FTZ R110, R0, R110, -R58 ;  /* 0x0000006e006e7223 */ /* 0x000fe2000001083a */
[----:B------:R-:W-:Y:S01]  /*4580*/  FMUL.FTZ R39, R35, R48 ;  /* 0x0000003023277220 */ /* 0x000fe20000410000 */
[----:B------:R-:W-:Y:S01]  /*4590*/  FFMA.FTZ R38, R38, -R59, R77 ;  /* 0x8000003b26267223 */ /* 0x000fe2000001004d */
[----:B------:R-:W-:Y:S01]  /*45a0*/  IMAD.WIDE.U32 R114, R114, 0xf0000, R36 ;  /* 0x000f000072727825 */ /* 0x000fe200078e0024 */
[----:B------:R-:W-:-:S03]  /*45b0*/  IADD3 R37, R60, UR5, RZ ;  /* 0x000000053c257c10 */ /* 0x000fc6000fffe0ff */
[--C-:B------:R-:W-:Y:S01]  /*45c0*/  FFMA.FTZ R76, R14, R65, -R58.reuse ;  /* 0x000000410e4c7223 */ /* 0x100fe2000001083a */
[----:B------:R-:W-:Y:S01]  /*45d0*/  IADD3 R36, P1, R31, UR18, RZ ;  /* 0x000000121f247c10 */ /* 0x000fe2000ff3e0ff */
[--C-:B------:R-:W-:Y:S01]  /*45e0*/  FFMA.FTZ R83, R0, R83, -R58.reuse ;  /* 0x0000005300537223 */ /* 0x100fe2000001083a */
[----:B------:R-:W-:Y:S01]  /*45f0*/  IADD3 R60, P2, R33, UR18, RZ ;  /* 0x00000012213c7c10 */ /* 0x000fe2000ff5e0ff */
[----:B------:R-:W-:Y:S01]  /*4600*/  IMAD R31, R37, 0x3c0, RZ ;  /* 0x000003c0251f7824 */ /* 0x000fe200078e02ff */
[----:B------:R-:W-:Y:S01]  /*4610*/  IADD3.X R37, R32, UR19, RZ, P1, !PT ;  /* 0x0000001320257c10 */ /* 0x000fe20008ffe4ff */
[--C-:B------:R-:W-:Y:S01]  /*4620*/  FFMA.FTZ R82, R12, R82, -R58.reuse ;  /* 0x000000520c527223 */ /* 0x100fe2000001083a */
[----:B------:R-:W-:Y:S01]  /*4630*/  IADD3.X R61, R34, UR19, RZ, P2, !PT ;  /* 0x00000013223d7c10 */ /* 0x000fe200097fe4ff */
[--C-:B------:R-:W-:Y:S01]  /*4640*/  FFMA.FTZ R85, R13, R85, -R58.reuse ;  /* 0x000000550d557223 */ /* 0x100fe2000001083a */
[C---:B------:R-:W-:Y:S01]  /*4650*/  IADD3 R63, R31.reuse, 0x3480, RZ ;  /* 0x000034801f3f7810 */ /* 0x040fe20007ffe0ff */
[C-C-:B------:R-:W-:Y:S01]  /*4660*/  FFMA.FTZ R84, R14.reuse, R84, -R58.reuse ;  /* 0x000000540e547223 */ /* 0x140fe2000001083a */
[----:B------:R-:W-:Y:S01]  /*4670*/  IADD3 R32, R31, 0x1e00, RZ ;  /* 0x00001e001f207810 */ /* 0x000fe20007ffe0ff */
[--C-:B------:R-:W-:Y:S01]  /*4680*/  FFMA.FTZ R65, R13, R94, -R58.reuse ;  /* 0x0000005e0d417223 */ /* 0x100fe2000001083a */
[C---:B------:R-:W-:Y:S01]  /*4690*/  IADD3 R33, R31.reuse, 0x2d00, RZ ;  /* 0x00002d001f217810 */ /* 0x040fe20007ffe0ff */
[----:B------:R-:W-:Y:S01]  /*46a0*/  FFMA.FTZ R94, R14, R93, -R58 ;  /* 0x0000005d0e5e7223 */ /* 0x000fe2000001083a */
[----:B------:R-:W-:Y:S01]  /*46b0*/  IADD3 R68, R31, 0xf00, RZ ;  /* 0x00000f001f447810 */ /* 0x000fe20007ffe0ff */
[-C--:B------:R-:W-:Y:S01]  /*46c0*/  FFMA.FTZ R100, R39, -R59.reuse, R100 ;  /* 0x8000003b27647223 */ /* 0x080fe20000010064 */
[----:B------:R-:W-:Y:S01]  /*46d0*/  IADD3 R125, R31, 0x2580, RZ ;  /* 0x000025801f7d7810 */ /* 0x000fe20007ffe0ff */
[----:B------:R-:W-:Y:S01]  /*46e0*/  FFMA.FTZ R110, R75, -R59, R110 ;  /* 0x8000003b4b6e7223 */ /* 0x000fe2000001006e */
[----:B------:R-:W-:Y:S01]  /*46f0*/  IADD3 R34, R31, 0x1680, RZ ;  /* 0x000016801f227810 */ /* 0x000fe20007ffe0ff */
[--C-:B------:R-:W-:Y:S01]  /*4700*/  FFMA.FTZ R93, R13, R106, -R58.reuse ;  /* 0x0000006a0d5d7223 */ /* 0x100fe2000001083a */
[----:B------:R-:W-:Y:S01]  /*4710*/  IADD3 R31, P1, R63, R114, RZ ;  /* 0x000000723f1f7210 */ /* 0x000fe20007f3e0ff */
[C---:B------:R-:W-:Y:S01]  /*4720*/  FMUL.FTZ R2, R35.reuse, R2 ;  /* 0x0000000223027220 */ /* 0x040fe20000410000 */
[----:B------:R-:W-:Y:S01]  /*4730*/  IADD3 R63, P4, R32, R114, RZ ;  /* 0x00000072203f7210 */ /* 0x000fe20007f9e0ff */
[----:B------:R-:W-:Y:S01]  /*4740*/  FMUL.FTZ R39, R35, R62 ;  /* 0x0000003e23277220 */ /* 0x000fe20000410000 */
[----:B------:R-:W-:Y:S01]  /*4750*/  IADD3 R33, P2, R33, R114, RZ ;  /* 0x0000007221217210 */ /* 0x000fe20007f5e0ff */
[C---:B------:R-:W-:Y:S01]  /*4760*/  FMUL.FTZ R38, R35.reuse, R38 ;  /* 0x0000002623267220 */ /* 0x040fe20000410000 */
[----:B------:R-:W-:Y:S01]  /*4770*/  IADD3 R68, P6, R68, R114, RZ ;  /* 0x0000007244447210 */ /* 0x000fe20007fde0ff */
[----:B------:R-:W-:Y:S01]  /*4780*/  FMUL.FTZ R75, R35, R78 ;  /* 0x0000004e234b7220 */ /* 0x000fe20000410000 */
[----:B------:R-:W-:Y:S01]  /*4790*/  IADD3 R32, P3, R125, R114, RZ ;  /* 0x000000727d207210 */ /* 0x000fe20007f7e0ff */
[--C-:B------:R-:W-:Y:S01]  /*47a0*/  FFMA.FTZ R90, R12, R90, -R58.reuse ;  /* 0x0000005a0c5a7223 */ /* 0x100fe2000001083a */
[----:B------:R-:W-:Y:S01]  /*47b0*/  IADD3 R34, P5, R34, R114, RZ ;  /* 0x0000007222227210 */ /* 0x000fe20007fbe0ff */
[--C-:B------:R-:W-:Y:S01]  /*47c0*/  FFMA.FTZ R89, R13, R89, -R58.reuse ;  /* 0x000000590d597223 */ /* 0x100fe2000001083a */
[----:B------:R-:W-:Y:S01]  /*47d0*/  IADD3 R114, R115, UR10, RZ ;  /* 0x0000000a73727c10 */ /* 0x000fe2000fffe0ff */
[--C-:B------:R-:W-:Y:S01]  /*47e0*/  FFMA.FTZ R115, R0, R88, -R58.reuse ;  /* 0x0000005800737223 */ /* 0x100fe2000001083a */
[C-C-:B------:R-:W-:Y:S01]  /*47f0*/  FFMA.FTZ R88, R12.reuse, R91, -R58.reuse ;  /* 0x0000005b0c587223 */ /* 0x140fe2000001083a */
[--C-:B------:R-:W-:Y:S01]  /*4800*/  FFMA.FTZ R91, R12, R70, -R58.reuse ;  /* 0x000000460c5b7223 */ /* 0x100fe2000001083a */
[--C-:B------:R-:W-:Y:S01]  /*4810*/  FFMA.FTZ R70, R14, R101, -R58.reuse ;  /* 0x000000650e467223 */ /* 0x100fe2000001083a */
[C-C-:B------:R-:W-:Y:S01]  /*4820*/  FFMA.FTZ R66, R0.reuse, R66, -R58.reuse ;  /* 0x0000004200427223 */ /* 0x140fe2000001083a */
[--C-:B------:R-:W-:Y:S01]  /*4830*/  FFMA.FTZ R96, R0, R96, -R58.reuse ;  /* 0x0000006000607223 */ /* 0x100fe2000001083a */
[C-C-:B------:R-:W-:Y:S01]  /*4840*/  FFMA.FTZ R97, R13.reuse, R97, -R58.reuse ;  /* 0x000000610d617223 */ /* 0x140fe2000001083a */
        /* <DEDUP_REMOVED lines=8> */
[----:B------:R-:W-:Y:S01]  /*48d0*/  FFMA.FTZ R111, R14, R111, -R58 ;  /* 0x0000006f0e6f7223 */ /* 0x000fe2000001083a */
[-C--:B------:R-:W-:Y:S01]  /*48e0*/  FFMA.FTZ R40, R40, -R59.reuse, R83 ;  /* 0x8000003b28287223 */ /* 0x080fe20000010053 */
        /* <DEDUP_REMOVED lines=56> */
[----:B------:R-:W-:Y:S01]  /*4c70*/  STG.E.U16 desc[UR12][R36.64], R39 ;  /* 0x0000002724007986 */ /* 0x000fe2000c10150c */
[C---:B------:R-:W-:Y:S01]  /*4c80*/  PRMT R62, R38.reuse, 0x7610, R62 ;  /* 0x00007610263e7816 */ /* 0x040fe2000000003e */
[----:B------:R-:W-:Y:S01]  /*4c90*/  UMOV UR5, UR8 ;  /* 0x0000000800057c82 */ /* 0x000fe20008000000 */
[----:B------:R-:W-:Y:S01]  /*4ca0*/  PRMT R70, R38, 0x7632, R70 ;  /* 0x0000763226467816 */ /* 0x000fe20000000046 */
[----:B------:R1:W-:Y:S01]  /*4cb0*/  STG.E.U16 desc[UR12][R36.64+0x2], R58 ;  /* 0x0000023a24007986 */ /* 0x0003e2000c10150c */
[----:B------:R-:W-:-:S02]  /*4cc0*/  IADD3.X R35, RZ, R114, RZ, P6, !PT ;  /* 0x00000072ff237210 */ /* 0x000fc400037fe4ff */
[C---:B------:R-:W-:Y:S01]  /*4cd0*/  SHF.L.U32 R38, R68.reuse, 0x1, RZ ;  /* 0x0000000144267819 */ /* 0x040fe200000006ff */
[----:B------:R-:W-:Y:S01]  /*4ce0*/  STG.E.U16 desc[UR12][R36.64+0x4], R62 ;  /* 0x0000043e24007986 */ /* 0x000fe2000c10150c */
[----:B------:R-:W-:Y:S02]  /*4cf0*/  F2FP.F16.F32.PACK_AB R48, R77, R48 ;  /* 0x000000304d30723e */ /* 0x000fe400000000ff */
[----:B------:R-:W-:Y:S01]  /*4d00*/  F2FP.F16.F32.PACK_AB R42, R79, R42 ;  /* 0x0000002a4f2a723e */ /* 0x000fe200000000ff */
[----:B------:R2:W-:Y:S01]  /*4d10*/  STG.E.U16 desc[UR12][R36.64+0x6], R70 ;  /* 0x0000064624007986 */ /* 0x0005e2000c10150c */
[----:B------:R-:W-:Y:S02]  /*4d20*/  SHF.L.U64.HI R35, R68, 0x1, R35 ;  /* 0x0000000144237819 */ /* 0x000fe40000010223 */
[----:B------:R-:W-:Y:S01]  /*4d30*/  IADD3 R38, P6, R38, UR18, RZ ;  /* 0x0000001226267c10 */ /* 0x000fe2000ffde0ff */
[----:B------:R3:W-:Y:S01]  /*4d40*/  STG.E.U16 desc[UR12][R60.64], R48 ;  /* 0x000000303c007986 */ /* 0x0007e2000c10150c */
[----:B-1----:R-:W-:-:S02]  /*4d50*/  PRMT R58, R42, 0x7632, R58 ;  /* 0x000076322a3a7816 */ /* 0x002fc4000000003a */
[----:B------:R-:W-:Y:S01]  /*4d60*/  F2FP.F16.F32.PACK_AB R44, R81, R44 ;  /* 0x0000002c512c723e */ /* 0x000fe200000000ff */
[----:B------:R-:W-:Y:S01]  /*4d70*/  STG.E.U16 desc[UR12][R60.64+0x4], R42 ;  /* 0x0000042a3c007986 */ /* 0x000fe2000c10150c */
[----:B------:R-:W-:Y:S02]  /*4d80*/  F2FP.F16.F32.PACK_AB R46, R73, R46 ;  /* 0x0000002e492e723e */ /* 0x000fe400000000ff */
[----:B------:R-:W-:Y:S01]  /*4d90*/  IADD3.X R39, R35, UR19, RZ, P6, !PT ;  /* 0x0000001323277c10 */ /* 0x000fe2000b7fe4ff */
[----:B------:R-:W-:Y:S01]  /*4da0*/  STG.E.U16 desc[UR12][R60.64+0x6], R58 ;  /* 0x0000063a3c007986 */ /* 0x000fe2000c10150c */
[----:B--2---:R-:W-:Y:S02]  /*4db0*/  PRMT R37, R48, 0x7632, R37 ;  /* 0x0000763230257816 */ /* 0x004fe40000000025 */
[----:B------:R-:W-:Y:S02]  /*4dc0*/  IADD3.X R35, RZ, R114, RZ, P5, !PT ;  /* 0x00000072ff237210 */ /* 0x000fe40002ffe4ff */
[----:B---3--:R-:W-:Y:S01]  /*4dd0*/  PRMT R48, R44, 0x7632, R48 ;  /* 0x000076322c307816 */ /* 0x008fe20000000030 */
[----:B------:R1:W-:Y:S01]  /*4de0*/  STG.E.U16 desc[UR12][R60.64+0x2], R37 ;  /* 0x000002253c007986 */ /* 0x0003e2000c10150c */
[----:B------:R-:W-:-:S02]  /*4df0*/  SHF.L.U64.HI R35, R34, 0x1, R35 ;  /* 0x0000000122237819 */ /* 0x000fc40000010223 */
[----:B------:R-:W-:Y:S01]  /*4e00*/  SHF.L.U32 R34, R34, 0x1, RZ ;  /* 0x0000000122227819 */ /* 0x000fe200000006ff */
[----:B------:R2:W-:Y:S01]  /*4e10*/  STG.E.U16 desc[UR12][R38.64], R44 ;  /* 0x0000002c26007986 */ /* 0x0005e2000c10150c */
[----:B------:R-:W-:Y:S02]  /*4e20*/  IADD3.X R36, RZ, R114, RZ, P4, !PT ;  /* 0x00000072ff247210 */ /* 0x000fe400027fe4ff */
[----:B------:R-:W-:Y:S01]  /*4e30*/  IADD3 R34, P5, R34, UR18, RZ ;  /* 0x0000001222227c10 */ /* 0x000fe2000ffbe0ff */
[----:B------:R-:W-:Y:S01]  /*4e40*/  STG.E.U16 desc[UR12][R38.64+0x2], R48 ;  /* 0x0000023026007986 */ /* 0x000fe2000c10150c */
[----:B------:R-:W-:Y:S02]  /*4e50*/  F2FP.F16.F32.PACK_AB R66, R69, R66 ;  /* 0x000000424542723e */ /* 0x000fe400000000ff */
[----:B------:R-:W-:Y:S01]  /*4e60*/  F2FP.F16.F32.PACK_AB R71, R71, R80 ;  /* 0x000000504747723e */ /* 0x000fe200000000ff */
[----:B------:R-:W-:Y:S01]  /*4e70*/  STG.E.U16 desc[UR12][R38.64+0x4], R46 ;  /* 0x0000042e26007986 */ /* 0x000fe2000c10150c */
[----:B-1----:R-:W-:-:S02]  /*4e80*/  PRMT R61, R46, 0x7632, R61 ;  /* 0x000076322e3d7816 */ /* 0x002fc4000000003d */
[C---:B------:R-:W-:Y:S02]  /*4e90*/  SHF.L.U64.HI R37, R63.reuse, 0x1, R36 ;  /* 0x000000013f257819 */ /* 0x040fe40000010224 */
[----:B------:R-:W-:Y:S01]  /*4ea0*/  SHF.L.U32 R36, R63, 0x1, RZ ;  /* 0x000000013f247819 */ /* 0x000fe200000006ff */
[----:B------:R1:W-:Y:S01]  /*4eb0*/  STG.E.U16 desc[UR12][R38.64+0x6], R61 ;  /* 0x0000063d26007986 */ /* 0x0003e2000c10150c */
[----:B------:R-:W-:Y:S02]  /*4ec0*/  IADD3.X R35, R35, UR19, RZ, P5, !PT ;  /* 0x0000001323237c10 */ /* 0x000fe4000affe4ff */
[----:B------:R-:W-:Y:S02]  /*4ed0*/  PRMT R42, R66, 0x7632, R42 ;  /* 0x00007632422a7816 */ /* 0x000fe4000000002a */
[----:B--2---:R-:W-:Y:S01]  /*4ee0*/  PRMT R44, R71, 0x7632, R44 ;  /* 0x00007632472c7816 */ /* 0x004fe2000000002c */
[----:B------:R-:W-:Y:S01]  /*4ef0*/  STG.E.U16 desc[UR12][R34.64], R66 ;  /* 0x0000004222007986 */ /* 0x000fe2000c10150c */
[----:B------:R-:W-:-:S02]  /*4f00*/  F2FP.F16.F32.PACK_AB R67, R67, R96 ;  /* 0x000000604343723e */ /* 0x000fc400000000ff */
[----:B------:R-:W-:Y:S01]  /*4f10*/  IADD3 R36, P4, R36, UR18, RZ ;  /* 0x0000001224247c10 */ /* 0x000fe2000ff9e0ff */
[----:B------:R2:W-:Y:S01]  /*4f20*/  STG.E.U16 desc[UR12][R34.64+0x2], R42 ;  /* 0x0000022a22007986 */ /* 0x0005e2000c10150c */
[----:B------:R-:W-:Y:S02]  /*4f30*/  F2FP.F16.F32.PACK_AB R59, R59, R64 ;  /* 0x000000403b3b723e */ /* 0x000fe400000000ff */
[----:B-1----:R-:W-:Y:S01]  /*4f40*/  IADD3.X R39, RZ, R114, RZ, P3, !PT ;  /* 0x00000072ff277210 */ /* 0x002fe20001ffe4ff */
[----:B------:R-:W-:Y:S01]  /*4f50*/  STG.E.U16 desc[UR12][R34.64+0x4], R71 ;  /* 0x0000044722007986 */ /* 0x000fe2000c10150c */
[----:B------:R-:W-:Y:S02]  /*4f60*/  IADD3.X R37, R37, UR19, RZ, P4, !PT ;  /* 0x0000001325257c10 */ /* 0x000fe4000a7fe4ff */
[C---:B------:R-:W-:Y:S01]  /*4f70*/  SHF.L.U64.HI R39, R32.reuse, 0x1, R39 ;  /* 0x0000000120277819 */ /* 0x040fe20000010227 */
[----:B------:R1:W-:Y:S01]  /*4f80*/  STG.E.U16 desc[UR12][R34.64+0x6], R44 ;  /* 0x0000062c22007986 */ /* 0x0003e2000c10150c */
[----:B------:R-:W-:-:S02]  /*4f90*/  SHF.L.U32 R32, R32, 0x1, RZ ;  /* 0x0000000120207819 */ /* 0x000fc400000006ff */
[----:B------:R-:W-:Y:S01]  /*4fa0*/  F2FP.F16.F32.PACK_AB R65, R65, R100 ;  /* 0x000000644141723e */ /* 0x000fe200000000ff */
[----:B------:R-:W-:Y:S01]  /*4fb0*/  STG.E.U16 desc[UR12][R36.64], R67 ;  /* 0x0000004324007986 */ /* 0x000fe2000c10150c */
[----:B------:R-:W-:Y:S02]  /*4fc0*/  IADD3 R38, P3, R32, UR18, RZ ;  /* 0x0000001220267c10 */ /* 0x000fe4000ff7e0ff */
[-C--:B------:R-:W-:Y:S01]  /*4fd0*/  IADD3.X R32, RZ, R114.reuse, RZ, P2, !PT ;  /* 0x00000072ff207210 */ /* 0x080fe200017fe4ff */
[----:B------:R-:W-:Y:S01]  /*4fe0*/  STG.E.U16 desc[UR12][R36.64+0x4], R59 ;  /* 0x0000043b24007986 */ /* 0x000fe2000c10150c */
[----:B--2---:R-:W-:Y:S02]  /*4ff0*/  PRMT R42, R59, 0x7632, R42 ;  /* 0x000076323b2a7816 */ /* 0x004fe4000000002a */
[----:B------:R-:W-:Y:S02]  /*5000*/  IADD3.X R114, RZ, R114, RZ, P1, !PT ;  /* 0x00000072ff727210 */ /* 0x000fe40000ffe4ff */
[----:B-1----:R-:W-:Y:S01]  /*5010*/  PRMT R35, R67, 0x7632, R35 ;  /* 0x0000763243237816 */ /* 0x002fe20000000023 */
[----:B------:R-:W-:Y:S01]  /*5020*/  STG.E.U16 desc[UR12][R36.64+0x6], R42 ;  /* 0x0000062a24007986 */ /* 0x000fe2000c10150c */
[----:B------:R-:W-:-:S02]  /*5030*/  SHF.L.U64.HI R34, R33, 0x1, R32 ;  /* 0x0000000121227819 */ /* 0x000fc40000010220 */
[----:B------:R-:W-:Y:S01]  /*5040*/  SHF.L.U32 R33, R33, 0x1, RZ ;  /* 0x0000000121217819 */ /* 0x000fe200000006ff */
[----:B------:R1:W-:Y:S01]  /*5050*/  STG.E.U16 desc[UR12][R36.64+0x2], R35 ;  /* 0x0000022324007986 */ /* 0x0003e2000c10150c */
[----:B------:R-:W-:Y:S02]  /*5060*/  IADD3.X R39, R39, UR19, RZ, P3, !PT ;  /* 0x0000001327277c10 */ /* 0x000fe40009ffe4ff */
[----:B------:R-:W-:Y:S02]  /*5070*/  F2FP.F16.F32.PACK_AB R49, R49, R102 ;  /* 0x000000663131723e */ /* 0x000fe400000000ff */
[----:B------:R-:W-:Y:S01]  /*5080*/  F2FP.F16.F32.PACK_AB R47, R47, R104 ;  /* 0x000000682f2f723e */ /* 0x000fe200000000ff */
[----:B------:R-:W-:Y:S01]  /*5090*/  STG.E.U16 desc[UR12][R38.64], R65 ;  /* 0x0000004126007986 */ /* 0x000fe2000c10150c */
[----:B------:R-:W-:Y:S02]  /*50a0*/  IADD3 R32, P2, R33, UR18, RZ ;  /* 0x0000001221207c10 */ /* 0x000fe4000ff5e0ff */
[----:B------:R-:W-:Y:S01]  /*50b0*/  F2FP.F16.F32.PACK_AB R45, R45, R72 ;  /* 0x000000482d2d723e */ /* 0x000fe200000000ff */
[----:B------:R-:W-:Y:S01]  /*50c0*/  STG.E.U16 desc[UR12][R38.64+0x4], R49 ;  /* 0x0000043126007986 */ /* 0x000fe2000c10150c */
[----:B------:R-:W-:-:S02]  /*50d0*/  SHF.L.U64.HI R114, R31, 0x1, R114 ;  /* 0x000000011f727819 */ /* 0x000fc40000010272 */
[----:B-1----:R-:W-:Y:S02]  /*50e0*/  PRMT R37, R65, 0x7632, R37 ;  /* 0x0000763241257816 */ /* 0x002fe40000000025 */
[----:B------:R-:W-:Y:S02]  /*50f0*/  SHF.L.U32 R31, R31, 0x1, RZ ;  /* 0x000000011f1f7819 */ /* 0x000fe400000006ff */
[----:B------:R-:W-:Y:S01]  /*5100*/  PRMT R35, R49, 0x7632, R35 ;  /* 0x0000763231237816 */ /* 0x000fe20000000023 */
[----:B------:R1:W-:Y:S01]  /*5110*/  STG.E.U16 desc[UR12][R38.64+0x2], R37 ;  /* 0x0000022526007986 */ /* 0x0003e2000c10150c */
[----:B------:R-:W-:Y:S02]  /*5120*/  IADD3.X R33, R34, UR19, RZ, P2, !PT ;  /* 0x0000001322217c10 */ /* 0x000fe400097fe4ff */
[----:B------:R-:W-:Y:S01]  /*5130*/  PRMT R36, R47, 0x7632, R36 ;  /* 0x000076322f247816 */ /* 0x000fe20000000024 */
[----:B------:R2:W-:Y:S01]  /*5140*/  STG.E.U16 desc[UR12][R38.64+0x6], R35 ;  /* 0x0000062326007986 */ /* 0x0005e2000c10150c */
[----:B------:R-:W-:-:S02]  /*5150*/  IADD3 R34, P1, R31, UR18, RZ ;  /* 0x000000121f227c10 */ /* 0x000fc4000ff3e0ff */
[----:B------:R-:W-:Y:S01]  /*5160*/  F2FP.F16.F32.PACK_AB R2, R41, R2 ;  /* 0x000000022902723e */ /* 0x000fe200000000ff */
[----:B------:R-:W-:Y:S01]  /*5170*/  STG.E.U16 desc[UR12][R32.64], R47 ;  /* 0x0000002f20007986 */ /* 0x000fe2000c10150c */
[----:B------:R-:W-:Y:S02]  /*5180*/  F2FP.F16.F32.PACK_AB R40, R43, R40 ;  /* 0x000000282b28723e */ /* 0x000fe400000000ff */
[----:B------:R-:W-:Y:S01]  /*5190*/  PRMT R31, R2, 0x7632, R31 ;  /* 0x00007632021f7816 */ /* 0x000fe2000000001f */
[----:B------:R-:W-:Y:S01]  /*51a0*/  STG.E.U16 desc[UR12][R32.64+0x2], R36 ;  /* 0x0000022420007986 */ /* 0x000fe2000c10150c */
[----:B-1----:R-:W-:-:S03]  /*51b0*/  PRMT R37, R45, 0x7632, R37 ;  /* 0x000076322d257816 */ /* 0x002fc60000000025 */
[----:B------:R-:W-:Y:S01]  /*51c0*/  STG.E.U16 desc[UR12][R32.64+0x4], R45 ;  /* 0x0000042d20007986 */ /* 0x000fe2000c10150c */
[----:B--2---:R-:W-:-:S03]  /*51d0*/  IADD3.X R35, R114, UR19, RZ, P1, !PT ;  /* 0x0000001372237c10 */ /* 0x004fc60008ffe4ff */
[----:B------:R1:W-:Y:S04]  /*51e0*/  STG.E.U16 desc[UR12][R32.64+0x6], R37 ;  /* 0x0000062520007986 */ /* 0x0003e8000c10150c */
[----:B------:R2:W-:Y:S04]  /*51f0*/  STG.E.U16 desc[UR12][R34.64], R2 ;  /* 0x0000000222007986 */ /* 0x0005e8000c10150c */
[----:B------:R2:W-:Y:S01]  /*5200*/  STG.E.U16 desc[UR12][R34.64+0x2], R31 ;  /* 0x0000021f22007986 */ /* 0x0005e2000c10150c */
[----:B-1----:R-:W-:-:S03]  /*5210*/  PRMT R33, R40, 0x7632, R33 ;  /* 0x0000763228217816 */ /* 0x002fc60000000021 */
[----:B------:R2:W-:Y:S04]  /*5220*/  STG.E.U16 desc[UR12][R34.64+0x4], R40 ;  /* 0x0000042822007986 */ /* 0x0005e8000c10150c */
[----:B------:R2:W-:Y:S01]  /*5230*/  STG.E.U16 desc[UR12][R34.64+0x6], R33 ;  /* 0x0000062122007986 */ /* 0x0005e2000c10150c */
[----:B------:R-:W-:Y:S05]  /*5240*/  @!P0 BRA `(.L_x_2615) ;  /* 0xffffffb400cc8947 */ /* 0x000fea000383ffff */
.L_x_2601:
[----:B------:R-:W-:-:S04]  /*5250*/  ULEA UR6, UR7, UR17, 0x6 ;  /* 0x0000001107067291 */ /* 0x000fc8000f8e303f */
[----:B------:R-:W-:-:S04]  /*5260*/  USHF.L.U32 UR6, UR6, 0x5, URZ ;  /* 0x0000000506067899 */ /* 0x000fc8000800063f */
[----:B------:R-:W-:-:S06]  /*5270*/  UISETP.GT.AND UP0, UPT, UR6, 0x3bf, UPT ;  /* 0x000003bf0600788c */ /* 0x000fcc000bf04270 */
[----:B------:R-:W-:-:S13]  /*5280*/  PLOP3.LUT P0, PT, PT, PT, UP0, 0x80, 0x0 ;  /* 0x000000000000781c */ /* 0x000fda0003f0f008 */
[----:B------:R-:W-:Y:S05]  /*5290*/  @P0 EXIT ;  /* 0x000000000000094d */ /* 0x000fea0003800000 */
[----:B------:R-:W1:Y:S01]  /*52a0*/  S2R R6, SR_TID.X ;  /* 0x0000000000067919 */ /* 0x000e620000002100 */
[----:B------:R-:W-:Y:S01]  /*52b0*/  LOP3.LUT R3, RZ, UR14, RZ, 0x33, !PT ;  /* 0x0000000eff037c12 */ /* 0x000fe2000f8e33ff */
[----:B------:R-:W3:Y:S01]  /*52c0*/  S2UR UR5, SR_CgaCtaId ;  /* 0x00000000000579c3 */ /* 0x000ee20000008800 */
        /* <DEDUP_REMOVED lines=19> */
[--C-:B-1----:R-:W-:Y:S02]  /*5400*/  SHF.R.U32.HI R5, RZ, 0x5, R6.reuse ;  /* 0x00000005ff057819 */ /* 0x102fe40000011606 */
[----:B--2---:R-:W-:Y:S01]  /*5410*/  SHF.R.U32.HI R2, RZ, 0x4, R6 ;  /* 0x00000004ff027819 */ /* 0x004fe20000011606 */
        /* <DEDUP_REMOVED lines=45> */
.L_x_2632:
[----:B------:R-:W-:Y:S01]  /*56f0*/  ISETP.LT.U32.AND P0, PT, R5, UR6, PT ;  /* 0x0000000605007c0c */ /* 0x000fe2000bf01070 */
[----:B------:R-:W-:Y:S01]  /*5700*/  BSSY B0, `(.L_x_2616) ;  /* 0x00000aa000007945 */ /* 0x000fe20003800000 */
[----:B0---4-:R-:W-:Y:S01]  /*5710*/  MOV R23, UR7 ;  /* 0x0000000700177c02 */ /* 0x011fe20008000f00 */
[----:B-1----:R-:W-:Y:S01]  /*5720*/  HFMA2.MMA R43, -RZ, RZ, 0, 0 ;  /* 0x00000000ff2b7435 */ /* 0x002fe200000001ff */
[----:B------:R-:W-:Y:S02]  /*5730*/  MOV R46, RZ ;  /* 0x000000ff002e7202 */ /* 0x000fe40000000f00 */
[----:B------:R-:W-:-:S13]  /*5740*/  ISETP.GT.AND.EX P0, PT, R23, RZ, PT, P0 ;  /* 0x000000ff1700720c */ /* 0x000fda0003f04300 */
[----:B--23--:R-:W-:Y:S05]  /*5750*/  @!P0 BRA `(.L_x_2617) ;  /* 0x0000000800908947 */ /* 0x00cfea0003800000 */
        /* <DEDUP_REMOVED lines=36> */
.L_x_2619:
[----:B------:R-:W-:Y:S05]  /*59a0*/  BSYNC B1 ;  /* 0x0000000000017941 */ /* 0x000fea0003800000 */
.L_x_2618:
        /* <DEDUP_REMOVED lines=20> */
.L_x_2622:
        /* <DEDUP_REMOVED lines=19> */
[----:B-1----:R-:W-:Y:S02]  /*5c20*/  IADD3 R24, P2, R24, 0x1c2000, RZ ;  /* 0x001c200018187810 */ /* 0x002fe40007f5e0ff */
        /* <DEDUP_REMOVED lines=35> */
.L_x_2621:
[----:B------:R-:W-:Y:S05]  /*5e60*/  BSYNC B1 ;  /* 0x0000000000017941 */ /* 0x000fea0003800000 */
.L_x_2620:
        /* <DEDUP_REMOVED lines=17> */
[----:B-1----:R-:W-:-:S04]  /*5f80*/  IADD3 R24, P1, R24, 0xe1000, RZ ;  /* 0x000e100018187810 */ /* 0x002fc80007f3e0ff */
        /* <DEDUP_REMOVED lines=17> */
.L_x_2624:
[----:B------:R-:W-:Y:S05]  /*60a0*/  BSYNC B1 ;  /* 0x0000000000017941 */ /* 0x000fea0003800000 */
.L_x_2623:
        /* <DEDUP_REMOVED lines=15> */
.L_x_2617:
[----:B------:R-:W-:Y:S05]  /*61a0*/  BSYNC B0 ;  /* 0x0000000000007941 */ /* 0x000fea0003800000 */
.L_x_2616:
        /* <DEDUP_REMOVED lines=22> */
[----:B---3--:R-:W-:Y:S01]  /*6310*/  FADD.FTZ R27, R27, R24 ;  /* 0x000000181b1b7221 */ /* 0x008fe20000010000 */
[----:B------:R-:W-:Y:S01]  /*6320*/  MOV R24, 0xffff ;  /* 0x0000ffff00187802 */ /* 0x000fe20000000f00 */
[----:B----4-:R-:W-:-:S03]  /*6330*/  FADD.FTZ R26, R26, R25 ;  /* 0x000000191a1a7221 */ /* 0x010fc60000010000 */
[----:B------:R-:W3:Y:S04]  /*6340*/  SHFL.BFLY PT, R34, R27, 0x4, 0x101f ;  /* 0x0c901f001b227f89 */ /* 0x000ee800000e0000 */
        /* <DEDUP_REMOVED lines=10> */
.L_x_2641:
[----:B------:R-:W3:Y:S01]  /*63f0*/  LDC.64 R24, c[0x0][0x218] ;  /* 0x00008600ff187b82 */ /* 0x000ee20000000a00 */
[----:B------:R-:W-:Y:S01]  /*6400*/  ISETP.NE.AND P2, PT, R49, RZ, PT ;  /* 0x000000ff3100720c */ /* 0x000fe20003f45270 */
[----:B0-----:R-:W-:Y:S01]  /*6410*/  FADD.FTZ R29, R35, R30 ;  /* 0x0000001e231d7221 */ /* 0x001fe20000010000 */
[----:B------:R-:W-:Y:S02]  /*6420*/  IADD3 R23, R2, R20, RZ ;  /* 0x0000001402177210 */ /* 0x000fe40007ffe0ff */
[----:B------:R-:W-:Y:S02]  /*6430*/  ISETP.NE.AND P0, PT, R22, 0x1, PT ;  /* 0x000000011600780c */ /* 0x000fe40003f05270 */
[----:B------:R-:W-:Y:S01]  /*6440*/  MOV R31, R0 ;  /* 0x00000000001f7202 */ /* 0x000fe20000000f00 */
[----:B------:R-:W0:Y:S06]  /*6450*/  LDC.64 R26, c[0x0][0x220] ;  /* 0x00008800ff1a7b82 */ /* 0x000e2c0000000a00 */
[----:B------:R-:W-:-:S02]  /*6460*/  @!P2 F2FP.F16.F32.PACK_AB R28, RZ, R36 ;  /* 0x00000024ff1ca23e */ /* 0x000fc400000000ff */
[----:B------:R-:W-:Y:S01]  /*6470*/  @!P2 F2FP.F16.F32.PACK_AB R29, RZ, R29 ;  /* 0x0000001dff1da23e */ /* 0x000fe200000000ff */
[----:B---3--:R-:W-:-:S05]  /*6480*/  IMAD.WIDE R24, R23, 0x2, R24 ;  /* 0x0000000217187825 */ /* 0x008fca00078e0218 */
[----:B------:R3:W-:Y:S01]  /*6490*/  @!P2 STG.E.U16 desc[UR12][R24.64], R28 ;  /* 0x0000001c1800a986 */ /* 0x0007e2000c10150c */
[----:B0-----:R-:W-:-:S05]  /*64a0*/  IMAD.WIDE R26, R23, 0x2, R26 ;  /* 0x00000002171a7825 */ /* 0x001fca00078e021a */
        /* <DEDUP_REMOVED lines=8> */
[----:B---3--:R-:W-:Y:S02]  /*6530*/  MOV R28, 0xffff ;  /* 0x0000ffff001c7802 */ /* 0x008fe40000000f00 */
[----:B------:R-:W-:Y:S02]  /*6540*/  MOV R30, 0xffff ;  /* 0x0000ffff001e7802 */ /* 0x000fe40000000f00 */
[----:B------:R-:W-:Y:S01]  /*6550*/  MOV R23, 0xffff ;  /* 0x0000ffff00177802 */ /* 0x000fe20000000f00 */
[----:B0-----:R-:W0:Y:S01]  /*6560*/  SHFL.BFLY PT, R34, R31, 0x8, 0x101f ;  /* 0x0d101f001f227f89 */ /* 0x001e2200000e0000 */
[----:B------:R-:W-:Y:S02]  /*6570*/  MOV R29, 0xffff ;  /* 0x0000ffff001d7802 */ /* 0x000fe40000000f00 */
[----:B------:R-:W-:Y:S01]  /*6580*/  MOV R32, 0xffff ;  /* 0x0000ffff00207802 */ /* 0x000fe20000000f00 */
[----:B----4-:R-:W3:Y:S01]  /*6590*/  SHFL.BFLY PT, R36, R33, 0x8, 0x101f ;  /* 0x0d101f0021247f89 */ /* 0x010ee200000e0000 */
[----:B0-----:R-:W-:Y:S01]  /*65a0*/  FADD.FTZ R34, R34, R31 ;  /* 0x0000001f22227221 */ /* 0x001fe20000010000 */
[----:B---3--:R-:W-:-:S04]  /*65b0*/  FADD.FTZ R36, R36, R33 ;  /* 0x0000002124247221 */ /* 0x008fc80000010000 */
[----:B------:R-:W0:Y:S01]  /*65c0*/  SHFL.BFLY PT, R35, R34, 0x4, 0x101f ;  /* 0x0c901f0022237f89 */ /* 0x000e2200000e0000 */
[----:B------:R-:W-:-:S03]  /*65d0*/  MOV R33, 0xffff ;  /* 0x0000ffff00217802 */ /* 0x000fc60000000f00 */
[----:B------:R-:W3:Y:S01]  /*65e0*/  SHFL.BFLY PT, R37, R36, 0x4, 0x101f ;  /* 0x0c901f0024257f89 */ /* 0x000ee200000e0000 */
[----:B0-----:R-:W-:Y:S01]  /*65f0*/  FADD.FTZ R35, R34, R35 ;  /* 0x0000002322237221 */ /* 0x001fe20000010000 */
[----:B---3--:R-:W-:-:S04]  /*6600*/  FADD.FTZ R37, R36, R37 ;  /* 0x0000002524257221 */ /* 0x008fc80000010000 */
[----:B------:R-:W0:Y:S04]  /*6610*/  SHFL.BFLY PT, R38, R35, 0x2, 0x101f ;  /* 0x0c501f0023267f89 */ /* 0x000e2800000e0000 */
[----:B------:R-:W3:Y:S01]  /*6620*/  SHFL.BFLY PT, R40, R37, 0x2, 0x101f ;  /* 0x0c501f0025287f89 */ /* 0x000ee200000e0000 */
[----:B0-----:R-:W-:Y:S01]  /*6630*/  FADD.FTZ R38, R35, R38 ;  /* 0x0000002623267221 */ /* 0x001fe20000010000 */
[----:B---3--:R-:W-:-:S04]  /*6640*/  FADD.FTZ R40, R37, R40 ;  /* 0x0000002825287221 */ /* 0x008fc80000010000 */
[----:B------:R-:W0:Y:S04]  /*6650*/  SHFL.BFLY PT, R31, R38, 0x1, 0x101f ;  /* 0x0c301f00261f7f89 */ /* 0x000e2800000e0000 */
[----:B------:R3:W4:Y:S02]  /*6660*/  SHFL.BFLY PT, R30, R40, 0x1, 0x101f ;  /* 0x0c301f00281e7f89 */ /* 0x00072400000e0000 */
[----:B0--3--:R-:W-:-:S07]  /*6670*/  FADD.FTZ R31, R38, R31 ;  /* 0x0000001f261f7221 */ /* 0x009fce0000010000 */
.L_x_2651:
        /* <DEDUP_REMOVED lines=11> */
[----:B------:R0:W3:Y:S04]  /*6730*/  @P1 LDS R33, [R13+0x780] ;  /* 0x000780000d211984 */ /* 0x0000e80000000800 */
        /* <DEDUP_REMOVED lines=8> */
[----:B---3--:R-:W3:Y:S01]  /*67c0*/  SHFL.BFLY PT, R36, R33, 0x8, 0x101f ;  /* 0x0d101f0021247f89 */ /* 0x008ee200000e0000 */
        /* <DEDUP_REMOVED lines=14> */
.L_x_2661:
[----:B----4-:R-:W-:Y:S01]  /*68b0*/  FADD.FTZ R28, R40, R30 ;  /* 0x0000001e281c7221 */ /* 0x010fe20000010000 */
[----:B------:R-:W-:Y:S02]  /*68c0*/  @!P2 F2FP.F16.F32.PACK_AB R23, RZ, R31 ;  /* 0x0000001fff17a23e */ /* 0x000fe400000000ff */
[----:B------:R-:W-:Y:S02]  /*68d0*/  MOV R31, R16 ;  /* 0x00000010001f7202 */ /* 0x000fe40000000f00 */
[----:B------:R-:W-:Y:S01]  /*68e0*/  @!P2 F2FP.F16.F32.PACK_AB R28, RZ, R28 ;  /* 0x0000001cff1ca23e */ /* 0x000fe200000000ff */
[----:B------:R0:W-:Y:S04]  /*68f0*/  @!P2 STG.E.U16 desc[UR12][R24.64+0x78], R23 ;  /* 0x000078171800a986 */ /* 0x0001e8000c10150c */
[----:B------:R0:W-:Y:S02]  /*6900*/  @!P2 STG.E.U16 desc[UR12][R26.64+0x78], R28 ;  /* 0x0000781c1a00a986 */ /* 0x0001e4000c10150c */
.L_x_2627:
[----:B------:R-:W-:Y:S05]  /*6910*/  BSYNC B0 ;  /* 0x0000000000007941 */ /* 0x000fea0003800000 */
.L_x_2626:
[----:B------:R-:W-:-:S13]  /*6920*/  ISETP.GE.U32.AND P0, PT, R8, 0x5a, PT ;  /* 0x0000005a0800780c */ /* 0x000fda0003f06070 */
[----:B------:R-:W-:Y:S05]  /*6930*/  @!P0 BRA `(.L_x_2625) ;  /* 0x0000000800588947 */ /* 0x000fea0003800000 */
[----:B------:R-:W-:Y:S02]  /*6940*/  ISETP.NE.AND P0, PT, R49, 0xf, PT ;  /* 0x0000000f3100780c */ /* 0x000fe40003f05270 */
[----:B0--34-:R-:W-:Y:S01]  /*6950*/  CS2R R24, SRZ ;  /* 0x0000000000187805 */ /* 0x019fe2000001ff00 */
        /* <DEDUP_REMOVED lines=8> */
[----:B-1----:R-:W-:Y:S02]  /*69e0*/  CS2R R42, SRZ ;  /* 0x00000000002a7805 */ /* 0x002fe4000001ff00 */
[----:B------:R-:W-:Y:S01]  /*69f0*/  @P0 LEA R33, R49, UR8, 0x7 ;  /* 0x0000000831210c11 */ /* 0x000fe2000f8e38ff */
[----:B------:R-:W-:Y:S01]  /*6a00*/  HFMA2.MMA R46, -RZ, RZ, 0, 0 ;  /* 0x00000000ff2e7435 */ /* 0x000fe200000001ff */
[----:B------:R-:W-:Y:S02]  /*6a10*/  @P0 LOP3.LUT R34, R34, R11, RZ, 0x3c, !PT ;  /* 0x0000000b22220212 */ /* 0x000fe400078e3cff */
[----:B------:R-:W-:Y:S02]  /*6a20*/  @P0 IADD3 R26, R31, 0x3c, RZ ;  /* 0x0000003c1f1a0810 */ /* 0x000fe40007ffe0ff */
[----:B------:R-:W-:-:S02]  /*6a30*/  @P0 LEA R34, R34, R33, 0x2 ;  /* 0x0000002122220211 */ /* 0x000fc400078e10ff */
[C---:B------:R-:W-:Y:S02]  /*6a40*/  @P0 LEA R27, R49.reuse, UR8, 0x7 ;  /* 0x00000008311b0c11 */ /* 0x040fe4000f8e38ff */
[----:B------:R-:W-:Y:S01]  /*6a50*/  @P0 LOP3.LUT R26, R26, R11, RZ, 0x3c, !PT ;  /* 0x0000000b1a1a0212 */ /* 0x000fe200078e3cff */
[----:B------:R-:W1:Y:S01]  /*6a60*/  @P0 LDS R36, [R34+0x780] ;  /* 0x0007800022240984 */ /* 0x000e620000000800 */
        /* <DEDUP_REMOVED lines=19> */
[----:B-----5:R-:W-:Y:S02]  /*6ba0*/  MOV R34, 0xffff ;  /* 0x0000ffff00227802 */ /* 0x020fe40000000f00 */
[----:B------:R-:W-:Y:S01]  /*6bb0*/  MOV R50, RZ ;  /* 0x000000ff00327202 */ /* 0x000fe20000000f00 */
[----:B---3--:R-:W3:Y:S01]  /*6bc0*/  SHFL.BFLY PT, R27, R24, 0x8, 0x101f ;  /* 0x0d101f00181b7f89 */ /* 0x008ee200000e0000 */
[----:B------:R-:W-:Y:S02]  /*6bd0*/  MOV R41, 0xffff ;  /* 0x0000ffff00297802 */ /* 0x000fe40000000f00 */
[----:B-1----:R-:W-:Y:S01]  /*6be0*/  @P0 MOV R38, R36 ;  /* 0x0000002400260202 */ /* 0x002fe20000000f00 */
[----:B0-----:R-:W-:Y:S01]  /*6bf0*/  FADD.FTZ R26, R30, R25 ;  /* 0x000000191e1a7221 */ /* 0x001fe20000010000 */
[----:B------:R-:W-:-:S02]  /*6c00*/  MOV R36, 0xffff ;  /* 0x0000ffff00247802 */ /* 0x000fc40000000f00 */
[----:B------:R-:W-:Y:S01]  /*6c10*/  @P0 MOV R37, R35 ;  /* 0x0000002300250202 */ /* 0x000fe20000000f00 */
[----:B------:R-:W0:Y:S01]  /*6c20*/  SHFL.BFLY PT, R39, R38, 0x8, 0x101f ;  /* 0x0d101f0026277f89 */ /* 0x000e2200000e0000 */
[----:B------:R-:W-:Y:S02]  /*6c30*/  MOV R35, 0xffff ;  /* 0x0000ffff00237802 */ /* 0x000fe40000000f00 */
[----:B------:R-:W-:Y:S01]  /*6c40*/  @P0 MOV R43, R45 ;  /* 0x0000002d002b0202 */ /* 0x000fe20000000f00 */
[----:B------:R-:W1:Y:S01]  /*6c50*/  SHFL.BFLY PT, R40, R37, 0x8, 0x101f ;  /* 0x0d101f0025287f89 */ /* 0x000e6200000e0000 */
[----:B------:R-:W-:Y:S01]  /*6c60*/  @P0 MOV R42, R44 ;  /* 0x0000002c002a0202 */ /* 0x000fe20000000f00 */
[----:B---3--:R-:W-:Y:S02]  /*6c70*/  FADD.FTZ R27, R27, R24 ;  /* 0x000000181b1b7221 */ /* 0x008fe40000010000 */
[----:B------:R-:W3:Y:S04]  /*6c80*/  SHFL.BFLY PT, R44, R43, 0x8, 0x101f ;  /* 0x0d101f002b2c7f89 */ /* 0x000ee800000e0000 */
[----:B------:R-:W4:Y:S01]  /*6c90*/  SHFL.BFLY PT, R45, R42, 0x8, 0x101f ;  /* 0x0d101f002a2d7f89 */ /* 0x000f2200000e0000 */
[----:B------:R-:W-:-:S03]  /*6ca0*/  @P0 MOV R46, R51 ;  /* 0x00000033002e0202 */ /* 0x000fc60000000f00 */
[----:B------:R-:W5:Y:S01]  /*6cb0*/  SHFL.BFLY PT, R30, R26, 0x4, 0x101f ;  /* 0x0c901f001a1e7f89 */ /* 0x000f6200000e0000 */
[----:B------:R-:W-:-:S03]  /*6cc0*/  @P0 MOV R50, R52 ;  /* 0x0000003400320202 */ /* 0x000fc60000000f00 */
[----:B------:R-:W2:Y:S01]  /*6cd0*/  SHFL.BFLY PT, R24, R27, 0x4, 0x101f ;  /* 0x0c901f001b187f89 */ /* 0x000ea200000e0000 */
[----:B------:R-:W-:Y:S01]  /*6ce0*/  ISETP.NE.AND P0, PT, R49, RZ, PT ;  /* 0x000000ff3100720c */ /* 0x000fe20003f05270 */
[----:B0-----:R-:W-:Y:S02]  /*6cf0*/  FADD.FTZ R39, R39, R38 ;  /* 0x0000002627277221 */ /* 0x001fe40000010000 */
[----:B------:R-:W0:Y:S01]  /*6d00*/  SHFL.BFLY PT, R51, R46, 0x8, 0x101f ;  /* 0x0d101f002e337f89 */ /* 0x000e2200000e0000 */
[----:B-1----:R-:W-:-:S03]  /*6d10*/  FADD.FTZ R40, R40, R37 ;  /* 0x0000002528287221 */ /* 0x002fc60000010000 */
[----:B------:R-:W1:Y:S01]  /*6d20*/  SHFL.BFLY PT, R38, R39, 0x4, 0x101f ;  /* 0x0c901f0027267f89 */ /* 0x000e6200000e0000 */
[----:B---3--:R-:W-:-:S03]  /*6d30*/  FADD.FTZ R44, R44, R43 ;  /* 0x0000002b2c2c7221 */ /* 0x008fc60000010000 */
[----:B------:R-:W3:Y:S01]  /*6d40*/  SHFL.BFLY PT, R37, R40, 0x4, 0x101f ;  /* 0x0c901f0028257f89 */ /* 0x000ee200000e0000 */
[----:B----4-:R-:W-:-:S03]  /*6d50*/  FADD.FTZ R45, R45, R42 ;  /* 0x0000002a2d2d7221 */ /* 0x010fc60000010000 */
[----:B------:R-:W4:Y:S01]  /*6d60*/  SHFL.BFLY PT, R43, R44, 0x4, 0x101f ;  /* 0x0c901f002c2b7f89 */ /* 0x000f2200000e0000 */
[----:B-----5:R-:W-:-:S03]  /*6d70*/  FADD.FTZ R25, R26, R30 ;  /* 0x0000001e1a197221 */ /* 0x020fc60000010000 */
[----:B------:R-:W5:Y:S01]  /*6d80*/  SHFL.BFLY PT, R42, R45, 0x4, 0x101f ;  /* 0x0c901f002d2a7f89 */ /* 0x000f6200000e0000 */
[----:B------:R-:W-:Y:S01]  /*6d90*/  MOV R30, 0xffff ;  /* 0x0000ffff001e7802 */ /* 0x000fe20000000f00 */
[----:B--2---:R-:W-:Y:S02]  /*6da0*/  FADD.FTZ R24, R27, R24 ;  /* 0x000000181b187221 */ /* 0x004fe40000010000 */
[----:B------:R-:W2:Y:S01]  /*6db0*/  SHFL.BFLY PT, R53, R50, 0x8, 0x101f ;  /* 0x0d101f0032357f89 */ /* 0x000ea200000e0000 */
[----:B------:R-:W-:Y:S02]  /*6dc0*/  MOV R27, 0xffff ;  /* 0x0000ffff001b7802 */ /* 0x000fe40000000f00 */
[----:B------:R-:W-:Y:S01]  /*6dd0*/  MOV R26, 0xffff ;  /* 0x0000ffff001a7802 */ /* 0x000fe20000000f00 */
[----:B------:R-:W2:Y:S01]  /*6de0*/  SHFL.BFLY PT, R30, R25, 0x2, 0x101f ;  /* 0x0c501f00191e7f89 */ /* 0x000ea200000e0000 */
[----:B0-----:R-:W-:Y:S01]  /*6df0*/  FADD.FTZ R51, R51, R46 ;  /* 0x0000002e33337221 */ /* 0x001fe20000010000 */
[----:B------:R-:W-:Y:S01]  /*6e00*/  MOV R46, 0xffff ;  /* 0x0000ffff002e7802 */ /* 0x000fe20000000f00 */
[----:B-1----:R-:W-:Y:S01]  /*6e10*/  FADD.FTZ R38, R39, R38 ;  /* 0x0000002627267221 */ /* 0x002fe20000010000 */
[----:B------:R-:W0:Y:S01]  /*6e20*/  SHFL.BFLY PT, R27, R24, 0x2, 0x101f ;  /* 0x0c501f00181b7f89 */ /* 0x000e2200000e0000 */
[----:B---3--:R-:W-:-:S03]  /*6e30*/  FADD.FTZ R37, R40, R37 ;  /* 0x0000002528257221 */ /* 0x008fc60000010000 */
[----:B------:R-:W1:Y:S01]  /*6e40*/  SHFL.BFLY PT, R41, R38, 0x2, 0x101f ;  /* 0x0c501f0026297f89 */ /* 0x000e6200000e0000 */
[----:B------:R-:W-:Y:S01]  /*6e50*/  MOV R40, 0xffff ;  /* 0x0000ffff00287802 */ /* 0x000fe20000000f00 */
[----:B----4-:R-:W-:Y:S01]  /*6e60*/  FADD.FTZ R43, R44, R43 ;  /* 0x0000002b2c2b7221 */ /* 0x010fe20000010000 */
[----:B------:R-:W-:Y:S01]  /*6e70*/  MOV R44, 0xffff ;  /* 0x0000ffff002c7802 */ /* 0x000fe20000000f00 */
[----:B------:R-:W3:Y:S01]  /*6e80*/  SHFL.BFLY PT, R26, R37, 0x2, 0x101f ;  /* 0x0c501f00251a7f89 */ /* 0x000ee200000e0000 */
[----:B-----5:R-:W-:-:S03]  /*6e90*/  FADD.FTZ R42, R45, R42 ;  /* 0x0000002a2d2a7221 */ /* 0x020fc60000010000 */
[----:B------:R-:W4:Y:S01]  /*6ea0*/  SHFL.BFLY PT, R46, R51, 0x4, 0x101f ;  /* 0x0c901f00332e7f89 */ /* 0x000f2200000e0000 */
[----:B------:R-:W-:Y:S01]  /*6eb0*/  IADD3 R23, R31, R20, RZ ;  /* 0x000000141f177210 */ /* 0x000fe20007ffe0ff */
[----:B--2---:R-:W-:Y:S01]  /*6ec0*/  FADD.FTZ R53, R53, R50 ;  /* 0x0000003235357221 */ /* 0x004fe20000010000 */
[----:B------:R-:W-:Y:S01]  /*6ed0*/  MOV R50, 0xffff ;  /* 0x0000ffff00327802 */ /* 0x000fe20000000f00 */
[----:B------:R-:W2:Y:S01]  /*6ee0*/  SHFL.BFLY PT, R45, R42, 0x2, 0x101f ;  /* 0x0c501f002a2d7f89 */ /* 0x000ea200000e0000 */
        /* <DEDUP_REMOVED lines=15> */
[----:B--2---:R-:W-:Y:S01]  /*6fe0*/  FADD.FTZ R45, R42, R45 ;  /* 0x0000002d2a2d7221 */ /* 0x004fe20000010000 */
[----:B------:R-:W-:Y:S01]  /*6ff0*/  MOV R42, 0xffff ;  /* 0x0000ffff002a7802 */ /* 0x000fe20000000f00 */
[----:B------:R-:W2:Y:S01]  /*7000*/  SHFL.BFLY PT, R40, R41, 0x1, 0x101f ;  /* 0x0c301f0029287f89 */ /* 0x000ea200000e0000 */
        /* <DEDUP_REMOVED lines=8> */
[----:B---3--:R-:W-:-:S03]  /*7090*/  FADD.FTZ R33, R33, R36 ;  /* 0x0000002421217221 */ /* 0x008fc60000010000 */
[----:B------:R-:W3:Y:S01]  /*70a0*/  SHFL.BFLY PT, R51, R50, 0x2, 0x101f ;  /* 0x0c501f0032337f89 */ /* 0x000ee200000e0000 */
[----:B------:R-:W-:Y:S01]  /*70b0*/  @!P0 F2FP.F16.F32.PACK_AB R31, RZ, R34 ;  /* 0x00000022ff1f823e */ /* 0x000fe200000000ff */
[----:B------:R-:W-:-:S04]  /*70c0*/  IMAD.WIDE R26, R23, 0x2, R26 ;  /* 0x00000002171a7825 */ /* 0x000fc800078e021a */
[----:B----4-:R-:W-:Y:S01]  /*70d0*/  FADD.FTZ R38, R39, R38 ;  /* 0x0000002627267221 */ /* 0x010fe20000010000 */
[----:B------:R-:W-:Y:S02]  /*70e0*/  @!P0 F2FP.F16.F32.PACK_AB R30, RZ, R33 ;  /* 0x00000021ff1e823e */ /* 0x000fe400000000ff */
[----:B------:R-:W-:Y:S01]  /*70f0*/  PRMT R32, R31, 0x7610, R32 ;  /* 0x000076101f207816 */ /* 0x000fe20000000020 */
[----:B--2---:R-:W-:Y:S01]  /*7100*/  FADD.FTZ R28, R41, R40 ;  /* 0x00000028291c7221 */ /* 0x004fe20000010000 */
        /* <DEDUP_REMOVED lines=10> */
[----:B---3--:R-:W-:-:S03]  /*71b0*/  FADD.FTZ R50, R50, R51 ;  /* 0x0000003332327221 */ /* 0x008fc60000010000 */
[----:B------:R-:W-:Y:S02]  /*71c0*/  @!P0 F2FP.F16.F32.PACK_AB R31, RZ, R31 ;  /* 0x0000001fff1f823e */ /* 0x000fe400000000ff */
        /* <DEDUP_REMOVED lines=8> */
.L_x_2695:
[----:B01----:R-:W-:Y:S01]  /*7250*/  FADD.FTZ R28, R50, R30 ;  /* 0x0000001e321c7221 */ /* 0x003fe20000010000 */
[----:B------:R-:W-:-:S04]  /*7260*/  @!P0 F2FP.F16.F32.PACK_AB R23, RZ, R34 ;  /* 0x00000022ff17823e */ /* 0x000fc800000000ff */
[----:B------:R-:W-:Y:S01]  /*7270*/  @!P0 F2FP.F16.F32.PACK_AB R28, RZ, R28 ;  /* 0x0000001cff1c823e */ /* 0x000fe200000000ff */
[----:B------:R0:W-:Y:S04]  /*7280*/  @!P0 STG.E.U16 desc[UR12][R24.64+0xb4], R23 ;  /* 0x0000b41718008986 */ /* 0x0001e8000c10150c */
[----:B------:R0:W-:Y:S02]  /*7290*/  @!P0 STG.E.U16 desc[UR12][R26.64+0xb4], R28 ;  /* 0x0000b41c1a008986 */ /* 0x0001e4000c10150c */
.L_x_2625:
[----:B------:R-:W-:Y:S05]  /*72a0*/  WARPSYNC.ALL ;  /* 0x0000000000007948 */ /* 0x000fea0003800000 */
[----:B------:R-:W-:Y:S01]  /*72b0*/  BAR.SYNC.DEFER_BLOCKING 0x0 ;  /* 0x0000000000007b1d */ /* 0x000fe20000010000 */
[C---:B------:R-:W-:Y:S02]  /*72c0*/  ISETP.GE.AND P0, PT, R20.reuse, -0xc40, PT ;  /* 0xfffff3c01400780c */ /* 0x040fe40003f06270 */
[----:B------:R-:W-:-:S11]  /*72d0*/  IADD3 R20, R20, 0x1000, RZ ;  /* 0x0000100014147810 */ /* 0x000fd60007ffe0ff */
[----:B------:R-:W-:Y:S05]  /*72e0*/  @!P0 BRA `(.L_x_2632) ;  /* 0xffffffe400008947 */ /* 0x000fea000383ffff */
[----:B------:R-:W-:Y:S05]  /*72f0*/  EXIT ;  /* 0x000000000000794d */ /* 0x000fea0003800000 */
.L_x_2628:
[----:B------:R-:W-:Y:S01]  /*7300*/  HFMA2.MMA R29, -RZ, RZ, 0, 4.76837158203125e-07 ;  /* 0x00000008ff1d7435 */ /* 0x000fe200000001ff */
[----:B---3--:R-:W-:Y:S02]  /*7310*/  MOV R32, R24 ;  /* 0x0000001800207202 */ /* 0x008fe40000000f00 */
[----:B------:R-:W-:Y:S02]  /*7320*/  MOV R28, 0x101f ;  /* 0x0000101f001c7802 */ /* 0x000fe40000000f00 */
[----:B------:R-:W-:-:S07]  /*7330*/  MOV R23, 0xffff ;  /* 0x0000ffff00177802 */ /* 0x000fce0000000f00 */
[----:B012-4-:R-:W-:Y:S05]  /*7340*/  WARPSYNC.COLLECTIVE R23, `(.L_x_2633) ;  /* 0x0000000017087348 */ /* 0x017fea0003c00000 */
[----:B------:R3:W0:Y:S02]  /*7350*/  SHFL.BFLY P3, R30, R32, R29, R28 ;  /* 0x0c00001d201e7389 */ /* 0x000624000006001c */
[----:B01234-:R-:W-:Y:S01]  /*7360*/  ENDCOLLECTIVE ;  /* 0x000000000000791b */ /* 0x01ffe20003800000 */
.L_x_2633:
[----:B------:R-:W-:Y:S02]  /*7370*/  MOV R32, R25 ;  /* 0x0000001900207202 */ /* 0x000fe40000000f00 */
[----:B------:R-:W-:-:S07]  /*7380*/  MOV R27, R30 ;  /* 0x0000001e001b7202 */ /* 0x000fce0000000f00 */
[----:B------:R-:W-:Y:S05]  /*7390*/  WARPSYNC.COLLECTIVE R23, `(.L_x_2634) ;  /* 0x0000000017087348 */ /* 0x000fea0003c00000 */
[----:B------:R0:W1:Y:S02]  /*73a0*/  SHFL.BFLY P3, R30, R32, R29, R28 ;  /* 0x0c00001d201e7389 */ /* 0x000064000006001c */
[----:B01----:R-:W-:Y:S01]  /*73b0*/  ENDCOLLECTIVE ;  /* 0x000000000000791b */ /* 0x003fe20003800000 */
.L_x_2634:
[----:B------:R-:W-:Y:S01]  /*73c0*/  FADD.FTZ R27, R27, R24 ;  /* 0x000000181b1b7221 */ /* 0x000fe20000010000 */
[----:B------:R-:W-:-:S04]  /*73d0*/  HFMA2.MMA R29, -RZ, RZ, 0, 2.384185791015625e-07 ;  /* 0x00000004ff1d7435 */ /* 0x000fc800000001ff */
[----:B------:R-:W-:Y:S02]  /*73e0*/  MOV R32, R27 ;  /* 0x0000001b00207202 */ /* 0x000fe40000000f00 */
[----:B------:R-:W-:-:S07]  /*73f0*/  MOV R26, R30 ;  /* 0x0000001e001a7202 */ /* 0x000fce0000000f00 */
[----:B------:R-:W-:Y:S05]  /*7400*/  WARPSYNC.COLLECTIVE R23, `(.L_x_2635) ;  /* 0x0000000017087348 */ /* 0x000fea0003c00000 */
[----:B------:R0:W1:Y:S02]  /*7410*/  SHFL.BFLY P3, R30, R32, R29, R28 ;  /* 0x0c00001d201e7389 */ /* 0x000064000006001c */
[----:B01----:R-:W-:Y:S01]  /*7420*/  ENDCOLLECTIVE ;  /* 0x000000000000791b */ /* 0x003fe20003800000 */
.L_x_2635:
[----:B------:R-:W-:-:S05]  /*7430*/  FADD.FTZ R26, R26, R25 ;  /* 0x000000191a1a7221 */ /* 0x000fca0000010000 */
[----:B------:R-:W-:Y:S02]  /*7440*/  MOV R32, R26 ;  /* 0x0000001a00207202 */ /* 0x000fe40000000f00 */
[----:B------:R-:W-:-:S07]  /*7450*/  MOV R34, R30 ;  /* 0x0000001e00227202 */ /* 0x000fce0000000f00 */
[----:B------:R-:W-:Y:S05]  /*7460*/  WARPSYNC.COLLECTIVE R23, `(.L_x_2636) ;  /* 0x0000000017087348 */ /* 0x000fea0003c00000 */
[----:B------:R0:W1:Y:S02]  /*7470*/  SHFL.BFLY P3, R30, R32, R29, R28 ;  /* 0x0c00001d201e7389 */ /* 0x000064000006001c */
[----:B01----:R-:W-:Y:S01]  /*7480*/  ENDCOLLECTIVE ;  /* 0x000000000000791b */ /* 0x003fe20003800000 */
.L_x_2636:
[----:B------:R-:W-:Y:S01]  /*7490*/  FADD.FTZ R34, R27, R34 ;  /* 0x000000221b227221 */ /* 0x000fe20000010000 */
[----:B------:R-:W-:-:S04]  /*74a0*/  HFMA2.MMA R29, -RZ, RZ, 0, 1.1920928955078125e-07 ;  /* 0x00000002ff1d7435 */ /* 0x000fc800000001ff */
[----:B------:R-:W-:Y:S02]  /*74b0*/  MOV R32, R34 ;  /* 0x0000002200207202 */ /* 0x000fe40000000f00 */
[----:B------:R-:W-:-:S07]  /*74c0*/  MOV R31, R30 ;  /* 0x0000001e001f7202 */ /* 0x000fce0000000f00 */
[----:B------:R-:W-:Y:S05]  /*74d0*/  WARPSYNC.COLLECTIVE R23, `(.L_x_2637) ;  /* 0x0000000017087348 */ /* 0x000fea0003c00000 */
[----:B------:R0:W1:Y:S02]  /*74e0*/  SHFL.BFLY P3, R30, R32, R29, R28 ;  /* 0x0c00001d201e7389 */ /* 0x000064000006001c */
[----:B01----:R-:W-:Y:S01]  /*74f0*/  ENDCOLLECTIVE ;  /* 0x000000000000791b */ /* 0x003fe20003800000 */
.L_x_2637:
[----:B------:R-:W-:-:S05]  /*7500*/  FADD.FTZ R31, R26, R31 ;  /* 0x0000001f1a1f7221 */ /* 0x000fca0000010000 */
[----:B------:R-:W-:Y:S02]  /*7510*/  MOV R32, R31 ;  /* 0x0000001f00207202 */ /* 0x000fe40000000f00 */
[----:B------:R-:W-:-:S07]  /*7520*/  MOV R33, R30 ;  /* 0x0000001e00217202 */ /* 0x000fce0000000f00 */
[----:B------:R-:W-:Y:S05]  /*7530*/  WARPSYNC.COLLECTIVE R23, `(.L_x_2638) ;  /* 0x0000000017087348 */ /* 0x000fea0003c00000 */
[----:B------:R0:W1:Y:S02]  /*7540*/  SHFL.BFLY P3, R30, R32, R29, R28 ;  /* 0x0c00001d201e7389 */ /* 0x000064000006001c */
[----:B01----:R-:W-:Y:S01]  /*7550*/  ENDCOLLECTIVE ;  /* 0x000000000000791b */ /* 0x003fe20003800000 */
.L_x_2638:
[----:B------:R-:W-:Y:S01]  /*7560*/  FADD.FTZ R33, R34, R33 ;  /* 0x0000002122217221 */ /* 0x000fe20000010000 */
[----:B------:R-:W-:-:S04]  /*7570*/  HFMA2.MMA R29, -RZ, RZ, 0, 5.9604644775390625e-08 ;  /* 0x00000001ff1d7435 */ /* 0x000fc800000001ff */
[----:B------:R-:W-:Y:S02]  /*7580*/  MOV R32, R33 ;  /* 0x0000002100207202 */ /* 0x000fe40000000f00 */
[----:B------:R-:W-:-:S07]  /*7590*/  MOV R24, R30 ;  /* 0x0000001e00187202 */ /* 0x000fce0000000f00 */
[----:B------:R-:W-:Y:S05]  /*75a0*/  WARPSYNC.COLLECTIVE R23, `(.L_x_2639) ;  /* 0x0000000017087348 */ /* 0x000fea0003c00000 */
[----:B------:R0:W1:Y:S02]  /*75b0*/  SHFL.BFLY P3, R30, R32, R29, R28 ;  /* 0x0c00001d201e7389 */ /* 0x000064000006001c */
[----:B01----:R-:W-:Y:S01]  /*75c0*/  ENDCOLLECTIVE ;  /* 0x000000000000791b */ /* 0x003fe20003800000 */
.L_x_2639:
[----:B------:R-:W-:-:S05]  /*75d0*/  FADD.FTZ R35, R31, R24 ;  /* 0x000000181f237221 */ /* 0x000fca0000010000 */
[----:B------:R-:W-:Y:S02]  /*75e0*/  MOV R32, R35 ;  /* 0x0000002300207202 */ /* 0x000fe40000000f00 */
[----:B------:R-:W-:-:S07]  /*75f0*/  MOV R36, R30 ;  /* 0x0000001e00247202 */ /* 0x000fce0000000f00 */
[----:B------:R-:W-:Y:S05]  /*7600*/  WARPSYNC.COLLECTIVE R23, `(.L_x_2640) ;  /* 0x0000000017087348 */ /* 0x000fea0003c00000 */
[----:B------:R0:W1:Y:S02]  /*7610*/  SHFL.BFLY P3, R30, R32, R29, R28 ;  /* 0x0c00001d201e7389 */ /* 0x000064000006001c */
[----:B01----:R-:W-:Y:S01]  /*7620*/  ENDCOLLECTIVE ;  /* 0x000000000000791b */ /* 0x003fe20003800000 */
.L_x_2640:
[----:B------:R-:W-:Y:S01]  /*7630*/  FADD.FTZ R36, R33, R36 ;  /* 0x0000002421247221 */ /* 0x000fe20000010000 */
[----:B------:R-:W-:Y:S06]  /*7640*/  BRA `(.L_x_2641) ;  /* 0xffffffec00687947 */ /* 0x000fec000383ffff */
.L_x_2629:
[----:B------:R-:W-:Y:S01]  /*7650*/  BSSY B1, `(.L_x_2642) ;  /* 0x0000008000017945 */ /* 0x000fe20003800000 */
[----:B0-----:R-:W-:Y:S02]  /*7660*/  MOV R32, R31 ;  /* 0x0000001f00207202 */ /* 0x001fe40000000f00 */
[----:B---3--:R-:W-:Y:S02]  /*7670*/  MOV R29, 0x8 ;  /* 0x00000008001d7802 */ /* 0x008fe40000000f00 */
[----:B------:R-:W-:Y:S02]  /*7680*/  MOV R28, 0x101f ;  /* 0x0000101f001c7802 */ /* 0x000fe40000000f00 */
[----:B------:R-:W-:-:S07]  /*7690*/  MOV R23, 0xffff ;  /* 0x0000ffff00177802 */ /* 0x000fce0000000f00 */
[----:B-12-4-:R-:W-:Y:S05]  /*76a0*/  WARPSYNC.COLLECTIVE R23, `(.L_x_2643) ;  /* 0x0000000017087348 */ /* 0x016fea0003c00000 */
[----:B------:R0:W3:Y:S02]  /*76b0*/  SHFL.BFLY P3, R30, R32, R29, R28 ;  /* 0x0c00001d201e7389 */ /* 0x0000e4000006001c */
[----:B01234-:R-:W-:Y:S01]  /*76c0*/  ENDCOLLECTIVE ;  /* 0x000000000000791b */ /* 0x01ffe20003800000 */
.L_x_2643:
[----:B------:R-:W-:Y:S05]  /*76d0*/  BSYNC B1 ;  /* 0x0000000000017941 */ /* 0x000fea0003800000 */
.L_x_2642:
        /* <DEDUP_REMOVED lines=8> */
.L_x_2644:
[----:B------:R-:W-:Y:S01]  /*7760*/  FADD.FTZ R34, R34, R31 ;  /* 0x0000001f22227221 */ /* 0x000fe20000010000 */
[----:B------:R-:W-:-:S04]  /*7770*/  HFMA2.MMA R29, -RZ, RZ, 0, 2.384185791015625e-07 ;  /* 0x00000004ff1d7435 */ /* 0x000fc800000001ff */
[----:B------:R-:W-:Y:S02]  /*7780*/  MOV R32, R34 ;  /* 0x0000002200207202 */ /* 0x000fe40000000f00 */
[----:B------:R-:W-:-:S07]  /*7790*/  MOV R36, R30 ;  /* 0x0000001e00247202 */ /* 0x000fce0000000f00 */
[----:B------:R-:W-:Y:S05]  /*77a0*/  WARPSYNC.COLLECTIVE R23, `(.L_x_2645) ;  /* 0x0000000017087348 */ /* 0x000fea0003c00000 */
[----:B------:R0:W1:Y:S02]  /*77b0*/  SHFL.BFLY P3, R30, R32, R29, R28 ;  /* 0x0c00001d201e7389 */ /* 0x000064000006001c */
[----:B01----:R-:W-:Y:S01]  /*77c0*/  ENDCOLLECTIVE ;  /* 0x000000000000791b */ /* 0x003fe20003800000 */
.L_x_2645:
[----:B------:R-:W-:-:S05]  /*77d0*/  FADD.FTZ R36, R36, R33 ;  /* 0x0000002124247221 */ /* 0x000fca0000010000 */
[----:B------:R-:W-:Y:S02]  /*77e0*/  MOV R32, R36 ;  /* 0x0000002400207202 */ /* 0x000fe40000000f00 */
[----:B------:R-:W-:-:S07]  /*77f0*/  MOV R35, R30 ;  /* 0x0000001e00237202 */ /* 0x000fce0000000f00 */
[----:B------:R-:W-:Y:S05]  /*7800*/  WARPSYNC.COLLECTIVE R23, `(.L_x_2646) ;  /* 0x0000000017087348 */ /* 0x000fea0003c00000 */
[----:B------:R0:W1:Y:S02]  /*7810*/  SHFL.BFLY P3, R30, R32, R29, R28 ;  /* 0x0c00001d201e7389 */ /* 0x000064000006001c */
[----:B01----:R-:W-:Y:S01]  /*7820*/  ENDCOLLECTIVE ;  /* 0x000000000000791b */ /* 0x003fe20003800000 */
.L_x_2646:
[----:B------:R-:W-:Y:S01]  /*7830*/  FADD.FTZ R35, R34, R35 ;  /* 0x0000002322237221 */ /* 0x000fe20000010000 */
[----:B------:R-:W-:-:S04]  /*7840*/  HFMA2.MMA R29, -RZ, RZ, 0, 1.1920928955078125e-07 ;  /* 0x00000002ff1d7435 */ /* 0x000fc800000001ff */
[----:B------:R-:W-:Y:S02]  /*7850*/  MOV R32, R35 ;  /* 0x0000002300207202 */ /* 0x000fe40000000f00 */
[----:B------:R-:W-:-:S07]  /*7860*/  MOV R37, R30 ;  /* 0x0000001e00257202 */ /* 0x000fce0000000f00 */
[----:B------:R-:W-:Y:S05]  /*7870*/  WARPSYNC.COLLECTIVE R23, `(.L_x_2647) ;  /* 0x0000000017087348 */ /* 0x000fea0003c00000 */
[----:B------:R0:W1:Y:S02]  /*7880*/  SHFL.BFLY P3, R30, R32, R29, R28 ;  /* 0x0c00001d201e7389 */ /* 0x000064000006001c */
[----:B01----:R-:W-:Y:S01]  /*7890*/  ENDCOLLECTIVE ;  /* 0x000000000000791b */ /* 0x003fe20003800000 */
.L_x_2647:
[----:B------:R-:W-:-:S05]  /*78a0*/  FADD.FTZ R37, R36, R37 ;  /* 0x0000002524257221 */ /* 0x000fca0000010000 */
[----:B------:R-:W-:Y:S02]  /*78b0*/  MOV R32, R37 ;  /* 0x0000002500207202 */ /* 0x000fe40000000f00 */
[----:B------:R-:W-:-:S07]  /*78c0*/  MOV R38, R30 ;  /* 0x0000001e00267202 */ /* 0x000fce0000000f00 */
[----:B------:R-:W-:Y:S05]  /*78d0*/  WARPSYNC.COLLECTIVE R23, `(.L_x_2648) ;  /* 0x0000000017087348 */ /* 0x000fea0003c00000 */
[----:B------:R0:W1:Y:S02]  /*78e0*/  SHFL.BFLY P3, R30, R32, R29, R28 ;  /* 0x0c00001d201e7389 */ /* 0x000064000006001c */
[----:B01----:R-:W-:Y:S01]  /*78f0*/  ENDCOLLECTIVE ;  /* 0x000000000000791b */ /* 0x003fe20003800000 */
.L_x_2648:
[----:B------:R-:W-:Y:S01]  /*7900*/  FADD.FTZ R38, R35, R38 ;  /* 0x0000002623267221 */ /* 0x000fe20000010000 */
[----:B------:R-:W-:-:S04]  /*7910*/  HFMA2.MMA R29, -RZ, RZ, 0, 5.9604644775390625e-08 ;  /* 0x00000001ff1d7435 */ /* 0x000fc800000001ff */
[----:B------:R-:W-:Y:S02]  /*7920*/  MOV R32, R38 ;  /* 0x0000002600207202 */ /* 0x000fe40000000f00 */
[----:B------:R-:W-:-:S07]  /*7930*/  MOV R40, R30 ;  /* 0x0000001e00287202 */ /* 0x000fce0000000f00 */
[----:B------:R-:W-:Y:S05]  /*7940*/  WARPSYNC.COLLECTIVE R23, `(.L_x_2649) ;  /* 0x0000000017087348 */ /* 0x000fea0003c00000 */
[----:B------:R0:W1:Y:S02]  /*7950*/  SHFL.BFLY P3, R30, R32, R29, R28 ;  /* 0x0c00001d201e7389 */ /* 0x000064000006001c */
[----:B01----:R-:W-:Y:S01]  /*7960*/  ENDCOLLECTIVE ;  /* 0x000000000000791b */ /* 0x003fe20003800000 */
.L_x_2649:
[----:B------:R-:W-:-:S05]  /*7970*/  FADD.FTZ R40, R37, R40 ;  /* 0x0000002825287221 */ /* 0x000fca0000010000 */
[----:B------:R-:W-:Y:S02]  /*7980*/  MOV R32, R40 ;  /* 0x0000002800207202 */ /* 0x000fe40000000f00 */
[----:B------:R-:W-:-:S07]  /*7990*/  MOV R31, R30 ;  /* 0x0000001e001f7202 */ /* 0x000fce0000000f00 */
[----:B------:R-:W-:Y:S05]  /*79a0*/  WARPSYNC.COLLECTIVE R23, `(.L_x_2650) ;  /* 0x0000000017087348 */ /* 0x000fea0003c00000 */
[----:B------:R0:W1:Y:S02]  /*79b0*/  SHFL.BFLY P3, R30, R32, R29, R28 ;  /* 0x0c00001d201e7389 */ /* 0x000064000006001c */
[----:B01----:R-:W-:Y:S01]  /*79c0*/  ENDCOLLECTIVE ;  /* 0x000000000000791b */ /* 0x003fe20003800000 */
.L_x_2650:
[----:B------:R-:W-:Y:S01]  /*79d0*/  FADD.FTZ R31, R38, R31 ;  /* 0x0000001f261f7221 */ /* 0x000fe20000010000 */
[----:B------:R-:W-:Y:S06]  /*79e0*/  BRA `(.L_x_2651) ;  /* 0xffffffec00247947 */ /* 0x000fec000383ffff */
.L_x_2630:
        /* <DEDUP_REMOVED lines=8> */
.L_x_2653:
[----:B------:R-:W-:Y:S05]  /*7a70*/  BSYNC B1 ;  /* 0x0000000000017941 */ /* 0x000fea0003800000 */
.L_x_2652:
        /* <DEDUP_REMOVED lines=8> */
.L_x_2654:
[----:B------:R-:W-:Y:S01]  /*7b00*/  FADD.FTZ R34, R34, R31 ;  /* 0x0000001f22227221 */ /* 0x000fe20000010000 */
[----:B------:R-:W-:-:S04]  /*7b10*/  HFMA2.MMA R29, -RZ, RZ, 0, 2.384185791015625e-07 ;  /* 0x00000004ff1d7435 */ /* 0x000fc800000001ff */
[----:B------:R-:W-:Y:S02]  /*7b20*/  MOV R32, R34 ;  /* 0x0000002200207202 */ /* 0x000fe40000000f00 */
[----:B------:R-:W-:-:S07]  /*7b30*/  MOV R36, R30 ;  /* 0x0000001e00247202 */ /* 0x000fce0000000f00 */
[----:B------:R-:W-:Y:S05]  /*7b40*/  WARPSYNC.COLLECTIVE R23, `(.L_x_2655) ;  /* 0x0000000017087348 */ /* 0x000fea0003c00000 */
[----:B------:R0:W1:Y:S02]  /*7b50*/  SHFL.BFLY P3, R30, R32, R29, R28 ;  /* 0x0c00001d201e7389 */ /* 0x000064000006001c */
[----:B01----:R-:W-:Y:S01]  /*7b60*/  ENDCOLLECTIVE ;  /* 0x000000000000791b */ /* 0x003fe20003800000 */
.L_x_2655:
[----:B------:R-:W-:-:S05]  /*7b70*/  FADD.FTZ R36, R36, R33 ;  /* 0x0000002124247221 */ /* 0x000fca0000010000 */
[----:B------:R-:W-:Y:S02]  /*7b80*/  MOV R32, R36 ;  /* 0x0000002400207202 */ /* 0x000fe40000000f00 */
[----:B------:R-:W-:-:S07]  /*7b90*/  MOV R35, R30 ;  /* 0x0000001e00237202 */ /* 0x000fce0000000f00 */
[----:B------:R-:W-:Y:S05]  /*7ba0*/  WARPSYNC.COLLECTIVE R23, `(.L_x_2656) ;  /* 0x0000000017087348 */ /* 0x000fea0003c00000 */
[----:B------:R0:W1:Y:S02]  /*7bb0*/  SHFL.BFLY P3, R30, R32, R29, R28 ;  /* 0x0c00001d201e7389 */ /* 0x000064000006001c */
[----:B01----:R-:W-:Y:S01]  /*7bc0*/  ENDCOLLECTIVE ;  /* 0x000000000000791b */ /* 0x003fe20003800000 */
.L_x_2656:
[----:B------:R-:W-:Y:S01]  /*7bd0*/  FADD.FTZ R35, R34, R35 ;  /* 0x0000002322237221 */ /* 0x000fe20000010000 */
[----:B------:R-:W-:-:S04]  /*7be0*/  HFMA2.MMA R29, -RZ, RZ, 0, 1.1920928955078125e-07 ;  /* 0x00000002ff1d7435 */ /* 0x000fc800000001ff */
[----:B------:R-:W-:Y:S02]  /*7bf0*/  MOV R32, R35 ;  /* 0x0000002300207202 */ /* 0x000fe40000000f00 */
[----:B------:R-:W-:-:S07]  /*7c00*/  MOV R37, R30 ;  /* 0x0000001e00257202 */ /* 0x000fce0000000f00 */
[----:B------:R-:W-:Y:S05]  /*7c10*/  WARPSYNC.COLLECTIVE R23, `(.L_x_2657) ;  /* 0x0000000017087348 */ /* 0x000fea0003c00000 */
[----:B------:R0:W1:Y:S02]  /*7c20*/  SHFL.BFLY P3, R30, R32, R29, R28 ;  /* 0x0c00001d201e7389 */ /* 0x000064000006001c */
[----:B01----:R-:W-:Y:S01]  /*7c30*/  ENDCOLLECTIVE ;  /* 0x000000000000791b */ /* 0x003fe20003800000 */
.L_x_2657:
[----:B------:R-:W-:-:S05]  /*7c40*/  FADD.FTZ R37, R36, R37 ;  /* 0x0000002524257221 */ /* 0x000fca0000010000 */
[----:B------:R-:W-:Y:S02]  /*7c50*/  MOV R32, R37 ;  /* 0x0000002500207202 */ /* 0x000fe40000000f00 */
[----:B------:R-:W-:-:S07]  /*7c60*/  MOV R38, R30 ;  /* 0x0000001e00267202 */ /* 0x000fce0000000f00 */
[----:B------:R-:W-:Y:S05]  /*7c70*/  WARPSYNC.COLLECTIVE R23, `(.L_x_2658) ;  /* 0x0000000017087348 */ /* 0x000fea0003c00000 */
[----:B------:R0:W1:Y:S02]  /*7c80*/  SHFL.BFLY P3, R30, R32, R29, R28 ;  /* 0x0c00001d201e7389 */ /* 0x000064000006001c */
[----:B01----:R-:W-:Y:S01]  /*7c90*/  ENDCOLLECTIVE ;  /* 0x000000000000791b */ /* 0x003fe20003800000 */
.L_x_2658:
[----:B------:R-:W-:Y:S01]  /*7ca0*/  FADD.FTZ R38, R35, R38 ;  /* 0x0000002623267221 */ /* 0x000fe20000010000 */
[----:B------:R-:W-:-:S04]  /*7cb0*/  HFMA2.MMA R29, -RZ, RZ, 0, 5.9604644775390625e-08 ;  /* 0x00000001ff1d7435 */ /* 0x000fc800000001ff */
[----:B------:R-:W-:Y:S02]  /*7cc0*/  MOV R32, R38 ;  /* 0x0000002600207202 */ /* 0x000fe40000000f00 */
[----:B------:R-:W-:-:S07]  /*7cd0*/  MOV R40, R30 ;  /* 0x0000001e00287202 */ /* 0x000fce0000000f00 */
[----:B------:R-:W-:Y:S05]  /*7ce0*/  WARPSYNC.COLLECTIVE R23, `(.L_x_2659) ;  /* 0x0000000017087348 */ /* 0x000fea0003c00000 */
[----:B------:R0:W1:Y:S02]  /*7cf0*/  SHFL.BFLY P3, R30, R32, R29, R28 ;  /* 0x0c00001d201e7389 */ /* 0x000064000006001c */
[----:B01----:R-:W-:Y:S01]  /*7d00*/  ENDCOLLECTIVE ;  /* 0x000000000000791b */ /* 0x003fe20003800000 */
.L_x_2659:
[----:B------:R-:W-:-:S05]  /*7d10*/  FADD.FTZ R40, R37, R40 ;  /* 0x0000002825287221 */ /* 0x000fca0000010000 */
[----:B------:R-:W-:Y:S02]  /*7d20*/  MOV R32, R40 ;  /* 0x0000002800207202 */ /* 0x000fe40000000f00 */
[----:B------:R-:W-:-:S07]  /*7d30*/  MOV R31, R30 ;  /* 0x0000001e001f7202 */ /* 0x000fce0000000f00 */
[----:B------:R-:W-:Y:S05]  /*7d40*/  WARPSYNC.COLLECTIVE R23, `(.L_x_2660) ;  /* 0x0000000017087348 */ /* 0x000fea0003c00000 */
[----:B------:R0:W1:Y:S02]  /*7d50*/  SHFL.BFLY P3, R30, R32, R29, R28 ;  /* 0x0c00001d201e7389 */ /* 0x000064000006001c */
[----:B01----:R-:W-:Y:S01]  /*7d60*/  ENDCOLLECTIVE ;  /* 0x000000000000791b */ /* 0x003fe20003800000 */
.L_x_2660:
[----:B------:R-:W-:Y:S01]  /*7d70*/  FADD.FTZ R31, R38, R31 ;  /* 0x0000001f261f7221 */ /* 0x000fe20000010000 */
[----:B------:R-:W-:Y:S06]  /*7d80*/  BRA `(.L_x_2661) ;  /* 0xffffffe800c87947 */ /* 0x000fec000383ffff */
.L_x_2631:
[----:B------:R-:W-:Y:S01]  /*7d90*/  HFMA2.MMA R29, -RZ, RZ, 0, 4.76837158203125e-07 ;  /* 0x00000008ff1d7435 */ /* 0x000fe200000001ff */
[----:B------:R-:W-:Y:S01]  /*7da0*/  BSSY B0, `(.L_x_2662) ;  /* 0x0000007000007945 */ /* 0x000fe20003800000 */
[----:B---3--:R-:W-:Y:S02]  /*7db0*/  MOV R32, R24 ;  /* 0x0000001800207202 */ /* 0x008fe40000000f00 */
[----:B------:R-:W-:Y:S02]  /*7dc0*/  MOV R28, 0x101f ;  /* 0x0000101f001c7802 */ /* 0x000fe40000000f00 */
[----:B0-----:R-:W-:-:S07]  /*7dd0*/  MOV R23, 0xffff ;  /* 0x0000ffff00177802 */ /* 0x001fce0000000f00 */
[----:B-12-4-:R-:W-:Y:S05]  /*7de0*/  WARPSYNC.COLLECTIVE R23, `(.L_x_2663) ;  /* 0x0000000017087348 */ /* 0x016fea0003c00000 */
[----:B------:R0:W3:Y:S02]  /*7df0*/  SHFL.BFLY P3, R30, R32, R29, R28 ;  /* 0x0c00001d201e7389 */ /* 0x0000e4000006001c */
[----:B01234-:R-:W-:Y:S01]  /*7e00*/  ENDCOLLECTIVE ;  /* 0x000000000000791b */ /* 0x01ffe20003800000 */
.L_x_2663:
[----:B------:R-:W-:Y:S05]  /*7e10*/  BSYNC B0 ;  /* 0x0000000000007941 */ /* 0x000fea0003800000 */
.L_x_2662:
        /* <DEDUP_REMOVED lines=13> */
.L_x_2664:
        /* <DEDUP_REMOVED lines=13> */
.L_x_2665:
[----:B------:R-:W-:Y:S02]  /*7fc0*/  MOV R32, R26 ;  /* 0x0000001a00207202 */ /* 0x000fe40000000f00 */
[----:B------:R-:W-:-:S07]  /*7fd0*/  MOV R24, R30 ;  /* 0x0000001e00187202 */ /* 0x000fce0000000f00 */
[----:B------:R-:W-:Y:S05]  /*7fe0*/  WARPSYNC.COLLECTIVE R23, `(.L_x_2666) ;  /* 0x0000000017087348 */ /* 0x000fea0003c00000 */
[----:B------:R0:W1:Y:S02]  /*7ff0*/  SHFL.BFLY P3, R30, R32, R29, R28 ;  /* 0x0c00001d201e7389 */ /* 0x000064000006001c */
[----:B01----:R-:W-:Y:S01]  /*8000*/  ENDCOLLECTIVE ;  /* 0x000000000000791b */ /* 0x003fe20003800000 */
.L_x_2666:
        /* <DEDUP_REMOVED lines=10> */
.L_x_2667:
[----:B------:R-:W-:Y:S02]  /*80b0*/  @P0 LOP3.LUT R26, R26, R11, RZ, 0x3c, !PT ;  /* 0x0000000b1a1a0212 */ /* 0x000fe400078e3cff */
[----:B------:R-:W-:Y:S02]  /*80c0*/  MOV R32, R25 ;  /* 0x0000001900207202 */ /* 0x000fe40000000f00 */
[----:B------:R-:W-:-:S07]  /*80d0*/  MOV R27, R30 ;  /* 0x0000001e001b7202 */ /* 0x000fce0000000f00 */
[----:B------:R-:W-:Y:S05]  /*80e0*/  WARPSYNC.COLLECTIVE R23, `(.L_x_2668) ;  /* 0x0000000017087348 */ /* 0x000fea0003c00000 */
[----:B------:R0:W1:Y:S02]  /*80f0*/  SHFL.BFLY P3, R30, R32, R29, R28 ;  /* 0x0c00001d201e7389 */ /* 0x000064000006001c */
[----:B01----:R-:W-:Y:S01]  /*8100*/  ENDCOLLECTIVE ;  /* 0x000000000000791b */ /* 0x003fe20003800000 */
.L_x_2668:
        /* <DEDUP_REMOVED lines=11> */
.L_x_2669:
[----:B------:R-:W0:Y:S01]  /*81c0*/  LDC.64 R24, c[0x0][0x218] ;  /* 0x00008600ff187b82 */ /* 0x000e220000000a00 */
[----:B------:R-:W-:Y:S02]  /*81d0*/  MOV R32, R34 ;  /* 0x0000002200207202 */ /* 0x000fe40000000f00 */
[----:B------:R-:W-:-:S07]  /*81e0*/  MOV R36, R30 ;  /* 0x0000001e00247202 */ /* 0x000fce0000000f00 */
[----:B0-----:R-:W-:Y:S05]  /*81f0*/  WARPSYNC.COLLECTIVE R23, `(.L_x_2670) ;  /* 0x0000000017087348 */ /* 0x001fea0003c00000 */
[----:B------:R1:W2:Y:S02]  /*8200*/  SHFL.BFLY P3, R30, R32, R29, R28 ;  /* 0x0c00001d201e7389 */ /* 0x0002a4000006001c */
[----:B012---:R-:W-:Y:S01]  /*8210*/  ENDCOLLECTIVE ;  /* 0x000000000000791b */ /* 0x007fe20003800000 */
.L_x_2670:
        /* <DEDUP_REMOVED lines=9> */
.L_x_2671:
        /* <DEDUP_REMOVED lines=8> */
.L_x_2672:
[----:B------:R-:W-:Y:S01]  /*8330*/  FADD.FTZ R40, R40, R37 ;  /* 0x0000002528287221 */ /* 0x000fe20000010000 */
[----:B------:R-:W-:-:S04]  /*8340*/  HFMA2.MMA R29, -RZ, RZ, 0, 2.384185791015625e-07 ;  /* 0x00000004ff1d7435 */ /* 0x000fc800000001ff */
[----:B------:R-:W-:Y:S02]  /*8350*/  MOV R32, R40 ;  /* 0x0000002800207202 */ /* 0x000fe40000000f00 */
[----:B------:R-:W-:-:S07]  /*8360*/  MOV R39, R30 ;  /* 0x0000001e00277202 */ /* 0x000fce0000000f00 */
[----:B------:R-:W-:Y:S05]  /*8370*/  WARPSYNC.COLLECTIVE R23, `(.L_x_2673) ;  /* 0x0000000017087348 */ /* 0x000fea0003c00000 */
[----:B------:R0:W1:Y:S02]  /*8380*/  SHFL.BFLY P3, R30, R32, R29, R28 ;  /* 0x0c00001d201e7389 */ /* 0x000064000006001c */
[----:B01----:R-:W-:Y:S01]  /*8390*/  ENDCOLLECTIVE ;  /* 0x000000000000791b */ /* 0x003fe20003800000 */
.L_x_2673:
[----:B------:R-:W-:-:S05]  /*83a0*/  FADD.FTZ R39, R39, R38 ;  /* 0x0000002627277221 */ /* 0x000fca0000010000 */
[----:B------:R-:W-:Y:S02]  /*83b0*/  MOV R32, R39 ;  /* 0x0000002700207202 */ /* 0x000fe40000000f00 */
[----:B------:R-:W-:-:S07]  /*83c0*/  MOV R37, R30 ;  /* 0x0000001e00257202 */ /* 0x000fce0000000f00 */
[----:B------:R-:W-:Y:S05]  /*83d0*/  WARPSYNC.COLLECTIVE R23, `(.L_x_2674) ;  /* 0x0000000017087348 */ /* 0x000fea0003c00000 */
[----:B------:R0:W1:Y:S02]  /*83e0*/  SHFL.BFLY P3, R30, R32, R29, R28 ;  /* 0x0c00001d201e7389 */ /* 0x000064000006001c */
[----:B01----:R-:W-:Y:S01]  /*83f0*/  ENDCOLLECTIVE ;  /* 0x000000000000791b */ /* 0x003fe20003800000 */
.L_x_2674:
[----:B------:R-:W-:Y:S01]  /*8400*/  FADD.FTZ R37, R40, R37 ;  /* 0x0000002528257221 */ /* 0x000fe20000010000 */
[----:B------:R-:W-:-:S04]  /*8410*/  HFMA2.MMA R29, -RZ, RZ, 0, 1.1920928955078125e-07 ;  /* 0x00000002ff1d7435 */ /* 0x000fc800000001ff */
[----:B------:R-:W-:Y:S02]  /*8420*/  MOV R32, R37 ;  /* 0x0000002500207202 */ /* 0x000fe40000000f00 */
[----:B------:R-:W-:-:S07]  /*8430*/  MOV R38, R30 ;  /* 0x0000001e00267202 */ /* 0x000fce0000000f00 */
[----:B------:R-:W-:Y:S05]  /*8440*/  WARPSYNC.COLLECTIVE R23, `(.L_x_2675) ;  /* 0x0000000017087348 */ /* 0x000fea0003c00000 */
[----:B------:R0:W1:Y:S02]  /*8450*/  SHFL.BFLY P3, R30, R32, R29, R28 ;  /* 0x0c00001d201e7389 */ /* 0x000064000006001c */
[----:B01----:R-:W-:Y:S01]  /*8460*/  ENDCOLLECTIVE ;  /* 0x000000000000791b */ /* 0x003fe20003800000 */
.L_x_2675:
[----:B------:R-:W-:-:S05]  /*8470*/  FADD.FTZ R38, R39, R38 ;  /* 0x0000002627267221 */ /* 0x000fca0000010000 */
[----:B------:R-:W-:Y:S02]  /*8480*/  MOV R32, R38 ;  /* 0x0000002600207202 */ /* 0x000fe40000000f00 */
[----:B------:R-:W-:-:S07]  /*8490*/  MOV R26, R30 ;  /* 0x0000001e001a7202 */ /* 0x000fce0000000f00 */
[----:B------:R-:W-:Y:S05]  /*84a0*/  WARPSYNC.COLLECTIVE R23, `(.L_x_2676) ;  /* 0x0000000017087348 */ /* 0x000fea0003c00000 */
[----:B------:R0:W1:Y:S02]  /*84b0*/  SHFL.BFLY P3, R30, R32, R29, R28 ;  /* 0x0c00001d201e7389 */ /* 0x000064000006001c */
[----:B01----:R-:W-:Y:S01]  /*84c0*/  ENDCOLLECTIVE ;  /* 0x000000000000791b */ /* 0x003fe20003800000 */
.L_x_2676:
        /* <DEDUP_REMOVED lines=13> */
.L_x_2677:
[----:B------:R-:W-:Y:S01]  /*85a0*/  FADD.FTZ R41, R38, R41 ;  /* 0x0000002926297221 */ /* 0x000fe20000010000 */
[----:B------:R-:W0:Y:S04]  /*85b0*/  LDC.64 R26, c[0x0][0x220] ;  /* 0x00008800ff1a7b82 */ /* 0x000e280000000a00 */
[----:B------:R-:W-:Y:S02]  /*85c0*/  MOV R32, R41 ;  /* 0x0000002900207202 */ /* 0x000fe40000000f00 */
[----:B------:R-:W-:-:S07]  /*85d0*/  MOV R38, R30 ;  /* 0x0000001e00267202 */ /* 0x000fce0000000f00 */
[----:B0-----:R-:W-:Y:S05]  /*85e0*/  WARPSYNC.COLLECTIVE R23, `(.L_x_2678) ;  /* 0x0000000017087348 */ /* 0x001fea0003c00000 */
[----:B------:R1:W2:Y:S02]  /*85f0*/  SHFL.BFLY P3, R30, R32, R29, R28 ;  /* 0x0c00001d201e7389 */ /* 0x0002a4000006001c */
[----:B012---:R-:W-:Y:S01]  /*8600*/  ENDCOLLECTIVE ;  /* 0x000000000000791b */ /* 0x007fe20003800000 */
.L_x_2678:
        /* <DEDUP_REMOVED lines=11> */
.L_x_2679:
[----:B------:R-:W-:Y:S01]  /*86c0*/  @!P0 F2FP.F16.F32.PACK_AB R31, RZ, R34 ;  /* 0x00000022ff1f823e */ /* 0x000fe200000000ff */
[----:B------:R-:W-:Y:S01]  /*86d0*/  FADD.FTZ R40, R41, R40 ;  /* 0x0000002829287221 */ /* 0x000fe20000010000 */
[----:B------:R-:W-:Y:S02]  /*86e0*/  MOV R32, R43 ;  /* 0x0000002b00207202 */ /* 0x000fe40000000f00 */
[----:B------:R-:W-:-:S07]  /*86f0*/  MOV R45, R30 ;  /* 0x0000001e002d7202 */ /* 0x000fce0000000f00 */
[----:B------:R-:W-:Y:S05]  /*8700*/  WARPSYNC.COLLECTIVE R23, `(.L_x_2680) ;  /* 0x0000000017087348 */ /* 0x000fea0003c00000 */
[----:B------:R0:W1:Y:S02]  /*8710*/  SHFL.BFLY P3, R30, R32, R29, R28 ;  /* 0x0c00001d201e7389 */ /* 0x000064000006001c */
[----:B01----:R-:W-:Y:S01]  /*8720*/  ENDCOLLECTIVE ;  /* 0x000000000000791b */ /* 0x003fe20003800000 */
.L_x_2680:
[----:B------:R-:W-:Y:S01]  /*8730*/  FADD.FTZ R45, R45, R42 ;  /* 0x0000002a2d2d7221 */ /* 0x000fe20000010000 */
[----:B------:R-:W-:-:S04]  /*8740*/  HFMA2.MMA R29, -RZ, RZ, 0, 2.384185791015625e-07 ;  /* 0x00000004ff1d7435 */ /* 0x000fc800000001ff */
[----:B------:R-:W-:Y:S02]  /*8750*/  MOV R32, R45 ;  /* 0x0000002d00207202 */ /* 0x000fe40000000f00 */
[----:B------:R-:W-:-:S07]  /*8760*/  MOV R44, R30 ;  /* 0x0000001e002c7202 */ /* 0x000fce0000000f00 */
[----:B------:R-:W-:Y:S05]  /*8770*/  WARPSYNC.COLLECTIVE R23, `(.L_x_2681) ;  /* 0x0000000017087348 */ /* 0x000fea0003c00000 */
[----:B------:R0:W1:Y:S02]  /*8780*/  SHFL.BFLY P3, R30, R32, R29, R28 ;  /* 0x0c00001d201e7389 */ /* 0x000064000006001c */
[----:B01----:R-:W-:Y:S01]  /*8790*/  ENDCOLLECTIVE ;  /* 0x000000000000791b */ /* 0x003fe20003800000 */
.L_x_2681:
[----:B------:R-:W-:-:S05]  /*87a0*/  FADD.FTZ R44, R44, R43 ;  /* 0x0000002b2c2c7221 */ /* 0x000fca0000010000 */
[----:B------:R-:W-:Y:S02]  /*87b0*/  MOV R32, R44 ;  /* 0x0000002c00207202 */ /* 0x000fe40000000f00 */
[----:B------:R-:W-:-:S07]  /*87c0*/  MOV R42, R30 ;  /* 0x0000001e002a7202 */ /* 0x000fce0000000f00 */
[----:B------:R-:W-:Y:S05]  /*87d0*/  WARPSYNC.COLLECTIVE R23, `(.L_x_2682) ;  /* 0x0000000017087348 */ /* 0x000fea0003c00000 */
[----:B------:R0:W1:Y:S02]  /*87e0*/  SHFL.BFLY P3, R30, R32, R29, R28 ;  /* 0x0c00001d201e7389 */ /* 0x000064000006001c */
[----:B01----:R-:W-:Y:S01]  /*87f0*/  ENDCOLLECTIVE ;  /* 0x000000000000791b */ /* 0x003fe20003800000 */
.L_x_2682:
[----:B------:R-:W-:Y:S01]  /*8800*/  FADD.FTZ R42, R45, R42 ;  /* 0x0000002a2d2a7221 */ /* 0x000fe20000010000 */
[----:B------:R-:W-:-:S04]  /*8810*/  HFMA2.MMA R29, -RZ, RZ, 0, 1.1920928955078125e-07 ;  /* 0x00000002ff1d7435 */ /* 0x000fc800000001ff */
[----:B------:R-:W-:Y:S02]  /*8820*/  MOV R32, R42 ;  /* 0x0000002a00207202 */ /* 0x000fe40000000f00 */
[----:B------:R-:W-:-:S07]  /*8830*/  MOV R43, R30 ;  /* 0x0000001e002b7202 */ /* 0x000fce0000000f00 */
[----:B------:R-:W-:Y:S05]  /*8840*/  WARPSYNC.COLLECTIVE R23, `(.L_x_2683) ;  /* 0x0000000017087348 */ /* 0x000fea0003c00000 */
[----:B------:R0:W1:Y:S02]  /*8850*/  SHFL.BFLY P3, R30, R32, R29, R28 ;  /* 0x0c00001d201e7389 */ /* 0x000064000006001c */
[----:B01----:R-:W-:Y:S01]  /*8860*/  ENDCOLLECTIVE ;  /* 0x000000000000791b */ /* 0x003fe20003800000 */
.L_x_2683:
[----:B------:R-:W-:-:S05]  /*8870*/  FADD.FTZ R43, R44, R43 ;  /* 0x0000002b2c2b7221 */ /* 0x000fca0000010000 */
[----:B------:R-:W-:Y:S02]  /*8880*/  MOV R32, R43 ;  /* 0x0000002b00207202 */ /* 0x000fe40000000f00 */
[----:B------:R-:W-:-:S07]  /*8890*/  MOV R45, R30 ;  /* 0x0000001e002d7202 */ /* 0x000fce0000000f00 */
[----:B------:R-:W-:Y:S05]  /*88a0*/  WARPSYNC.COLLECTIVE R23, `(.L_x_2684) ;  /* 0x0000000017087348 */ /* 0x000fea0003c00000 */
[----:B------:R0:W1:Y:S02]  /*88b0*/  SHFL.BFLY P3, R30, R32, R29, R28 ;  /* 0x0c00001d201e7389 */ /* 0x000064000006001c */
[----:B01----:R-:W-:Y:S01]  /*88c0*/  ENDCOLLECTIVE ;  /* 0x000000000000791b */ /* 0x003fe20003800000 */
.L_x_2684:
[----:B------:R-:W-:Y:S01]  /*88d0*/  FADD.FTZ R45, R42, R45 ;  /* 0x0000002d2a2d7221 */ /* 0x000fe20000010000 */
[----:B------:R-:W-:-:S04]  /*88e0*/  HFMA2.MMA R29, -RZ, RZ, 0, 5.9604644775390625e-08 ;  /* 0x00000001ff1d7435 */ /* 0x000fc800000001ff */
[----:B------:R-:W-:Y:S02]  /*88f0*/  MOV R32, R45 ;  /* 0x0000002d00207202 */ /* 0x000fe40000000f00 */
[----:B------:R-:W-:-:S07]  /*8900*/  MOV R44, R30 ;  /* 0x0000001e002c7202 */ /* 0x000fce0000000f00 */
[----:B------:R-:W-:Y:S05]  /*8910*/  WARPSYNC.COLLECTIVE R23, `(.L_x_2685) ;  /* 0x0000000017087348 */ /* 0x000fea0003c00000 */
[----:B------:R0:W1:Y:S02]  /*8920*/  SHFL.BFLY P3, R30, R32, R29, R28 ;  /* 0x0c00001d201e7389 */ /* 0x000064000006001c */
[----:B01----:R-:W-:Y:S01]  /*8930*/  ENDCOLLECTIVE ;  /* 0x000000000000791b */ /* 0x003fe20003800000 */
.L_x_2685:
[----:B------:R-:W-:-:S05]  /*8940*/  FADD.FTZ R43, R43, R44 ;  /* 0x0000002c2b2b7221 */ /* 0x000fca0000010000 */
[----:B------:R-:W-:Y:S02]  /*8950*/  MOV R32, R43 ;  /* 0x0000002b00207202 */ /* 0x000fe40000000f00 */
[----:B------:R-:W-:-:S07]  /*8960*/  MOV R42, R30 ;  /* 0x0000001e002a7202 */ /* 0x000fce0000000f00 */
[----:B------:R-:W-:Y:S05]  /*8970*/  WARPSYNC.COLLECTIVE R23, `(.L_x_2686) ;  /* 0x0000000017087348 */ /* 0x000fea0003c00000 */
[----:B------:R0:W1:Y:S02]  /*8980*/  SHFL.BFLY P3, R30, R32, R29, R28 ;  /* 0x0c00001d201e7389 */ /* 0x000064000006001c */
[----:B01----:R-:W-:Y:S01]  /*8990*/  ENDCOLLECTIVE ;  /* 0x000000000000791b */ /* 0x003fe20003800000 */
.L_x_2686:
[----:B------:R-:W-:Y:S01]  /*89a0*/  HFMA2.MMA R29, -RZ, RZ, 0, 4.76837158203125e-07 ;  /* 0x00000008ff1d7435 */ /* 0x000fe200000001ff */
[----:B------:R-:W-:Y:S02]  /*89b0*/  MOV R32, R46 ;  /* 0x0000002e00207202 */ /* 0x000fe40000000f00 */
[----:B------:R-:W-:-:S08]  /*89c0*/  MOV R44, R30 ;  /* 0x0000001e002c7202 */ /* 0x000fd00000000f00 */
[----:B------:R-:W-:Y:S05]  /*89d0*/  WARPSYNC.COLLECTIVE R23, `(.L_x_2687) ;  /* 0x0000000017087348 */ /* 0x000fea0003c00000 */
[----:B------:R0:W1:Y:S02]  /*89e0*/  SHFL.BFLY P3, R30, R32, R29, R28 ;  /* 0x0c00001d201e7389 */ /* 0x000064000006001c */
[----:B01----:R-:W-:Y:S01]  /*89f0*/  ENDCOLLECTIVE ;  /* 0x000000000000791b */ /* 0x003fe20003800000 */
.L_x_2687:
[----:B------:R-:W-:Y:S02]  /*8a00*/  MOV R32, R50 ;  /* 0x0000003200207202 */ /* 0x000fe40000000f00 */
[----:B------:R-:W-:-:S07]  /*8a10*/  MOV R51, R30 ;  /* 0x0000001e00337202 */ /* 0x000fce0000000f00 */
[----:B------:R-:W-:Y:S05]  /*8a20*/  WARPSYNC.COLLECTIVE R23, `(.L_x_2688) ;  /* 0x0000000017087348 */ /* 0x000fea0003c00000 */
[----:B------:R0:W1:Y:S02]  /*8a30*/  SHFL.BFLY P3, R30, R32, R29, R28 ;  /* 0x0c00001d201e7389 */ /* 0x000064000006001c */
[----:B01----:R-:W-:Y:S01]  /*8a40*/  ENDCOLLECTIVE ;  /* 0x000000000000791b */ /* 0x003fe20003800000 */
.L_x_2688:
[----:B------:R-:W-:Y:S01]  /*8a50*/  FADD.FTZ R51, R51, R46 ;  /* 0x0000002e33337221 */ /* 0x000fe20000010000 */
[----:B------:R-:W-:-:S04]  /*8a60*/  HFMA2.MMA R29, -RZ, RZ, 0, 2.384185791015625e-07 ;  /* 0x00000004ff1d7435 */ /* 0x000fc800000001ff */
[----:B------:R-:W-:Y:S02]  /*8a70*/  MOV R32, R51 ;  /* 0x0000003300207202 */ /* 0x000fe40000000f00 */
[----:B------:R-:W-:-:S07]  /*8a80*/  MOV R53, R30 ;  /* 0x0000001e00357202 */ /* 0x000fce0000000f00 */
[----:B------:R-:W-:Y:S05]  /*8a90*/  WARPSYNC.COLLECTIVE R23, `(.L_x_2689) ;  /* 0x0000000017087348 */ /* 0x000fea0003c00000 */
[----:B------:R0:W1:Y:S02]  /*8aa0*/  SHFL.BFLY P3, R30, R32, R29, R28 ;  /* 0x0c00001d201e7389 */ /* 0x000064000006001c */
[----:B01----:R-:W-:Y:S01]  /*8ab0*/  ENDCOLLECTIVE ;  /* 0x000000000000791b */ /* 0x003fe20003800000 */
.L_x_2689:
[----:B------:R-:W-:-:S05]  /*8ac0*/  FADD.FTZ R53, R53, R50 ;  /* 0x0000003235357221 */ /* 0x000fca0000010000 */
[----:B------:R-:W-:Y:S02]  /*8ad0*/  MOV R32, R53 ;  /* 0x0000003500207202 */ /* 0x000fe40000000f00 */
[----:B------:R-:W-:-:S07]  /*8ae0*/  MOV R46, R30 ;  /* 0x0000001e002e7202 */ /* 0x000fce0000000f00 */
[----:B------:R-:W-:Y:S05]  /*8af0*/  WARPSYNC.COLLECTIVE R23, `(.L_x_2690) ;  /* 0x0000000017087348 */ /* 0x000fea0003c00000 */
[----:B------:R0:W1:Y:S02]  /*8b00*/  SHFL.BFLY P3, R30, R32, R29, R28 ;  /* 0x0c00001d201e7389 */ /* 0x000064000006001c */
[----:B01----:R-:W-:Y:S01]  /*8b10*/  ENDCOLLECTIVE ;  /* 0x000000000000791b */ /* 0x003fe20003800000 */
.L_x_2690:
[----:B------:R-:W-:Y:S01]  /*8b20*/  FADD.FTZ R46, R51, R46 ;  /* 0x0000002e332e7221 */ /* 0x000fe20000010000 */
[----:B------:R-:W-:-:S04]  /*8b30*/  HFMA2.MMA R29, -RZ, RZ, 0, 1.1920928955078125e-07 ;  /* 0x00000002ff1d7435 */ /* 0x000fc800000001ff */
[----:B------:R-:W-:Y:S02]  /*8b40*/  MOV R32, R46 ;  /* 0x0000002e00207202 */ /* 0x000fe40000000f00 */
[----:B------:R-:W-:-:S07]  /*8b50*/  MOV R50, R30 ;  /* 0x0000001e00327202 */ /* 0x000fce0000000f00 */
[----:B------:R-:W-:Y:S05]  /*8b60*/  WARPSYNC.COLLECTIVE R23, `(.L_x_2691) ;  /* 0x0000000017087348 */ /* 0x000fea0003c00000 */
[----:B------:R0:W1:Y:S02]  /*8b70*/  SHFL.BFLY P3, R30, R32, R29, R28 ;  /* 0x0c00001d201e7389 */ /* 0x000064000006001c */
[----:B01----:R-:W-:Y:S01]  /*8b80*/  ENDCOLLECTIVE ;  /* 0x000000000000791b */ /* 0x003fe20003800000 */
.L_x_2691:
[----:B------:R-:W-:-:S05]  /*8b90*/  FADD.FTZ R50, R53, R50 ;  /* 0x0000003235327221 */ /* 0x000fca0000010000 */
[----:B------:R-:W-:Y:S02]  /*8ba0*/  MOV R32, R50 ;  /* 0x0000003200207202 */ /* 0x000fe40000000f00 */
[----:B------:R-:W-:-:S07]  /*8bb0*/  MOV R37, R30 ;  /* 0x0000001e00257202 */ /* 0x000fce0000000f00 */
[----:B------:R-:W-:Y:S05]  /*8bc0*/  WARPSYNC.COLLECTIVE R23, `(.L_x_2692) ;  /* 0x0000000017087348 */ /* 0x000fea0003c00000 */
[----:B------:R0:W1:Y:S02]  /*8bd0*/  SHFL.BFLY P3, R30, R32, R29, R28 ;  /* 0x0c00001d201e7389 */ /* 0x000064000006001c */
[----:B01----:R-:W-:Y:S01]  /*8be0*/  ENDCOLLECTIVE ;  /* 0x000000000000791b */ /* 0x003fe20003800000 */
.L_x_2692:
        /* <DEDUP_REMOVED lines=21> */
.L_x_2693:
        /* <DEDUP_REMOVED lines=11> */
.L_x_2694:
[----:B------:R-:W-:Y:S01]  /*8df0*/  FADD.FTZ R34, R37, R34 ;  /* 0x0000002225227221 */ /* 0x000fe20000010000 */
[----:B------:R-:W-:Y:S06]  /*8e00*/  BRA `(.L_x_2695) ;  /* 0xffffffe400107947 */ /* 0x000fec000383ffff */
.L_x_2696:
        /* <DEDUP_REMOVED lines=15> */
.L_x_3226:


//--------------------- .text._ZN13group_norm_v218gn_bwd_cuda_kernelI6__halfLi480ELi1ELi16ELi60ELi1024ELb1ELb1ELi32ELi960ELi960ELi4ELb1ELi4ELb0ELb0ELNS_15WgradSyncMethodE3ENS_16CompileConditionILi900EEEEEvPT_S6_S6_PKS5_S8_S8_S8_PKfflPfPj --------------------------
	.section	.text._ZN13group_norm_v218gn_bwd_cuda_kernelI6__halfLi480ELi1ELi16ELi60ELi1024ELb1ELb1ELi32ELi960ELi960ELi4ELb1ELi4ELb0ELb0ELNS_15WgradSyncMethodE3ENS_16CompileConditionILi900EEEEEvPT_S6_S6_PKS5_S8_S8_S8_PKfflPfPj,"ax",@progbits
	.align	128
        .global         _ZN13group_norm_v218gn_bwd_cuda_kernelI6__halfLi480ELi1ELi16ELi60ELi1024ELb1ELb1ELi32ELi960ELi960ELi4ELb1ELi4ELb0ELb0ELNS_15WgradSyncMethodE3ENS_16CompileConditionILi900EEEEEvPT_S6_S6_PKS5_S8_S8_S8_PKfflPfPj
        .type           _ZN13group_norm_v218gn_bwd_cuda_kernelI6__halfLi480ELi1ELi16ELi60ELi1024ELb1ELb1ELi32ELi960ELi960ELi4ELb1ELi4ELb0ELb0ELNS_15WgradSyncMethodE3ENS_16CompileConditionILi900EEEEEvPT_S6_S6_PKS5_S8_S8_S8_PKfflPfPj,@function
        .size           _ZN13group_norm_v218gn_bwd_cuda_kernelI6__halfLi480ELi1ELi16ELi60ELi1024ELb1ELb1ELi32ELi960ELi960ELi4ELb1ELi4ELb0ELb0ELNS_15WgradSyncMethodE3ENS_16CompileConditionILi900EEEEEvPT_S6_S6_PKS5_S8_S8_S8_PKfflPfPj,(.L_x_3227 - _ZN13group_norm_v218gn_bwd_cuda_kernelI6__halfLi480ELi1ELi16ELi60ELi1024ELb1ELb1ELi32ELi960ELi960ELi4ELb1ELi4ELb0ELb0ELNS_15WgradSyncMethodE3ENS_16CompileConditionILi900EEEEEvPT_S6_S6_PKS5_S8_S8_S8_PKfflPfPj)
        .other          _ZN13group_norm_v218gn_bwd_cuda_kernelI6__halfLi480ELi1ELi16ELi60ELi1024ELb1ELb1ELi32ELi960ELi960ELi4ELb1ELi4ELb0ELb0ELNS_15WgradSyncMethodE3ENS_16CompileConditionILi900EEEEEvPT_S6_S6_PKS5_S8_S8_S8_PKfflPfPj,@"STO_CUDA_ENTRY STV_DEFAULT"
_ZN13group_norm_v218gn_bwd_cuda_kernelI6__halfLi480ELi1ELi16ELi60ELi1024ELb1ELb1ELi32ELi960ELi960ELi4ELb1ELi4ELb0ELb0ELNS_15WgradSyncMethodE3ENS_16CompileConditionILi900EEEEEvPT_S6_S6_PKS5_S8_S8_S8_PKfflPfPj:
.text._ZN13group_norm_v218gn_bwd_cuda_kernelI6__halfLi480ELi1ELi16ELi60ELi1024ELb1ELb1ELi32ELi960ELi960ELi4ELb1ELi4ELb0ELb0ELNS_15WgradSyncMethodE3ENS_16CompileConditionILi900EEEEEvPT_S6_S6_PKS5_S8_S8_S8_PKfflPfPj:
        /* <DEDUP_REMOVED lines=28> */
.L_x_2699:
        /* <DEDUP_REMOVED lines=8> */
.L_x_2698:
[----:B------:R-:W-:Y:S05]  /*0240*/  WARPSYNC.ALL ;  /* 0x0000000000007948 */ /* 0x000fea0003800000 */
[----:B------:R-:W-:Y:S06]  /*0250*/  BAR.SYNC.DEFER_BLOCKING 0x0 ;  /* 0x0000000000007b1d */ /* 0x000fec0000010000 */
[----:B------:R-:W-:Y:S05]  /*0260*/  BRA `(.L_x_2700) ;  /* 0x0000009400587947 */ /* 0x000fea0003800000 */
.L_x_2697:
        /* <DEDUP_REMOVED lines=12> */
[----:B------:R-:W-:Y:S01]  /*0330*/  IADD3 R0, R40, 0x1e0, RZ ;  /* 0x000001e028007810 */ /* 0x000fe20007ffe0ff */
[----:B------:R-:W-:Y:S01]  /*0340*/  ULOP3.LUT UR4, UR20, 0x1f, URZ, 0xc0, !UPT ;  /* 0x0000001f14047892 */ /* 0x000fe2000f8ec03f */
[----:B------:R-:W-:Y:S01]  /*0350*/  SHF.R.U32.HI R14, RZ, 0x1, R40 ;  /* 0x00000001ff0e7819 */ /* 0x000fe20000011628 */
[----:B------:R-:W-:Y:S01]  /*0360*/  UMOV UR8, 0x400 ;  /* 0x0000040000087882 */ /* 0x000fe20000000000 */
[----:B------:R-:W-:Y:S01]  /*0370*/  SHF.R.S32.HI R7, RZ, 0x1f, R0 ;  /* 0x0000001fff077819 */ /* 0x000fe20000011400 */
[----:B------:R-:W-:Y:S01]  /*0380*/  UIADD3 UR6, UR8, 0x3c00, URZ ;  /* 0x00003c0008067890 */ /* 0x000fe2000fffe03f */
[----:B------:R-:W-:Y:S01]  /*0390*/  SHF.L.U32 R6, R14, 0x5, RZ ;  /* 0x000000050e067819 */ /* 0x000fe200000006ff */
[----:B------:R-:W-:Y:S01]  /*03a0*/  USHF.L.U32 UR7, UR10, 0x5, URZ ;  /* 0x000000050a077899 */ /* 0x000fe2000800063f */
[----:B------:R-:W-:Y:S01]  /*03b0*/  MOV R3, UR4 ;  /* 0x0000000400037c02 */ /* 0x000fe20008000f00 */
[----:B------:R-:W-:Y:S01]  /*03c0*/  UIADD3 UR11, -UR10, URZ, URZ ;  /* 0x0000003f0a0b7290 */ /* 0x000fe2000fffe13f */
[----:B------:R-:W-:Y:S01]  /*03d0*/  LEA.HI R10, R7, R0, RZ, 0x2 ;  /* 0x00000000070a7211 */ /* 0x000fe200078f10ff */
[----:B------:R-:W-:Y:S01]  /*03e0*/  ULOP3.LUT UR4, UR7, 0xffffffe0, UR4, 0xe2, !UPT ;  /* 0xffffffe007047892 */ /* 0x000fe2000f8ee204 */
[----:B------:R-:W-:Y:S01]  /*03f0*/  LOP3.LUT R6, R6, 0xffffffe0, R3, 0xe2, !PT ;  /* 0xffffffe006067812 */ /* 0x000fe200078ee203 */
[----:B------:R-:W-:Y:S01]  /*0400*/  IMAD.WIDE.U32 R2, R2, -0x77777777, RZ ;  /* 0x8888888902027825 */ /* 0x000fe200078e00ff */
[----:B------:R-:W-:-:S02]  /*0410*/  LOP3.LUT R11, R10, 0xfffffffc, RZ, 0xc0, !PT ;  /* 0xfffffffc0a0b7812 */ /* 0x000fc400078ec0ff */
[----:B------:R-:W-:Y:S02]  /*0420*/  CS2R R58, SRZ ;  /* 0x00000000003a7805 */ /* 0x000fe4000001ff00 */
[----:B------:R-:W-:Y:S01]  /*0430*/  LEA.HI R13, R7, R0, RZ, 0x4 ;  /* 0x00000000070d7211 */ /* 0x000fe200078f20ff */
[----:B------:R1:W-:Y:S01]  /*0440*/  STL [R1+0x158], R6 ;  /* 0x0001580601007387 */ /* 0x0003e20000100800 */
[----:B------:R-:W-:Y:S02]  /*0450*/  IADD3 R12, R0, -R11, RZ ;  /* 0x8000000b000c7210 */ /* 0x000fe40007ffe0ff */
[----:B------:R-:W-:Y:S02]  /*0460*/  CS2R R56, SRZ ;  /* 0x0000000000387805 */ /* 0x000fe4000001ff00 */
[----:B------:R-:W-:Y:S02]  /*0470*/  SHF.R.U32.HI R0, RZ, 0x3, R3 ;  /* 0x00000003ff007819 */ /* 0x000fe40000011603 */
[----:B------:R-:W-:-:S02]  /*0480*/  CS2R R54, SRZ ;  /* 0x0000000000367805 */ /* 0x000fc4000001ff00 */
[----:B------:R-:W-:Y:S01]  /*0490*/  SHF.R.S32.HI R10, RZ, 0x2, R10 ;  /* 0x00000002ff0a7819 */ /* 0x000fe2000001140a */
[----:B0-----:R-:W-:Y:S01]  /*04a0*/  ULEA UR6, UR9, UR6, 0x18 ;  /* 0x0000000609067291 */ /* 0x001fe2000f8ec03f */
[----:B------:R-:W-:Y:S01]  /*04b0*/  SHF.R.U32.HI R13, RZ, 0x4, R13 ;  /* 0x00000004ff0d7819 */ /* 0x000fe2000001160d */
[----:B------:R0:W-:Y:S01]  /*04c0*/  STL [R1+0xec], R0 ;  /* 0x0000ec0001007387 */ /* 0x0001e20000100800 */
[----:B------:R-:W-:Y:S01]  /*04d0*/  ULEA UR9, UR9, UR8, 0x18 ;  /* 0x0000000809097291 */ /* 0x000fe2000f8ec03f */
[----:B-1----:R-:W-:Y:S02]  /*04e0*/  SHF.R.S32.HI R6, RZ, 0x1f, R40 ;  /* 0x0000001fff067819 */ /* 0x002fe40000011428 */
[----:B------:R-:W-:Y:S02]  /*04f0*/  CS2R R52, SRZ ;  /* 0x0000000000347805 */ /* 0x000fe4000001ff00 */
[----:B------:R-:W-:Y:S01]  /*0500*/  MOV R41, UR6 ;  /* 0x0000000600297c02 */ /* 0x000fe20008000f00 */
[----:B------:R-:W-:Y:S01]  /*0510*/  ULEA UR6, UP0, UR10, UR12, 0x2 ;  /* 0x0000000c0a067291 */ /* 0x000fe2000f80103f */
[CC--:B------:R-:W-:Y:S01]  /*0520*/  LEA.HI R7, R6.reuse, R40.reuse, RZ, 0x2 ;  /* 0x0000002806077211 */ /* 0x0c0fe200078f10ff */
[----:B------:R-:W-:Y:S01]  /*0530*/  UMOV UR8, UR10 ;  /* 0x0000000a00087c82 */ /* 0x000fe20008000000 */
[----:B------:R-:W-:Y:S01]  /*0540*/  LEA.HI R6, R6, R40, RZ, 0x4 ;  /* 0x0000002806067211 */ /* 0x000fe200078f20ff */
[----:B------:R-:W-:Y:S01]  /*0550*/  ULEA.HI.X UR7, UR10, UR13, UR5, 0x2, UP0 ;  /* 0x0000000d0a077291 */ /* 0x000fe200080f1405 */
[----:B0-----:R-:W-:Y:S01]  /*0560*/  IMAD R0, R14, 0x3c, RZ ;  /* 0x0000003c0e007824 */ /* 0x001fe200078e02ff */
[----:B------:R-:W-:Y:S01]  /*0570*/  SHF.L.U32 R14, R40, 0x3, RZ ;  /* 0x00000003280e7819 */ /* 0x000fe200000006ff */
[----:B------:R-:W-:Y:S01]  /*0580*/  UISETP.NE.AND UP0, UPT, UR20, UR11, UPT ;  /* 0x0000000b1400728c */ /* 0x000fe2000bf05270 */
[----:B------:R-:W-:-:S02]  /*0590*/  SHF.R.S32.HI R37, RZ, 0x2, R7 ;  /* 0x00000002ff257819 */ /* 0x000fc40000011407 */
[C---:B------:R-:W-:Y:S02]  /*05a0*/  IADD3 R3, R0.reuse, 0x4, RZ ;  /* 0x0000000400037810 */ /* 0x040fe40007ffe0ff */
[C---:B------:R-:W-:Y:S02]  /*05b0*/  IADD3 R11, R0.reuse, 0x8, RZ ;  /* 0x00000008000b7810 */ /* 0x040fe40007ffe0ff */
[C---:B------:R-:W-:Y:S02]  /*05c0*/  IADD3 R15, R0.reuse, 0xc, RZ ;  /* 0x0000000c000f7810 */ /* 0x040fe40007ffe0ff */
[----:B------:R-:W-:Y:S02]  /*05d0*/  SHF.R.U32.HI R2, RZ, 0x2, R0 ;  /* 0x00000002ff027819 */ /* 0x000fe40000011600 */
[----:B------:R-:W-:Y:S02]  /*05e0*/  SHF.R.U32.HI R3, RZ, 0x2, R3 ;  /* 0x00000002ff037819 */ /* 0x000fe40000011603 */
[----:B------:R-:W-:-:S02]  /*05f0*/  IADD3 R19, R0, 0x14, RZ ;  /* 0x0000001400137810 */ /* 0x000fc40007ffe0ff */
[----:B------:R-:W-:Y:S01]  /*0600*/  SHF.R.U32.HI R16, RZ, 0x2, R11 ;  /* 0x00000002ff107819 */ /* 0x000fe2000001160b */
[----:B------:R-:W-:Y:S01]  /*0610*/  IMAD R11, R2, 0x18, R41 ;  /* 0x00000018020b7824 */ /* 0x000fe200078e0229 */
[----:B------:R-:W-:Y:S01]  /*0620*/  SHF.R.U32.HI R18, RZ, 0x2, R15 ;  /* 0x00000002ff127819 */ /* 0x000fe2000001160f */
[----:B------:R-:W-:Y:S01]  /*0630*/  IMAD R15, R3, 0x18, R41 ;  /* 0x00000018030f7824 */ /* 0x000fe200078e0229 */
[----:B------:R-:W-:Y:S02]  /*0640*/  IADD3 R17, R0, 0x10, RZ ;  /* 0x0000001000117810 */ /* 0x000fe40007ffe0ff */
[----:B------:R-:W-:Y:S02]  /*0650*/  LOP3.LUT R14, R14, 0x8, RZ, 0xc0, !PT ;  /* 0x000000080e0e7812 */ /* 0x000fe400078ec0ff */
[----:B------:R-:W-:Y:S01]  /*0660*/  SHF.R.U32.HI R22, RZ, 0x2, R19 ;  /* 0x00000002ff167819 */ /* 0x000fe20000011613 */
[----:B------:R-:W-:Y:S01]  /*0670*/  IMAD R19, R18, 0x18, R41 ;  /* 0x0000001812137824 */ /* 0x000fe200078e0229 */
[----:B------:R-:W-:Y:S01]  /*0680*/  SHF.R.U32.HI R20, RZ, 0x2, R17 ;  /* 0x00000002ff147819 */ /* 0x000fe20000011611 */
[----:B------:R-:W-:Y:S01]  /*0690*/  IMAD R17, R16, 0x18, R41 ;  /* 0x0000001810117824 */ /* 0x000fe200078e0229 */
[----:B------:R-:W-:-:S02]  /*06a0*/  IADD3 R21, R0, 0x18, RZ ;  /* 0x0000001800157810 */ /* 0x000fc40007ffe0ff */
[----:B------:R-:W-:Y:S02]  /*06b0*/  IADD3 R18, R11, R14, RZ ;  /* 0x0000000e0b127210 */ /* 0x000fe40007ffe0ff */
[----:B------:R-:W-:Y:S02]  /*06c0*/  IADD3 R11, R14, R15, RZ ;  /* 0x0000000f0e0b7210 */ /* 0x000fe40007ffe0ff */
[C---:B------:R-:W-:Y:S01]  /*06d0*/  IADD3 R23, R0.reuse, 0x1c, RZ ;  /* 0x0000001c00177810 */ /* 0x040fe20007ffe0ff */
[----:B------:R-:W-:Y:S01]  /*06e0*/  STL [R1+0x13c], R18 ;  /* 0x00013c1201007387 */ /* 0x000fe20000100800 */
[----:B------:R-:W-:Y:S02]  /*06f0*/  IADD3 R25, R0, 0x20, RZ ;  /* 0x0000002000197810 */ /* 0x000fe40007ffe0ff */
[----:B------:R-:W-:Y:S01]  /*0700*/  SHF.R.U32.HI R24, RZ, 0x2, R21 ;  /* 0x00000002ff187819 */ /* 0x000fe20000011615 */
[----:B------:R-:W-:Y:S01]  /*0710*/  IMAD R21, R20, 0x18, R41 ;  /* 0x0000001814157824 */ /* 0x000fe200078e0229 */
[----:B------:R-:W-:Y:S01]  /*0720*/  IADD3 R15, R14, R17, RZ ;  /* 0x000000110e0f7210 */ /* 0x000fe20007ffe0ff */
[----:B------:R-:W-:Y:S01]  /*0730*/  STL [R1+0xf0], R10 ;  /* 0x0000f00a01007387 */ /* 0x000fe20000100800 */
[----:B------:R-:W-:-:S02]  /*0740*/  IADD3 R27, R0, 0x24, RZ ;  /* 0x00000024001b7810 */ /* 0x000fc40007ffe0ff */
[----:B------:R-:W-:Y:S01]  /*0750*/  SHF.R.U32.HI R26, RZ, 0x2, R23 ;  /* 0x00000002ff1a7819 */ /* 0x000fe20000011617 */
[----:B------:R0:W-:Y:S01]  /*0760*/  STL [R1+0x138], R11 ;  /* 0x0001380b01007387 */ /* 0x0001e20000100800 */
[----:B------:R-:W-:Y:S01]  /*0770*/  SHF.R.U32.HI R28, RZ, 0x2, R25 ;  /* 0x00000002ff1c7819 */ /* 0x000fe20000011619 */
[--C-:B------:R-:W-:Y:S01]  /*0780*/  IMAD R23, R22, 0x18, R41.reuse ;  /* 0x0000001816177824 */ /* 0x100fe200078e0229 */
[----:B------:R-:W-:Y:S01]  /*0790*/  IADD3 R29, R0, 0x28, RZ ;  /* 0x00000028001d7810 */ /* 0x000fe20007ffe0ff */
[----:B------:R-:W-:Y:S01]  /*07a0*/  IMAD R25, R24, 0x18, R41 ;  /* 0x0000001818197824 */ /* 0x000fe200078e0229 */
[C---:B------:R-:W-:Y:S01]  /*07b0*/  IADD3 R31, R0.reuse, 0x2c, RZ ;  /* 0x0000002c001f7810 */ /* 0x040fe20007ffe0ff */
[----:B------:R1:W-:Y:S01]  /*07c0*/  STL [R1+0x134], R15 ;  /* 0x0001340f01007387 */ /* 0x0003e20000100800 */
[C---:B------:R-:W-:Y:S02]  /*07d0*/  IADD3 R33, R0.reuse, 0x30, RZ ;  /* 0x0000003000217810 */ /* 0x040fe40007ffe0ff */
[----:B------:R-:W-:-:S02]  /*07e0*/  IADD3 R35, R0, 0x34, RZ ;  /* 0x0000003400237810 */ /* 0x000fc40007ffe0ff */
[----:B0-----:R-:W-:Y:S02]  /*07f0*/  IADD3 R11, R14, R19, RZ ;  /* 0x000000130e0b7210 */ /* 0x001fe40007ffe0ff */
[----:B------:R-:W-:Y:S02]  /*0800*/  IADD3 R0, R0, 0x38, RZ ;  /* 0x0000003800007810 */ /* 0x000fe40007ffe0ff */
[----:B------:R-:W-:Y:S01]  /*0810*/  SHF.R.U32.HI R30, RZ, 0x2, R27 ;  /* 0x00000002ff1e7819 */ /* 0x000fe2000001161b */
[----:B------:R-:W-:Y:S01]  /*0820*/  IMAD R27, R26, 0x18, R41 ;  /* 0x000000181a1b7824 */ /* 0x000fe200078e0229 */
[----:B-1----:R-:W-:Y:S01]  /*0830*/  IADD3 R15, R14, R21, RZ ;  /* 0x000000150e0f7210 */ /* 0x002fe20007ffe0ff */
[----:B------:R0:W-:Y:S01]  /*0840*/  STL [R1+0x130], R11 ;  /* 0x0001300b01007387 */ /* 0x0001e20000100800 */
[----:B------:R-:W-:Y:S01]  /*0850*/  SHF.R.U32.HI R32, RZ, 0x2, R29 ;  /* 0x00000002ff207819 */ /* 0x000fe2000001161d */
[----:B------:R-:W-:Y:S01]  /*0860*/  IMAD R29, R28, 0x18, R41 ;  /* 0x000000181c1d7824 */ /* 0x000fe200078e0229 */
[----:B------:R-:W-:Y:S01]  /*0870*/  IADD3 R17, R14, R23, RZ ;  /* 0x000000170e117210 */ /* 0x000fe20007ffe0ff */
[----:B------:R1:W-:Y:S01]  /*0880*/  STL [R1+0x12c], R15 ;  /* 0x00012c0f01007387 */ /* 0x0003e20000100800 */
[----:B------:R-:W-:Y:S01]  /*0890*/  SHF.R.U32.HI R34, RZ, 0x2, R31 ;  /* 0x00000002ff227819 */ /* 0x000fe2000001161f */
[----:B------:R-:W-:Y:S01]  /*08a0*/  IMAD R31, R30, 0x18, R41 ;  /* 0x000000181e1f7824 */ /* 0x000fe200078e0229 */
[----:B------:R-:W-:Y:S01]  /*08b0*/  SHF.R.U32.HI R2, RZ, 0x2, R0 ;  /* 0x00000002ff027819 */ /* 0x000fe20000011600 */
[----:B------:R4:W-:Y:S01]  /*08c0*/  STL [R1+0x128], R17 ;  /* 0x0001281101007387 */ /* 0x0009e20000100800 */
[----:B------:R-:W-:-:S02]  /*08d0*/  IADD3 R0, R37, 0xf0, RZ ;  /* 0x000000f025007810 */ /* 0x000fc40007ffe0ff */
[----:B0-----:R-:W-:Y:S02]  /*08e0*/  IADD3 R11, R14, R25, RZ ;  /* 0x000000190e0b7210 */ /* 0x001fe40007ffe0ff */
[----:B------:R-:W-:Y:S01]  /*08f0*/  SHF.R.U32.HI R36, RZ, 0x2, R33 ;  /* 0x00000002ff247819 */ /* 0x000fe20000011621 */
[----:B------:R-:W-:Y:S01]  /*0900*/  IMAD R33, R32, 0x18, R41 ;  /* 0x0000001820217824 */ /* 0x000fe200078e0229 */
[----:B-1----:R-:W-:Y:S01]  /*0910*/  IADD3 R15, R14, R27, RZ ;  /* 0x0000001b0e0f7210 */ /* 0x002fe20007ffe0ff */
[----:B------:R0:W-:Y:S01]  /*0920*/  STL [R1+0x124], R11 ;  /* 0x0001240b01007387 */ /* 0x0001e20000100800 */
[----:B------:R-:W-:Y:S01]  /*0930*/  SHF.R.U32.HI R38, RZ, 0x2, R35 ;  /* 0x00000002ff267819 */ /* 0x000fe20000011623 */
[--C-:B------:R-:W-:Y:S01]  /*0940*/  IMAD R35, R34, 0x18, R41.reuse ;  /* 0x0000001822237824 */ /* 0x100fe200078e0229 */
[----:B------:R-:W-:Y:S01]  /*0950*/  SHF.R.S32.HI R3, RZ, 0x1f, R0 ;  /* 0x0000001fff037819 */ /* 0x000fe20000011400 */
[--C-:B------:R-:W-:Y:S01]  /*0960*/  IMAD R37, R36, 0x18, R41.reuse ;  /* 0x0000001824257824 */ /* 0x100fe200078e0229 */
[----:B----4-:R-:W-:Y:S01]  /*0970*/  IADD3 R17, R14, R29, RZ ;  /* 0x0000001d0e117210 */ /* 0x010fe20007ffe0ff */
[----:B------:R1:W-:Y:S01]  /*0980*/  STL [R1+0x120], R15 ;  /* 0x0001200f01007387 */ /* 0x0003e20000100800 */
[--C-:B------:R-:W-:Y:S01]  /*0990*/  IMAD R39, R38, 0x18, R41.reuse ;  /* 0x0000001826277824 */ /* 0x100fe200078e0229 */
[----:B------:R-:W-:Y:S01]  /*09a0*/  LEA.HI R0, R3, R0, RZ, 0x2 ;  /* 0x0000000003007211 */ /* 0x000fe200078f10ff */
[----:B------:R-:W-:Y:S01]  /*09b0*/  IMAD R41, R2, 0x18, R41 ;  /* 0x0000001802297824 */ /* 0x000fe200078e0229 */
[C---:B0-----:R-:W-:Y:S01]  /*09c0*/  IADD3 R11, R14.reuse, R31, RZ ;  /* 0x0000001f0e0b7210 */ /* 0x041fe20007ffe0ff */
[----:B------:R0:W-:Y:S01]  /*09d0*/  STL [R1+0x11c], R17 ;  /* 0x00011c1101007387 */ /* 0x0001e20000100800 */
[----:B------:R-:W4:Y:S01]  /*09e0*/  LDC.64 R2, c[0x0][0x260] ;  /* 0x00009800ff027b82 */ /* 0x000f220000000a00 */
[----:B------:R-:W-:Y:S01]  /*09f0*/  MOV R16, UR4 ;  /* 0x0000000400107c02 */ /* 0x000fe20008000f00 */
[----:B------:R-:W-:Y:S01]  /*0a00*/  UMOV UR4, 0x7fffff81 ;  /* 0x7fffff8100047882 */ /* 0x000fe20000000000 */
[----:B------:R5:W-:Y:S01]  /*0a10*/  STL [R1+0x118], R11 ;  /* 0x0001180b01007387 */ /* 0x000be20000100800 */
[----:B-1----:R-:W-:Y:S01]  /*0a20*/  IADD3 R15, R14, R33, RZ ;  /* 0x000000210e0f7210 */ /* 0x002fe20007ffe0ff */
[----:B------:R-:W-:Y:S01]  /*0a30*/  USEL UR12, UR4, 0x1, !UP0 ;  /* 0x00000001040c7887 */ /* 0x000fe2000c000000 */
[----:B------:R-:W-:-:S02]  /*0a40*/  LOP3.LUT R7, R7, 0xfffffffc, RZ, 0xc0, !PT ;  /* 0xfffffffc07077812 */ /* 0x000fc400078ec0ff */
[----:B------:R-:W-:Y:S01]  /*0a50*/  SHF.R.U32.HI R6, RZ, 0x4, R6 ;  /* 0x00000004ff067819 */ /* 0x000fe20000011606 */
[----:B------:R1:W-:Y:S01]  /*0a60*/  STL [R1+0x114], R15 ;  /* 0x0001140f01007387 */ /* 0x0003e20000100800 */
[C---:B0-----:R-:W-:Y:S01]  /*0a70*/  IADD3 R17, R14.reuse, R35, RZ ;  /* 0x000000230e117210 */ /* 0x041fe20007ffe0ff */
[----:B------:R-:W-:Y:S01]  /*0a80*/  UMOV UR4, URZ ;  /* 0x0000003f00047c82 */ /* 0x000fe20008000000 */
[----:B------:R-:W-:Y:S02]  /*0a90*/  IADD3 R7, -R7, R40, RZ ;  /* 0x0000002807077210 */ /* 0x000fe40007ffe1ff */
[C---:B-----5:R-:W-:Y:S01]  /*0aa0*/  IADD3 R11, R14.reuse, R37, RZ ;  /* 0x000000250e0b7210 */ /* 0x060fe20007ffe0ff */
[----:B------:R-:W-:Y:S01]  /*0ab0*/  STL [R1+0x110], R17 ;  /* 0x0001101101007387 */ /* 0x000fe20000100800 */
[----:B------:R-:W-:Y:S02]  /*0ac0*/  SHF.R.U32.HI R0, RZ, 0x2, R0 ;  /* 0x00000002ff007819 */ /* 0x000fe40000011600 */
[----:B------:R-:W-:Y:S01]  /*0ad0*/  LOP3.LUT R6, R7, 0x3, R6, 0x78, !PT ;  /* 0x0000000307067812 */ /* 0x000fe200078e7806 */
[----:B------:R0:W-:Y:S01]  /*0ae0*/  STL [R1+0x10c], R11 ;  /* 0x00010c0b01007387 */ /* 0x0001e20000100800 */
[----:B-1----:R-:W-:-:S02]  /*0af0*/  IADD3 R15, R14, R39, RZ ;  /* 0x000000270e0f7210 */ /* 0x002fc40007ffe0ff */
[----:B------:R-:W-:Y:S02]  /*0b00*/  IADD3 R14, R14, R41, RZ ;  /* 0x000000290e0e7210 */ /* 0x000fe40007ffe0ff */
[----:B------:R-:W-:Y:S01]  /*0b10*/  LOP3.LUT R0, R7, 0x3, R0, 0x78, !PT ;  /* 0x0000000307007812 */ /* 0x000fe200078e7800 */
[----:B------:R-:W-:Y:S01]  /*0b20*/  STL [R1+0x108], R15 ;  /* 0x0001080f01007387 */ /* 0x000fe20000100800 */
[----:B0-----:R-:W-:-:S03]  /*0b30*/  IADD3 R11, R10, 0xf0, RZ ;  /* 0x000000f00a0b7810 */ /* 0x001fc60007ffe0ff */
[----:B------:R0:W-:Y:S01]  /*0b40*/  STL [R1+0xf4], R14 ;  /* 0x0000f40e01007387 */ /* 0x0001e20000100800 */
[----:B------:R-:W-:-:S03]  /*0b50*/  IMAD R10, R16, 0x3c0, R40 ;  /* 0x000003c0100a7824 */ /* 0x000fc600078e0228 */
[----:B------:R-:W-:Y:S04]  /*0b60*/  STL [R1+0x14c], R6 ;  /* 0x00014c0601007387 */ /* 0x000fe80000100800 */
[----:B------:R1:W-:Y:S01]  /*0b70*/  STL [R1+0x148], R0 ;  /* 0x0001480001007387 */ /* 0x0003e20000100800 */
[----:B0-----:R-:W-:-:S04]  /*0b80*/  SHF.R.S32.HI R14, RZ, 0x1f, R11 ;  /* 0x0000001fff0e7819 */ /* 0x001fc8000001140b */
[----:B------:R-:W-:Y:S02]  /*0b90*/  LEA.HI R14, R14, R11, RZ, 0x2 ;  /* 0x0000000b0e0e7211 */ /* 0x000fe400078f10ff */
[----:B------:R-:W-:Y:S02]  /*0ba0*/  SHF.L.U32 R11, R10, 0x1, RZ ;  /* 0x000000010a0b7819 */ /* 0x000fe400000006ff */
[----:B------:R-:W-:Y:S02]  /*0bb0*/  SHF.R.U32.HI R7, RZ, 0x2, R14 ;  /* 0x00000002ff077819 */ /* 0x000fe4000001160e */
[C---:B------:R-:W-:Y:S02]  /*0bc0*/  IADD3 R15, R11.reuse, 0x3c0, RZ ;  /* 0x000003c00b0f7810 */ /* 0x040fe40007ffe0ff */
[C---:B------:R-:W-:Y:S02]  /*0bd0*/  LOP3.LUT R10, R12.reuse, 0x3, R13, 0x78, !PT ;  /* 0x000000030c0a7812 */ /* 0x040fe400078e780d */
[----:B-1----:R-:W-:Y:S01]  /*0be0*/  LOP3.LUT R0, R12, 0x3, R7, 0x78, !PT ;  /* 0x000000030c007812 */ /* 0x002fe200078e7807 */
[--C-:B----4-:R-:W-:Y:S01]  /*0bf0*/  IMAD.WIDE.U32 R6, R11, 0x4, R2.reuse ;  /* 0x000000040b067825 */ /* 0x110fe200078e0002 */
[C---:B------:R-:W-:Y:S01]  /*0c00*/  SHF.L.U32 R11, R40.reuse, 0x1, RZ ;  /* 0x00000001280b7819 */ /* 0x040fe200000006ff */
[----:B------:R0:W-:Y:S01]  /*0c10*/  STL [R1+0x144], R10 ;  /* 0x0001440a01007387 */ /* 0x0001e20000100800 */
[----:B------:R-:W-:Y:S01]  /*0c20*/  LEA R12, R40, UR9, 0x5 ;  /* 0x00000009280c7c11 */ /* 0x000fe2000f8e28ff */
[----:B------:R-:W-:-:S02]  /*0c30*/  IMAD.WIDE.U32 R2, R15, 0x4, R2 ;  /* 0x000000040f027825 */ /* 0x000fc400078e0002 */
[----:B------:R2:W-:Y:S04]  /*0c40*/  STL [R1+0x140], R0 ;  /* 0x0001400001007387 */ /* 0x0005e80000100800 */
[----:B------:R-:W-:Y:S01]  /*0c50*/  STL.64 [R1+0x100], R6 ;  /* 0x0001000601007387 */ /* 0x000fe20000100a00 */
[----:B0-----:R-:W-:-:S03]  /*0c60*/  LOP3.LUT R10, R11, 0x18, RZ, 0xc0, !PT ;  /* 0x000000180b0a7812 */ /* 0x001fc600078ec0ff */
[----:B------:R0:W-:Y:S01]  /*0c70*/  STL.64 [R1+0xf8], R2 ;  /* 0x0000f80201007387 */ /* 0x0001e20000100a00 */
[----:B------:R-:W-:-:S04]  /*0c80*/  LOP3.LUT R11, R11, 0x18, RZ, 0xc, !PT ;  /* 0x000000180b0b7812 */ /* 0x000fc800078e0cff */
[----:B------:R-:W-:Y:S01]  /*0c90*/  IADD3 R13, R12, R11, RZ ;  /* 0x0000000b0c0d7210 */ /* 0x000fe20007ffe0ff */
[--C-:B--2---:R-:W-:Y:S02]  /*0ca0*/  HADD2.F32 R0, -RZ, R4.reuse.H0_H0 ;  /* 0x20000004ff007230 */ /* 0x104fe40000004100 */
[----:B0-----:R-:W-:Y:S02]  /*0cb0*/  HADD2.F32 R2, -RZ, R4.H1_H1 ;  /* 0x30000004ff027230 */ /* 0x001fe40000004100 */
[--C-:B------:R-:W-:Y:S02]  /*0cc0*/  HADD2.F32 R3, -RZ, R5.reuse.H0_H0 ;  /* 0x20000005ff037230 */ /* 0x100fe40000004100 */
[----:B------:R-:W-:Y:S02]  /*0cd0*/  HADD2.F32 R4, -RZ, R5.H1_H1 ;  /* 0x30000005ff047230 */ /* 0x000fe40000004100 */
[--C-:B---3--:R-:W-:Y:S02]  /*0ce0*/  HADD2.F32 R5, -RZ, R8.reuse.H0_H0 ;  /* 0x20000008ff057230 */ /* 0x108fe40000004100 */
[----:B------:R-:W-:-:S02]  /*0cf0*/  HADD2.F32 R6, -RZ, R8.H1_H1 ;  /* 0x30000008ff067230 */ /* 0x000fc40000004100 */
[--C-:B------:R-:W-:Y:S02]  /*0d00*/  HADD2.F32 R7, -RZ, R9.reuse.H0_H0 ;  /* 0x20000009ff077230 */ /* 0x100fe40000004100 */
[----:B------:R-:W-:Y:S01]  /*0d10*/  HADD2.F32 R8, -RZ, R9.H1_H1 ;  /* 0x30000009ff087230 */ /* 0x000fe20000004100 */
[C---:B------:R-:W-:Y:S02]  /*0d20*/  LOP3.LUT R9, R10.reuse, 0x8, RZ, 0x3c, !PT ;  /* 0x000000080a097812 */ /* 0x040fe400078e3cff */
[----:B------:R-:W-:Y:S02]  /*0d30*/  LOP3.LUT R10, R10, 0x10, RZ, 0x3c, !PT ;  /* 0x000000100a0a7812 */ /* 0x000fe400078e3cff */
[C---:B------:R-:W-:Y:S02]  /*0d40*/  IADD3 R11, R12.reuse, R9, RZ ;  /* 0x000000090c0b7210 */ /* 0x040fe40007ffe0ff */
[----:B------:R-:W-:-:S03]  /*0d50*/  IADD3 R9, R12, R10, RZ ;  /* 0x0000000a0c097210 */ /* 0x000fc60007ffe0ff */
[----:B------:R0:W-:Y:S04]  /*0d60*/  STL [R1+0x154], R11 ;  /* 0x0001540b01007387 */ /* 0x0001e80000100800 */
[----:B------:R0:W-:Y:S02]  /*0d70*/  STL [R1+0x150], R9 ;  /* 0x0001500901007387 */ /* 0x0001e40000100800 */
.L_x_2710:
[----:B-1----:R-:W2:Y:S01]  /*0d80*/  LDL R13, [R1+0xec] ;  /* 0x0000ec00010d7983 */ /* 0x002ea20000100800 */
[----:B------:R-:W-:Y:S01]  /*0d90*/  USHF.L.U32 UR11, UR20, 0x5, URZ ;  /* 0x00000005140b7899 */ /* 0x000fe2000800063f */
[----:B------:R-:W-:Y:S01]  /*0da0*/  MOV R10, UR10 ;  /* 0x0000000a000a7c02 */ /* 0x000fe20008000f00 */
[----:B------:R-:W-:Y:S01]  /*0db0*/  HFMA2.MMA R21, -RZ, RZ, 0, 0 ;  /* 0x00000000ff157435 */ /* 0x000fe200000001ff */
[----:B0-----:R-:W0:Y:S01]  /*0dc0*/  S2R R9, SR_TID.X ;  /* 0x0000000000097919 */ /* 0x001e220000002100 */
[----:B------:R-:W-:Y:S01]  /*0dd0*/  ULOP3.LUT UR11, UR11, 0x3e0, URZ, 0xc0, !UPT ;  /* 0x000003e00b0b7892 */ /* 0x000fe2000f8ec03f */
[----:B------:R-:W-:Y:S01]  /*0de0*/  MOV R11, UR10 ;  /* 0x0000000a000b7c02 */ /* 0x000fe20008000f00 */
[----:B------:R-:W-:Y:S01]  /*0df0*/  ULDC.64 UR16, c[0x0][0x248] ;  /* 0x0000920000107ab9 */ /* 0x000fe20000000a00 */
[----:B------:R-:W-:Y:S01]  /*0e00*/  MOV R12, UR5 ;  /* 0x00000005000c7c02 */ /* 0x000fe20008000f00 */
[----:B-----5:R-:W-:Y:S01]  /*0e10*/  STL [R1+0x1bc], R58 ;  /* 0x0001bc3a01007387 */ /* 0x020fe20000100800 */
[----:B------:R-:W-:-:S03]  /*0e20*/  ULDC.64 UR22, c[0x0][0x228] ;  /* 0x00008a0000167ab9 */ /* 0x000fc60000000a00 */
[----:B------:R-:W-:Y:S04]  /*0e30*/  STL [R1+0x1b8], R59 ;  /* 0x0001b83b01007387 */ /* 0x000fe80000100800 */
[----:B------:R-:W-:Y:S04]  /*0e40*/  STL [R1+0x1b4], R56 ;  /* 0x0001b43801007387 */ /* 0x000fe80000100800 */
[----:B------:R-:W-:Y:S04]  /*0e50*/  STL [R1+0x1b0], R57 ;  /* 0x0001b03901007387 */ /* 0x000fe80000100800 */
[----:B------:R1:W-:Y:S04]  /*0e60*/  STL [R1+0x1ac], R54 ;  /* 0x0001ac3601007387 */ /* 0x0003e80000100800 */
[----:B------:R3:W-:Y:S04]  /*0e70*/  STL [R1+0x1a8], R55 ;  /* 0x0001a83701007387 */ /* 0x0007e80000100800 */
[----:B------:R-:W-:Y:S01]  /*0e80*/  STL [R1+0x1a4], R52 ;  /* 0x0001a43401007387 */ /* 0x000fe20000100800 */
[----:B0-----:R-:W-:-:S03]  /*0e90*/  IMAD.WIDE.U32 R70, R9, -0x77777777, RZ ;  /* 0x8888888909467825 */ /* 0x001fc600078e00ff */
[----:B------:R-:W-:Y:S02]  /*0ea0*/  STL [R1+0x1a0], R53 ;  /* 0x0001a03501007387 */ /* 0x000fe40000100800 */
[----:B------:R-:W-:-:S04]  /*0eb0*/  SHF.R.U32.HI R70, RZ, 0x7, R71 ;  /* 0x00000007ff467819 */ /* 0x000fc80000011647 */
[C---:B------:R-:W-:Y:S01]  /*0ec0*/  IADD3 R37, R70.reuse, UR11, RZ ;  /* 0x0000000b46257c10 */ /* 0x040fe2000fffe0ff */
[----:B------:R-:W-:Y:S01]  /*0ed0*/  IMAD R107, R70, -0xf0, R9 ;  /* 0xffffff10466b7824 */ /* 0x000fe200078e0209 */
[----:B------:R-:W-:Y:S01]  /*0ee0*/  MOV R9, UR10 ;  /* 0x0000000a00097c02 */ /* 0x000fe20008000f00 */
[----:B------:R-:W-:Y:S02]  /*0ef0*/  UIMAD UR11, UR5, 0xf0000, URZ ;  /* 0x000f0000050b78a4 */ /* 0x000fe4000f8e023f */
[----:B------:R-:W-:Y:S01]  /*0f00*/  IMAD R37, R37, 0x3c0, RZ ;  /* 0x000003c025257824 */ /* 0x000fe200078e02ff */
[----:B------:R-:W-:-:S05]  /*0f10*/  SHF.L.U32 R20, R107, 0x2, RZ ;  /* 0x000000026b147819 */ /* 0x000fca00000006ff */
[----:B------:R-:W-:-:S05]  /*0f20*/  IMAD.WIDE.U32 R20, R9, 0xf0000, R20 ;  /* 0x000f000009147825 */ /* 0x000fca00078e0014 */
[----:B------:R-:W-:Y:S01]  /*0f30*/  IADD3 R68, R21, UR11, RZ ;  /* 0x0000000b15447c10 */ /* 0x000fe2000fffe0ff */
[----:B------:R-:W-:Y:S01]  /*0f40*/  ULDC UR11, c[0x0][0x250] ;  /* 0x00009400000b7ab9 */ /* 0x000fe20000000800 */
[----:B------:R-:W-:-:S04]  /*0f50*/  IADD3 R9, P1, R37, R20, RZ ;  /* 0x0000001425097210 */ /* 0x000fc80007f3e0ff */
[----:B------:R-:W-:Y:S02]  /*0f60*/  SHF.L.U32 R19, R9, 0x1, RZ ;  /* 0x0000000109137819 */ /* 0x000fe400000006ff */
[----:B--2---:R-:W-:-:S04]  /*0f70*/  LEA R10, P0, R10, R13, 0x4 ;  /* 0x0000000d0a0a7211 */ /* 0x004fc800078020ff */
[----:B------:R-:W-:Y:S02]  /*0f80*/  LEA.HI.X R11, R11, RZ, R12, 0x4, P0 ;  /* 0x000000ff0b0b7211 */ /* 0x000fe400000f240c */
[----:B------:R-:W-:-:S04]  /*0f90*/  LEA R60, P0, R10, UR16, 0x3 ;  /* 0x000000100a3c7c11 */ /* 0x000fc8000f8018ff */
[----:B------:R-:W-:Y:S01]  /*0fa0*/  LEA.HI.X R61, R10, UR17, R11, 0x3, P0 ;  /* 0x000000110a3d7c11 */ /* 0x000fe200080f1c0b */
[----:B------:R-:W-:Y:S01]  /*0fb0*/  ULDC.64 UR16, c[0x0][0x230] ;  /* 0x00008c0000107ab9 */ /* 0x000fe20000000a00 */
[----:B------:R-:W-:-:S04]  /*0fc0*/  IADD3.X R10, RZ, R68, RZ, P1, !PT ;  /* 0x00000044ff0a7210 */ /* 0x000fc80000ffe4ff */
[----:B------:R-:W2:Y:S01]  /*0fd0*/  LDG.E.64.CONSTANT R60, desc[UR14][R60.64] ;  /* 0x0000000e3c3c7981 */ /* 0x000ea2000c1e9b00 */
[----:B------:R-:W-:Y:S02]  /*0fe0*/  SHF.L.U64.HI R43, R9, 0x1, R10 ;  /* 0x00000001092b7819 */ /* 0x000fe4000001020a */
[----:B------:R-:W-:Y:S01]  /*0ff0*/  IADD3 R30, P0, R19, UR16, RZ ;  /* 0x00000010131e7c10 */ /* 0x000fe2000ff1e0ff */
[----:B------:R0:W-:Y:S03]  /*1000*/  STL [R1+0xa4], R19 ;  /* 0x0000a41301007387 */ /* 0x0001e60000100800 */
[----:B------:R-:W-:Y:S01]  /*1010*/  IADD3.X R31, R43, UR17, RZ, P0, !PT ;  /* 0x000000112b1f7c10 */ /* 0x000fe200087fe4ff */
[----:B------:R4:W-:Y:S01]  /*1020*/  STL [R1+0xe8], R43 ;  /* 0x0000e82b01007387 */ /* 0x0009e20000100800 */
[----:B------:R-:W-:-:S04]  /*1030*/  IADD3 R9, R37, 0x780, RZ ;  /* 0x0000078025097810 */ /* 0x000fc80007ffe0ff */
[----:B------:R-:W3:Y:S01]  /*1040*/  LDG.E.64.CONSTANT R30, desc[UR14][R30.64] ;  /* 0x0000000e1e1e7981 */ /* 0x000ee2000c1e9b00 */
[----:B------:R-:W-:-:S04]  /*1050*/  IADD3 R9, P0, R9, R20, RZ ;  /* 0x0000001409097210 */ /* 0x000fc80007f1e0ff */
[----:B------:R-:W-:Y:S02]  /*1060*/  IADD3.X R10, RZ, R68, RZ, P0, !PT ;  /* 0x00000044ff0a7210 */ /* 0x000fe400007fe4ff */
[C---:B------:R-:W-:Y:S02]  /*1070*/  SHF.L.U32 R35, R9.reuse, 0x1, RZ ;  /* 0x0000000109237819 */ /* 0x040fe400000006ff */
[----:B------:R-:W-:Y:S02]  /*1080*/  SHF.L.U64.HI R42, R9, 0x1, R10 ;  /* 0x00000001092a7819 */ /* 0x000fe4000001020a */
[----:B------:R-:W-:Y:S01]  /*1090*/  IADD3 R12, P0, R35, UR16, RZ ;  /* 0x00000010230c7c10 */ /* 0x000fe2000ff1e0ff */
[----:B------:R-:W-:Y:S03]  /*10a0*/  STL [R1+0xe0], R35 ;  /* 0x0000e02301007387 */ /* 0x000fe60000100800 */
[----:B------:R-:W-:Y:S01]  /*10b0*/  IADD3.X R13, R42, UR17, RZ, P0, !PT ;  /* 0x000000112a0d7c10 */ /* 0x000fe200087fe4ff */
[----:B------:R-:W-:Y:S01]  /*10c0*/  STL [R1+0xe4], R42 ;  /* 0x0000e42a01007387 */ /* 0x000fe20000100800 */
[----:B------:R-:W-:-:S04]  /*10d0*/  IADD3 R9, R37, 0xf00, RZ ;  /* 0x00000f0025097810 */ /* 0x000fc80007ffe0ff */
[----:B------:R-:W4:Y:S01]  /*10e0*/  LDG.E.64.CONSTANT R12, desc[UR14][R12.64] ;  /* 0x0000000e0c0c7981 */ /* 0x000f22000c1e9b00 */
[----:B------:R-:W-:-:S04]  /*10f0*/  IADD3 R9, P0, R9, R20, RZ ;  /* 0x0000001409097210 */ /* 0x000fc80007f1e0ff */
[----:B------:R-:W-:Y:S02]  /*1100*/  IADD3.X R10, RZ, R68, RZ, P0, !PT ;  /* 0x00000044ff0a7210 */ /* 0x000fe400007fe4ff */
[C---:B------:R-:W-:Y:S02]  /*1110*/  SHF.L.U32 R34, R9.reuse, 0x1, RZ ;  /* 0x0000000109227819 */ /* 0x040fe400000006ff */
[----:B------:R-:W-:Y:S02]  /*1120*/  SHF.L.U64.HI R39, R9, 0x1, R10 ;  /* 0x0000000109277819 */ /* 0x000fe4000001020a */
[----:B------:R-:W-:Y:S01]  /*1130*/  IADD3 R28, P0, R34, UR16, RZ ;  /* 0x00000010221c7c10 */ /* 0x000fe2000ff1e0ff */
[----:B------:R-:W-:Y:S03]  /*1140*/  STL [R1+0xd8], R34 ;  /* 0x0000d82201007387 */ /* 0x000fe60000100800 */
[----:B------:R-:W-:Y:S01]  /*1150*/  IADD3.X R29, R39, UR17, RZ, P0, !PT ;  /* 0x00000011271d7c10 */ /* 0x000fe200087fe4ff */
[----:B------:R-:W-:Y:S05]  /*1160*/  STL [R1+0xdc], R39 ;  /* 0x0000dc2701007387 */ /* 0x000fea0000100800 */
[----:B------:R-:W4:Y:S01]  /*1170*/  LDG.E.64.CONSTANT R28, desc[UR14][R28.64] ;  /* 0x0000000e1c1c7981 */ /* 0x000f22000c1e9b00 */
[----:B------:R-:W-:-:S04]  /*1180*/  IADD3 R9, R37, 0x1680, RZ ;  /* 0x0000168025097810 */ /* 0x000fc80007ffe0ff */
[----:B------:R-:W-:-:S04]  /*1190*/  IADD3 R9, P0, R9, R20, RZ ;  /* 0x0000001409097210 */ /* 0x000fc80007f1e0ff */
[----:B------:R-:W-:Y:S02]  /*11a0*/  IADD3.X R10, RZ, R68, RZ, P0, !PT ;  /* 0x00000044ff0a7210 */ /* 0x000fe400007fe4ff */
[C---:B------:R-:W-:Y:S02]  /*11b0*/  SHF.L.U32 R41, R9.reuse, 0x1, RZ ;  /* 0x0000000109297819 */ /* 0x040fe400000006ff */
[----:B------:R-:W-:Y:S02]  /*11c0*/  SHF.L.U64.HI R40, R9, 0x1, R10 ;  /* 0x0000000109287819 */ /* 0x000fe4000001020a */
[----:B------:R-:W-:Y:S01]  /*11d0*/  IADD3 R26, P0, R41, UR16, RZ ;  /* 0x00000010291a7c10 */ /* 0x000fe2000ff1e0ff */
[----:B------:R-:W-:Y:S01]  /*11e0*/  STL [R1+0xd0], R41 ;  /* 0x0000d02901007387 */ /* 0x000fe20000100800 */
[----:B------:R-:W-:Y:S02]  /*11f0*/  IADD3 R9, R37, 0x1e00, RZ ;  /* 0x00001e0025097810 */ /* 0x000fe40007ffe0ff */
[----:B------:R-:W-:Y:S01]  /*1200*/  IADD3.X R27, R40, UR17, RZ, P0, !PT ;  /* 0x00000011281b7c10 */ /* 0x000fe200087fe4ff */
[----:B------:R-:W-:Y:S01]  /*1210*/  STL [R1+0xd4], R40 ;  /* 0x0000d42801007387 */ /* 0x000fe20000100800 */
[----:B------:R-:W-:-:S04]  /*1220*/  IADD3 R9, P0, R9, R20, RZ ;  /* 0x0000001409097210 */ /* 0x000fc80007f1e0ff */
[----:B------:R-:W4:Y:S01]  /*1230*/  LDG.E.64.CONSTANT R26, desc[UR14][R26.64] ;  /* 0x0000000e1a1a7981 */ /* 0x000f22000c1e9b00 */
        /* <DEDUP_REMOVED lines=41> */
[C---:B-1----:R-:W-:Y:S02]  /*14d0*/  SHF.L.U32 R54, R9.reuse, 0x1, RZ ;  /* 0x0000000109367819 */ /* 0x042fe400000006ff */
[----:B------:R-:W-:Y:S02]  /*14e0*/  SHF.L.U64.HI R114, R9, 0x1, R16 ;  /* 0x0000000109727819 */ /* 0x000fe40000010210 */
[----:B------:R-:W-:Y:S01]  /*14f0*/  IADD3 R16, P0, R54, UR16, RZ ;  /* 0x0000001036107c10 */ /* 0x000fe2000ff1e0ff */
[----:B------:R-:W-:Y:S03]  /*1500*/  STL [R1+0xa8], R54 ;  /* 0x0000a83601007387 */ /* 0x000fe60000100800 */
[----:B------:R-:W-:Y:S01]  /*1510*/  IADD3.X R17, R114, UR17, RZ, P0, !PT ;  /* 0x0000001172117c10 */ /* 0x000fe200087fe4ff */
[----:B------:R-:W-:Y:S05]  /*1520*/  STL [R1+0xac], R114 ;  /* 0x0000ac7201007387 */ /* 0x000fea0000100800 */
[----:B------:R-:W4:Y:S01]  /*1530*/  LDG.E.64.CONSTANT R16, desc[UR14][R16.64] ;  /* 0x0000000e10107981 */ /* 0x000f22000c1e9b00 */
[----:B--2---:R-:W-:-:S06]  /*1540*/  FADD.FTZ R51, R61, UR11 ;  /* 0x0000000b3d337e21 */ /* 0x004fcc0008010000 */
[----:B------:R-:W1:Y:S01]  /*1550*/  MUFU.RSQ R51, R51 ;  /* 0x0000003300337308 */ /* 0x000e620000001400 */
[--C-:B---3--:R-:W-:Y:S02]  /*1560*/  HADD2.F32 R9, -RZ, R30.reuse.H0_H0 ;  /* 0x2000001eff097230 */ /* 0x108fe40000004100 */
[--C-:B------:R-:W-:Y:S02]  /*1570*/  HADD2.F32 R21, -RZ, R31.reuse.H0_H0 ;  /* 0x2000001fff157230 */ /* 0x100fe40000004100 */
[----:B------:R-:W-:Y:S02]  /*1580*/  HADD2.F32 R31, -RZ, R31.H1_H1 ;  /* 0x3000001fff1f7230 */ /* 0x000fe40000004100 */
[----:B------:R-:W-:Y:S01]  /*1590*/  FADD.FTZ R18, -R60, R9 ;  /* 0x000000093c127221 */ /* 0x000fe20000010100 */
[----:B------:R-:W-:-:S03]  /*15a0*/  HADD2.F32 R9, -RZ, R30.H1_H1 ;  /* 0x3000001eff097230 */ /* 0x000fc60000004100 */
[----:B-1----:R-:W-:Y:S01]  /*15b0*/  FMUL.FTZ R55, R51, R18 ;  /* 0x0000001233377220 */ /* 0x002fe20000410000 */
[----:B------:R-:W-:Y:S01]  /*15c0*/  IADD3 R18, P0, R19, UR22, RZ ;  /* 0x0000001613127c10 */ /* 0x000fe2000ff1e0ff */
[----:B------:R-:W-:Y:S02]  /*15d0*/  FADD.FTZ R30, -R60, R9 ;  /* 0x000000093c1e7221 */ /* 0x000fe40000010100 */
[----:B------:R-:W-:Y:S01]  /*15e0*/  FFMA.FTZ R9, R0, R55, R5 ;  /* 0x0000003700097223 */ /* 0x000fe20000010005 */
[----:B0-----:R-:W-:Y:S01]  /*15f0*/  IADD3.X R19, R43, UR23, RZ, P0, !PT ;  /* 0x000000172b137c10 */ /* 0x001fe200087fe4ff */
[----:B------:R-:W-:Y:S01]  /*1600*/  FMUL.FTZ R52, R51, R30 ;  /* 0x0000001e33347220 */ /* 0x000fe20000410000 */
[----:B------:R-:W-:Y:S01]  /*1610*/  FADD.FTZ R30, -R60, R21 ;  /* 0x000000153c1e7221 */ /* 0x000fe20000010100 */
[----:B------:R-:W-:Y:S01]  /*1620*/  STL [R1+0x18], R55 ;  /* 0x0000183701007387 */ /* 0x000fe20000100800 */
[----:B------:R-:W-:Y:S01]  /*1630*/  FMUL.FTZ R91, R9, -1.4426950216293334961 ;  /* 0xbfb8aa3b095b7820 */ /* 0x000fe20000410000 */
[----:B------:R-:W-:Y:S01]  /*1640*/  FFMA.FTZ R84, R2, R52, R6 ;  /* 0x0000003402547223 */ /* 0x000fe20000010006 */
[----:B----4-:R-:W-:Y:S01]  /*1650*/  FMUL.FTZ R43, R51, R30 ;  /* 0x0000001e332b7220 */ /* 0x010fe20000410000 */
[----:B------:R-:W2:Y:S01]  /*1660*/  LDG.E.64.CONSTANT R18, desc[UR14][R18.64] ;  /* 0x0000000e12127981 */ /* 0x000ea2000c1e9b00 */
[----:B------:R-:W-:Y:S01]  /*1670*/  FADD.FTZ R30, -R60, R31 ;  /* 0x0000001f3c1e7221 */ /* 0x000fe20000010100 */
[----:B------:R-:W-:-:S02]  /*1680*/  HADD2.F32 R21, -RZ, R12.H0_H0 ;  /* 0x2000000cff157230 */ /* 0x000fc40000004100 */
[----:B------:R-:W-:Y:S01]  /*1690*/  FMUL.FTZ R67, R84, -1.4426950216293334961 ;  /* 0xbfb8aa3b54437820 */ /* 0x000fe20000410000 */
[----:B------:R-:W-:Y:S01]  /*16a0*/  STL [R1+0x1e0], R55 ;  /* 0x0001e03701007387 */ /* 0x000fe20000100800 */
[----:B------:R-:W-:Y:S01]  /*16b0*/  FMUL.FTZ R53, R51, R30 ;  /* 0x0000001e33357220 */ /* 0x000fe20000410000 */
[----:B------:R-:W0:Y:S01]  /*16c0*/  MUFU.EX2 R91, R91 ;  /* 0x0000005b005b7308 */ /* 0x000e220000000800 */
[C---:B------:R-:W-:Y:S01]  /*16d0*/  FADD.FTZ R30, -R60.reuse, R21 ;  /* 0x000000153c1e7221 */ /* 0x040fe20000010100 */
[----:B------:R-:W-:Y:S01]  /*16e0*/  HADD2.F32 R21, -RZ, R12.H1_H1 ;  /* 0x3000000cff157230 */ /* 0x000fe20000004100 */
[----:B------:R-:W-:Y:S04]  /*16f0*/  STL [R1+0x1c], R52 ;  /* 0x00001c3401007387 */ /* 0x000fe80000100800 */
[----:B------:R-:W-:Y:S01]  /*1700*/  FADD.FTZ R12, -R60, R21 ;  /* 0x000000153c0c7221 */ /* 0x000fe20000010100 */
[----:B------:R-:W-:-:S02]  /*1710*/  HADD2.F32 R21, -RZ, R13.H0_H0 ;  /* 0x2000000dff157230 */ /* 0x000fc40000004100 */
[C---:B------:R-:W-:Y:S01]  /*1720*/  FMUL.FTZ R31, R51.reuse, R30 ;  /* 0x0000001e331f7220 */ /* 0x040fe20000410000 */
[----:B------:R-:W-:Y:S02]  /*1730*/  HADD2.F32 R13, -RZ, R13.H1_H1 ;  /* 0x3000000dff0d7230 */ /* 0x000fe40000004100 */
[C---:B------:R-:W-:Y:S01]  /*1740*/  FMUL.FTZ R30, R51.reuse, R12 ;  /* 0x0000000c331e7220 */ /* 0x040fe20000410000 */
[C---:B------:R-:W-:Y:S01]  /*1750*/  FADD.FTZ R12, -R60.reuse, R21 ;  /* 0x000000153c0c7221 */ /* 0x040fe20000010100 */
[----:B------:R-:W-:Y:S03]  /*1760*/  STL [R1+0x20], R43 ;  /* 0x0000202b01007387 */ /* 0x000fe60000100800 */
[----:B------:R-:W-:Y:S01]  /*1770*/  FMUL.FTZ R21, R51, R12 ;  /* 0x0000000c33157220 */ /* 0x000fe20000410000 */
[----:B------:R-:W-:Y:S01]  /*1780*/  FADD.FTZ R12, -R60, R13 ;  /* 0x0000000d3c0c7221 */ /* 0x000fe20000010100 */
[----:B------:R-:W-:Y:S01]  /*1790*/  STL [R1+0x24], R53 ;  /* 0x0000243501007387 */ /* 0x000fe20000100800 */
[----:B------:R-:W-:Y:S01]  /*17a0*/  FFMA.FTZ R95, R0, R31, R5 ;  /* 0x0000001f005f7223 */ /* 0x000fe20000010005 */
[----:B------:R-:W-:-:S02]  /*17b0*/  HADD2.F32 R13, -RZ, R28.H0_H0 ;  /* 0x2000001cff0d7230 */ /* 0x000fc40000004100 */
[----:B------:R1:W-:Y:S01]  /*17c0*/  STL [R1+0x14], R31 ;  /* 0x0000141f01007387 */ /* 0x0003e20000100800 */
[----:B------:R-:W-:-:S03]  /*17d0*/  FFMA.FTZ R81, R2, R30, R6 ;  /* 0x0000001e02517223 */ /* 0x000fc60000010006 */
[----:B------:R3:W-:Y:S01]  /*17e0*/  STL [R1+0x2c], R30 ;  /* 0x00002c1e01007387 */ /* 0x0007e20000100800 */
[----:B-1----:R-:W-:Y:S01]  /*17f0*/  FMUL.FTZ R31, R51, R12 ;  /* 0x0000000c331f7220 */ /* 0x002fe20000410000 */
[----:B------:R-:W-:Y:S01]  /*1800*/  IADD3 R12, P0, R35, UR22, RZ ;  /* 0x00000016230c7c10 */ /* 0x000fe2000ff1e0ff */
[----:B---3--:R-:W-:-:S03]  /*1810*/  FADD.FTZ R30, -R60, R13 ;  /* 0x0000000d3c1e7221 */ /* 0x008fc60000010100 */
[----:B------:R-:W-:-:S06]  /*1820*/  IADD3.X R13, R42, UR23, RZ, P0, !PT ;  /* 0x000000172a0d7c10 */ /* 0x000fcc00087fe4ff */
[----:B------:R-:W3:Y:S01]  /*1830*/  LDG.E.64.CONSTANT R12, desc[UR14][R12.64] ;  /* 0x0000000e0c0c7981 */ /* 0x000ee2000c1e9b00 */
[----:B------:R-:W-:-:S03]  /*1840*/  FFMA.FTZ R92, R4, R31, R8 ;  /* 0x0000001f045c7223 */ /* 0x000fc60000010008 */
[----:B------:R-:W-:Y:S04]  /*1850*/  STL [R1+0x10], R21 ;  /* 0x0000101501007387 */ /* 0x000fe80000100800 */
[----:B------:R1:W-:Y:S01]  /*1860*/  STL [R1+0x34], R31 ;  /* 0x0000341f01007387 */ /* 0x0003e20000100800 */
[----:B------:R-:W-:Y:S01]  /*1870*/  FMUL.FTZ R35, R51, R30 ;  /* 0x0000001e33237220 */ /* 0x000fe20000410000 */
[----:B-1----:R-:W-:Y:S02]  /*1880*/  HADD2.F32 R31, -RZ, R28.H1_H1 ;  /* 0x3000001cff1f7230 */ /* 0x002fe40000004100 */
[----:B------:R-:W-:-:S03]  /*1890*/  HADD2.F32 R28, -RZ, R29.H1_H1 ;  /* 0x3000001dff1c7230 */ /* 0x000fc60000004100 */
[C---:B------:R-:W-:Y:S01]  /*18a0*/  FADD.FTZ R30, -R60.reuse, R31 ;  /* 0x0000001f3c1e7221 */ /* 0x040fe20000010100 */
[----:B------:R-:W-:Y:S02]  /*18b0*/  HADD2.F32 R31, -RZ, R29.H0_H0 ;  /* 0x2000001dff1f7230 */ /* 0x000fe40000004100 */
[C---:B------:R-:W-:Y:S01]  /*18c0*/  FADD.FTZ R28, -R60.reuse, R28 ;  /* 0x0000001c3c1c7221 */ /* 0x040fe20000010100 */
[C---:B------:R-:W-:Y:S02]  /*18d0*/  FMUL.FTZ R30, R51.reuse, R30 ;  /* 0x0000001e331e7220 */ /* 0x040fe40000410000 */
[----:B------:R-:W-:Y:S01]  /*18e0*/  FADD.FTZ R29, -R60, R31 ;  /* 0x0000001f3c1d7221 */ /* 0x000fe20000010100 */
[----:B------:R1:W-:Y:S01]  /*18f0*/  STL [R1+0x38], R35 ;  /* 0x0000382301007387 */ /* 0x0003e20000100800 */
[----:B------:R-:W-:Y:S01]  /*1900*/  FFMA.FTZ R49, R2, R30, R6 ;  /* 0x0000001e02317223 */ /* 0x000fe20000010006 */
[C---:B------:R-:W-:Y:S01]  /*1910*/  FMUL.FTZ R28, R51.reuse, R28 ;  /* 0x0000001c331c7220 */ /* 0x040fe20000410000 */
[----:B------:R-:W-:Y:S01]  /*1920*/  FMUL.FTZ R29, R51, R29 ;  /* 0x0000001d331d7220 */ /* 0x000fe20000410000 */
[----:B------:R4:W-:Y:S01]  /*1930*/  STL [R1+0x3c], R30 ;  /* 0x00003c1e01007387 */ /* 0x0009e20000100800 */
[----:B------:R-:W-:Y:S01]  /*1940*/  IADD3 R34, P0, R34, UR22, RZ ;  /* 0x0000001622227c10 */ /* 0x000fe2000ff1e0ff */
[----:B------:R-:W-:Y:S01]  /*1950*/  FFMA.FTZ R90, R0, R35, R5 ;  /* 0x00000023005a7223 */ /* 0x000fe20000010005 */
[----:B------:R-:W-:Y:S01]  /*1960*/  FFMA.FTZ R50, R3, R29, R7 ;  /* 0x0000001d03327223 */ /* 0x000fe20000010007 */
[----:B------:R0:W-:Y:S01]  /*1970*/  STL [R1+0x40], R29 ;  /* 0x0000401d01007387 */ /* 0x0001e20000100800 */
[----:B------:R-:W-:Y:S01]  /*1980*/  FFMA.FTZ R87, R4, R28, R8 ;  /* 0x0000001c04577223 */ /* 0x000fe20000010008 */
[----:B-1----:R-:W-:Y:S01]  /*1990*/  IADD3.X R35, R39, UR23, RZ, P0, !PT ;  /* 0x0000001727237c10 */ /* 0x002fe200087fe4ff */
[--C-:B----4-:R-:W-:Y:S01]  /*19a0*/  HADD2.F32 R30, -RZ, R26.reuse.H0_H0 ;  /* 0x2000001aff1e7230 */ /* 0x110fe20000004100 */
[----:B------:R1:W-:Y:S01]  /*19b0*/  STL [R1+0x70], R28 ;  /* 0x0000701c01007387 */ /* 0x0003e20000100800 */
[----:B0-----:R-:W-:-:S03]  /*19c0*/  HADD2.F32 R29, -RZ, R26.H1_H1 ;  /* 0x3000001aff1d7230 */ /* 0x001fc60000004100 */
[C---:B------:R-:W-:Y:S01]  /*19d0*/  FADD.FTZ R30, -R60.reuse, R30 ;  /* 0x0000001e3c1e7221 */ /* 0x040fe20000010100 */
[----:B------:R-:W4:Y:S01]  /*19e0*/  LDG.E.64.CONSTANT R34, desc[UR14][R34.64] ;  /* 0x0000000e22227981 */ /* 0x000f22000c1e9b00 */
[--C-:B-1----:R-:W-:Y:S02]  /*19f0*/  HADD2.F32 R28, -RZ, R27.reuse.H0_H0 ;  /* 0x2000001bff1c7230 */ /* 0x102fe40000004100 */
[----:B------:R-:W-:Y:S01]  /*1a00*/  FMUL.FTZ R30, R51, R30 ;  /* 0x0000001e331e7220 */ /* 0x000fe20000410000 */
[C---:B------:R-:W-:Y:S01]  /*1a10*/  FADD.FTZ R29, -R60.reuse, R29 ;  /* 0x0000001d3c1d7221 */ /* 0x040fe20000010100 */
[----:B------:R-:W-:Y:S02]  /*1a20*/  HADD2.F32 R26, -RZ, R27.H1_H1 ;  /* 0x3000001bff1a7230 */ /* 0x000fe40000004100 */
[----:B------:R-:W-:Y:S01]  /*1a30*/  FADD.FTZ R28, -R60, R28 ;  /* 0x0000001c3c1c7221 */ /* 0x000fe20000010100 */
[----:B------:R-:W-:Y:S01]  /*1a40*/  IADD3 R27, R37, 0x4380, RZ ;  /* 0x00004380251b7810 */ /* 0x000fe20007ffe0ff */
[C---:B------:R-:W-:Y:S01]  /*1a50*/  FMUL.FTZ R29, R51.reuse, R29 ;  /* 0x0000001d331d7220 */ /* 0x040fe20000410000 */
[----:B------:R0:W-:Y:S01]  /*1a60*/  STL [R1+0x54], R30 ;  /* 0x0000541e01007387 */ /* 0x0001e20000100800 */
[----:B------:R-:W-:Y:S01]  /*1a70*/  FFMA.FTZ R48, R0, R30, R5 ;  /* 0x0000001e00307223 */ /* 0x000fe20000010005 */
[----:B------:R-:W-:Y:S01]  /*1a80*/  FMUL.FTZ R28, R51, R28 ;  /* 0x0000001c331c7220 */ /* 0x000fe20000410000 */
[----:B------:R-:W-:Y:S01]  /*1a90*/  FADD.FTZ R26, -R60, R26 ;  /* 0x0000001a3c1a7221 */ /* 0x000fe20000010100 */
[----:B------:R-:W-:Y:S01]  /*1aa0*/  IADD3 R27, P0, R27, R20, RZ ;  /* 0x000000141b1b7210 */ /* 0x000fe20007f1e0ff */
[----:B------:R1:W-:Y:S01]  /*1ab0*/  STL [R1+0x6c], R29 ;  /* 0x00006c1d01007387 */ /* 0x0003e20000100800 */
[----:B------:R-:W-:Y:S01]  /*1ac0*/  FFMA.FTZ R45, R2, R29, R6 ;  /* 0x0000001d022d7223 */ /* 0x000fe20000010006 */
[----:B0-----:R-:W-:-:S02]  /*1ad0*/  HADD2.F32 R30, -RZ, R14.H0_H0 ;  /* 0x2000000eff1e7230 */ /* 0x001fc40000004100 */
[----:B------:R-:W-:Y:S01]  /*1ae0*/  HADD2.F32 R14, -RZ, R14.H1_H1 ;  /* 0x3000000eff0e7230 */ /* 0x000fe20000004100 */
[----:B------:R0:W-:Y:S01]  /*1af0*/  STL [R1+0x78], R28 ;  /* 0x0000781c01007387 */ /* 0x0001e20000100800 */
[----:B------:R-:W-:Y:S01]  /*1b00*/  FFMA.FTZ R66, R3, R28, R7 ;  /* 0x0000001c03427223 */ /* 0x000fe20000010007 */
[----:B------:R-:W-:Y:S01]  /*1b10*/  FMUL.FTZ R58, R51, R26 ;  /* 0x0000001a333a7220 */ /* 0x000fe20000410000 */
[----:B-1----:R-:W-:Y:S01]  /*1b20*/  IADD3.X R29, RZ, R68, RZ, P0, !PT ;  /* 0x00000044ff1d7210 */ /* 0x002fe200007fe4ff */
[--C-:B------:R-:W-:Y:S02]  /*1b30*/  HADD2.F32 R26, -RZ, R15.reuse.H1_H1 ;  /* 0x3000000fff1a7230 */ /* 0x100fe40000004100 */
[----:B0-----:R-:W-:Y:S02]  /*1b40*/  HADD2.F32 R28, -RZ, R15.H0_H0 ;  /* 0x2000000fff1c7230 */ /* 0x001fe40000004100 */
[----:B------:R-:W-:Y:S01]  /*1b50*/  FADD.FTZ R15, -R60, R14 ;  /* 0x0000000e3c0f7221 */ /* 0x000fe20000010100 */
[----:B------:R-:W-:-:S02]  /*1b60*/  IADD3 R14, P0, R41, UR22, RZ ;  /* 0x00000016290e7c10 */ /* 0x000fc4000ff1e0ff */
[----:B------:R-:W-:Y:S01]  /*1b70*/  SHF.L.U64.HI R125, R27, 0x1, R29 ;  /* 0x000000011b7d7819 */ /* 0x000fe2000001021d */
[----:B------:R-:W-:Y:S01]  /*1b80*/  FMUL.FTZ R29, R51, R15 ;  /* 0x0000000f331d7220 */ /* 0x000fe20000410000 */
[----:B------:R-:W-:Y:S01]  /*1b90*/  IADD3.X R15, R40, UR23, RZ, P0, !PT ;  /* 0x00000017280f7c10 */ /* 0x000fe200087fe4ff */
[----:B------:R-:W-:-:S05]  /*1ba0*/  FADD.FTZ R30, -R60, R30 ;  /* 0x0000001e3c1e7221 */ /* 0x000fca0000010100 */
[----:B------:R-:W4:Y:S01]  /*1bb0*/  LDG.E.64.CONSTANT R14, desc[UR14][R14.64] ;  /* 0x0000000e0e0e7981 */ /* 0x000f22000c1e9b00 */
[----:B------:R-:W-:Y:S01]  /*1bc0*/  SHF.L.U32 R55, R27, 0x1, RZ ;  /* 0x000000011b377819 */ /* 0x000fe200000006ff */
[C---:B------:R-:W-:Y:S01]  /*1bd0*/  FMUL.FTZ R31, R51.reuse, R30 ;  /* 0x0000001e331f7220 */ /* 0x040fe20000410000 */
[----:B------:R-:W-:Y:S01]  /*1be0*/  FADD.FTZ R27, -R60, R28 ;  /* 0x0000001c3c1b7221 */ /* 0x000fe20000010100 */
[----:B------:R-:W-:Y:S03]  /*1bf0*/  STL [R1+0x68], R58 ;  /* 0x0000683a01007387 */ /* 0x000fe60000100800 */
[----:B------:R-:W-:Y:S01]  /*1c00*/  FMUL.FTZ R27, R51, R27 ;  /* 0x0000001b331b7220 */ /* 0x000fe20000410000 */
[----:B------:R-:W-:Y:S04]  /*1c10*/  STL [R1+0x1c0], R58 ;  /* 0x0001c03a01007387 */ /* 0x000fe80000100800 */
[----:B------:R-:W-:Y:S01]  /*1c20*/  STL [R1+0x50], R31 ;  /* 0x0000501f01007387 */ /* 0x000fe20000100800 */
[----:B------:R-:W-:-:S03]  /*1c30*/  FFMA.FTZ R44, R3, R27, R7 ;  /* 0x0000001b032c7223 */ /* 0x000fc60000010007 */
[----:B------:R-:W-:Y:S01]  /*1c40*/  STL [R1+0xa0], R125 ;  /* 0x0000a07d01007387 */ /* 0x000fe20000100800 */
[----:B------:R-:W-:-:S03]  /*1c50*/  FADD.FTZ R26, -R60, R26 ;  /* 0x0000001a3c1a7221 */ /* 0x000fc60000010100 */
[----:B------:R-:W-:Y:S04]  /*1c60*/  STL [R1+0x9c], R55 ;  /* 0x00009c3701007387 */ /* 0x000fe80000100800 */
[----:B------:R-:W-:Y:S04]  /*1c70*/  STL [R1+0x64], R29 ;  /* 0x0000641d01007387 */ /* 0x000fe80000100800 */
[----:B------:R0:W-:Y:S01]  /*1c80*/  STL [R1+0x74], R27 ;  /* 0x0000741b01007387 */ /* 0x0001e20000100800 */
[----:B------:R-:W-:Y:S01]  /*1c90*/  FMUL.FTZ R26, R51, R26 ;  /* 0x0000001a331a7220 */ /* 0x000fe20000410000 */
[----:B0-----:R-:W-:-:S04]  /*1ca0*/  HADD2.F32 R27, -RZ, R10.H0_H0 ;  /* 0x2000000aff1b7230 */ /* 0x001fc80000004100 */
[----:B------:R0:W-:Y:S01]  /*1cb0*/  STL [R1+0x60], R26 ;  /* 0x0000601a01007387 */ /* 0x0001e20000100800 */
[----:B------:R-:W-:Y:S01]  /*1cc0*/  FADD.FTZ R27, -R60, R27 ;  /* 0x0000001b3c1b7221 */ /* 0x000fe20000010100 */
[----:B------:R-:W-:-:S03]  /*1cd0*/  FFMA.FTZ R61, R4, R26, R8 ;  /* 0x0000001a043d7223 */ /* 0x000fc60000010008 */
[----:B------:R-:W-:Y:S01]  /*1ce0*/  FMUL.FTZ R27, R51, R27 ;  /* 0x0000001b331b7220 */ /* 0x000fe20000410000 */
[----:B0-----:R-:W-:Y:S01]  /*1cf0*/  HADD2.F32 R26, -RZ, R10.H1_H1 ;  /* 0x3000000aff1a7230 */ /* 0x001fe20000004100 */
[----:B------:R-:W-:Y:S01]  /*1d00*/  IADD3 R28, P0, R55, UR16, RZ ;  /* 0x00000010371c7c10 */ /* 0x000fe2000ff1e0ff */
[----:B------:R-:W-:Y:S02]  /*1d10*/  HADD2.F32 R10, -RZ, R11.H0_H0 ;  /* 0x2000000bff0a7230 */ /* 0x000fe40000004100 */
[----:B------:R0:W-:Y:S01]  /*1d20*/  STL [R1+0x5c], R27 ;  /* 0x00005c1b01007387 */ /* 0x0001e20000100800 */
[----:B------:R-:W-:Y:S01]  /*1d30*/  FFMA.FTZ R40, R0, R27, R5 ;  /* 0x0000001b00287223 */ /* 0x000fe20000010005 */
[----:B------:R-:W-:Y:S01]  /*1d40*/  FFMA.FTZ R41, R2, R29, R6 ;  /* 0x0000001d02297223 */ /* 0x000fe20000010006 */
[----:B------:R-:W-:-:S06]  /*1d50*/  IADD3.X R29, R125, UR17, RZ, P0, !PT ;  /* 0x000000117d1d7c10 */ /* 0x000fcc00087fe4ff */
[----:B------:R-:W4:Y:S01]  /*1d60*/  LDG.E.64.CONSTANT R28, desc[UR14][R28.64] ;  /* 0x0000000e1c1c7981 */ /* 0x000f22000c1e9b00 */
[----:B0-----:R-:W-:Y:S02]  /*1d70*/  HADD2.F32 R27, -RZ, R11.H1_H1 ;  /* 0x3000000bff1b7230 */ /* 0x001fe40000004100 */
[----:B------:R-:W-:Y:S01]  /*1d80*/  FADD.FTZ R11, -R60, R10 ;  /* 0x0000000a3c0b7221 */ /* 0x000fe20000010100 */
[----:B------:R-:W-:-:S03]  /*1d90*/  IADD3 R10, P0, R38, UR22, RZ ;  /* 0x00000016260a7c10 */ /* 0x000fc6000ff1e0ff */
[----:B------:R-:W-:Y:S01]  /*1da0*/  FMUL.FTZ R56, R51, R11 ;  /* 0x0000000b33387220 */ /* 0x000fe20000410000 */
[----:B------:R-:W-:-:S06]  /*1db0*/  IADD3.X R11, R36, UR23, RZ, P0, !PT ;  /* 0x00000017240b7c10 */ /* 0x000fcc00087fe4ff */
[----:B------:R-:W4:Y:S01]  /*1dc0*/  LDG.E.64.CONSTANT R10, desc[UR14][R10.64] ;  /* 0x0000000e0a0a7981 */ /* 0x000f22000c1e9b00 */
[----:B------:R-:W-:-:S04]  /*1dd0*/  FADD.FTZ R26, -R60, R26 ;  /* 0x0000001a3c1a7221 */ /* 0x000fc80000010100 */
[C---:B------:R-:W-:Y:S01]  /*1de0*/  FMUL.FTZ R59, R51.reuse, R26 ;  /* 0x0000001a333b7220 */ /* 0x040fe20000410000 */
[--C-:B------:R-:W-:Y:S02]  /*1df0*/  HADD2.F32 R26, -RZ, R24.reuse.H0_H0 ;  /* 0x20000018ff1a7230 */ /* 0x100fe40000004100 */
[C---:B------:R-:W-:Y:S01]  /*1e00*/  FADD.FTZ R27, -R60.reuse, R27 ;  /* 0x0000001b3c1b7221 */ /* 0x040fe20000010100 */
[----:B------:R-:W-:Y:S02]  /*1e10*/  HADD2.F32 R24, -RZ, R24.H1_H1 ;  /* 0x30000018ff187230 */ /* 0x000fe40000004100 */
[C---:B------:R-:W-:Y:S01]  /*1e20*/  FADD.FTZ R26, -R60.reuse, R26 ;  /* 0x0000001a3c1a7221 */ /* 0x040fe20000010100 */
[C---:B------:R-:W-:Y:S01]  /*1e30*/  FMUL.FTZ R57, R51.reuse, R27 ;  /* 0x0000001b33397220 */ /* 0x040fe20000410000 */
[----:B------:R-:W-:Y:S02]  /*1e40*/  STL [R1+0x4c], R59 ;  /* 0x00004c3b01007387 */ /* 0x000fe40000100800 */
[----:B------:R-:W-:Y:S01]  /*1e50*/  FMUL.FTZ R30, R51, R26 ;  /* 0x0000001a331e7220 */ /* 0x000fe20000410000 */
[----:B------:R-:W-:Y:S01]  /*1e60*/  FADD.FTZ R26, -R60, R24 ;  /* 0x000000183c1a7221 */ /* 0x000fe20000010100 */
[----:B------:R-:W-:Y:S04]  /*1e70*/  STL [R1+0x1c4], R59 ;  /* 0x0001c43b01007387 */ /* 0x000fe80000100800 */
[----:B------:R-:W-:Y:S01]  /*1e80*/  STL [R1+0x48], R56 ;  /* 0x0000483801007387 */ /* 0x000fe20000100800 */
[----:B------:R-:W-:-:S03]  /*1e90*/  FFMA.FTZ R72, R0, R30, R5 ;  /* 0x0000001e00487223 */ /* 0x000fc60000010005 */
[----:B------:R-:W-:Y:S01]  /*1ea0*/  STL [R1+0x1c8], R56 ;  /* 0x0001c83801007387 */ /* 0x000fe20000100800 */
[----:B------:R-:W-:-:S03]  /*1eb0*/  FMUL.FTZ R26, R51, R26 ;  /* 0x0000001a331a7220 */ /* 0x000fc60000410000 */
[----:B------:R-:W-:Y:S04]  /*1ec0*/  STL [R1+0x58], R57 ;  /* 0x0000583901007387 */ /* 0x000fe80000100800 */
[----:B------:R-:W-:Y:S04]  /*1ed0*/  STL [R1+0x1cc], R57 ;  /* 0x0001cc3901007387 */ /* 0x000fe80000100800 */
[----:B------:R0:W-:Y:S01]  /*1ee0*/  STL [R1+0x44], R30 ;  /* 0x0000441e01007387 */ /* 0x0001e20000100800 */
[----:B------:R-:W-:Y:S01]  /*1ef0*/  FFMA.FTZ R39, R0, R31, R5 ;  /* 0x0000001f00277223 */ /* 0x000fe20000010005 */
[----:B------:R-:W-:-:S02]  /*1f00*/  FFMA.FTZ R73, R2, R26, R6 ;  /* 0x0000001a02497223 */ /* 0x000fc40000010006 */
[----:B------:R1:W-:Y:S01]  /*1f10*/  STL [R1+0xc], R26 ;  /* 0x00000c1a01007387 */ /* 0x0003e20000100800 */
[----:B0-----:R-:W-:-:S04]  /*1f20*/  IADD3 R30, P0, R33, UR22, RZ ;  /* 0x00000016211e7c10 */ /* 0x001fc8000ff1e0ff */
[----:B------:R-:W-:Y:S01]  /*1f30*/  IADD3.X R31, R32, UR23, RZ, P0, !PT ;  /* 0x00000017201f7c10 */ /* 0x000fe200087fe4ff */
[----:B-1----:R-:W0:Y:S01]  /*1f40*/  S2R R26, SR_CgaCtaId ;  /* 0x00000000001a7919 */ /* 0x002e220000008800 */
[----:B------:R-:W-:-:S04]  /*1f50*/  HADD2.F32 R24, -RZ, R25.H0_H0 ;  /* 0x20000019ff187230 */ /* 0x000fc80000004100 */
[----:B------:R-:W4:Y:S01]  /*1f60*/  LDG.E.64.CONSTANT R30, desc[UR14][R30.64] ;  /* 0x0000000e1e1e7981 */ /* 0x000f22000c1e9b00 */
[----:B------:R-:W-:-:S04]  /*1f70*/  FADD.FTZ R24, -R60, R24 ;  /* 0x000000183c187221 */ /* 0x000fc80000010100 */
[----:B------:R-:W-:Y:S01]  /*1f80*/  FMUL.FTZ R24, R51, R24 ;  /* 0x0000001833187220 */ /* 0x000fe20000410000 */
[----:B------:R-:W-:-:S03]  /*1f90*/  HADD2.F32 R120, -RZ, R22.H1_H1 ;  /* 0x30000016ff787230 */ /* 0x000fc60000004100 */
[C---:B------:R-:W-:Y:S01]  /*1fa0*/  FFMA.FTZ R33, R3.reuse, R24, R7 ;  /* 0x0000001803217223 */ /* 0x040fe20000010007 */
[----:B------:R1:W-:Y:S01]  /*1fb0*/  STL [R1+0x8], R24 ;  /* 0x0000081801007387 */ /* 0x0003e20000100800 */
[----:B------:R-:W-:Y:S02]  /*1fc0*/  HADD2.F32 R25, -RZ, R25.H1_H1 ;  /* 0x30000019ff197230 */ /* 0x000fe40000004100 */
[----:B-1----:R-:W-:Y:S01]  /*1fd0*/  HADD2.F32 R24, -RZ, R22.H0_H0 ;  /* 0x20000016ff187230 */ /* 0x002fe20000004100 */
[----:B------:R-:W-:Y:S02]  /*1fe0*/  MOV R22, 0x400 ;  /* 0x0000040000167802 */ /* 0x000fe40000000f00 */
[----:B------:R-:W-:Y:S02]  /*1ff0*/  FADD.FTZ R25, -R60, R25 ;  /* 0x000000193c197221 */ /* 0x000fe40000010100 */
[----:B------:R-:W-:Y:S01]  /*2000*/  IADD3 R22, R22, 0x3c00, RZ ;  /* 0x00003c0016167810 */ /* 0x000fe20007ffe0ff */
[----:B------:R-:W-:Y:S01]  /*2010*/  FFMA.FTZ R85, R4, R53, R8 ;  /* 0x0000003504557223 */ /* 0x000fe20000010008 */
[----:B------:R-:W-:-:S02]  /*2020*/  FFMA.FTZ R98, R3, R43, R7 ;  /* 0x0000002b03627223 */ /* 0x000fc40000010007 */
[----:B0-----:R-:W-:Y:S02]  /*2030*/  LEA R22, R26, R22, 0x18 ;  /* 0x000000161a167211 */ /* 0x001fe400078ec0ff */
[----:B------:R-:W-:Y:S01]  /*2040*/  IADD3 R26, P0, R69, UR22, RZ ;  /* 0x00000016451a7c10 */ /* 0x000fe2000ff1e0ff */
[----:B------:R-:W-:Y:S01]  /*2050*/  FMUL.FTZ R25, R51, R25 ;  /* 0x0000001933197220 */ /* 0x000fe20000410000 */
[----:B------:R-:W-:Y:S01]  /*2060*/  FMUL.FTZ R64, R85, -1.4426950216293334961 ;  /* 0xbfb8aa3b55407820 */ /* 0x000fe20000410000 */
[--C-:B------:R-:W-:Y:S01]  /*2070*/  HADD2.F32 R119, -RZ, R23.reuse.H0_H0 ;  /* 0x20000017ff777230 */ /* 0x100fe20000004100 */
[----:B------:R-:W0:Y:S01]  /*2080*/  MUFU.EX2 R67, R67 ;  /* 0x0000004300437308 */ /* 0x000e220000000800 */
[----:B------:R-:W-:Y:S01]  /*2090*/  FMUL.FTZ R105, R98, -1.4426950216293334961 ;  /* 0xbfb8aa3b62697820 */ /* 0x000fe20000410000 */
[----:B------:R-:W-:Y:S01]  /*20a0*/  HADD2.F32 R118, -RZ, R23.H1_H1 ;  /* 0x30000017ff767230 */ /* 0x000fe20000004100 */
[----:B------:R-:W-:Y:S01]  /*20b0*/  IADD3.X R27, R109, UR23, RZ, P0, !PT ;  /* 0x000000176d1b7c10 */ /* 0x000fe200087fe4ff */
[----:B------:R-:W-:-:S02]  /*20c0*/  HADD2.F32 R117, -RZ, R16.H0_H0 ;  /* 0x20000010ff757230 */ /* 0x000fc40000004100 */
[----:B------:R-:W-:Y:S01]  /*20d0*/  FADD.FTZ R24, -R60, R24 ;  /* 0x000000183c187221 */ /* 0x000fe20000010100 */
[----:B------:R1:W-:Y:S01]  /*20e0*/  STL [R1+0x4], R25 ;  /* 0x0000041901007387 */ /* 0x0003e20000100800 */
[----:B------:R-:W-:Y:S01]  /*20f0*/  FFMA.FTZ R36, R4, R25, R8 ;  /* 0x0000001904247223 */ /* 0x000fe20000010008 */
[C---:B------:R-:W-:Y:S01]  /*2100*/  FADD.FTZ R120, -R60.reuse, R120 ;  /* 0x000000783c787221 */ /* 0x040fe20000010100 */
[C---:B------:R-:W-:Y:S01]  /*2110*/  FADD.FTZ R119, -R60.reuse, R119 ;  /* 0x000000773c777221 */ /* 0x040fe20000010100 */
[----:B------:R-:W2:Y:S01]  /*2120*/  MUFU.EX2 R64, R64 ;  /* 0x0000004000407308 */ /* 0x000ea20000000800 */
[C---:B------:R-:W-:Y:S01]  /*2130*/  FADD.FTZ R118, -R60.reuse, R118 ;  /* 0x000000763c767221 */ /* 0x040fe20000010100 */
[----:B------:R-:W-:Y:S01]  /*2140*/  FMUL.FTZ R24, R51, R24 ;  /* 0x0000001833187220 */ /* 0x000fe20000410000 */
[----:B------:R-:W-:Y:S01]  /*2150*/  FADD.FTZ R117, -R60, R117 ;  /* 0x000000753c757221 */ /* 0x000fe20000010100 */
[----:B------:R-:W4:Y:S01]  /*2160*/  LDG.E.64.CONSTANT R26, desc[UR14][R26.64] ;  /* 0x0000000e1a1a7981 */ /* 0x000f22000c1e9b00 */
[----:B-1----:R-:W-:Y:S01]  /*2170*/  IADD3 R25, R37, 0x4b00, RZ ;  /* 0x00004b0025197810 */ /* 0x002fe20007ffe0ff */
[----:B------:R-:W-:-:S02]  /*2180*/  FMUL.FTZ R120, R51, R120 ;  /* 0x0000007833787220 */ /* 0x000fc40000410000 */
[----:B------:R-:W1:Y:S01]  /*2190*/  MUFU.EX2 R105, R105 ;  /* 0x0000006900697308 */ /* 0x000e620000000800 */
[----:B------:R-:W-:Y:S01]  /*21a0*/  FMUL.FTZ R119, R51, R119 ;  /* 0x0000007733777220 */ /* 0x000fe20000410000 */
[----:B------:R-:W-:Y:S01]  /*21b0*/  IADD3 R25, P0, R25, R20, RZ ;  /* 0x0000001419197210 */ /* 0x000fe20007f1e0ff */
[C---:B------:R-:W-:Y:S01]  /*21c0*/  FMUL.FTZ R118, R51.reuse, R118 ;  /* 0x0000007633767220 */ /* 0x040fe20000410000 */
[----:B------:R-:W-:Y:S01]  /*21d0*/  FMUL.FTZ R117, R51, R117 ;  /* 0x0000007533757220 */ /* 0x000fe20000410000 */
[----:B------:R0:W-:Y:S01]  /*21e0*/  STL [R1], R24 ;  /* 0x0000001801007387 */ /* 0x0001e20000100800 */
[----:B------:R-:W-:-:S03]  /*21f0*/  IADD3.X R110, RZ, R68, RZ, P0, !PT ;  /* 0x00000044ff6e7210 */ /* 0x000fc600007fe4ff */
[----:B------:R-:W-:Y:S01]  /*2200*/  STL [R1+0x1d0], R120 ;  /* 0x0001d07801007387 */ /* 0x000fe20000100800 */
[----:B------:R-:W-:-:S03]  /*2210*/  FFMA.FTZ R69, R0, R117, R5 ;  /* 0x0000007500457223 */ /* 0x000fc60000010005 */
[----:B------:R-:W-:Y:S01]  /*2220*/  STL [R1+0x1d4], R119 ;  /* 0x0001d47701007387 */ /* 0x000fe20000100800 */
[----:B------:R-:W-:Y:S01]  /*2230*/  FFMA.FTZ R62, R0, R24, R5 ;  /* 0x00000018003e7223 */ /* 0x000fe20000010005 */
[----:B------:R-:W-:Y:S02]  /*2240*/  IMAD R107, R107, 0x18, R22 ;  /* 0x000000186b6b7824 */ /* 0x000fe400078e0216 */
[----:B------:R-:W-:Y:S01]  /*2250*/  STL [R1+0x1d8], R118 ;  /* 0x0001d87601007387 */ /* 0x000fe20000100800 */
[----:B------:R-:W-:Y:S01]  /*2260*/  FADD.FTZ R91, R91, 1 ;  /* 0x3f8000005b5b7421 */ /* 0x000fe20000010000 */
[C---:B------:R-:W-:Y:S02]  /*2270*/  IADD3 R104, R37.reuse, 0x5280, RZ ;  /* 0x0000528025687810 */ /* 0x040fe40007ffe0ff */
[----:B------:R2:W-:Y:S01]  /*2280*/  STL [R1+0x1dc], R117 ;  /* 0x0001dc7501007387 */ /* 0x0005e20000100800 */
[C---:B0-----:R-:W-:Y:S01]  /*2290*/  IADD3 R24, R37.reuse, 0x5a00, RZ ;  /* 0x00005a0025187810 */ /* 0x041fe20007ffe0ff */
[----:B------:R-:W-:Y:S01]  /*22a0*/  FFMA.FTZ R71, R4, R118, R8 ;  /* 0x0000007604477223 */ /* 0x000fe20000010008 */
[C---:B------:R-:W-:Y:S01]  /*22b0*/  IADD3 R23, R37.reuse, 0x6180, RZ ;  /* 0x0000618025177810 */ /* 0x040fe20007ffe0ff */
[----:B------:R-:W-:Y:S01]  /*22c0*/  HADD2.F32 R16, -RZ, R16.H1_H1 ;  /* 0x30000010ff107230 */ /* 0x000fe20000004100 */
[----:B------:R-:W-:-:S02]  /*22d0*/  IADD3 R22, R37, 0x6900, RZ ;  /* 0x0000690025167810 */ /* 0x000fc40007ffe0ff */
[----:B------:R-:W-:Y:S02]  /*22e0*/  IADD3 R121, R37, 0x7080, RZ ;  /* 0x0000708025797810 */ /* 0x000fe40007ffe0ff */
[----:B--2---:R-:W-:Y:S01]  /*22f0*/  SHF.L.U64.HI R117, R25, 0x1, R110 ;  /* 0x0000000119757819 */ /* 0x004fe2000001026e */
[----:B------:R-:W-:Y:S01]  /*2300*/  FADD.FTZ R110, R67, 1 ;  /* 0x3f800000436e7421 */ /* 0x000fe20000010000 */
[----:B------:R-:W-:Y:S01]  /*2310*/  SHF.L.U32 R118, R25, 0x1, RZ ;  /* 0x0000000119767819 */ /* 0x000fe200000006ff */
[----:B------:R0:W-:Y:S01]  /*2320*/  MUFU.RCP R109, R91 ;  /* 0x0000005b006d7308 */ /* 0x0001e20000001000 */
[-C--:B------:R-:W-:Y:S02]  /*2330*/  IADD3 R104, P4, R104, R20.reuse, RZ ;  /* 0x0000001468687210 */ /* 0x080fe40007f9e0ff */
[-C--:B------:R-:W-:Y:S02]  /*2340*/  IADD3 R37, P2, R23, R20.reuse, RZ ;  /* 0x0000001417257210 */ /* 0x080fe40007f5e0ff */
[----:B------:R-:W-:-:S02]  /*2350*/  IADD3 R67, P1, R22, R20, RZ ;  /* 0x0000001416437210 */ /* 0x000fc40007f3e0ff */
[-C--:B------:R-:W-:Y:S02]  /*2360*/  IADD3 R121, P0, R121, R20.reuse, RZ ;  /* 0x0000001479797210 */ /* 0x080fe40007f1e0ff */
[----:B0-----:R-:W-:Y:S01]  /*2370*/  IADD3 R91, P3, R24, R20, RZ ;  /* 0x00000014185b7210 */ /* 0x001fe20007f7e0ff */
[----:B------:R-:W-:Y:S01]  /*2380*/  FADD.FTZ R20, R64, 1 ;  /* 0x3f80000040147421 */ /* 0x000fe20000010000 */
[----:B------:R-:W-:Y:S01]  /*2390*/  MUFU.RCP R110, R110 ;  /* 0x0000006e006e7308 */ /* 0x000fe20000001000 */
[----:B------:R-:W-:Y:S01]  /*23a0*/  IADD3 R22, P6, R118, UR16, RZ ;  /* 0x0000001076167c10 */ /* 0x000fe2000ffde0ff */
[----:B-1----:R-:W-:Y:S01]  /*23b0*/  FADD.FTZ R105, R105, 1 ;  /* 0x3f80000069697421 */ /* 0x002fe20000010000 */
[----:B------:R-:W-:Y:S01]  /*23c0*/  FADD.FTZ R116, -R60, R16 ;  /* 0x000000103c747221 */ /* 0x000fe20000010100 */
[----:B------:R-:W-:Y:S01]  /*23d0*/  FMUL.FTZ R97, R95, -1.4426950216293334961 ;  /* 0xbfb8aa3b5f617820 */ /* 0x000fe20000410000 */
[----:B------:R-:W-:Y:S02]  /*23e0*/  IADD3.X R23, R117, UR17, RZ, P6, !PT ;  /* 0x0000001175177c10 */ /* 0x000fe4000b7fe4ff */
[----:B------:R-:W-:Y:S01]  /*23f0*/  FMUL.FTZ R116, R51, R116 ;  /* 0x0000007433747220 */ /* 0x000fe20000410000 */
[----:B------:R-:W0:Y:S01]  /*2400*/  MUFU.RCP R16, R105 ;  /* 0x0000006900107308 */ /* 0x000e220000001000 */
[----:B------:R-:W-:Y:S01]  /*2410*/  IADD3 R24, P5, R113, UR22, RZ ;  /* 0x0000001671187c10 */ /* 0x000fe2000ffbe0ff */
[----:B------:R-:W-:Y:S01]  /*2420*/  FFMA.FTZ R82, R3, R21, R7 ;  /* 0x0000001503527223 */ /* 0x000fe20000010007 */
[----:B------:R-:W-:Y:S01]  /*2430*/  FFMA.FTZ R64, R2, R116, R6 ;  /* 0x0000007402407223 */ /* 0x000fe20000010006 */
[----:B------:R-:W-:Y:S01]  /*2440*/  FMUL.FTZ R83, R81, -1.4426950216293334961 ;  /* 0xbfb8aa3b51537820 */ /* 0x000fe20000410000 */
[----:B------:R-:W2:Y:S03]  /*2450*/  LDG.E.64.CONSTANT R22, desc[UR14][R22.64] ;  /* 0x0000000e16167981 */ /* 0x000ea6000c1e9b00 */
[----:B------:R-:W1:Y:S01]  /*2460*/  MUFU.RCP R20, R20 ;  /* 0x0000001400147308 */ /* 0x000e620000001000 */
[----:B------:R-:W-:Y:S01]  /*2470*/  IADD3.X R25, R112, UR23, RZ, P5, !PT ;  /* 0x0000001770197c10 */ /* 0x000fe2000affe4ff */
[----:B------:R-:W-:Y:S01]  /*2480*/  FMUL.FTZ R21, R82, -1.4426950216293334961 ;  /* 0xbfb8aa3b52157820 */ /* 0x000fe20000410000 */
[----:B------:R-:W-:Y:S01]  /*2490*/  FMUL.FTZ R112, R64, -1.4426950216293334961 ;  /* 0xbfb8aa3b40707820 */ /* 0x000fe20000410000 */
[----:B------:R-:W-:-:S04]  /*24a0*/  FFMA.FTZ R77, R4, R58, R8 ;  /* 0x0000003a044d7223 */ /* 0x000fc80000010008 */
[----:B------:R-:W3:Y:S01]  /*24b0*/  MUFU.EX2 R97, R97 ;  /* 0x0000006100617308 */ /* 0x000ee20000000800 */
[----:B------:R-:W-:Y:S01]  /*24c0*/  MOV R58, R54 ;  /* 0x00000036003a7202 */ /* 0x000fe20000000f00 */
[----:B------:R-:W-:Y:S01]  /*24d0*/  FMUL.FTZ R65, R92, -1.4426950216293334961 ;  /* 0xbfb8aa3b5c417820 */ /* 0x000fe20000410000 */
[----:B------:R-:W-:Y:S01]  /*24e0*/  LEA R54, R70, R107, 0x3 ;  /* 0x0000006b46367211 */ /* 0x000fe200078e18ff */
[----:B------:R-:W2:Y:S04]  /*24f0*/  LDG.E.64.CONSTANT R24, desc[UR14][R24.64] ;  /* 0x0000000e18187981 */ /* 0x000ea8000c1e9b00 */
[----:B------:R-:W3:Y:S01]  /*2500*/  MUFU.EX2 R83, R83 ;  /* 0x0000005300537308 */ /* 0x000ee20000000800 */
[----:B0-----:R-:W-:Y:S01]  /*2510*/  FADD.FTZ R113, -R16, 1 ;  /* 0x3f80000010717421 */ /* 0x001fe20000010100 */
[----:B------:R-:W-:-:S06]  /*2520*/  FADD.FTZ R105, -R109, 1 ;  /* 0x3f8000006d697421 */ /* 0x000fcc0000010100 */
[----:B------:R0:W-:Y:S01]  /*2530*/  MUFU.EX2 R107, R112 ;  /* 0x00000070006b7308 */ /* 0x0001e20000000800 */
[----:B------:R-:W-:-:S07]  /*2540*/  FFMA.FTZ R113, R98, R113, 1 ;  /* 0x3f80000062717423 */ /* 0x000fce0000010071 */
[----:B------:R-:W3:Y:S01]  /*2550*/  MUFU.EX2 R21, R21 ;  /* 0x0000001500157308 */ /* 0x000ee20000000800 */
[----:B0-----:R-:W-:-:S04]  /*2560*/  FADD.FTZ R112, -R110, 1 ;  /* 0x3f8000006e707421 */ /* 0x001fc80000010100 */
[----:B------:R-:W-:Y:S01]  /*2570*/  FFMA.FTZ R84, R84, R112, 1 ;  /* 0x3f80000054547423 */ /* 0x000fe20000010070 */
[----:B-1----:R-:W-:Y:S02]  /*2580*/  FADD.FTZ R112, -R20, 1 ;  /* 0x3f80000014707421 */ /* 0x002fe40000010100 */
[----:B------:R-:W0:Y:S01]  /*2590*/  MUFU.EX2 R65, R65 ;  /* 0x0000004100417308 */ /* 0x000e220000000800 */
[----:B------:R-:W-:Y:S01]  /*25a0*/  FFMA.FTZ R9, R9, R105, 1 ;  /* 0x3f80000009097423 */ /* 0x000fe20000010069 */
[----:B------:R-:W-:Y:S01]  /*25b0*/  FFMA.FTZ R112, R85, R112, 1 ;  /* 0x3f80000055707423 */ /* 0x000fe20000010070 */
[----:B---3--:R-:W-:Y:S01]  /*25c0*/  FADD.FTZ R97, R97, 1 ;  /* 0x3f80000061617421 */ /* 0x008fe20000010000 */
[--C-:B------:R-:W-:Y:S02]  /*25d0*/  HADD2.F32 R85, -RZ, R18.reuse.H0_H0 ;  /* 0x20000012ff557230 */ /* 0x100fe40000004100 */
[----:B------:R-:W-:Y:S01]  /*25e0*/  FMUL.FTZ R113, R16, R113 ;  /* 0x0000007110717220 */ /* 0x000fe20000410000 */
[----:B------:R-:W-:Y:S01]  /*25f0*/  FMUL.FTZ R9, R109, R9 ;  /* 0x000000096d097220 */ /* 0x000fe20000410000 */
[----:B------:R-:W-:Y:S01]  /*2600*/  FMUL.FTZ R112, R20, R112 ;  /* 0x0000007014707220 */ /* 0x000fe20000410000 */
[----:B------:R-:W-:-:S02]  /*2610*/  HADD2.F32 R16, -RZ, R18.H1_H1 ;  /* 0x30000012ff107230 */ /* 0x000fc40000004100 */
[----:B------:R-:W-:Y:S01]  /*2620*/  FMUL.FTZ R84, R110, R84 ;  /* 0x000000546e547220 */ /* 0x000fe20000410000 */
[--C-:B------:R-:W-:Y:S01]  /*2630*/  HADD2.F32 R20, -RZ, R19.reuse.H0_H0 ;  /* 0x20000013ff147230 */ /* 0x100fe20000004100 */
[----:B------:R-:W1:Y:S01]  /*2640*/  MUFU.RCP R97, R97 ;  /* 0x0000006100617308 */ /* 0x000e620000001000 */
[----:B------:R-:W-:Y:S01]  /*2650*/  FADD.FTZ R18, R83, 1 ;  /* 0x3f80000053127421 */ /* 0x000fe20000010000 */
[----:B------:R-:W-:Y:S01]  /*2660*/  FMUL.FTZ R9, R85, R9 ;  /* 0x0000000955097220 */ /* 0x000fe20000410000 */
[----:B------:R-:W-:Y:S02]  /*2670*/  HADD2.F32 R83, -RZ, R19.H1_H1 ;  /* 0x30000013ff537230 */ /* 0x000fe40000004100 */
[----:B------:R-:W-:Y:S01]  /*2680*/  FMUL.FTZ R85, R16, R84 ;  /* 0x0000005410557220 */ /* 0x000fe20000410000 */
[----:B------:R-:W-:Y:S01]  /*2690*/  FADD.FTZ R19, R21, 1 ;  /* 0x3f80000015137421 */ /* 0x000fe20000010000 */
[----:B------:R-:W-:Y:S01]  /*26a0*/  FMUL.FTZ R84, R20, R113 ;  /* 0x0000007114547220 */ /* 0x000fe20000410000 */
[----:B------:R-:W-:Y:S01]  /*26b0*/  IADD3 R20, P5, R58, UR22, RZ ;  /* 0x000000163a147c10 */ /* 0x000fe2000ffbe0ff */
[----:B0-----:R-:W-:Y:S01]  /*26c0*/  FADD.FTZ R98, R65, 1 ;  /* 0x3f80000041627421 */ /* 0x001fe20000010000 */
[----:B------:R-:W-:-:S02]  /*26d0*/  FMUL.FTZ R96, R90, -1.4426950216293334961 ;  /* 0xbfb8aa3b5a607820 */ /* 0x000fc40000410000 */
[----:B------:R-:W0:Y:S01]  /*26e0*/  MUFU.RCP R19, R19 ;  /* 0x0000001300137308 */ /* 0x000e220000001000 */
[----:B------:R-:W-:Y:S01]  /*26f0*/  IADD3.X R21, R114, UR23, RZ, P5, !PT ;  /* 0x0000001772157c10 */ /* 0x000fe2000affe4ff */
[----:B------:R-:W-:Y:S01]  /*2700*/  FMUL.FTZ R94, R50, -1.4426950216293334961 ;  /* 0xbfb8aa3b325e7820 */ /* 0x000fe20000410000 */
[----:B------:R-:W-:Y:S01]  /*2710*/  IADD3.X R16, RZ, R68, RZ, P4, !PT ;  /* 0x00000044ff107210 */ /* 0x000fe200027fe4ff */
[--C-:B------:R-:W-:Y:S02]  /*2720*/  HADD2.F32 R115, -RZ, R17.reuse.H0_H0 ;  /* 0x20000011ff737230 */ /* 0x100fe40000004100 */
[----:B------:R-:W-:Y:S01]  /*2730*/  FFMA.FTZ R75, R2, R59, R6 ;  /* 0x0000003b024b7223 */ /* 0x000fe20000010006 */
[----:B------:R-:W-:Y:S01]  /*2740*/  HADD2.F32 R17, -RZ, R17.H1_H1 ;  /* 0x30000011ff117230 */ /* 0x000fe20000004100 */
[----:B------:R-:W3:Y:S01]  /*2750*/  LDG.E.64.CONSTANT R20, desc[UR14][R20.64] ;  /* 0x0000000e14147981 */ /* 0x000ee2000c1e9b00 */
[----:B------:R-:W0:Y:S01]  /*2760*/  MUFU.RCP R18, R18 ;  /* 0x0000001200127308 */ /* 0x000e220000001000 */
[C---:B------:R-:W-:Y:S01]  /*2770*/  SHF.L.U64.HI R58, R104.reuse, 0x1, R16 ;  /* 0x00000001683a7819 */ /* 0x040fe20000010210 */
[----:B------:R-:W-:Y:S01]  /*2780*/  FMUL.FTZ R93, R49, -1.4426950216293334961 ;  /* 0xbfb8aa3b315d7820 */ /* 0x000fe20000410000 */
[----:B------:R-:W-:Y:S01]  /*2790*/  SHF.L.U32 R59, R104, 0x1, RZ ;  /* 0x00000001683b7819 */ /* 0x000fe200000006ff */
[----:B-1----:R-:W-:-:S04]  /*27a0*/  FADD.FTZ R104, -R97, 1 ;  /* 0x3f80000061687421 */ /* 0x002fc80000010100 */
[----:B------:R-:W1:Y:S01]  /*27b0*/  MUFU.RCP R98, R98 ;  /* 0x0000006200627308 */ /* 0x000e620000001000 */
[----:B------:R-:W-:Y:S01]  /*27c0*/  FMUL.FTZ R80, R87, -1.4426950216293334961 ;  /* 0xbfb8aa3b57507820 */ /* 0x000fe20000410000 */
[----:B------:R-:W-:Y:S01]  /*27d0*/  FADD.FTZ R17, -R60, R17 ;  /* 0x000000113c117221 */ /* 0x000fe20000010100 */
[----:B------:R-:W-:-:S05]  /*27e0*/  FFMA.FTZ R104, R95, R104, 1 ;  /* 0x3f8000005f687423 */ /* 0x000fca0000010068 */
[----:B------:R-:W1:Y:S01]  /*27f0*/  MUFU.EX2 R96, R96 ;  /* 0x0000006000607308 */ /* 0x000e620000000800 */
[----:B------:R-:W-:Y:S01]  /*2800*/  FMUL.FTZ R114, R51, R17 ;  /* 0x0000001133727220 */ /* 0x000fe20000410000 */
[----:B------:R-:W-:-:S06]  /*2810*/  FMUL.FTZ R97, R97, R104 ;  /* 0x0000006861617220 */ /* 0x000fcc0000410000 */
[----:B------:R-:W1:Y:S01]  /*2820*/  MUFU.EX2 R94, R94 ;  /* 0x0000005e005e7308 */ /* 0x000e620000000800 */
[----:B0-----:R-:W-:Y:S01]  /*2830*/  FADD.FTZ R104, -R19, 1 ;  /* 0x3f80000013687421 */ /* 0x001fe20000010100 */
[----:B------:R-:W-:-:S06]  /*2840*/  FFMA.FTZ R65, R4, R114, R8 ;  /* 0x0000007204417223 */ /* 0x000fcc0000010008 */
[----:B------:R-:W0:Y:S01]  /*2850*/  MUFU.EX2 R93, R93 ;  /* 0x0000005d005d7308 */ /* 0x000e220000000800 */
[----:B------:R-:W-:Y:S01]  /*2860*/  FADD.FTZ R109, -R18, 1 ;  /* 0x3f800000126d7421 */ /* 0x000fe20000010100 */
[----:B------:R-:W-:Y:S01]  /*2870*/  FFMA.FTZ R82, R82, R104, 1 ;  /* 0x3f80000052527423 */ /* 0x000fe20000010068 */
[----:B-1----:R-:W-:-:S05]  /*2880*/  FADD.FTZ R104, -R98, 1 ;  /* 0x3f80000062687421 */ /* 0x002fca0000010100 */
[----:B------:R-:W1:Y:S01]  /*2890*/  MUFU.EX2 R80, R80 ;  /* 0x0000005000507308 */ /* 0x000e620000000800 */
[----:B------:R-:W-:Y:S01]  /*28a0*/  FMUL.FTZ R17, R65, -1.4426950216293334961 ;  /* 0xbfb8aa3b41117820 */ /* 0x000fe20000410000 */
[----:B------:R-:W-:Y:S01]  /*28b0*/  IADD3 R16, P4, R59, UR16, RZ ;  /* 0x000000103b107c10 */ /* 0x000fe2000ff9e0ff */
[----:B------:R-:W-:Y:S01]  /*28c0*/  FADD.FTZ R96, R96, 1 ;  /* 0x3f80000060607421 */ /* 0x000fe20000010000 */
[----:B------:R-:W-:Y:S01]  /*28d0*/  FFMA.FTZ R81, R81, R109, 1 ;  /* 0x3f80000051517423 */ /* 0x000fe2000001006d */
[----:B------:R-:W-:Y:S01]  /*28e0*/  FMUL.FTZ R79, R48, -1.4426950216293334961 ;  /* 0xbfb8aa3b304f7820 */ /* 0x000fe20000410000 */
[----:B------:R-:W-:Y:S01]  /*28f0*/  FFMA.FTZ R104, R92, R104, 1 ;  /* 0x3f8000005c687423 */ /* 0x000fe20000010068 */
[----:B------:R-:W-:Y:S01]  /*2900*/  FADD.FTZ R92, R94, 1 ;  /* 0x3f8000005e5c7421 */ /* 0x000fe20000010000 */
[----:B------:R1:W-:Y:S01]  /*2910*/  MUFU.EX2 R95, R17 ;  /* 0x00000011005f7308 */ /* 0x0003e20000000800 */
[--C-:B------:R-:W-:Y:S02]  /*2920*/  HADD2.F32 R94, -RZ, R12.reuse.H1_H1 ;  /* 0x3000000cff5e7230 */ /* 0x100fe40000004100 */
[----:B------:R-:W-:Y:S01]  /*2930*/  FMUL.FTZ R81, R18, R81 ;  /* 0x0000005112517220 */ /* 0x000fe20000410000 */
[----:B0-----:R-:W-:Y:S01]  /*2940*/  FADD.FTZ R93, R93, 1 ;  /* 0x3f8000005d5d7421 */ /* 0x001fe20000010000 */
[----:B------:R-:W-:Y:S01]  /*2950*/  HADD2.F32 R18, -RZ, R12.H0_H0 ;  /* 0x2000000cff127230 */ /* 0x000fe20000004100 */
[----:B-1----:R-:W-:-:S02]  /*2960*/  IADD3.X R17, R58, UR17, RZ, P4, !PT ;  /* 0x000000113a117c10 */ /* 0x002fc4000a7fe4ff */
[----:B------:R-:W0:Y:S01]  /*2970*/  MUFU.RCP R96, R96 ;  /* 0x0000006000607308 */ /* 0x000e220000001000 */
[----:B------:R-:W-:Y:S01]  /*2980*/  FMUL.FTZ R81, R94, R81 ;  /* 0x000000515e517220 */ /* 0x000fe20000410000 */
[----:B------:R-:W-:Y:S01]  /*2990*/  FADD.FTZ R94, R80, 1 ;  /* 0x3f800000505e7421 */ /* 0x000fe20000010000 */
[----:B------:R-:W-:Y:S01]  /*29a0*/  FMUL.FTZ R89, R66, -1.4426950216293334961 ;  /* 0xbfb8aa3b42597820 */ /* 0x000fe20000410000 */
[----:B------:R-:W3:Y:S04]  /*29b0*/  LDG.E.64.CONSTANT R16, desc[UR14][R16.64] ;  /* 0x0000000e10107981 */ /* 0x000ee8000c1e9b00 */
[----:B------:R-:W1:Y:S01]  /*29c0*/  MUFU.EX2 R79, R79 ;  /* 0x0000004f004f7308 */ /* 0x000e620000000800 */
[----:B------:R-:W-:Y:S01]  /*29d0*/  FMUL.FTZ R12, R19, R82 ;  /* 0x00000052130c7220 */ /* 0x000fe20000410000 */
[----:B------:R-:W-:Y:S01]  /*29e0*/  FMUL.FTZ R82, R18, R97 ;  /* 0x0000006112527220 */ /* 0x000fe20000410000 */
[----:B------:R-:W-:-:S05]  /*29f0*/  IADD3 R18, P4, R55, UR22, RZ ;  /* 0x0000001637127c10 */ /* 0x000fca000ff9e0ff */
[----:B------:R-:W1:Y:S01]  /*2a00*/  MUFU.RCP R92, R92 ;  /* 0x0000005c005c7308 */ /* 0x000e620000001000 */
[----:B------:R-:W-:Y:S01]  /*2a10*/  FMUL.FTZ R88, R45, -1.4426950216293334961 ;  /* 0xbfb8aa3b2d587820 */ /* 0x000fe20000410000 */
[----:B------:R-:W-:Y:S01]  /*2a20*/  FMUL.FTZ R46, R77, -1.4426950216293334961 ;  /* 0xbfb8aa3b4d2e7820 */ /* 0x000fe20000410000 */
[----:B------:R-:W-:-:S05]  /*2a30*/  IADD3.X R19, R125, UR23, RZ, P4, !PT ;  /* 0x000000177d137c10 */ /* 0x000fca000a7fe4ff */
[----:B------:R-:W-:Y:S01]  /*2a40*/  MUFU.RCP R93, R93 ;  /* 0x0000005d005d7308 */ /* 0x000fe20000001000 */
[----:B------:R-:W-:Y:S02]  /*2a50*/  HADD2.F32 R80, -RZ, R13.H0_H0 ;  /* 0x2000000dff507230 */ /* 0x000fe40000004100 */
[----:B------:R-:W-:-:S05]  /*2a60*/  FMUL.FTZ R104, R98, R104 ;  /* 0x0000006862687220 */ /* 0x000fca0000410000 */
[----:B------:R-:W1:Y:S01]  /*2a70*/  MUFU.RCP R94, R94 ;  /* 0x0000005e005e7308 */ /* 0x000e620000001000 */
[----:B------:R-:W-:-:S07]  /*2a80*/  HADD2.F32 R97, -RZ, R13.H1_H1 ;  /* 0x3000000dff617230 */ /* 0x000fce0000004100 */
[----:B------:R-:W1:Y:S01]  /*2a90*/  MUFU.EX2 R89, R89 ;  /* 0x0000005900597308 */ /* 0x000e620000000800 */
[----:B------:R-:W-:Y:S01]  /*2aa0*/  FMUL.FTZ R47, R39, -1.4426950216293334961 ;  /* 0xbfb8aa3b272f7820 */ /* 0x000fe20000410000 */
[----:B0-----:R-:W-:Y:S01]  /*2ab0*/  FADD.FTZ R13, -R96, 1 ;  /* 0x3f800000600d7421 */ /* 0x001fe20000010100 */
[----:B------:R-:W-:Y:S01]  /*2ac0*/  FMUL.FTZ R80, R80, R12 ;  /* 0x0000000c50507220 */ /* 0x000fe20000410000 */
[----:B------:R-:W3:Y:S01]  /*2ad0*/  LDG.E.64.CONSTANT R18, desc[UR14][R18.64] ;  /* 0x0000000e12127981 */ /* 0x000ee2000c1e9b00 */
[----:B-1----:R-:W-:-:S03]  /*2ae0*/  FADD.FTZ R12, R79, 1 ;  /* 0x3f8000004f0c7421 */ /* 0x002fc60000010000 */
[----:B------:R-:W0:Y:S01]  /*2af0*/  MUFU.EX2 R88, R88 ;  /* 0x0000005800587308 */ /* 0x000e220000000800 */
[----:B------:R-:W-:Y:S01]  /*2b00*/  FMUL.FTZ R79, R97, R104 ;  /* 0x00000068614f7220 */ /* 0x000fe20000410000 */
[----:B------:R-:W-:Y:S01]  /*2b10*/  FFMA.FTZ R13, R90, R13, 1 ;  /* 0x3f8000005a0d7423 */ /* 0x000fe2000001000d */
[----:B------:R-:W-:-:S05]  /*2b20*/  FADD.FTZ R97, -R92, 1 ;  /* 0x3f8000005c617421 */ /* 0x000fca0000010100 */
[----:B------:R-:W1:Y:S01]  /*2b30*/  MUFU.EX2 R46, R46 ;  /* 0x0000002e002e7308 */ /* 0x000e620000000800 */
[----:B------:R-:W-:Y:S01]  /*2b40*/  FFMA.FTZ R97, R50, R97, 1 ;  /* 0x3f80000032617423 */ /* 0x000fe20000010061 */
[----:B------:R-:W-:Y:S01]  /*2b50*/  FADD.FTZ R50, -R94, 1 ;  /* 0x3f8000005e327421 */ /* 0x000fe20000010100 */
[----:B------:R-:W-:-:S05]  /*2b60*/  FADD.FTZ R89, R89, 1 ;  /* 0x3f80000059597421 */ /* 0x000fca0000010000 */
[----:B------:R0:W-:Y:S01]  /*2b70*/  MUFU.RCP R90, R12 ;  /* 0x0000000c005a7308 */ /* 0x0001e20000001000 */
[----:B------:R-:W-:-:S07]  /*2b80*/  FFMA.FTZ R50, R87, R50, 1 ;  /* 0x3f80000057327423 */ /* 0x000fce0000010032 */
[----:B------:R-:W4:Y:S01]  /*2b90*/  MUFU.EX2 R47, R47 ;  /* 0x0000002f002f7308 */ /* 0x000f220000000800 */
[----:B0-----:R-:W-:-:S04]  /*2ba0*/  FADD.FTZ R12, -R93, 1 ;  /* 0x3f8000005d0c7421 */ /* 0x001fc80000010100 */
[----:B------:R-:W-:Y:S01]  /*2bb0*/  FFMA.FTZ R49, R49, R12, 1 ;  /* 0x3f80000031317423 */ /* 0x000fe2000001000c */
[----:B------:R-:W-:Y:S01]  /*2bc0*/  IADD3.X R12, RZ, R68, RZ, P3, !PT ;  /* 0x00000044ff0c7210 */ /* 0x000fe20001ffe4ff */
[----:B------:R-:W-:Y:S01]  /*2bd0*/  FFMA.FTZ R74, R3, R56, R7 ;  /* 0x00000038034a7223 */ /* 0x000fe20000010007 */
[----:B------:R-:W-:Y:S01]  /*2be0*/  FFMA.FTZ R76, R4, R57, R8 ;  /* 0x00000039044c7223 */ /* 0x000fe20000010008 */
[----:B------:R4:W0:Y:S01]  /*2bf0*/  MUFU.RCP R87, R89 ;  /* 0x0000005900577308 */ /* 0x0008220000001000 */
[----:B------:R-:W-:Y:S01]  /*2c00*/  FADD.FTZ R88, R88, 1 ;  /* 0x3f80000058587421 */ /* 0x000fe20000010000 */
[C---:B------:R-:W-:Y:S02]  /*2c10*/  SHF.L.U64.HI R56, R91.reuse, 0x1, R12 ;  /* 0x000000015b387819 */ /* 0x040fe4000001020c */
[----:B------:R-:W-:Y:S01]  /*2c20*/  SHF.L.U32 R57, R91, 0x1, RZ ;  /* 0x000000015b397819 */ /* 0x000fe200000006ff */
[----:B-1----:R-:W-:Y:S01]  /*2c30*/  FADD.FTZ R91, R46, 1 ;  /* 0x3f8000002e5b7421 */ /* 0x002fe20000010000 */
[----:B------:R-:W-:Y:S01]  /*2c40*/  FMUL.FTZ R96, R96, R13 ;  /* 0x0000000d60607220 */ /* 0x000fe20000410000 */
[----:B----4-:R-:W-:-:S02]  /*2c50*/  HADD2.F32 R89, -RZ, R34.H0_H0 ;  /* 0x20000022ff597230 */ /* 0x010fc40000004100 */
[----:B------:R-:W-:Y:S01]  /*2c60*/  FMUL.FTZ R42, R61, -1.4426950216293334961 ;  /* 0xbfb8aa3b3d2a7820 */ /* 0x000fe20000410000 */
[----:B------:R-:W1:Y:S01]  /*2c70*/  MUFU.RCP R88, R88 ;  /* 0x0000005800587308 */ /* 0x000e620000001000 */
[----:B------:R-:W-:Y:S01]  /*2c80*/  FMUL.FTZ R94, R94, R50 ;  /* 0x000000325e5e7220 */ /* 0x000fe20000410000 */
[----:B------:R-:W-:Y:S01]  /*2c90*/  FMUL.FTZ R46, R89, R96 ;  /* 0x00000060592e7220 */ /* 0x000fe20000410000 */
[----:B------:R-:W-:Y:S01]  /*2ca0*/  FADD.FTZ R89, R47, 1 ;  /* 0x3f8000002f597421 */ /* 0x000fe20000010000 */
[----:B------:R-:W-:-:S04]  /*2cb0*/  HADD2.F32 R50, -RZ, R34.H1_H1 ;  /* 0x30000022ff327230 */ /* 0x000fc80000004100 */
[----:B------:R-:W4:Y:S01]  /*2cc0*/  MUFU.RCP R91, R91 ;  /* 0x0000005b005b7308 */ /* 0x000f220000001000 */
[--C-:B------:R-:W-:Y:S02]  /*2cd0*/  HADD2.F32 R47, -RZ, R35.reuse.H0_H0 ;  /* 0x20000023ff2f7230 */ /* 0x100fe40000004100 */
[----:B------:R-:W-:Y:S01]  /*2ce0*/  FMUL.FTZ R49, R93, R49 ;  /* 0x000000315d317220 */ /* 0x000fe20000410000 */
[----:B------:R-:W-:Y:S02]  /*2cf0*/  HADD2.F32 R35, -RZ, R35.H1_H1 ;  /* 0x30000023ff237230 */ /* 0x000fe40000004100 */
[----:B------:R-:W-:Y:S01]  /*2d00*/  FMUL.FTZ R86, R44, -1.4426950216293334961 ;  /* 0xbfb8aa3b2c567820 */ /* 0x000fe20000410000 */
[----:B------:R-:W-:Y:S01]  /*2d10*/  FMUL.FTZ R50, R50, R49 ;  /* 0x0000003132327220 */ /* 0x000fe20000410000 */
[----:B------:R-:W4:Y:S01]  /*2d20*/  MUFU.EX2 R42, R42 ;  /* 0x0000002a002a7308 */ /* 0x000f220000000800 */
[----:B------:R-:W-:Y:S01]  /*2d30*/  FMUL.FTZ R49, R35, R94 ;  /* 0x0000005e23317220 */ /* 0x000fe20000410000 */
[----:B0-----:R-:W-:Y:S01]  /*2d40*/  FADD.FTZ R35, -R87, 1 ;  /* 0x3f80000057237421 */ /* 0x001fe20000010100 */
[----:B------:R-:W-:Y:S01]  /*2d50*/  IADD3 R12, P3, R57, UR16, RZ ;  /* 0x00000010390c7c10 */ /* 0x000fe2000ff7e0ff */
[----:B------:R-:W-:-:S04]  /*2d60*/  FADD.FTZ R34, -R90, 1 ;  /* 0x3f8000005a227421 */ /* 0x000fc80000010100 */
[----:B------:R-:W0:Y:S01]  /*2d70*/  MUFU.EX2 R86, R86 ;  /* 0x0000005600567308 */ /* 0x000e220000000800 */
[----:B------:R-:W-:Y:S01]  /*2d80*/  FFMA.FTZ R35, R66, R35, 1 ;  /* 0x3f80000042237423 */ /* 0x000fe20000010023 */
[----:B------:R-:W-:Y:S01]  /*2d90*/  FMUL.FTZ R78, R41, -1.4426950216293334961 ;  /* 0xbfb8aa3b294e7820 */ /* 0x000fe20000410000 */
[----:B------:R-:W-:Y:S01]  /*2da0*/  IADD3.X R13, R56, UR17, RZ, P3, !PT ;  /* 0x00000011380d7c10 */ /* 0x000fe20009ffe4ff */
[----:B------:R-:W-:Y:S01]  /*2db0*/  FFMA.FTZ R34, R48, R34, 1 ;  /* 0x3f80000030227423 */ /* 0x000fe20000010022 */
[----:B------:R-:W-:Y:S01]  /*2dc0*/  FMUL.FTZ R97, R92, R97 ;  /* 0x000000615c617220 */ /* 0x000fe20000410000 */
[----:B-1----:R-:W-:Y:S01]  /*2dd0*/  FADD.FTZ R48, -R88, 1 ;  /* 0x3f80000058307421 */ /* 0x002fe20000010100 */
[----:B----4-:R-:W-:Y:S01]  /*2de0*/  FADD.FTZ R92, -R91, 1 ;  /* 0x3f8000005b5c7421 */ /* 0x010fe20000010100 */
[----:B------:R-:W-:Y:S01]  /*2df0*/  FMUL.FTZ R87, R87, R35 ;  /* 0x0000002357577220 */ /* 0x000fe20000410000 */
[--C-:B------:R-:W-:Y:S02]  /*2e00*/  HADD2.F32 R35, -RZ, R14.reuse.H0_H0 ;  /* 0x2000000eff237230 */ /* 0x100fe40000004100 */
[----:B------:R-:W-:Y:S01]  /*2e10*/  FMUL.FTZ R90, R90, R34 ;  /* 0x000000225a5a7220 */ /* 0x000fe20000410000 */
[----:B------:R-:W1:Y:S01]  /*2e20*/  MUFU.EX2 R78, R78 ;  /* 0x0000004e004e7308 */ /* 0x000e620000000800 */
[----:B------:R-:W-:Y:S01]  /*2e30*/  FFMA.FTZ R48, R45, R48, 1 ;  /* 0x3f8000002d307423 */ /* 0x000fe20000010030 */
[----:B------:R-:W-:Y:S01]  /*2e40*/  IADD3 R34, P3, R118, UR22, RZ ;  /* 0x0000001676227c10 */ /* 0x000fe2000ff7e0ff */
[----:B------:R-:W4:Y:S01]  /*2e50*/  LDG.E.64.CONSTANT R12, desc[UR14][R12.64] ;  /* 0x0000000e0c0c7981 */ /* 0x000f22000c1e9b00 */
[----:B------:R-:W-:Y:S01]  /*2e60*/  FFMA.FTZ R92, R77, R92, 1 ;  /* 0x3f8000004d5c7423 */ /* 0x000fe2000001005c */
[----:B------:R-:W-:Y:S01]  /*2e70*/  FMUL.FTZ R43, R40, -1.4426950216293334961 ;  /* 0xbfb8aa3b282b7820 */ /* 0x000fe20000410000 */
[----:B------:R-:W-:Y:S01]  /*2e80*/  FADD.FTZ R77, R42, 1 ;  /* 0x3f8000002a4d7421 */ /* 0x000fe20000010000 */
[----:B------:R-:W-:-:S02]  /*2e90*/  HADD2.F32 R14, -RZ, R14.H1_H1 ;  /* 0x3000000eff0e7230 */ /* 0x000fc40000004100 */
[----:B------:R-:W-:Y:S01]  /*2ea0*/  FMUL.FTZ R42, R35, R90 ;  /* 0x0000005a232a7220 */ /* 0x000fe20000410000 */
[----:B------:R-:W-:Y:S01]  /*2eb0*/  FMUL.FTZ R48, R88, R48 ;  /* 0x0000003058307220 */ /* 0x000fe20000410000 */
[----:B------:R-:W-:Y:S01]  /*2ec0*/  IADD3.X R35, R117, UR23, RZ, P3, !PT ;  /* 0x0000001775237c10 */ /* 0x000fe20009ffe4ff */
[----:B0-----:R-:W-:Y:S01]  /*2ed0*/  FADD.FTZ R66, R86, 1 ;  /* 0x3f80000056427421 */ /* 0x001fe20000010000 */
[----:B------:R-:W0:Y:S01]  /*2ee0*/  MUFU.EX2 R43, R43 ;  /* 0x0000002b002b7308 */ /* 0x000e220000000800 */
[----:B------:R-:W-:Y:S01]  /*2ef0*/  FMUL.FTZ R48, R14, R48 ;  /* 0x000000300e307220 */ /* 0x000fe20000410000 */
[--C-:B------:R-:W-:Y:S02]  /*2f00*/  HADD2.F32 R86, -RZ, R15.reuse.H0_H0 ;  /* 0x2000000fff567230 */ /* 0x100fe40000004100 */
[----:B------:R-:W-:Y:S02]  /*2f10*/  HADD2.F32 R88, -RZ, R15.H1_H1 ;  /* 0x3000000fff587230 */ /* 0x000fe40000004100 */
[----:B------:R-:W-:Y:S01]  /*2f20*/  FMUL.FTZ R38, R76, -1.4426950216293334961 ;  /* 0xbfb8aa3b4c267820 */ /* 0x000fe20000410000 */
[----:B------:R0:W4:Y:S01]  /*2f30*/  LDG.E.64.CONSTANT R14, desc[UR14][R34.64] ;  /* 0x0000000e220e7981 */ /* 0x000122000c1e9b00 */
[----:B------:R-:W-:Y:S01]  /*2f40*/  MUFU.RCP R66, R66 ;  /* 0x0000004200427308 */ /* 0x000fe20000001000 */
[----:B-1----:R-:W-:-:S07]  /*2f50*/  FADD.FTZ R78, R78, 1 ;  /* 0x3f8000004e4e7421 */ /* 0x002fce0000010000 */
[----:B------:R-:W1:Y:S08]  /*2f60*/  MUFU.EX2 R38, R38 ;  /* 0x0000002600267308 */ /* 0x000e700000000800 */
[----:B------:R-:W2:Y:S01]  /*2f70*/  MUFU.RCP R89, R89 ;  /* 0x0000005900597308 */ /* 0x000ea20000001000 */
[----:B0-----:R-:W-:-:S07]  /*2f80*/  FADD.FTZ R43, R43, 1 ;  /* 0x3f8000002b2b7421 */ /* 0x001fce0000010000 */
[----:B------:R-:W0:Y:S08]  /*2f90*/  MUFU.RCP R78, R78 ;  /* 0x0000004e004e7308 */ /* 0x000e300000001000 */
[----:B------:R-:W0:Y:S01]  /*2fa0*/  MUFU.RCP R77, R77 ;  /* 0x0000004d004d7308 */ /* 0x000e220000001000 */
[----:B-1----:R-:W-:Y:S01]  /*2fb0*/  FADD.FTZ R38, R38, 1 ;  /* 0x3f80000026267421 */ /* 0x002fe20000010000 */
[----:B--2---:R-:W-:-:S06]  /*2fc0*/  FADD.FTZ R35, -R89, 1 ;  /* 0x3f80000059237421 */ /* 0x004fcc0000010100 */
[----:B------:R1:W2:Y:S01]  /*2fd0*/  MUFU.RCP R34, R43 ;  /* 0x0000002b00227308 */ /* 0x0002a20000001000 */
[----:B------:R-:W-:Y:S01]  /*2fe0*/  FMUL.FTZ R45, R91, R92 ;  /* 0x0000005c5b2d7220 */ /* 0x000fe20000410000 */
[----:B-1----:R-:W-:Y:S01]  /*2ff0*/  FMUL.FTZ R43, R86, R87 ;  /* 0x00000057562b7220 */ /* 0x002fe20000410000 */
[----:B------:R-:W-:Y:S01]  /*3000*/  FADD.FTZ R87, -R66, 1 ;  /* 0x3f80000042577421 */ /* 0x000fe20000010100 */
[--C-:B------:R-:W-:Y:S02]  /*3010*/  HADD2.F32 R86, -RZ, R28.reuse.H0_H0 ;  /* 0x2000001cff567230 */ /* 0x100fe40000004100 */
[----:B------:R-:W-:Y:S01]  /*3020*/  FFMA.FTZ R39, R39, R35, 1 ;  /* 0x3f80000027277423 */ /* 0x000fe20000010023 */
[----:B------:R-:W-:Y:S01]  /*3030*/  FFMA.FTZ R44, R44, R87, 1 ;  /* 0x3f8000002c2c7423 */ /* 0x000fe20000010057 */
[----:B------:R-:W-:Y:S01]  /*3040*/  HADD2.F32 R28, -RZ, R28.H1_H1 ;  /* 0x3000001cff1c7230 */ /* 0x000fe20000004100 */
[----:B------:R1:W2:Y:S01]  /*3050*/  MUFU.RCP R87, R38 ;  /* 0x0000002600577308 */ /* 0x0002a20000001000 */
[----:B------:R-:W-:Y:S01]  /*3060*/  FMUL.FTZ R45, R88, R45 ;  /* 0x0000002d582d7220 */ /* 0x000fe20000410000 */
[----:B0-----:R-:W-:Y:S01]  /*3070*/  FADD.FTZ R90, -R78, 1 ;  /* 0x3f8000004e5a7421 */ /* 0x001fe20000010100 */
[----:B------:R-:W-:Y:S01]  /*3080*/  FADD.FTZ R88, -R77, 1 ;  /* 0x3f8000004d587421 */ /* 0x000fe20000010100 */
[----:B------:R-:W-:Y:S01]  /*3090*/  FMUL.FTZ R83, R83, R112 ;  /* 0x0000007053537220 */ /* 0x000fe20000410000 */
[----:B------:R-:W-:Y:S01]  /*30a0*/  FMUL.FTZ R39, R89, R39 ;  /* 0x0000002759277220 */ /* 0x000fe20000410000 */
[----:B------:R-:W-:Y:S01]  /*30b0*/  FADD.FTZ R112, -R60, R28 ;  /* 0x0000001c3c707221 */ /* 0x000fe20000010100 */
[----:B-1----:R-:W-:-:S02]  /*30c0*/  HADD2.F32 R38, -RZ, R10.H0_H0 ;  /* 0x2000000aff267230 */ /* 0x002fc40000004100 */
[----:B------:R-:W-:Y:S01]  /*30d0*/  FFMA.FTZ R41, R41, R90, 1 ;  /* 0x3f80000029297423 */ /* 0x000fe2000001005a */
[----:B------:R-:W-:Y:S01]  /*30e0*/  FMUL.FTZ R28, R66, R44 ;  /* 0x0000002c421c7220 */ /* 0x000fe20000410000 */
[----:B------:R-:W-:Y:S01]  /*30f0*/  FFMA.FTZ R88, R61, R88, 1 ;  /* 0x3f8000003d587423 */ /* 0x000fe20000010058 */
[----:B------:R-:W-:Y:S02]  /*3100*/  HADD2.F32 R44, -RZ, R10.H1_H1 ;  /* 0x3000000aff2c7230 */ /* 0x000fe40000004100 */
[----:B------:R-:W-:Y:S01]  /*3110*/  FMUL.FTZ R38, R38, R39 ;  /* 0x0000002726267220 */ /* 0x000fe20000410000 */
[----:B--2---:R-:W-:Y:S01]  /*3120*/  FADD.FTZ R10, -R34, 1 ;  /* 0x3f800000220a7421 */ /* 0x004fe20000010100 */
[--C-:B------:R-:W-:Y:S02]  /*3130*/  HADD2.F32 R39, -RZ, R11.reuse.H0_H0 ;  /* 0x2000000bff277230 */ /* 0x100fe40000004100 */
[----:B------:R-:W-:Y:S01]  /*3140*/  FMUL.FTZ R41, R78, R41 ;  /* 0x000000294e297220 */ /* 0x000fe20000410000 */
[----:B------:R-:W-:-:S02]  /*3150*/  HADD2.F32 R11, -RZ, R11.H1_H1 ;  /* 0x3000000bff0b7230 */ /* 0x000fc40000004100 */
[----:B------:R-:W-:Y:S01]  /*3160*/  FMUL.FTZ R88, R77, R88 ;  /* 0x000000584d587220 */ /* 0x000fe20000410000 */
[----:B------:R-:W-:Y:S01]  /*3170*/  FFMA.FTZ R10, R40, R10, 1 ;  /* 0x3f800000280a7423 */ /* 0x000fe2000001000a */
[----:B------:R-:W-:Y:S02]  /*3180*/  FMUL.FTZ R44, R44, R41 ;  /* 0x000000292c2c7220 */ /* 0x000fe40000410000 */
[----:B------:R-:W-:Y:S01]  /*3190*/  FMUL.FTZ R41, R11, R88 ;  /* 0x000000580b297220 */ /* 0x000fe20000410000 */
[----:B------:R-:W-:Y:S01]  /*31a0*/  FADD.FTZ R11, -R87, 1 ;  /* 0x3f800000570b7421 */ /* 0x000fe20000010100 */
[----:B------:R-:W-:Y:S01]  /*31b0*/  FMUL.FTZ R34, R34, R10 ;  /* 0x0000000a22227220 */ /* 0x000fe20000410000 */
[----:B------:R-:W-:Y:S02]  /*31c0*/  IADD3 R10, P3, R59, UR22, RZ ;  /* 0x000000163b0a7c10 */ /* 0x000fe4000ff7e0ff */
[----:B------:R-:W-:Y:S01]  /*31d0*/  FFMA.FTZ R76, R76, R11, 1 ;  /* 0x3f8000004c4c7423 */ /* 0x000fe2000001000b */
[----:B------:R-:W-:Y:S01]  /*31e0*/  FMUL.FTZ R100, R75, -1.4426950216293334961 ;  /* 0xbfb8aa3b4b647820 */ /* 0x000fe20000410000 */
[----:B------:R-:W-:Y:S01]  /*31f0*/  IADD3.X R11, R58, UR23, RZ, P3, !PT ;  /* 0x000000173a0b7c10 */ /* 0x000fe20009ffe4ff */
[----:B------:R-:W-:-:S04]  /*3200*/  FMUL.FTZ R99, R74, -1.4426950216293334961 ;  /* 0xbfb8aa3b4a637820 */ /* 0x000fc80000410000 */
[----:B------:R-:W0:Y:S01]  /*3210*/  MUFU.EX2 R100, R100 ;  /* 0x0000006400647308 */ /* 0x000e220000000800 */
[----:B------:R-:W2:Y:S07]  /*3220*/  LDG.E.64.CONSTANT R10, desc[UR14][R10.64] ;  /* 0x0000000e0a0a7981 */ /* 0x000eae000c1e9b00 */
[----:B------:R-:W1:Y:S01]  /*3230*/  MUFU.EX2 R99, R99 ;  /* 0x0000006300637308 */ /* 0x000e620000000800 */
[----:B------:R-:W-:Y:S01]  /*3240*/  FADD.FTZ R113, -R60, R86 ;  /* 0x000000563c717221 */ /* 0x000fe20000010100 */
[----:B------:R-:W-:Y:S01]  /*3250*/  FMUL.FTZ R101, R73, -1.4426950216293334961 ;  /* 0xbfb8aa3b49657820 */ /* 0x000fe20000410000 */
[----:B0-----:R-:W-:-:S05]  /*3260*/  FADD.FTZ R100, R100, 1 ;  /* 0x3f80000064647421 */ /* 0x001fca0000010000 */
[----:B------:R-:W0:Y:S01]  /*3270*/  MUFU.RCP R35, R100 ;  /* 0x0000006400237308 */ /* 0x000e220000001000 */
[----:B-1----:R-:W-:-:S07]  /*3280*/  FADD.FTZ R99, R99, 1 ;  /* 0x3f80000063637421 */ /* 0x002fce0000010000 */
[----:B------:R-:W1:Y:S01]  /*3290*/  MUFU.RCP R86, R99 ;  /* 0x0000006300567308 */ /* 0x000e620000001000 */
[----:B------:R-:W-:Y:S01]  /*32a0*/  FMUL.FTZ R103, R72, -1.4426950216293334961 ;  /* 0xbfb8aa3b48677820 */ /* 0x000fe20000410000 */
[----:B------:R-:W-:Y:S01]  /*32b0*/  FMUL.FTZ R106, R33, -1.4426950216293334961 ;  /* 0xbfb8aa3b216a7820 */ /* 0x000fe20000410000 */
[----:B------:R-:W-:Y:S01]  /*32c0*/  FMUL.FTZ R113, R51, R113 ;  /* 0x0000007133717220 */ /* 0x000fe20000410000 */
[----:B------:R-:W-:-:S04]  /*32d0*/  FMUL.FTZ R102, R36, -1.4426950216293334961 ;  /* 0xbfb8aa3b24667820 */ /* 0x000fc80000410000 */
[----:B------:R-:W1:Y:S01]  /*32e0*/  MUFU.EX2 R101, R101 ;  /* 0x0000006500657308 */ /* 0x000e620000000800 */
[----:B------:R-:W-:Y:S01]  /*32f0*/  FFMA.FTZ R61, R0, R113, R5 ;  /* 0x00000071003d7223 */ /* 0x000fe20000010005 */
[----:B------:R-:W-:-:S06]  /*3300*/  FMUL.FTZ R112, R51, R112 ;  /* 0x0000007033707220 */ /* 0x000fcc0000410000 */
[----:B------:R-:W-:Y:S01]  /*3310*/  MUFU.EX2 R103, R103 ;  /* 0x0000006700677308 */ /* 0x000fe20000000800 */
[----:B0-----:R-:W-:Y:S01]  /*3320*/  FADD.FTZ R40, -R35, 1 ;  /* 0x3f80000023287421 */ /* 0x001fe20000010100 */
[----:B------:R-:W-:-:S06]  /*3330*/  FMUL.FTZ R78, R61, -1.4426950216293334961 ;  /* 0xbfb8aa3b3d4e7820 */ /* 0x000fcc0000410000 */
[----:B------:R-:W0:Y:S01]  /*3340*/  MUFU.EX2 R106, R106 ;  /* 0x0000006a006a7308 */ /* 0x000e220000000800 */
[----:B-1----:R-:W-:Y:S01]  /*3350*/  FADD.FTZ R88, -R86, 1 ;  /* 0x3f80000056587421 */ /* 0x002fe20000010100 */
[----:B------:R-:W-:Y:S01]  /*3360*/  FFMA.FTZ R66, R2, R112, R6 ;  /* 0x0000007002427223 */ /* 0x000fe20000010006 */
[----:B------:R-:W-:-:S05]  /*3370*/  FFMA.FTZ R40, R75, R40, 1 ;  /* 0x3f8000004b287423 */ /* 0x000fca0000010028 */
[----:B------:R-:W1:Y:S01]  /*3380*/  MUFU.EX2 R102, R102 ;  /* 0x0000006600667308 */ /* 0x000e620000000800 */
[----:B------:R-:W-:Y:S01]  /*3390*/  FFMA.FTZ R74, R74, R88, 1 ;  /* 0x3f8000004a4a7423 */ /* 0x000fe20000010058 */
[----:B------:R-:W-:Y:S01]  /*33a0*/  STL [R1+0x98], R117 ;  /* 0x0000987501007387 */ /* 0x000fe20000100800 */
[----:B------:R-:W-:Y:S01]  /*33b0*/  FADD.FTZ R88, R101, 1 ;  /* 0x3f80000065587421 */ /* 0x000fe20000010000 */
[----:B------:R-:W-:-:S04]  /*33c0*/  FMUL.FTZ R40, R35, R40 ;  /* 0x0000002823287220 */ /* 0x000fc80000410000 */
[----:B------:R0:W-:Y:S01]  /*33d0*/  MUFU.EX2 R77, R78 ;  /* 0x0000004e004d7308 */ /* 0x0001e20000000800 */
[----:B------:R-:W-:Y:S01]  /*33e0*/  FMUL.FTZ R108, R62, -1.4426950216293334961 ;  /* 0xbfb8aa3b3e6c7820 */ /* 0x000fe20000410000 */
[----:B------:R-:W-:Y:S01]  /*33f0*/  FFMA.FTZ R63, R2, R120, R6 ;  /* 0x00000078023f7223 */ /* 0x000fe20000010006 */
[----:B------:R-:W-:Y:S01]  /*3400*/  STL [R1+0x94], R118 ;  /* 0x0000947601007387 */ /* 0x000fe20000100800 */
[----:B------:R-:W-:Y:S01]  /*3410*/  FMUL.FTZ R39, R39, R28 ;  /* 0x0000001c27277220 */ /* 0x000fe20000410000 */
[----:B------:R-:W-:Y:S01]  /*3420*/  FMUL.FTZ R35, R86, R74 ;  /* 0x0000004a56237220 */ /* 0x000fe20000410000 */
[----:B0-----:R-:W-:Y:S01]  /*3430*/  FMUL.FTZ R78, R66, -1.4426950216293334961 ;  /* 0xbfb8aa3b424e7820 */ /* 0x001fe20000410000 */
[----:B------:R-:W-:Y:S01]  /*3440*/  STL [R1+0x90], R58 ;  /* 0x0000903a01007387 */ /* 0x000fe20000100800 */
[--C-:B------:R-:W-:Y:S02]  /*3450*/  HADD2.F32 R74, -RZ, R30.reuse.H0_H0 ;  /* 0x2000001eff4a7230 */ /* 0x100fe40000004100 */
[----:B------:R0:W-:Y:S01]  /*3460*/  MUFU.EX2 R28, R78 ;  /* 0x0000004e001c7308 */ /* 0x0001e20000000800 */
[----:B------:R1:W-:Y:S01]  /*3470*/  STL [R1+0x8c], R59 ;  /* 0x00008c3b01007387 */ /* 0x0003e20000100800 */
[----:B------:R-:W-:Y:S01]  /*3480*/  IADD3.X R75, RZ, R68, RZ, P2, !PT ;  /* 0x00000044ff4b7210 */ /* 0x000fe200017fe4ff */
[----:B------:R-:W-:Y:S01]  /*3490*/  FADD.FTZ R86, R106, 1 ;  /* 0x3f8000006a567421 */ /* 0x000fe20000010000 */
[----:B------:R-:W-:Y:S01]  /*34a0*/  FMUL.FTZ R111, R63, -1.4426950216293334961 ;  /* 0xbfb8aa3b3f6f7820 */ /* 0x000fe20000410000 */
[----:B------:R-:W-:Y:S01]  /*34b0*/  FFMA.FTZ R32, R3, R119, R7 ;  /* 0x0000007703207223 */ /* 0x000fe20000010007 */
[----:B------:R-:W-:Y:S01]  /*34c0*/  FMUL.FTZ R34, R74, R34 ;  /* 0x000000224a227220 */ /* 0x000fe20000410000 */
[----:B0-----:R-:W-:Y:S01]  /*34d0*/  FADD.FTZ R78, R103, 1 ;  /* 0x3f800000674e7421 */ /* 0x001fe20000010000 */
[C---:B-1----:R-:W-:Y:S01]  /*34e0*/  SHF.L.U32 R59, R37.reuse, 0x1, RZ ;  /* 0x00000001253b7819 */ /* 0x042fe200000006ff */
[----:B------:R-:W0:Y:S01]  /*34f0*/  MUFU.RCP R88, R88 ;  /* 0x0000005800587308 */ /* 0x000e220000001000 */
[----:B------:R-:W-:Y:S01]  /*3500*/  SHF.L.U64.HI R58, R37, 0x1, R75 ;  /* 0x00000001253a7819 */ /* 0x000fe2000001024b */
[----:B------:R-:W-:Y:S01]  /*3510*/  HADD2.F32 R30, -RZ, R30.H1_H1 ;  /* 0x3000001eff1e7230 */ /* 0x000fe20000004100 */
[----:B------:R-:W-:Y:S01]  /*3520*/  IADD3 R74, P2, R59, UR16, RZ ;  /* 0x000000103b4a7c10 */ /* 0x000fe2000ff5e0ff */
[----:B------:R-:W-:Y:S01]  /*3530*/  FMUL.FTZ R122, R32, -1.4426950216293334961 ;  /* 0xbfb8aa3b207a7820 */ /* 0x000fe20000410000 */
[----:B------:R-:W-:Y:S01]  /*3540*/  FADD.FTZ R102, R102, 1 ;  /* 0x3f80000066667421 */ /* 0x000fe20000010000 */
[----:B------:R-:W-:Y:S01]  /*3550*/  FMUL.FTZ R123, R71, -1.4426950216293334961 ;  /* 0xbfb8aa3b477b7820 */ /* 0x000fe20000410000 */
[----:B------:R-:W-:Y:S01]  /*3560*/  FMUL.FTZ R87, R87, R76 ;  /* 0x0000004c57577220 */ /* 0x000fe20000410000 */
[----:B------:R-:W1:Y:S01]  /*3570*/  MUFU.EX2 R108, R108 ;  /* 0x0000006c006c7308 */ /* 0x000e620000000800 */
[----:B------:R-:W-:Y:S01]  /*3580*/  IADD3.X R75, R58, UR17, RZ, P2, !PT ;  /* 0x000000113a4b7c10 */ /* 0x000fe200097fe4ff */
[----:B------:R-:W-:Y:S01]  /*3590*/  FMUL.FTZ R40, R30, R40 ;  /* 0x000000281e287220 */ /* 0x000fe20000410000 */
[----:B------:R-:W-:Y:S01]  /*35a0*/  FADD.FTZ R115, -R60, R115 ;  /* 0x000000733c737221 */ /* 0x000fe20000010100 */
[----:B------:R-:W-:Y:S01]  /*35b0*/  FMUL.FTZ R124, R69, -1.4426950216293334961 ;  /* 0xbfb8aa3b457c7820 */ /* 0x000fe20000410000 */
[----:B------:R-:W-:Y:S01]  /*35c0*/  FADD.FTZ R107, R107, 1 ;  /* 0x3f8000006b6b7421 */ /* 0x000fe20000010000 */
[----:B------:R-:W-:Y:S01]  /*35d0*/  FADD.FTZ R95, R95, 1 ;  /* 0x3f8000005f5f7421 */ /* 0x000fe20000010000 */
[----:B------:R-:W2:Y:S01]  /*35e0*/  LDL.LU R55, [R1+0x1e0] ;  /* 0x0001e00001377983 */ /* 0x000ea20000300800 */
[----:B------:R-:W3:Y:S01]  /*35f0*/  MUFU.RCP R78, R78 ;  /* 0x0000004e004e7308 */ /* 0x000ee20000001000 */
[----:B------:R-:W-:-:S02]  /*3600*/  HADD2.F32 R37, -RZ, R31.H0_H0 ;  /* 0x2000001fff257230 */ /* 0x000fc40000004100 */
[----:B------:R-:W2:Y:S05]  /*3610*/  LDG.E.64.CONSTANT R74, desc[UR14][R74.64] ;  /* 0x0000000e4a4a7981 */ /* 0x000eaa000c1e9b00 */
[----:B------:R-:W3:Y:S08]  /*3620*/  MUFU.RCP R86, R86 ;  /* 0x0000005600567308 */ /* 0x000ef00000001000 */
[----:B------:R-:W3:Y:S01]  /*3630*/  MUFU.EX2 R111, R111 ;  /* 0x0000006f006f7308 */ /* 0x000ee20000000800 */
[----:B------:R-:W-:-:S07]  /*3640*/  FMUL.FTZ R35, R37, R35 ;  /* 0x0000002325237220 */ /* 0x000fce0000410000 */
[----:B------:R-:W3:Y:S01]  /*3650*/  MUFU.RCP R30, R102 ;  /* 0x00000066001e7308 */ /* 0x000ee20000001000 */
[----:B------:R-:W-:-:S07]  /*3660*/  HADD2.F32 R37, -RZ, R31.H1_H1 ;  /* 0x3000001fff257230 */ /* 0x000fce0000004100 */
[----:B------:R-:W3:Y:S01]  /*3670*/  MUFU.EX2 R122, R122 ;  /* 0x0000007a007a7308 */ /* 0x000ee20000000800 */
[----:B0-----:R-:W-:Y:S01]  /*3680*/  FADD.FTZ R31, -R88, 1 ;  /* 0x3f800000581f7421 */ /* 0x001fe20000010100 */
[----:B-1----:R-:W-:Y:S01]  /*3690*/  FADD.FTZ R76, R108, 1 ;  /* 0x3f8000006c4c7421 */ /* 0x002fe20000010000 */
[----:B---3--:R-:W-:Y:S01]  /*36a0*/  FADD.FTZ R89, -R78, 1 ;  /* 0x3f8000004e597421 */ /* 0x008fe20000010100 */
[----:B------:R-:W-:Y:S01]  /*36b0*/  FMUL.FTZ R37, R37, R87 ;  /* 0x0000005725257220 */ /* 0x000fe20000410000 */
[----:B------:R-:W-:Y:S01]  /*36c0*/  FFMA.FTZ R73, R73, R31, 1 ;  /* 0x3f80000049497423 */ /* 0x000fe2000001001f */
[----:B------:R-:W-:Y:S01]  /*36d0*/  FADD.FTZ R90, -R86, 1 ;  /* 0x3f800000565a7421 */ /* 0x000fe20000010100 */
[----:B------:R-:W-:Y:S01]  /*36e0*/  FADD.FTZ R87, R111, 1 ;  /* 0x3f8000006f577421 */ /* 0x000fe20000010000 */
[----:B------:R-:W0:Y:S01]  /*36f0*/  MUFU.EX2 R123, R123 ;  /* 0x0000007b007b7308 */ /* 0x000e220000000800 */
[----:B------:R-:W-:Y:S02]  /*3700*/  HADD2.F32 R31, -RZ, R29.H0_H0 ;  /* 0x2000001dff1f7230 */ /* 0x000fe40000004100 */
[----:B------:R-:W-:Y:S01]  /*3710*/  FFMA.FTZ R72, R72, R89, 1 ;  /* 0x3f80000048487423 */ /* 0x000fe20000010059 */
[----:B------:R-:W-:Y:S01]  /*3720*/  FADD.FTZ R89, -R30, 1 ;  /* 0x3f8000001e597421 */ /* 0x000fe20000010100 */
[----:B------:R-:W-:Y:S01]  /*3730*/  FFMA.FTZ R33, R33, R90, 1 ;  /* 0x3f80000021217423 */ /* 0x000fe2000001005a */
[----:B------:R-:W-:-:S02]  /*3740*/  FMUL.FTZ R115, R51, R115 ;  /* 0x0000007333737220 */ /* 0x000fc40000410000 */
[----:B------:R-:W1:Y:S01]  /*3750*/  MUFU.RCP R76, R76 ;  /* 0x0000004c004c7308 */ /* 0x000e620000001000 */
[----:B------:R-:W-:Y:S01]  /*3760*/  FADD.FTZ R90, R122, 1 ;  /* 0x3f8000007a5a7421 */ /* 0x000fe20000010000 */
[----:B------:R-:W-:Y:S01]  /*3770*/  FADD.FTZ R31, -R60, R31 ;  /* 0x0000001f3c1f7221 */ /* 0x000fe20000010100 */
[----:B------:R-:W-:Y:S01]  /*3780*/  FFMA.FTZ R36, R36, R89, 1 ;  /* 0x3f80000024247423 */ /* 0x000fe20000010059 */
[----:B------:R-:W-:-:S04]  /*3790*/  FFMA.FTZ R70, R3, R115, R7 ;  /* 0x0000007303467223 */ /* 0x000fc80000010007 */
[----:B------:R-:W3:Y:S01]  /*37a0*/  MUFU.RCP R87, R87 ;  /* 0x0000005700577308 */ /* 0x000ee20000001000 */
[----:B------:R-:W-:Y:S01]  /*37b0*/  FMUL.FTZ R111, R51, R31 ;  /* 0x0000001f336f7220 */ /* 0x000fe20000410000 */
[----:B------:R-:W-:Y:S01]  /*37c0*/  FMUL.FTZ R31, R86, R33 ;  /* 0x00000021561f7220 */ /* 0x000fe20000410000 */
[----:B------:R-:W-:Y:S01]  /*37d0*/  FMUL.FTZ R33, R30, R36 ;  /* 0x000000241e217220 */ /* 0x000fe20000410000 */
[--C-:B------:R-:W-:Y:S02]  /*37e0*/  HADD2.F32 R30, -RZ, R26.reuse.H0_H0 ;  /* 0x2000001aff1e7230 */ /* 0x100fe40000004100 */
[----:B------:R-:W-:Y:S01]  /*37f0*/  FMUL.FTZ R105, R70, -1.4426950216293334961 ;  /* 0xbfb8aa3b46697820 */ /* 0x000fe20000410000 */
[----:B------:R-:W-:Y:S01]  /*3800*/  HADD2.F32 R36, -RZ, R26.H1_H1 ;  /* 0x3000001aff247230 */ /* 0x000fe20000004100 */
[----:B------:R-:W4:Y:S01]  /*3810*/  MUFU.RCP R90, R90 ;  /* 0x0000005a005a7308 */ /* 0x000f220000001000 */
[----:B------:R-:W-:Y:S02]  /*3820*/  HADD2.F32 R26, -RZ, R27.H0_H0 ;  /* 0x2000001bff1a7230 */ /* 0x000fe40000004100 */
[----:B------:R-:W-:-:S02]  /*3830*/  HADD2.F32 R29, -RZ, R29.H1_H1 ;  /* 0x3000001dff1d7230 */ /* 0x000fc40000004100 */
[----:B0-----:R-:W-:Y:S01]  /*3840*/  FADD.FTZ R123, R123, 1 ;  /* 0x3f8000007b7b7421 */ /* 0x001fe20000010000 */
[----:B------:R-:W-:Y:S01]  /*3850*/  FMUL.FTZ R31, R26, R31 ;  /* 0x0000001f1a1f7220 */ /* 0x000fe20000410000 */
[----:B-1----:R-:W-:Y:S01]  /*3860*/  FADD.FTZ R26, -R76, 1 ;  /* 0x3f8000004c1a7421 */ /* 0x002fe20000010100 */
[----:B------:R-:W0:Y:S01]  /*3870*/  MUFU.EX2 R105, R105 ;  /* 0x0000006900697308 */ /* 0x000e220000000800 */
[----:B------:R-:W-:Y:S01]  /*3880*/  FADD.FTZ R110, -R60, R29 ;  /* 0x0000001d3c6e7221 */ /* 0x000fe20000010100 */
[----:B------:R-:W-:Y:S02]  /*3890*/  HADD2.F32 R27, -RZ, R27.H1_H1 ;  /* 0x3000001bff1b7230 */ /* 0x000fe40000004100 */
[----:B---3--:R-:W-:Y:S01]  /*38a0*/  FADD.FTZ R89, -R87, 1 ;  /* 0x3f80000057597421 */ /* 0x008fe20000010100 */
[----:B------:R-:W-:-:S03]  /*38b0*/  FFMA.FTZ R26, R62, R26, 1 ;  /* 0x3f8000003e1a7423 */ /* 0x000fc6000001001a */
[----:B------:R-:W1:Y:S01]  /*38c0*/  MUFU.RCP R29, R123 ;  /* 0x0000007b001d7308 */ /* 0x000e620000001000 */
[----:B------:R-:W-:Y:S01]  /*38d0*/  IADD3 R62, P2, R57, UR22, RZ ;  /* 0x00000016393e7c10 */ /* 0x000fe2000ff5e0ff */
[----:B------:R-:W-:Y:S01]  /*38e0*/  FMUL.FTZ R33, R27, R33 ;  /* 0x000000211b217220 */ /* 0x000fe20000410000 */
[----:B------:R-:W-:-:S05]  /*38f0*/  FFMA.FTZ R89, R63, R89, 1 ;  /* 0x3f8000003f597423 */ /* 0x000fca0000010059 */
[----:B------:R-:W3:Y:S01]  /*3900*/  MUFU.EX2 R124, R124 ;  /* 0x0000007c007c7308 */ /* 0x000ee20000000800 */
[----:B----4-:R-:W-:Y:S01]  /*3910*/  FADD.FTZ R27, -R90, 1 ;  /* 0x3f8000005a1b7421 */ /* 0x010fe20000010100 */
[----:B------:R-:W-:-:S03]  /*3920*/  IADD3.X R63, R56, UR23, RZ, P2, !PT ;  /* 0x00000017383f7c10 */ /* 0x000fc600097fe4ff */
[----:B------:R-:W-:Y:S01]  /*3930*/  FFMA.FTZ R27, R32, R27, 1 ;  /* 0x3f800000201b7423 */ /* 0x000fe2000001001b */
[----:B------:R-:W-:Y:S02]  /*3940*/  FMUL.FTZ R88, R88, R73 ;  /* 0x0000004958587220 */ /* 0x000fe40000410000 */
[----:B------:R-:W4:Y:S01]  /*3950*/  LDG.E.64.CONSTANT R62, desc[UR14][R62.64] ;  /* 0x0000000e3e3e7981 */ /* 0x000f22000c1e9b00 */
[----:B------:R-:W-:Y:S01]  /*3960*/  FMUL.FTZ R27, R90, R27 ;  /* 0x0000001b5a1b7220 */ /* 0x000fe20000410000 */
[----:B------:R-:W-:Y:S01]  /*3970*/  FMUL.FTZ R32, R87, R89 ;  /* 0x0000005957207220 */ /* 0x000fe20000410000 */
[----:B0-----:R-:W-:Y:S01]  /*3980*/  FADD.FTZ R90, R105, 1 ;  /* 0x3f800000695a7421 */ /* 0x001fe20000010000 */
[----:B-1----:R-:W-:Y:S01]  /*3990*/  FADD.FTZ R91, -R29, 1 ;  /* 0x3f8000001d5b7421 */ /* 0x002fe20000010100 */
[----:B------:R-:W0:Y:S01]  /*39a0*/  MUFU.RCP R89, R107 ;  /* 0x0000006b00597308 */ /* 0x000e220000001000 */
[----:B------:R-:W-:Y:S01]  /*39b0*/  FMUL.FTZ R36, R36, R88 ;  /* 0x0000005824247220 */ /* 0x000fe20000410000 */
[----:B------:R-:W-:Y:S01]  /*39c0*/  FMUL.FTZ R26, R76, R26 ;  /* 0x0000001a4c1a7220 */ /* 0x000fe20000410000 */
[----:B------:R-:W-:-:S02]  /*39d0*/  HADD2.F32 R76, -RZ, R22.H0_H0 ;  /* 0x20000016ff4c7230 */ /* 0x000fc40000004100 */
[----:B---3--:R-:W-:Y:S01]  /*39e0*/  FADD.FTZ R88, R124, 1 ;  /* 0x3f8000007c587421 */ /* 0x008fe20000010000 */
[----:B------:R-:W-:Y:S02]  /*39f0*/  HADD2.F32 R22, -RZ, R22.H1_H1 ;  /* 0x30000016ff167230 */ /* 0x000fe40000004100 */
[----:B------:R-:W-:Y:S01]  /*3a00*/  FFMA.FTZ R71, R71, R91, 1 ;  /* 0x3f80000047477423 */ /* 0x000fe2000001005b */
[----:B------:R-:W1:Y:S01]  /*3a10*/  MUFU.RCP R90, R90 ;  /* 0x0000005a005a7308 */ /* 0x000e620000001000 */
[--C-:B------:R-:W-:Y:S02]  /*3a20*/  HADD2.F32 R87, -RZ, R24.reuse.H0_H0 ;  /* 0x20000018ff577230 */ /* 0x100fe40000004100 */
[----:B------:R-:W-:Y:S01]  /*3a30*/  FMUL.FTZ R29, R29, R71 ;  /* 0x000000471d1d7220 */ /* 0x000fe20000410000 */
[----:B------:R-:W-:Y:S01]  /*3a40*/  FADD.FTZ R108, -R60, R22 ;  /* 0x000000163c6c7221 */ /* 0x000fe20000010100 */
[----:B------:R-:W-:Y:S02]  /*3a50*/  HADD2.F32 R71, -RZ, R24.H1_H1 ;  /* 0x30000018ff477230 */ /* 0x000fe40000004100 */
[----:B------:R-:W-:Y:S01]  /*3a60*/  FMUL.FTZ R110, R51, R110 ;  /* 0x0000006e336e7220 */ /* 0x000fe20000410000 */
[--C-:B------:R-:W-:Y:S01]  /*3a70*/  HADD2.F32 R24, -RZ, R25.reuse.H0_H0 ;  /* 0x20000019ff187230 */ /* 0x100fe20000004100 */
[----:B------:R-:W3:Y:S01]  /*3a80*/  MUFU.RCP R88, R88 ;  /* 0x0000005800587308 */ /* 0x000ee20000001000 */
[----:B------:R-:W-:-:S02]  /*3a90*/  HADD2.F32 R25, -RZ, R25.H1_H1 ;  /* 0x30000019ff197230 */ /* 0x000fc40000004100 */
[----:B------:R-:W-:Y:S01]  /*3aa0*/  FMUL.FTZ R78, R78, R72 ;  /* 0x000000484e4e7220 */ /* 0x000fe20000410000 */
[----:B------:R-:W-:-:S04]  /*3ab0*/  FFMA.FTZ R73, R4, R110, R8 ;  /* 0x0000006e04497223 */ /* 0x000fc80000010008 */
[----:B------:R-:W3:Y:S01]  /*3ac0*/  MUFU.RCP R22, R95 ;  /* 0x0000005f00167308 */ /* 0x000ee20000001000 */
[----:B------:R-:W-:Y:S01]  /*3ad0*/  FMUL.FTZ R29, R25, R29 ;  /* 0x0000001d191d7220 */ /* 0x000fe20000410000 */
[----:B------:R-:W-:Y:S01]  /*3ae0*/  FMUL.FTZ R30, R30, R78 ;  /* 0x0000004e1e1e7220 */ /* 0x000fe20000410000 */
[----:B0-----:R-:W-:Y:S01]  /*3af0*/  FADD.FTZ R25, -R89, 1 ;  /* 0x3f80000059197421 */ /* 0x001fe20000010100 */
[----:B------:R-:W-:Y:S01]  /*3b00*/  FMUL.FTZ R78, R73, -1.4426950216293334961 ;  /* 0xbfb8aa3b494e7820 */ /* 0x000fe20000410000 */
[----:B------:R-:W-:Y:S01]  /*3b10*/  IADD3.X R91, RZ, R68, RZ, P1, !PT ;  /* 0x00000044ff5b7210 */ /* 0x000fe20000ffe4ff */
[----:B------:R0:W-:Y:S01]  /*3b20*/  STL [R1+0x88], R56 ;  /* 0x0000883801007387 */ /* 0x0001e20000100800 */
[----:B------:R-:W-:Y:S01]  /*3b30*/  FFMA.FTZ R72, R3, R111, R7 ;  /* 0x0000006f03487223 */ /* 0x000fe20000010007 */
[----:B------:R-:W-:Y:S01]  /*3b40*/  FFMA.FTZ R25, R64, R25, 1 ;  /* 0x3f80000040197423 */ /* 0x000fe20000010019 */
[----:B-1----:R-:W-:Y:S01]  /*3b50*/  FADD.FTZ R64, -R90, 1 ;  /* 0x3f8000005a407421 */ /* 0x002fe20000010100 */
[----:B------:R1:W-:Y:S01]  /*3b60*/  STL [R1+0x84], R57 ;  /* 0x0000843901007387 */ /* 0x0003e20000100800 */
[----:B------:R-:W1:Y:S01]  /*3b70*/  MUFU.EX2 R78, R78 ;  /* 0x0000004e004e7308 */ /* 0x000e620000000800 */
[----:B------:R-:W-:Y:S01]  /*3b80*/  FMUL.FTZ R86, R72, -1.4426950216293334961 ;  /* 0xbfb8aa3b48567820 */ /* 0x000fe20000410000 */
[----:B---3--:R-:W-:Y:S01]  /*3b90*/  FADD.FTZ R92, -R88, 1 ;  /* 0x3f800000585c7421 */ /* 0x008fe20000010100 */
[C---:B0-----:R-:W-:Y:S01]  /*3ba0*/  SHF.L.U64.HI R56, R67.reuse, 0x1, R91 ;  /* 0x0000000143387819 */ /* 0x041fe2000001025b */
[----:B------:R-:W-:Y:S01]  /*3bb0*/  FADD.FTZ R91, -R22, 1 ;  /* 0x3f800000165b7421 */ /* 0x000fe20000010100 */
[----:B-1----:R-:W-:Y:S01]  /*3bc0*/  SHF.L.U32 R57, R67, 0x1, RZ ;  /* 0x0000000143397819 */ /* 0x002fe200000006ff */
[----:B------:R-:W-:Y:S01]  /*3bd0*/  FADD.FTZ R67, R77, 1 ;  /* 0x3f8000004d437421 */ /* 0x000fe20000010000 */
[----:B------:R-:W-:-:S02]  /*3be0*/  FFMA.FTZ R77, R70, R64, 1 ;  /* 0x3f800000464d7423 */ /* 0x000fc40000010040 */
[----:B------:R-:W-:Y:S01]  /*3bf0*/  IADD3 R64, P1, R57, UR16, RZ ;  /* 0x0000001039407c10 */ /* 0x000fe2000ff3e0ff */
[----:B------:R-:W-:Y:S01]  /*3c00*/  FFMA.FTZ R69, R69, R92, 1 ;  /* 0x3f80000045457423 */ /* 0x000fe2000001005c */
[----:B------:R-:W-:Y:S01]  /*3c10*/  FFMA.FTZ R70, R65, R91, 1 ;  /* 0x3f80000041467423 */ /* 0x000fe2000001005b */
[----:B------:R-:W0:Y:S01]  /*3c20*/  MUFU.EX2 R86, R86 ;  /* 0x0000005600567308 */ /* 0x000e220000000800 */
[----:B------:R-:W-:Y:S01]  /*3c30*/  IADD3.X R65, R56, UR17, RZ, P1, !PT ;  /* 0x0000001138417c10 */ /* 0x000fe20008ffe4ff */
[----:B------:R-:W-:Y:S01]  /*3c40*/  FMUL.FTZ R88, R88, R69 ;  /* 0x0000004558587220 */ /* 0x000fe20000410000 */
[----:B------:R-:W-:Y:S01]  /*3c50*/  FADD.FTZ R69, R28, 1 ;  /* 0x3f8000001c457421 */ /* 0x000fe20000010000 */
[----:B------:R-:W-:Y:S01]  /*3c60*/  FMUL.FTZ R28, R89, R25 ;  /* 0x00000019591c7220 */ /* 0x000fe20000410000 */
[----:B------:R-:W-:Y:S01]  /*3c70*/  FADD.FTZ R76, -R60, R76 ;  /* 0x0000004c3c4c7221 */ /* 0x000fe20000010100 */
[----:B------:R-:W-:Y:S01]  /*3c80*/  FMUL.FTZ R25, R22, R70 ;  /* 0x0000004616197220 */ /* 0x000fe20000410000 */
[----:B------:R-:W3:Y:S01]  /*3c90*/  LDG.E.64.CONSTANT R64, desc[UR14][R64.64] ;  /* 0x0000000e40407981 */ /* 0x000ee2000c1e9b00 */
[----:B------:R1:W-:Y:S01]  /*3ca0*/  MUFU.RCP R70, R69 ;  /* 0x0000004500467308 */ /* 0x0003e20000001000 */
[----:B------:R-:W-:-:S02]  /*3cb0*/  HADD2.F32 R22, -RZ, R23.H0_H0 ;  /* 0x20000017ff167230 */ /* 0x000fc40000004100 */
[----:B------:R-:W-:Y:S01]  /*3cc0*/  FMUL.FTZ R109, R51, R76 ;  /* 0x0000004c336d7220 */ /* 0x000fe20000410000 */
[----:B------:R-:W-:Y:S01]  /*3cd0*/  FADD.FTZ R78, R78, 1 ;  /* 0x3f8000004e4e7421 */ /* 0x000fe20000010000 */
[----:B-1----:R-:W-:-:S03]  /*3ce0*/  HADD2.F32 R69, -RZ, R20.H0_H0 ;  /* 0x20000014ff457230 */ /* 0x002fc60000004100 */
[----:B------:R-:W1:Y:S01]  /*3cf0*/  MUFU.RCP R67, R67 ;  /* 0x0000004300437308 */ /* 0x000e620000001000 */
[----:B------:R-:W-:Y:S01]  /*3d00*/  FADD.FTZ R107, -R60, R22 ;  /* 0x000000163c6b7221 */ /* 0x000fe20000010100 */
[----:B------:R-:W-:Y:S01]  /*3d10*/  FFMA.FTZ R76, R0, R109, R5 ;  /* 0x0000006d004c7223 */ /* 0x000fe20000010005 */
[----:B------:R-:W-:Y:S01]  /*3d20*/  FMUL.FTZ R22, R69, R88 ;  /* 0x0000005845167220 */ /* 0x000fe20000410000 */
[----:B------:R-:W-:-:S04]  /*3d30*/  FMUL.FTZ R26, R87, R26 ;  /* 0x0000001a571a7220 */ /* 0x000fc80000410000 */
[----:B------:R1:W1:Y:S01]  /*3d40*/  MUFU.RCP R88, R78 ;  /* 0x0000004e00587308 */ /* 0x0002620000001000 */
[----:B0-----:R-:W-:Y:S01]  /*3d50*/  FADD.FTZ R86, R86, 1 ;  /* 0x3f80000056567421 */ /* 0x001fe20000010000 */
[----:B------:R-:W-:Y:S01]  /*3d60*/  FMUL.FTZ R108, R51, R108 ;  /* 0x0000006c336c7220 */ /* 0x000fe20000410000 */
[----:B------:R-:W-:Y:S01]  /*3d70*/  FMUL.FTZ R87, R76, -1.4426950216293334961 ;  /* 0xbfb8aa3b4c577820 */ /* 0x000fe20000410000 */
[----:B------:R-:W-:Y:S02]  /*3d80*/  FMUL.FTZ R32, R71, R32 ;  /* 0x0000002047207220 */ /* 0x000fe40000410000 */
[----:B------:R-:W-:Y:S02]  /*3d90*/  FFMA.FTZ R71, R2, R108, R6 ;  /* 0x0000006c02477223 */ /* 0x000fe40000010006 */
[----:B------:R-:W0:Y:S01]  /*3da0*/  MUFU.RCP R86, R86 ;  /* 0x0000005600567308 */ /* 0x000e220000001000 */
[----:B------:R-:W-:Y:S01]  /*3db0*/  FMUL.FTZ R27, R24, R27 ;  /* 0x0000001b181b7220 */ /* 0x000fe20000410000 */
[----:B------:R-:W-:Y:S01]  /*3dc0*/  FMUL.FTZ R24, R71, -1.4426950216293334961 ;  /* 0xbfb8aa3b47187820 */ /* 0x000fe20000410000 */
[----:B------:R-:W-:-:S02]  /*3dd0*/  HADD2.F32 R23, -RZ, R23.H1_H1 ;  /* 0x30000017ff177230 */ /* 0x000fc40000004100 */
[----:B------:R-:W-:-:S03]  /*3de0*/  FMUL.FTZ R107, R51, R107 ;  /* 0x0000006b336b7220 */ /* 0x000fc60000410000 */
[----:B------:R-:W0:Y:S01]  /*3df0*/  MUFU.EX2 R87, R87 ;  /* 0x0000005700577308 */ /* 0x000e220000000800 */
[----:B-1----:R-:W-:Y:S01]  /*3e00*/  FADD.FTZ R78, -R67, 1 ;  /* 0x3f800000434e7421 */ /* 0x002fe20000010100 */
[----:B------:R-:W-:Y:S01]  /*3e10*/  FADD.FTZ R91, -R70, 1 ;  /* 0x3f800000465b7421 */ /* 0x000fe20000010100 */
[----:B------:R-:W-:Y:S01]  /*3e20*/  FADD.FTZ R92, -R88, 1 ;  /* 0x3f800000585c7421 */ /* 0x000fe20000010100 */
[----:B------:R-:W-:Y:S01]  /*3e30*/  FADD.FTZ R106, -R60, R23 ;  /* 0x000000173c6a7221 */ /* 0x000fe20000010100 */
[----:B------:R-:W-:Y:S01]  /*3e40*/  FFMA.FTZ R69, R3, R107, R7 ;  /* 0x0000006b03457223 */ /* 0x000fe20000010007 */
[--C-:B------:R-:W-:Y:S02]  /*3e50*/  HADD2.F32 R23, -RZ, R21.reuse.H0_H0 ;  /* 0x20000015ff177230 */ /* 0x100fe40000004100 */
[----:B------:R-:W-:Y:S01]  /*3e60*/  FFMA.FTZ R78, R61, R78, 1 ;  /* 0x3f8000003d4e7423 */ /* 0x000fe2000001004e */
[----:B------:R-:W1:Y:S01]  /*3e70*/  MUFU.EX2 R24, R24 ;  /* 0x0000001800187308 */ /* 0x000e620000000800 */
[----:B------:R-:W-:Y:S01]  /*3e80*/  FFMA.FTZ R91, R66, R91, 1 ;  /* 0x3f800000425b7423 */ /* 0x000fe2000001005b */
[----:B------:R-:W-:Y:S01]  /*3e90*/  HADD2.F32 R21, -RZ, R21.H1_H1 ;  /* 0x30000015ff157230 */ /* 0x000fe20000004100 */
[----:B------:R-:W-:Y:S01]  /*3ea0*/  IADD3 R66, P1, R59, UR22, RZ ;  /* 0x000000163b427c10 */ /* 0x000fe2000ff3e0ff */
[----:B------:R-:W-:Y:S01]  /*3eb0*/  FMUL.FTZ R77, R90, R77 ;  /* 0x0000004d5a4d7220 */ /* 0x000fe20000410000 */
[----:B------:R-:W-:Y:S01]  /*3ec0*/  FFMA.FTZ R73, R73, R92, 1 ;  /* 0x3f80000049497423 */ /* 0x000fe2000001005c */
[----:B------:R-:W-:-:S02]  /*3ed0*/  HADD2.F32 R20, -RZ, R20.H1_H1 ;  /* 0x30000014ff147230 */ /* 0x000fc40000004100 */
[----:B------:R-:W-:Y:S01]  /*3ee0*/  FMUL.FTZ R90, R69, -1.4426950216293334961 ;  /* 0xbfb8aa3b455a7820 */ /* 0x000fe20000410000 */
[--C-:B------:R-:W-:Y:S02]  /*3ef0*/  HADD2.F32 R105, -RZ, R16.reuse.H0_H0 ;  /* 0x20000010ff697230 */ /* 0x100fe40000004100 */
[----:B------:R-:W-:Y:S02]  /*3f00*/  HADD2.F32 R92, -RZ, R16.H1_H1 ;  /* 0x30000010ff5c7230 */ /* 0x000fe40000004100 */
[----:B------:R-:W-:Y:S01]  /*3f10*/  FMUL.FTZ R16, R67, R78 ;  /* 0x0000004e43107220 */ /* 0x000fe20000410000 */
[----:B------:R-:W-:Y:S01]  /*3f20*/  FMUL.FTZ R106, R51, R106 ;  /* 0x0000006a336a7220 */ /* 0x000fe20000410000 */
[----:B------:R-:W-:Y:S01]  /*3f30*/  IADD3.X R67, R58, UR23, RZ, P1, !PT ;  /* 0x000000173a437c10 */ /* 0x000fe20008ffe4ff */
[----:B------:R-:W-:Y:S01]  /*3f40*/  FMUL.FTZ R25, R21, R25 ;  /* 0x0000001915197220 */ /* 0x000fe20000410000 */
[----:B0-----:R-:W-:Y:S01]  /*3f50*/  FADD.FTZ R21, -R86, 1 ;  /* 0x3f80000056157421 */ /* 0x001fe20000010100 */
[----:B------:R-:W-:Y:S01]  /*3f60*/  FMUL.FTZ R28, R20, R28 ;  /* 0x0000001c141c7220 */ /* 0x000fe20000410000 */
[----:B------:R-:W-:Y:S01]  /*3f70*/  FADD.FTZ R78, R87, 1 ;  /* 0x3f800000574e7421 */ /* 0x000fe20000010000 */
[----:B------:R-:W-:Y:S01]  /*3f80*/  FFMA.FTZ R20, R4, R106, R8 ;  /* 0x0000006a04147223 */ /* 0x000fe20000010008 */
[----:B------:R-:W0:Y:S01]  /*3f90*/  MUFU.EX2 R90, R90 ;  /* 0x0000005a005a7308 */ /* 0x000e220000000800 */
[----:B------:R-:W-:Y:S01]  /*3fa0*/  FFMA.FTZ R21, R72, R21, 1 ;  /* 0x3f80000048157423 */ /* 0x000fe20000010015 */
[----:B------:R-:W3:Y:S01]  /*3fb0*/  LDG.E.64.CONSTANT R66, desc[UR14][R66.64] ;  /* 0x0000000e42427981 */ /* 0x000ee2000c1e9b00 */
[----:B------:R-:W-:-:S02]  /*3fc0*/  FMUL.FTZ R89, R20, -1.4426950216293334961 ;  /* 0xbfb8aa3b14597820 */ /* 0x000fc40000410000 */
[----:B------:R-:W-:Y:S01]  /*3fd0*/  FMUL.FTZ R21, R86, R21 ;  /* 0x0000001556157220 */ /* 0x000fe20000410000 */
[----:B-1----:R-:W-:Y:S02]  /*3fe0*/  FADD.FTZ R86, R24, 1 ;  /* 0x3f80000018567421 */ /* 0x002fe40000010000 */
[----:B------:R-:W1:Y:S01]  /*3ff0*/  MUFU.RCP R78, R78 ;  /* 0x0000004e004e7308 */ /* 0x000e620000001000 */
[--C-:B------:R-:W-:Y:S02]  /*4000*/  HADD2.F32 R24, -RZ, R18.reuse.H0_H0 ;  /* 0x20000012ff187230 */ /* 0x100fe40000004100 */
[----:B------:R-:W-:Y:S01]  /*4010*/  FADD.FTZ R105, -R60, R105 ;  /* 0x000000693c697221 */ /* 0x000fe20000010100 */
[----:B------:R-:W-:Y:S01]  /*4020*/  FMUL.FTZ R72, R70, R91 ;  /* 0x0000005b46487220 */ /* 0x000fe20000410000 */
[----:B------:R-:W-:-:S03]  /*4030*/  HADD2.F32 R91, -RZ, R18.H1_H1 ;  /* 0x30000012ff5b7230 */ /* 0x000fc60000004100 */
[----:B------:R-:W1:Y:S01]  /*4040*/  MUFU.EX2 R89, R89 ;  /* 0x0000005900597308 */ /* 0x000e620000000800 */
[--C-:B------:R-:W-:Y:S02]  /*4050*/  HADD2.F32 R87, -RZ, R19.reuse.H0_H0 ;  /* 0x20000013ff577230 */ /* 0x100fe40000004100 */
[----:B------:R-:W-:Y:S01]  /*4060*/  FMUL.FTZ R18, R24, R16 ;  /* 0x0000001018127220 */ /* 0x000fe20000410000 */
[----:B------:R-:W-:Y:S02]  /*4070*/  HADD2.F32 R16, -RZ, R19.H1_H1 ;  /* 0x30000013ff107230 */ /* 0x000fe40000004100 */
[----:B------:R-:W-:Y:S01]  /*4080*/  FMUL.FTZ R105, R51, R105 ;  /* 0x0000006933697220 */ /* 0x000fe20000410000 */
[----:B------:R-:W-:Y:S01]  /*4090*/  FMUL.FTZ R73, R88, R73 ;  /* 0x0000004958497220 */ /* 0x000fe20000410000 */
[----:B------:R-:W-:Y:S01]  /*40a0*/  FADD.FTZ R92, -R60, R92 ;  /* 0x0000005c3c5c7221 */ /* 0x000fe20000010100 */
[----:B0-----:R-:W-:Y:S01]  /*40b0*/  FADD.FTZ R90, R90, 1 ;  /* 0x3f8000005a5a7421 */ /* 0x001fe20000010000 */
[----:B------:R-:W-:Y:S01]  /*40c0*/  FMUL.FTZ R19, R87, R21 ;  /* 0x0000001557137220 */ /* 0x000fe20000410000 */
[----:B------:R-:W-:Y:S01]  /*40d0*/  FFMA.FTZ R61, R0, R105, R5 ;  /* 0x00000069003d7223 */ /* 0x000fe20000010005 */
[----:B------:R-:W-:Y:S01]  /*40e0*/  FMUL.FTZ R24, R91, R72 ;  /* 0x000000485b187220 */ /* 0x000fe20000410000 */
[----:B------:R-:W-:Y:S01]  /*40f0*/  FMUL.FTZ R21, R16, R73 ;  /* 0x0000004910157220 */ /* 0x000fe20000410000 */
[----:B------:R-:W-:Y:S01]  /*4100*/  FMUL.FTZ R104, R51, R92 ;  /* 0x0000005c33687220 */ /* 0x000fe20000410000 */
[----:B------:R-:W-:-:S02]  /*4110*/  HADD2.F32 R72, -RZ, R17.H0_H0 ;  /* 0x20000011ff487230 */ /* 0x000fc40000004100 */
[----:B------:R-:W-:Y:S02]  /*4120*/  HADD2.F32 R16, -RZ, R17.H1_H1 ;  /* 0x30000011ff107230 */ /* 0x000fe40000004100 */
[----:B------:R-:W-:Y:S01]  /*4130*/  FMUL.FTZ R23, R23, R77 ;  /* 0x0000004d17177220 */ /* 0x000fe20000410000 */
[----:B------:R-:W0:Y:S01]  /*4140*/  MUFU.RCP R17, R90 ;  /* 0x0000005a00117308 */ /* 0x000e220000001000 */
[----:B-1----:R-:W-:Y:S01]  /*4150*/  FADD.FTZ R91, -R78, 1 ;  /* 0x3f8000004e5b7421 */ /* 0x002fe20000010100 */
[----:B------:R-:W-:Y:S01]  /*4160*/  FMUL.FTZ R77, R61, -1.4426950216293334961 ;  /* 0xbfb8aa3b3d4d7820 */ /* 0x000fe20000410000 */
[----:B------:R-:W-:Y:S02]  /*4170*/  FFMA.FTZ R70, R2, R104, R6 ;  /* 0x0000006802467223 */ /* 0x000fe40000010006 */
[----:B------:R-:W-:Y:S01]  /*4180*/  FFMA.FTZ R91, R76, R91, 1 ;  /* 0x3f8000004c5b7423 */ /* 0x000fe2000001005b */
[----:B------:R-:W-:Y:S01]  /*4190*/  FADD.FTZ R76, R89, 1 ;  /* 0x3f800000594c7421 */ /* 0x000fe20000010000 */
[----:B------:R-:W-:Y:S01]  /*41a0*/  FMUL.FTZ R88, R70, -1.4426950216293334961 ;  /* 0xbfb8aa3b46587820 */ /* 0x000fe20000410000 */
[----:B------:R-:W1:Y:S01]  /*41b0*/  MUFU.RCP R86, R86 ;  /* 0x0000005600567308 */ /* 0x000e620000001000 */
[----:B------:R-:W-:-:S07]  /*41c0*/  IADD3.X R122, RZ, R68, RZ, P0, !PT ;  /* 0x00000044ff7a7210 */ /* 0x000fce00007fe4ff */
[----:B------:R-:W1:Y:S01]  /*41d0*/  MUFU.EX2 R77, R77 ;  /* 0x0000004d004d7308 */ /* 0x000e620000000800 */
[C---:B------:R-:W-:Y:S02]  /*41e0*/  SHF.L.U64.HI R122, R121.reuse, 0x1, R122 ;  /* 0x00000001797a7819 */ /* 0x040fe4000001027a */
[----:B------:R-:W-:-:S05]  /*41f0*/  SHF.L.U32 R121, R121, 0x1, RZ ;  /* 0x0000000179797819 */ /* 0x000fca00000006ff */
[----:B------:R-:W2:Y:S01]  /*4200*/  MUFU.RCP R76, R76 ;  /* 0x0000004c004c7308 */ /* 0x000ea20000001000 */
[----:B0-----:R-:W-:Y:S01]  /*4210*/  FADD.FTZ R90, -R17, 1 ;  /* 0x3f800000115a7421 */ /* 0x001fe20000010100 */
[----:B------:R-:W-:-:S06]  /*4220*/  IADD3 R68, P0, R121, UR16, RZ ;  /* 0x0000001079447c10 */ /* 0x000fcc000ff1e0ff */
[----:B------:R-:W0:Y:S01]  /*4230*/  MUFU.EX2 R88, R88 ;  /* 0x0000005800587308 */ /* 0x000e220000000800 */
[----:B------:R-:W-:Y:S01]  /*4240*/  FADD.FTZ R72, -R60, R72 ;  /* 0x000000483c487221 */ /* 0x000fe20000010100 */
[----:B------:R-:W-:Y:S01]  /*4250*/  FFMA.FTZ R90, R69, R90, 1 ;  /* 0x3f800000455a7423 */ /* 0x000fe2000001005a */
[----:B------:R-:W-:Y:S01]  /*4260*/  IADD3.X R69, R122, UR17, RZ, P0, !PT ;  /* 0x000000117a457c10 */ /* 0x000fe200087fe4ff */
[----:B------:R-:W-:Y:S01]  /*4270*/  FADD.FTZ R16, -R60, R16 ;  /* 0x000000103c107221 */ /* 0x000fe20000010100 */
[----:B------:R-:W-:Y:S01]  /*4280*/  FMUL.FTZ R103, R51, R72 ;  /* 0x0000004833677220 */ /* 0x000fe20000410000 */
[----:B-1----:R-:W-:Y:S01]  /*4290*/  FADD.FTZ R89, -R86, 1 ;  /* 0x3f80000056597421 */ /* 0x002fe20000010100 */
[----:B------:R-:W-:Y:S01]  /*42a0*/  FADD.FTZ R77, R77, 1 ;  /* 0x3f8000004d4d7421 */ /* 0x000fe20000010000 */
[----:B------:R-:W-:Y:S01]  /*42b0*/  FMUL.FTZ R102, R51, R16 ;  /* 0x0000001033667220 */ /* 0x000fe20000410000 */
[----:B------:R-:W-:Y:S01]  /*42c0*/  FFMA.FTZ R73, R3, R103, R7 ;  /* 0x0000006703497223 */ /* 0x000fe20000010007 */
[----:B------:R-:W-:Y:S01]  /*42d0*/  FFMA.FTZ R89, R71, R89, 1 ;  /* 0x3f80000047597423 */ /* 0x000fe20000010059 */
[----:B------:R-:W3:Y:S01]  /*42e0*/  LDG.E.64.CONSTANT R68, desc[UR14][R68.64] ;  /* 0x0000000e44447981 */ /* 0x000ee2000c1e9b00 */
[----:B------:R-:W-:Y:S01]  /*42f0*/  FMUL.FTZ R17, R17, R90 ;  /* 0x0000005a11117220 */ /* 0x000fe20000410000 */
[----:B--2---:R-:W-:Y:S01]  /*4300*/  FADD.FTZ R92, -R76, 1 ;  /* 0x3f8000004c5c7421 */ /* 0x004fe20000010100 */
[----:B------:R-:W1:Y:S01]  /*4310*/  MUFU.RCP R90, R77 ;  /* 0x0000004d005a7308 */ /* 0x000e620000001000 */
[----:B------:R-:W-:-:S02]  /*4320*/  HADD2.F32 R101, -RZ, R12.H0_H0 ;  /* 0x2000000cff657230 */ /* 0x000fc40000004100 */
[----:B0-----:R-:W-:Y:S01]  /*4330*/  FADD.FTZ R88, R88, 1 ;  /* 0x3f80000058587421 */ /* 0x001fe20000010000 */
[----:B------:R-:W-:Y:S02]  /*4340*/  HADD2.F32 R12, -RZ, R12.H1_H1 ;  /* 0x3000000cff0c7230 */ /* 0x000fe40000004100 */
[----:B------:R-:W-:Y:S01]  /*4350*/  FMUL.FTZ R87, R73, -1.4426950216293334961 ;  /* 0xbfb8aa3b49577820 */ /* 0x000fe20000410000 */
[----:B------:R-:W-:Y:S01]  /*4360*/  FFMA.FTZ R16, R4, R102, R8 ;  /* 0x0000006604107223 */ /* 0x000fe20000010008 */
[----:B------:R-:W-:Y:S01]  /*4370*/  FFMA.FTZ R20, R20, R92, 1 ;  /* 0x3f80000014147423 */ /* 0x000fe2000001005c */
[----:B------:R-:W-:Y:S01]  /*4380*/  FMUL.FTZ R86, R86, R89 ;  /* 0x0000005956567220 */ /* 0x000fe20000410000 */
[----:B------:R-:W-:Y:S01]  /*4390*/  FMUL.FTZ R91, R78, R91 ;  /* 0x0000005b4e5b7220 */ /* 0x000fe20000410000 */
[----:B------:R0:W2:Y:S01]  /*43a0*/  MUFU.RCP R89, R88 ;  /* 0x0000005800597308 */ /* 0x0000a20000001000 */
[----:B------:R-:W-:Y:S01]  /*43b0*/  FMUL.FTZ R71, R16, -1.4426950216293334961 ;  /* 0xbfb8aa3b10477820 */ /* 0x000fe20000410000 */
[----:B------:R-:W-:Y:S01]  /*43c0*/  FADD.FTZ R100, -R60, R12 ;  /* 0x0000000c3c647221 */ /* 0x000fe20000010100 */
[----:B------:R-:W-:Y:S01]  /*43d0*/  FMUL.FTZ R12, R76, R20 ;  /* 0x000000144c0c7220 */ /* 0x000fe20000410000 */
[----:B------:R-:W-:-:S02]  /*43e0*/  HADD2.F32 R20, -RZ, R14.H0_H0 ;  /* 0x2000000eff147230 */ /* 0x000fc40000004100 */
[----:B------:R-:W-:Y:S02]  /*43f0*/  HADD2.F32 R99, -RZ, R13.H0_H0 ;  /* 0x2000000dff637230 */ /* 0x000fe40000004100 */
[----:B------:R-:W-:Y:S01]  /*4400*/  FMUL.FTZ R47, R47, R97 ;  /* 0x000000612f2f7220 */ /* 0x000fe20000410000 */
[----:B------:R-:W2:Y:S01]  /*4410*/  MUFU.EX2 R87, R87 ;  /* 0x0000005700577308 */ /* 0x000ea20000000800 */
[----:B0-----:R-:W-:Y:S02]  /*4420*/  HADD2.F32 R88, -RZ, R15.H0_H0 ;  /* 0x2000000fff587230 */ /* 0x001fe40000004100 */
[--C-:B------:R-:W-:Y:S02]  /*4430*/  HADD2.F32 R95, -RZ, R75.reuse.H0_H0 ;  /* 0x2000004bff5f7230 */ /* 0x100fe40000004100 */
[----:B------:R-:W-:Y:S01]  /*4440*/  HADD2.F32 R94, -RZ, R75.H1_H1 ;  /* 0x3000004bff5e7230 */ /* 0x000fe20000004100 */
[----:B------:R-:W-:Y:S01]  /*4450*/  STL [R1+0x80], R58 ;  /* 0x0000803a01007387 */ /* 0x000fe20000100800 */
[----:B------:R-:W-:Y:S01]  /*4460*/  HADD2.F32 R77, -RZ, R14.H1_H1 ;  /* 0x3000000eff4d7230 */ /* 0x000fe20000004100 */
[----:B------:R-:W0:Y:S01]  /*4470*/  MUFU.EX2 R71, R71 ;  /* 0x0000004700477308 */ /* 0x000e220000000800 */
[----:B------:R-:W-:Y:S01]  /*4480*/  FMUL.FTZ R14, R20, R91 ;  /* 0x0000005b140e7220 */ /* 0x000fe20000410000 */
[----:B------:R-:W-:Y:S01]  /*4490*/  FADD.FTZ R101, -R60, R101 ;  /* 0x000000653c657221 */ /* 0x000fe20000010100 */
[----:B------:R-:W-:-:S02]  /*44a0*/  HADD2.F32 R91, -RZ, R15.H1_H1 ;  /* 0x3000000fff5b7230 */ /* 0x000fc40000004100 */
[----:B------:R-:W-:Y:S01]  /*44b0*/  FMUL.FTZ R15, R88, R17 ;  /* 0x00000011580f7220 */ /* 0x000fe20000410000 */
[----:B-1----:R-:W-:Y:S01]  /*44c0*/  FADD.FTZ R88, -R90, 1 ;  /* 0x3f8000005a587421 */ /* 0x002fe20000010100 */
[----:B------:R-:W-:Y:S01]  /*44d0*/  FMUL.FTZ R101, R51, R101 ;  /* 0x0000006533657220 */ /* 0x000fe20000410000 */
[----:B------:R-:W-:Y:S02]  /*44e0*/  UIADD3 UR10, UP0, UR10, 0x4, URZ ;  /* 0x000000040a0a7890 */ /* 0x000fe4000ff1e03f */
[----:B------:R-:W-:Y:S01]  /*44f0*/  FFMA.FTZ R88, R61, R88, 1 ;  /* 0x3f8000003d587423 */ /* 0x000fe20000010058 */
[----:B--2---:R-:W-:Y:S01]  /*4500*/  FADD.FTZ R61, -R89, 1 ;  /* 0x3f800000593d7421 */ /* 0x004fe20000010100 */
[----:B------:R-:W-:Y:S01]  /*4510*/  FFMA.FTZ R72, R0, R101, R5 ;  /* 0x0000006500487223 */ /* 0x000fe20000010005 */
[----:B------:R-:W-:Y:S01]  /*4520*/  FADD.FTZ R87, R87, 1 ;  /* 0x3f80000057577421 */ /* 0x000fe20000010000 */
[----:B------:R-:W-:Y:S01]  /*4530*/  ULDC.64 UR16, c[0x0][0x258] ;  /* 0x0000960000107ab9 */ /* 0x000fe20000000a00 */
[----:B------:R-:W-:Y:S01]  /*4540*/  FFMA.FTZ R61, R70, R61, 1 ;  /* 0x3f800000463d7423 */ /* 0x000fe2000001003d */
[----:B------:R-:W-:Y:S01]  /*4550*/  FMUL.FTZ R78, R72, -1.4426950216293334961 ;  /* 0xbfb8aa3b484e7820 */ /* 0x000fe20000410000 */
[----:B------:R-:W-:Y:S01]  /*4560*/  IADD3 R70, P0, R57, UR22, RZ ;  /* 0x0000001639467c10 */ /* 0x000fe2000ff1e0ff */
[----:B------:R-:W-:Y:S01]  /*4570*/  FADD.FTZ R99, -R60, R99 ;  /* 0x000000633c637221 */ /* 0x000fe20000010100 */
[----:B------:R-:W-:Y:S01]  /*4580*/  FMUL.FTZ R88, R90, R88 ;  /* 0x000000585a587220 */ /* 0x000fe20000410000 */
[----:B0-----:R-:W-:Y:S01]  /*4590*/  FADD.FTZ R90, R71, 1 ;  /* 0x3f800000475a7421 */ /* 0x001fe20000010000 */
[----:B------:R-:W-:Y:S01]  /*45a0*/  IADD3.X R71, R56, UR23, RZ, P0, !PT ;  /* 0x0000001738477c10 */ /* 0x000fe200087fe4ff */
[----:B------:R-:W0:Y:S01]  /*45b0*/  MUFU.RCP R87, R87 ;  /* 0x0000005700577308 */ /* 0x000e220000001000 */
[----:B------:R-:W-:Y:S01]  /*45c0*/  FMUL.FTZ R99, R51, R99 ;  /* 0x0000006333637220 */ /* 0x000fe20000410000 */
[----:B------:R-:W-:-:S06]  /*45d0*/  FMUL.FTZ R20, R77, R86 ;  /* 0x000000564d147220 */ /* 0x000fcc0000410000 */
[----:B------:R-:W1:Y:S01]  /*45e0*/  MUFU.EX2 R78, R78 ;  /* 0x0000004e004e7308 */ /* 0x000e620000000800 */
[----:B------:R-:W-:Y:S01]  /*45f0*/  FFMA.FTZ R77, R3, R99, R7 ;  /* 0x00000063034d7223 */ /* 0x000fe20000010007 */
[----:B------:R-:W2:Y:S01]  /*4600*/  LDG.E.64.CONSTANT R70, desc[UR14][R70.64] ;  /* 0x0000000e46467981 */ /* 0x000ea2000c1e9b00 */
[----:B------:R-:W-:Y:S02]  /*4610*/  FMUL.FTZ R17, R91, R12 ;  /* 0x0000000c5b117220 */ /* 0x000fe40000410000 */
[----:B------:R-:W-:-:S03]  /*4620*/  FMUL.FTZ R12, R77, -1.4426950216293334961 ;  /* 0xbfb8aa3b4d0c7820 */ /* 0x000fc60000410000 */
[----:B------:R-:W4:Y:S01]  /*4630*/  MUFU.RCP R90, R90 ;  /* 0x0000005a005a7308 */ /* 0x000f220000001000 */
[----:B0-----:R-:W-:-:S07]  /*4640*/  FADD.FTZ R91, -R87, 1 ;  /* 0x3f800000575b7421 */ /* 0x001fce0000010100 */
[----:B------:R-:W0:Y:S01]  /*4650*/  MUFU.EX2 R12, R12 ;  /* 0x0000000c000c7308 */ /* 0x000e220000000800 */
[----:B-1----:R-:W-:Y:S01]  /*4660*/  FADD.FTZ R78, R78, 1 ;  /* 0x3f8000004e4e7421 */ /* 0x002fe20000010000 */
[----:B------:R-:W-:-:S06]  /*4670*/  FFMA.FTZ R91, R73, R91, 1 ;  /* 0x3f800000495b7423 */ /* 0x000fcc000001005b */
[----:B------:R4:W1:Y:S01]  /*4680*/  MUFU.RCP R73, R78 ;  /* 0x0000004e00497308 */ /* 0x0008620000001000 */
[----:B------:R-:W-:Y:S02]  /*4690*/  HADD2.F32 R13, -RZ, R13.H1_H1 ;  /* 0x3000000dff0d7230 */ /* 0x000fe40000004100 */
[----:B------:R-:W-:Y:S01]  /*46a0*/  FMUL.FTZ R91, R87, R91 ;  /* 0x0000005b575b7220 */ /* 0x000fe20000410000 */
[----:B----4-:R-:W-:Y:S01]  /*46b0*/  FADD.FTZ R78, -R90, 1 ;  /* 0x3f8000005a4e7421 */ /* 0x010fe20000010100 */
[----:B0-----:R-:W-:-:S03]  /*46c0*/  FADD.FTZ R87, R12, 1 ;  /* 0x3f8000000c577421 */ /* 0x001fc60000010000 */
[----:B------:R-:W-:Y:S01]  /*46d0*/  FFMA.FTZ R16, R16, R78, 1 ;  /* 0x3f80000010107423 */ /* 0x000fe2000001004e */
[--C-:B------:R-:W-:Y:S02]  /*46e0*/  HADD2.F32 R12, -RZ, R10.reuse.H0_H0 ;  /* 0x2000000aff0c7230 */ /* 0x100fe40000004100 */
[----:B------:R-:W-:Y:S01]  /*46f0*/  FADD.FTZ R98, -R60, R13 ;  /* 0x0000000d3c627221 */ /* 0x000fe20000010100 */
[----:B------:R-:W-:Y:S01]  /*4700*/  FMUL.FTZ R90, R90, R16 ;  /* 0x000000105a5a7220 */ /* 0x000fe20000410000 */
[----:B------:R-:W-:Y:S02]  /*4710*/  HADD2.F32 R16, -RZ, R10.H1_H1 ;  /* 0x3000000aff107230 */ /* 0x000fe40000004100 */
[----:B------:R-:W-:Y:S01]  /*4720*/  FMUL.FTZ R13, R89, R61 ;  /* 0x0000003d590d7220 */ /* 0x000fe20000410000 */
[--C-:B------:R-:W-:Y:S02]  /*4730*/  HADD2.F32 R10, -RZ, R11.reuse.H0_H0 ;  /* 0x2000000bff0a7230 */ /* 0x100fe40000004100 */
[----:B------:R-:W-:Y:S01]  /*4740*/  FMUL.FTZ R12, R12, R88 ;  /* 0x000000580c0c7220 */ /* 0x000fe20000410000 */
[----:B------:R-:W-:Y:S01]  /*4750*/  FMUL.FTZ R100, R51, R100 ;  /* 0x0000006433647220 */ /* 0x000fe20000410000 */
[----:B-1----:R-:W-:Y:S01]  /*4760*/  FADD.FTZ R88, -R73, 1 ;  /* 0x3f80000049587421 */ /* 0x002fe20000010100 */
[----:B------:R-:W-:Y:S01]  /*4770*/  FMUL.FTZ R16, R16, R13 ;  /* 0x0000000d10107220 */ /* 0x000fe20000410000 */
[----:B------:R-:W-:-:S02]  /*4780*/  HADD2.F32 R13, -RZ, R11.H1_H1 ;  /* 0x3000000bff0d7230 */ /* 0x000fc40000004100 */
[----:B------:R-:W-:Y:S01]  /*4790*/  FMUL.FTZ R11, R10, R91 ;  /* 0x0000005b0a0b7220 */ /* 0x000fe20000410000 */
[----:B------:R-:W-:Y:S01]  /*47a0*/  FFMA.FTZ R76, R2, R100, R6 ;  /* 0x00000064024c7223 */ /* 0x000fe20000010006 */
[----:B------:R-:W-:Y:S01]  /*47b0*/  FFMA.FTZ R10, R72, R88, 1 ;  /* 0x3f800000480a7423 */ /* 0x000fe20000010058 */
[----:B------:R-:W-:Y:S02]  /*47c0*/  IADD3 R72, P0, R121, UR22, RZ ;  /* 0x0000001679487c10 */ /* 0x000fe4000ff1e0ff */
[----:B------:R-:W-:Y:S01]  /*47d0*/  FMUL.FTZ R86, R76, -1.4426950216293334961 ;  /* 0xbfb8aa3b4c567820 */ /* 0x000fe20000410000 */
[----:B------:R-:W-:Y:S01]  /*47e0*/  FMUL.FTZ R10, R73, R10 ;  /* 0x0000000a490a7220 */ /* 0x000fe20000410000 */
[----:B------:R-:W-:Y:S01]  /*47f0*/  IADD3.X R73, R122, UR23, RZ, P0, !PT ;  /* 0x000000177a497c10 */ /* 0x000fe200087fe4ff */
[----:B------:R-:W-:-:S03]  /*4800*/  FMUL.FTZ R98, R51, R98 ;  /* 0x0000006233627220 */ /* 0x000fc60000410000 */
[----:B------:R-:W0:Y:S02]  /*4810*/  MUFU.EX2 R86, R86 ;  /* 0x0000005600567308 */ /* 0x000e240000000800 */
[----:B------:R-:W4:Y:S01]  /*4820*/  LDG.E.64.CONSTANT R72, desc[UR14][R72.64] ;  /* 0x0000000e48487981 */ /* 0x000f22000c1e9b00 */
[----:B------:R-:W-:-:S04]  /*4830*/  FFMA.FTZ R61, R4, R98, R8 ;  /* 0x00000062043d7223 */ /* 0x000fc80000010008 */
[----:B------:R-:W-:-:S06]  /*4840*/  FMUL.FTZ R89, R61, -1.4426950216293334961 ;  /* 0xbfb8aa3b3d597820 */ /* 0x000fcc0000410000 */
[----:B------:R-:W1:Y:S01]  /*4850*/  MUFU.EX2 R89, R89 ;  /* 0x0000005900597308 */ /* 0x000e620000000800 */
[----:B0-----:R-:W-:-:S07]  /*4860*/  FADD.FTZ R86, R86, 1 ;  /* 0x3f80000056567421 */ /* 0x001fce0000010000 */
[----:B------:R-:W0:Y:S01]  /*4870*/  MUFU.RCP R86, R86 ;  /* 0x0000005600567308 */ /* 0x000e220000001000 */
[----:B-1----:R-:W-:-:S07]  /*4880*/  FADD.FTZ R78, R89, 1 ;  /* 0x3f800000594e7421 */ /* 0x002fce0000010000 */
[----:B------:R-:W1:Y:S08]  /*4890*/  MUFU.RCP R87, R87 ;  /* 0x0000005700577308 */ /* 0x000e700000001000 */
[----:B------:R-:W1:Y:S01]  /*48a0*/  MUFU.RCP R78, R78 ;  /* 0x0000004e004e7308 */ /* 0x000e620000001000 */
[----:B0-----:R-:W-:-:S04]  /*48b0*/  FADD.FTZ R88, -R86, 1 ;  /* 0x3f80000056587421 */ /* 0x001fc80000010100 */
[----:B------:R-:W-:Y:S01]  /*48c0*/  FFMA.FTZ R76, R76, R88, 1 ;  /* 0x3f8000004c4c7423 */ /* 0x000fe20000010058 */
[----:B------:R-:W-:Y:S02]  /*48d0*/  HADD2.F32 R88, -RZ, R74.H0_H0 ;  /* 0x2000004aff587230 */ /* 0x000fe40000004100 */
[----:B-1----:R-:W-:-:S03]  /*48e0*/  FADD.FTZ R89, -R87, 1 ;  /* 0x3f80000057597421 */ /* 0x002fc60000010100 */
[----:B------:R-:W-:Y:S01]  /*48f0*/  FADD.FTZ R97, -R60, R88 ;  /* 0x000000583c617221 */ /* 0x000fe20000010100 */
[----:B------:R-:W-:Y:S02]  /*4900*/  HADD2.F32 R88, -RZ, R74.H1_H1 ;  /* 0x3000004aff587230 */ /* 0x000fe40000004100 */
[----:B------:R-:W-:Y:S01]  /*4910*/  FFMA.FTZ R77, R77, R89, 1 ;  /* 0x3f8000004d4d7423 */ /* 0x000fe20000010059 */
[----:B------:R-:W-:Y:S01]  /*4920*/  FMUL.FTZ R97, R51, R97 ;  /* 0x0000006133617220 */ /* 0x000fe20000410000 */
[----:B------:R-:W-:Y:S01]  /*4930*/  FADD.FTZ R89, -R78, 1 ;  /* 0x3f8000004e597421 */ /* 0x000fe20000010100 */
[----:B------:R-:W-:Y:S02]  /*4940*/  FADD.FTZ R88, -R60, R88 ;  /* 0x000000583c587221 */ /* 0x000fe40000010100 */
[----:B------:R-:W-:Y:S01]  /*4950*/  FFMA.FTZ R74, R0, R97, R5 ;  /* 0x00000061004a7223 */ /* 0x000fe20000010005 */
[----:B------:R-:W-:Y:S01]  /*4960*/  FFMA.FTZ R89, R61, R89, 1 ;  /* 0x3f8000003d597423 */ /* 0x000fe20000010059 */
[----:B------:R-:W-:Y:S01]  /*4970*/  FMUL.FTZ R96, R51, R88 ;  /* 0x0000005833607220 */ /* 0x000fe20000410000 */
[----:B------:R-:W-:Y:S01]  /*4980*/  FMUL.FTZ R61, R86, R76 ;  /* 0x0000004c563d7220 */ /* 0x000fe20000410000 */
[----:B------:R-:W-:Y:S01]  /*4990*/  FMUL.FTZ R86, R87, R77 ;  /* 0x0000004d57567220 */ /* 0x000fe20000410000 */
[----:B------:R-:W-:Y:S01]  /*49a0*/  FMUL.FTZ R87, R74, -1.4426950216293334961 ;  /* 0xbfb8aa3b4a577820 */ /* 0x000fe20000410000 */
[----:B------:R-:W-:Y:S01]  /*49b0*/  FADD.FTZ R95, -R60, R95 ;  /* 0x0000005f3c5f7221 */ /* 0x000fe20000010100 */
[----:B------:R-:W-:Y:S01]  /*49c0*/  FFMA.FTZ R76, R2, R96, R6 ;  /* 0x00000060024c7223 */ /* 0x000fe20000010006 */
[----:B------:R-:W-:-:S02]  /*49d0*/  FADD.FTZ R94, -R60, R94 ;  /* 0x0000005e3c5e7221 */ /* 0x000fc40000010100 */
[C---:B------:R-:W-:Y:S01]  /*49e0*/  FMUL.FTZ R95, R51.reuse, R95 ;  /* 0x0000005f335f7220 */ /* 0x040fe20000410000 */
[----:B------:R-:W-:Y:S01]  /*49f0*/  FMUL.FTZ R88, R76, -1.4426950216293334961 ;  /* 0xbfb8aa3b4c587820 */ /* 0x000fe20000410000 */
[----:B------:R-:W0:Y:S01]  /*4a00*/  MUFU.EX2 R87, R87 ;  /* 0x0000005700577308 */ /* 0x000e220000000800 */
[----:B------:R-:W-:Y:S01]  /*4a10*/  FMUL.FTZ R94, R51, R94 ;  /* 0x0000005e335e7220 */ /* 0x000fe20000410000 */
[----:B------:R-:W-:Y:S01]  /*4a20*/  FFMA.FTZ R75, R3, R95, R7 ;  /* 0x0000005f034b7223 */ /* 0x000fe20000010007 */
[----:B------:R-:W-:Y:S01]  /*4a30*/  FMUL.FTZ R77, R78, R89 ;  /* 0x000000594e4d7220 */ /* 0x000fe20000410000 */
[----:B------:R-:W-:Y:S01]  /*4a40*/  FMUL.FTZ R13, R13, R90 ;  /* 0x0000005a0d0d7220 */ /* 0x000fe20000410000 */
[----:B------:R-:W-:Y:S01]  /*4a50*/  FFMA.FTZ R78, R4, R94, R8 ;  /* 0x0000005e044e7223 */ /* 0x000fe20000010008 */
[----:B------:R-:W-:Y:S02]  /*4a60*/  FMUL.FTZ R90, R75, -1.4426950216293334961 ;  /* 0xbfb8aa3b4b5a7820 */ /* 0x000fe40000410000 */
[----:B------:R-:W1:Y:S01]  /*4a70*/  MUFU.EX2 R88, R88 ;  /* 0x0000005800587308 */ /* 0x000e620000000800 */
[----:B------:R-:W-:-:S07]  /*4a80*/  FMUL.FTZ R89, R78, -1.4426950216293334961 ;  /* 0xbfb8aa3b4e597820 */ /* 0x000fce0000410000 */
[----:B------:R-:W1:Y:S01]  /*4a90*/  MUFU.EX2 R90, R90 ;  /* 0x0000005a005a7308 */ /* 0x000e620000000800 */
[----:B0-----:R-:W-:Y:S01]  /*4aa0*/  FADD.FTZ R87, R87, 1 ;  /* 0x3f80000057577421 */ /* 0x001fe20000010000 */
[----:B------:R-:W-:-:S06]  /*4ab0*/  HADD2.F32 R91, -RZ, R62.H0_H0 ;  /* 0x2000003eff5b7230 */ /* 0x000fcc0000004100 */
[----:B------:R-:W0:Y:S01]  /*4ac0*/  MUFU.EX2 R89, R89 ;  /* 0x0000005900597308 */ /* 0x000e220000000800 */
[----:B------:R-:W-:Y:S02]  /*4ad0*/  HADD2.F32 R62, -RZ, R62.H1_H1 ;  /* 0x3000003eff3e7230 */ /* 0x000fe40000004100 */
[----:B-1----:R-:W-:-:S05]  /*4ae0*/  FADD.FTZ R88, R88, 1 ;  /* 0x3f80000058587421 */ /* 0x002fca0000010000 */
[----:B------:R-:W1:Y:S01]  /*4af0*/  MUFU.RCP R87, R87 ;  /* 0x0000005700577308 */ /* 0x000e620000001000 */
[----:B------:R-:W-:Y:S01]  /*4b00*/  FMUL.FTZ R61, R62, R61 ;  /* 0x0000003d3e3d7220 */ /* 0x000fe20000410000 */
[----:B------:R-:W-:Y:S02]  /*4b10*/  HADD2.F32 R62, -RZ, R63.H0_H0 ;  /* 0x2000003fff3e7230 */ /* 0x000fe40000004100 */
[----:B------:R-:W-:-:S04]  /*4b20*/  FADD.FTZ R90, R90, 1 ;  /* 0x3f8000005a5a7421 */ /* 0x000fc80000010000 */
[----:B------:R-:W1:Y:S01]  /*4b30*/  MUFU.RCP R88, R88 ;  /* 0x0000005800587308 */ /* 0x000e620000001000 */
[----:B------:R-:W-:Y:S01]  /*4b40*/  FMUL.FTZ R62, R62, R86 ;  /* 0x000000563e3e7220 */ /* 0x000fe20000410000 */
[----:B0-----:R-:W-:Y:S01]  /*4b50*/  FADD.FTZ R89, R89, 1 ;  /* 0x3f80000059597421 */ /* 0x001fe20000010000 */
[----:B------:R-:W-:-:S05]  /*4b60*/  HADD2.F32 R63, -RZ, R63.H1_H1 ;  /* 0x3000003fff3f7230 */ /* 0x000fca0000004100 */
[----:B------:R-:W0:Y:S01]  /*4b70*/  MUFU.RCP R86, R90 ;  /* 0x0000005a00567308 */ /* 0x000e220000001000 */
[----:B------:R-:W-:Y:S01]  /*4b80*/  FMUL.FTZ R63, R63, R77 ;  /* 0x0000004d3f3f7220 */ /* 0x000fe20000410000 */
[----:B-1----:R-:W-:-:S06]  /*4b90*/  FADD.FTZ R77, -R87, 1 ;  /* 0x3f800000574d7421 */ /* 0x002fcc0000010100 */
[----:B------:R-:W1:Y:S01]  /*4ba0*/  MUFU.RCP R89, R89 ;  /* 0x0000005900597308 */ /* 0x000e620000001000 */
[----:B------:R-:W-:Y:S01]  /*4bb0*/  FFMA.FTZ R74, R74, R77, 1 ;  /* 0x3f8000004a4a7423 */ /* 0x000fe2000001004d */
[----:B------:R-:W-:-:S04]  /*4bc0*/  FADD.FTZ R77, -R88, 1 ;  /* 0x3f800000584d7421 */ /* 0x000fc80000010100 */
[----:B------:R-:W-:Y:S01]  /*4bd0*/  FFMA.FTZ R76, R76, R77, 1 ;  /* 0x3f8000004c4c7423 */ /* 0x000fe2000001004d */
[----:B0-----:R-:W-:-:S04]  /*4be0*/  FADD.FTZ R77, -R86, 1 ;  /* 0x3f800000564d7421 */ /* 0x001fc80000010100 */
[----:B------:R-:W-:Y:S01]  /*4bf0*/  FFMA.FTZ R77, R75, R77, 1 ;  /* 0x3f8000004b4d7423 */ /* 0x000fe2000001004d */
[----:B-1----:R-:W-:-:S04]  /*4c00*/  FADD.FTZ R75, -R89, 1 ;  /* 0x3f800000594b7421 */ /* 0x002fc80000010100 */
[----:B------:R-:W-:Y:S01]  /*4c10*/  FFMA.FTZ R78, R78, R75, 1 ;  /* 0x3f8000004e4e7423 */ /* 0x000fe2000001004b */
[--C-:B---3--:R-:W-:Y:S02]  /*4c20*/  HADD2.F32 R75, -RZ, R64.reuse.H0_H0 ;  /* 0x20000040ff4b7230 */ /* 0x108fe40000004100 */
[----:B------:R-:W-:-:S03]  /*4c30*/  HADD2.F32 R64, -RZ, R64.H1_H1 ;  /* 0x30000040ff407230 */ /* 0x000fc60000004100 */
[C---:B------:R-:W-:Y:S01]  /*4c40*/  FADD.FTZ R75, -R60.reuse, R75 ;  /* 0x0000004b3c4b7221 */ /* 0x040fe20000010100 */
[----:B------:R-:W-:Y:S01]  /*4c50*/  FMUL.FTZ R10, R91, R10 ;  /* 0x0000000a5b0a7220 */ /* 0x000fe20000410000 */
[----:B------:R-:W-:Y:S01]  /*4c60*/  FADD.FTZ R64, -R60, R64 ;  /* 0x000000403c407221 */ /* 0x000fe20000010100 */
[--C-:B------:R-:W-:Y:S02]  /*4c70*/  HADD2.F32 R91, -RZ, R65.reuse.H0_H0 ;  /* 0x20000041ff5b7230 */ /* 0x100fe40000004100 */
[C---:B------:R-:W-:Y:S01]  /*4c80*/  FMUL.FTZ R93, R51.reuse, R75 ;  /* 0x0000004b335d7220 */ /* 0x040fe20000410000 */
[----:B------:R-:W-:Y:S02]  /*4c90*/  HADD2.F32 R90, -RZ, R65.H1_H1 ;  /* 0x30000041ff5a7230 */ /* 0x000fe40000004100 */
[----:B------:R-:W-:Y:S01]  /*4ca0*/  FMUL.FTZ R92, R51, R64 ;  /* 0x00000040335c7220 */ /* 0x000fe20000410000 */
[----:B------:R-:W-:Y:S01]  /*4cb0*/  FFMA.FTZ R75, R0, R93, R5 ;  /* 0x0000005d004b7223 */ /* 0x000fe20000010005 */
[----:B------:R-:W-:Y:S01]  /*4cc0*/  FADD.FTZ R91, -R60, R91 ;  /* 0x0000005b3c5b7221 */ /* 0x000fe20000010100 */
[----:B------:R-:W-:Y:S01]  /*4cd0*/  FMUL.FTZ R88, R88, R76 ;  /* 0x0000004c58587220 */ /* 0x000fe20000410000 */
[----:B------:R-:W-:Y:S01]  /*4ce0*/  FFMA.FTZ R76, R2, R92, R6 ;  /* 0x0000005c024c7223 */ /* 0x000fe20000010006 */
[----:B------:R-:W-:Y:S01]  /*4cf0*/  FMUL.FTZ R64, R75, -1.4426950216293334961 ;  /* 0xbfb8aa3b4b407820 */ /* 0x000fe20000410000 */
[----:B------:R-:W-:Y:S01]  /*4d00*/  FADD.FTZ R90, -R60, R90 ;  /* 0x0000005a3c5a7221 */ /* 0x000fe20000010100 */
[----:B------:R-:W-:Y:S01]  /*4d10*/  FMUL.FTZ R91, R51, R91 ;  /* 0x0000005b335b7220 */ /* 0x000fe20000410000 */
[----:B------:R-:W-:Y:S01]  /*4d20*/  FMUL.FTZ R87, R87, R74 ;  /* 0x0000004a57577220 */ /* 0x000fe20000410000 */
[----:B------:R-:W-:Y:S01]  /*4d30*/  FMUL.FTZ R74, R89, R78 ;  /* 0x0000004e594a7220 */ /* 0x000fe20000410000 */
[----:B------:R-:W-:Y:S01]  /*4d40*/  FMUL.FTZ R123, R76, -1.4426950216293334961 ;  /* 0xbfb8aa3b4c7b7820 */ /* 0x000fe20000410000 */
[----:B------:R-:W-:Y:S01]  /*4d50*/  FMUL.FTZ R90, R51, R90 ;  /* 0x0000005a335a7220 */ /* 0x000fe20000410000 */
[----:B------:R-:W0:Y:S01]  /*4d60*/  MUFU.EX2 R64, R64 ;  /* 0x0000004000407308 */ /* 0x000e220000000800 */
[----:B------:R-:W-:Y:S01]  /*4d70*/  FFMA.FTZ R78, R3, R91, R7 ;  /* 0x0000005b034e7223 */ /* 0x000fe20000010007 */
[----:B------:R-:W-:Y:S01]  /*4d80*/  FMUL.FTZ R77, R86, R77 ;  /* 0x0000004d564d7220 */ /* 0x000fe20000410000 */
[----:B------:R-:W-:-:S02]  /*4d90*/  FFMA.FTZ R86, R4, R90, R8 ;  /* 0x0000005a04567223 */ /* 0x000fc40000010008 */
[----:B------:R-:W-:-:S03]  /*4da0*/  FMUL.FTZ R65, R78, -1.4426950216293334961 ;  /* 0xbfb8aa3b4e417820 */ /* 0x000fc60000410000 */
[----:B------:R-:W1:Y:S01]  /*4db0*/  MUFU.EX2 R123, R123 ;  /* 0x0000007b007b7308 */ /* 0x000e620000000800 */
[----:B------:R-:W-:Y:S01]  /*4dc0*/  FMUL.FTZ R89, R86, -1.4426950216293334961 ;  /* 0xbfb8aa3b56597820 */ /* 0x000fe20000410000 */
[----:B------:R-:W-:-:S06]  /*4dd0*/  HADD2.F32 R125, -RZ, R66.H0_H0 ;  /* 0x20000042ff7d7230 */ /* 0x000fcc0000004100 */
[----:B------:R-:W-:Y:S01]  /*4de0*/  MUFU.EX2 R65, R65 ;  /* 0x0000004100417308 */ /* 0x000fe20000000800 */
[----:B0-----:R-:W-:-:S07]  /*4df0*/  FADD.FTZ R124, R64, 1 ;  /* 0x3f800000407c7421 */ /* 0x001fce0000010000 */
[----:B------:R-:W0:Y:S01]  /*4e00*/  MUFU.EX2 R89, R89 ;  /* 0x0000005900597308 */ /* 0x000e220000000800 */
[----:B------:R-:W-:Y:S01]  /*4e10*/  FMUL.FTZ R64, R125, R87 ;  /* 0x000000577d407220 */ /* 0x000fe20000410000 */
[----:B------:R-:W-:Y:S02]  /*4e20*/  HADD2.F32 R66, -RZ, R66.H1_H1 ;  /* 0x30000042ff427230 */ /* 0x000fe40000004100 */
[----:B-1----:R-:W-:-:S04]  /*4e30*/  FADD.FTZ R123, R123, 1 ;  /* 0x3f8000007b7b7421 */ /* 0x002fc80000010000 */
[----:B------:R1:W3:Y:S01]  /*4e40*/  MUFU.RCP R87, R124 ;  /* 0x0000007c00577308 */ /* 0x0002e20000001000 */
[----:B------:R-:W-:-:S07]  /*4e50*/  FMUL.FTZ R66, R66, R88 ;  /* 0x0000005842427220 */ /* 0x000fce0000410000 */
[----:B------:R3:W2:Y:S01]  /*4e60*/  MUFU.RCP R88, R123 ;  /* 0x0000007b00587308 */ /* 0x0006a20000001000 */
[--C-:B-1----:R-:W-:Y:S02]  /*4e70*/  HADD2.F32 R124, -RZ, R67.reuse.H0_H0 ;  /* 0x20000043ff7c7230 */ /* 0x102fe40000004100 */
[----:B0-----:R-:W-:Y:S01]  /*4e80*/  FADD.FTZ R89, R89, 1 ;  /* 0x3f80000059597421 */ /* 0x001fe20000010000 */
[----:B------:R-:W-:Y:S02]  /*4e90*/  HADD2.F32 R67, -RZ, R67.H1_H1 ;  /* 0x30000043ff437230 */ /* 0x000fe40000004100 */
[----:B---3--:R-:W-:Y:S01]  /*4ea0*/  FADD.FTZ R123, R65, 1 ;  /* 0x3f800000417b7421 */ /* 0x008fe20000010000 */
[----:B------:R-:W-:-:S03]  /*4eb0*/  FMUL.FTZ R65, R124, R77 ;  /* 0x0000004d7c417220 */ /* 0x000fc60000410000 */
[----:B------:R-:W0:Y:S01]  /*4ec0*/  MUFU.RCP R77, R123 ;  /* 0x0000007b004d7308 */ /* 0x000e220000001000 */
[----:B------:R-:W-:Y:S01]  /*4ed0*/  FMUL.FTZ R67, R67, R74 ;  /* 0x0000004a43437220 */ /* 0x000fe20000410000 */
[----:B------:R-:W-:-:S06]  /*4ee0*/  FADD.FTZ R74, -R87, 1 ;  /* 0x3f800000574a7421 */ /* 0x000fcc0000010100 */
[----:B------:R-:W1:Y:S01]  /*4ef0*/  MUFU.RCP R89, R89 ;  /* 0x0000005900597308 */ /* 0x000e620000001000 */
[----:B------:R-:W-:Y:S01]  /*4f00*/  FFMA.FTZ R74, R75, R74, 1 ;  /* 0x3f8000004b4a7423 */ /* 0x000fe2000001004a */
[----:B--2---:R-:W-:-:S04]  /*4f10*/  FADD.FTZ R75, -R88, 1 ;  /* 0x3f800000584b7421 */ /* 0x004fc80000010100 */
[----:B------:R-:W-:Y:S01]  /*4f20*/  FFMA.FTZ R75, R76, R75, 1 ;  /* 0x3f8000004c4b7423 */ /* 0x000fe2000001004b */
[----:B0-----:R-:W-:-:S04]  /*4f30*/  FADD.FTZ R76, -R77, 1 ;  /* 0x3f8000004d4c7421 */ /* 0x001fc80000010100 */
[----:B------:R-:W-:Y:S01]  /*4f40*/  FFMA.FTZ R78, R78, R76, 1 ;  /* 0x3f8000004e4e7423 */ /* 0x000fe2000001004c */
[C---:B-1----:R-:W-:Y:S01]  /*4f50*/  FADD.FTZ R76, -R89.reuse, 1 ;  /* 0x3f800000594c7421 */ /* 0x042fe20000010100 */
[----:B------:R-:W-:Y:S03]  /*4f60*/  STL [R1+0x7c], R59 ;  /* 0x00007c3b01007387 */ /* 0x000fe60000100800 */
[----:B------:R-:W-:Y:S01]  /*4f70*/  FFMA.FTZ R86, R86, R76, 1 ;  /* 0x3f80000056567423 */ /* 0x000fe2000001004c */
[----:B------:R0:W-:Y:S01]  /*4f80*/  STL [R1+0x30], R56 ;  /* 0x0000303801007387 */ /* 0x0001e20000100800 */
[----:B------:R-:W-:Y:S01]  /*4f90*/  FMUL.FTZ R75, R88, R75 ;  /* 0x0000004b584b7220 */ /* 0x000fe20000410000 */
[--C-:B------:R-:W-:Y:S02]  /*4fa0*/  HADD2.F32 R88, -RZ, R68.reuse.H1_H1 ;  /* 0x30000044ff587230 */ /* 0x100fe40000004100 */
[----:B0-----:R-:W-:Y:S01]  /*4fb0*/  FMUL.FTZ R56, R89, R86 ;  /* 0x0000005659387220 */ /* 0x001fe20000410000 */
[----:B------:R-:W-:-:S02]  /*4fc0*/  HADD2.F32 R89, -RZ, R68.H0_H0 ;  /* 0x20000044ff597230 */ /* 0x000fc40000004100 */
[----:B------:R-:W-:-:S03]  /*4fd0*/  FMUL.FTZ R74, R87, R74 ;  /* 0x0000004a574a7220 */ /* 0x000fc60000410000 */
[C---:B------:R-:W-:Y:S01]  /*4fe0*/  FADD.FTZ R89, -R60.reuse, R89 ;  /* 0x000000593c597221 */ /* 0x040fe20000010100 */
[--C-:B------:R-:W-:Y:S02]  /*4ff0*/  HADD2.F32 R87, -RZ, R69.reuse.H0_H0 ;  /* 0x20000045ff577230 */ /* 0x100fe40000004100 */
[----:B------:R-:W-:Y:S01]  /*5000*/  FADD.FTZ R88, -R60, R88 ;  /* 0x000000583c587221 */ /* 0x000fe20000010100 */
[C---:B------:R-:W-:Y:S01]  /*5010*/  FMUL.FTZ R89, R51.reuse, R89 ;  /* 0x0000005933597220 */ /* 0x040fe20000410000 */
[----:B------:R-:W-:Y:S02]  /*5020*/  HADD2.F32 R86, -RZ, R69.H1_H1 ;  /* 0x30000045ff567230 */ /* 0x000fe40000004100 */
[C---:B------:R-:W-:Y:S01]  /*5030*/  FMUL.FTZ R88, R51.reuse, R88 ;  /* 0x0000005833587220 */ /* 0x040fe20000410000 */
[----:B------:R-:W-:Y:S01]  /*5040*/  FFMA.FTZ R68, R0, R89, R5 ;  /* 0x0000005900447223 */ /* 0x000fe20000010005 */
[----:B------:R-:W-:Y:S02]  /*5050*/  FADD.FTZ R87, -R60, R87 ;  /* 0x000000573c577221 */ /* 0x000fe40000010100 */
[----:B------:R-:W-:Y:S01]  /*5060*/  FFMA.FTZ R69, R2, R88, R6 ;  /* 0x0000005802457223 */ /* 0x000fe20000010006 */
[----:B------:R-:W-:Y:S01]  /*5070*/  FMUL.FTZ R123, R68, -1.4426950216293334961 ;  /* 0xbfb8aa3b447b7820 */ /* 0x000fe20000410000 */
[----:B------:R-:W-:Y:S01]  /*5080*/  FMUL.FTZ R87, R51, R87 ;  /* 0x0000005733577220 */ /* 0x000fe20000410000 */
[----:B------:R-:W-:Y:S01]  /*5090*/  FADD.FTZ R86, -R60, R86 ;  /* 0x000000563c567221 */ /* 0x000fe20000010100 */
[----:B------:R-:W-:-:S02]  /*50a0*/  FMUL.FTZ R125, R69, -1.4426950216293334961 ;  /* 0xbfb8aa3b457d7820 */ /* 0x000fc40000410000 */
[----:B------:R-:W-:Y:S01]  /*50b0*/  FFMA.FTZ R76, R3, R87, R7 ;  /* 0x00000057034c7223 */ /* 0x000fe20000010007 */
[----:B------:R-:W0:Y:S01]  /*50c0*/  MUFU.EX2 R123, R123 ;  /* 0x0000007b007b7308 */ /* 0x000e220000000800 */
[----:B------:R-:W-:Y:S01]  /*50d0*/  FMUL.FTZ R86, R51, R86 ;  /* 0x0000005633567220 */ /* 0x000fe20000410000 */
[----:B------:R1:W-:Y:S01]  /*50e0*/  STL [R1+0x28], R57 ;  /* 0x0000283901007387 */ /* 0x0003e20000100800 */
[----:B------:R-:W-:-:S05]  /*50f0*/  FMUL.FTZ R124, R76, -1.4426950216293334961 ;  /* 0xbfb8aa3b4c7c7820 */ /* 0x000fca0000410000 */
[----:B------:R-:W2:Y:S01]  /*5100*/  MUFU.EX2 R125, R125 ;  /* 0x0000007d007d7308 */ /* 0x000ea20000000800 */
[----:B-1----:R-:W-:Y:S01]  /*5110*/  FMUL.FTZ R57, R77, R78 ;  /* 0x0000004e4d397220 */ /* 0x002fe20000410000 */
[----:B------:R-:W-:-:S06]  /*5120*/  FFMA.FTZ R78, R4, R86, R8 ;  /* 0x00000056044e7223 */ /* 0x000fcc0000010008 */
[----:B------:R-:W1:Y:S01]  /*5130*/  MUFU.EX2 R124, R124 ;  /* 0x0000007c007c7308 */ /* 0x000e620000000800 */
[----:B------:R-:W-:Y:S01]  /*5140*/  FMUL.FTZ R77, R78, -1.4426950216293334961 ;  /* 0xbfb8aa3b4e4d7820 */ /* 0x000fe20000410000 */
[----:B------:R-:W-:Y:S02]  /*5150*/  HADD2.F32 R60, -RZ, R70.H0_H0 ;  /* 0x20000046ff3c7230 */ /* 0x000fe40000004100 */
[----:B0-----:R-:W-:-:S04]  /*5160*/  FADD.FTZ R123, R123, 1 ;  /* 0x3f8000007b7b7421 */ /* 0x001fc80000010000 */
[----:B------:R-:W0:Y:S01]  /*5170*/  MUFU.EX2 R77, R77 ;  /* 0x0000004d004d7308 */ /* 0x000e220000000800 */
[----:B------:R-:W-:Y:S01]  /*5180*/  FMUL.FTZ R60, R60, R74 ;  /* 0x0000004a3c3c7220 */ /* 0x000fe20000410000 */
[----:B------:R-:W-:Y:S02]  /*5190*/  HADD2.F32 R74, -RZ, R70.H1_H1 ;  /* 0x30000046ff4a7230 */ /* 0x000fe40000004100 */
[----:B--2---:R-:W-:-:S04]  /*51a0*/  FADD.FTZ R70, R125, 1 ;  /* 0x3f8000007d467421 */ /* 0x004fc80000010000 */
[----:B------:R-:W2:Y:S01]  /*51b0*/  MUFU.RCP R123, R123 ;  /* 0x0000007b007b7308 */ /* 0x000ea20000001000 */
[----:B-1----:R-:W-:Y:S01]  /*51c0*/  FADD.FTZ R124, R124, 1 ;  /* 0x3f8000007c7c7421 */ /* 0x002fe20000010000 */
[----:B------:R-:W-:Y:S01]  /*51d0*/  FMUL.FTZ R75, R74, R75 ;  /* 0x0000004b4a4b7220 */ /* 0x000fe20000410000 */
[--C-:B------:R-:W-:Y:S02]  /*51e0*/  HADD2.F32 R74, -RZ, R71.reuse.H0_H0 ;  /* 0x20000047ff4a7230 */ /* 0x100fe40000004100 */
[----:B------:R-:W-:-:S03]  /*51f0*/  HADD2.F32 R125, -RZ, R71.H1_H1 ;  /* 0x30000047ff7d7230 */ /* 0x000fc60000004100 */
[----:B------:R-:W1:Y:S01]  /*5200*/  MUFU.RCP R70, R70 ;  /* 0x0000004600467308 */ /* 0x000e620000001000 */
[----:B0-----:R-:W-:Y:S01]  /*5210*/  FADD.FTZ R71, R77, 1 ;  /* 0x3f8000004d477421 */ /* 0x001fe20000010000 */
[----:B------:R-:W-:-:S06]  /*5220*/  FMUL.FTZ R77, R125, R56 ;  /* 0x000000387d4d7220 */ /* 0x000fcc0000410000 */
[----:B------:R-:W0:Y:S01]  /*5230*/  MUFU.RCP R124, R124 ;  /* 0x0000007c007c7308 */ /* 0x000e220000001000 */
[----:B--2---:R-:W-:-:S07]  /*5240*/  FADD.FTZ R125, -R123, 1 ;  /* 0x3f8000007b7d7421 */ /* 0x004fce0000010100 */
[----:B------:R-:W2:Y:S01]  /*5250*/  MUFU.RCP R71, R71 ;  /* 0x0000004700477308 */ /* 0x000ea20000001000 */
[----:B------:R-:W-:Y:S01]  /*5260*/  FFMA.FTZ R125, R68, R125, 1 ;  /* 0x3f800000447d7423 */ /* 0x000fe2000001007d */
[----:B-1----:R-:W-:-:S04]  /*5270*/  FADD.FTZ R68, -R70, 1 ;  /* 0x3f80000046447421 */ /* 0x002fc80000010100 */
[----:B------:R-:W-:Y:S01]  /*5280*/  FFMA.FTZ R68, R69, R68, 1 ;  /* 0x3f80000045447423 */ /* 0x000fe20000010044 */
[----:B0-----:R-:W-:-:S04]  /*5290*/  FADD.FTZ R69, -R124, 1 ;  /* 0x3f8000007c457421 */ /* 0x001fc80000010100 */
[----:B------:R-:W-:Y:S01]  /*52a0*/  FFMA.FTZ R69, R76, R69, 1 ;  /* 0x3f8000004c457423 */ /* 0x000fe20000010045 */
[----:B--2---:R-:W-:-:S04]  /*52b0*/  FADD.FTZ R76, -R71, 1 ;  /* 0x3f800000474c7421 */ /* 0x004fc80000010100 */
[----:B------:R-:W-:Y:S01]  /*52c0*/  FFMA.FTZ R76, R78, R76, 1 ;  /* 0x3f8000004e4c7423 */ /* 0x000fe2000001004c */
[----:B------:R-:W-:Y:S01]  /*52d0*/  STL [R1+0x160], R121 ;  /* 0x0001607901007387 */ /* 0x000fe20000100800 */
[----:B------:R-:W-:Y:S02]  /*52e0*/  FMUL.FTZ R125, R123, R125 ;  /* 0x0000007d7b7d7220 */ /* 0x000fe40000410000 */
[----:B------:R-:W-:Y:S01]  /*52f0*/  FMUL.FTZ R78, R71, R76 ;  /* 0x0000004c474e7220 */ /* 0x000fe20000410000 */
[----:B------:R-:W-:Y:S01]  /*5300*/  STL [R1+0x164], R122 ;  /* 0x0001647a01007387 */ /* 0x000fe20000100800 */
[----:B----4-:R-:W-:-:S03]  /*5310*/  HADD2.F32 R76, -RZ, R72.H0_H0 ;  /* 0x20000048ff4c7230 */ /* 0x010fc60000004100 */
[----:B------:R-:W-:Y:S04]  /*5320*/  STL [R1+0x168], R5 ;  /* 0x0001680501007387 */ /* 0x000fe80000100800 */
[----:B------:R-:W-:Y:S01]  /*5330*/  STL [R1+0x16c], R6 ;  /* 0x00016c0601007387 */ /* 0x000fe20000100800 */
[----:B------:R-:W-:-:S03]  /*5340*/  FMUL.FTZ R76, R76, R125 ;  /* 0x0000007d4c4c7220 */ /* 0x000fc60000410000 */
[----:B------:R-:W-:Y:S04]  /*5350*/  STL [R1+0x170], R7 ;  /* 0x0001700701007387 */ /* 0x000fe80000100800 */
[----:B------:R-:W-:Y:S04]  /*5360*/  STL [R1+0x174], R51 ;  /* 0x0001743301007387 */ /* 0x000fe80000100800 */
[----:B------:R0:W-:Y:S04]  /*5370*/  STL [R1+0x178], R8 ;  /* 0x0001780801007387 */ /* 0x0001e80000100800 */
[----:B------:R-:W2:Y:S04]  /*5380*/  LDL R125, [R1+0x20] ;  /* 0x00002000017d7983 */ /* 0x000ea80000100800 */
[----:B------:R-:W3:Y:S04]  /*5390*/  LDL R117, [R1+0x14] ;  /* 0x0000140001757983 */ /* 0x000ee80000100800 */
[----:B------:R-:W4:Y:S04]  /*53a0*/  LDL R118, [R1+0x2c] ;  /* 0x00002c0001767983 */ /* 0x000f280000100800 */
[----:B------:R-:W4:Y:S04]  /*53b0*/  LDL R119, [R1+0x10] ;  /* 0x0000100001777983 */ /* 0x000f280000100800 */
[----:B------:R-:W4:Y:S01]  /*53c0*/  LDL R120, [R1+0x34] ;  /* 0x0000340001787983 */ /* 0x000f220000100800 */
[----:B------:R-:W-:-:S03]  /*53d0*/  FMUL.FTZ R74, R74, R57 ;  /* 0x000000394a4a7220 */ /* 0x000fc60000410000 */
[----:B------:R-:W4:Y:S04]  /*53e0*/  LDL R57, [R1+0x38] ;  /* 0x0000380001397983 */ /* 0x000f280000100800 */
[----:B------:R-:W4:Y:S04]  /*53f0*/  LDL R56, [R1+0x3c] ;  /* 0x00003c0001387983 */ /* 0x000f280000100800 */
[----:B------:R-:W4:Y:S04]  /*5400*/  LDL R59, [R1+0x40] ;  /* 0x00004000013b7983 */ /* 0x000f280000100800 */
[----:B------:R-:W4:Y:S01]  /*5410*/  LDL R58, [R1+0x70] ;  /* 0x00007000013a7983 */ /* 0x000f220000100800 */
[----:B------:R-:W-:-:S02]  /*5420*/  HADD2.F32 R71, -RZ, R72.H1_H1 ;  /* 0x30000048ff477230 */ /* 0x000fc40000004100 */
[----:B------:R-:W-:Y:S01]  /*5430*/  FMUL.FTZ R69, R124, R69 ;  /* 0x000000457c457220 */ /* 0x000fe20000410000 */
[--C-:B------:R-:W-:Y:S02]  /*5440*/  HADD2.F32 R72, -RZ, R73.reuse.H0_H0 ;  /* 0x20000049ff487230 */ /* 0x100fe40000004100 */
[----:B------:R-:W-:Y:S01]  /*5450*/  FMUL.FTZ R68, R70, R68 ;  /* 0x0000004446447220 */ /* 0x000fe20000410000 */
[----:B------:R-:W-:Y:S01]  /*5460*/  HADD2.F32 R70, -RZ, R73.H1_H1 ;  /* 0x30000049ff467230 */ /* 0x000fe20000004100 */
[----:B0-----:R-:W4:Y:S01]  /*5470*/  LDL R8, [R1+0x50] ;  /* 0x0000500001087983 */ /* 0x001f220000100800 */
[----:B------:R-:W-:Y:S01]  /*5480*/  FMUL.FTZ R72, R72, R69 ;  /* 0x0000004548487220 */ /* 0x000fe20000410000 */
[----:B------:R-:W-:Y:S01]  /*5490*/  FMUL.FTZ R69, R0, R9 ;  /* 0x0000000900457220 */ /* 0x000fe20000410000 */
[----:B------:R-:W-:Y:S01]  /*54a0*/  FMUL.FTZ R73, R71, R68 ;  /* 0x0000004447497220 */ /* 0x000fe20000410000 */
[----:B------:R-:W-:Y:S01]  /*54b0*/  FMUL.FTZ R68, R2, R85 ;  /* 0x0000005502447220 */ /* 0x000fe20000410000 */
[----:B------:R-:W-:Y:S01]  /*54c0*/  FMUL.FTZ R78, R70, R78 ;  /* 0x0000004e464e7220 */ /* 0x000fe20000410000 */
[----:B------:R-:W-:Y:S01]  /*54d0*/  FFMA.FTZ R69, R55, R69, RZ ;  /* 0x0000004537457223 */ /* 0x000fe200000100ff */
[C---:B------:R-:W-:Y:S01]  /*54e0*/  FMUL.FTZ R70, R3.reuse, R84 ;  /* 0x0000005403467220 */ /* 0x040fe20000410000 */
[----:B------:R-:W4:Y:S02]  /*54f0*/  LDL R51, [R1+0x64] ;  /* 0x0000640001337983 */ /* 0x000f240000100800 */
[----:B------:R-:W-:Y:S01]  /*5500*/  FFMA.FTZ R69, R52, R68, R69 ;  /* 0x0000004434457223 */ /* 0x000fe20000010045 */
[----:B------:R-:W-:Y:S01]  /*5510*/  FFMA.FTZ R68, R0, R9, RZ ;  /* 0x0000000900447223 */ /* 0x000fe200000100ff */
[----:B------:R-:W4:Y:S03]  /*5520*/  LDL R7, [R1+0x74] ;  /* 0x0000740001077983 */ /* 0x000f260000100800 */
[----:B------:R-:W-:Y:S01]  /*5530*/  FFMA.FTZ R68, R2, R85, R68 ;  /* 0x0000005502447223 */ /* 0x000fe20000010044 */
[----:B------:R-:W4:Y:S03]  /*5540*/  LDL R6, [R1+0x60] ;  /* 0x0000600001067983 */ /* 0x000f260000100800 */
[C---:B------:R-:W-:Y:S01]  /*5550*/  FFMA.FTZ R68, R3.reuse, R84, R68 ;  /* 0x0000005403447223 */ /* 0x040fe20000010044 */
[----:B------:R-:W4:Y:S03]  /*5560*/  LDL R5, [R1+0x5c] ;  /* 0x00005c0001057983 */ /* 0x000f260000100800 */
[----:B------:R-:W-:Y:S01]  /*5570*/  FFMA.FTZ R68, R4, R83, R68 ;  /* 0x0000005304447223 */ /* 0x000fe20000010044 */
[----:B------:R-:W4:Y:S03]  /*5580*/  LDL R122, [R1+0x44] ;  /* 0x00004400017a7983 */ /* 0x000f260000100800 */
[----:B------:R-:W-:Y:S01]  /*5590*/  FFMA.FTZ R68, R0, R82, R68 ;  /* 0x0000005200447223 */ /* 0x000fe20000010044 */
[----:B------:R-:W4:Y:S03]  /*55a0*/  LDL R121, [R1+0xc] ;  /* 0x00000c0001797983 */ /* 0x000f260000100800 */
[----:B------:R-:W-:Y:S01]  /*55b0*/  FFMA.FTZ R68, R2, R81, R68 ;  /* 0x0000005102447223 */ /* 0x000fe20000010044 */
[----:B------:R-:W4:Y:S03]  /*55c0*/  LDL R123, [R1] ;  /* 0x00000000017b7983 */ /* 0x000f260000100800 */
[----:B------:R-:W-:Y:S01]  /*55d0*/  FFMA.FTZ R68, R3, R80, R68 ;  /* 0x0000005003447223 */ /* 0x000fe20000010044 */
[----:B------:R-:W4:Y:S03]  /*55e0*/  LDL R124, [R1+0x4] ;  /* 0x00000400017c7983 */ /* 0x000f260000100800 */
[----:B------:R-:W-:Y:S01]  /*55f0*/  FFMA.FTZ R68, R4, R79, R68 ;  /* 0x0000004f04447223 */ /* 0x000fe20000010044 */
[----:B------:R-:W4:Y:S03]  /*5600*/  LDL R71, [R1+0x8] ;  /* 0x0000080001477983 */ /* 0x000f260000100800 */
[----:B------:R-:W-:-:S04]  /*5610*/  FFMA.FTZ R68, R0, R46, R68 ;  /* 0x0000002e00447223 */ /* 0x000fc80000010044 */
[----:B------:R-:W-:-:S04]  /*5620*/  FFMA.FTZ R68, R2, R50, R68 ;  /* 0x0000003202447223 */ /* 0x000fc80000010044 */
[----:B------:R-:W-:Y:S01]  /*5630*/  FFMA.FTZ R68, R3, R47, R68 ;  /* 0x0000002f03447223 */ /* 0x000fe20000010044 */
[----:B--2---:R-:W-:Y:S01]  /*5640*/  FFMA.FTZ R69, R125, R70, R69 ;  /* 0x000000467d457223 */ /* 0x004fe20000010045 */
[----:B------:R-:W-:-:S04]  /*5650*/  FMUL.FTZ R70, R4, R83 ;  /* 0x0000005304467220 */ /* 0x000fc80000410000 */
[----:B------:R-:W-:Y:S01]  /*5660*/  FFMA.FTZ R69, R53, R70, R69 ;  /* 0x0000004635457223 */ /* 0x000fe20000010045 */
[----:B------:R-:W-:-:S04]  /*5670*/  FMUL.FTZ R70, R0, R82 ;  /* 0x0000005200467220 */ /* 0x000fc80000410000 */
[----:B---3--:R-:W-:Y:S01]  /*5680*/  FFMA.FTZ R69, R117, R70, R69 ;  /* 0x0000004675457223 */ /* 0x008fe20000010045 */
[----:B------:R-:W-:Y:S01]  /*5690*/  FMUL.FTZ R70, R2, R81 ;  /* 0x0000005102467220 */ /* 0x000fe20000410000 */
[----:B------:R-:W2:Y:S03]  /*56a0*/  LDL.LU R117, [R1+0x1dc] ;  /* 0x0001dc0001757983 */ /* 0x000ea60000300800 */
[----:B----4-:R-:W-:Y:S01]  /*56b0*/  FFMA.FTZ R69, R118, R70, R69 ;  /* 0x0000004676457223 */ /* 0x010fe20000010045 */
[----:B------:R-:W-:Y:S01]  /*56c0*/  FMUL.FTZ R70, R3, R80 ;  /* 0x0000005003467220 */ /* 0x000fe20000410000 */
[----:B------:R-:W3:Y:S03]  /*56d0*/  LDL.LU R118, [R1+0x1d8] ;  /* 0x0001d80001767983 */ /* 0x000ee60000300800 */
[----:B------:R-:W-:Y:S01]  /*56e0*/  FFMA.FTZ R69, R119, R70, R69 ;  /* 0x0000004677457223 */ /* 0x000fe20000010045 */
[----:B------:R-:W-:-:S04]  /*56f0*/  FMUL.FTZ R70, R4, R79 ;  /* 0x0000004f04467220 */ /* 0x000fc80000410000 */
[----:B------:R-:W-:Y:S01]  /*5700*/  FFMA.FTZ R69, R120, R70, R69 ;  /* 0x0000004678457223 */ /* 0x000fe20000010045 */
[----:B------:R-:W-:Y:S01]  /*5710*/  FMUL.FTZ R70, R0, R46 ;  /* 0x0000002e00467220 */ /* 0x000fe20000410000 */
[----:B------:R0:W-:Y:S03]  /*5720*/  STL [R1+0x19c], R81 ;  /* 0x00019c5101007387 */ /* 0x0001e60000100800 */
[----:B------:R-:W-:Y:S01]  /*5730*/  FFMA.FTZ R69, R57, R70, R69 ;  /* 0x0000004639457223 */ /* 0x000fe20000010045 */
[----:B------:R-:W-:-:S04]  /*5740*/  FMUL.FTZ R70, R2, R50 ;  /* 0x0000003202467220 */ /* 0x000fc80000410000 */
[----:B------:R-:W-:Y:S01]  /*5750*/  FFMA.FTZ R69, R56, R70, R69 ;  /* 0x0000004638457223 */ /* 0x000fe20000010045 */
[----:B0-----:R-:W4:Y:S01]  /*5760*/  LDL R81, [R1+0x78] ;  /* 0x0000780001517983 */ /* 0x001f220000100800 */
[----:B------:R-:W-:-:S03]  /*5770*/  FMUL.FTZ R70, R3, R47 ;  /* 0x0000002f03467220 */ /* 0x000fc60000410000 */
[----:B------:R-:W2:Y:S04]  /*5780*/  LDL.LU R119, [R1+0x1d4] ;  /* 0x0001d40001777983 */ /* 0x000ea80000300800 */
[----:B------:R-:W3:Y:S01]  /*5790*/  LDL.LU R120, [R1+0x1d0] ;  /* 0x0001d00001787983 */ /* 0x000ee20000300800 */
[----:B------:R-:W-:-:S03]  /*57a0*/  FFMA.FTZ R69, R59, R70, R69 ;  /* 0x000000463b457223 */ /* 0x000fc60000010045 */
[----:B------:R-:W2:Y:S04]  /*57b0*/  LDL.LU R57, [R1+0x1cc] ;  /* 0x0001cc0001397983 */ /* 0x000ea80000300800 */
[----:B------:R-:W3:Y:S04]  /*57c0*/  LDL.LU R56, [R1+0x1c8] ;  /* 0x0001c80001387983 */ /* 0x000ee80000300800 */
[----:B------:R0:W-:Y:S04]  /*57d0*/  STL [R1+0x198], R50 ;  /* 0x0001983201007387 */ /* 0x0001e80000100800 */
[----:B0-----:R-:W4:Y:S04]  /*57e0*/  LDL R50, [R1+0x6c] ;  /* 0x00006c0001327983 */ /* 0x001f280000100800 */
[----:B------:R-:W2:Y:S04]  /*57f0*/  LDL.LU R59, [R1+0x1c4] ;  /* 0x0001c400013b7983 */ /* 0x000ea80000300800 */
[----:B------:R0:W-:Y:S04]  /*5800*/  STL [R1+0x194], R47 ;  /* 0x0001942f01007387 */ /* 0x0001e80000100800 */
[----:B0-----:R-:W3:Y:S01]  /*5810*/  LDL R47, [R1+0x54] ;  /* 0x00005400012f7983 */ /* 0x001ee20000100800 */
[----:B------:R-:W-:-:S04]  /*5820*/  FMUL.FTZ R70, R4, R49 ;  /* 0x0000003104467220 */ /* 0x000fc80000410000 */
[----:B------:R-:W-:Y:S02]  /*5830*/  FFMA.FTZ R69, R58, R70, R69 ;  /* 0x000000463a457223 */ /* 0x000fe40000010045 */
[----:B------:R-:W2:Y:S01]  /*5840*/  LDL.LU R58, [R1+0x1c0] ;  /* 0x0001c000013a7983 */ /* 0x000ea20000300800 */
[----:B------:R-:W-:-:S03]  /*5850*/  FMUL.FTZ R70, R0, R42 ;  /* 0x0000002a00467220 */ /* 0x000fc60000410000 */
[----:B------:R-:W-:Y:S04]  /*5860*/  STL [R1+0x190], R49 ;  /* 0x0001903101007387 */ /* 0x000fe80000100800 */
[----:B------:R-:W-:Y:S04]  /*5870*/  STL [R1+0x18c], R42 ;  /* 0x00018c2a01007387 */ /* 0x000fe80000100800 */
[----:B------:R-:W-:Y:S04]  /*5880*/  STL [R1+0x188], R48 ;  /* 0x0001883001007387 */ /* 0x000fe80000100800 */
[----:B------:R-:W-:Y:S01]  /*5890*/  STL [R1+0x184], R43 ;  /* 0x0001842b01007387 */ /* 0x000fe20000100800 */
[----:B------:R-:W-:-:S04]  /*58a0*/  FFMA.FTZ R68, R4, R49, R68 ;  /* 0x0000003104447223 */ /* 0x000fc80000010044 */
        /* <DEDUP_REMOVED lines=16> */
[----:B------:R-:W-:Y:S01]  /*59b0*/  FFMA.FTZ R68, R0, R26, R68 ;  /* 0x0000001a00447223 */ /* 0x000fe20000010044 */
[----:B---3--:R-:W-:Y:S01]  /*59c0*/  FFMA.FTZ R69, R47, R70, R69 ;  /* 0x000000462f457223 */ /* 0x008fe20000010045 */
[----:B------:R-:W-:-:S04]  /*59d0*/  FMUL.FTZ R70, R2, R48 ;  /* 0x0000003002467220 */ /* 0x000fc80000410000 */
[----:B----4-:R-:W-:Y:S01]  /*59e0*/  FFMA.FTZ R69, R50, R70, R69 ;  /* 0x0000004632457223 */ /* 0x010fe20000010045 */
[----:B------:R-:W-:-:S04]  /*59f0*/  FMUL.FTZ R70, R3, R43 ;  /* 0x0000002b03467220 */ /* 0x000fc80000410000 */
[----:B------:R-:W-:Y:S01]  /*5a00*/  FFMA.FTZ R69, R81, R70, R69 ;  /* 0x0000004651457223 */ /* 0x000fe20000010045 */
[----:B------:R-:W-:-:S04]  /*5a10*/  FMUL.FTZ R70, R4, R45 ;  /* 0x0000002d04467220 */ /* 0x000fc80000410000 */
[----:B--2---:R-:W-:Y:S01]  /*5a20*/  FFMA.FTZ R69, R58, R70, R69 ;  /* 0x000000463a457223 */ /* 0x004fe20000010045 */
[----:B------:R-:W-:Y:S01]  /*5a30*/  FMUL.FTZ R70, R0, R38 ;  /* 0x0000002600467220 */ /* 0x000fe20000410000 */
[----:B------:R-:W2:Y:S03]  /*5a40*/  LDL.LU R58, [R1+0x1bc] ;  /* 0x0001bc00013a7983 */ /* 0x000ea60000300800 */
[----:B------:R-:W-:Y:S01]  /*5a50*/  FFMA.FTZ R69, R8, R70, R69 ;  /* 0x0000004608457223 */ /* 0x000fe20000010045 */
        /* <DEDUP_REMOVED lines=8> */
[----:B------:R-:W-:Y:S01]  /*5ae0*/  FMUL.FTZ R70, R2, R40 ;  /* 0x0000002802467220 */ /* 0x000fe20000410000 */
[----:B------:R-:W-:Y:S03]  /*5af0*/  STL [R1+0x180], R45 ;  /* 0x0001802d01007387 */ /* 0x000fe60000100800 */
[----:B------:R-:W-:Y:S01]  /*5b00*/  FFMA.FTZ R69, R59, R70, R69 ;  /* 0x000000463b457223 */ /* 0x000fe20000010045 */
[----:B------:R-:W-:Y:S01]  /*5b10*/  FMUL.FTZ R70, R3, R35 ;  /* 0x0000002303467220 */ /* 0x000fe20000410000 */
[----:B------:R-:W-:Y:S03]  /*5b20*/  STL [R1+0x17c], R8 ;  /* 0x00017c0801007387 */ /* 0x000fe60000100800 */
[----:B------:R-:W-:Y:S01]  /*5b30*/  FFMA.FTZ R69, R56, R70, R69 ;  /* 0x0000004638457223 */ /* 0x000fe20000010045 */
[----:B------:R-:W3:Y:S04]  /*5b40*/  LDL.LU R59, [R1+0x1b8] ;  /* 0x0001b800013b7983 */ /* 0x000ee80000300800 */
[----:B------:R-:W4:Y:S01]  /*5b50*/  LDL.LU R56, [R1+0x1b4] ;  /* 0x0001b40001387983 */ /* 0x000f220000300800 */
[----:B------:R-:W-:-:S04]  /*5b60*/  FMUL.FTZ R70, R4, R37 ;  /* 0x0000002504467220 */ /* 0x000fc80000410000 */
[----:B------:R-:W-:Y:S01]  /*5b70*/  FFMA.FTZ R69, R57, R70, R69 ;  /* 0x0000004639457223 */ /* 0x000fe20000010045 */
[----:B------:R-:W-:Y:S01]  /*5b80*/  FMUL.FTZ R70, R0, R30 ;  /* 0x0000001e00467220 */ /* 0x000fe20000410000 */
[----:B------:R-:W-:Y:S01]  /*5b90*/  FFMA.FTZ R68, R2, R32, R68 ;  /* 0x0000002002447223 */ /* 0x000fe20000010044 */
[----:B------:R-:W3:Y:S02]  /*5ba0*/  LDL.LU R57, [R1+0x1b0] ;  /* 0x0001b00001397983 */ /* 0x000ee40000300800 */
[----:B------:R-:W-:Y:S01]  /*5bb0*/  FFMA.FTZ R69, R122, R70, R69 ;  /* 0x000000467a457223 */ /* 0x000fe20000010045 */
[----:B------:R-:W-:Y:S01]  /*5bc0*/  FMUL.FTZ R70, R2, R36 ;  /* 0x0000002402467220 */ /* 0x000fe20000410000 */
[----:B------:R-:W-:Y:S01]  /*5bd0*/  FFMA.FTZ R68, R3, R27, R68 ;  /* 0x0000001b03447223 */ /* 0x000fe20000010044 */
[----:B------:R-:W3:Y:S02]  /*5be0*/  LDL R81, [R1+0x14] ;  /* 0x0000140001517983 */ /* 0x000ee40000100800 */
        /* <DEDUP_REMOVED lines=45> */
[----:B------:R-:W-:Y:S02]  /*5ec0*/  FMUL.FTZ R70, R0, R12 ;  /* 0x0000000c00467220 */ /* 0x000fe40000410000 */
[----:B------:R-:W-:Y:S02]  /*5ed0*/  FFMA.FTZ R68, R4, R21, R68 ;  /* 0x0000001504447223 */ /* 0x000fe40000010044 */
        /* <DEDUP_REMOVED lines=11> */
[C---:B------:R-:W-:Y:S02]  /*5f90*/  FMUL.FTZ R70, R0.reuse, R10 ;  /* 0x0000000a00467220 */ /* 0x040fe40000410000 */
[----:B------:R-:W-:Y:S02]  /*5fa0*/  FFMA.FTZ R68, R0, R12, R68 ;  /* 0x0000000c00447223 */ /* 0x000fe40000010044 */
[----:B------:R-:W-:Y:S01]  /*5fb0*/  FFMA.FTZ R69, R101, R70, R69 ;  /* 0x0000004665457223 */ /* 0x000fe20000010045 */
[C---:B------:R-:W-:Y:S01]  /*5fc0*/  FMUL.FTZ R70, R2.reuse, R61 ;  /* 0x0000003d02467220 */ /* 0x040fe20000410000 */
[----:B------:R-:W-:-:S03]  /*5fd0*/  FFMA.FTZ R68, R2, R16, R68 ;  /* 0x0000001002447223 */ /* 0x000fc60000010044 */
[----:B------:R-:W-:Y:S01]  /*5fe0*/  FFMA.FTZ R69, R100, R70, R69 ;  /* 0x0000004664457223 */ /* 0x000fe20000010045 */
[C---:B------:R-:W-:Y:S01]  /*5ff0*/  FMUL.FTZ R70, R3.reuse, R62 ;  /* 0x0000003e03467220 */ /* 0x040fe20000410000 */
[----:B------:R-:W-:-:S03]  /*6000*/  FFMA.FTZ R68, R3, R11, R68 ;  /* 0x0000000b03447223 */ /* 0x000fc60000010044 */
[----:B------:R-:W-:Y:S01]  /*6010*/  FFMA.FTZ R69, R99, R70, R69 ;  /* 0x0000004663457223 */ /* 0x000fe20000010045 */
[C---:B------:R-:W-:Y:S01]  /*6020*/  FFMA.FTZ R68, R4.reuse, R13, R68 ;  /* 0x0000000d04447223 */ /* 0x040fe20000010044 */
[----:B------:R-:W-:-:S03]  /*6030*/  FMUL.FTZ R70, R4, R63 ;  /* 0x0000003f04467220 */ /* 0x000fc60000410000 */
[----:B------:R-:W-:Y:S01]  /*6040*/  FFMA.FTZ R68, R0, R10, R68 ;  /* 0x0000000a00447223 */ /* 0x000fe20000010044 */
[----:B------:R-:W-:Y:S01]  /*6050*/  FFMA.FTZ R69, R98, R70, R69 ;  /* 0x0000004662457223 */ /* 0x000fe20000010045 */
[----:B------:R-:W-:Y:S02]  /*6060*/  FMUL.FTZ R70, R0, R64 ;  /* 0x0000004000467220 */ /* 0x000fe40000410000 */
[C---:B------:R-:W-:Y:S02]  /*6070*/  FFMA.FTZ R68, R2.reuse, R61, R68 ;  /* 0x0000003d02447223 */ /* 0x040fe40000010044 */
        /* <DEDUP_REMOVED lines=36> */
[----:B------:R-:W-:-:S05]  /*62c0*/  FFMA.FTZ R69, R86, R70, R69 ;  /* 0x0000004656457223 */ /* 0x000fca0000010045 */
[----:B------:R0:W-:Y:S04]  /*62d0*/  STS.64 [R54], R68 ;  /* 0x0000004436007388 */ /* 0x0001e80000000a00 */
[----:B0-----:R-:W3:Y:S04]  /*62e0*/  LDL.LU R54, [R1+0x1ac] ;  /* 0x0001ac0001367983 */ /* 0x001ee80000300800 */
[----:B------:R-:W3:Y:S04]  /*62f0*/  LDL R68, [R1+0x2c] ;  /* 0x00002c0001447983 */ /* 0x000ee80000100800 */
[----:B------:R-:W3:Y:S04]  /*6300*/  LDL R69, [R1+0x10] ;  /* 0x0000100001457983 */ /* 0x000ee80000100800 */
[----:B------:R-:W3:Y:S01]  /*6310*/  LDL R70, [R1+0x34] ;  /* 0x0000340001467983 */ /* 0x000ee20000100800 */
[----:B--2---:R-:W-:-:S03]  /*6320*/  FFMA.FTZ R58, R55, R9, R58 ;  /* 0x00000009373a7223 */ /* 0x004fc6000001003a */
[----:B------:R-:W2:Y:S04]  /*6330*/  LDL.LU R55, [R1+0x1a8] ;  /* 0x0001a80001377983 */ /* 0x000ea80000300800 */
[----:B------:R-:W2:Y:S04]  /*6340*/  LDL R50, [R1+0x38] ;  /* 0x0000380001327983 */ /* 0x000ea80000100800 */
[----:B------:R-:W2:Y:S01]  /*6350*/  LDL R47, [R1+0x3c] ;  /* 0x00003c00012f7983 */ /* 0x000ea20000100800 */
[----:B----4-:R-:W-:-:S03]  /*6360*/  FFMA.FTZ R56, R52, R85, R56 ;  /* 0x0000005534387223 */ /* 0x010fc60000010038 */
[----:B------:R-:W4:Y:S04]  /*6370*/  LDL.LU R52, [R1+0x1a4] ;  /* 0x0001a40001347983 */ /* 0x000f280000300800 */
[----:B------:R-:W2:Y:S04]  /*6380*/  LDL R49, [R1+0x40] ;  /* 0x0000400001317983 */ /* 0x000ea80000100800 */
[----:B------:R-:W2:Y:S01]  /*6390*/  LDL R42, [R1+0x70] ;  /* 0x00007000012a7983 */ /* 0x000ea20000100800 */
[----:B---3--:R-:W-:-:S03]  /*63a0*/  FFMA.FTZ R58, R81, R82, R58 ;  /* 0x00000052513a7223 */ /* 0x008fc6000001003a */
[----:B------:R-:W3:Y:S04]  /*63b0*/  LDL R48, [R1+0x54] ;  /* 0x0000540001307983 */ /* 0x000ee80000100800 */
[----:B------:R-:W3:Y:S04]  /*63c0*/  LDL R43, [R1+0x6c] ;  /* 0x00006c00012b7983 */ /* 0x000ee80000100800 */
[----:B------:R-:W3:Y:S04]  /*63d0*/  LDL R45, [R1+0x78] ;  /* 0x00007800012d7983 */ /* 0x000ee80000100800 */
[----:B------:R-:W3:Y:S01]  /*63e0*/  LDL R8, [R1+0x68] ;  /* 0x0000680001087983 */ /* 0x000ee20000100800 */
[----:B------:R-:W-:Y:S01]  /*63f0*/  FADD.FTZ R59, R9, R59 ;  /* 0x0000003b093b7221 */ /* 0x000fe20000010000 */
[----:B------:R-:W-:Y:S01]  /*6400*/  FADD.FTZ R57, R85, R57 ;  /* 0x0000003955397221 */ /* 0x000fe20000010000 */
[----:B------:R-:W-:Y:S01]  /*6410*/  UIADD3.X UR11, URZ, UR5, URZ, UP0, !UPT ;  /* 0x000000053f0b7290 */ /* 0x000fe200087fe43f */
[----:B------:R-:W-:Y:S01]  /*6420*/  BAR.SYNC.DEFER_BLOCKING 0x0 ;  /* 0x0000000000007b1d */ /* 0x000fe20000010000 */
[----:B----4-:R-:W-:-:S05]  /*6430*/  FFMA.FTZ R52, R53, R83, R52 ;  /* 0x0000005335347223 */ /* 0x010fca0000010034 */
[----:B------:R-:W4:Y:S04]  /*6440*/  LDL.LU R53, [R1+0x1a0] ;  /* 0x0001a00001357983 */ /* 0x000f280000300800 */
[----:B------:R-:W3:Y:S01]  /*6450*/  LDL.LU R81, [R1+0x19c] ;  /* 0x00019c0001517983 */ /* 0x000ee20000300800 */
[----:B------:R-:W-:Y:S01]  /*6460*/  FFMA.FTZ R54, R125, R84, R54 ;  /* 0x000000547d367223 */ /* 0x000fe20000010036 */
[----:B------:R-:W-:Y:S01]  /*6470*/  FFMA.FTZ R52, R70, R79, R52 ;  /* 0x0000004f46347223 */ /* 0x000fe20000010034 */
[----:B--2---:R-:W-:Y:S01]  /*6480*/  FFMA.FTZ R58, R50, R46, R58 ;  /* 0x0000002e323a7223 */ /* 0x004fe2000001003a */
[----:B------:R-:W2:Y:S01]  /*6490*/  LDL R70, [R1+0x58] ;  /* 0x0000580001467983 */ /* 0x000ea20000100800 */
[----:B------:R-:W-:-:S03]  /*64a0*/  FFMA.FTZ R54, R69, R80, R54 ;  /* 0x0000005045367223 */ /* 0x000fc60000010036 */
[----:B------:R-:W2:Y:S01]  /*64b0*/  LDL R69, [R1+0x48] ;  /* 0x0000480001457983 */ /* 0x000ea20000100800 */
[----:B---3--:R-:W-:-:S03]  /*64c0*/  FFMA.FTZ R56, R68, R81, R56 ;  /* 0x0000005144387223 */ /* 0x008fc60000010038 */
[----:B------:R-:W3:Y:S04]  /*64d0*/  LDL R68, [R1+0x4c] ;  /* 0x00004c0001447983 */ /* 0x000ee80000100800 */
[----:B------:R-:W4:Y:S02]  /*64e0*/  LDL.LU R50, [R1+0x198] ;  /* 0x0001980001327983 */ /* 0x000f240000300800 */
[----:B----4-:R-:W-:Y:S02]  /*64f0*/  FFMA.FTZ R56, R47, R50, R56 ;  /* 0x000000322f387223 */ /* 0x010fe40000010038 */
[----:B------:R-:W4:Y:S02]  /*6500*/  LDL.LU R47, [R1+0x194] ;  /* 0x00019400012f7983 */ /* 0x000f240000300800 */
[----:B----4-:R-:W-:-:S02]  /*6510*/  FFMA.FTZ R54, R49, R47, R54 ;  /* 0x0000002f31367223 */ /* 0x010fc40000010036 */
[----:B------:R-:W4:Y:S02]  /*6520*/  LDL.LU R49, [R1+0x190] ;  /* 0x0001900001317983 */ /* 0x000f240000300800 */
[----:B----4-:R-:W-:Y:S02]  /*6530*/  FFMA.FTZ R52, R42, R49, R52 ;  /* 0x000000312a347223 */ /* 0x010fe40000010034 */
        /* <DEDUP_REMOVED lines=8> */
[----:B------:R-:W4:Y:S01]  /*65c0*/  LDL.LU R8, [R1+0x17c] ;  /* 0x00017c0001087983 */ /* 0x000f220000300800 */
[----:B------:R-:W-:Y:S01]  /*65d0*/  FFMA.FTZ R56, R51, R44, R56 ;  /* 0x0000002c33387223 */ /* 0x000fe20000010038 */
[----:B------:R-:W-:Y:S01]  /*65e0*/  FFMA.FTZ R54, R7, R39, R54 ;  /* 0x0000002707367223 */ /* 0x000fe20000010036 */
[----:B------:R-:W-:-:S02]  /*65f0*/  FFMA.FTZ R52, R6, R41, R52 ;  /* 0x0000002906347223 */ /* 0x000fc40000010034 */
[----:B---3--:R-:W-:-:S04]  /*6600*/  FFMA.FTZ R56, R68, R40, R56 ;  /* 0x0000002844387223 */ /* 0x008fc80000010038 */
[----:B------:R-:W-:Y:S01]  /*6610*/  FFMA.FTZ R56, R121, R36, R56 ;  /* 0x0000002479387223 */ /* 0x000fe20000010038 */
        /* <DEDUP_REMOVED lines=20> */
[----:B--2---:R-:W-:Y:S01]  /*6760*/  FFMA.FTZ R54, R69, R35, R54 ;  /* 0x0000002345367223 */ /* 0x004fe20000010036 */
[----:B------:R-:W-:Y:S01]  /*6770*/  FADD.FTZ R55, R55, R35 ;  /* 0x0000002337377221 */ /* 0x000fe20000010000 */
[----:B------:R-:W-:Y:S01]  /*6780*/  FFMA.FTZ R52, R70, R37, R52 ;  /* 0x0000002546347223 */ /* 0x000fe20000010034 */
[----:B------:R-:W-:Y:S01]  /*6790*/  FADD.FTZ R53, R53, R37 ;  /* 0x0000002535357221 */ /* 0x000fe20000010000 */
[----:B----4-:R-:W-:-:S02]  /*67a0*/  FFMA.FTZ R58, R8, R38, R58 ;  /* 0x00000026083a7223 */ /* 0x010fc4000001003a */
[----:B------:R0:W5:Y:S02]  /*67b0*/  LDL.LU R8, [R1+0x178] ;  /* 0x0001780001087983 */ /* 0x0001640000300800 */
[----:B------:R-:W-:Y:S02]  /*67c0*/  FFMA.FTZ R58, R5, R34, R58 ;  /* 0x00000022053a7223 */ /* 0x000fe4000001003a */
[----:B------:R0:W5:Y:S02]  /*67d0*/  LDL.LU R51, [R1+0x174] ;  /* 0x0001740001337983 */ /* 0x0001640000300800 */
[----:B------:R-:W-:Y:S02]  /*67e0*/  FFMA.FTZ R58, R122, R30, R58 ;  /* 0x0000001e7a3a7223 */ /* 0x000fe4000001003a */
[----:B------:R0:W5:Y:S04]  /*67f0*/  LDL.LU R7, [R1+0x170] ;  /* 0x0001700001077983 */ /* 0x0001680000300800 */
[----:B------:R0:W5:Y:S04]  /*6800*/  LDL.LU R6, [R1+0x16c] ;  /* 0x00016c0001067983 */ /* 0x0001680000300800 */
[----:B------:R0:W5:Y:S04]  /*6810*/  LDL.LU R5, [R1+0x168] ;  /* 0x0001680001057983 */ /* 0x0001680000300800 */
[----:B------:R0:W5:Y:S04]  /*6820*/  LDL.LU R122, [R1+0x164] ;  /* 0x00016400017a7983 */ /* 0x0001680000300800 */
[----:B------:R0:W5:Y:S01]  /*6830*/  LDL.LU R121, [R1+0x160] ;  /* 0x0001600001797983 */ /* 0x0001620000300800 */
[----:B------:R-:W-:Y:S01]  /*6840*/  FADD.FTZ R59, R59, R30 ;  /* 0x0000001e3b3b7221 */ /* 0x000fe20000010000 */
[----:B------:R-:W-:Y:S01]  /*6850*/  FADD.FTZ R57, R57, R36 ;  /* 0x0000002439397221 */ /* 0x000fe20000010000 */
[----:B------:R-:W-:Y:S01]  /*6860*/  FFMA.FTZ R54, R71, R31, R54 ;  /* 0x0000001f47367223 */ /* 0x000fe20000010036 */
[----:B------:R-:W-:Y:S01]  /*6870*/  FADD.FTZ R55, R55, R31 ;  /* 0x0000001f37377221 */ /* 0x000fe20000010000 */
[----:B------:R-:W-:Y:S01]  /*6880*/  FFMA.FTZ R52, R124, R33, R52 ;  /* 0x000000217c347223 */ /* 0x000fe20000010034 */
[----:B------:R-:W-:Y:S01]  /*6890*/  FADD.FTZ R53, R53, R33 ;  /* 0x0000002135357221 */ /* 0x000fe20000010000 */
[----:B------:R-:W1:Y:S01]  /*68a0*/  S2R R125, SR_TID.X ;  /* 0x00000000007d7919 */ /* 0x000e620000002100 */
        /* <DEDUP_REMOVED lines=16> */
[----:B------:R-:W-:Y:S01]  /*69b0*/  UISETP.GE.U32.AND UP0, UPT, UR10, UR16, UPT ;  /* 0x000000100a00728c */ /* 0x000fe2000bf06070 */
        /* <DEDUP_REMOVED lines=8> */
[----:B------:R-:W-:Y:S01]  /*6a40*/  UISETP.GE.AND.EX UP0, UPT, UR11, UR17, UPT, UP0 ;  /* 0x000000110b00728c */ /* 0x000fe2000bf06300 */
        /* <DEDUP_REMOVED lines=16> */
[----:B------:R-:W-:Y:S01]  /*6b50*/  PLOP3.LUT P0, PT, PT, PT, UP0, 0x80, 0x0 ;  /* 0x000000000000781c */ /* 0x000fe20003f0f008 */
        /* <DEDUP_REMOVED lines=24> */
[----:B-1----:R-:W-:Y:S01]  /*6ce0*/  ISETP.GT.U32.AND P2, PT, R125, 0x1f, PT ;  /* 0x0000001f7d00780c */ /* 0x002fe20003f44070 */
[----:B------:R-:W-:Y:S01]  /*6cf0*/  FFMA.FTZ R58, R89, R76, R58 ;  /* 0x0000004c593a7223 */ /* 0x000fe2000001003a */
[----:B------:R-:W-:Y:S01]  /*6d00*/  LOP3.LUT P1, RZ, R125, 0xffffffe1, RZ, 0xc0, !PT ;  /* 0xffffffe17dff7812 */ /* 0x000fe2000782c0ff */
[----:B------:R-:W-:Y:S01]  /*6d10*/  FADD.FTZ R59, R59, R76 ;  /* 0x0000004c3b3b7221 */ /* 0x000fe20000010000 */
[----:B------:R-:W-:Y:S01]  /*6d20*/  FFMA.FTZ R56, R88, R73, R56 ;  /* 0x0000004958387223 */ /* 0x000fe20000010038 */
[----:B------:R-:W-:Y:S01]  /*6d30*/  FADD.FTZ R57, R57, R73 ;  /* 0x0000004939397221 */ /* 0x000fe20000010000 */
[----:B------:R-:W-:Y:S01]  /*6d40*/  FFMA.FTZ R54, R87, R72, R54 ;  /* 0x0000004857367223 */ /* 0x000fe20000010036 */
[----:B------:R-:W-:Y:S01]  /*6d50*/  FADD.FTZ R55, R55, R72 ;  /* 0x0000004837377221 */ /* 0x000fe20000010000 */
[----:B------:R-:W-:Y:S01]  /*6d60*/  FFMA.FTZ R52, R86, R78, R52 ;  /* 0x0000004e56347223 */ /* 0x000fe20000010034 */
[----:B------:R-:W-:Y:S01]  /*6d70*/  FADD.FTZ R53, R53, R78 ;  /* 0x0000004e35357221 */ /* 0x000fe20000010000 */
[----:B0-----:R-:W-:Y:S06]  /*6d80*/  @!P0 BRA `(.L_x_2701) ;  /* 0x0000000000d88947 */ /* 0x001fec0003800000 */
[----:B------:R-:W0:Y:S01]  /*6d90*/  S2R R124, SR_TID.X ;  /* 0x00000000007c7919 */ /* 0x000e220000002100 */
[----:B------:R-:W1:Y:S01]  /*6da0*/  S2R R71, SR_TID.X ;  /* 0x0000000000477919 */ /* 0x000e620000002100 */
[----:B------:R-:W2:Y:S04]  /*6db0*/  LDL R70, [R1+0x14c] ;  /* 0x00014c0001467983 */ /* 0x000ea80000100800 */
[----:B------:R3:W-:Y:S04]  /*6dc0*/  STL [R1+0x16c], R4 ;  /* 0x00016c0401007387 */ /* 0x0007e80000100800 */
[----:B---3--:R-:W3:Y:S01]  /*6dd0*/  LDL R4, [R1+0x148] ;  /* 0x0001480001047983 */ /* 0x008ee20000100800 */
[----:B0-----:R-:W-:-:S02]  /*6de0*/  SHF.L.U32 R123, R124, 0x1, RZ ;  /* 0x000000017c7b7819 */ /* 0x001fc400000006ff */
[----:B------:R-:W-:Y:S02]  /*6df0*/  LEA R68, R124, UR9, 0x5 ;  /* 0x000000097c447c11 */ /* 0x000fe4000f8e28ff */
[----:B------:R-:W-:-:S04]  /*6e00*/  LOP3.LUT R69, R123, 0x18, RZ, 0xc0, !PT ;  /* 0x000000187b457812 */ /* 0x000fc800078ec0ff */
[----:B------:R-:W-:Y:S02]  /*6e10*/  IADD3 R68, R68, R69, RZ ;  /* 0x0000004544447210 */ /* 0x000fe40007ffe0ff */
[----:B------:R-:W0:Y:S03]  /*6e20*/  S2R R69, SR_TID.X ;  /* 0x0000000000457919 */ /* 0x000e260000002100 */
[----:B------:R1:W-:Y:S02]  /*6e30*/  STS.64 [R68], R58 ;  /* 0x0000003a44007388 */ /* 0x0003e40000000a00 */
[----:B-1----:R-:W-:-:S04]  /*6e40*/  SHF.R.S32.HI R68, RZ, 0x1f, R71 ;  /* 0x0000001fff447819 */ /* 0x002fc80000011447 */
[----:B------:R-:W-:Y:S02]  /*6e50*/  LEA.HI R68, R68, R71, RZ, 0x2 ;  /* 0x0000004744447211 */ /* 0x000fe400078f10ff */
[----:B------:R-:W-:Y:S01]  /*6e60*/  SHF.L.U32 R71, R71, 0x1, RZ ;  /* 0x0000000147477819 */ /* 0x000fe200000006ff */
[----:B------:R1:W-:Y:S03]  /*6e70*/  STL [R1+0x168], R0 ;  /* 0x0001680001007387 */ /* 0x0003e60000100800 */
[----:B------:R-:W-:Y:S02]  /*6e80*/  LOP3.LUT R71, R71, 0x18, RZ, 0xc, !PT ;  /* 0x0000001847477812 */ /* 0x000fe400078e0cff */
[----:B0-----:R-:W-:Y:S01]  /*6e90*/  LEA R69, R69, UR9, 0x5 ;  /* 0x0000000945457c11 */ /* 0x001fe2000f8e28ff */
[----:B-1----:R-:W4:Y:S03]  /*6ea0*/  LDL R0, [R1+0x154] ;  /* 0x0001540001007983 */ /* 0x002f260000100800 */
[----:B------:R-:W-:Y:S01]  /*6eb0*/  IADD3 R69, R69, R71, RZ ;  /* 0x0000004745457210 */ /* 0x000fe20007ffe0ff */
[----:B------:R0:W-:Y:S04]  /*6ec0*/  STL.64 [R1+0x160], R2 ;  /* 0x0001600201007387 */ /* 0x0001e80000100a00 */
[----:B------:R-:W4:Y:S01]  /*6ed0*/  LDL R71, [R1+0x150] ;  /* 0x0001500001477983 */ /* 0x000f220000100800 */
[----:B------:R-:W-:-:S03]  /*6ee0*/  SHF.R.S32.HI R68, RZ, 0x2, R68 ;  /* 0x00000002ff447819 */ /* 0x000fc60000011444 */
[----:B------:R-:W4:Y:S01]  /*6ef0*/  LDL R124, [R1+0x144] ;  /* 0x00014400017c7983 */ /* 0x000f220000100800 */
[----:B------:R-:W-:-:S03]  /*6f00*/  LEA R68, R68, UR9, 0x5 ;  /* 0x0000000944447c11 */ /* 0x000fc6000f8e28ff */
[----:B0-----:R-:W4:Y:S04]  /*6f10*/  LDL.64 R2, [R1+0x100] ;  /* 0x0001000001027983 */ /* 0x001f280000100a00 */
[----:B------:R-:W4:Y:S01]  /*6f20*/  LDL R123, [R1+0x140] ;  /* 0x00014000017b7983 */ /* 0x000f220000100800 */
[-C--:B--2---:R-:W-:Y:S02]  /*6f30*/  LEA R70, R70, R68.reuse, 0x3 ;  /* 0x0000004446467211 */ /* 0x084fe400078e18ff */
[----:B---3--:R-:W-:Y:S02]  /*6f40*/  LEA R68, R4, R68, 0x3 ;  /* 0x0000004404447211 */ /* 0x008fe400078e18ff */
[----:B------:R0:W5:Y:S04]  /*6f50*/  LDL.LU R4, [R1+0x16c] ;  /* 0x00016c0001047983 */ /* 0x0001680000300800 */
[----:B----4-:R1:W-:Y:S04]  /*6f60*/  STS.64 [R0], R56 ;  /* 0x0000003800007388 */ /* 0x0103e80000000a00 */
[----:B------:R-:W-:Y:S04]  /*6f70*/  STS.64 [R71], R54 ;  /* 0x0000003647007388 */ /* 0x000fe80000000a00 */
[----:B------:R-:W-:Y:S01]  /*6f80*/  STS.64 [R69], R52 ;  /* 0x0000003445007388 */ /* 0x000fe20000000a00 */
[----:B------:R-:W-:Y:S06]  /*6f90*/  BAR.SYNC.DEFER_BLOCKING 0x0 ;  /* 0x0000000000007b1d */ /* 0x000fec0000010000 */
[----:B-1----:R0:W5:Y:S04]  /*6fa0*/  LDL.LU R0, [R1+0x168] ;  /* 0x0001680001007983 */ /* 0x0021680000300800 */
[----:B------:R-:W1:Y:S04]  /*6fb0*/  LDS.64 R70, [R70] ;  /* 0x0000000046467984 */ /* 0x000e680000000a00 */
[----:B------:R-:W2:Y:S01]  /*6fc0*/  LDS.64 R68, [R68+0x1e00] ;  /* 0x001e000044447984 */ /* 0x000ea20000000a00 */
[----:B-1----:R-:W-:-:S04]  /*6fd0*/  FADD.FTZ R71, RZ, R71 ;  /* 0x00000047ff477221 */ /* 0x002fc80000010000 */
[----:B--2---:R-:W-:Y:S02]  /*6fe0*/  FADD.FTZ R69, R71, R69 ;  /* 0x0000004547457221 */ /* 0x004fe40000010000 */
[----:B------:R-:W2:Y:S01]  /*6ff0*/  LDL R71, [R1+0xf0] ;  /* 0x0000f00001477983 */ /* 0x000ea20000100800 */
[----:B------:R-:W-:-:S04]  /*7000*/  FADD.FTZ R70, RZ, R70 ;  /* 0x00000046ff467221 */ /* 0x000fc80000010000 */
[----:B------:R-:W-:-:S05]  /*7010*/  FADD.FTZ R68, R70, R68 ;  /* 0x0000004446447221 */ /* 0x000fca0000010000 */
[----:B------:R1:W-:Y:S04]  /*7020*/  STG.E.64 desc[UR14][R2.64+0x8000], R68 ;  /* 0x0080004402007986 */ /* 0x0003e8000c101b0e */
[----:B-1----:R0:W5:Y:S01]  /*7030*/  LDL.LU.64 R2, [R1+0x160] ;  /* 0x0001600001027983 */ /* 0x0021620000300a00 */
[----:B--2---:R-:W-:-:S04]  /*7040*/  LEA R68, R71, UR9, 0x5 ;  /* 0x0000000947447c11 */ /* 0x004fc8000f8e28ff */
[-C--:B------:R-:W-:Y:S02]  /*7050*/  LEA R70, R124, R68.reuse, 0x3 ;  /* 0x000000447c467211 */ /* 0x080fe400078e18ff */
[----:B------:R-:W-:-:S04]  /*7060*/  LEA R68, R123, R68, 0x3 ;  /* 0x000000447b447211 */ /* 0x000fc800078e18ff */
[----:B------:R-:W1:Y:S04]  /*7070*/  LDS.64 R70, [R70] ;  /* 0x0000000046467984 */ /* 0x000e680000000a00 */
[----:B------:R-:W2:Y:S01]  /*7080*/  LDS.64 R68, [R68+0x1e00] ;  /* 0x001e000044447984 */ /* 0x000ea20000000a00 */
[----:B-1----:R-:W-:Y:S01]  /*7090*/  FADD.FTZ R71, RZ, R71 ;  /* 0x00000047ff477221 */ /* 0x002fe20000010000 */
[----:B------:R-:W-:-:S03]  /*70a0*/  FADD.FTZ R70, RZ, R70 ;  /* 0x00000046ff467221 */ /* 0x000fc60000010000 */
[----:B--2---:R-:W-:Y:S01]  /*70b0*/  FADD.FTZ R69, R71, R69 ;  /* 0x0000004547457221 */ /* 0x004fe20000010000 */
[----:B------:R-:W-:Y:S02]  /*70c0*/  FADD.FTZ R68, R70, R68 ;  /* 0x0000004446447221 */ /* 0x000fe40000010000 */
[----:B------:R-:W2:Y:S04]  /*70d0*/  LDL.64 R70, [R1+0xf8] ;  /* 0x0000f80001467983 */ /* 0x000ea80000100a00 */
[----:B--2---:R0:W-:Y:S02]  /*70e0*/  STG.E.64 desc[UR14][R70.64+0x8000], R68 ;  /* 0x0080004446007986 */ /* 0x0041e4000c101b0e */
.L_x_2701:
[----:B------:R-:W-:Y:S01]  /*70f0*/  BSSY B0, `(.L_x_2702) ;  /* 0x000003f000007945 */ /* 0x000fe20003800000 */
[----:B0-----:R-:W-:-:S03]  /*7100*/  CS2R R68, SRZ ;  /* 0x0000000000447805 */ /* 0x001fc6000001ff00 */
[----:B------:R-:W-:Y:S05]  /*7110*/  @P2 BRA `(.L_x_2703) ;  /* 0x0000000000f02947 */ /* 0x000fea0003800000 */
[----:B------:R-:W2:Y:S04]  /*7120*/  LDL R70, [R1+0x13c] ;  /* 0x00013c0001467983 */ /* 0x000ea80000100800 */
[----:B------:R-:W3:Y:S04]  /*7130*/  LDL R124, [R1+0x138] ;  /* 0x00013800017c7983 */ /* 0x000ee80000100800 */
[----:B------:R-:W4:Y:S04]  /*7140*/  LDL R123, [R1+0x134] ;  /* 0x00013400017b7983 */ /* 0x000f280000100800 */
[----:B--2---:R-:W0:Y:S04]  /*7150*/  LDS.64 R70, [R70] ;  /* 0x0000000046467984 */ /* 0x004e280000000a00 */
[----:B---3--:R1:W2:Y:S04]  /*7160*/  LDS.64 R68, [R124] ;  /* 0x000000007c447984 */ /* 0x0082a80000000a00 */
[----:B-1----:R-:W3:Y:S01]  /*7170*/  LDL R124, [R1+0x120] ;  /* 0x00012000017c7983 */ /* 0x002ee20000100800 */
[----:B0-----:R-:W-:Y:S01]  /*7180*/  FADD.FTZ R70, RZ, R70 ;  /* 0x00000046ff467221 */ /* 0x001fe20000010000 */
[----:B------:R-:W-:-:S03]  /*7190*/  FADD.FTZ R71, RZ, R71 ;  /* 0x00000047ff477221 */ /* 0x000fc60000010000 */
[----:B--2---:R-:W-:Y:S01]  /*71a0*/  FADD.FTZ R70, R70, R68 ;  /* 0x0000004446467221 */ /* 0x004fe20000010000 */
[----:B------:R-:W-:Y:S02]  /*71b0*/  FADD.FTZ R71, R71, R69 ;  /* 0x0000004547477221 */ /* 0x000fe40000010000 */
[----:B----4-:R0:W1:Y:S04]  /*71c0*/  LDS.64 R68, [R123] ;  /* 0x000000007b447984 */ /* 0x0100680000000a00 */
[----:B0-----:R-:W2:Y:S01]  /*71d0*/  LDL R123, [R1+0x11c] ;  /* 0x00011c00017b7983 */ /* 0x001ea20000100800 */
        /* <DEDUP_REMOVED lines=18> */
[----:B---3--:R0:W1:Y:S04]  /*7300*/  LDS.64 R68, [R124] ;  /* 0x000000007c447984 */ /* 0x0080680000000a00 */
[----:B0-----:R-:W3:Y:S01]  /*7310*/  LDL R124, [R1+0x108] ;  /* 0x00010800017c7983 */ /* 0x001ee20000100800 */
[----:B-1----:R-:W-:Y:S01]  /*7320*/  FADD.FTZ R70, R70, R68 ;  /* 0x0000004446467221 */ /* 0x002fe20000010000 */
[----:B------:R-:W-:-:S02]  /*7330*/  FADD.FTZ R71, R71, R69 ;  /* 0x0000004547477221 */ /* 0x000fc40000010000 */
[----:B--2---:R0:W1:Y:S04]  /*7340*/  LDS.64 R68, [R123] ;  /* 0x000000007b447984 */ /* 0x0040680000000a00 */
        /* <DEDUP_REMOVED lines=19> */
[----:B---3--:R-:W0:Y:S02]  /*7480*/  LDS.64 R68, [R124] ;  /* 0x000000007c447984 */ /* 0x008e240000000a00 */
[----:B0-----:R-:W-:Y:S01]  /*7490*/  FADD.FTZ R70, R70, R68 ;  /* 0x0000004446467221 */ /* 0x001fe20000010000 */
[----:B------:R-:W-:Y:S02]  /*74a0*/  FADD.FTZ R71, R71, R69 ;  /* 0x0000004547477221 */ /* 0x000fe40000010000 */
[----:B--2---:R-:W0:Y:S02]  /*74b0*/  LDS.64 R68, [R123] ;  /* 0x000000007b447984 */ /* 0x004e240000000a00 */
[----:B0-----:R-:W-:Y:S01]  /*74c0*/  FADD.FTZ R68, R70, R68 ;  /* 0x0000004446447221 */ /* 0x001fe20000010000 */
[----:B------:R-:W-:-:S07]  /*74d0*/  FADD.FTZ R69, R71, R69 ;  /* 0x0000004547457221 */ /* 0x000fce0000010000 */
.L_x_2703:
[----:B------:R-:W-:Y:S05]  /*74e0*/  BSYNC B0 ;  /* 0x0000000000007941 */ /* 0x000fea0003800000 */
.L_x_2702:
[----:B------:R-:W0:Y:S01]  /*74f0*/  @!P1 LDC R70, c[0x0][0x10] ;  /* 0x00000400ff469b82 */ /* 0x000e220000000800 */
[----:B------:R-:W-:Y:S01]  /*7500*/  MOV R71, UR4 ;  /* 0x0000000400477c02 */ /* 0x000fe20008000f00 */
[----:B-----5:R1:W-:Y:S04]  /*7510*/  STL.64 [R1+0x160], R2 ;  /* 0x0001600201007387 */ /* 0x0203e80000100a00 */
[----:B------:R-:W2:Y:S04]  /*7520*/  SHFL.BFLY PT, R124, R68, 0x1, 0x1f ;  /* 0x0c201f00447c7f89 */ /* 0x000ea800000e0000 */
[----:B------:R-:W3:Y:S01]  /*7530*/  SHFL.BFLY PT, R123, R69, 0x1, 0x1f ;  /* 0x0c201f00457b7f89 */ /* 0x000ee200000e0000 */
[----:B-1----:R-:W1:Y:S01]  /*7540*/  @!P1 LDC.64 R2, c[0x0][0x260] ;  /* 0x00009800ff029b82 */ /* 0x002e620000000a00 */
[----:B0-----:R-:W-:-:S02]  /*7550*/  @!P1 IMAD R70, R70, R71, UR8 ;  /* 0x0000000846469e24 */ /* 0x001fc4000f8e0247 */
[----:B------:R-:W4:Y:S01]  /*7560*/  LDL R71, [R1+0x158] ;  /* 0x0001580001477983 */ /* 0x000f220000100800 */
[----:B------:R-:W-:Y:S01]  /*7570*/  UISETP.GE.U32.AND UP0, UPT, UR10, UR16, UPT ;  /* 0x000000100a00728c */ /* 0x000fe2000bf06070 */
[----:B--2---:R-:W-:-:S03]  /*7580*/  FADD.FTZ R68, R124, R68 ;  /* 0x000000447c447221 */ /* 0x004fc60000010000 */
[----:B------:R-:W-:Y:S01]  /*7590*/  UISETP.GE.AND.EX UP0, UPT, UR11, UR17, UPT, UP0 ;  /* 0x000000110b00728c */ /* 0x000fe2000bf06300 */
[----:B---3--:R-:W-:Y:S01]  /*75a0*/  FADD.FTZ R69, R123, R69 ;  /* 0x000000457b457221 */ /* 0x008fe20000010000 */
[----:B----4-:R-:W-:-:S04]  /*75b0*/  @!P1 LEA R70, R70, R71, 0x9 ;  /* 0x0000004746469211 */ /* 0x010fc800078e48ff */
[----:B------:R-:W-:-:S05]  /*75c0*/  @!P1 SHF.L.U32 R70, R70, 0x1, RZ ;  /* 0x0000000146469819 */ /* 0x000fca00000006ff */
[----:B-1----:R-:W-:Y:S02]  /*75d0*/  @!P1 IMAD.WIDE.U32 R70, R70, 0x4, R2 ;  /* 0x0000000446469825 */ /* 0x002fe400078e0002 */
[----:B------:R0:W5:Y:S04]  /*75e0*/  LDL.LU.64 R2, [R1+0x160] ;  /* 0x0001600001027983 */ /* 0x0001680000300a00 */
        /* <DEDUP_REMOVED lines=15> */
.L_x_2706:
        /* <DEDUP_REMOVED lines=8> */
.L_x_2705:
[----:B------:R-:W-:Y:S05]  /*7760*/  WARPSYNC.ALL ;  /* 0x0000000000007948 */ /* 0x000fea0003800000 */
[----:B------:R-:W-:Y:S06]  /*7770*/  BAR.SYNC.DEFER_BLOCKING 0x0 ;  /* 0x0000000000007b1d */ /* 0x000fec0000010000 */
[----:B------:R-:W-:Y:S05]  /*7780*/  BRA `(.L_x_2707) ;  /* 0x0000000000547947 */ /* 0x000fea0003800000 */
.L_x_2704:
        /* <DEDUP_REMOVED lines=11> */
.L_x_2709:
        /* <DEDUP_REMOVED lines=8> */
.L_x_2708:
[----:B------:R-:W-:Y:S05]  /*78c0*/  WARPSYNC.ALL ;  /* 0x0000000000007948 */ /* 0x000fea0003800000 */
[----:B------:R-:W-:Y:S06]  /*78d0*/  BAR.SYNC.DEFER_BLOCKING 0x0 ;  /* 0x0000000000007b1d */ /* 0x000fec0000010000 */
.L_x_2707:
[----:B------:R-:W0:Y:S01]  /*78e0*/  S2R R124, SR_TID.X ;  /* 0x00000000007c7919 */ /* 0x000e220000002100 */
[----:B------:R-:W1:Y:S01]  /*78f0*/  S2R R68, SR_TID.X ;  /* 0x0000000000447919 */ /* 0x000e620000002100 */
[----:B------:R-:W-:Y:S01]  /*7900*/  STL [R1+0x188], R58 ;  /* 0x0001883a01007387 */ /* 0x000fe20000100800 */
[----:B------:R-:W2:Y:S01]  /*7910*/  S2UR UR13, SR_CgaCtaId ;  /* 0x00000000000d79c3 */ /* 0x000ea20000008800 */
[----:B------:R-:W-:Y:S02]  /*7920*/  ULDC.64 UR22, c[0x0][0x210] ;  /* 0x0000840000167ab9 */ /* 0x000fe40000000a00 */
[----:B------:R-:W-:Y:S04]  /*7930*/  STL [R1+0x184], R57 ;  /* 0x0001843901007387 */ /* 0x000fe80000100800 */
[----:B------:R-:W-:Y:S04]  /*7940*/  STL [R1+0x180], R56 ;  /* 0x0001803801007387 */ /* 0x000fe80000100800 */
[----:B------:R-:W-:Y:S04]  /*7950*/  STL [R1+0x17c], R55 ;  /* 0x00017c3701007387 */ /* 0x000fe80000100800 */
[----:B------:R-:W-:Y:S04]  /*7960*/  STL [R1+0x178], R54 ;  /* 0x0001783601007387 */ /* 0x000fe80000100800 */
[----:B------:R-:W-:Y:S01]  /*7970*/  STL [R1+0x174], R53 ;  /* 0x0001743501007387 */ /* 0x000fe20000100800 */
[----:B0-----:R-:W-:-:S03]  /*7980*/  ISETP.GT.U32.AND P1, PT, R124, 0xff, PT ;  /* 0x000000ff7c00780c */ /* 0x001fc60003f24070 */
[----:B------:R-:W-:Y:S01]  /*7990*/  STL [R1+0x170], R52 ;  /* 0x0001703401007387 */ /* 0x000fe20000100800 */
[----:B-1----:R-:W-:-:S03]  /*79a0*/  SHF.L.U32 R70, R68, 0x1, RZ ;  /* 0x0000000144467819 */ /* 0x002fc600000006ff */
[----:B------:R-:W-:Y:S04]  /*79b0*/  STL [R1+0x16c], R8 ;  /* 0x00016c0801007387 */ /* 0x000fe80000100800 */
[----:B------:R-:W-:Y:S02]  /*79c0*/  STL [R1+0x168], R7 ;  /* 0x0001680701007387 */ /* 0x000fe40000100800 */
[----:B------:R-:W-:Y:S01]  /*79d0*/  VOTEU.ALL UP0, P1 ;  /* 0x00000000003f7886 */ /* 0x000fe20000800000 */
[----:B------:R-:W0:Y:S01]  /*79e0*/  @!P1 LDC.64 R68, c[0x0][0x260] ;  /* 0x00009800ff449b82 */ /* 0x000e220000000a00 */
[----:B------:R-:W-:Y:S01]  /*79f0*/  @!P1 LOP3.LUT R70, R70, 0x7fffffe0, RZ, 0xc0, !PT ;  /* 0x7fffffe046469812 */ /* 0x000fe200078ec0ff */
[----:B------:R-:W-:Y:S02]  /*7a00*/  STL [R1+0x164], R6 ;  /* 0x0001640601007387 */ /* 0x000fe40000100800 */
[----:B------:R-:W-:-:S02]  /*7a10*/  @!UP0 ULDC UR5, c[0x0][0x10] ;  /* 0x0000040000058ab9 */ /* 0x000fc40000000800 */
[----:B------:R-:W-:Y:S01]  /*7a20*/  @!UP0 UIMAD UR5, UR5, UR4, UR8 ;  /* 0x00000004050582a4 */ /* 0x000fe2000f8e0208 */
[----:B------:R1:W-:Y:S05]  /*7a30*/  STL [R1+0x160], R5 ;  /* 0x0001600501007387 */ /* 0x0003ea0000100800 */
[----:B------:R-:W-:-:S04]  /*7a40*/  MOV R71, UR5 ;  /* 0x0000000500477c02 */ /* 0x000fc80008000f00 */
[----:B------:R-:W-:Y:S01]  /*7a50*/  @!P1 LEA R70, R71, R70, 0x9 ;  /* 0x0000004647469211 */ /* 0x000fe200078e48ff */
[----:B-1----:R-:W3:Y:S01]  /*7a60*/  LDL R5, [R1+0xec] ;  /* 0x0000ec0001057983 */ /* 0x002ee20000100800 */
[----:B------:R-:W-:-:S04]  /*7a70*/  @!P1 LOP3.LUT R71, R124, 0xf, RZ, 0xc0, !PT ;  /* 0x0000000f7c479812 */ /* 0x000fc800078ec0ff */
[----:B------:R-:W-:-:S04]  /*7a80*/  @!P1 IADD3 R70, R70, R71, RZ ;  /* 0x0000004746469210 */ /* 0x000fc80007ffe0ff */
[----:B------:R-:W-:-:S04]  /*7a90*/  @!P1 SHF.L.U32 R70, R70, 0x1, RZ ;  /* 0x0000000146469819 */ /* 0x000fc800000006ff */
[C---:B------:R-:W-:Y:S01]  /*7aa0*/  @!P1 IADD3 R123, R70.reuse, 0x20, RZ ;  /* 0x00000020467b9810 */ /* 0x040fe20007ffe0ff */
[----:B0-----:R-:W-:-:S04]  /*7ab0*/  @!P1 IMAD.WIDE.U32 R70, R70, 0x4, R68 ;  /* 0x0000000446469825 */ /* 0x001fc800078e0044 */
[----:B------:R-:W-:Y:S02]  /*7ac0*/  @!P1 IMAD.WIDE.U32 R68, R123, 0x4, R68 ;  /* 0x000000047b449825 */ /* 0x000fe400078e0044 */
[----:B------:R-:W4:Y:S04]  /*7ad0*/  @!P1 LDG.E.64 R70, desc[UR14][R70.64] ;  /* 0x0000000e46469981 */ /* 0x000f28000c1e1b00 */
[----:B------:R-:W3:Y:S01]  /*7ae0*/  @!P1 LDG.E.64 R68, desc[UR14][R68.64] ;  /* 0x0000000e44449981 */ /* 0x000ee2000c1e1b00 */
[----:B------:R-:W-:Y:S01]  /*7af0*/  HFMA2.MMA R123, -RZ, RZ, 0, 0 ;  /* 0x00000000ff7b7435 */ /* 0x000fe200000001ff */
[----:B------:R-:W-:Y:S01]  /*7b00*/  UMOV UR5, 0x400 ;  /* 0x0000040000057882 */ /* 0x000fe20000000000 */
[----:B------:R-:W-:Y:S01]  /*7b10*/  SHF.R.U32.HI R6, RZ, 0x1, R124 ;  /* 0x00000001ff067819 */ /* 0x000fe2000001167c */
[----:B------:R-:W-:-:S04]  /*7b20*/  UIADD3 UR5, UR5, 0x5280, URZ ;  /* 0x0000528005057890 */ /* 0x000fc8000fffe03f */
[----:B--2---:R-:W-:Y:S01]  /*7b30*/  ULEA UR5, UR13, UR5, 0x18 ;  /* 0x000000050d057291 */ /* 0x004fe2000f8ec03f */
[----:B----4-:R-:W-:Y:S01]  /*7b40*/  @!P1 FADD.FTZ R70, RZ, R70 ;  /* 0x00000046ff469221 */ /* 0x010fe20000010000 */
[----:B------:R-:W-:-:S03]  /*7b50*/  @!P1 FADD.FTZ R71, RZ, R71 ;  /* 0x00000047ff479221 */ /* 0x000fc60000010000 */
[----:B---3--:R-:W-:Y:S01]  /*7b60*/  @!P1 FADD.FTZ R123, R68, R70 ;  /* 0x00000046447b9221 */ /* 0x008fe20000010000 */
[----:B------:R-:W-:Y:S01]  /*7b70*/  MOV R68, RZ ;  /* 0x000000ff00447202 */ /* 0x000fe20000000f00 */
[----:B------:R-:W-:Y:S01]  /*7b80*/  @!P1 FADD.FTZ R68, R69, R71 ;  /* 0x0000004745449221 */ /* 0x000fe20000010000 */
[----:B------:R-:W-:Y:S02]  /*7b90*/  LOP3.LUT P1, RZ, R124, 0xffffff0f, RZ, 0xc0, !PT ;  /* 0xffffff0f7cff7812 */ /* 0x000fe4000782c0ff */
        /* <DEDUP_REMOVED lines=16> */
[----:B------:R-:W-:-:S03]  /*7ca0*/  @!P1 LOP3.LUT R70, R6, 0x7ffffff8, RZ, 0xc0, !PT ;  /* 0x7ffffff806469812 */ /* 0x000fc600078ec0ff */
[----:B------:R-:W-:Y:S01]  /*7cb0*/  @!P1 FMUL.FTZ R69, R68, 1.6276042515528388321e-05 ;  /* 0x3788888944459820 */ /* 0x000fe20000410000 */
[----:B------:R-:W-:-:S05]  /*7cc0*/  @!P1 FMUL.FTZ R68, R71, 1.6276042515528388321e-05 ;  /* 0x3788888947449820 */ /* 0x000fca0000410000 */
[----:B------:R0:W-:Y:S04]  /*7cd0*/  @!P1 STS.64 [R70+UR5], R68 ;  /* 0x0000004446009988 */ /* 0x0001e80008000a05 */
[----:B0-----:R-:W2:Y:S01]  /*7ce0*/  LDL.LU R68, [R1+0x18] ;  /* 0x0000180001447983 */ /* 0x001ea20000300800 */
[----:B------:R-:W-:-:S03]  /*7cf0*/  LEA R70, R5, UR5, 0x3 ;  /* 0x0000000505467c11 */ /* 0x000fc6000f8e18ff */
[----:B------:R-:W3:Y:S04]  /*7d00*/  LDL.LU R58, [R1+0x1c] ;  /* 0x00001c00013a7983 */ /* 0x000ee80000300800 */
[----:B------:R-:W4:Y:S04]  /*7d10*/  LDL.LU R57, [R1+0x20] ;  /* 0x0000200001397983 */ /* 0x000f280000300800 */
[----:B------:R-:W2:Y:S04]  /*7d20*/  LDL.LU R56, [R1+0x24] ;  /* 0x0000240001387983 */ /* 0x000ea80000300800 */
[----:B------:R-:W2:Y:S04]  /*7d30*/  LDL.LU R55, [R1+0x14] ;  /* 0x0000140001377983 */ /* 0x000ea80000300800 */
[----:B------:R-:W2:Y:S04]  /*7d40*/  LDL.LU R54, [R1+0x2c] ;  /* 0x00002c0001367983 */ /* 0x000ea80000300800 */
[----:B------:R-:W2:Y:S04]  /*7d50*/  LDL.LU R53, [R1+0x10] ;  /* 0x0000100001357983 */ /* 0x000ea80000300800 */
[----:B------:R-:W2:Y:S04]  /*7d60*/  LDL.LU R52, [R1+0x34] ;  /* 0x0000340001347983 */ /* 0x000ea80000300800 */
[----:B------:R-:W2:Y:S04]  /*7d70*/  LDL.LU R8, [R1+0x38] ;  /* 0x0000380001087983 */ /* 0x000ea80000300800 */
[----:B------:R-:W2:Y:S04]  /*7d80*/  LDL.LU R7, [R1+0x3c] ;  /* 0x00003c0001077983 */ /* 0x000ea80000300800 */
[----:B------:R-:W2:Y:S04]  /*7d90*/  LDL.LU R6, [R1+0x40] ;  /* 0x0000400001067983 */ /* 0x000ea80000300800 */
[----:B------:R-:W2:Y:S01]  /*7da0*/  LDL.LU R5, [R1+0x70] ;  /* 0x0000700001057983 */ /* 0x000ea20000300800 */
[----:B------:R-:W-:Y:S06]  /*7db0*/  BAR.SYNC.DEFER_BLOCKING 0x0 ;  /* 0x0000000000007b1d */ /* 0x000fec0000010000 */
[----:B------:R-:W0:Y:S02]  /*7dc0*/  LDS.64 R70, [R70] ;  /* 0x0000000046467984 */ /* 0x000e240000000a00 */
[--C-:B0----5:R-:W-:Y:S01]  /*7dd0*/  FFMA.FTZ R85, R2, R85, -R70.reuse ;  /* 0x0000005502557223 */ /* 0x121fe20000010846 */
        /* <DEDUP_REMOVED lines=62> */
[----:B------:R-:W-:Y:S01]  /*81c0*/  FFMA.FTZ R70, R4, R78, -R70 ;  /* 0x0000004e04467223 */ /* 0x000fe20000010846 */
[----:B---3--:R-:W-:-:S02]  /*81d0*/  FFMA.FTZ R85, R58, -R71, R85 ;  /* 0x800000473a557223 */ /* 0x008fc40000010055 */
[----:B------:R-:W3:Y:S01]  /*81e0*/  LDL.LU R58, [R1+0x54] ;  /* 0x00005400013a7983 */ /* 0x000ee20000300800 */
[----:B----4-:R-:W-:-:S03]  /*81f0*/  FFMA.FTZ R84, R57, -R71, R84 ;  /* 0x8000004739547223 */ /* 0x010fc60000010054 */
[----:B------:R-:W4:Y:S01]  /*8200*/  LDL.LU R57, [R1+0x6c] ;  /* 0x00006c0001397983 */ /* 0x000f220000300800 */
[----:B--2---:R-:W-:-:S03]  /*8210*/  FFMA.FTZ R83, R56, -R71, R83 ;  /* 0x8000004738537223 */ /* 0x004fc60000010053 */
[----:B------:R-:W2:Y:S01]  /*8220*/  LDL.LU R56, [R1+0x78] ;  /* 0x0000780001387983 */ /* 0x000ea20000300800 */
[----:B------:R-:W-:-:S03]  /*8230*/  FFMA.FTZ R82, R55, -R71, R82 ;  /* 0x8000004737527223 */ /* 0x000fc60000010052 */
        /* <DEDUP_REMOVED lines=14> */
[----:B------:R-:W2:Y:S04]  /*8320*/  LDL.LU R5, [R1+0x48] ;  /* 0x0000480001057983 */ /* 0x000ea80000300800 */
[----:B------:R-:W2:Y:S04]  /*8330*/  LDL.LU R125, [R1+0x58] ;  /* 0x00005800017d7983 */ /* 0x000ea80000300800 */
[----:B------:R-:W2:Y:S04]  /*8340*/  LDL.LU R124, [R1+0x44] ;  /* 0x00004400017c7983 */ /* 0x000ea80000300800 */
[----:B------:R-:W2:Y:S04]  /*8350*/  LDL.LU R123, [R1+0xc] ;  /* 0x00000c00017b7983 */ /* 0x000ea80000300800 */
[----:B------:R-:W2:Y:S01]  /*8360*/  LDL.LU R78, [R1+0x8] ;  /* 0x00000800014e7983 */ /* 0x000ea20000300800 */
[----:B------:R-:W-:-:S03]  /*8370*/  FFMA.FTZ R9, R68, -R71, R9 ;  /* 0x8000004744097223 */ /* 0x000fc60000010009 */
[----:B------:R-:W2:Y:S04]  /*8380*/  LDL.LU R69, [R1+0x4] ;  /* 0x0000040001457983 */ /* 0x000ea80000300800 */
[----:B------:R-:W2:Y:S01]  /*8390*/  LDL.LU R68, [R1] ;  /* 0x0000000001447983 */ /* 0x000ea20000300800 */
[----:B---3--:R-:W-:-:S03]  /*83a0*/  FFMA.FTZ R42, R58, -R71, R42 ;  /* 0x800000473a2a7223 */ /* 0x008fc6000001002a */
[----:B------:R1:W5:Y:S01]  /*83b0*/  LDL.LU R58, [R1+0x188] ;  /* 0x00018800013a7983 */ /* 0x0003620000300800 */
[----:B----4-:R-:W-:-:S03]  /*83c0*/  FFMA.FTZ R48, R57, -R71, R48 ;  /* 0x8000004739307223 */ /* 0x010fc60000010030 */
[----:B------:R1:W5:Y:S01]  /*83d0*/  LDL.LU R57, [R1+0x184] ;  /* 0x0001840001397983 */ /* 0x0003620000300800 */
[----:B--2---:R-:W-:-:S03]  /*83e0*/  FFMA.FTZ R43, R56, -R71, R43 ;  /* 0x80000047382b7223 */ /* 0x004fc6000001002b */
[----:B------:R1:W5:Y:S01]  /*83f0*/  LDL.LU R56, [R1+0x180] ;  /* 0x0001800001387983 */ /* 0x0003620000300800 */
[----:B------:R-:W-:-:S03]  /*8400*/  FFMA.FTZ R45, R55, -R71, R45 ;  /* 0x80000047372d7223 */ /* 0x000fc6000001002d */
        /* <DEDUP_REMOVED lines=16> */
[----:B------:R-:W2:Y:S01]  /*8510*/  LDL.LU R78, [R1+0xa4] ;  /* 0x0000a400014e7983 */ /* 0x000ea20000300800 */
[----:B------:R-:W-:-:S03]  /*8520*/  FFMA.FTZ R33, R69, -R71, R33 ;  /* 0x8000004745217223 */ /* 0x000fc60000010021 */
[----:B------:R-:W3:Y:S01]  /*8530*/  LDL.LU R69, [R1+0xe8] ;  /* 0x0000e80001457983 */ /* 0x000ee20000300800 */
[----:B------:R-:W-:Y:S01]  /*8540*/  FFMA.FTZ R101, R101, -R71, R10 ;  /* 0x8000004765657223 */ /* 0x000fe2000001000a */
[C---:B------:R-:W-:Y:S01]  /*8550*/  FMUL.FTZ R9, R51.reuse, R9 ;  /* 0x0000000933097220 */ /* 0x040fe20000410000 */
[----:B------:R-:W-:Y:S01]  /*8560*/  FMUL.FTZ R85, R51, R85 ;  /* 0x0000005533557220 */ /* 0x000fe20000410000 */
[-C--:B------:R-:W-:Y:S01]  /*8570*/  FFMA.FTZ R70, R86, -R71.reuse, R70 ;  /* 0x8000004756467223 */ /* 0x080fe20000010046 */
[----:B------:R-:W-:-:S03]  /*8580*/  FFMA.FTZ R26, R68, -R71, R26 ;  /* 0x80000047441a7223 */ /* 0x000fc6000001001a */
[----:B------:R-:W-:Y:S01]  /*8590*/  F2FP.F16.F32.PACK_AB R9, R85, R9 ;  /* 0x000000095509723e */ /* 0x000fe200000000ff */
[----:B------:R-:W-:Y:S01]  /*85a0*/  FMUL.FTZ R68, R51, R84 ;  /* 0x0000005433447220 */ /* 0x000fe20000410000 */
[----:B--2---:R-:W-:Y:S02]  /*85b0*/  IADD3 R10, P1, R78, UR22, RZ ;  /* 0x000000164e0a7c10 */ /* 0x004fe4000ff3e0ff */
[----:B------:R-:W2:Y:S04]  /*85c0*/  LDL.LU R78, [R1+0xe0] ;  /* 0x0000e000014e7983 */ /* 0x000ea80000300800 */
[----:B------:R-:W4:Y:S04]  /*85d0*/  LDL.LU R86, [R1+0xe4] ;  /* 0x0000e40001567983 */ /* 0x000f280000300800 */
[----:B------:R-:W4:Y:S04]  /*85e0*/  LDL.LU R85, [R1+0xd8] ;  /* 0x0000d80001557983 */ /* 0x000f280000300800 */
[----:B------:R-:W4:Y:S01]  /*85f0*/  LDL.LU R84, [R1+0xdc] ;  /* 0x0000dc0001547983 */ /* 0x000f220000300800 */
[-C--:B------:R-:W-:Y:S01]  /*8600*/  FFMA.FTZ R12, R105, -R71.reuse, R12 ;  /* 0x80000047690c7223 */ /* 0x080fe2000001000c */
[----:B------:R-:W-:Y:S01]  /*8610*/  FFMA.FTZ R103, R103, -R71, R11 ;  /* 0x8000004767677223 */ /* 0x000fe2000001000b */
[----:B------:R-:W-:Y:S01]  /*8620*/  FMUL.FTZ R83, R51, R83 ;  /* 0x0000005333537220 */ /* 0x000fe20000410000 */
[----:B---3--:R-:W-:Y:S01]  /*8630*/  IADD3.X R11, R69, UR23, RZ, P1, !PT ;  /* 0x00000017450b7c10 */ /* 0x008fe20008ffe4ff */
[----:B------:R-:W-:Y:S01]  /*8640*/  FMUL.FTZ R69, R51, R12 ;  /* 0x0000000c33457220 */ /* 0x000fe20000410000 */
[----:B------:R-:W-:Y:S01]  /*8650*/  PRMT R12, R9, 0x7632, R12 ;  /* 0x00007632090c7816 */ /* 0x000fe2000000000c */
[----:B------:R-:W-:Y:S01]  /*8660*/  FMUL.FTZ R82, R51, R82 ;  /* 0x0000005233527220 */ /* 0x000fe20000410000 */
[----:B------:R-:W-:Y:S01]  /*8670*/  F2FP.F16.F32.PACK_AB R68, R83, R68 ;  /* 0x000000445344723e */ /* 0x000fe200000000ff */
[----:B------:R-:W-:Y:S01]  /*8680*/  FMUL.FTZ R81, R51, R81 ;  /* 0x0000005133517220 */ /* 0x000fe20000410000 */
[----:B------:R-:W3:Y:S01]  /*8690*/  LDL.LU R83, [R1+0xd0] ;  /* 0x0000d00001537983 */ /* 0x000ee20000300800 */
[-C--:B------:R-:W-:Y:S01]  /*86a0*/  FFMA.FTZ R37, R125, -R71.reuse, R37 ;  /* 0x800000477d257223 */ /* 0x080fe20000010025 */
[----:B------:R-:W-:-:S02]  /*86b0*/  FFMA.FTZ R30, R124, -R71, R30 ;  /* 0x800000477c1e7223 */ /* 0x000fc4000001001e */
[----:B------:R-:W-:Y:S01]  /*86c0*/  STG.E.U16 desc[UR14][R10.64+0x2], R12 ;  /* 0x0000020c0a007986 */ /* 0x000fe2000c10150e */
[-C--:B------:R-:W-:Y:S01]  /*86d0*/  FFMA.FTZ R36, R123, -R71.reuse, R36 ;  /* 0x800000477b247223 */ /* 0x080fe20000010024 */
[-C--:B------:R-:W-:Y:S01]  /*86e0*/  FFMA.FTZ R32, R120, -R71.reuse, R32 ;  /* 0x8000004778207223 */ /* 0x080fe20000010020 */
[-C--:B------:R-:W-:Y:S01]  /*86f0*/  FFMA.FTZ R27, R119, -R71.reuse, R27 ;  /* 0x80000047771b7223 */ /* 0x080fe2000001001b */
[----:B------:R0:W-:Y:S01]  /*8700*/  STG.E.U16 desc[UR14][R10.64], R9 ;  /* 0x000000090a007986 */ /* 0x0001e2000c10150e */
        /* <DEDUP_REMOVED lines=29> */
[C---:B------:R-:W-:Y:S01]  /*88e0*/  FMUL.FTZ R80, R51.reuse, R80 ;  /* 0x0000005033507220 */ /* 0x040fe20000410000 */
[C---:B------:R-:W-:Y:S01]  /*88f0*/  FMUL.FTZ R79, R51.reuse, R79 ;  /* 0x0000004f334f7220 */ /* 0x040fe20000410000 */
[----:B0-----:R-:W-:Y:S01]  /*8900*/  PRMT R9, R68, 0x7632, R9 ;  /* 0x0000763244097816 */ /* 0x001fe20000000009 */
[C---:B------:R-:W-:Y:S01]  /*8910*/  FMUL.FTZ R46, R51.reuse, R46 ;  /* 0x0000002e332e7220 */ /* 0x040fe20000410000 */
        /* <DEDUP_REMOVED lines=56> */
[----:B------:R-:W-:-:S02]  /*8ca0*/  F2FP.F16.F32.PACK_AB R79, R79, R80 ;  /* 0x000000504f4f723e */ /* 0x000fc400000000ff */
[----:B------:R-:W-:Y:S01]  /*8cb0*/  PRMT R51, R81, 0x7632, R51 ;  /* 0x0000763251337816 */ /* 0x000fe20000000033 */
[----:B------:R0:W-:Y:S01]  /*8cc0*/  STG.E.U16 desc[UR14][R10.64+0x6], R9 ;  /* 0x000006090a007986 */ /* 0x0001e2000c10150e */
[----:B------:R-:W-:Y:S02]  /*8cd0*/  F2FP.F16.F32.PACK_AB R46, R50, R46 ;  /* 0x0000002e322e723e */ /* 0x000fe400000000ff */
[----:B------:R-:W-:Y:S02]  /*8ce0*/  F2FP.F16.F32.PACK_AB R47, R49, R47 ;  /* 0x0000002f312f723e */ /* 0x000fe400000000ff */
[----:B------:R-:W-:Y:S02]  /*8cf0*/  PRMT R49, R46, 0x7610, R49 ;  /* 0x000076102e317816 */ /* 0x000fe40000000031 */
[----:B0-----:R-:W-:Y:S02]  /*8d00*/  PRMT R9, R79, 0x7632, R9 ;  /* 0x000076324f097816 */ /* 0x001fe40000000009 */
[----:B--2---:R-:W-:-:S02]  /*8d10*/  IADD3 R12, P1, R78, UR22, RZ ;  /* 0x000000164e0c7c10 */ /* 0x004fc4000ff3e0ff */
[----:B------:R-:W2:Y:S02]  /*8d20*/  LDL.LU R78, [R1+0xd4] ;  /* 0x0000d400014e7983 */ /* 0x000ea40000300800 */
[----:B----4-:R-:W-:Y:S02]  /*8d30*/  IADD3.X R13, R86, UR23, RZ, P1, !PT ;  /* 0x00000017560d7c10 */ /* 0x010fe40008ffe4ff */
[----:B------:R-:W4:Y:S01]  /*8d40*/  LDL.LU R68, [R1+0xc8] ;  /* 0x0000c80001447983 */ /* 0x000f220000300800 */
[----:B------:R-:W-:-:S03]  /*8d50*/  IADD3 R10, P1, R85, UR22, RZ ;  /* 0x00000016550a7c10 */ /* 0x000fc6000ff3e0ff */
[----:B------:R0:W-:Y:S01]  /*8d60*/  STG.E.U16 desc[UR14][R12.64+0x2], R51 ;  /* 0x000002330c007986 */ /* 0x0001e2000c10150e */
[----:B------:R-:W-:-:S03]  /*8d70*/  IADD3.X R11, R84, UR23, RZ, P1, !PT ;  /* 0x00000017540b7c10 */ /* 0x000fc60008ffe4ff */
[----:B------:R-:W-:Y:S04]  /*8d80*/  STG.E.U16 desc[UR14][R12.64], R81 ;  /* 0x000000510c007986 */ /* 0x000fe8000c10150e */
[----:B------:R-:W-:Y:S04]  /*8d90*/  STG.E.U16 desc[UR14][R12.64+0x4], R79 ;  /* 0x0000044f0c007986 */ /* 0x000fe8000c10150e */
[----:B0-----:R-:W4:Y:S04]  /*8da0*/  LDL.LU R51, [R1+0xcc] ;  /* 0x0000cc0001337983 */ /* 0x001f280000300800 */
[----:B------:R-:W4:Y:S04]  /*8db0*/  LDL.LU R50, [R1+0xc0] ;  /* 0x0000c00001327983 */ /* 0x000f280000300800 */
[----:B------:R-:W-:Y:S04]  /*8dc0*/  STG.E.U16 desc[UR14][R12.64+0x6], R9 ;  /* 0x000006090c007986 */ /* 0x000fe8000c10150e */
[----:B------:R0:W-:Y:S04]  /*8dd0*/  STG.E.U16 desc[UR14][R10.64], R49 ;  /* 0x000000310a007986 */ /* 0x0001e8000c10150e */
[----:B0-----:R-:W4:Y:S01]  /*8de0*/  LDL.LU R49, [R1+0xc4] ;  /* 0x0000c40001317983 */ /* 0x001f220000300800 */
[----:B------:R-:W-:-:S02]  /*8df0*/  PRMT R46, R46, 0x7632, R46 ;  /* 0x000076322e2e7816 */ /* 0x000fc4000000002e */
[----:B---3--:R-:W-:Y:S02]  /*8e00*/  IADD3 R12, P1, R83, UR22, RZ ;  /* 0x00000016530c7c10 */ /* 0x008fe4000ff3e0ff */
[----:B------:R-:W-:Y:S02]  /*8e10*/  F2FP.F16.F32.PACK_AB R42, R48, R42 ;  /* 0x0000002a302a723e */ /* 0x000fe400000000ff */
[----:B------:R-:W-:Y:S02]  /*8e20*/  F2FP.F16.F32.PACK_AB R43, R45, R43 ;  /* 0x0000002b2d2b723e */ /* 0x000fe400000000ff */
[----:B------:R-:W-:Y:S01]  /*8e30*/  PRMT R9, R47, 0x7632, R9 ;  /* 0x000076322f097816 */ /* 0x000fe20000000009 */
[----:B------:R0:W-:Y:S01]  /*8e40*/  STG.E.U16 desc[UR14][R10.64+0x2], R46 ;  /* 0x0000022e0a007986 */ /* 0x0001e2000c10150e */
[C---:B------:R-:W-:Y:S02]  /*8e50*/  PRMT R45, R42.reuse, 0x7610, R45 ;  /* 0x000076102a2d7816 */ /* 0x040fe4000000002d */
[----:B------:R-:W-:Y:S01]  /*8e60*/  PRMT R42, R42, 0x7632, R42 ;  /* 0x000076322a2a7816 */ /* 0x000fe2000000002a */
[----:B------:R-:W-:Y:S01]  /*8e70*/  STG.E.U16 desc[UR14][R10.64+0x4], R47 ;  /* 0x0000042f0a007986 */ /* 0x000fe2000c10150e */
[----:B------:R-:W-:-:S02]  /*8e80*/  F2FP.F16.F32.PACK_AB R39, R41, R39 ;  /* 0x000000272927723e */ /* 0x000fc400000000ff */
[----:B------:R-:W-:Y:S01]  /*8e90*/  PRMT R41, R43, 0x7632, R41 ;  /* 0x000076322b297816 */ /* 0x000fe20000000029 */
[----:B------:R3:W-:Y:S04]  /*8ea0*/  STG.E.U16 desc[UR14][R10.64+0x6], R9 ;  /* 0x000006090a007986 */ /* 0x0007e8000c10150e */
[----:B0-----:R-:W4:Y:S01]  /*8eb0*/  LDL.LU R46, [R1+0xb8] ;  /* 0x0000b800012e7983 */ /* 0x001f220000300800 */
[----:B------:R-:W-:Y:S02]  /*8ec0*/  F2FP.F16.F32.PACK_AB R38, R44, R38 ;  /* 0x000000262c26723e */ /* 0x000fe400000000ff */
[----:B------:R-:W-:Y:S02]  /*8ed0*/  F2FP.F16.F32.PACK_AB R34, R40, R34 ;  /* 0x000000222822723e */ /* 0x000fe400000000ff */
[----:B------:R-:W-:-:S02]  /*8ee0*/  PRMT R44, R38, 0x7610, R44 ;  /* 0x00007610262c7816 */ /* 0x000fc4000000002c */
[----:B------:R-:W-:Y:S02]  /*8ef0*/  PRMT R38, R38, 0x7632, R38 ;  /* 0x0000763226267816 */ /* 0x000fe40000000026 */
[----:B------:R-:W-:Y:S02]  /*8f00*/  F2FP.F16.F32.PACK_AB R35, R37, R35 ;  /* 0x000000232523723e */ /* 0x000fe400000000ff */
[----:B---3--:R-:W-:Y:S02]  /*8f10*/  PRMT R9, R39, 0x7632, R9 ;  /* 0x0000763227097816 */ /* 0x008fe40000000009 */
[----:B------:R-:W-:Y:S02]  /*8f20*/  PRMT R37, R34, 0x7632, R37 ;  /* 0x0000763222257816 */ /* 0x000fe40000000025 */
[----:B------:R-:W-:Y:S02]  /*8f30*/  F2FP.F16.F32.PACK_AB R31, R33, R31 ;  /* 0x0000001f211f723e */ /* 0x000fe400000000ff */
[----:B------:R-:W-:-:S02]  /*8f40*/  PRMT R33, R35, 0x7632, R33 ;  /* 0x0000763223217816 */ /* 0x000fc40000000021 */
[----:B--2---:R-:W-:-:S05]  /*8f50*/  IADD3.X R13, R78, UR23, RZ, P1, !PT ;  /* 0x000000174e0d7c10 */ /* 0x004fca0008ffe4ff */
[----:B------:R0:W-:Y:S01]  /*8f60*/  STG.E.U16 desc[UR14][R12.64], R45 ;  /* 0x0000002d0c007986 */ /* 0x0001e2000c10150e */
[----:B----4-:R-:W-:-:S03]  /*8f70*/  IADD3 R10, P1, R68, UR22, RZ ;  /* 0x00000016440a7c10 */ /* 0x010fc6000ff3e0ff */
[----:B------:R2:W-:Y:S04]  /*8f80*/  STG.E.U16 desc[UR14][R12.64+0x2], R42 ;  /* 0x0000022a0c007986 */ /* 0x0005e8000c10150e */
[----:B------:R3:W-:Y:S04]  /*8f90*/  STG.E.U16 desc[UR14][R12.64+0x6], R41 ;  /* 0x000006290c007986 */ /* 0x0007e8000c10150e */
[----:B0-----:R-:W4:Y:S04]  /*8fa0*/  LDL.LU R45, [R1+0xbc] ;  /* 0x0000bc00012d7983 */ /* 0x001f280000300800 */
[----:B--2---:R-:W2:Y:S01]  /*8fb0*/  LDL.LU R42, [R1+0xb0] ;  /* 0x0000b000012a7983 */ /* 0x004ea20000300800 */
[----:B------:R-:W-:-:S03]  /*8fc0*/  IADD3.X R11, R51, UR23, RZ, P1, !PT ;  /* 0x00000017330b7c10 */ /* 0x000fc60008ffe4ff */
[----:B------:R0:W-:Y:S04]  /*8fd0*/  STG.E.U16 desc[UR14][R12.64+0x4], R43 ;  /* 0x0000042b0c007986 */ /* 0x0001e8000c10150e */
[----:B---3--:R-:W3:Y:S01]  /*8fe0*/  LDL.LU R41, [R1+0xb4] ;  /* 0x0000b40001297983 */ /* 0x008ee20000300800 */
[----:B0-----:R-:W-:-:S03]  /*8ff0*/  IADD3 R12, P1, R50, UR22, RZ ;  /* 0x00000016320c7c10 */ /* 0x001fc6000ff3e0ff */
[----:B------:R0:W-:Y:S01]  /*9000*/  STG.E.U16 desc[UR14][R10.64+0x2], R38 ;  /* 0x000002260a007986 */ /* 0x0001e2000c10150e */
[----:B------:R-:W-:-:S03]  /*9010*/  IADD3.X R13, R49, UR23, RZ, P1, !PT ;  /* 0x00000017310d7c10 */ /* 0x000fc60008ffe4ff */
[----:B------:R-:W-:Y:S04]  /*9020*/  STG.E.U16 desc[UR14][R10.64], R44 ;  /* 0x0000002c0a007986 */ /* 0x000fe8000c10150e */
[----:B0-----:R-:W3:Y:S04]  /*9030*/  LDL.LU R38, [R1+0xa8] ;  /* 0x0000a80001267983 */ /* 0x001ee80000300800 */
[----:B------:R-:W-:Y:S04]  /*9040*/  STG.E.U16 desc[UR14][R10.64+0x4], R39 ;  /* 0x000004270a007986 */ /* 0x000fe8000c10150e */
[----:B------:R-:W-:Y:S04]  /*9050*/  STG.E.U16 desc[UR14][R10.64+0x6], R9 ;  /* 0x000006090a007986 */ /* 0x000fe8000c10150e */
[----:B------:R0:W-:Y:S04]  /*9060*/  STG.E.U16 desc[UR14][R12.64+0x2], R37 ;  /* 0x000002250c007986 */ /* 0x0001e8000c10150e */
[----:B------:R1:W-:Y:S04]  /*9070*/  STG.E.U16 desc[UR14][R12.64], R34 ;  /* 0x000000220c007986 */ /* 0x0003e8000c10150e */
[----:B------:R1:W-:Y:S04]  /*9080*/  STG.E.U16 desc[UR14][R12.64+0x6], R33 ;  /* 0x000006210c007986 */ /* 0x0003e8000c10150e */
[----:B0-----:R-:W3:Y:S04]  /*9090*/  LDL.LU R37, [R1+0xac] ;  /* 0x0000ac0001257983 */ /* 0x001ee80000300800 */
[----:B-1----:R-:W3:Y:S04]  /*90a0*/  LDL.LU R34, [R1+0x9c] ;  /* 0x00009c0001227983 */ /* 0x002ee80000300800 */
[----:B------:R-:W3:Y:S01]  /*90b0*/  LDL.LU R33, [R1+0xa0] ;  /* 0x0000a00001217983 */ /* 0x000ee20000300800 */
[----:B------:R-:W-:-:S02]  /*90c0*/  IADD3 R10, P1, R46, UR22, RZ ;  /* 0x000000162e0a7c10 */ /* 0x000fc4000ff3e0ff */
[----:B------:R-:W-:Y:S01]  /*90d0*/  F2FP.F16.F32.PACK_AB R30, R36, R30 ;  /* 0x0000001e241e723e */ /* 0x000fe200000000ff */
[----:B------:R2:W-:Y:S01]  /*90e0*/  STG.E.U16 desc[UR14][R12.64+0x4], R35 ;  /* 0x000004230c007986 */ /* 0x0005e2000c10150e */
[----:B------:R-:W-:Y:S02]  /*90f0*/  F2FP.F16.F32.PACK_AB R26, R32, R26 ;  /* 0x0000001a201a723e */ /* 0x000fe400000000ff */
[----:B------:R-:W-:Y:S02]  /*9100*/  PRMT R36, R30, 0x7632, R36 ;  /* 0x000076321e247816 */ /* 0x000fe40000000024 */
[----:B------:R-:W-:Y:S02]  /*9110*/  F2FP.F16.F32.PACK_AB R27, R29, R27 ;  /* 0x0000001b1d1b723e */ /* 0x000fe400000000ff */
[----:B------:R-:W-:Y:S02]  /*9120*/  PRMT R9, R31, 0x7632, R9 ;  /* 0x000076321f097816 */ /* 0x000fe40000000009 */
[----:B------:R-:W-:-:S02]  /*9130*/  PRMT R29, R26, 0x7632, R29 ;  /* 0x000076321a1d7816 */ /* 0x000fc4000000001d */
[----:B------:R-:W-:Y:S02]  /*9140*/  F2FP.F16.F32.PACK_AB R23, R25, R23 ;  /* 0x000000171917723e */ /* 0x000fe400000000ff */
[----:B------:R-:W-:Y:S02]  /*9150*/  PRMT R25, R27, 0x7632, R25 ;  /* 0x000076321b197816 */ /* 0x000fe40000000019 */
[----:B------:R-:W-:Y:S02]  /*9160*/  F2FP.F16.F32.PACK_AB R22, R28, R22 ;  /* 0x000000161c16723e */ /* 0x000fe400000000ff */
[----:B------:R-:W-:Y:S02]  /*9170*/  F2FP.F16.F32.PACK_AB R18, R24, R18 ;  /* 0x000000121812723e */ /* 0x000fe400000000ff */
[----:B------:R-:W-:Y:S02]  /*9180*/  PRMT R28, R22, 0x7632, R28 ;  /* 0x00007632161c7816 */ /* 0x000fe4000000001c */
[----:B------:R-:W-:-:S02]  /*9190*/  F2FP.F16.F32.PACK_AB R19, R21, R19 ;  /* 0x000000131513723e */ /* 0x000fc400000000ff */
[----:B------:R-:W-:Y:S02]  /*91a0*/  PRMT R21, R18, 0x7632, R21 ;  /* 0x0000763212157816 */ /* 0x000fe40000000015 */
[----:B------:R-:W-:Y:S02]  /*91b0*/  F2FP.F16.F32.PACK_AB R15, R17, R15 ;  /* 0x0000000f110f723e */ /* 0x000fe400000000ff */
[----:B------:R-:W-:Y:S02]  /*91c0*/  PRMT R17, R19, 0x7632, R17 ;  /* 0x0000763213117816 */ /* 0x000fe40000000011 */
[----:B----4-:R-:W-:Y:S02]  /*91d0*/  IADD3.X R11, R45, UR23, RZ, P1, !PT ;  /* 0x000000172d0b7c10 */ /* 0x010fe40008ffe4ff */
[----:B--2---:R-:W-:-:S03]  /*91e0*/  IADD3 R12, P1, R42, UR22, RZ ;  /* 0x000000162a0c7c10 */ /* 0x004fc6000ff3e0ff */
[----:B------:R0:W-:Y:S01]  /*91f0*/  STG.E.U16 desc[UR14][R10.64], R30 ;  /* 0x0000001e0a007986 */ /* 0x0001e2000c10150e */
[----:B---3--:R-:W-:-:S03]  /*9200*/  IADD3.X R13, R41, UR23, RZ, P1, !PT ;  /* 0x00000017290d7c10 */ /* 0x008fc60008ffe4ff */
[----:B------:R-:W-:Y:S04]  /*9210*/  STG.E.U16 desc[UR14][R10.64+0x2], R36 ;  /* 0x000002240a007986 */ /* 0x000fe8000c10150e */
[----:B0-----:R-:W2:Y:S04]  /*9220*/  LDL.LU R30, [R1+0x94] ;  /* 0x00009400011e7983 */ /* 0x001ea80000300800 */
[----:B------:R-:W-:Y:S04]  /*9230*/  STG.E.U16 desc[UR14][R10.64+0x4], R31 ;  /* 0x0000041f0a007986 */ /* 0x000fe8000c10150e */
[----:B------:R0:W-:Y:S04]  /*9240*/  STG.E.U16 desc[UR14][R10.64+0x6], R9 ;  /* 0x000006090a007986 */ /* 0x0001e8000c10150e */
[----:B------:R1:W-:Y:S04]  /*9250*/  STG.E.U16 desc[UR14][R12.64+0x2], R29 ;  /* 0x0000021d0c007986 */ /* 0x0003e8000c10150e */
[----:B------:R3:W-:Y:S01]  /*9260*/  STG.E.U16 desc[UR14][R12.64], R26 ;  /* 0x0000001a0c007986 */ /* 0x0007e2000c10150e */
[----:B0-----:R-:W-:-:S03]  /*9270*/  IADD3 R10, P1, R38, UR22, RZ ;  /* 0x00000016260a7c10 */ /* 0x001fc6000ff3e0ff */
[----:B-1----:R-:W4:Y:S04]  /*9280*/  LDL.LU R29, [R1+0x98] ;  /* 0x00009800011d7983 */ /* 0x002f280000300800 */
[----:B---3--:R-:W3:Y:S04]  /*9290*/  LDL.LU R26, [R1+0x8c] ;  /* 0x00008c00011a7983 */ /* 0x008ee80000300800 */
[----:B------:R-:W-:Y:S04]  /*92a0*/  STG.E.U16 desc[UR14][R12.64+0x4], R27 ;  /* 0x0000041b0c007986 */ /* 0x000fe8000c10150e */
[----:B------:R0:W-:Y:S01]  /*92b0*/  STG.E.U16 desc[UR14][R12.64+0x6], R25 ;  /* 0x000006190c007986 */ /* 0x0001e2000c10150e */
[----:B------:R-:W-:-:S02]  /*92c0*/  IADD3.X R11, R37, UR23, RZ, P1, !PT ;  /* 0x00000017250b7c10 */ /* 0x000fc40008ffe4ff */
[----:B------:R-:W-:Y:S02]  /*92d0*/  PRMT R9, R23, 0x7632, R9 ;  /* 0x0000763217097816 */ /* 0x000fe40000000009 */
[----:B0-----:R-:W-:Y:S01]  /*92e0*/  IADD3 R12, P1, R34, UR22, RZ ;  /* 0x00000016220c7c10 */ /* 0x001fe2000ff3e0ff */
[----:B------:R-:W3:Y:S04]  /*92f0*/  LDL.LU R25, [R1+0x90] ;  /* 0x0000900001197983 */ /* 0x000ee80000300800 */
[----:B------:R-:W3:Y:S01]  /*9300*/  LDL.LU R24, [R1+0x84] ;  /* 0x0000840001187983 */ /* 0x000ee20000300800 */
[----:B------:R-:W-:-:S03]  /*9310*/  IADD3.X R13, R33, UR23, RZ, P1, !PT ;  /* 0x00000017210d7c10 */ /* 0x000fc60008ffe4ff */
[----:B------:R0:W-:Y:S04]  /*9320*/  STG.E.U16 desc[UR14][R10.64+0x4], R23 ;  /* 0x000004170a007986 */ /* 0x0001e8000c10150e */
[----:B------:R1:W-:Y:S04]  /*9330*/  STG.E.U16 desc[UR14][R10.64], R22 ;  /* 0x000000160a007986 */ /* 0x0003e8000c10150e */
[----:B------:R-:W-:Y:S04]  /*9340*/  STG.E.U16 desc[UR14][R10.64+0x2], R28 ;  /* 0x0000021c0a007986 */ /* 0x000fe8000c10150e */
[----:B0-----:R-:W3:Y:S04]  /*9350*/  LDL.LU R23, [R1+0x88] ;  /* 0x0000880001177983 */ /* 0x001ee80000300800 */
[----:B-1----:R-:W3:Y:S04]  /*9360*/  LDL.LU R22, [R1+0x7c] ;  /* 0x00007c0001167983 */ /* 0x002ee80000300800 */
[----:B------:R-:W-:Y:S04]  /*9370*/  STG.E.U16 desc[UR14][R10.64+0x6], R9 ;  /* 0x000006090a007986 */ /* 0x000fe8000c10150e */
[----:B------:R0:W-:Y:S04]  /*9380*/  STG.E.U16 desc[UR14][R12.64+0x2], R21 ;  /* 0x000002150c007986 */ /* 0x0001e8000c10150e */
[----:B------:R1:W-:Y:S04]  /*9390*/  STG.E.U16 desc[UR14][R12.64+0x4], R19 ;  /* 0x000004130c007986 */ /* 0x0003e8000c10150e */
[----:B------:R1:W-:Y:S04]  /*93a0*/  STG.E.U16 desc[UR14][R12.64+0x6], R17 ;  /* 0x000006110c007986 */ /* 0x0003e8000c10150e */
[----:B0-----:R-:W3:Y:S04]  /*93b0*/  LDL.LU R21, [R1+0x80] ;  /* 0x0000800001157983 */ /* 0x001ee80000300800 */
[----:B-1----:R-:W3:Y:S04]  /*93c0*/  LDL.LU R19, [R1+0x28] ;  /* 0x0000280001137983 */ /* 0x002ee80000300800 */
[----:B------:R-:W3:Y:S01]  /*93d0*/  LDL.LU R17, [R1+0x30] ;  /* 0x0000300001117983 */ /* 0x000ee20000300800 */
[----:B------:R-:W-:-:S02]  /*93e0*/  F2FP.F16.F32.PACK_AB R14, R20, R14 ;  /* 0x0000000e140e723e */ /* 0x000fc400000000ff */
[----:B------:R-:W-:Y:S01]  /*93f0*/  PRMT R9, R15, 0x7632, R9 ;  /* 0x000076320f097816 */ /* 0x000fe20000000009 */
[----:B------:R0:W-:Y:S01]  /*9400*/  STG.E.U16 desc[UR14][R12.64], R18 ;  /* 0x000000120c007986 */ /* 0x0001e2000c10150e */
[----:B------:R-:W-:Y:S02]  /*9410*/  PRMT R20, R14, 0x7632, R20 ;  /* 0x000076320e147816 */ /* 0x000fe40000000014 */
[----:B------:R-:W-:Y:S02]  /*9420*/  F2FP.F16.F32.PACK_AB R16, R16, R69 ;  /* 0x000000451010723e */ /* 0x000fe400000000ff */
[----:B------:R-:W-:Y:S02]  /*9430*/  F2FP.F16.F32.PACK_AB R71, R71, R103 ;  /* 0x000000674747723e */ /* 0x000fe400000000ff */
[----:B------:R-:W-:Y:S02]  /*9440*/  F2FP.F16.F32.PACK_AB R61, R61, R101 ;  /* 0x000000653d3d723e */ /* 0x000fe400000000ff */
[----:B0-----:R-:W-:-:S02]  /*9450*/  PRMT R18, R16, 0x7632, R18 ;  /* 0x0000763210127816 */ /* 0x001fc40000000012 */
[----:B------:R-:W-:Y:S02]  /*9460*/  F2FP.F16.F32.PACK_AB R62, R63, R62 ;  /* 0x0000003e3f3e723e */ /* 0x000fe400000000ff */
[----:B------:R-:W-:Y:S02]  /*9470*/  F2FP.F16.F32.PACK_AB R64, R66, R64 ;  /* 0x000000404240723e */ /* 0x000fe400000000ff */
[----:B------:R-:W-:Y:S02]  /*9480*/  F2FP.F16.F32.PACK_AB R65, R67, R65 ;  /* 0x000000414341723e */ /* 0x000fe400000000ff */
[----:B------:R-:W-:Y:S02]  /*9490*/  F2FP.F16.F32.PACK_AB R60, R75, R60 ;  /* 0x0000003c4b3c723e */ /* 0x000fe400000000ff */
[----:B------:R-:W-:Y:S02]  /*94a0*/  F2FP.F16.F32.PACK_AB R74, R77, R74 ;  /* 0x0000004a4d4a723e */ /* 0x000fe400000000ff */
[----:B------:R-:W-:-:S02]  /*94b0*/  F2FP.F16.F32.PACK_AB R73, R73, R76 ;  /* 0x0000004c4949723e */ /* 0x000fc400000000ff */
[----:B------:R-:W-:Y:S01]  /*94c0*/  F2FP.F16.F32.PACK_AB R70, R70, R72 ;  /* 0x000000484646723e */ /* 0x000fe200000000ff */
[----:B------:R-:W-:Y:S01]  /*94d0*/  ULOP3.LUT UR4, UR4, 0x1, URZ, 0x3c, !UPT ;  /* 0x0000000104047892 */ /* 0x000fe2000f8e3c3f */
[----:B------:R-:W-:Y:S01]  /*94e0*/  UMOV UR5, UR11 ;  /* 0x0000000b00057c82 */ /* 0x000fe20008000000 */
[----:B--2---:R-:W-:-:S04]  /*94f0*/  IADD3 R10, P1, R30, UR22, RZ ;  /* 0x000000161e0a7c10 */ /* 0x004fc8000ff3e0ff */
[----:B----4-:R-:W-:Y:S02]  /*9500*/  IADD3.X R11, R29, UR23, RZ, P1, !PT ;  /* 0x000000171d0b7c10 */ /* 0x010fe40008ffe4ff */
[----:B---3--:R-:W-:-:S03]  /*9510*/  IADD3 R12, P1, R26, UR22, RZ ;  /* 0x000000161a0c7c10 */ /* 0x008fc6000ff3e0ff */
[----:B------:R0:W-:Y:S04]  /*9520*/  STG.E.U16 desc[UR14][R10.64], R14 ;  /* 0x0000000e0a007986 */ /* 0x0001e8000c10150e */
[----:B------:R-:W-:Y:S04]  /*9530*/  STG.E.U16 desc[UR14][R10.64+0x2], R20 ;  /* 0x000002140a007986 */ /* 0x000fe8000c10150e */
[----:B------:R-:W-:Y:S04]  /*9540*/  STG.E.U16 desc[UR14][R10.64+0x4], R15 ;  /* 0x0000040f0a007986 */ /* 0x000fe8000c10150e */
[----:B------:R1:W-:Y:S01]  /*9550*/  STG.E.U16 desc[UR14][R10.64+0x6], R9 ;  /* 0x000006090a007986 */ /* 0x0003e2000c10150e */
[----:B0-----:R-:W-:-:S02]  /*9560*/  PRMT R14, R71, 0x7632, R14 ;  /* 0x00007632470e7816 */ /* 0x001fc4000000000e */
[----:B------:R-:W-:Y:S02]  /*9570*/  IADD3.X R13, R25, UR23, RZ, P1, !PT ;  /* 0x00000017190d7c10 */ /* 0x000fe40008ffe4ff */
[----:B-1----:R-:W-:-:S03]  /*9580*/  IADD3 R10, P1, R24, UR22, RZ ;  /* 0x00000016180a7c10 */ /* 0x002fc6000ff3e0ff */
[----:B------:R-:W-:Y:S01]  /*9590*/  STG.E.U16 desc[UR14][R12.64], R16 ;  /* 0x000000100c007986 */ /* 0x000fe2000c10150e */
[----:B------:R-:W-:-:S03]  /*95a0*/  PRMT R9, R61, 0x7632, R9 ;  /* 0x000076323d097816 */ /* 0x000fc60000000009 */
[----:B------:R-:W-:Y:S04]  /*95b0*/  STG.E.U16 desc[UR14][R12.64+0x2], R18 ;  /* 0x000002120c007986 */ /* 0x000fe8000c10150e */
[----:B------:R-:W-:Y:S04]  /*95c0*/  STG.E.U16 desc[UR14][R12.64+0x4], R71 ;  /* 0x000004470c007986 */ /* 0x000fe8000c10150e */
[----:B------:R0:W-:Y:S01]  /*95d0*/  STG.E.U16 desc[UR14][R12.64+0x6], R14 ;  /* 0x0000060e0c007986 */ /* 0x0001e2000c10150e */
[----:B------:R-:W-:Y:S02]  /*95e0*/  IADD3.X R11, R23, UR23, RZ, P1, !PT ;  /* 0x00000017170b7c10 */ /* 0x000fe40008ffe4ff */
[----:B------:R-:W-:-:S02]  /*95f0*/  PRMT R15, R62, 0x7632, R15 ;  /* 0x000076323e0f7816 */ /* 0x000fc4000000000f */
[----:B0-----:R-:W-:Y:S01]  /*9600*/  IADD3 R12, P1, R22, UR22, RZ ;  /* 0x00000016160c7c10 */ /* 0x001fe2000ff3e0ff */
[----:B------:R0:W-:Y:S01]  /*9610*/  STG.E.U16 desc[UR14][R10.64+0x2], R9 ;  /* 0x000002090a007986 */ /* 0x0001e2000c10150e */
[----:B------:R-:W-:-:S03]  /*9620*/  PRMT R16, R64, 0x7632, R16 ;  /* 0x0000763240107816 */ /* 0x000fc60000000010 */
[----:B------:R-:W-:Y:S04]  /*9630*/  STG.E.U16 desc[UR14][R10.64], R61 ;  /* 0x0000003d0a007986 */ /* 0x000fe8000c10150e */
[----:B------:R-:W-:Y:S01]  /*9640*/  STG.E.U16 desc[UR14][R10.64+0x4], R62 ;  /* 0x0000043e0a007986 */ /* 0x000fe2000c10150e */
[----:B------:R-:W-:-:S03]  /*9650*/  IADD3.X R13, R21, UR23, RZ, P1, !PT ;  /* 0x00000017150d7c10 */ /* 0x000fc60008ffe4ff */
[----:B------:R1:W-:Y:S01]  /*9660*/  STG.E.U16 desc[UR14][R10.64+0x6], R15 ;  /* 0x0000060f0a007986 */ /* 0x0003e2000c10150e */
[----:B------:R-:W-:Y:S02]  /*9670*/  IADD3 R14, P1, R19, UR22, RZ ;  /* 0x00000016130e7c10 */ /* 0x000fe4000ff3e0ff */
[----:B0-----:R-:W-:Y:S01]  /*9680*/  PRMT R9, R65, 0x7632, R9 ;  /* 0x0000763241097816 */ /* 0x001fe20000000009 */
[----:B------:R-:W-:Y:S01]  /*9690*/  STG.E.U16 desc[UR14][R12.64], R64 ;  /* 0x000000400c007986 */ /* 0x000fe2000c10150e */
[----:B-1----:R-:W-:Y:S02]  /*96a0*/  IADD3.X R15, R17, UR23, RZ, P1, !PT ;  /* 0x00000017110f7c10 */ /* 0x002fe40008ffe4ff */
[----:B------:R-:W-:Y:S02]  /*96b0*/  PRMT R11, R60, 0x7632, R11 ;  /* 0x000076323c0b7816 */ /* 0x000fe4000000000b */
[----:B------:R-:W-:Y:S01]  /*96c0*/  IADD3 R10, P1, R121, UR22, RZ ;  /* 0x00000016790a7c10 */ /* 0x000fe2000ff3e0ff */
[----:B------:R-:W-:Y:S04]  /*96d0*/  STG.E.U16 desc[UR14][R12.64+0x2], R16 ;  /* 0x000002100c007986 */ /* 0x000fe8000c10150e */
[----:B------:R-:W-:Y:S04]  /*96e0*/  STG.E.U16 desc[UR14][R12.64+0x4], R65 ;  /* 0x000004410c007986 */ /* 0x000fe8000c10150e */
[----:B------:R0:W-:Y:S04]  /*96f0*/  STG.E.U16 desc[UR14][R12.64+0x6], R9 ;  /* 0x000006090c007986 */ /* 0x0001e8000c10150e */
[----:B------:R1:W-:Y:S01]  /*9700*/  STG.E.U16 desc[UR14][R14.64+0x2], R11 ;  /* 0x0000020b0e007986 */ /* 0x0003e2000c10150e */
[----:B0-----:R-:W-:-:S02]  /*9710*/  PRMT R13, R74, 0x7632, R13 ;  /* 0x000076324a0d7816 */ /* 0x001fc4000000000d */
[----:B------:R-:W-:Y:S02]  /*9720*/  PRMT R9, R73, 0x7632, R9 ;  /* 0x0000763249097816 */ /* 0x000fe40000000009 */
[----:B-1----:R-:W-:Y:S02]  /*9730*/  IADD3.X R11, R122, UR23, RZ, P1, !PT ;  /* 0x000000177a0b7c10 */ /* 0x002fe40008ffe4ff */
        /* <DEDUP_REMOVED lines=9> */
.L_x_2700:
[----:B------:R-:W0:Y:S02]  /*97d0*/  S2R R0, SR_CTAID.Y ;  /* 0x0000000000007919 */ /* 0x000e240000002600 */
[----:B0-----:R-:W-:-:S04]  /*97e0*/  LEA R0, R0, UR20, 0x5 ;  /* 0x0000001400007c11 */ /* 0x001fc8000f8e28ff */
[----:B------:R-:W-:-:S04]  /*97f0*/  SHF.L.U32 R20, R0, 0x5, RZ ;  /* 0x0000000500147819 */ /* 0x000fc800000006ff */
[----:B------:R-:W-:-:S13]  /*9800*/  ISETP.GT.AND P0, PT, R20, 0x3bf, PT ;  /* 0x000003bf1400780c */ /* 0x000fda0003f04270 */
[----:B------:R-:W-:Y:S05]  /*9810*/  @P0 EXIT ;  /* 0x000000000000094d */ /* 0x000fea0003800000 */
[----:B-----5:R-:W0:Y:S01]  /*9820*/  S2R R6, SR_TID.X ;  /* 0x0000000000067919 */ /* 0x020e220000002100 */
[----:B------:R-:W-:Y:S01]  /*9830*/  LOP3.LUT R3, RZ, UR16, RZ, 0x33, !PT ;  /* 0x00000010ff037c12 */ /* 0x000fe2000f8e33ff */
        /* <DEDUP_REMOVED lines=26> */
[----:B-1----:R-:W-:Y:S01]  /*99e0*/  LEA R12, R5, UR8, 0x7 ;  /* 0x00000008050c7c11 */ /* 0x002fe2000f8e38ff */
        /* <DEDUP_REMOVED lines=39> */
.L_x_2727:
        /* <DEDUP_REMOVED lines=43> */
.L_x_2714:
[----:B------:R-:W-:Y:S05]  /*9f10*/  BSYNC B1 ;  /* 0x0000000000017941 */ /* 0x000fea0003800000 */
.L_x_2713:
        /* <DEDUP_REMOVED lines=20> */
.L_x_2717:
        /* <DEDUP_REMOVED lines=55> */
.L_x_2716:
[----:B------:R-:W-:Y:S05]  /*a3d0*/  BSYNC B1 ;  /* 0x0000000000017941 */ /* 0x000fea0003800000 */
.L_x_2715:
        /* <DEDUP_REMOVED lines=35> */
.L_x_2719:
[----:B------:R-:W-:Y:S05]  /*a610*/  BSYNC B1 ;  /* 0x0000000000017941 */ /* 0x000fea0003800000 */
.L_x_2718:
        /* <DEDUP_REMOVED lines=15> */
.L_x_2712:
[----:B------:R-:W-:Y:S05]  /*a710*/  BSYNC B0 ;  /* 0x0000000000007941 */ /* 0x000fea0003800000 */
.L_x_2711:
        /* <DEDUP_REMOVED lines=36> */
.L_x_2736:
        /* <DEDUP_REMOVED lines=41> */
.L_x_2746:
        /* <DEDUP_REMOVED lines=35> */
.L_x_2756:
[----:B----4-:R-:W-:Y:S01]  /*ae20*/  FADD.FTZ R28, R40, R30 ;  /* 0x0000001e281c7221 */ /* 0x010fe20000010000 */
[----:B------:R-:W-:Y:S02]  /*ae30*/  @!P2 F2FP.F16.F32.PACK_AB R23, RZ, R31 ;  /* 0x0000001fff17a23e */ /* 0x000fe400000000ff */
[----:B------:R-:W-:Y:S02]  /*ae40*/  MOV R31, R16 ;  /* 0x00000010001f7202 */ /* 0x000fe40000000f00 */
[----:B------:R-:W-:Y:S01]  /*ae50*/  @!P2 F2FP.F16.F32.PACK_AB R28, RZ, R28 ;  /* 0x0000001cff1ca23e */ /* 0x000fe200000000ff */
[----:B------:R0:W-:Y:S04]  /*ae60*/  @!P2 STG.E.U16 desc[UR14][R24.64+0x78], R23 ;  /* 0x000078171800a986 */ /* 0x0001e8000c10150e */
[----:B------:R0:W-:Y:S02]  /*ae70*/  @!P2 STG.E.U16 desc[UR14][R26.64+0x78], R28 ;  /* 0x0000781c1a00a986 */ /* 0x0001e4000c10150e */
.L_x_2722:
[----:B------:R-:W-:Y:S05]  /*ae80*/  BSYNC B0 ;  /* 0x0000000000007941 */ /* 0x000fea0003800000 */
.L_x_2721:
        /* <DEDUP_REMOVED lines=147> */
.L_x_2790:
[----:B01----:R-:W-:Y:S01]  /*b7c0*/  FADD.FTZ R28, R50, R30 ;  /* 0x0000001e321c7221 */ /* 0x003fe20000010000 */
[----:B------:R-:W-:-:S04]  /*b7d0*/  @!P0 F2FP.F16.F32.PACK_AB R23, RZ, R34 ;  /* 0x00000022ff17823e */ /* 0x000fc800000000ff */
[----:B------:R-:W-:Y:S01]  /*b7e0*/  @!P0 F2FP.F16.F32.PACK_AB R28, RZ, R28 ;  /* 0x0000001cff1c823e */ /* 0x000fe200000000ff */
[----:B------:R0:W-:Y:S04]  /*b7f0*/  @!P0 STG.E.U16 desc[UR14][R24.64+0xb4], R23 ;  /* 0x0000b41718008986 */ /* 0x0001e8000c10150e */
[----:B------:R0:W-:Y:S02]  /*b800*/  @!P0 STG.E.U16 desc[UR14][R26.64+0xb4], R28 ;  /* 0x0000b41c1a008986 */ /* 0x0001e4000c10150e */
.L_x_2720:
[----:B------:R-:W-:Y:S05]  /*b810*/  WARPSYNC.ALL ;  /* 0x0000000000007948 */ /* 0x000fea0003800000 */
[----:B------:R-:W-:Y:S01]  /*b820*/  BAR.SYNC.DEFER_BLOCKING 0x0 ;  /* 0x0000000000007b1d */ /* 0x000fe20000010000 */
[C---:B------:R-:W-:Y:S02]  /*b830*/  ISETP.GE.AND P0, PT, R20.reuse, -0xc40, PT ;  /* 0xfffff3c01400780c */ /* 0x040fe40003f06270 */
[----:B------:R-:W-:-:S11]  /*b840*/  IADD3 R20, R20, 0x1000, RZ ;  /* 0x0000100014147810 */ /* 0x000fd60007ffe0ff */
[----:B------:R-:W-:Y:S05]  /*b850*/  @!P0 BRA `(.L_x_2727) ;  /* 0xffffffe400008947 */ /* 0x000fea000383ffff */
[----:B------:R-:W-:Y:S05]  /*b860*/  EXIT ;  /* 0x000000000000794d */ /* 0x000fea0003800000 */
.L_x_2723:
[----:B------:R-:W-:Y:S01]  /*b870*/  HFMA2.MMA R29, -RZ, RZ, 0, 4.76837158203125e-07 ;  /* 0x00000008ff1d7435 */ /* 0x000fe200000001ff */
[----:B--2---:R-:W-:Y:S02]  /*b880*/  MOV R32, R24 ;  /* 0x0000001800207202 */ /* 0x004fe40000000f00 */
[----:B------:R-:W-:Y:S02]  /*b890*/  MOV R28, 0x101f ;  /* 0x0000101f001c7802 */ /* 0x000fe40000000f00 */
[----:B------:R-:W-:-:S07]  /*b8a0*/  MOV R23, 0xffff ;  /* 0x0000ffff00177802 */ /* 0x000fce0000000f00 */
[----:B01-3--:R-:W-:Y:S05]  /*b8b0*/  WARPSYNC.COLLECTIVE R23, `(.L_x_2728) ;  /* 0x0000000017087348 */ /* 0x00bfea0003c00000 */
[----:B------:R2:W4:Y:S02]  /*b8c0*/  SHFL.BFLY P3, R30, R32, R29, R28 ;  /* 0x0c00001d201e7389 */ /* 0x000524000006001c */
[----:B01234-:R-:W-:Y:S01]  /*b8d0*/  ENDCOLLECTIVE ;  /* 0x000000000000791b */ /* 0x01ffe20003800000 */
.L_x_2728:
[----:B------:R-:W-:Y:S02]  /*b8e0*/  MOV R32, R25 ;  /* 0x0000001900207202 */ /* 0x000fe40000000f00 */
[----:B------:R-:W-:-:S07]  /*b8f0*/  MOV R27, R30 ;  /* 0x0000001e001b7202 */ /* 0x000fce0000000f00 */
[----:B------:R-:W-:Y:S05]  /*b900*/  WARPSYNC.COLLECTIVE R23, `(.L_x_2729) ;  /* 0x0000000017087348 */ /* 0x000fea0003c00000 */
[----:B------:R0:W1:Y:S02]  /*b910*/  SHFL.BFLY P3, R30, R32, R29, R28 ;  /* 0x0c00001d201e7389 */ /* 0x000064000006001c */
[----:B01----:R-:W-:Y:S01]  /*b920*/  ENDCOLLECTIVE ;  /* 0x000000000000791b */ /* 0x003fe20003800000 */
.L_x_2729:
[----:B------:R-:W-:Y:S01]  /*b930*/  FADD.FTZ R27, R27, R24 ;  /* 0x000000181b1b7221 */ /* 0x000fe20000010000 */
[----:B------:R-:W-:-:S04]  /*b940*/  HFMA2.MMA R29, -RZ, RZ, 0, 2.384185791015625e-07 ;  /* 0x00000004ff1d7435 */ /* 0x000fc800000001ff */
[----:B------:R-:W-:Y:S02]  /*b950*/  MOV R32, R27 ;  /* 0x0000001b00207202 */ /* 0x000fe40000000f00 */
[----:B------:R-:W-:-:S07]  /*b960*/  MOV R26, R30 ;  /* 0x0000001e001a7202 */ /* 0x000fce0000000f00 */
[----:B------:R-:W-:Y:S05]  /*b970*/  WARPSYNC.COLLECTIVE R23, `(.L_x_2730) ;  /* 0x0000000017087348 */ /* 0x000fea0003c00000 */
[----:B------:R0:W1:Y:S02]  /*b980*/  SHFL.BFLY P3, R30, R32, R29, R28 ;  /* 0x0c00001d201e7389 */ /* 0x000064000006001c */
[----:B01----:R-:W-:Y:S01]  /*b990*/  ENDCOLLECTIVE ;  /* 0x000000000000791b */ /* 0x003fe20003800000 */
.L_x_2730:
[----:B------:R-:W-:-:S05]  /*b9a0*/  FADD.FTZ R26, R26, R25 ;  /* 0x000000191a1a7221 */ /* 0x000fca0000010000 */
[----:B------:R-:W-:Y:S02]  /*b9b0*/  MOV R32, R26 ;  /* 0x0000001a00207202 */ /* 0x000fe40000000f00 */
[----:B------:R-:W-:-:S07]  /*b9c0*/  MOV R34, R30 ;  /* 0x0000001e00227202 */ /* 0x000fce0000000f00 */
[----:B------:R-:W-:Y:S05]  /*b9d0*/  WARPSYNC.COLLECTIVE R23, `(.L_x_2731) ;  /* 0x0000000017087348 */ /* 0x000fea0003c00000 */
[----:B------:R0:W1:Y:S02]  /*b9e0*/  SHFL.BFLY P3, R30, R32, R29, R28 ;  /* 0x0c00001d201e7389 */ /* 0x000064000006001c */
[----:B01----:R-:W-:Y:S01]  /*b9f0*/  ENDCOLLECTIVE ;  /* 0x000000000000791b */ /* 0x003fe20003800000 */
.L_x_2731:
[----:B------:R-:W-:Y:S01]  /*ba00*/  FADD.FTZ R34, R27, R34 ;  /* 0x000000221b227221 */ /* 0x000fe20000010000 */
[----:B------:R-:W-:-:S04]  /*ba10*/  HFMA2.MMA R29, -RZ, RZ, 0, 1.1920928955078125e-07 ;  /* 0x00000002ff1d7435 */ /* 0x000fc800000001ff */
[----:B------:R-:W-:Y:S02]  /*ba20*/  MOV R32, R34 ;  /* 0x0000002200207202 */ /* 0x000fe40000000f00 */
[----:B------:R-:W-:-:S07]  /*ba30*/  MOV R31, R30 ;  /* 0x0000001e001f7202 */ /* 0x000fce0000000f00 */
[----:B------:R-:W-:Y:S05]  /*ba40*/  WARPSYNC.COLLECTIVE R23, `(.L_x_2732) ;  /* 0x0000000017087348 */ /* 0x000fea0003c00000 */
[----:B------:R0:W1:Y:S02]  /*ba50*/  SHFL.BFLY P3, R30, R32, R29, R28 ;  /* 0x0c00001d201e7389 */ /* 0x000064000006001c */
[----:B01----:R-:W-:Y:S01]  /*ba60*/  ENDCOLLECTIVE ;  /* 0x000000000000791b */ /* 0x003fe20003800000 */
.L_x_2732:
[----:B------:R-:W-:-:S05]  /*ba70*/  FADD.FTZ R31, R26, R31 ;  /* 0x0000001f1a1f7221 */ /* 0x000fca0000010000 */
[----:B------:R-:W-:Y:S02]  /*ba80*/  MOV R32, R31 ;  /* 0x0000001f00207202 */ /* 0x000fe40000000f00 */
[----:B------:R-:W-:-:S07]  /*ba90*/  MOV R33, R30 ;  /* 0x0000001e00217202 */ /* 0x000fce0000000f00 */
[----:B------:R-:W-:Y:S05]  /*baa0*/  WARPSYNC.COLLECTIVE R23, `(.L_x_2733) ;  /* 0x0000000017087348 */ /* 0x000fea0003c00000 */
[----:B------:R0:W1:Y:S02]  /*bab0*/  SHFL.BFLY P3, R30, R32, R29, R28 ;  /* 0x0c00001d201e7389 */ /* 0x000064000006001c */
[----:B01----:R-:W-:Y:S01]  /*bac0*/  ENDCOLLECTIVE ;  /* 0x000000000000791b */ /* 0x003fe20003800000 */
.L_x_2733:
[----:B------:R-:W-:Y:S01]  /*bad0*/  FADD.FTZ R33, R34, R33 ;  /* 0x0000002122217221 */ /* 0x000fe20000010000 */
[----:B------:R-:W-:-:S04]  /*bae0*/  HFMA2.MMA R29, -RZ, RZ, 0, 5.9604644775390625e-08 ;  /* 0x00000001ff1d7435 */ /* 0x000fc800000001ff */
[----:B------:R-:W-:Y:S02]  /*baf0*/  MOV R32, R33 ;  /* 0x0000002100207202 */ /* 0x000fe40000000f00 */
[----:B------:R-:W-:-:S07]  /*bb00*/  MOV R24, R30 ;  /* 0x0000001e00187202 */ /* 0x000fce0000000f00 */
[----:B------:R-:W-:Y:S05]  /*bb10*/  WARPSYNC.COLLECTIVE R23, `(.L_x_2734) ;  /* 0x0000000017087348 */ /* 0x000fea0003c00000 */
[----:B------:R0:W1:Y:S02]  /*bb20*/  SHFL.BFLY P3, R30, R32, R29, R28 ;  /* 0x0c00001d201e7389 */ /* 0x000064000006001c */
[----:B01----:R-:W-:Y:S01]  /*bb30*/  ENDCOLLECTIVE ;  /* 0x000000000000791b */ /* 0x003fe20003800000 */
.L_x_2734:
[----:B------:R-:W-:-:S05]  /*bb40*/  FADD.FTZ R35, R31, R24 ;  /* 0x000000181f237221 */ /* 0x000fca0000010000 */
[----:B------:R-:W-:Y:S02]  /*bb50*/  MOV R32, R35 ;  /* 0x0000002300207202 */ /* 0x000fe40000000f00 */
[----:B------:R-:W-:-:S07]  /*bb60*/  MOV R36, R30 ;  /* 0x0000001e00247202 */ /* 0x000fce0000000f00 */
[----:B------:R-:W-:Y:S05]  /*bb70*/  WARPSYNC.COLLECTIVE R23, `(.L_x_2735) ;  /* 0x0000000017087348 */ /* 0x000fea0003c00000 */
[----:B------:R0:W1:Y:S02]  /*bb80*/  SHFL.BFLY P3, R30, R32, R29, R28 ;  /* 0x0c00001d201e7389 */ /* 0x000064000006001c */
[----:B01----:R-:W-:Y:S01]  /*bb90*/  ENDCOLLECTIVE ;  /* 0x000000000000791b */ /* 0x003fe20003800000 */
.L_x_2735:
[----:B------:R-:W-:Y:S01]  /*bba0*/  FADD.FTZ R36, R33, R36 ;  /* 0x0000002421247221 */ /* 0x000fe20000010000 */
[----:B------:R-:W-:Y:S06]  /*bbb0*/  BRA `(.L_x_2736) ;  /* 0xffffffec00687947 */ /* 0x000fec000383ffff */
.L_x_2724:
        /* <DEDUP_REMOVED lines=8> */
.L_x_2738:
[----:B------:R-:W-:Y:S05]  /*bc40*/  BSYNC B1 ;  /* 0x0000000000017941 */ /* 0x000fea0003800000 */
.L_x_2737:
        /* <DEDUP_REMOVED lines=8> */
.L_x_2739:
[----:B------:R-:W-:Y:S01]  /*bcd0*/  FADD.FTZ R34, R34, R31 ;  /* 0x0000001f22227221 */ /* 0x000fe20000010000 */
[----:B------:R-:W-:-:S04]  /*bce0*/  HFMA2.MMA R29, -RZ, RZ, 0, 2.384185791015625e-07 ;  /* 0x00000004ff1d7435 */ /* 0x000fc800000001ff */
[----:B------:R-:W-:Y:S02]  /*bcf0*/  MOV R32, R34 ;  /* 0x0000002200207202 */ /* 0x000fe40000000f00 */
[----:B------:R-:W-:-:S07]  /*bd00*/  MOV R36, R30 ;  /* 0x0000001e00247202 */ /* 0x000fce0000000f00 */
[----:B------:R-:W-:Y:S05]  /*bd10*/  WARPSYNC.COLLECTIVE R23, `(.L_x_2740) ;  /* 0x0000000017087348 */ /* 0x000fea0003c00000 */
[----:B------:R0:W1:Y:S02]  /*bd20*/  SHFL.BFLY P3, R30, R32, R29, R28 ;  /* 0x0c00001d201e7389 */ /* 0x000064000006001c */
[----:B01----:R-:W-:Y:S01]  /*bd30*/  ENDCOLLECTIVE ;  /* 0x000000000000791b */ /* 0x003fe20003800000 */
.L_x_2740:
[----:B------:R-:W-:-:S05]  /*bd40*/  FADD.FTZ R36, R36, R33 ;  /* 0x0000002124247221 */ /* 0x000fca0000010000 */
[----:B------:R-:W-:Y:S02]  /*bd50*/  MOV R32, R36 ;  /* 0x0000002400207202 */ /* 0x000fe40000000f00 */
[----:B------:R-:W-:-:S07]  /*bd60*/  MOV R35, R30 ;  /* 0x0000001e00237202 */ /* 0x000fce0000000f00 */
[----:B------:R-:W-:Y:S05]  /*bd70*/  WARPSYNC.COLLECTIVE R23, `(.L_x_2741) ;  /* 0x0000000017087348 */ /* 0x000fea0003c00000 */
[----:B------:R0:W1:Y:S02]  /*bd80*/  SHFL.BFLY P3, R30, R32, R29, R28 ;  /* 0x0c00001d201e7389 */ /* 0x000064000006001c */
[----:B01----:R-:W-:Y:S01]  /*bd90*/  ENDCOLLECTIVE ;  /* 0x000000000000791b */ /* 0x003fe20003800000 */
.L_x_2741:
[----:B------:R-:W-:Y:S01]  /*bda0*/  FADD.FTZ R35, R34, R35 ;  /* 0x0000002322237221 */ /* 0x000fe20000010000 */
[----:B------:R-:W-:-:S04]  /*bdb0*/  HFMA2.MMA R29, -RZ, RZ, 0, 1.1920928955078125e-07 ;  /* 0x00000002ff1d7435 */ /* 0x000fc800000001ff */
[----:B------:R-:W-:Y:S02]  /*bdc0*/  MOV R32, R35 ;  /* 0x0000002300207202 */ /* 0x000fe40000000f00 */
[----:B------:R-:W-:-:S07]  /*bdd0*/  MOV R37, R30 ;  /* 0x0000001e00257202 */ /* 0x000fce0000000f00 */
[----:B------:R-:W-:Y:S05]  /*bde0*/  WARPSYNC.COLLECTIVE R23, `(.L_x_2742) ;  /* 0x0000000017087348 */ /* 0x000fea0003c00000 */
[----:B------:R0:W1:Y:S02]  /*bdf0*/  SHFL.BFLY P3, R30, R32, R29, R28 ;  /* 0x0c00001d201e7389 */ /* 0x000064000006001c */
[----:B01----:R-:W-:Y:S01]  /*be00*/  ENDCOLLECTIVE ;  /* 0x000000000000791b */ /* 0x003fe20003800000 */
.L_x_2742:
[----:B------:R-:W-:-:S05]  /*be10*/  FADD.FTZ R37, R36, R37 ;  /* 0x0000002524257221 */ /* 0x000fca0000010000 */
[----:B------:R-:W-:Y:S02]  /*be20*/  MOV R32, R37 ;  /* 0x0000002500207202 */ /* 0x000fe40000000f00 */
[----:B------:R-:W-:-:S07]  /*be30*/  MOV R38, R30 ;  /* 0x0000001e00267202 */ /* 0x000fce0000000f00 */
[----:B------:R-:W-:Y:S05]  /*be40*/  WARPSYNC.COLLECTIVE R23, `(.L_x_2743) ;  /* 0x0000000017087348 */ /* 0x000fea0003c00000 */
[----:B------:R0:W1:Y:S02]  /*be50*/  SHFL.BFLY P3, R30, R32, R29, R28 ;  /* 0x0c00001d201e7389 */ /* 0x000064000006001c */
[----:B01----:R-:W-:Y:S01]  /*be60*/  ENDCOLLECTIVE ;  /* 0x000000000000791b */ /* 0x003fe20003800000 */
.L_x_2743:
[----:B------:R-:W-:Y:S01]  /*be70*/  FADD.FTZ R38, R35, R38 ;  /* 0x0000002623267221 */ /* 0x000fe20000010000 */
[----:B------:R-:W-:-:S04]  /*be80*/  HFMA2.MMA R29, -RZ, RZ, 0, 5.9604644775390625e-08 ;  /* 0x00000001ff1d7435 */ /* 0x000fc800000001ff */
[----:B------:R-:W-:Y:S02]  /*be90*/  MOV R32, R38 ;  /* 0x0000002600207202 */ /* 0x000fe40000000f00 */
[----:B------:R-:W-:-:S07]  /*bea0*/  MOV R40, R30 ;  /* 0x0000001e00287202 */ /* 0x000fce0000000f00 */
[----:B------:R-:W-:Y:S05]  /*beb0*/  WARPSYNC.COLLECTIVE R23, `(.L_x_2744) ;  /* 0x0000000017087348 */ /* 0x000fea0003c00000 */
[----:B------:R0:W1:Y:S02]  /*bec0*/  SHFL.BFLY P3, R30, R32, R29, R28 ;  /* 0x0c00001d201e7389 */ /* 0x000064000006001c */
[----:B01----:R-:W-:Y:S01]  /*bed0*/  ENDCOLLECTIVE ;  /* 0x000000000000791b */ /* 0x003fe20003800000 */
.L_x_2744:
[----:B------:R-:W-:-:S05]  /*bee0*/  FADD.FTZ R40, R37, R40 ;  /* 0x0000002825287221 */ /* 0x000fca0000010000 */
[----:B------:R-:W-:Y:S02]  /*bef0*/  MOV R32, R40 ;  /* 0x0000002800207202 */ /* 0x000fe40000000f00 */
[----:B------:R-:W-:-:S07]  /*bf00*/  MOV R31, R30 ;  /* 0x0000001e001f7202 */ /* 0x000fce0000000f00 */
[----:B------:R-:W-:Y:S05]  /*bf10*/  WARPSYNC.COLLECTIVE R23, `(.L_x_2745) ;  /* 0x0000000017087348 */ /* 0x000fea0003c00000 */
[----:B------:R0:W1:Y:S02]  /*bf20*/  SHFL.BFLY P3, R30, R32, R29, R28 ;  /* 0x0c00001d201e7389 */ /* 0x000064000006001c */
[----:B01----:R-:W-:Y:S01]  /*bf30*/  ENDCOLLECTIVE ;  /* 0x000000000000791b */ /* 0x003fe20003800000 */
.L_x_2745:
[----:B------:R-:W-:Y:S01]  /*bf40*/  FADD.FTZ R31, R38, R31 ;  /* 0x0000001f261f7221 */ /* 0x000fe20000010000 */
[----:B------:R-:W-:Y:S06]  /*bf50*/  BRA `(.L_x_2746) ;  /* 0xffffffec00247947 */ /* 0x000fec000383ffff */
.L_x_2725:
        /* <DEDUP_REMOVED lines=8> */
.L_x_2748:
[----:B------:R-:W-:Y:S05]  /*bfe0*/  BSYNC B1 ;  /* 0x0000000000017941 */ /* 0x000fea0003800000 */
.L_x_2747:
        /* <DEDUP_REMOVED lines=8> */
.L_x_2749:
[----:B------:R-:W-:Y:S01]  /*c070*/  FADD.FTZ R34, R34, R31 ;  /* 0x0000001f22227221 */ /* 0x000fe20000010000 */
[----:B------:R-:W-:-:S04]  /*c080*/  HFMA2.MMA R29, -RZ, RZ, 0, 2.384185791015625e-07 ;  /* 0x00000004ff1d7435 */ /* 0x000fc800000001ff */
[----:B------:R-:W-:Y:S02]  /*c090*/  MOV R32, R34 ;  /* 0x0000002200207202 */ /* 0x000fe40000000f00 */
[----:B------:R-:W-:-:S07]  /*c0a0*/  MOV R36, R30 ;  /* 0x0000001e00247202 */ /* 0x000fce0000000f00 */
[----:B------:R-:W-:Y:S05]  /*c0b0*/  WARPSYNC.COLLECTIVE R23, `(.L_x_2750) ;  /* 0x0000000017087348 */ /* 0x000fea0003c00000 */
[----:B------:R0:W1:Y:S02]  /*c0c0*/  SHFL.BFLY P3, R30, R32, R29, R28 ;  /* 0x0c00001d201e7389 */ /* 0x000064000006001c */
[----:B01----:R-:W-:Y:S01]  /*c0d0*/  ENDCOLLECTIVE ;  /* 0x000000000000791b */ /* 0x003fe20003800000 */
.L_x_2750:
[----:B------:R-:W-:-:S05]  /*c0e0*/  FADD.FTZ R36, R36, R33 ;  /* 0x0000002124247221 */ /* 0x000fca0000010000 */
[----:B------:R-:W-:Y:S02]  /*c0f0*/  MOV R32, R36 ;  /* 0x0000002400207202 */ /* 0x000fe40000000f00 */
[----:B------:R-:W-:-:S07]  /*c100*/  MOV R35, R30 ;  /* 0x0000001e00237202 */ /* 0x000fce0000000f00 */
[----:B------:R-:W-:Y:S05]  /*c110*/  WARPSYNC.COLLECTIVE R23, `(.L_x_2751) ;  /* 0x0000000017087348 */ /* 0x000fea0003c00000 */
[----:B------:R0:W1:Y:S02]  /*c120*/  SHFL.BFLY P3, R30, R32, R29, R28 ;  /* 0x0c00001d201e7389 */ /* 0x000064000006001c */
[----:B01----:R-:W-:Y:S01]  /*c130*/  ENDCOLLECTIVE ;  /* 0x000000000000791b */ /* 0x003fe20003800000 */
.L_x_2751:
[----:B------:R-:W-:Y:S01]  /*c140*/  FADD.FTZ R35, R34, R35 ;  /* 0x0000002322237221 */ /* 0x000fe20000010000 */
[----:B------:R-:W-:-:S04]  /*c150*/  HFMA2.MMA R29, -RZ, RZ, 0, 1.1920928955078125e-07 ;  /* 0x00000002ff1d7435 */ /* 0x000fc800000001ff */
[----:B------:R-:W-:Y:S02]  /*c160*/  MOV R32, R35 ;  /* 0x0000002300207202 */ /* 0x000fe40000000f00 */
[----:B------:R-:W-:-:S07]  /*c170*/  MOV R37, R30 ;  /* 0x0000001e00257202 */ /* 0x000fce0000000f00 */
[----:B------:R-:W-:Y:S05]  /*c180*/  WARPSYNC.COLLECTIVE R23, `(.L_x_2752) ;  /* 0x0000000017087348 */ /* 0x000fea0003c00000 */
[----:B------:R0:W1:Y:S02]  /*c190*/  SHFL.BFLY P3, R30, R32, R29, R28 ;  /* 0x0c00001d201e7389 */ /* 0x000064000006001c */
[----:B01----:R-:W-:Y:S01]  /*c1a0*/  ENDCOLLECTIVE ;  /* 0x000000000000791b */ /* 0x003fe20003800000 */
.L_x_2752:
[----:B------:R-:W-:-:S05]  /*c1b0*/  FADD.FTZ R37, R36, R37 ;  /* 0x0000002524257221 */ /* 0x000fca0000010000 */
[----:B------:R-:W-:Y:S02]  /*c1c0*/  MOV R32, R37 ;  /* 0x0000002500207202 */ /* 0x000fe40000000f00 */
[----:B------:R-:W-:-:S07]  /*c1d0*/  MOV R38, R30 ;  /* 0x0000001e00267202 */ /* 0x000fce0000000f00 */
[----:B------:R-:W-:Y:S05]  /*c1e0*/  WARPSYNC.COLLECTIVE R23, `(.L_x_2753) ;  /* 0x0000000017087348 */ /* 0x000fea0003c00000 */
[----:B------:R0:W1:Y:S02]  /*c1f0*/  SHFL.BFLY P3, R30, R32, R29, R28 ;  /* 0x0c00001d201e7389 */ /* 0x000064000006001c */
[----:B01----:R-:W-:Y:S01]  /*c200*/  ENDCOLLECTIVE ;  /* 0x000000000000791b */ /* 0x003fe20003800000 */
.L_x_2753:
[----:B------:R-:W-:Y:S01]  /*c210*/  FADD.FTZ R38, R35, R38 ;  /* 0x0000002623267221 */ /* 0x000fe20000010000 */
[----:B------:R-:W-:-:S04]  /*c220*/  HFMA2.MMA R29, -RZ, RZ, 0, 5.9604644775390625e-08 ;  /* 0x00000001ff1d7435 */ /* 0x000fc800000001ff */
[----:B------:R-:W-:Y:S02]  /*c230*/  MOV R32, R38 ;  /* 0x0000002600207202 */ /* 0x000fe40000000f00 */
[----:B------:R-:W-:-:S07]  /*c240*/  MOV R40, R30 ;  /* 0x0000001e00287202 */ /* 0x000fce0000000f00 */
[----:B------:R-:W-:Y:S05]  /*c250*/  WARPSYNC.COLLECTIVE R23, `(.L_x_2754) ;  /* 0x0000000017087348 */ /* 0x000fea0003c00000 */
[----:B------:R0:W1:Y:S02]  /*c260*/  SHFL.BFLY P3, R30, R32, R29, R28 ;  /* 0x0c00001d201e7389 */ /* 0x000064000006001c */
[----:B01----:R-:W-:Y:S01]  /*c270*/  ENDCOLLECTIVE ;  /* 0x000000000000791b */ /* 0x003fe20003800000 */
.L_x_2754:
[----:B------:R-:W-:-:S05]  /*c280*/  FADD.FTZ R40, R37, R40 ;  /* 0x0000002825287221 */ /* 0x000fca0000010000 */
[----:B------:R-:W-:Y:S02]  /*c290*/  MOV R32, R40 ;  /* 0x0000002800207202 */ /* 0x000fe40000000f00 */
[----:B------:R-:W-:-:S07]  /*c2a0*/  MOV R31, R30 ;  /* 0x0000001e001f7202 */ /* 0x000fce0000000f00 */
[----:B------:R-:W-:Y:S05]  /*c2b0*/  WARPSYNC.COLLECTIVE R23, `(.L_x_2755) ;  /* 0x0000000017087348 */ /* 0x000fea0003c00000 */
[----:B------:R0:W1:Y:S02]  /*c2c0*/  SHFL.BFLY P3, R30, R32, R29, R28 ;  /* 0x0c00001d201e7389 */ /* 0x000064000006001c */
[----:B01----:R-:W-:Y:S01]  /*c2d0*/  ENDCOLLECTIVE ;  /* 0x000000000000791b */ /* 0x003fe20003800000 */
.L_x_2755:
[----:B------:R-:W-:Y:S01]  /*c2e0*/  FADD.FTZ R31, R38, R31 ;  /* 0x0000001f261f7221 */ /* 0x000fe20000010000 */
[----:B------:R-:W-:Y:S06]  /*c2f0*/  BRA `(.L_x_2756) ;  /* 0xffffffe800c87947 */ /* 0x000fec000383ffff */
.L_x_2726:
        /* <DEDUP_REMOVED lines=8> */
.L_x_2758:
[----:B------:R-:W-:Y:S05]  /*c380*/  BSYNC B0 ;  /* 0x0000000000007941 */ /* 0x000fea0003800000 */
.L_x_2757:
        /* <DEDUP_REMOVED lines=13> */
.L_x_2759:
        /* <DEDUP_REMOVED lines=13> */
.L_x_2760:
[----:B------:R-:W-:Y:S02]  /*c530*/  MOV R32, R26 ;  /* 0x0000001a00207202 */ /* 0x000fe40000000f00 */
[----:B------:R-:W-:-:S07]  /*c540*/  MOV R24, R30 ;  /* 0x0000001e00187202 */ /* 0x000fce0000000f00 */
[----:B------:R-:W-:Y:S05]  /*c550*/  WARPSYNC.COLLECTIVE R23, `(.L_x_2761) ;  /* 0x0000000017087348 */ /* 0x000fea0003c00000 */
[----:B------:R0:W1:Y:S02]  /*c560*/  SHFL.BFLY P3, R30, R32, R29, R28 ;  /* 0x0c00001d201e7389 */ /* 0x000064000006001c */
[----:B01----:R-:W-:Y:S01]  /*c570*/  ENDCOLLECTIVE ;  /* 0x000000000000791b */ /* 0x003fe20003800000 */
.L_x_2761:
        /* <DEDUP_REMOVED lines=10> */
.L_x_2762:
[----:B------:R-:W-:Y:S02]  /*c620*/  @P0 LOP3.LUT R26, R26, R11, RZ, 0x3c, !PT ;  /* 0x0000000b1a1a0212 */ /* 0x000fe400078e3cff */
[----:B------:R-:W-:Y:S02]  /*c630*/  MOV R32, R25 ;  /* 0x0000001900207202 */ /* 0x000fe40000000f00 */
[----:B------:R-:W-:-:S07]  /*c640*/  MOV R27, R30 ;  /* 0x0000001e001b7202 */ /* 0x000fce0000000f00 */
[----:B------:R-:W-:Y:S05]  /*c650*/  WARPSYNC.COLLECTIVE R23, `(.L_x_2763) ;  /* 0x0000000017087348 */ /* 0x000fea0003c00000 */
[----:B------:R0:W1:Y:S02]  /*c660*/  SHFL.BFLY P3, R30, R32, R29, R28 ;  /* 0x0c00001d201e7389 */ /* 0x000064000006001c */
[----:B01----:R-:W-:Y:S01]  /*c670*/  ENDCOLLECTIVE ;  /* 0x000000000000791b */ /* 0x003fe20003800000 */
.L_x_2763:
        /* <DEDUP_REMOVED lines=11> */
.L_x_2764:
[----:B------:R-:W0:Y:S01]  /*c730*/  LDC.64 R24, c[0x0][0x218] ;  /* 0x00008600ff187b82 */ /* 0x000e220000000a00 */
[----:B------:R-:W-:Y:S02]  /*c740*/  MOV R32, R34 ;  /* 0x0000002200207202 */ /* 0x000fe40000000f00 */
[----:B------:R-:W-:-:S07]  /*c750*/  MOV R36, R30 ;  /* 0x0000001e00247202 */ /* 0x000fce0000000f00 */
[----:B0-----:R-:W-:Y:S05]  /*c760*/  WARPSYNC.COLLECTIVE R23, `(.L_x_2765) ;  /* 0x0000000017087348 */ /* 0x001fea0003c00000 */
[----:B------:R1:W2:Y:S02]  /*c770*/  SHFL.BFLY P3, R30, R32, R29, R28 ;  /* 0x0c00001d201e7389 */ /* 0x0002a4000006001c */
[----:B012---:R-:W-:Y:S01]  /*c780*/  ENDCOLLECTIVE ;  /* 0x000000000000791b */ /* 0x007fe20003800000 */
.L_x_2765:
        /* <DEDUP_REMOVED lines=9> */
.L_x_2766:
        /* <DEDUP_REMOVED lines=8> */
.L_x_2767:
[----:B------:R-:W-:Y:S01]  /*c8a0*/  FADD.FTZ R40, R40, R37 ;  /* 0x0000002528287221 */ /* 0x000fe20000010000 */
[----:B------:R-:W-:-:S04]  /*c8b0*/  HFMA2.MMA R29, -RZ, RZ, 0, 2.384185791015625e-07 ;  /* 0x00000004ff1d7435 */ /* 0x000fc800000001ff */
[----:B------:R-:W-:Y:S02]  /*c8c0*/  MOV R32, R40 ;  /* 0x0000002800207202 */ /* 0x000fe40000000f00 */
[----:B------:R-:W-:-:S07]  /*c8d0*/  MOV R39, R30 ;  /* 0x0000001e00277202 */ /* 0x000fce0000000f00 */
[----:B------:R-:W-:Y:S05]  /*c8e0*/  WARPSYNC.COLLECTIVE R23, `(.L_x_2768) ;  /* 0x0000000017087348 */ /* 0x000fea0003c00000 */
[----:B------:R0:W1:Y:S02]  /*c8f0*/  SHFL.BFLY P3, R30, R32, R29, R28 ;  /* 0x0c00001d201e7389 */ /* 0x000064000006001c */
[----:B01----:R-:W-:Y:S01]  /*c900*/  ENDCOLLECTIVE ;  /* 0x000000000000791b */ /* 0x003fe20003800000 */
.L_x_2768:
[----:B------:R-:W-:-:S05]  /*c910*/  FADD.FTZ R39, R39, R38 ;  /* 0x0000002627277221 */ /* 0x000fca0000010000 */
[----:B------:R-:W-:Y:S02]  /*c920*/  MOV R32, R39 ;  /* 0x0000002700207202 */ /* 0x000fe40000000f00 */
[----:B------:R-:W-:-:S07]  /*c930*/  MOV R37, R30 ;  /* 0x0000001e00257202 */ /* 0x000fce0000000f00 */
[----:B------:R-:W-:Y:S05]  /*c940*/  WARPSYNC.COLLECTIVE R23, `(.L_x_2769) ;  /* 0x0000000017087348 */ /* 0x000fea0003c00000 */
[----:B------:R0:W1:Y:S02]  /*c950*/  SHFL.BFLY P3, R30, R32, R29, R28 ;  /* 0x0c00001d201e7389 */ /* 0x000064000006001c */
[----:B01----:R-:W-:Y:S01]  /*c960*/  ENDCOLLECTIVE ;  /* 0x000000000000791b */ /* 0x003fe20003800000 */
.L_x_2769:
[----:B------:R-:W-:Y:S01]  /*c970*/  FADD.FTZ R37, R40, R37 ;  /* 0x0000002528257221 */ /* 0x000fe20000010000 */
[----:B------:R-:W-:-:S04]  /*c980*/  HFMA2.MMA R29, -RZ, RZ, 0, 1.1920928955078125e-07 ;  /* 0x00000002ff1d7435 */ /* 0x000fc800000001ff */
[----:B------:R-:W-:Y:S02]  /*c990*/  MOV R32, R37 ;  /* 0x0000002500207202 */ /* 0x000fe40000000f00 */
[----:B------:R-:W-:-:S07]  /*c9a0*/  MOV R38, R30 ;  /* 0x0000001e00267202 */ /* 0x000fce0000000f00 */
[----:B------:R-:W-:Y:S05]  /*c9b0*/  WARPSYNC.COLLECTIVE R23, `(.L_x_2770) ;  /* 0x0000000017087348 */ /* 0x000fea0003c00000 */
[----:B------:R0:W1:Y:S02]  /*c9c0*/  SHFL.BFLY P3, R30, R32, R29, R28 ;  /* 0x0c00001d201e7389 */ /* 0x000064000006001c */
[----:B01----:R-:W-:Y:S01]  /*c9d0*/  ENDCOLLECTIVE ;  /* 0x000000000000791b */ /* 0x003fe20003800000 */
.L_x_2770:
[----:B------:R-:W-:-:S05]  /*c9e0*/  FADD.FTZ R38, R39, R38 ;  /* 0x0000002627267221 */ /* 0x000fca0000010000 */
[----:B------:R-:W-:Y:S02]  /*c9f0*/  MOV R32, R38 ;  /* 0x0000002600207202 */ /* 0x000fe40000000f00 */
[----:B------:R-:W-:-:S07]  /*ca00*/  MOV R26, R30 ;  /* 0x0000001e001a7202 */ /* 0x000fce0000000f00 */
[----:B------:R-:W-:Y:S05]  /*ca10*/  WARPSYNC.COLLECTIVE R23, `(.L_x_2771) ;  /* 0x0000000017087348 */ /* 0x000fea0003c00000 */
[----:B------:R0:W1:Y:S02]  /*ca20*/  SHFL.BFLY P3, R30, R32, R29, R28 ;  /* 0x0c00001d201e7389 */ /* 0x000064000006001c */
[----:B01----:R-:W-:Y:S01]  /*ca30*/  ENDCOLLECTIVE ;  /* 0x000000000000791b */ /* 0x003fe20003800000 */
.L_x_2771:
        /* <DEDUP_REMOVED lines=13> */
.L_x_2772:
[----:B------:R-:W-:Y:S01]  /*cb10*/  FADD.FTZ R41, R38, R41 ;  /* 0x0000002926297221 */ /* 0x000fe20000010000 */
[----:B------:R-:W0:Y:S04]  /*cb20*/  LDC.64 R26, c[0x0][0x220] ;  /* 0x00008800ff1a7b82 */ /* 0x000e280000000a00 */
[----:B------:R-:W-:Y:S02]  /*cb30*/  MOV R32, R41 ;  /* 0x0000002900207202 */ /* 0x000fe40000000f00 */
[----:B------:R-:W-:-:S07]  /*cb40*/  MOV R38, R30 ;  /* 0x0000001e00267202 */ /* 0x000fce0000000f00 */
[----:B0-----:R-:W-:Y:S05]  /*cb50*/  WARPSYNC.COLLECTIVE R23, `(.L_x_2773) ;  /* 0x0000000017087348 */ /* 0x001fea0003c00000 */
[----:B------:R1:W2:Y:S02]  /*cb60*/  SHFL.BFLY P3, R30, R32, R29, R28 ;  /* 0x0c00001d201e7389 */ /* 0x0002a4000006001c */
[----:B012---:R-:W-:Y:S01]  /*cb70*/  ENDCOLLECTIVE ;  /* 0x000000000000791b */ /* 0x007fe20003800000 */
.L_x_2773:
        /* <DEDUP_REMOVED lines=11> */
.L_x_2774:
[----:B------:R-:W-:Y:S01]  /*cc30*/  @!P0 F2FP.F16.F32.PACK_AB R31, RZ, R34 ;  /* 0x00000022ff1f823e */ /* 0x000fe200000000ff */
[----:B------:R-:W-:Y:S01]  /*cc40*/  FADD.FTZ R40, R41, R40 ;  /* 0x0000002829287221 */ /* 0x000fe20000010000 */
[----:B------:R-:W-:Y:S02]  /*cc50*/  MOV R32, R43 ;  /* 0x0000002b00207202 */ /* 0x000fe40000000f00 */
[----:B------:R-:W-:-:S07]  /*cc60*/  MOV R45, R30 ;  /* 0x0000001e002d7202 */ /* 0x000fce0000000f00 */
[----:B------:R-:W-:Y:S05]  /*cc70*/  WARPSYNC.COLLECTIVE R23, `(.L_x_2775) ;  /* 0x0000000017087348 */ /* 0x000fea0003c00000 */
[----:B------:R0:W1:Y:S02]  /*cc80*/  SHFL.BFLY P3, R30, R32, R29, R28 ;  /* 0x0c00001d201e7389 */ /* 0x000064000006001c */
[----:B01----:R-:W-:Y:S01]  /*cc90*/  ENDCOLLECTIVE ;  /* 0x000000000000791b */ /* 0x003fe20003800000 */
.L_x_2775:
[----:B------:R-:W-:Y:S01]  /*cca0*/  FADD.FTZ R45, R45, R42 ;  /* 0x0000002a2d2d7221 */ /* 0x000fe20000010000 */
[----:B------:R-:W-:-:S04]  /*ccb0*/  HFMA2.MMA R29, -RZ, RZ, 0, 2.384185791015625e-07 ;  /* 0x00000004ff1d7435 */ /* 0x000fc800000001ff */
[----:B------:R-:W-:Y:S02]  /*ccc0*/  MOV R32, R45 ;  /* 0x0000002d00207202 */ /* 0x000fe40000000f00 */
[----:B------:R-:W-:-:S07]  /*ccd0*/  MOV R44, R30 ;  /* 0x0000001e002c7202 */ /* 0x000fce0000000f00 */
[----:B------:R-:W-:Y:S05]  /*cce0*/  WARPSYNC.COLLECTIVE R23, `(.L_x_2776) ;  /* 0x0000000017087348 */ /* 0x000fea0003c00000 */
[----:B------:R0:W1:Y:S02]  /*ccf0*/  SHFL.BFLY P3, R30, R32, R29, R28 ;  /* 0x0c00001d201e7389 */ /* 0x000064000006001c */
[----:B01----:R-:W-:Y:S01]  /*cd00*/  ENDCOLLECTIVE ;  /* 0x000000000000791b */ /* 0x003fe20003800000 */
.L_x_2776:
[----:B------:R-:W-:-:S05]  /*cd10*/  FADD.FTZ R44, R44, R43 ;  /* 0x0000002b2c2c7221 */ /* 0x000fca0000010000 */
[----:B------:R-:W-:Y:S02]  /*cd20*/  MOV R32, R44 ;  /* 0x0000002c00207202 */ /* 0x000fe40000000f00 */
[----:B------:R-:W-:-:S07]  /*cd30*/  MOV R42, R30 ;  /* 0x0000001e002a7202 */ /* 0x000fce0000000f00 */
[----:B------:R-:W-:Y:S05]  /*cd40*/  WARPSYNC.COLLECTIVE R23, `(.L_x_2777) ;  /* 0x0000000017087348 */ /* 0x000fea0003c00000 */
[----:B------:R0:W1:Y:S02]  /*cd50*/  SHFL.BFLY P3, R30, R32, R29, R28 ;  /* 0x0c00001d201e7389 */ /* 0x000064000006001c */
[----:B01----:R-:W-:Y:S01]  /*cd60*/  ENDCOLLECTIVE ;  /* 0x000000000000791b */ /* 0x003fe20003800000 */
.L_x_2777:
[----:B------:R-:W-:Y:S01]  /*cd70*/  FADD.FTZ R42, R45, R42 ;  /* 0x0000002a2d2a7221 */ /* 0x000fe20000010000 */
[----:B------:R-:W-:-:S04]  /*cd80*/  HFMA2.MMA R29, -RZ, RZ, 0, 1.1920928955078125e-07 ;  /* 0x00000002ff1d7435 */ /* 0x000fc800000001ff */
[----:B------:R-:W-:Y:S02]  /*cd90*/  MOV R32, R42 ;  /* 0x0000002a00207202 */ /* 0x000fe40000000f00 */
[----:B------:R-:W-:-:S07]  /*cda0*/  MOV R43, R30 ;  /* 0x0000001e002b7202 */ /* 0x000fce0000000f00 */
[----:B------:R-:W-:Y:S05]  /*cdb0*/  WARPSYNC.COLLECTIVE R23, `(.L_x_2778) ;  /* 0x0000000017087348 */ /* 0x000fea0003c00000 */
[----:B------:R0:W1:Y:S02]  /*cdc0*/  SHFL.BFLY P3, R30, R32, R29, R28 ;  /* 0x0c00001d201e7389 */ /* 0x000064000006001c */
[----:B01----:R-:W-:Y:S01]  /*cdd0*/  ENDCOLLECTIVE ;  /* 0x000000000000791b */ /* 0x003fe20003800000 */
.L_x_2778:
[----:B------:R-:W-:-:S05]  /*cde0*/  FADD.FTZ R43, R44, R43 ;  /* 0x0000002b2c2b7221 */ /* 0x000fca0000010000 */
[----:B------:R-:W-:Y:S02]  /*cdf0*/  MOV R32, R43 ;  /* 0x0000002b00207202 */ /* 0x000fe40000000f00 */
[----:B------:R-:W-:-:S07]  /*ce00*/  MOV R45, R30 ;  /* 0x0000001e002d7202 */ /* 0x000fce0000000f00 */
[----:B------:R-:W-:Y:S05]  /*ce10*/  WARPSYNC.COLLECTIVE R23, `(.L_x_2779) ;  /* 0x0000000017087348 */ /* 0x000fea0003c00000 */
[----:B------:R0:W1:Y:S02]  /*ce20*/  SHFL.BFLY P3, R30, R32, R29, R28 ;  /* 0x0c00001d201e7389 */ /* 0x000064000006001c */
[----:B01----:R-:W-:Y:S01]  /*ce30*/  ENDCOLLECTIVE ;  /* 0x000000000000791b */ /* 0x003fe20003800000 */
.L_x_2779:
[----:B------:R-:W-:Y:S01]  /*ce40*/  FADD.FTZ R45, R42, R45 ;  /* 0x0000002d2a2d7221 */ /* 0x000fe20000010000 */
[----:B------:R-:W-:-:S04]  /*ce50*/  HFMA2.MMA R29, -RZ, RZ, 0, 5.9604644775390625e-08 ;  /* 0x00000001ff1d7435 */ /* 0x000fc800000001ff */
[----:B------:R-:W-:Y:S02]  /*ce60*/  MOV R32, R45 ;  /* 0x0000002d00207202 */ /* 0x000fe40000000f00 */
[----:B------:R-:W-:-:S07]  /*ce70*/  MOV R44, R30 ;  /* 0x0000001e002c7202 */ /* 0x000fce0000000f00 */
[----:B------:R-:W-:Y:S05]  /*ce80*/  WARPSYNC.COLLECTIVE R23, `(.L_x_2780) ;  /* 0x0000000017087348 */ /* 0x000fea0003c00000 */
[----:B------:R0:W1:Y:S02]  /*ce90*/  SHFL.BFLY P3, R30, R32, R29, R28 ;  /* 0x0c00001d201e7389 */ /* 0x000064000006001c */
[----:B01----:R-:W-:Y:S01]  /*cea0*/  ENDCOLLECTIVE ;  /* 0x000000000000791b */ /* 0x003fe20003800000 */
.L_x_2780:
[----:B------:R-:W-:-:S05]  /*ceb0*/  FADD.FTZ R43, R43, R44 ;  /* 0x0000002c2b2b7221 */ /* 0x000fca0000010000 */
[----:B------:R-:W-:Y:S02]  /*cec0*/  MOV R32, R43 ;  /* 0x0000002b00207202 */ /* 0x000fe40000000f00 */
[----:B------:R-:W-:-:S07]  /*ced0*/  MOV R42, R30 ;  /* 0x0000001e002a7202 */ /* 0x000fce0000000f00 */
[----:B------:R-:W-:Y:S05]  /*cee0*/  WARPSYNC.COLLECTIVE R23, `(.L_x_2781) ;  /* 0x0000000017087348 */ /* 0x000fea0003c00000 */
[----:B------:R0:W1:Y:S02]  /*cef0*/  SHFL.BFLY P3, R30, R32, R29, R28 ;  /* 0x0c00001d201e7389 */ /* 0x000064000006001c */
[----:B01----:R-:W-:Y:S01]  /*cf00*/  ENDCOLLECTIVE ;  /* 0x000000000000791b */ /* 0x003fe20003800000 */
.L_x_2781:
[----:B------:R-:W-:Y:S01]  /*cf10*/  HFMA2.MMA R29, -RZ, RZ, 0, 4.76837158203125e-07 ;  /* 0x00000008ff1d7435 */ /* 0x000fe200000001ff */
[----:B------:R-:W-:Y:S02]  /*cf20*/  MOV R32, R46 ;  /* 0x0000002e00207202 */ /* 0x000fe40000000f00 */
[----:B------:R-:W-:-:S08]  /*cf30*/  MOV R44, R30 ;  /* 0x0000001e002c7202 */ /* 0x000fd00000000f00 */
[----:B------:R-:W-:Y:S05]  /*cf40*/  WARPSYNC.COLLECTIVE R23, `(.L_x_2782) ;  /* 0x0000000017087348 */ /* 0x000fea0003c00000 */
[----:B------:R0:W1:Y:S02]  /*cf50*/  SHFL.BFLY P3, R30, R32, R29, R28 ;  /* 0x0c00001d201e7389 */ /* 0x000064000006001c */
[----:B01----:R-:W-:Y:S01]  /*cf60*/  ENDCOLLECTIVE ;  /* 0x000000000000791b */ /* 0x003fe20003800000 */
.L_x_2782:
[----:B------:R-:W-:Y:S02]  /*cf70*/  MOV R32, R50 ;  /* 0x0000003200207202 */ /* 0x000fe40000000f00 */
[----:B------:R-:W-:-:S07]  /*cf80*/  MOV R51, R30 ;  /* 0x0000001e00337202 */ /* 0x000fce0000000f00 */
[----:B------:R-:W-:Y:S05]  /*cf90*/  WARPSYNC.COLLECTIVE R23, `(.L_x_2783) ;  /* 0x0000000017087348 */ /* 0x000fea0003c00000 */
[----:B------:R0:W1:Y:S02]  /*cfa0*/  SHFL.BFLY P3, R30, R32, R29, R28 ;  /* 0x0c00001d201e7389 */ /* 0x000064000006001c */
[----:B01----:R-:W-:Y:S01]  /*cfb0*/  ENDCOLLECTIVE ;  /* 0x000000000000791b */ /* 0x003fe20003800000 */
.L_x_2783:
[----:B------:R-:W-:Y:S01]  /*cfc0*/  FADD.FTZ R51, R51, R46 ;  /* 0x0000002e33337221 */ /* 0x000fe20000010000 */
[----:B------:R-:W-:-:S04]  /*cfd0*/  HFMA2.MMA R29, -RZ, RZ, 0, 2.384185791015625e-07 ;  /* 0x00000004ff1d7435 */ /* 0x000fc800000001ff */
[----:B------:R-:W-:Y:S02]  /*cfe0*/  MOV R32, R51 ;  /* 0x0000003300207202 */ /* 0x000fe40000000f00 */
[----:B------:R-:W-:-:S07]  /*cff0*/  MOV R53, R30 ;  /* 0x0000001e00357202 */ /* 0x000fce0000000f00 */
[----:B------:R-:W-:Y:S05]  /*d000*/  WARPSYNC.COLLECTIVE R23, `(.L_x_2784) ;  /* 0x0000000017087348 */ /* 0x000fea0003c00000 */
[----:B------:R0:W1:Y:S02]  /*d010*/  SHFL.BFLY P3, R30, R32, R29, R28 ;  /* 0x0c00001d201e7389 */ /* 0x000064000006001c */
[----:B01----:R-:W-:Y:S01]  /*d020*/  ENDCOLLECTIVE ;  /* 0x000000000000791b */ /* 0x003fe20003800000 */
.L_x_2784:
[----:B------:R-:W-:-:S05]  /*d030*/  FADD.FTZ R53, R53, R50 ;  /* 0x0000003235357221 */ /* 0x000fca0000010000 */
[----:B------:R-:W-:Y:S02]  /*d040*/  MOV R32, R53 ;  /* 0x0000003500207202 */ /* 0x000fe40000000f00 */
[----:B------:R-:W-:-:S07]  /*d050*/  MOV R46, R30 ;  /* 0x0000001e002e7202 */ /* 0x000fce0000000f00 */
[----:B------:R-:W-:Y:S05]  /*d060*/  WARPSYNC.COLLECTIVE R23, `(.L_x_2785) ;  /* 0x0000000017087348 */ /* 0x000fea0003c00000 */
[----:B------:R0:W1:Y:S02]  /*d070*/  SHFL.BFLY P3, R30, R32, R29, R28 ;  /* 0x0c00001d201e7389 */ /* 0x000064000006001c */
[----:B01----:R-:W-:Y:S01]  /*d080*/  ENDCOLLECTIVE ;  /* 0x000000000000791b */ /* 0x003fe20003800000 */
.L_x_2785:
[----:B------:R-:W-:Y:S01]  /*d090*/  FADD.FTZ R46, R51, R46 ;  /* 0x0000002e332e7221 */ /* 0x000fe20000010000 */
[----:B------:R-:W-:-:S04]  /*d0a0*/  HFMA2.MMA R29, -RZ, RZ, 0, 1.1920928955078125e-07 ;  /* 0x00000002ff1d7435 */ /* 0x000fc800000001ff */
[----:B------:R-:W-:Y:S02]  /*d0b0*/  MOV R32, R46 ;  /* 0x0000002e00207202 */ /* 0x000fe40000000f00 */
[----:B------:R-:W-:-:S07]  /*d0c0*/  MOV R50, R30 ;  /* 0x0000001e00327202 */ /* 0x000fce0000000f00 */
[----:B------:R-:W-:Y:S05]  /*d0d0*/  WARPSYNC.COLLECTIVE R23, `(.L_x_2786) ;  /* 0x0000000017087348 */ /* 0x000fea0003c00000 */
[----:B------:R0:W1:Y:S02]  /*d0e0*/  SHFL.BFLY P3, R30, R32, R29, R28 ;  /* 0x0c00001d201e7389 */ /* 0x000064000006001c */
[----:B01----:R-:W-:Y:S01]  /*d0f0*/  ENDCOLLECTIVE ;  /* 0x000000000000791b */ /* 0x003fe20003800000 */
.L_x_2786:
[----:B------:R-:W-:-:S05]  /*d100*/  FADD.FTZ R50, R53, R50 ;  /* 0x0000003235327221 */ /* 0x000fca0000010000 */
[----:B------:R-:W-:Y:S02]  /*d110*/  MOV R32, R50 ;  /* 0x0000003200207202 */ /* 0x000fe40000000f00 */
[----:B------:R-:W-:-:S07]  /*d120*/  MOV R37, R30 ;  /* 0x0000001e00257202 */ /* 0x000fce0000000f00 */
[----:B------:R-:W-:Y:S05]  /*d130*/  WARPSYNC.COLLECTIVE R23, `(.L_x_2787) ;  /* 0x0000000017087348 */ /* 0x000fea0003c00000 */
[----:B------:R0:W1:Y:S02]  /*d140*/  SHFL.BFLY P3, R30, R32, R29, R28 ;  /* 0x0c00001d201e7389 */ /* 0x000064000006001c */
[----:B01----:R-:W-:Y:S01]  /*d150*/  ENDCOLLECTIVE ;  /* 0x000000000000791b */ /* 0x003fe20003800000 */
.L_x_2787:
        /* <DEDUP_REMOVED lines=21> */
.L_x_2788:
        /* <DEDUP_REMOVED lines=11> */
.L_x_2789:
[----:B------:R-:W-:Y:S01]  /*d360*/  FADD.FTZ R34, R37, R34 ;  /* 0x0000002225227221 */ /* 0x000fe20000010000 */
[----:B------:R-:W-:Y:S06]  /*d370*/  BRA `(.L_x_2790) ;  /* 0xffffffe400107947 */ /* 0x000fec000383ffff */
.L_x_2791:
        /* <DEDUP_REMOVED lines=16> */
.L_x_3227:


//--------------------- .text._ZN13group_norm_v218gn_bwd_cuda_kernelI6__halfLi480ELi2ELi16ELi60ELi1024ELb1ELb1ELi16ELi960ELi960ELi4ELb1ELi3ELb0ELb0ELNS_15WgradSyncMethodE3ENS_16CompileConditionILi900EEEEEvPT_S6_S6_PKS5_S8_S8_S8_PKfflPfPj --------------------------
	.section	.text._ZN13group_norm_v218gn_bwd_cuda_kernelI6__halfLi480ELi2ELi16ELi60ELi1024ELb1ELb1ELi16ELi960ELi960ELi4ELb1ELi3ELb0ELb0ELNS_15WgradSyncMethodE3ENS_16CompileConditionILi900EEEEEvPT_S6_S6_PKS5_S8_S8_S8_PKfflPfPj,"ax",@progbits
	.align	128
        .global         _ZN13group_norm_v218gn_bwd_cuda_kernelI6__halfLi480ELi2ELi16ELi60ELi1024ELb1ELb1ELi16ELi960ELi960ELi4ELb1ELi3ELb0ELb0ELNS_15WgradSyncMethodE3ENS_16CompileConditionILi900EEEEEvPT_S6_S6_PKS5_S8_S8_S8_PKfflPfPj
        .type           _ZN13group_norm_v218gn_bwd_cuda_kernelI6__halfLi480ELi2ELi16ELi60ELi1024ELb1ELb1ELi16ELi960ELi960ELi4ELb1ELi3ELb0ELb0ELNS_15WgradSyncMethodE3ENS_16CompileConditionILi900EEEEEvPT_S6_S6_PKS5_S8_S8_S8_PKfflPfPj,@function
        .size           _ZN13group_norm_v218gn_bwd_cuda_kernelI6__halfLi480ELi2ELi16ELi60ELi1024ELb1ELb1ELi16ELi960ELi960ELi4ELb1ELi3ELb0ELb0ELNS_15WgradSyncMethodE3ENS_16CompileConditionILi900EEEEEvPT_S6_S6_PKS5_S8_S8_S8_PKfflPfPj,(.L_x_3228 - _ZN13group_norm_v218gn_bwd_cuda_kernelI6__halfLi480ELi2ELi16ELi60ELi1024ELb1ELb1ELi16ELi960ELi960ELi4ELb1ELi3ELb0ELb0ELNS_15WgradSyncMethodE3ENS_16CompileConditionILi900EEEEEvPT_S6_S6_PKS5_S8_S8_S8_PKfflPfPj)
        .other          _ZN13group_norm_v218gn_bwd_cuda_kernelI6__halfLi480ELi2ELi16ELi60ELi1024ELb1ELb1ELi16ELi960ELi960ELi4ELb1ELi3ELb0ELb0ELNS_15WgradSyncMethodE3ENS_16CompileConditionILi900EEEEEvPT_S6_S6_PKS5_S8_S8_S8_PKfflPfPj,@"STO_CUDA_ENTRY STV_DEFAULT"
_ZN13group_norm_v218gn_bwd_cuda_kernelI6__halfLi480ELi2ELi16ELi60ELi1024ELb1ELb1ELi16ELi960ELi960ELi4ELb1ELi3ELb0ELb0ELNS_15WgradSyncMethodE3ENS_16CompileConditionILi900EEEEEvPT_S6_S6_PKS5_S8_S8_S8_PKfflPfPj:
.text._ZN13group_norm_v218gn_bwd_cuda_kernelI6__halfLi480ELi2ELi16ELi60ELi1024ELb1ELb1ELi16ELi960ELi960ELi4ELb1ELi3ELb0ELb0ELNS_15WgradSyncMethodE3ENS_16CompileConditionILi900EEEEEvPT_S6_S6_PKS5_S8_S8_S8_PKfflPfPj:
        /* <DEDUP_REMOVED lines=29> */
.L_x_2794:
[----:B------:R-:W2:Y:S04]  /*01d0*/  LD.E.STRONG.GPU R0, desc[UR12][R2.64] ;  /* 0x0000000c02007980 */ /* 0x000ea8000c10f900 */
[----:B--2---:R-:W-:Y:S01]  /*01e0*/  CCTL.IVALL ;  /* 0x00000000ff00798f */ /* 0x004fe20002000000 */
[----:B------:R-:W-:Y:S05]  /*01f0*/  YIELD ;  /* 0x0000000000007946 */ /* 0x000fea0003800000 */
[----:B-----5:R-:W-:-:S04]  /*0200*/  LOP3.LUT R0, R0, R5, RZ, 0x3c, !PT ;  /* 0x0000000500007212 */ /* 0x020fc800078e3cff */
[----:B------:R-:W-:-:S13]  /*0210*/  ISETP.GT.AND P0, PT, R0, -0x1, PT ;  /* 0xffffffff0000780c */ /* 0x000fda0003f04270 */
[----:B------:R-:W-:Y:S05]  /*0220*/  @P0 BRA `(.L_x_2794) ;  /* 0xfffffffc00e80947 */ /* 0x000fea000383ffff */
.L_x_2793:
[----:B------:R-:W-:Y:S05]  /*0230*/  WARPSYNC.ALL ;  /* 0x0000000000007948 */ /* 0x000fea0003800000 */
[----:B------:R-:W-:Y:S06]  /*0240*/  BAR.SYNC.DEFER_BLOCKING 0x0 ;  /* 0x0000000000007b1d */ /* 0x000fec0000010000 */
[----:B------:R-:W-:Y:S05]  /*0250*/  BRA `(.L_x_2795) ;  /* 0x0000005c00547947 */ /* 0x000fea0003800000 */
.L_x_2792:
        /* <DEDUP_REMOVED lines=28> */
[----:B------:R-:W-:Y:S01]  /*0420*/  SHF.R.S32.HI R2, RZ, 0x1f, R7 ;  /* 0x0000001fff027819 */ /* 0x000fe20000011407 */
[----:B0-----:R-:W-:Y:S01]  /*0430*/  ULEA UR6, UR6, UR4, 0x18 ;  /* 0x0000000406067291 */ /* 0x001fe2000f8ec03f */
[----:B------:R-:W-:Y:S01]  /*0440*/  LEA.HI R0, R0, R14, RZ, 0x4 ;  /* 0x0000000e00007211 */ /* 0x000fe200078f20ff */
[----:B------:R-:W-:Y:S01]  /*0450*/  STL [R1+0xb4], R10 ;  /* 0x0000b40a01007387 */ /* 0x000fe20000100800 */
[----:B-1----:R-:W-:Y:S01]  /*0460*/  IADD3 R12, R12, 0xf0, RZ ;  /* 0x000000f00c0c7810 */ /* 0x002fe20007ffe0ff */
[----:B------:R-:W-:Y:S01]  /*0470*/  UMOV UR4, URZ ;  /* 0x0000003f00047c82 */ /* 0x000fe20008000000 */
[----:B------:R-:W-:-:S02]  /*0480*/  LOP3.LUT R6, R6, 0xfffffffc, RZ, 0xc0, !PT ;  /* 0xfffffffc06067812 */ /* 0x000fc400078ec0ff */
[----:B------:R-:W-:Y:S02]  /*0490*/  SHF.R.S32.HI R3, RZ, 0x1f, R12 ;  /* 0x0000001fff037819 */ /* 0x000fe4000001140c */
[----:B------:R-:W-:Y:S02]  /*04a0*/  LEA.HI R2, R2, R7, RZ, 0x2 ;  /* 0x0000000702027211 */ /* 0x000fe400078f10ff */
[----:B------:R-:W-:Y:S02]  /*04b0*/  LEA.HI R12, R3, R12, RZ, 0x2 ;  /* 0x0000000c030c7211 */ /* 0x000fe400078f10ff */
[----:B------:R-:W-:Y:S02]  /*04c0*/  SHF.R.U32.HI R3, RZ, 0x4, R0 ;  /* 0x00000004ff037819 */ /* 0x000fe40000011600 */
[----:B------:R-:W-:Y:S02]  /*04d0*/  IADD3 R6, -R6, R14, RZ ;  /* 0x0000000e06067210 */ /* 0x000fe40007ffe1ff */
        /* <DEDUP_REMOVED lines=9> */
[----:B------:R0:W-:Y:S04]  /*0570*/  STL [R1+0xc0], R2 ;  /* 0x0000c00201007387 */ /* 0x0001e80000100800 */
[----:B------:R1:W-:Y:S04]  /*0580*/  STL [R1+0xbc], R3 ;  /* 0x0000bc0301007387 */ /* 0x0003e80000100800 */
[----:B------:R4:W-:Y:S04]  /*0590*/  STL [R1+0x5c], RZ ;  /* 0x00005cff01007387 */ /* 0x0009e80000100800 */
[----:B------:R4:W-:Y:S04]  /*05a0*/  STL [R1+0x44], RZ ;  /* 0x000044ff01007387 */ /* 0x0009e80000100800 */
[----:B------:R4:W-:Y:S04]  /*05b0*/  STL [R1+0x34], RZ ;  /* 0x000034ff01007387 */ /* 0x0009e80000100800 */
[----:B------:R4:W-:Y:S04]  /*05c0*/  STL [R1+0x2c], RZ ;  /* 0x00002cff01007387 */ /* 0x0009e80000100800 */
[----:B------:R4:W-:Y:S04]  /*05d0*/  STL [R1+0x58], RZ ;  /* 0x000058ff01007387 */ /* 0x0009e80000100800 */
[----:B------:R4:W-:Y:S04]  /*05e0*/  STL [R1+0x40], RZ ;  /* 0x000040ff01007387 */ /* 0x0009e80000100800 */
[----:B------:R4:W-:Y:S04]  /*05f0*/  STL [R1+0x30], RZ ;  /* 0x000030ff01007387 */ /* 0x0009e80000100800 */
[----:B------:R4:W-:Y:S01]  /*0600*/  STL [R1+0x28], RZ ;  /* 0x000028ff01007387 */ /* 0x0009e20000100800 */
[----:B--2---:R-:W-:-:S02]  /*0610*/  HADD2.F32 R0, -RZ, R4.H0_H0 ;  /* 0x20000004ff007230 */ /* 0x004fc40000004100 */
[----:B0-----:R-:W-:Y:S02]  /*0620*/  HADD2.F32 R2, -RZ, R4.H1_H1 ;  /* 0x30000004ff027230 */ /* 0x001fe40000004100 */
[--C-:B-1----:R-:W-:Y:S02]  /*0630*/  HADD2.F32 R3, -RZ, R5.reuse.H0_H0 ;  /* 0x20000005ff037230 */ /* 0x102fe40000004100 */
[----:B------:R-:W-:Y:S02]  /*0640*/  HADD2.F32 R4, -RZ, R5.H1_H1 ;  /* 0x30000005ff047230 */ /* 0x000fe40000004100 */
[--C-:B---3--:R-:W-:Y:S02]  /*0650*/  HADD2.F32 R5, -RZ, R8.reuse.H0_H0 ;  /* 0x20000008ff057230 */ /* 0x108fe40000004100 */
[----:B------:R-:W-:Y:S02]  /*0660*/  HADD2.F32 R6, -RZ, R8.H1_H1 ;  /* 0x30000008ff067230 */ /* 0x000fe40000004100 */
[----:B------:R-:W-:-:S02]  /*0670*/  HADD2.F32 R7, -RZ, R9.H0_H0 ;  /* 0x20000009ff077230 */ /* 0x000fc40000004100 */
[----:B----4-:R-:W-:-:S07]  /*0680*/  HADD2.F32 R8, -RZ, R9.H1_H1 ;  /* 0x30000009ff087230 */ /* 0x010fce0000004100 */
.L_x_2811:
[----:B-1----:R-:W2:Y:S01]  /*0690*/  LDL R15, [R1+0xb4] ;  /* 0x0000b400010f7983 */ /* 0x002ea20000100800 */
[----:B------:R-:W0:Y:S01]  /*06a0*/  S2R R9, SR_TID.X ;  /* 0x0000000000097919 */ /* 0x000e220000002100 */
[----:B------:R-:W-:Y:S01]  /*06b0*/  USHF.L.U32 UR7, UR11, 0x4, URZ ;  /* 0x000000040b077899 */ /* 0x000fe2000800063f */
[----:B------:R-:W-:Y:S01]  /*06c0*/  HFMA2.MMA R11, -RZ, RZ, 0, 0 ;  /* 0x00000000ff0b7435 */ /* 0x000fe200000001ff */
[----:B------:R-:W-:Y:S01]  /*06d0*/  MOV R12, UR9 ;  /* 0x00000009000c7c02 */ /* 0x000fe20008000f00 */
[----:B------:R-:W-:Y:S01]  /*06e0*/  ULDC.64 UR14, c[0x0][0x248] ;  /* 0x00009200000e7ab9 */ /* 0x000fe20000000a00 */
[----:B------:R-:W-:Y:S01]  /*06f0*/  ULOP3.LUT UR7, UR7, 0x3f0, URZ, 0xc0, !UPT ;  /* 0x000003f007077892 */ /* 0x000fe2000f8ec03f */
[----:B------:R-:W-:Y:S01]  /*0700*/  MOV R13, UR9 ;  /* 0x00000009000d7c02 */ /* 0x000fe20008000f00 */
[----:B------:R-:W-:Y:S01]  /*0710*/  ULDC.64 UR16, c[0x0][0x228] ;  /* 0x00008a0000107ab9 */ /* 0x000fe20000000a00 */
[----:B------:R-:W-:Y:S01]  /*0720*/  MOV R14, UR5 ;  /* 0x00000005000e7c02 */ /* 0x000fe20008000f00 */
[----:B0-----:R-:W-:-:S05]  /*0730*/  IMAD.WIDE.U32 R58, R9, -0x77777777, RZ ;  /* 0x88888889093a7825 */ /* 0x001fca00078e00ff */
[----:B------:R-:W-:-:S05]  /*0740*/  SHF.R.U32.HI R58, RZ, 0x7, R59 ;  /* 0x00000007ff3a7819 */ /* 0x000fca000001163b */
[C---:B------:R-:W-:Y:S01]  /*0750*/  IMAD R9, R58.reuse, -0xf0, R9 ;  /* 0xffffff103a097824 */ /* 0x040fe200078e0209 */
[----:B------:R-:W-:-:S04]  /*0760*/  IADD3 R30, R58, UR7, RZ ;  /* 0x000000073a1e7c10 */ /* 0x000fc8000fffe0ff */
[----:B------:R-:W-:Y:S02]  /*0770*/  SHF.L.U32 R10, R9, 0x2, RZ ;  /* 0x00000002090a7819 */ /* 0x000fe400000006ff */
[----:B------:R-:W-:Y:S01]  /*0780*/  MOV R9, UR9 ;  /* 0x0000000900097c02 */ /* 0x000fe20008000f00 */
[----:B------:R-:W-:Y:S01]  /*0790*/  UIMAD UR7, UR5, 0xf0000, URZ ;  /* 0x000f0000050778a4 */ /* 0x000fe2000f8e023f */
[----:B------:R-:W-:-:S03]  /*07a0*/  IMAD R30, R30, 0x3c0, RZ ;  /* 0x000003c01e1e7824 */ /* 0x000fc600078e02ff */
[----:B------:R-:W-:-:S05]  /*07b0*/  IMAD.WIDE.U32 R10, R9, 0xf0000, R10 ;  /* 0x000f0000090a7825 */ /* 0x000fca00078e000a */
[----:B------:R-:W-:Y:S01]  /*07c0*/  IADD3 R53, R11, UR7, RZ ;  /* 0x000000070b357c10 */ /* 0x000fe2000fffe0ff */
[----:B------:R-:W-:Y:S01]  /*07d0*/  ULDC UR7, c[0x0][0x250] ;  /* 0x0000940000077ab9 */ /* 0x000fe20000000800 */
[----:B------:R-:W-:-:S04]  /*07e0*/  IADD3 R9, P1, R30, R10, RZ ;  /* 0x0000000a1e097210 */ /* 0x000fc80007f3e0ff */
[----:B------:R-:W-:-:S05]  /*07f0*/  SHF.L.U32 R24, R9, 0x1, RZ ;  /* 0x0000000109187819 */ /* 0x000fca00000006ff */
[----:B------:R0:W-:Y:S01]  /*0800*/  STL [R1+0x7c], R24 ;  /* 0x00007c1801007387 */ /* 0x0001e20000100800 */
        /* <DEDUP_REMOVED lines=8> */
[----:B------:R-:W2:Y:S01]  /*0890*/  LDG.E.64.CONSTANT R22, desc[UR12][R22.64] ;  /* 0x0000000c16167981 */ /* 0x000ea2000c1e9b00 */
[----:B------:R-:W-:Y:S02]  /*08a0*/  IADD3 R9, R30, 0x780, RZ ;  /* 0x000007801e097810 */ /* 0x000fe40007ffe0ff */
[----:B------:R-:W-:-:S02]  /*08b0*/  IADD3.X R17, R29, UR15, RZ, P0, !PT ;  /* 0x0000000f1d117c10 */ /* 0x000fc400087fe4ff */
[----:B------:R-:W-:-:S04]  /*08c0*/  IADD3 R9, P0, R9, R10, RZ ;  /* 0x0000000a09097210 */ /* 0x000fc80007f1e0ff */
[----:B------:R-:W-:Y:S01]  /*08d0*/  IADD3.X R12, RZ, R53, RZ, P0, !PT ;  /* 0x00000035ff0c7210 */ /* 0x000fe200007fe4ff */
[----:B------:R-:W-:Y:S01]  /*08e0*/  STL [R1+0x84], R29 ;  /* 0x0000841d01007387 */ /* 0x000fe20000100800 */
[C---:B------:R-:W-:Y:S02]  /*08f0*/  SHF.L.U32 R28, R9.reuse, 0x1, RZ ;  /* 0x00000001091c7819 */ /* 0x040fe400000006ff */
[----:B------:R-:W-:Y:S01]  /*0900*/  SHF.L.U64.HI R33, R9, 0x1, R12 ;  /* 0x0000000109217819 */ /* 0x000fe2000001020c */
[----:B------:R-:W3:Y:S01]  /*0910*/  LDG.E.64.CONSTANT R16, desc[UR12][R16.64] ;  /* 0x0000000c10107981 */ /* 0x000ee2000c1e9b00 */
[----:B------:R-:W-:Y:S02]  /*0920*/  IADD3 R18, P0, R28, UR14, RZ ;  /* 0x0000000e1c127c10 */ /* 0x000fe4000ff1e0ff */
[----:B------:R-:W-:Y:S02]  /*0930*/  IADD3 R9, R30, 0xf00, RZ ;  /* 0x00000f001e097810 */ /* 0x000fe40007ffe0ff */
[----:B------:R-:W-:-:S02]  /*0940*/  IADD3.X R19, R33, UR15, RZ, P0, !PT ;  /* 0x0000000f21137c10 */ /* 0x000fc400087fe4ff */
[----:B------:R-:W-:-:S04]  /*0950*/  IADD3 R9, P0, R9, R10, RZ ;  /* 0x0000000a09097210 */ /* 0x000fc80007f1e0ff */
[----:B------:R-:W-:Y:S01]  /*0960*/  IADD3.X R12, RZ, R53, RZ, P0, !PT ;  /* 0x00000035ff0c7210 */ /* 0x000fe200007fe4ff */
[----:B------:R1:W-:Y:S01]  /*0970*/  STL [R1+0x80], R28 ;  /* 0x0000801c01007387 */ /* 0x0003e20000100800 */
[C---:B------:R-:W-:Y:S02]  /*0980*/  SHF.L.U32 R32, R9.reuse, 0x1, RZ ;  /* 0x0000000109207819 */ /* 0x040fe400000006ff */
[----:B------:R-:W-:Y:S01]  /*0990*/  SHF.L.U64.HI R15, R9, 0x1, R12 ;  /* 0x00000001090f7819 */ /* 0x000fe2000001020c */
[----:B------:R-:W4:Y:S01]  /*09a0*/  LDG.E.64.CONSTANT R18, desc[UR12][R18.64] ;  /* 0x0000000c12127981 */ /* 0x000f22000c1e9b00 */
[----:B------:R-:W-:Y:S02]  /*09b0*/  IADD3 R26, P0, R32, UR14, RZ ;  /* 0x0000000e201a7c10 */ /* 0x000fe4000ff1e0ff */
[----:B------:R-:W-:Y:S02]  /*09c0*/  IADD3 R9, R30, 0x1680, RZ ;  /* 0x000016801e097810 */ /* 0x000fe40007ffe0ff */
[----:B------:R-:W-:-:S02]  /*09d0*/  IADD3.X R27, R15, UR15, RZ, P0, !PT ;  /* 0x0000000f0f1b7c10 */ /* 0x000fc400087fe4ff */
[----:B------:R-:W-:-:S04]  /*09e0*/  IADD3 R9, P0, R9, R10, RZ ;  /* 0x0000000a09097210 */ /* 0x000fc80007f1e0ff */
[----:B------:R-:W-:Y:S01]  /*09f0*/  IADD3.X R12, RZ, R53, RZ, P0, !PT ;  /* 0x00000035ff0c7210 */ /* 0x000fe200007fe4ff */
[----:B------:R-:W-:Y:S01]  /*0a00*/  STL [R1+0x90], R33 ;  /* 0x0000902101007387 */ /* 0x000fe20000100800 */
[C---:B------:R-:W-:Y:S02]  /*0a10*/  SHF.L.U32 R20, R9.reuse, 0x1, RZ ;  /* 0x0000000109147819 */ /* 0x040fe400000006ff */
[----:B------:R-:W-:Y:S01]  /*0a20*/  SHF.L.U64.HI R21, R9, 0x1, R12 ;  /* 0x0000000109157819 */ /* 0x000fe2000001020c */
[----:B------:R-:W4:Y:S01]  /*0a30*/  LDG.E.64.CONSTANT R26, desc[UR12][R26.64] ;  /* 0x0000000c1a1a7981 */ /* 0x000f22000c1e9b00 */
[----:B------:R-:W-:Y:S02]  /*0a40*/  IADD3 R36, P0, R20, UR14, RZ ;  /* 0x0000000e14247c10 */ /* 0x000fe4000ff1e0ff */
[----:B------:R-:W-:Y:S02]  /*0a50*/  IADD3 R9, R30, 0x1e00, RZ ;  /* 0x00001e001e097810 */ /* 0x000fe40007ffe0ff */
[----:B------:R-:W-:-:S02]  /*0a60*/  IADD3.X R37, R21, UR15, RZ, P0, !PT ;  /* 0x0000000f15257c10 */ /* 0x000fc400087fe4ff */
[----:B0-----:R-:W-:-:S04]  /*0a70*/  IADD3 R24, P0, R24, UR16, RZ ;  /* 0x0000001018187c10 */ /* 0x001fc8000ff1e0ff */
[----:B------:R-:W-:Y:S01]  /*0a80*/  IADD3.X R25, R29, UR17, RZ, P0, !PT ;  /* 0x000000111d197c10 */ /* 0x000fe200087fe4ff */
[----:B------:R0:W-:Y:S01]  /*0a90*/  STL [R1+0x8c], R32 ;  /* 0x00008c2001007387 */ /* 0x0001e20000100800 */
[----:B------:R-:W-:-:S03]  /*0aa0*/  IADD3 R9, P0, R9, R10, RZ ;  /* 0x0000000a09097210 */ /* 0x000fc60007f1e0ff */
[----:B------:R-:W4:Y:S01]  /*0ab0*/  LDG.E.64.CONSTANT R36, desc[UR12][R36.64] ;  /* 0x0000000c24247981 */ /* 0x000f22000c1e9b00 */
[----:B------:R-:W-:Y:S02]  /*0ac0*/  IADD3.X R12, RZ, R53, RZ, P0, !PT ;  /* 0x00000035ff0c7210 */ /* 0x000fe400007fe4ff */
[C---:B------:R-:W-:Y:S01]  /*0ad0*/  SHF.L.U32 R38, R9.reuse, 0x1, RZ ;  /* 0x0000000109267819 */ /* 0x040fe200000006ff */
[----:B------:R-:W4:Y:S01]  /*0ae0*/  LDG.E.64.CONSTANT R24, desc[UR12][R24.64] ;  /* 0x0000000c18187981 */ /* 0x000f22000c1e9b00 */
[----:B------:R-:W-:Y:S02]  /*0af0*/  SHF.L.U64.HI R31, R9, 0x1, R12 ;  /* 0x00000001091f7819 */ /* 0x000fe4000001020c */
[----:B------:R-:W-:-:S04]  /*0b00*/  IADD3 R34, P0, R38, UR14, RZ ;  /* 0x0000000e26227c10 */ /* 0x000fc8000ff1e0ff */
[----:B------:R-:W-:Y:S02]  /*0b10*/  IADD3.X R35, R31, UR15, RZ, P0, !PT ;  /* 0x0000000f1f237c10 */ /* 0x000fe400087fe4ff */
[----:B-1----:R-:W-:-:S04]  /*0b20*/  IADD3 R28, P0, R28, UR16, RZ ;  /* 0x000000101c1c7c10 */ /* 0x002fc8000ff1e0ff */
[----:B------:R-:W-:Y:S01]  /*0b30*/  IADD3.X R29, R33, UR17, RZ, P0, !PT ;  /* 0x00000011211d7c10 */ /* 0x000fe200087fe4ff */
[----:B------:R-:W4:Y:S01]  /*0b40*/  LDG.E.64.CONSTANT R34, desc[UR12][R34.64] ;  /* 0x0000000c22227981 */ /* 0x000f22000c1e9b00 */
[----:B0-----:R-:W-:-:S04]  /*0b50*/  IADD3 R32, P0, R32, UR16, RZ ;  /* 0x0000001020207c10 */ /* 0x001fc8000ff1e0ff */
[----:B------:R-:W-:Y:S01]  /*0b60*/  IADD3.X R33, R15, UR17, RZ, P0, !PT ;  /* 0x000000110f217c10 */ /* 0x000fe200087fe4ff */
[----:B------:R-:W4:Y:S05]  /*0b70*/  LDG.E.64.CONSTANT R28, desc[UR12][R28.64] ;  /* 0x0000000c1c1c7981 */ /* 0x000f2a000c1e9b00 */
[----:B------:R-:W4:Y:S01]  /*0b80*/  LDG.E.64.CONSTANT R32, desc[UR12][R32.64] ;  /* 0x0000000c20207981 */ /* 0x000f22000c1e9b00 */
[----:B------:R-:W-:-:S04]  /*0b90*/  IADD3 R11, R30, 0x2580, RZ ;  /* 0x000025801e0b7810 */ /* 0x000fc80007ffe0ff */
[----:B------:R-:W-:Y:S01]  /*0ba0*/  IADD3 R11, P0, R11, R10, RZ ;  /* 0x0000000a0b0b7210 */ /* 0x000fe20007f1e0ff */
[----:B------:R-:W-:Y:S03]  /*0bb0*/  STL [R1+0xa0], R15 ;  /* 0x0000a00f01007387 */ /* 0x000fe60000100800 */
[----:B------:R-:W-:Y:S01]  /*0bc0*/  IADD3.X R12, RZ, R53, RZ, P0, !PT ;  /* 0x00000035ff0c7210 */ /* 0x000fe200007fe4ff */
[----:B------:R3:W-:Y:S04]  /*0bd0*/  STL [R1+0x98], R20 ;  /* 0x0000981401007387 */ /* 0x0007e80000100800 */
[----:B------:R0:W-:Y:S01]  /*0be0*/  STL [R1+0xac], R21 ;  /* 0x0000ac1501007387 */ /* 0x0001e20000100800 */
[----:B------:R-:W-:-:S03]  /*0bf0*/  SHF.L.U64.HI R59, R11, 0x1, R12 ;  /* 0x000000010b3b7819 */ /* 0x000fc6000001020c */
[----:B------:R-:W-:Y:S01]  /*0c00*/  STL [R1+0xa4], R38 ;  /* 0x0000a42601007387 */ /* 0x000fe20000100800 */
[----:B------:R-:W-:-:S03]  /*0c10*/  IADD3 R12, P0, R20, UR16, RZ ;  /* 0x00000010140c7c10 */ /* 0x000fc6000ff1e0ff */
[----:B------:R-:W-:Y:S01]  /*0c20*/  STL [R1+0xa8], R31 ;  /* 0x0000a81f01007387 */ /* 0x000fe20000100800 */
[----:B------:R-:W-:-:S06]  /*0c30*/  IADD3.X R13, R21, UR17, RZ, P0, !PT ;  /* 0x00000011150d7c10 */ /* 0x000fcc00087fe4ff */
[----:B------:R-:W4:Y:S01]  /*0c40*/  LDG.E.64.CONSTANT R12, desc[UR12][R12.64] ;  /* 0x0000000c0c0c7981 */ /* 0x000f22000c1e9b00 */
[----:B--2---:R-:W-:-:S06]  /*0c50*/  FADD.FTZ R9, R23, UR7 ;  /* 0x0000000717097e21 */ /* 0x004fcc0008010000 */
[----:B------:R-:W0:Y:S01]  /*0c60*/  MUFU.RSQ R9, R9 ;  /* 0x0000000900097308 */ /* 0x000e220000001400 */
[--C-:B---3--:R-:W-:Y:S02]  /*0c70*/  HADD2.F32 R20, -RZ, R16.reuse.H0_H0 ;  /* 0x20000010ff147230 */ /* 0x108fe40000004100 */
[----:B------:R-:W-:-:S03]  /*0c80*/  HADD2.F32 R23, -RZ, R16.H1_H1 ;  /* 0x30000010ff177230 */ /* 0x000fc60000004100 */
[----:B------:R-:W-:-:S04]  /*0c90*/  FADD.FTZ R20, -R22, R20 ;  /* 0x0000001416147221 */ /* 0x000fc80000010100 */
[----:B0-----:R-:W-:Y:S01]  /*0ca0*/  FMUL.FTZ R21, R9, R20 ;  /* 0x0000001409157220 */ /* 0x001fe20000410000 */
[----:B------:R-:W-:Y:S02]  /*0cb0*/  HADD2.F32 R20, -RZ, R17.H0_H0 ;  /* 0x20000011ff147230 */ /* 0x000fe40000004100 */
[----:B------:R-:W-:Y:S01]  /*0cc0*/  FADD.FTZ R23, -R22, R23 ;  /* 0x0000001716177221 */ /* 0x000fe20000010100 */
[----:B-----5:R-:W-:-:S03]  /*0cd0*/  FFMA.FTZ R47, R0, R21, R5 ;  /* 0x00000015002f7223 */ /* 0x020fc60000010005 */
[----:B------:R-:W-:-:S04]  /*0ce0*/  FMUL.FTZ R23, R9, R23 ;  /* 0x0000001709177220 */ /* 0x000fc80000410000 */
[----:B------:R-:W-:Y:S01]  /*0cf0*/  FFMA.FTZ R48, R2, R23, R6 ;  /* 0x0000001702307223 */ /* 0x000fe20000010006 */
[----:B----4-:R-:W-:Y:S04]  /*0d00*/  STL [R1+0x12c], R35 ;  /* 0x00012c2301007387 */ /* 0x010fe80000100800 */
[----:B------:R-:W-:Y:S04]  /*0d10*/  STL [R1+0x130], R29 ;  /* 0x0001301d01007387 */ /* 0x000fe80000100800 */
[----:B------:R0:W-:Y:S02]  /*0d20*/  STL [R1+0x128], R32 ;  /* 0x0001282001007387 */ /* 0x0001e40000100800 */
[----:B0-----:R-:W-:-:S02]  /*0d30*/  SHF.L.U32 R32, R11, 0x1, RZ ;  /* 0x000000010b207819 */ /* 0x001fc400000006ff */
[----:B------:R-:W-:Y:S02]  /*0d40*/  IADD3 R11, R30, 0x2d00, RZ ;  /* 0x00002d001e0b7810 */ /* 0x000fe40007ffe0ff */
[----:B------:R-:W-:Y:S01]  /*0d50*/  IADD3 R14, P1, R32, UR14, RZ ;  /* 0x0000000e200e7c10 */ /* 0x000fe2000ff3e0ff */
[----:B------:R-:W-:Y:S03]  /*0d60*/  STL [R1+0x124], R33 ;  /* 0x0001242101007387 */ /* 0x000fe60000100800 */
[----:B------:R-:W-:Y:S02]  /*0d70*/  IADD3.X R15, R59, UR15, RZ, P1, !PT ;  /* 0x0000000f3b0f7c10 */ /* 0x000fe40008ffe4ff */
[----:B------:R-:W-:Y:S01]  /*0d80*/  IADD3 R11, P1, R11, R10, RZ ;  /* 0x0000000a0b0b7210 */ /* 0x000fe20007f3e0ff */
[----:B------:R-:W-:Y:S03]  /*0d90*/  STL [R1+0x94], R32 ;  /* 0x0000942001007387 */ /* 0x000fe60000100800 */
[----:B------:R-:W-:Y:S01]  /*0da0*/  IADD3.X R16, RZ, R53, RZ, P1, !PT ;  /* 0x00000035ff107210 */ /* 0x000fe20000ffe4ff */
[----:B------:R-:W-:Y:S04]  /*0db0*/  STL [R1+0x9c], R59 ;  /* 0x00009c3b01007387 */ /* 0x000fe80000100800 */
[----:B------:R0:W-:Y:S01]  /*0dc0*/  STL [R1+0x1c], R21 ;  /* 0x00001c1501007387 */ /* 0x0001e20000100800 */
[----:B------:R-:W-:-:S02]  /*0dd0*/  SHF.L.U64.HI R35, R11, 0x1, R16 ;  /* 0x000000010b237819 */ /* 0x000fc40000010210 */
[----:B------:R-:W-:Y:S01]  /*0de0*/  SHF.L.U32 R29, R11, 0x1, RZ ;  /* 0x000000010b1d7819 */ /* 0x000fe200000006ff */
[----:B------:R-:W-:Y:S01]  /*0df0*/  FMUL.FTZ R52, R48, -1.4426950216293334961 ;  /* 0xbfb8aa3b30347820 */ /* 0x000fe20000410000 */
[----:B------:R-:W-:Y:S01]  /*0e00*/  FMUL.FTZ R50, R47, -1.4426950216293334961 ;  /* 0xbfb8aa3b2f327820 */ /* 0x000fe20000410000 */
[----:B------:R-:W2:Y:S01]  /*0e10*/  LDG.E.64.CONSTANT R14, desc[UR12][R14.64] ;  /* 0x0000000c0e0e7981 */ /* 0x000ea2000c1e9b00 */
[----:B0-----:R-:W-:Y:S02]  /*0e20*/  HADD2.F32 R21, -RZ, R17.H1_H1 ;  /* 0x30000011ff157230 */ /* 0x001fe40000004100 */
[----:B------:R-:W-:Y:S01]  /*0e30*/  FADD.FTZ R17, -R22, R20 ;  /* 0x0000001416117221 */ /* 0x000fe20000010100 */
[----:B------:R0:W-:Y:S03]  /*0e40*/  STL [R1+0x20], R23 ;  /* 0x0000201701007387 */ /* 0x0001e60000100800 */
[----:B------:R-:W-:Y:S01]  /*0e50*/  FMUL.FTZ R11, R9, R17 ;  /* 0x00000011090b7220 */ /* 0x000fe20000410000 */
[----:B------:R-:W-:Y:S01]  /*0e60*/  STL [R1+0x88], R35 ;  /* 0x0000882301007387 */ /* 0x000fe20000100800 */
[----:B------:R-:W-:Y:S01]  /*0e70*/  IADD3 R16, P0, R38, UR16, RZ ;  /* 0x0000001026107c10 */ /* 0x000fe2000ff1e0ff */
[----:B------:R-:W-:Y:S01]  /*0e80*/  FADD.FTZ R21, -R22, R21 ;  /* 0x0000001516157221 */ /* 0x000fe20000010100 */
[----:B------:R-:W-:Y:S01]  /*0e90*/  FFMA.FTZ R38, R3, R11, R7 ;  /* 0x0000000b03267223 */ /* 0x000fe20000010007 */
[----:B------:R-:W-:Y:S04]  /*0ea0*/  STL [R1+0x78], R29 ;  /* 0x0000781d01007387 */ /* 0x000fe80000100800 */
[----:B------:R1:W-:Y:S01]  /*0eb0*/  STL [R1+0x64], R11 ;  /* 0x0000640b01007387 */ /* 0x0003e20000100800 */
[----:B0-----:R-:W-:Y:S01]  /*0ec0*/  FMUL.FTZ R23, R9, R21 ;  /* 0x0000001509177220 */ /* 0x001fe20000410000 */
[----:B-1----:R-:W-:-:S04]  /*0ed0*/  HADD2.F32 R11, -RZ, R18.H0_H0 ;  /* 0x20000012ff0b7230 */ /* 0x002fc80000004100 */
[----:B------:R0:W-:Y:S01]  /*0ee0*/  STL [R1+0x6c], R23 ;  /* 0x00006c1701007387 */ /* 0x0001e20000100800 */
[----:B------:R-:W-:Y:S01]  /*0ef0*/  FFMA.FTZ R39, R4, R23, R8 ;  /* 0x0000001704277223 */ /* 0x000fe20000010008 */
[----:B------:R-:W-:-:S04]  /*0f00*/  FADD.FTZ R11, -R22, R11 ;  /* 0x0000000b160b7221 */ /* 0x000fc80000010100 */
[----:B------:R-:W-:Y:S01]  /*0f10*/  FMUL.FTZ R11, R9, R11 ;  /* 0x0000000b090b7220 */ /* 0x000fe20000410000 */
[----:B0-----:R-:W-:-:S03]  /*0f20*/  HADD2.F32 R23, -RZ, R18.H1_H1 ;  /* 0x30000012ff177230 */ /* 0x001fc60000004100 */
[----:B------:R-:W-:Y:S01]  /*0f30*/  FFMA.FTZ R18, R0, R11, R5 ;  /* 0x0000000b00127223 */ /* 0x000fe20000010005 */
[----:B------:R0:W-:Y:S01]  /*0f40*/  STL [R1+0x68], R11 ;  /* 0x0000680b01007387 */ /* 0x0001e20000100800 */
[----:B------:R-:W-:-:S04]  /*0f50*/  FADD.FTZ R23, -R22, R23 ;  /* 0x0000001716177221 */ /* 0x000fc80000010100 */
[----:B------:R-:W-:Y:S01]  /*0f60*/  FMUL.FTZ R23, R9, R23 ;  /* 0x0000001709177220 */ /* 0x000fe20000410000 */
[----:B0-----:R-:W-:-:S04]  /*0f70*/  HADD2.F32 R11, -RZ, R19.H0_H0 ;  /* 0x20000013ff0b7230 */ /* 0x001fc80000004100 */
[----:B------:R0:W-:Y:S01]  /*0f80*/  STL [R1+0x60], R23 ;  /* 0x0000601701007387 */ /* 0x0001e20000100800 */
[----:B------:R-:W-:Y:S01]  /*0f90*/  FFMA.FTZ R43, R2, R23, R6 ;  /* 0x00000017022b7223 */ /* 0x000fe20000010006 */
[----:B------:R-:W-:Y:S01]  /*0fa0*/  FADD.FTZ R11, -R22, R11 ;  /* 0x0000000b160b7221 */ /* 0x000fe20000010100 */
[----:B------:R-:W-:-:S03]  /*0fb0*/  HADD2.F32 R19, -RZ, R19.H1_H1 ;  /* 0x30000013ff137230 */ /* 0x000fc60000004100 */
[----:B0-----:R-:W-:Y:S01]  /*0fc0*/  FMUL.FTZ R23, R9, R11 ;  /* 0x0000000b09177220 */ /* 0x001fe20000410000 */
[--C-:B------:R-:W-:Y:S02]  /*0fd0*/  HADD2.F32 R11, -RZ, R26.reuse.H0_H0 ;  /* 0x2000001aff0b7230 */ /* 0x100fe40000004100 */
[----:B------:R-:W-:Y:S02]  /*0fe0*/  HADD2.F32 R26, -RZ, R26.H1_H1 ;  /* 0x3000001aff1a7230 */ /* 0x000fe40000004100 */
[C---:B------:R-:W-:Y:S01]  /*0ff0*/  FADD.FTZ R19, -R22.reuse, R19 ;  /* 0x0000001316137221 */ /* 0x040fe20000010100 */
[C---:B------:R-:W-:Y:S02]  /*1000*/  FADD.FTZ R11, -R22.reuse, R11 ;  /* 0x0000000b160b7221 */ /* 0x040fe40000010100 */
[----:B------:R-:W-:Y:S01]  /*1010*/  FADD.FTZ R26, -R22, R26 ;  /* 0x0000001a161a7221 */ /* 0x000fe20000010100 */
[----:B------:R0:W-:Y:S01]  /*1020*/  STL [R1+0x54], R23 ;  /* 0x0000541701007387 */ /* 0x0001e20000100800 */
[----:B------:R-:W-:Y:S01]  /*1030*/  FFMA.FTZ R44, R3, R23, R7 ;  /* 0x00000017032c7223 */ /* 0x000fe20000010007 */
[C---:B------:R-:W-:Y:S01]  /*1040*/  FMUL.FTZ R19, R9.reuse, R19 ;  /* 0x0000001309137220 */ /* 0x040fe20000410000 */
[C---:B------:R-:W-:Y:S01]  /*1050*/  FMUL.FTZ R33, R9.reuse, R26 ;  /* 0x0000001a09217220 */ /* 0x040fe20000410000 */
[----:B0-----:R-:W-:-:S03]  /*1060*/  FMUL.FTZ R23, R9, R11 ;  /* 0x0000000b09177220 */ /* 0x001fc60000410000 */
[----:B------:R-:W-:Y:S01]  /*1070*/  STL [R1+0x50], R19 ;  /* 0x0000501301007387 */ /* 0x000fe20000100800 */
[----:B------:R-:W-:-:S03]  /*1080*/  FFMA.FTZ R42, R2, R33, R6 ;  /* 0x00000021022a7223 */ /* 0x000fc60000010006 */
[----:B------:R-:W-:Y:S04]  /*1090*/  STL [R1+0x4c], R23 ;  /* 0x00004c1701007387 */ /* 0x000fe80000100800 */
[----:B------:R0:W-:Y:S01]  /*10a0*/  STL [R1+0x48], R33 ;  /* 0x0000482101007387 */ /* 0x0001e20000100800 */
[----:B------:R-:W1:Y:S01]  /*10b0*/  MUFU.EX2 R52, R52 ;  /* 0x0000003400347308 */ /* 0x000e620000000800 */
[----:B------:R-:W-:Y:S01]  /*10c0*/  IADD3.X R17, R31, UR17, RZ, P0, !PT ;  /* 0x000000111f117c10 */ /* 0x000fe200087fe4ff */
[----:B0-----:R-:W0:Y:S01]  /*10d0*/  S2R R33, SR_TID.X ;  /* 0x0000000000217919 */ /* 0x001e220000002100 */
[----:B------:R-:W-:Y:S01]  /*10e0*/  FMUL.FTZ R31, R38, -1.4426950216293334961 ;  /* 0xbfb8aa3b261f7820 */ /* 0x000fe20000410000 */
[--C-:B------:R-:W-:Y:S02]  /*10f0*/  HADD2.F32 R11, -RZ, R27.reuse.H0_H0 ;  /* 0x2000001bff0b7230 */ /* 0x100fe40000004100 */
[----:B------:R-:W-:-:S02]  /*1100*/  HADD2.F32 R26, -RZ, R27.H1_H1 ;  /* 0x3000001bff1a7230 */ /* 0x000fc40000004100 */
[----:B------:R-:W-:Y:S01]  /*1110*/  MUFU.EX2 R50, R50 ;  /* 0x0000003200327308 */ /* 0x000fe20000000800 */
[----:B------:R-:W-:Y:S01]  /*1120*/  FMUL.FTZ R54, R39, -1.4426950216293334961 ;  /* 0xbfb8aa3b27367820 */ /* 0x000fe20000410000 */
[----:B------:R-:W-:Y:S01]  /*1130*/  FADD.FTZ R11, -R22, R11 ;  /* 0x0000000b160b7221 */ /* 0x000fe20000010100 */
[----:B-1----:R-:W-:Y:S01]  /*1140*/  FADD.FTZ R52, R52, 1 ;  /* 0x3f80000034347421 */ /* 0x002fe20000010000 */
[----:B------:R-:W-:Y:S01]  /*1150*/  FADD.FTZ R26, -R22, R26 ;  /* 0x0000001a161a7221 */ /* 0x000fe20000010100 */
[----:B------:R-:W-:Y:S01]  /*1160*/  IADD3 R20, P1, R29, UR14, RZ ;  /* 0x0000000e1d147c10 */ /* 0x000fe2000ff3e0ff */
[----:B------:R-:W-:Y:S01]  /*1170*/  FMUL.FTZ R49, R18, -1.4426950216293334961 ;  /* 0xbfb8aa3b12317820 */ /* 0x000fe20000410000 */
[----:B------:R-:W-:Y:S01]  /*1180*/  FMUL.FTZ R45, R44, -1.4426950216293334961 ;  /* 0xbfb8aa3b2c2d7820 */ /* 0x000fe20000410000 */
[----:B------:R-:W1:Y:S01]  /*1190*/  MUFU.EX2 R31, R31 ;  /* 0x0000001f001f7308 */ /* 0x000e620000000800 */
[C---:B------:R-:W-:Y:S01]  /*11a0*/  FMUL.FTZ R27, R9.reuse, R11 ;  /* 0x0000000b091b7220 */ /* 0x040fe20000410000 */
[----:B------:R-:W-:Y:S01]  /*11b0*/  FMUL.FTZ R26, R9, R26 ;  /* 0x0000001a091a7220 */ /* 0x000fe20000410000 */
[--C-:B------:R-:W-:Y:S01]  /*11c0*/  FFMA.FTZ R19, R4, R19, R8.reuse ;  /* 0x0000001304137223 */ /* 0x100fe20000010008 */
[----:B------:R-:W-:Y:S01]  /*11d0*/  FMUL.FTZ R40, R43, -1.4426950216293334961 ;  /* 0xbfb8aa3b2b287820 */ /* 0x000fe20000410000 */
[----:B------:R-:W-:Y:S01]  /*11e0*/  FMUL.FTZ R56, R42, -1.4426950216293334961 ;  /* 0xbfb8aa3b2a387820 */ /* 0x000fe20000410000 */
[----:B------:R-:W-:Y:S01]  /*11f0*/  STL [R1+0x3c], R27 ;  /* 0x00003c1b01007387 */ /* 0x000fe20000100800 */
[----:B------:R-:W-:Y:S01]  /*1200*/  FFMA.FTZ R41, R4, R26, R8 ;  /* 0x0000001a04297223 */ /* 0x000fe20000010008 */
[----:B------:R-:W3:Y:S02]  /*1210*/  MUFU.EX2 R54, R54 ;  /* 0x0000003600367308 */ /* 0x000ee40000000800 */
[----:B------:R4:W-:Y:S01]  /*1220*/  STL [R1+0x38], R26 ;  /* 0x0000381a01007387 */ /* 0x0009e20000100800 */
[--C-:B------:R-:W-:Y:S01]  /*1230*/  HADD2.F32 R11, -RZ, R36.reuse.H0_H0 ;  /* 0x20000024ff0b7230 */ /* 0x100fe20000004100 */
[----:B------:R-:W-:Y:S01]  /*1240*/  IADD3.X R21, R35, UR15, RZ, P1, !PT ;  /* 0x0000000f23157c10 */ /* 0x000fe20008ffe4ff */
[----:B------:R-:W-:-:S02]  /*1250*/  HADD2.F32 R36, -RZ, R36.H1_H1 ;  /* 0x30000024ff247230 */ /* 0x000fc40000004100 */
[----:B------:R-:W-:Y:S01]  /*1260*/  FFMA.FTZ R51, R3, R27, R7 ;  /* 0x0000001b03337223 */ /* 0x000fe20000010007 */
[----:B------:R-:W-:Y:S01]  /*1270*/  FFMA.FTZ R23, R0, R23, R5 ;  /* 0x0000001700177223 */ /* 0x000fe20000010005 */
[----:B------:R-:W-:Y:S01]  /*1280*/  MUFU.RCP R52, R52 ;  /* 0x0000003400347308 */ /* 0x000fe20000001000 */
[----:B------:R-:W2:Y:S01]  /*1290*/  LDG.E.64.CONSTANT R16, desc[UR12][R16.64] ;  /* 0x0000000c10107981 */ /* 0x000ea2000c1e9b00 */
[----:B----4-:R-:W-:Y:S01]  /*12a0*/  IADD3 R26, R30, 0x3480, RZ ;  /* 0x000034801e1a7810 */ /* 0x010fe20007ffe0ff */
[----:B0-----:R-:W-:Y:S01]  /*12b0*/  IMAD R33, R58, -0xf0, R33 ;  /* 0xffffff103a217824 */ /* 0x001fe200078e0221 */
[----:B------:R-:W-:Y:S01]  /*12c0*/  MOV R27, 0x18 ;  /* 0x00000018001b7802 */ /* 0x000fe20000000f00 */
[----:B------:R-:W-:Y:S01]  /*12d0*/  FADD.FTZ R11, -R22, R11 ;  /* 0x0000000b160b7221 */ /* 0x000fe20000010100 */
[----:B------:R-:W-:Y:S01]  /*12e0*/  IADD3 R26, P1, R26, R10, RZ ;  /* 0x0000000a1a1a7210 */ /* 0x000fe20007f3e0ff */
[----:B-1----:R-:W-:Y:S01]  /*12f0*/  FADD.FTZ R10, R31, 1 ;  /* 0x3f8000001f0a7421 */ /* 0x002fe20000010000 */
[----:B------:R-:W0:Y:S01]  /*1300*/  MUFU.EX2 R49, R49 ;  /* 0x0000003100317308 */ /* 0x000e220000000800 */
[----:B------:R-:W-:Y:S01]  /*1310*/  IADD3 R30, P0, R32, UR16, RZ ;  /* 0x00000010201e7c10 */ /* 0x000fe2000ff1e0ff */
[----:B------:R-:W-:Y:S01]  /*1320*/  FADD.FTZ R36, -R22, R36 ;  /* 0x0000002416247221 */ /* 0x000fe20000010100 */
[----:B------:R-:W-:Y:S01]  /*1330*/  FADD.FTZ R50, R50, 1 ;  /* 0x3f80000032327421 */ /* 0x000fe20000010000 */
[----:B------:R-:W-:Y:S01]  /*1340*/  IADD3.X R53, RZ, R53, RZ, P1, !PT ;  /* 0x00000035ff357210 */ /* 0x000fe20000ffe4ff */
[----:B------:R-:W-:-:S02]  /*1350*/  IMAD R27, R33, R27, UR6 ;  /* 0x00000006211b7e24 */ /* 0x000fc4000f8e021b */
[----:B------:R-:W-:Y:S01]  /*1360*/  FMUL.FTZ R11, R9, R11 ;  /* 0x0000000b090b7220 */ /* 0x000fe20000410000 */
[----:B------:R-:W-:Y:S01]  /*1370*/  IADD3.X R31, R59, UR17, RZ, P0, !PT ;  /* 0x000000113b1f7c10 */ /* 0x000fe200087fe4ff */
[----:B------:R-:W-:Y:S01]  /*1380*/  MUFU.RCP R10, R10 ;  /* 0x0000000a000a7308 */ /* 0x000fe20000001000 */
[----:B------:R-:W-:Y:S01]  /*1390*/  FMUL.FTZ R59, R9, R36 ;  /* 0x00000024093b7220 */ /* 0x000fe20000410000 */
[C---:B------:R-:W-:Y:S01]  /*13a0*/  SHF.L.U32 R32, R26.reuse, 0x1, RZ ;  /* 0x000000011a207819 */ /* 0x040fe200000006ff */
[----:B------:R-:W-:Y:S01]  /*13b0*/  FMUL.FTZ R46, R19, -1.4426950216293334961 ;  /* 0xbfb8aa3b132e7820 */ /* 0x000fe20000410000 */
[----:B------:R-:W-:Y:S01]  /*13c0*/  SHF.L.U64.HI R33, R26, 0x1, R53 ;  /* 0x000000011a217819 */ /* 0x000fe20000010235 */
[----:B------:R-:W-:Y:S01]  /*13d0*/  STL [R1+0x24], R11 ;  /* 0x0000240b01007387 */ /* 0x000fe20000100800 */
[----:B------:R-:W-:Y:S01]  /*13e0*/  LEA R53, R58, R27, 0x3 ;  /* 0x0000001b3a357211 */ /* 0x000fe200078e18ff */
[----:B---3--:R-:W-:Y:S01]  /*13f0*/  FADD.FTZ R54, R54, 1 ;  /* 0x3f80000036367421 */ /* 0x008fe20000010000 */
[----:B------:R-:W1:Y:S01]  /*1400*/  MUFU.RCP R50, R50 ;  /* 0x0000003200327308 */ /* 0x000e620000001000 */
[----:B------:R3:W-:Y:S01]  /*1410*/  STL [R1+0x18], R59 ;  /* 0x0000183b01007387 */ /* 0x0007e20000100800 */
[----:B------:R-:W-:-:S03]  /*1420*/  FFMA.FTZ R36, R2, R59, R6 ;  /* 0x0000003b02247223 */ /* 0x000fc60000010006 */
[----:B------:R-:W-:Y:S03]  /*1430*/  STL [R1+0x74], R32 ;  /* 0x0000742001007387 */ /* 0x000fe60000100800 */
[----:B------:R-:W4:Y:S01]  /*1440*/  MUFU.EX2 R45, R45 ;  /* 0x0000002d002d7308 */ /* 0x000f220000000800 */
[----:B------:R-:W-:Y:S01]  /*1450*/  STL [R1+0x70], R33 ;  /* 0x0000702101007387 */ /* 0x000fe20000100800 */
[----:B0-----:R-:W-:-:S03]  /*1460*/  FADD.FTZ R49, R49, 1 ;  /* 0x3f80000031317421 */ /* 0x001fc60000010000 */
[----:B------:R0:W-:Y:S03]  /*1470*/  STL [R1+0xb0], R53 ;  /* 0x0000b03501007387 */ /* 0x0001e60000100800 */
[----:B---3--:R-:W3:Y:S08]  /*1480*/  MUFU.RCP R59, R54 ;  /* 0x00000036003b7308 */ /* 0x008ef00000001000 */
[----:B------:R-:W-:Y:S01]  /*1490*/  MUFU.EX2 R40, R40 ;  /* 0x0000002800287308 */ /* 0x000fe20000000800 */
[----:B0-----:R-:W-:Y:S01]  /*14a0*/  FADD.FTZ R53, -R52, 1 ;  /* 0x3f80000034357421 */ /* 0x001fe20000010100 */
[----:B------:R-:W-:-:S06]  /*14b0*/  FMUL.FTZ R55, R23, -1.4426950216293334961 ;  /* 0xbfb8aa3b17377820 */ /* 0x000fcc0000410000 */
[----:B------:R-:W-:Y:S01]  /*14c0*/  MUFU.EX2 R56, R56 ;  /* 0x0000003800387308 */ /* 0x000fe20000000800 */
[----:B------:R-:W-:Y:S01]  /*14d0*/  FFMA.FTZ R48, R48, R53, 1 ;  /* 0x3f80000030307423 */ /* 0x000fe20000010035 */
[----:B------:R-:W-:Y:S01]  /*14e0*/  FMUL.FTZ R57, R51, -1.4426950216293334961 ;  /* 0xbfb8aa3b33397820 */ /* 0x000fe20000410000 */
[----:B------:R-:W2:Y:S04]  /*14f0*/  LDG.E.64.CONSTANT R20, desc[UR12][R20.64] ;  /* 0x0000000c14147981 */ /* 0x000ea8000c1e9b00 */
[----:B------:R-:W2:Y:S01]  /*1500*/  LDG.E.64.CONSTANT R30, desc[UR12][R30.64] ;  /* 0x0000000c1e1e7981 */ /* 0x000ea2000c1e9b00 */
[----:B------:R-:W0:Y:S01]  /*1510*/  MUFU.EX2 R46, R46 ;  /* 0x0000002e002e7308 */ /* 0x000e220000000800 */
[----:B-1----:R-:W-:Y:S01]  /*1520*/  FADD.FTZ R58, -R50, 1 ;  /* 0x3f800000323a7421 */ /* 0x002fe20000010100 */
[----:B----4-:R-:W-:-:S06]  /*1530*/  FADD.FTZ R45, R45, 1 ;  /* 0x3f8000002d2d7421 */ /* 0x010fcc0000010000 */
[----:B------:R1:W-:Y:S01]  /*1540*/  MUFU.RCP R53, R49 ;  /* 0x0000003100357308 */ /* 0x0003e20000001000 */
[----:B------:R-:W-:Y:S01]  /*1550*/  FMUL.FTZ R52, R52, R48 ;  /* 0x0000003034347220 */ /* 0x000fe20000410000 */
[----:B-1----:R-:W-:-:S04]  /*1560*/  FADD.FTZ R49, -R10, 1 ;  /* 0x3f8000000a317421 */ /* 0x002fc80000010100 */
[----:B------:R-:W-:Y:S01]  /*1570*/  FFMA.FTZ R49, R38, R49, 1 ;  /* 0x3f80000026317423 */ /* 0x000fe20000010031 */
[----:B------:R-:W-:Y:S01]  /*1580*/  FFMA.FTZ R47, R47, R58, 1 ;  /* 0x3f8000002f2f7423 */ /* 0x000fe2000001003a */
[----:B---3--:R-:W-:Y:S02]  /*1590*/  FADD.FTZ R58, -R59, 1 ;  /* 0x3f8000003b3a7421 */ /* 0x008fe40000010100 */
[----:B------:R-:W-:Y:S01]  /*15a0*/  FMUL.FTZ R48, R10, R49 ;  /* 0x000000310a307220 */ /* 0x000fe20000410000 */
[--C-:B------:R-:W-:Y:S02]  /*15b0*/  HADD2.F32 R10, -RZ, R24.reuse.H0_H0 ;  /* 0x20000018ff0a7230 */ /* 0x100fe40000004100 */
[----:B------:R-:W-:Y:S02]  /*15c0*/  HADD2.F32 R49, -RZ, R24.H1_H1 ;  /* 0x30000018ff317230 */ /* 0x000fe40000004100 */
[----:B0-----:R-:W-:Y:S01]  /*15d0*/  FADD.FTZ R24, R46, 1 ;  /* 0x3f8000002e187421 */ /* 0x001fe20000010000 */
[----:B------:R-:W-:Y:S01]  /*15e0*/  FADD.FTZ R40, R40, 1 ;  /* 0x3f80000028287421 */ /* 0x000fe20000010000 */
[----:B------:R-:W0:Y:S01]  /*15f0*/  MUFU.RCP R45, R45 ;  /* 0x0000002d002d7308 */ /* 0x000e220000001000 */
[----:B------:R-:W-:Y:S01]  /*1600*/  FMUL.FTZ R47, R50, R47 ;  /* 0x0000002f322f7220 */ /* 0x000fe20000410000 */
[----:B------:R-:W-:Y:S01]  /*1610*/  FFMA.FTZ R39, R39, R58, 1 ;  /* 0x3f80000027277423 */ /* 0x000fe2000001003a */
[----:B------:R-:W-:-:S02]  /*1620*/  HADD2.F32 R38, -RZ, R37.H0_H0 ;  /* 0x20000025ff267230 */ /* 0x000fc40000004100 */
[----:B------:R-:W-:Y:S01]  /*1630*/  FMUL.FTZ R10, R10, R47 ;  /* 0x0000002f0a0a7220 */ /* 0x000fe20000410000 */
[----:B------:R-:W-:Y:S02]  /*1640*/  HADD2.F32 R47, -RZ, R25.H1_H1 ;  /* 0x30000019ff2f7230 */ /* 0x000fe40000004100 */
[----:B------:R1:W-:Y:S01]  /*1650*/  MUFU.RCP R58, R40 ;  /* 0x00000028003a7308 */ /* 0x0003e20000001000 */
[----:B------:R-:W-:-:S07]  /*1660*/  FADD.FTZ R38, -R22, R38 ;  /* 0x0000002616267221 */ /* 0x000fce0000010100 */
[----:B------:R-:W3:Y:S01]  /*1670*/  MUFU.RCP R24, R24 ;  /* 0x0000001800187308 */ /* 0x000ee20000001000 */
[----:B-1----:R-:W-:Y:S02]  /*1680*/  HADD2.F32 R40, -RZ, R25.H0_H0 ;  /* 0x20000019ff287230 */ /* 0x002fe40000004100 */
[----:B------:R-:W-:Y:S02]  /*1690*/  HADD2.F32 R25, -RZ, R34.H0_H0 ;  /* 0x20000022ff197230 */ /* 0x000fe40000004100 */
[----:B------:R-:W-:Y:S01]  /*16a0*/  FMUL.FTZ R50, R9, R38 ;  /* 0x0000002609327220 */ /* 0x000fe20000410000 */
[----:B------:R-:W-:Y:S02]  /*16b0*/  HADD2.F32 R37, -RZ, R37.H1_H1 ;  /* 0x30000025ff257230 */ /* 0x000fe40000004100 */
[----:B------:R-:W-:Y:S01]  /*16c0*/  FADD.FTZ R25, -R22, R25 ;  /* 0x0000001916197221 */ /* 0x000fe20000010100 */
[----:B------:R-:W-:-:S03]  /*16d0*/  FMUL.FTZ R49, R49, R52 ;  /* 0x0000003431317220 */ /* 0x000fc60000410000 */
[----:B------:R-:W-:Y:S01]  /*16e0*/  FMUL.FTZ R52, R9, R25 ;  /* 0x0000001909347220 */ /* 0x000fe20000410000 */
[----:B0-----:R-:W-:Y:S01]  /*16f0*/  FADD.FTZ R25, -R45, 1 ;  /* 0x3f8000002d197421 */ /* 0x001fe20000010100 */
[----:B------:R-:W-:Y:S01]  /*1700*/  FADD.FTZ R38, -R22, R37 ;  /* 0x0000002516267221 */ /* 0x000fe20000010100 */
[----:B------:R0:W-:Y:S01]  /*1710*/  STL [R1+0x14], R50 ;  /* 0x0000143201007387 */ /* 0x0001e20000100800 */
[----:B------:R-:W-:Y:S01]  /*1720*/  FFMA.FTZ R37, R3, R50, R7 ;  /* 0x0000003203257223 */ /* 0x000fe20000010007 */
[----:B------:R-:W-:Y:S01]  /*1730*/  FFMA.FTZ R44, R44, R25, 1 ;  /* 0x3f8000002c2c7423 */ /* 0x000fe20000010019 */
[----:B---3--:R-:W-:Y:S01]  /*1740*/  FADD.FTZ R25, -R24, 1 ;  /* 0x3f80000018197421 */ /* 0x008fe20000010100 */
[----:B------:R-:W-:Y:S01]  /*1750*/  FMUL.FTZ R59, R59, R39 ;  /* 0x000000273b3b7220 */ /* 0x000fe20000410000 */
[----:B------:R-:W-:Y:S01]  /*1760*/  IADD3 R26, P0, R32, UR14, RZ ;  /* 0x0000000e201a7c10 */ /* 0x000fe2000ff1e0ff */
[----:B0-----:R-:W-:Y:S01]  /*1770*/  FADD.FTZ R50, -R58, 1 ;  /* 0x3f8000003a327421 */ /* 0x001fe20000010100 */
[----:B------:R-:W-:Y:S01]  /*1780*/  FMUL.FTZ R38, R9, R38 ;  /* 0x0000002609267220 */ /* 0x000fe20000410000 */
[----:B------:R-:W-:-:S02]  /*1790*/  FFMA.FTZ R19, R19, R25, 1 ;  /* 0x3f80000013137423 */ /* 0x000fc40000010019 */
[----:B------:R-:W-:Y:S01]  /*17a0*/  FFMA.FTZ R43, R43, R50, 1 ;  /* 0x3f8000002b2b7423 */ /* 0x000fe20000010032 */
[----:B------:R-:W-:Y:S01]  /*17b0*/  FMUL.FTZ R48, R40, R48 ;  /* 0x0000003028307220 */ /* 0x000fe20000410000 */
[----:B------:R-:W-:Y:S01]  /*17c0*/  FMUL.FTZ R47, R47, R59 ;  /* 0x0000003b2f2f7220 */ /* 0x000fe20000410000 */
[----:B------:R-:W-:Y:S01]  /*17d0*/  IADD3.X R27, R33, UR15, RZ, P0, !PT ;  /* 0x0000000f211b7c10 */ /* 0x000fe200087fe4ff */
[----:B------:R-:W-:Y:S01]  /*17e0*/  FMUL.FTZ R58, R58, R43 ;  /* 0x0000002b3a3a7220 */ /* 0x000fe20000410000 */
[----:B------:R-:W-:Y:S01]  /*17f0*/  FMUL.FTZ R43, R24, R19 ;  /* 0x00000013182b7220 */ /* 0x000fe20000410000 */
[----:B------:R-:W-:Y:S01]  /*1800*/  STL [R1+0x10], R38 ;  /* 0x0000102601007387 */ /* 0x000fe20000100800 */
[----:B------:R-:W-:Y:S01]  /*1810*/  IADD3 R24, P0, R29, UR16, RZ ;  /* 0x000000101d187c10 */ /* 0x000fe2000ff1e0ff */
[----:B------:R-:W0:Y:S01]  /*1820*/  MUFU.EX2 R55, R55 ;  /* 0x0000003700377308 */ /* 0x000e220000000800 */
[----:B------:R-:W-:Y:S01]  /*1830*/  FADD.FTZ R46, -R53, 1 ;  /* 0x3f800000352e7421 */ /* 0x000fe20000010100 */
[----:B------:R-:W-:Y:S01]  /*1840*/  STL [R1+0x120], R48 ;  /* 0x0001203001007387 */ /* 0x000fe20000100800 */
[----:B------:R-:W-:Y:S01]  /*1850*/  IADD3.X R25, R35, UR17, RZ, P0, !PT ;  /* 0x0000001123197c10 */ /* 0x000fe200087fe4ff */
[----:B------:R-:W-:-:S04]  /*1860*/  FADD.FTZ R56, R56, 1 ;  /* 0x3f80000038387421 */ /* 0x000fc80000010000 */
[----:B------:R-:W1:Y:S01]  /*1870*/  MUFU.EX2 R57, R57 ;  /* 0x0000003900397308 */ /* 0x000e620000000800 */
[----:B------:R-:W-:Y:S01]  /*1880*/  STL [R1+0x11c], R47 ;  /* 0x00011c2f01007387 */ /* 0x000fe20000100800 */
[----:B------:R-:W-:Y:S02]  /*1890*/  HADD2.F32 R34, -RZ, R34.H1_H1 ;  /* 0x30000022ff227230 */ /* 0x000fe40000004100 */
[----:B------:R-:W-:Y:S01]  /*18a0*/  FMUL.FTZ R44, R45, R44 ;  /* 0x0000002c2d2c7220 */ /* 0x000fe20000410000 */
[----:B------:R-:W-:Y:S01]  /*18b0*/  FMUL.FTZ R60, R41, -1.4426950216293334961 ;  /* 0xbfb8aa3b293c7820 */ /* 0x000fe20000410000 */
[----:B------:R0:W-:Y:S01]  /*18c0*/  STL [R1+0xc], R52 ;  /* 0x00000c3401007387 */ /* 0x0001e20000100800 */
[----:B------:R-:W-:Y:S01]  /*18d0*/  FFMA.FTZ R11, R0, R11, R5 ;  /* 0x0000000b000b7223 */ /* 0x000fe20000010005 */
[----:B------:R-:W-:Y:S01]  /*18e0*/  FMUL.FTZ R54, R36, -1.4426950216293334961 ;  /* 0xbfb8aa3b24367820 */ /* 0x000fe20000410000 */
[----:B------:R-:W-:Y:S01]  /*18f0*/  FMUL.FTZ R39, R37, -1.4426950216293334961 ;  /* 0xbfb8aa3b25277820 */ /* 0x000fe20000410000 */
[----:B------:R-:W3:Y:S01]  /*1900*/  LDL.LU R29, [R1+0x130] ;  /* 0x00013000011d7983 */ /* 0x000ee20000300800 */
[----:B------:R-:W-:Y:S01]  /*1910*/  UIADD3 UR9, UP0, UR9, 0x3, URZ ;  /* 0x0000000309097890 */ /* 0x000fe2000ff1e03f */
[----:B------:R-:W-:-:S02]  /*1920*/  ULDC.64 UR14, c[0x0][0x258] ;  /* 0x00009600000e7ab9 */ /* 0x000fc40000000a00 */
[----:B------:R-:W4:Y:S01]  /*1930*/  LDL.LU R35, [R1+0x12c] ;  /* 0x00012c0001237983 */ /* 0x000f220000300800 */
[----:B------:R-:W-:Y:S01]  /*1940*/  FFMA.FTZ R46, R18, R46, 1 ;  /* 0x3f800000122e7423 */ /* 0x000fe2000001002e */
[----:B------:R-:W-:Y:S01]  /*1950*/  FFMA.FTZ R18, R0, R52, R5 ;  /* 0x0000003400127223 */ /* 0x000fe20000010005 */
[----:B0-----:R-:W-:Y:S01]  /*1960*/  FADD.FTZ R52, R55, 1 ;  /* 0x3f80000037347421 */ /* 0x001fe20000010000 */
[----:B------:R-:W0:Y:S01]  /*1970*/  MUFU.RCP R56, R56 ;  /* 0x0000003800387308 */ /* 0x000e220000001000 */
[--C-:B------:R-:W-:Y:S01]  /*1980*/  HADD2.F32 R19, -RZ, R28.reuse.H0_H0 ;  /* 0x2000001cff137230 */ /* 0x100fe20000004100 */
[----:B------:R-:W2:Y:S01]  /*1990*/  LDG.E.64.CONSTANT R26, desc[UR12][R26.64] ;  /* 0x0000000c1a1a7981 */ /* 0x000ea2000c1e9b00 */
[----:B------:R-:W-:Y:S02]  /*19a0*/  HADD2.F32 R45, -RZ, R28.H1_H1 ;  /* 0x3000001cff2d7230 */ /* 0x000fe40000004100 */
[----:B------:R-:W-:Y:S01]  /*19b0*/  FADD.FTZ R28, -R22, R34 ;  /* 0x00000022161c7221 */ /* 0x000fe20000010100 */
[----:B------:R-:W-:Y:S01]  /*19c0*/  FMUL.FTZ R46, R53, R46 ;  /* 0x0000002e352e7220 */ /* 0x000fe20000410000 */
[----:B------:R-:W2:Y:S01]  /*19d0*/  LDG.E.64.CONSTANT R24, desc[UR12][R24.64] ;  /* 0x0000000c18187981 */ /* 0x000ea2000c1e9b00 */
[----:B------:R-:W0:Y:S01]  /*19e0*/  MUFU.RCP R52, R52 ;  /* 0x0000003400347308 */ /* 0x000e220000001000 */
[----:B------:R-:W-:Y:S01]  /*19f0*/  FMUL.FTZ R47, R9, R28 ;  /* 0x0000001c092f7220 */ /* 0x000fe20000410000 */
[----:B-1----:R-:W-:Y:S01]  /*1a00*/  FADD.FTZ R53, R57, 1 ;  /* 0x3f80000039357421 */ /* 0x002fe20000010000 */
[----:B------:R-:W-:-:S02]  /*1a10*/  FMUL.FTZ R46, R19, R46 ;  /* 0x0000002e132e7220 */ /* 0x000fc40000410000 */
[----:B------:R-:W-:Y:S01]  /*1a20*/  FFMA.FTZ R19, R2, R47, R6 ;  /* 0x0000002f02137223 */ /* 0x000fe20000010006 */
[----:B------:R1:W-:Y:S02]  /*1a30*/  STL [R1+0x8], R47 ;  /* 0x0000082f01007387 */ /* 0x0003e40000100800 */
[----:B------:R-:W0:Y:S08]  /*1a40*/  MUFU.RCP R53, R53 ;  /* 0x0000003500357308 */ /* 0x000e300000001000 */
[----:B------:R-:W0:Y:S01]  /*1a50*/  MUFU.EX2 R60, R60 ;  /* 0x0000003c003c7308 */ /* 0x000e220000000800 */
[----:B----4-:R-:W-:-:S05]  /*1a60*/  HADD2.F32 R28, -RZ, R35.H0_H0 ;  /* 0x20000023ff1c7230 */ /* 0x010fca0000004100 */
[----:B------:R-:W-:Y:S01]  /*1a70*/  FADD.FTZ R28, -R22, R28 ;  /* 0x0000001c161c7221 */ /* 0x000fe20000010100 */
[--C-:B---3--:R-:W-:Y:S02]  /*1a80*/  HADD2.F32 R55, -RZ, R29.reuse.H0_H0 ;  /* 0x2000001dff377230 */ /* 0x108fe40000004100 */
[----:B------:R-:W-:Y:S02]  /*1a90*/  HADD2.F32 R29, -RZ, R29.H1_H1 ;  /* 0x3000001dff1d7230 */ /* 0x000fe40000004100 */
[----:B-1----:R-:W-:Y:S01]  /*1aa0*/  FMUL.FTZ R47, R9, R28 ;  /* 0x0000001c092f7220 */ /* 0x002fe20000410000 */
[----:B0-----:R-:W-:Y:S02]  /*1ab0*/  FADD.FTZ R28, -R56, 1 ;  /* 0x3f800000381c7421 */ /* 0x001fe40000010100 */
[----:B------:R-:W-:Y:S02]  /*1ac0*/  FMUL.FTZ R43, R29, R43 ;  /* 0x0000002b1d2b7220 */ /* 0x000fe40000410000 */
[----:B------:R-:W-:Y:S01]  /*1ad0*/  FFMA.FTZ R28, R42, R28, 1 ;  /* 0x3f8000002a1c7423 */ /* 0x000fe2000001001c */
[----:B------:R-:W-:Y:S01]  /*1ae0*/  FADD.FTZ R29, -R52, 1 ;  /* 0x3f800000341d7421 */ /* 0x000fe20000010100 */
[----:B------:R0:W-:Y:S02]  /*1af0*/  STL [R1+0x4], R47 ;  /* 0x0000042f01007387 */ /* 0x0001e40000100800 */
[----:B------:R-:W-:Y:S01]  /*1b00*/  FMUL.FTZ R56, R56, R28 ;  /* 0x0000001c38387220 */ /* 0x000fe20000410000 */
[----:B------:R-:W-:Y:S01]  /*1b10*/  IADD3 R28, P0, R32, UR16, RZ ;  /* 0x00000010201c7c10 */ /* 0x000fe2000ff1e0ff */
[----:B------:R-:W-:Y:S01]  /*1b20*/  FFMA.FTZ R29, R23, R29, 1 ;  /* 0x3f800000171d7423 */ /* 0x000fe2000001001d */
[----:B------:R-:W3:Y:S03]  /*1b30*/  LDL.LU R32, [R1+0x128] ;  /* 0x0001280001207983 */ /* 0x000ee60000300800 */
[----:B------:R-:W-:Y:S01]  /*1b40*/  FMUL.FTZ R42, R52, R29 ;  /* 0x0000001d342a7220 */ /* 0x000fe20000410000 */
[----:B------:R-:W-:-:S04]  /*1b50*/  FADD.FTZ R29, -R53, 1 ;  /* 0x3f800000351d7421 */ /* 0x000fc80000010100 */
[----:B------:R-:W-:Y:S01]  /*1b60*/  FFMA.FTZ R51, R51, R29, 1 ;  /* 0x3f80000033337423 */ /* 0x000fe2000001001d */
[----:B------:R-:W-:Y:S02]  /*1b70*/  IADD3.X R29, R33, UR17, RZ, P0, !PT ;  /* 0x00000011211d7c10 */ /* 0x000fe400087fe4ff */
[----:B------:R-:W4:Y:S01]  /*1b80*/  LDL.LU R33, [R1+0x124] ;  /* 0x0001240001217983 */ /* 0x000f220000300800 */
[----:B------:R-:W-:Y:S01]  /*1b90*/  FMUL.FTZ R44, R55, R44 ;  /* 0x0000002c372c7220 */ /* 0x000fe20000410000 */
[----:B------:R-:W-:Y:S01]  /*1ba0*/  FADD.FTZ R55, R60, 1 ;  /* 0x3f8000003c377421 */ /* 0x000fe20000010000 */
[----:B------:R-:W-:Y:S01]  /*1bb0*/  FMUL.FTZ R61, R11, -1.4426950216293334961 ;  /* 0xbfb8aa3b0b3d7820 */ /* 0x000fe20000410000 */
[----:B------:R-:W-:Y:S01]  /*1bc0*/  FFMA.FTZ R38, R4, R38, R8 ;  /* 0x0000002604267223 */ /* 0x000fe20000010008 */
[----:B------:R-:W-:Y:S08]  /*1bd0*/  MUFU.EX2 R54, R54 ;  /* 0x0000003600367308 */ /* 0x000ff00000000800 */
[----:B------:R-:W-:Y:S01]  /*1be0*/  MUFU.EX2 R39, R39 ;  /* 0x0000002700277308 */ /* 0x000fe20000000800 */
[----:B------:R-:W-:Y:S01]  /*1bf0*/  FMUL.FTZ R40, R38, -1.4426950216293334961 ;  /* 0xbfb8aa3b26287820 */ /* 0x000fe20000410000 */
[----:B------:R-:W-:Y:S01]  /*1c00*/  FMUL.FTZ R50, R18, -1.4426950216293334961 ;  /* 0xbfb8aa3b12327820 */ /* 0x000fe20000410000 */
[----:B------:R-:W-:-:S02]  /*1c10*/  HADD2.F32 R35, -RZ, R35.H1_H1 ;  /* 0x30000023ff237230 */ /* 0x000fc40000004100 */
[----:B------:R-:W-:Y:S01]  /*1c20*/  FMUL.FTZ R45, R45, R58 ;  /* 0x0000003a2d2d7220 */ /* 0x000fe20000410000 */
[----:B------:R-:W-:Y:S01]  /*1c30*/  FMUL.FTZ R34, R19, -1.4426950216293334961 ;  /* 0xbfb8aa3b13227820 */ /* 0x000fe20000410000 */
[----:B------:R-:W-:Y:S01]  /*1c40*/  FMUL.FTZ R53, R53, R51 ;  /* 0x0000003335357220 */ /* 0x000fe20000410000 */
[----:B------:R-:W-:Y:S01]  /*1c50*/  FFMA.FTZ R23, R3, R47, R7 ;  /* 0x0000002f03177223 */ /* 0x000fe20000010007 */
[----:B------:R-:W1:Y:S01]  /*1c60*/  MUFU.RCP R55, R55 ;  /* 0x0000003700377308 */ /* 0x000e620000001000 */
[----:B------:R-:W4:Y:S07]  /*1c70*/  LDG.E.64.CONSTANT R28, desc[UR12][R28.64] ;  /* 0x0000000c1c1c7981 */ /* 0x000f2e000c1e9b00 */
[----:B------:R-:W2:Y:S08]  /*1c80*/  MUFU.EX2 R61, R61 ;  /* 0x0000003d003d7308 */ /* 0x000eb00000000800 */
[----:B------:R-:W0:Y:S01]  /*1c90*/  MUFU.EX2 R40, R40 ;  /* 0x0000002800287308 */ /* 0x000e220000000800 */
[----:B-1----:R-:W-:Y:S01]  /*1ca0*/  FADD.FTZ R57, -R55, 1 ;  /* 0x3f80000037397421 */ /* 0x002fe20000010100 */
[----:B------:R-:W-:-:S03]  /*1cb0*/  FADD.FTZ R54, R54, 1 ;  /* 0x3f80000036367421 */ /* 0x000fc60000010000 */
[----:B------:R-:W-:Y:S01]  /*1cc0*/  FFMA.FTZ R41, R41, R57, 1 ;  /* 0x3f80000029297423 */ /* 0x000fe20000010039 */
[----:B------:R-:W-:Y:S01]  /*1cd0*/  FADD.FTZ R57, R39, 1 ;  /* 0x3f80000027397421 */ /* 0x000fe20000010000 */
[----:B--2---:R-:W-:Y:S02]  /*1ce0*/  FADD.FTZ R61, R61, 1 ;  /* 0x3f8000003d3d7421 */ /* 0x004fe40000010000 */
[----:B------:R-:W-:Y:S01]  /*1cf0*/  FMUL.FTZ R39, R55, R41 ;  /* 0x0000002937277220 */ /* 0x000fe20000410000 */
[----:B------:R-:W-:Y:S01]  /*1d00*/  FADD.FTZ R58, -R22, R35 ;  /* 0x00000023163a7221 */ /* 0x000fe20000010100 */
[----:B------:R-:W-:Y:S03]  /*1d10*/  MUFU.EX2 R50, R50 ;  /* 0x0000003200327308 */ /* 0x000fe60000000800 */
[----:B0-----:R-:W-:Y:S01]  /*1d20*/  FMUL.FTZ R47, R9, R58 ;  /* 0x0000003a092f7220 */ /* 0x001fe20000410000 */
[----:B------:R-:W-:-:S04]  /*1d30*/  FADD.FTZ R40, R40, 1 ;  /* 0x3f80000028287421 */ /* 0x000fc80000010000 */
[----:B------:R-:W-:Y:S08]  /*1d40*/  MUFU.RCP R51, R61 ;  /* 0x0000003d00337308 */ /* 0x000ff00000001000 */
[----:B------:R-:W-:Y:S08]  /*1d50*/  MUFU.RCP R54, R54 ;  /* 0x0000003600367308 */ /* 0x000ff00000001000 */
[----:B------:R-:W-:Y:S01]  /*1d60*/  MUFU.EX2 R34, R34 ;  /* 0x0000002200227308 */ /* 0x000fe20000000800 */
[----:B------:R-:W-:-:S07]  /*1d70*/  FMUL.FTZ R52, R23, -1.4426950216293334961 ;  /* 0xbfb8aa3b17347820 */ /* 0x000fce0000410000 */
[----:B------:R-:W-:Y:S08]  /*1d80*/  MUFU.RCP R35, R57 ;  /* 0x0000003900237308 */ /* 0x000ff00000001000 */
[----:B------:R-:W0:Y:S01]  /*1d90*/  MUFU.EX2 R52, R52 ;  /* 0x0000003400347308 */ /* 0x000e220000000800 */
[----:B------:R-:W-:-:S05]  /*1da0*/  HADD2.F32 R60, -RZ, R14.H1_H1 ;  /* 0x3000000eff3c7230 */ /* 0x000fca0000004100 */
[----:B------:R-:W-:Y:S01]  /*1db0*/  FADD.FTZ R60, -R22, R60 ;  /* 0x0000003c163c7221 */ /* 0x000fe20000010100 */
[----:B0-----:R-:W-:-:S03]  /*1dc0*/  FADD.FTZ R52, R52, 1 ;  /* 0x3f80000034347421 */ /* 0x001fc60000010000 */
[----:B------:R-:W-:Y:S01]  /*1dd0*/  FMUL.FTZ R60, R9, R60 ;  /* 0x0000003c093c7220 */ /* 0x000fe20000410000 */
[----:B------:R-:W-:-:S05]  /*1de0*/  HADD2.F32 R57, -RZ, R20.H0_H0 ;  /* 0x20000014ff397230 */ /* 0x000fca0000004100 */
[----:B------:R-:W-:-:S04]  /*1df0*/  FADD.FTZ R57, -R22, R57 ;  /* 0x0000003916397221 */ /* 0x000fc80000010100 */
[----:B------:R-:W-:Y:S01]  /*1e00*/  FMUL.FTZ R57, R9, R57 ;  /* 0x0000003909397220 */ /* 0x000fe20000410000 */
[--C-:B---3--:R-:W-:Y:S02]  /*1e10*/  HADD2.F32 R55, -RZ, R32.reuse.H0_H0 ;  /* 0x20000020ff377230 */ /* 0x108fe40000004100 */
[----:B------:R-:W-:-:S03]  /*1e20*/  HADD2.F32 R41, -RZ, R32.H1_H1 ;  /* 0x30000020ff297230 */ /* 0x000fc60000004100 */
[----:B------:R-:W-:Y:S02]  /*1e30*/  FMUL.FTZ R42, R55, R42 ;  /* 0x0000002a372a7220 */ /* 0x000fe40000410000 */
[----:B------:R4:W0:Y:S01]  /*1e40*/  MUFU.RCP R55, R40 ;  /* 0x0000002800377308 */ /* 0x0008220000001000 */
[----:B------:R-:W-:Y:S01]  /*1e50*/  FFMA.FTZ R32, R4, R47, R8 ;  /* 0x0000002f04207223 */ /* 0x000fe20000010008 */
[----:B------:R-:W-:-:S03]  /*1e60*/  FMUL.FTZ R41, R41, R56 ;  /* 0x0000003829297220 */ /* 0x000fc60000410000 */
[----:B------:R-:W-:Y:S01]  /*1e70*/  FMUL.FTZ R56, R32, -1.4426950216293334961 ;  /* 0xbfb8aa3b20387820 */ /* 0x000fe20000410000 */
[--C-:B----4-:R-:W-:Y:S02]  /*1e80*/  HADD2.F32 R40, -RZ, R33.reuse.H0_H0 ;  /* 0x20000021ff287230 */ /* 0x110fe40000004100 */
[----:B------:R-:W-:-:S03]  /*1e90*/  HADD2.F32 R33, -RZ, R33.H1_H1 ;  /* 0x30000021ff217230 */ /* 0x000fc60000004100 */
[----:B------:R-:W1:Y:S01]  /*1ea0*/  MUFU.EX2 R56, R56 ;  /* 0x0000003800387308 */ /* 0x000e620000000800 */
[----:B------:R-:W-:Y:S01]  /*1eb0*/  FMUL.FTZ R40, R40, R53 ;  /* 0x0000003528287220 */ /* 0x000fe20000410000 */
[----:B------:R-:W-:Y:S01]  /*1ec0*/  FADD.FTZ R53, -R51, 1 ;  /* 0x3f80000033357421 */ /* 0x000fe20000010100 */
[----:B------:R-:W-:Y:S01]  /*1ed0*/  FMUL.FTZ R39, R33, R39 ;  /* 0x0000002721277220 */ /* 0x000fe20000410000 */
[----:B------:R-:W-:Y:S01]  /*1ee0*/  FADD.FTZ R33, R50, 1 ;  /* 0x3f80000032217421 */ /* 0x000fe20000010000 */
[----:B------:R-:W-:Y:S01]  /*1ef0*/  FADD.FTZ R50, -R54, 1 ;  /* 0x3f80000036327421 */ /* 0x000fe20000010100 */
[----:B------:R-:W-:Y:S01]  /*1f00*/  FFMA.FTZ R11, R11, R53, 1 ;  /* 0x3f8000000b0b7423 */ /* 0x000fe20000010035 */
[----:B------:R-:W-:Y:S01]  /*1f10*/  FADD.FTZ R53, R34, 1 ;  /* 0x3f80000022357421 */ /* 0x000fe20000010000 */
[----:B0-----:R-:W-:Y:S01]  /*1f20*/  FADD.FTZ R34, -R55, 1 ;  /* 0x3f80000037227421 */ /* 0x001fe20000010100 */
[----:B------:R-:W-:Y:S01]  /*1f30*/  FFMA.FTZ R36, R36, R50, 1 ;  /* 0x3f80000024247423 */ /* 0x000fe20000010032 */
[----:B------:R-:W0:Y:S01]  /*1f40*/  MUFU.RCP R33, R33 ;  /* 0x0000002100217308 */ /* 0x000e220000001000 */
[----:B------:R-:W-:Y:S01]  /*1f50*/  FADD.FTZ R50, -R35, 1 ;  /* 0x3f80000023327421 */ /* 0x000fe20000010100 */
[----:B------:R-:W-:Y:S01]  /*1f60*/  FFMA.FTZ R34, R38, R34, 1 ;  /* 0x3f80000026227423 */ /* 0x000fe20000010022 */
[----:B------:R-:W-:-:S02]  /*1f70*/  HADD2.F32 R38, -RZ, R14.H0_H0 ;  /* 0x2000000eff267230 */ /* 0x000fc40000004100 */
[----:B------:R-:W-:-:S03]  /*1f80*/  FFMA.FTZ R50, R37, R50, 1 ;  /* 0x3f80000025327423 */ /* 0x000fc60000010032 */
[----:B------:R-:W2:Y:S01]  /*1f90*/  MUFU.RCP R37, R53 ;  /* 0x0000003500257308 */ /* 0x000ea20000001000 */
[----:B------:R-:W-:Y:S01]  /*1fa0*/  FADD.FTZ R61, -R22, R38 ;  /* 0x00000026163d7221 */ /* 0x000fe20000010100 */
[----:B-1----:R-:W-:Y:S01]  /*1fb0*/  FADD.FTZ R14, R56, 1 ;  /* 0x3f800000380e7421 */ /* 0x002fe20000010000 */
[----:B------:R-:W-:Y:S02]  /*1fc0*/  FMUL.FTZ R50, R35, R50 ;  /* 0x0000003223327220 */ /* 0x000fe40000410000 */
[----:B------:R-:W-:Y:S01]  /*1fd0*/  FMUL.FTZ R61, R9, R61 ;  /* 0x0000003d093d7220 */ /* 0x000fe20000410000 */
[----:B------:R-:W-:Y:S01]  /*1fe0*/  FMUL.FTZ R55, R55, R34 ;  /* 0x0000002237377220 */ /* 0x000fe20000410000 */
[--C-:B------:R-:W-:Y:S01]  /*1ff0*/  HADD2.F32 R38, -RZ, R12.reuse.H0_H0 ;  /* 0x2000000cff267230 */ /* 0x100fe20000004100 */
[----:B------:R0:W1:Y:S01]  /*2000*/  MUFU.RCP R35, R52 ;  /* 0x0000003400237308 */ /* 0x0000620000001000 */
[----:B------:R-:W-:Y:S01]  /*2010*/  FFMA.FTZ R34, R0, R61, R5 ;  /* 0x0000003d00227223 */ /* 0x000fe20000010005 */
[----:B------:R-:W-:Y:S01]  /*2020*/  FMUL.FTZ R11, R51, R11 ;  /* 0x0000000b330b7220 */ /* 0x000fe20000410000 */
[----:B------:R-:W-:-:S02]  /*2030*/  HADD2.F32 R12, -RZ, R12.H1_H1 ;  /* 0x3000000cff0c7230 */ /* 0x000fc40000004100 */
[----:B------:R-:W-:-:S03]  /*2040*/  FMUL.FTZ R36, R54, R36 ;  /* 0x0000002436247220 */ /* 0x000fc60000410000 */
[----:B------:R-:W3:Y:S01]  /*2050*/  MUFU.RCP R14, R14 ;  /* 0x0000000e000e7308 */ /* 0x000ee20000001000 */
[----:B0-----:R-:W-:Y:S01]  /*2060*/  FADD.FTZ R52, -R33, 1 ;  /* 0x3f80000021347421 */ /* 0x001fe20000010100 */
[----:B------:R-:W-:Y:S01]  /*2070*/  FMUL.FTZ R51, R34, -1.4426950216293334961 ;  /* 0xbfb8aa3b22337820 */ /* 0x000fe20000410000 */
[----:B------:R-:W-:Y:S02]  /*2080*/  FMUL.FTZ R38, R38, R11 ;  /* 0x0000000b26267220 */ /* 0x000fe40000410000 */
[----:B------:R-:W-:Y:S01]  /*2090*/  FFMA.FTZ R52, R18, R52, 1 ;  /* 0x3f80000012347423 */ /* 0x000fe20000010034 */
[----:B--2---:R-:W-:Y:S01]  /*20a0*/  FADD.FTZ R18, -R37, 1 ;  /* 0x3f80000025127421 */ /* 0x004fe20000010100 */
[----:B------:R-:W-:Y:S01]  /*20b0*/  FMUL.FTZ R11, R12, R36 ;  /* 0x000000240c0b7220 */ /* 0x000fe20000410000 */
[----:B------:R-:W-:Y:S02]  /*20c0*/  HADD2.F32 R12, -RZ, R13.H0_H0 ;  /* 0x2000000dff0c7230 */ /* 0x000fe40000004100 */
[----:B------:R-:W-:Y:S01]  /*20d0*/  FFMA.FTZ R36, R2, R60, R6 ;  /* 0x0000003c02247223 */ /* 0x000fe20000010006 */
[----:B------:R-:W-:Y:S01]  /*20e0*/  FFMA.FTZ R18, R19, R18, 1 ;  /* 0x3f80000013127423 */ /* 0x000fe20000010012 */
[----:B------:R-:W0:Y:S01]  /*20f0*/  MUFU.EX2 R51, R51 ;  /* 0x0000003300337308 */ /* 0x000e220000000800 */
[----:B------:R-:W-:Y:S01]  /*2100*/  FMUL.FTZ R12, R12, R50 ;  /* 0x000000320c0c7220 */ /* 0x000fe20000410000 */
[----:B------:R-:W-:Y:S01]  /*2110*/  FMUL.FTZ R50, R36, -1.4426950216293334961 ;  /* 0xbfb8aa3b24327820 */ /* 0x000fe20000410000 */
[----:B------:R-:W-:Y:S01]  /*2120*/  FMUL.FTZ R19, R37, R18 ;  /* 0x0000001225137220 */ /* 0x000fe20000410000 */
[----:B------:R-:W-:-:S02]  /*2130*/  HADD2.F32 R18, -RZ, R15.H0_H0 ;  /* 0x2000000fff127230 */ /* 0x000fc40000004100 */
[----:B-1----:R-:W-:Y:S01]  /*2140*/  FADD.FTZ R53, -R35, 1 ;  /* 0x3f80000023357421 */ /* 0x002fe20000010100 */
[----:B---3--:R-:W-:Y:S01]  /*2150*/  FADD.FTZ R54, -R14, 1 ;  /* 0x3f8000000e367421 */ /* 0x008fe20000010100 */
[----:B------:R-:W1:Y:S01]  /*2160*/  MUFU.EX2 R50, R50 ;  /* 0x0000003200327308 */ /* 0x000e620000000800 */
[----:B------:R-:W-:Y:S01]  /*2170*/  FADD.FTZ R59, -R22, R18 ;  /* 0x00000012163b7221 */ /* 0x000fe20000010100 */
[----:B------:R-:W-:Y:S01]  /*2180*/  FFMA.FTZ R53, R23, R53, 1 ;  /* 0x3f80000017357423 */ /* 0x000fe20000010035 */
[----:B------:R-:W-:Y:S01]  /*2190*/  FFMA.FTZ R54, R32, R54, 1 ;  /* 0x3f80000020367423 */ /* 0x000fe20000010036 */
[----:B------:R-:W-:Y:S02]  /*21a0*/  HADD2.F32 R23, -RZ, R15.H1_H1 ;  /* 0x3000000fff177230 */ /* 0x000fe40000004100 */
[----:B------:R-:W-:Y:S01]  /*21b0*/  FMUL.FTZ R59, R9, R59 ;  /* 0x0000003b093b7220 */ /* 0x000fe20000410000 */
[----:B------:R-:W-:Y:S01]  /*21c0*/  FMUL.FTZ R37, R35, R53 ;  /* 0x0000003523257220 */ /* 0x000fe20000410000 */
[----:B------:R-:W-:Y:S01]  /*21d0*/  FMUL.FTZ R35, R14, R54 ;  /* 0x000000360e237220 */ /* 0x000fe20000410000 */
[----:B------:R-:W-:-:S02]  /*21e0*/  HADD2.F32 R14, -RZ, R16.H0_H0 ;  /* 0x20000010ff0e7230 */ /* 0x000fc40000004100 */
[----:B------:R-:W-:Y:S01]  /*21f0*/  FADD.FTZ R58, -R22, R23 ;  /* 0x00000017163a7221 */ /* 0x000fe20000010100 */
[----:B0-----:R-:W-:Y:S01]  /*2200*/  FADD.FTZ R51, R51, 1 ;  /* 0x3f80000033337421 */ /* 0x001fe20000010000 */
[----:B------:R-:W-:Y:S02]  /*2210*/  HADD2.F32 R16, -RZ, R16.H1_H1 ;  /* 0x30000010ff107230 */ /* 0x000fe40000004100 */
[----:B------:R-:W-:Y:S01]  /*2220*/  FFMA.FTZ R23, R3, R59, R7 ;  /* 0x0000003b03177223 */ /* 0x000fe20000010007 */
[----:B------:R-:W-:Y:S01]  /*2230*/  FMUL.FTZ R58, R9, R58 ;  /* 0x0000003a093a7220 */ /* 0x000fe20000410000 */
[----:B------:R-:W0:Y:S02]  /*2240*/  MUFU.RCP R18, R51 ;  /* 0x0000003300127308 */ /* 0x000e240000001000 */
[----:B------:R-:W-:Y:S01]  /*2250*/  FMUL.FTZ R32, R23, -1.4426950216293334961 ;  /* 0xbfb8aa3b17207820 */ /* 0x000fe20000410000 */
[----:B------:R-:W-:Y:S01]  /*2260*/  FMUL.FTZ R15, R16, R19 ;  /* 0x00000013100f7220 */ /* 0x000fe20000410000 */
[----:B------:R-:W-:-:S02]  /*2270*/  HADD2.F32 R16, -RZ, R17.H0_H0 ;  /* 0x20000011ff107230 */ /* 0x000fc40000004100 */
[----:B------:R-:W-:Y:S01]  /*2280*/  FMUL.FTZ R52, R33, R52 ;  /* 0x0000003421347220 */ /* 0x000fe20000410000 */
[----:B-1----:R-:W-:Y:S01]  /*2290*/  FADD.FTZ R50, R50, 1 ;  /* 0x3f80000032327421 */ /* 0x002fe20000010000 */
[----:B------:R-:W-:Y:S01]  /*22a0*/  FFMA.FTZ R33, R4, R58, R8 ;  /* 0x0000003a04217223 */ /* 0x000fe20000010008 */
[----:B------:R-:W1:Y:S01]  /*22b0*/  MUFU.EX2 R32, R32 ;  /* 0x0000002000207308 */ /* 0x000e620000000800 */
[----:B------:R-:W-:Y:S01]  /*22c0*/  FMUL.FTZ R16, R16, R37 ;  /* 0x0000002510107220 */ /* 0x000fe20000410000 */
[----:B------:R-:W-:Y:S02]  /*22d0*/  HADD2.F32 R37, -RZ, R20.H1_H1 ;  /* 0x30000014ff257230 */ /* 0x000fe40000004100 */
[----:B------:R-:W-:Y:S01]  /*22e0*/  FMUL.FTZ R20, R33, -1.4426950216293334961 ;  /* 0xbfb8aa3b21147820 */ /* 0x000fe20000410000 */
[----:B------:R-:W-:-:S03]  /*22f0*/  HADD2.F32 R17, -RZ, R17.H1_H1 ;  /* 0x30000011ff117230 */ /* 0x000fc60000004100 */
[----:B------:R0:W2:Y:S02]  /*2300*/  MUFU.RCP R19, R50 ;  /* 0x0000003200137308 */ /* 0x0000a40000001000 */
[----:B------:R-:W-:Y:S01]  /*2310*/  FMUL.FTZ R17, R17, R35 ;  /* 0x0000002311117220 */ /* 0x000fe20000410000 */
[----:B------:R-:W-:Y:S01]  /*2320*/  FFMA.FTZ R35, R0, R57, R5 ;  /* 0x0000003900237223 */ /* 0x000fe20000010005 */
[----:B------:R-:W-:-:S04]  /*2330*/  FADD.FTZ R37, -R22, R37 ;  /* 0x0000002516257221 */ /* 0x000fc80000010100 */
[----:B------:R-:W3:Y:S01]  /*2340*/  MUFU.EX2 R20, R20 ;  /* 0x0000001400147308 */ /* 0x000ee20000000800 */
[----:B0-----:R-:W-:Y:S01]  /*2350*/  FADD.FTZ R50, -R18, 1 ;  /* 0x3f80000012327421 */ /* 0x001fe20000010100 */
[----:B------:R-:W-:Y:S02]  /*2360*/  HADD2.F32 R13, -RZ, R13.H1_H1 ;  /* 0x3000000dff0d7230 */ /* 0x000fe40000004100 */
[----:B------:R-:W-:Y:S01]  /*2370*/  FMUL.FTZ R56, R9, R37 ;  /* 0x0000002509387220 */ /* 0x000fe20000410000 */
[----:B------:R-:W-:Y:S01]  /*2380*/  FFMA.FTZ R50, R34, R50, 1 ;  /* 0x3f80000022327423 */ /* 0x000fe20000010032 */
[----:B------:R-:W-:Y:S01]  /*2390*/  FMUL.FTZ R34, R35, -1.4426950216293334961 ;  /* 0xbfb8aa3b23227820 */ /* 0x000fe20000410000 */
[----:B-1----:R-:W-:Y:S02]  /*23a0*/  FADD.FTZ R32, R32, 1 ;  /* 0x3f80000020207421 */ /* 0x002fe40000010000 */
[----:B------:R-:W-:Y:S01]  /*23b0*/  FMUL.FTZ R18, R18, R50 ;  /* 0x0000003212127220 */ /* 0x000fe20000410000 */
[----:B------:R0:W-:Y:S01]  /*23c0*/  MUFU.EX2 R37, R34 ;  /* 0x0000002200257308 */ /* 0x0001e20000000800 */
[----:B--2---:R-:W-:Y:S01]  /*23d0*/  FADD.FTZ R50, -R19, 1 ;  /* 0x3f80000013327421 */ /* 0x004fe20000010100 */
[----:B------:R-:W-:Y:S01]  /*23e0*/  FMUL.FTZ R13, R13, R55 ;  /* 0x000000370d0d7220 */ /* 0x000fe20000410000 */
[----:B------:R-:W-:-:S02]  /*23f0*/  HADD2.F32 R55, -RZ, R21.H0_H0 ;  /* 0x20000015ff377230 */ /* 0x000fc40000004100 */
[----:B------:R-:W-:-:S03]  /*2400*/  FFMA.FTZ R36, R36, R50, 1 ;  /* 0x3f80000024247423 */ /* 0x000fc60000010032 */
[----:B------:R1:W2:Y:S01]  /*2410*/  MUFU.RCP R51, R32 ;  /* 0x0000002000337308 */ /* 0x0002a20000001000 */
[----:B0-----:R-:W-:Y:S01]  /*2420*/  FFMA.FTZ R34, R2, R56, R6 ;  /* 0x0000003802227223 */ /* 0x001fe20000010006 */
[----:B---3--:R-:W-:Y:S01]  /*2430*/  FADD.FTZ R20, R20, 1 ;  /* 0x3f80000014147421 */ /* 0x008fe20000010000 */
[----:B------:R-:W-:Y:S02]  /*2440*/  FADD.FTZ R55, -R22, R55 ;  /* 0x0000003716377221 */ /* 0x000fe40000010100 */
[----:B------:R-:W-:Y:S01]  /*2450*/  FMUL.FTZ R50, R34, -1.4426950216293334961 ;  /* 0xbfb8aa3b22327820 */ /* 0x000fe20000410000 */
[----:B------:R-:W-:Y:S01]  /*2460*/  FMUL.FTZ R19, R19, R36 ;  /* 0x0000002413137220 */ /* 0x000fe20000410000 */
[----:B------:R-:W-:Y:S01]  /*2470*/  FMUL.FTZ R55, R9, R55 ;  /* 0x0000003709377220 */ /* 0x000fe20000410000 */
[----:B------:R0:W3:Y:S01]  /*2480*/  MUFU.RCP R36, R20 ;  /* 0x0000001400247308 */ /* 0x0000e20000001000 */
[----:B------:R-:W-:Y:S02]  /*2490*/  FMUL.FTZ R14, R14, R52 ;  /* 0x000000340e0e7220 */ /* 0x000fe40000410000 */
[----:B-1----:R-:W-:-:S05]  /*24a0*/  FFMA.FTZ R32, R3, R55, R7 ;  /* 0x0000003703207223 */ /* 0x002fca0000010007 */
[----:B------:R-:W1:Y:S01]  /*24b0*/  MUFU.EX2 R50, R50 ;  /* 0x0000003200327308 */ /* 0x000e620000000800 */
[----:B--2---:R-:W-:Y:S01]  /*24c0*/  FADD.FTZ R52, -R51, 1 ;  /* 0x3f80000033347421 */ /* 0x004fe20000010100 */
[----:B0-----:R-:W-:-:S03]  /*24d0*/  FMUL.FTZ R20, R32, -1.4426950216293334961 ;  /* 0xbfb8aa3b20147820 */ /* 0x001fc60000410000 */
[----:B------:R-:W-:Y:S01]  /*24e0*/  FFMA.FTZ R52, R23, R52, 1 ;  /* 0x3f80000017347423 */ /* 0x000fe20000010034 */
[----:B------:R-:W-:Y:S02]  /*24f0*/  FADD.FTZ R23, R37, 1 ;  /* 0x3f80000025177421 */ /* 0x000fe40000010000 */
[----:B------:R-:W0:Y:S01]  /*2500*/  MUFU.EX2 R20, R20 ;  /* 0x0000001400147308 */ /* 0x000e220000000800 */
[----:B------:R-:W-:Y:S01]  /*2510*/  FMUL.FTZ R37, R51, R52 ;  /* 0x0000003433257220 */ /* 0x000fe20000410000 */
[----:B---3--:R-:W-:-:S04]  /*2520*/  FADD.FTZ R51, -R36, 1 ;  /* 0x3f80000024337421 */ /* 0x008fc80000010100 */
[----:B------:R-:W-:Y:S01]  /*2530*/  FFMA.FTZ R51, R33, R51, 1 ;  /* 0x3f80000021337423 */ /* 0x000fe20000010033 */
[----:B-1----:R-:W-:-:S04]  /*2540*/  FADD.FTZ R50, R50, 1 ;  /* 0x3f80000032327421 */ /* 0x002fc80000010000 */
[----:B------:R1:W2:Y:S02]  /*2550*/  MUFU.RCP R33, R50 ;  /* 0x0000003200217308 */ /* 0x0002a40000001000 */
[--C-:B-1----:R-:W-:Y:S02]  /*2560*/  HADD2.F32 R50, -RZ, R30.reuse.H0_H0 ;  /* 0x2000001eff327230 */ /* 0x102fe40000004100 */
[----:B------:R-:W-:-:S04]  /*2570*/  HADD2.F32 R30, -RZ, R30.H1_H1 ;  /* 0x3000001eff1e7230 */ /* 0x000fc80000004100 */
[----:B------:R-:W1:Y:S01]  /*2580*/  MUFU.RCP R23, R23 ;  /* 0x0000001700177308 */ /* 0x000e620000001000 */
[----:B------:R-:W-:Y:S01]  /*2590*/  FMUL.FTZ R18, R50, R18 ;  /* 0x0000001232127220 */ /* 0x000fe20000410000 */
[----:B------:R-:W-:Y:S01]  /*25a0*/  FMUL.FTZ R19, R30, R19 ;  /* 0x000000131e137220 */ /* 0x000fe20000410000 */
[--C-:B------:R-:W-:Y:S02]  /*25b0*/  HADD2.F32 R30, -RZ, R31.reuse.H0_H0 ;  /* 0x2000001fff1e7230 */ /* 0x100fe40000004100 */
[----:B0-----:R-:W-:Y:S01]  /*25c0*/  FADD.FTZ R50, R20, 1 ;  /* 0x3f80000014327421 */ /* 0x001fe20000010000 */
[----:B------:R-:W-:Y:S02]  /*25d0*/  HADD2.F32 R31, -RZ, R31.H1_H1 ;  /* 0x3000001fff1f7230 */ /* 0x000fe40000004100 */
[----:B------:R-:W-:Y:S01]  /*25e0*/  FMUL.FTZ R36, R36, R51 ;  /* 0x0000003324247220 */ /* 0x000fe20000410000 */
[----:B------:R-:W-:Y:S01]  /*25f0*/  FMUL.FTZ R20, R30, R37 ;  /* 0x000000251e147220 */ /* 0x000fe20000410000 */
[----:B------:R-:W-:Y:S01]  /*2600*/  HADD2.F32 R37, -RZ, R21.H1_H1 ;  /* 0x30000015ff257230 */ /* 0x000fe20000004100 */
[----:B------:R-:W0:Y:S01]  /*2610*/  MUFU.RCP R30, R50 ;  /* 0x00000032001e7308 */ /* 0x000e220000001000 */
[----:B------:R-:W-:Y:S01]  /*2620*/  FMUL.FTZ R21, R31, R36 ;  /* 0x000000241f157220 */ /* 0x000fe20000410000 */
[----:B--2---:R-:W-:-:S02]  /*2630*/  FADD.FTZ R31, -R33, 1 ;  /* 0x3f800000211f7421 */ /* 0x004fc40000010100 */
[----:B------:R-:W-:Y:S01]  /*2640*/  FADD.FTZ R37, -R22, R37 ;  /* 0x0000002516257221 */ /* 0x000fe20000010100 */
[----:B-1----:R-:W-:Y:S01]  /*2650*/  FADD.FTZ R36, -R23, 1 ;  /* 0x3f80000017247421 */ /* 0x002fe20000010100 */
[----:B------:R-:W-:Y:S01]  /*2660*/  FFMA.FTZ R31, R34, R31, 1 ;  /* 0x3f800000221f7423 */ /* 0x000fe2000001001f */
[--C-:B------:R-:W-:Y:S02]  /*2670*/  HADD2.F32 R34, -RZ, R26.reuse.H0_H0 ;  /* 0x2000001aff227230 */ /* 0x100fe40000004100 */
[----:B------:R-:W-:Y:S01]  /*2680*/  FMUL.FTZ R54, R9, R37 ;  /* 0x0000002509367220 */ /* 0x000fe20000410000 */
[----:B------:R-:W-:Y:S01]  /*2690*/  FFMA.FTZ R35, R35, R36, 1 ;  /* 0x3f80000023237423 */ /* 0x000fe20000010024 */
[----:B------:R-:W-:Y:S02]  /*26a0*/  FMUL.FTZ R48, R33, R31 ;  /* 0x0000001f21307220 */ /* 0x000fe40000410000 */
[----:B------:R-:W-:Y:S01]  /*26b0*/  FFMA.FTZ R31, R4, R54, R8 ;  /* 0x00000036041f7223 */ /* 0x000fe20000010008 */
[----:B------:R-:W-:Y:S01]  /*26c0*/  FMUL.FTZ R23, R23, R35 ;  /* 0x0000002317177220 */ /* 0x000fe20000410000 */
[----:B------:R-:W-:Y:S01]  /*26d0*/  FADD.FTZ R34, -R22, R34 ;  /* 0x0000002216227221 */ /* 0x000fe20000010100 */
[----:B------:R-:W-:-:S02]  /*26e0*/  HADD2.F32 R33, -RZ, R26.H1_H1 ;  /* 0x3000001aff217230 */ /* 0x000fc40000004100 */
[----:B------:R-:W-:Y:S01]  /*26f0*/  FMUL.FTZ R26, R31, -1.4426950216293334961 ;  /* 0xbfb8aa3b1f1a7820 */ /* 0x000fe20000410000 */
[----:B0-----:R-:W-:Y:S01]  /*2700*/  FADD.FTZ R35, -R30, 1 ;  /* 0x3f8000001e237421 */ /* 0x001fe20000010100 */
[----:B------:R-:W-:-:S03]  /*2710*/  FMUL.FTZ R53, R9, R34 ;  /* 0x0000002209357220 */ /* 0x000fc60000410000 */
[----:B------:R-:W-:Y:S02]  /*2720*/  FFMA.FTZ R34, R32, R35, 1 ;  /* 0x3f80000020227423 */ /* 0x000fe40000010023 */
[----:B------:R0:W1:Y:S01]  /*2730*/  MUFU.EX2 R32, R26 ;  /* 0x0000001a00207308 */ /* 0x0000620000000800 */
[--C-:B------:R-:W-:Y:S02]  /*2740*/  HADD2.F32 R51, -RZ, R27.reuse.H0_H0 ;  /* 0x2000001bff337230 */ /* 0x100fe40000004100 */
[----:B------:R-:W-:Y:S02]  /*2750*/  HADD2.F32 R50, -RZ, R27.H1_H1 ;  /* 0x3000001bff327230 */ /* 0x000fe40000004100 */
[C---:B------:R-:W-:Y:S01]  /*2760*/  FADD.FTZ R33, -R22.reuse, R33 ;  /* 0x0000002116217221 */ /* 0x040fe20000010100 */
[C---:B------:R-:W-:Y:S02]  /*2770*/  FADD.FTZ R51, -R22.reuse, R51 ;  /* 0x0000003316337221 */ /* 0x040fe40000010100 */
[----:B------:R-:W-:Y:S01]  /*2780*/  FADD.FTZ R50, -R22, R50 ;  /* 0x0000003216327221 */ /* 0x000fe20000010100 */
[----:B0-----:R-:W-:Y:S01]  /*2790*/  FFMA.FTZ R26, R0, R53, R5 ;  /* 0x00000035001a7223 */ /* 0x001fe20000010005 */
[----:B------:R-:W-:Y:S01]  /*27a0*/  FMUL.FTZ R52, R9, R33 ;  /* 0x0000002109347220 */ /* 0x000fe20000410000 */
[----:B------:R0:W-:Y:S01]  /*27b0*/  STL [R1], R47 ;  /* 0x0000002f01007387 */ /* 0x0001e20000100800 */
[----:B-1----:R-:W-:Y:S01]  /*27c0*/  FADD.FTZ R22, R32, 1 ;  /* 0x3f80000020167421 */ /* 0x002fe20000010000 */
[----:B0-----:R-:W-:Y:S01]  /*27d0*/  FMUL.FTZ R47, R30, R34 ;  /* 0x000000221e2f7220 */ /* 0x001fe20000410000 */
[----:B------:R-:W-:Y:S01]  /*27e0*/  FMUL.FTZ R34, R26, -1.4426950216293334961 ;  /* 0xbfb8aa3b1a227820 */ /* 0x000fe20000410000 */
[----:B------:R-:W-:-:S03]  /*27f0*/  FFMA.FTZ R30, R2, R52, R6 ;  /* 0x00000034021e7223 */ /* 0x000fc60000010006 */
[----:B------:R-:W0:Y:S01]  /*2800*/  MUFU.RCP R22, R22 ;  /* 0x0000001600167308 */ /* 0x000e220000001000 */
[----:B------:R-:W-:Y:S01]  /*2810*/  FMUL.FTZ R51, R9, R51 ;  /* 0x0000003309337220 */ /* 0x000fe20000410000 */
[----:B------:R-:W-:-:S03]  /*2820*/  FMUL.FTZ R36, R30, -1.4426950216293334961 ;  /* 0xbfb8aa3b1e247820 */ /* 0x000fc60000410000 */
[----:B------:R-:W-:-:S03]  /*2830*/  FFMA.FTZ R32, R3, R51, R7 ;  /* 0x0000003303207223 */ /* 0x000fc60000010007 */
[----:B------:R-:W1:Y:S01]  /*2840*/  MUFU.EX2 R34, R34 ;  /* 0x0000002200227308 */ /* 0x000e620000000800 */
[----:B------:R-:W-:Y:S01]  /*2850*/  FMUL.FTZ R50, R9, R50 ;  /* 0x0000003209327220 */ /* 0x000fe20000410000 */
[----:B------:R-:W-:-:S03]  /*2860*/  FMUL.FTZ R35, R32, -1.4426950216293334961 ;  /* 0xbfb8aa3b20237820 */ /* 0x000fc60000410000 */
[----:B------:R-:W-:-:S03]  /*2870*/  FFMA.FTZ R27, R4, R50, R8 ;  /* 0x00000032041b7223 */ /* 0x000fc60000010008 */
[----:B------:R-:W2:Y:S01]  /*2880*/  MUFU.EX2 R36, R36 ;  /* 0x0000002400247308 */ /* 0x000ea20000000800 */
[----:B------:R-:W-:Y:S01]  /*2890*/  FMUL.FTZ R33, R27, -1.4426950216293334961 ;  /* 0xbfb8aa3b1b217820 */ /* 0x000fe20000410000 */
[----:B0-----:R-:W-:-:S06]  /*28a0*/  FADD.FTZ R37, -R22, 1 ;  /* 0x3f80000016257421 */ /* 0x001fcc0000010100 */
[----:B------:R-:W0:Y:S01]  /*28b0*/  MUFU.EX2 R35, R35 ;  /* 0x0000002300237308 */ /* 0x000e220000000800 */
[----:B------:R-:W-:Y:S01]  /*28c0*/  FFMA.FTZ R37, R31, R37, 1 ;  /* 0x3f8000001f257423 */ /* 0x000fe20000010025 */
[----:B-1----:R-:W-:-:S06]  /*28d0*/  FADD.FTZ R31, R34, 1 ;  /* 0x3f800000221f7421 */ /* 0x002fcc0000010000 */
[----:B------:R-:W1:Y:S01]  /*28e0*/  MUFU.EX2 R33, R33 ;  /* 0x0000002100217308 */ /* 0x000e620000000800 */
[----:B--2---:R-:W-:-:S07]  /*28f0*/  FADD.FTZ R36, R36, 1 ;  /* 0x3f80000024247421 */ /* 0x004fce0000010000 */
[----:B------:R-:W2:Y:S01]  /*2900*/  MUFU.RCP R31, R31 ;  /* 0x0000001f001f7308 */ /* 0x000ea20000001000 */
[----:B0-----:R-:W-:-:S07]  /*2910*/  FADD.FTZ R35, R35, 1 ;  /* 0x3f80000023237421 */ /* 0x001fce0000010000 */
[----:B------:R-:W0:Y:S01]  /*2920*/  MUFU.RCP R36, R36 ;  /* 0x0000002400247308 */ /* 0x000e220000001000 */
[----:B-1----:R-:W-:Y:S01]  /*2930*/  FADD.FTZ R33, R33, 1 ;  /* 0x3f80000021217421 */ /* 0x002fe20000010000 */
[----:B------:R-:W-:-:S06]  /*2940*/  FMUL.FTZ R34, R22, R37 ;  /* 0x0000002516227220 */ /* 0x000fcc0000410000 */
[----:B------:R-:W1:Y:S01]  /*2950*/  MUFU.RCP R35, R35 ;  /* 0x0000002300237308 */ /* 0x000e620000001000 */
[----:B--2---:R-:W-:Y:S01]  /*2960*/  FADD.FTZ R37, -R31, 1 ;  /* 0x3f8000001f257421 */ /* 0x004fe20000010100 */
[--C-:B------:R-:W-:Y:S02]  /*2970*/  HADD2.F32 R22, -RZ, R24.reuse.H0_H0 ;  /* 0x20000018ff167230 */ /* 0x100fe40000004100 */
[----:B------:R-:W-:-:S04]  /*2980*/  HADD2.F32 R24, -RZ, R24.H1_H1 ;  /* 0x30000018ff187230 */ /* 0x000fc80000004100 */
[----:B------:R-:W2:Y:S01]  /*2990*/  MUFU.RCP R33, R33 ;  /* 0x0000002100217308 */ /* 0x000ea20000001000 */
[----:B------:R-:W-:Y:S01]  /*29a0*/  FFMA.FTZ R26, R26, R37, 1 ;  /* 0x3f8000001a1a7423 */ /* 0x000fe20000010025 */
[----:B0-----:R-:W-:Y:S01]  /*29b0*/  FADD.FTZ R37, -R36, 1 ;  /* 0x3f80000024257421 */ /* 0x001fe20000010100 */
[----:B------:R-:W-:Y:S01]  /*29c0*/  FMUL.FTZ R22, R22, R23 ;  /* 0x0000001716167220 */ /* 0x000fe20000410000 */
[----:B------:R-:W-:Y:S01]  /*29d0*/  FMUL.FTZ R23, R24, R48 ;  /* 0x0000003018177220 */ /* 0x000fe20000410000 */
[--C-:B------:R-:W-:Y:S02]  /*29e0*/  HADD2.F32 R24, -RZ, R25.reuse.H0_H0 ;  /* 0x20000019ff187230 */ /* 0x100fe40000004100 */
[----:B------:R-:W-:Y:S01]  /*29f0*/  FFMA.FTZ R37, R30, R37, 1 ;  /* 0x3f8000001e257423 */ /* 0x000fe20000010025 */
[----:B------:R-:W-:Y:S02]  /*2a00*/  HADD2.F32 R30, -RZ, R25.H1_H1 ;  /* 0x30000019ff1e7230 */ /* 0x000fe40000004100 */
[----:B-1----:R-:W-:-:S04]  /*2a10*/  FADD.FTZ R25, -R35, 1 ;  /* 0x3f80000023197421 */ /* 0x002fc80000010100 */
[----:B------:R-:W-:Y:S01]  /*2a20*/  FFMA.FTZ R32, R32, R25, 1 ;  /* 0x3f80000020207423 */ /* 0x000fe20000010019 */
[----:B------:R-:W-:Y:S01]  /*2a30*/  FMUL.FTZ R25, R30, R34 ;  /* 0x000000221e197220 */ /* 0x000fe20000410000 */
[----:B--2---:R-:W-:Y:S01]  /*2a40*/  FADD.FTZ R30, -R33, 1 ;  /* 0x3f800000211e7421 */ /* 0x004fe20000010100 */
[----:B------:R0:W-:Y:S03]  /*2a50*/  STL [R1+0x118], R40 ;  /* 0x0001182801007387 */ /* 0x0001e60000100800 */
[----:B------:R-:W-:Y:S01]  /*2a60*/  FFMA.FTZ R30, R27, R30, 1 ;  /* 0x3f8000001b1e7423 */ /* 0x000fe2000001001e */
[----:B------:R-:W-:Y:S04]  /*2a70*/  STL [R1+0xcc], R5 ;  /* 0x0000cc0501007387 */ /* 0x000fe80000100800 */
[----:B------:R-:W-:Y:S01]  /*2a80*/  STL [R1+0xd0], R6 ;  /* 0x0000d00601007387 */ /* 0x000fe20000100800 */
[----:B------:R-:W-:-:S03]  /*2a90*/  FMUL.FTZ R33, R33, R30 ;  /* 0x0000001e21217220 */ /* 0x000fc60000410000 */
[----:B------:R-:W-:Y:S04]  /*2aa0*/  STL [R1+0xd4], R7 ;  /* 0x0000d40701007387 */ /* 0x000fe80000100800 */
[----:B------:R-:W-:Y:S04]  /*2ab0*/  STL [R1+0xd8], R9 ;  /* 0x0000d80901007387 */ /* 0x000fe80000100800 */
[----:B------:R1:W-:Y:S04]  /*2ac0*/  STL [R1+0xdc], R8 ;  /* 0x0000dc0801007387 */ /* 0x0003e80000100800 */
[----:B------:R-:W2:Y:S04]  /*2ad0*/  LDL R30, [R1+0x1c] ;  /* 0x00001c00011e7983 */ /* 0x000ea80000100800 */
[----:B------:R-:W3:Y:S01]  /*2ae0*/  LDL R48, [R1+0x20] ;  /* 0x0000200001307983 */ /* 0x000ee20000100800 */
[----:B------:R-:W-:-:S02]  /*2af0*/  HADD2.F32 R27, -RZ, R28.H0_H0 ;  /* 0x2000001cff1b7230 */ /* 0x000fc40000004100 */
[----:B------:R-:W-:Y:S01]  /*2b00*/  FMUL.FTZ R26, R31, R26 ;  /* 0x0000001a1f1a7220 */ /* 0x000fe20000410000 */
[----:B------:R-:W-:Y:S01]  /*2b10*/  FMUL.FTZ R37, R36, R37 ;  /* 0x0000002524257220 */ /* 0x000fe20000410000 */
[----:B------:R-:W-:Y:S01]  /*2b20*/  FMUL.FTZ R24, R24, R47 ;  /* 0x0000002f18187220 */ /* 0x000fe20000410000 */
[----:B------:R-:W-:Y:S01]  /*2b30*/  FMUL.FTZ R32, R35, R32 ;  /* 0x0000002023207220 */ /* 0x000fe20000410000 */
[----:B------:R-:W-:Y:S01]  /*2b40*/  FMUL.FTZ R26, R27, R26 ;  /* 0x0000001a1b1a7220 */ /* 0x000fe20000410000 */
[----:B------:R-:W-:Y:S02]  /*2b50*/  HADD2.F32 R27, -RZ, R28.H1_H1 ;  /* 0x3000001cff1b7230 */ /* 0x000fe40000004100 */
[----:B------:R-:W-:Y:S01]  /*2b60*/  FMUL.FTZ R28, R0, R10 ;  /* 0x0000000a001c7220 */ /* 0x000fe20000410000 */
[----:B------:R-:W4:Y:S02]  /*2b70*/  LDL R47, [R1+0x64] ;  /* 0x00006400012f7983 */ /* 0x000f240000100800 */
[----:B------:R-:W-:-:S02]  /*2b80*/  FMUL.FTZ R27, R27, R37 ;  /* 0x000000251b1b7220 */ /* 0x000fc40000410000 */
[----:B0-----:R-:W4:Y:S04]  /*2b90*/  LDL R40, [R1+0x48] ;  /* 0x0000480001287983 */ /* 0x001f280000100800 */
[----:B-1----:R-:W4:Y:S04]  /*2ba0*/  LDL R8, [R1+0x10] ;  /* 0x0000100001087983 */ /* 0x002f280000100800 */
[----:B------:R-:W4:Y:S04]  /*2bb0*/  LDL R9, [R1+0xc] ;  /* 0x00000c0001097983 */ /* 0x000f280000100800 */
[----:B------:R-:W4:Y:S04]  /*2bc0*/  LDL R7, [R1+0x8] ;  /* 0x0000080001077983 */ /* 0x000f280000100800 */
[----:B------:R-:W4:Y:S04]  /*2bd0*/  LDL R6, [R1+0x4] ;  /* 0x0000040001067983 */ /* 0x000f280000100800 */
[----:B------:R-:W4:Y:S04]  /*2be0*/  LDL R5, [R1] ;  /* 0x0000000001057983 */ /* 0x000f280000100800 */
[----:B------:R-:W4:Y:S04]  /*2bf0*/  LDL R34, [R1+0x6c] ;  /* 0x00006c0001227983 */ /* 0x000f280000100800 */
[----:B------:R-:W4:Y:S04]  /*2c00*/  LDL R31, [R1+0x54] ;  /* 0x00005400011f7983 */ /* 0x000f280000100800 */
[----:B------:R-:W4:Y:S04]  /*2c10*/  LDL R36, [R1+0x60] ;  /* 0x0000600001247983 */ /* 0x000f280000100800 */
[----:B------:R-:W4:Y:S04]  /*2c20*/  LDL R35, [R1+0x68] ;  /* 0x0000680001237983 */ /* 0x000f280000100800 */
[----:B------:R-:W4:Y:S01]  /*2c30*/  LDL R37, [R1+0x50] ;  /* 0x0000500001257983 */ /* 0x000f220000100800 */
[----:B--2---:R-:W-:Y:S01]  /*2c40*/  FFMA.FTZ R28, R30, R28, RZ ;  /* 0x0000001c1e1c7223 */ /* 0x004fe200000100ff */
[----:B------:R-:W-:-:S04]  /*2c50*/  FMUL.FTZ R30, R2, R49 ;  /* 0x00000031021e7220 */ /* 0x000fc80000410000 */
[----:B---3--:R-:W-:Y:S02]  /*2c60*/  FFMA.FTZ R28, R48, R30, R28 ;  /* 0x0000001e301c7223 */ /* 0x008fe4000001001c */
[----:B------:R-:W2:Y:S02]  /*2c70*/  LDL.LU R48, [R1+0x120] ;  /* 0x0001200001307983 */ /* 0x000ea40000300800 */
[----:B--2---:R-:W-:-:S04]  /*2c80*/  FMUL.FTZ R30, R3, R48 ;  /* 0x00000030031e7220 */ /* 0x004fc80000410000 */
[----:B----4-:R-:W-:Y:S02]  /*2c90*/  FFMA.FTZ R28, R47, R30, R28 ;  /* 0x0000001e2f1c7223 */ /* 0x010fe4000001001c */
[----:B------:R-:W2:Y:S04]  /*2ca0*/  LDL.LU R47, [R1+0x11c] ;  /* 0x00011c00012f7983 */ /* 0x000ea80000300800 */
[----:B------:R0:W-:Y:S01]  /*2cb0*/  STL [R1+0x114], R34 ;  /* 0x0001142201007387 */ /* 0x0001e20000100800 */
[----:B--2---:R-:W-:-:S04]  /*2cc0*/  FMUL.FTZ R30, R4, R47 ;  /* 0x0000002f041e7220 */ /* 0x004fc80000410000 */
[----:B------:R-:W-:Y:S01]  /*2cd0*/  FFMA.FTZ R28, R34, R30, R28 ;  /* 0x0000001e221c7223 */ /* 0x000fe2000001001c */
[----:B------:R-:W-:Y:S01]  /*2ce0*/  FMUL.FTZ R30, R0, R46 ;  /* 0x0000002e001e7220 */ /* 0x000fe20000410000 */
[----:B0-----:R-:W2:Y:S03]  /*2cf0*/  LDL R34, [R1+0x24] ;  /* 0x0000240001227983 */ /* 0x001ea60000100800 */
[----:B------:R-:W-:Y:S01]  /*2d00*/  FFMA.FTZ R28, R35, R30, R28 ;  /* 0x0000001e231c7223 */ /* 0x000fe2000001001c */
[----:B------:R-:W-:Y:S01]  /*2d10*/  FMUL.FTZ R30, R2, R45 ;  /* 0x0000002d021e7220 */ /* 0x000fe20000410000 */
[----:B------:R-:W3:Y:S03]  /*2d20*/  LDL R35, [R1+0x18] ;  /* 0x0000180001237983 */ /* 0x000ee60000100800 */
[----:B------:R-:W-:Y:S01]  /*2d30*/  FFMA.FTZ R28, R36, R30, R28 ;  /* 0x0000001e241c7223 */ /* 0x000fe2000001001c */
[----:B------:R-:W-:-:S04]  /*2d40*/  FMUL.FTZ R30, R3, R44 ;  /* 0x0000002c031e7220 */ /* 0x000fc80000410000 */
[----:B------:R-:W-:Y:S01]  /*2d50*/  FFMA.FTZ R28, R31, R30, R28 ;  /* 0x0000001e1f1c7223 */ /* 0x000fe2000001001c */
[----:B------:R-:W-:Y:S01]  /*2d60*/  FMUL.FTZ R30, R4, R43 ;  /* 0x0000002b041e7220 */ /* 0x000fe20000410000 */
[--C-:B------:R-:W-:Y:S01]  /*2d70*/  HADD2.F32 R36, -RZ, R29.reuse.H0_H0 ;  /* 0x2000001dff247230 */ /* 0x100fe20000004100 */
[----:B------:R-:W4:Y:S02]  /*2d80*/  LDL R31, [R1+0x14] ;  /* 0x00001400011f7983 */ /* 0x000f240000100800 */
[----:B------:R-:W-:Y:S02]  /*2d90*/  FFMA.FTZ R28, R37, R30, R28 ;  /* 0x0000001e251c7223 */ /* 0x000fe4000001001c */
[----:B------:R-:W2:Y:S01]  /*2da0*/  LDL R30, [R1+0x4c] ;  /* 0x00004c00011e7983 */ /* 0x000ea20000100800 */
[----:B------:R-:W-:Y:S02]  /*2db0*/  HADD2.F32 R37, -RZ, R29.H1_H1 ;  /* 0x3000001dff257230 */ /* 0x000fe40000004100 */
[----:B------:R-:W-:Y:S01]  /*2dc0*/  FMUL.FTZ R29, R0, R42 ;  /* 0x0000002a001d7220 */ /* 0x000fe20000410000 */
[----:B------:R-:W-:-:S02]  /*2dd0*/  FMUL.FTZ R36, R36, R32 ;  /* 0x0000002024247220 */ /* 0x000fc40000410000 */
[----:B------:R-:W3:Y:S01]  /*2de0*/  LDL R32, [R1+0x38] ;  /* 0x0000380001207983 */ /* 0x000ee20000100800 */
[----:B------:R-:W-:-:S03]  /*2df0*/  FMUL.FTZ R37, R37, R33 ;  /* 0x0000002125257220 */ /* 0x000fc60000410000 */
[----:B------:R-:W4:Y:S01]  /*2e00*/  LDL R33, [R1+0x3c] ;  /* 0x00003c0001217983 */ /* 0x000f220000100800 */
[----:B--2---:R-:W-:Y:S01]  /*2e10*/  FFMA.FTZ R29, R30, R29, R28 ;  /* 0x0000001d1e1d7223 */ /* 0x004fe2000001001c */
[----:B------:R-:W-:-:S04]  /*2e20*/  FMUL.FTZ R30, R2, R41 ;  /* 0x00000029021e7220 */ /* 0x000fc80000410000 */
[----:B------:R-:W-:Y:S02]  /*2e30*/  FFMA.FTZ R29, R40, R30, R29 ;  /* 0x0000001e281d7223 */ /* 0x000fe4000001001d */
[----:B------:R-:W2:Y:S01]  /*2e40*/  LDL.LU R40, [R1+0x118] ;  /* 0x0001180001287983 */ /* 0x000ea20000300800 */
[----:B------:R-:W-:-:S04]  /*2e50*/  FFMA.FTZ R28, R0, R10, RZ ;  /* 0x0000000a001c7223 */ /* 0x000fc800000100ff */
[----:B------:R-:W-:Y:S01]  /*2e60*/  FFMA.FTZ R28, R2, R49, R28 ;  /* 0x00000031021c7223 */ /* 0x000fe2000001001c */
[----:B------:R0:W-:Y:S03]  /*2e70*/  STL [R1+0x10c], R46 ;  /* 0x00010c2e01007387 */ /* 0x0001e60000100800 */
[C---:B------:R-:W-:Y:S01]  /*2e80*/  FFMA.FTZ R28, R3.reuse, R48, R28 ;  /* 0x00000030031c7223 */ /* 0x040fe2000001001c */
[----:B------:R-:W-:Y:S03]  /*2e90*/  STL [R1+0x108], R45 ;  /* 0x0001082d01007387 */ /* 0x000fe60000100800 */
[----:B------:R-:W-:Y:S01]  /*2ea0*/  FFMA.FTZ R28, R4, R47, R28 ;  /* 0x0000002f041c7223 */ /* 0x000fe2000001001c */
[----:B------:R-:W-:Y:S04]  /*2eb0*/  STL [R1+0x104], R44 ;  /* 0x0001042c01007387 */ /* 0x000fe80000100800 */
[----:B------:R-:W-:Y:S01]  /*2ec0*/  STL [R1+0x100], R43 ;  /* 0x0001002b01007387 */ /* 0x000fe20000100800 */
[----:B------:R-:W-:Y:S01]  /*2ed0*/  FFMA.FTZ R28, R0, R46, R28 ;  /* 0x0000002e001c7223 */ /* 0x000fe2000001001c */
[----:B--2---:R-:W-:-:S04]  /*2ee0*/  FMUL.FTZ R30, R3, R40 ;  /* 0x00000028031e7220 */ /* 0x004fc80000410000 */
[----:B----4-:R-:W-:Y:S01]  /*2ef0*/  FFMA.FTZ R30, R33, R30, R29 ;  /* 0x0000001e211e7223 */ /* 0x010fe2000001001d */
[----:B------:R-:W-:-:S04]  /*2f00*/  FMUL.FTZ R29, R4, R39 ;  /* 0x00000027041d7220 */ /* 0x000fc80000410000 */
[----:B---3--:R-:W-:Y:S01]  /*2f10*/  FFMA.FTZ R29, R32, R29, R30 ;  /* 0x0000001d201d7223 */ /* 0x008fe2000001001e */
[----:B------:R-:W-:-:S04]  /*2f20*/  FMUL.FTZ R30, R0, R38 ;  /* 0x00000026001e7220 */ /* 0x000fc80000410000 */
[----:B------:R-:W-:Y:S01]  /*2f30*/  FFMA.FTZ R29, R34, R30, R29 ;  /* 0x0000001e221d7223 */ /* 0x000fe2000001001d */
[----:B------:R-:W-:Y:S01]  /*2f40*/  FMUL.FTZ R30, R2, R11 ;  /* 0x0000000b021e7220 */ /* 0x000fe20000410000 */
[----:B------:R-:W2:Y:S03]  /*2f50*/  LDL.LU R34, [R1+0x40] ;  /* 0x0000400001227983 */ /* 0x000ea60000300800 */
[----:B------:R-:W-:Y:S01]  /*2f60*/  FFMA.FTZ R30, R35, R30, R29 ;  /* 0x0000001e231e7223 */ /* 0x000fe2000001001d */
[----:B------:R-:W-:-:S04]  /*2f70*/  FMUL.FTZ R29, R3, R12 ;  /* 0x0000000c031d7220 */ /* 0x000fc80000410000 */
[----:B------:R-:W-:Y:S02]  /*2f80*/  FFMA.FTZ R29, R31, R29, R30 ;  /* 0x0000001d1f1d7223 */ /* 0x000fe4000001001e */
[----:B------:R-:W3:Y:S04]  /*2f90*/  LDL.LU R31, [R1+0x44] ;  /* 0x00004400011f7983 */ /* 0x000ee80000300800 */
[----:B0-----:R-:W4:Y:S04]  /*2fa0*/  LDL.LU R46, [R1+0x30] ;  /* 0x00003000012e7983 */ /* 0x001f280000300800 */
[----:B------:R-:W4:Y:S04]  /*2fb0*/  LDL R32, [R1+0x64] ;  /* 0x0000640001207983 */ /* 0x000f280000100800 */
[----:B------:R-:W2:Y:S04]  /*2fc0*/  LDL.LU R33, [R1+0x34] ;  /* 0x0000340001217983 */ /* 0x000ea80000300800 */
[----:B------:R-:W3:Y:S01]  /*2fd0*/  LDL.LU R35, [R1+0x2c] ;  /* 0x00002c0001237983 */ /* 0x000ee20000300800 */
[----:B------:R-:W-:-:S04]  /*2fe0*/  FFMA.FTZ R28, R2, R45, R28 ;  /* 0x0000002d021c7223 */ /* 0x000fc8000001001c */
[----:B------:R-:W-:-:S04]  /*2ff0*/  FFMA.FTZ R28, R3, R44, R28 ;  /* 0x0000002c031c7223 */ /* 0x000fc8000001001c */
[C---:B------:R-:W-:Y:S01]  /*3000*/  FFMA.FTZ R28, R4.reuse, R43, R28 ;  /* 0x0000002b041c7223 */ /* 0x040fe2000001001c */
[----:B------:R-:W-:-:S03]  /*3010*/  FMUL.FTZ R30, R4, R13 ;  /* 0x0000000d041e7220 */ /* 0x000fc60000410000 */
[----:B------:R-:W-:Y:S01]  /*3020*/  FFMA.FTZ R28, R0, R42, R28 ;  /* 0x0000002a001c7223 */ /* 0x000fe2000001001c */
[----:B------:R-:W-:Y:S01]  /*3030*/  FFMA.FTZ R29, R8, R30, R29 ;  /* 0x0000001e081d7223 */ /* 0x000fe2000001001d */
[----:B------:R-:W-:Y:S02]  /*3040*/  FMUL.FTZ R30, R0, R14 ;  /* 0x0000000e001e7220 */ /* 0x000fe40000410000 */
[C---:B------:R-:W-:Y:S02]  /*3050*/  FFMA.FTZ R28, R2.reuse, R41, R28 ;  /* 0x00000029021c7223 */ /* 0x040fe4000001001c */
[----:B------:R-:W-:Y:S02]  /*3060*/  FFMA.FTZ R30, R9, R30, R29 ;  /* 0x0000001e091e7223 */ /* 0x000fe4000001001d */
[----:B------:R-:W-:Y:S01]  /*3070*/  FFMA.FTZ R28, R3, R40, R28 ;  /* 0x00000028031c7223 */ /* 0x000fe2000001001c */
[----:B------:R-:W-:-:S03]  /*3080*/  FMUL.FTZ R29, R2, R15 ;  /* 0x0000000f021d7220 */ /* 0x000fc60000410000 */
[----:B------:R-:W-:Y:S01]  /*3090*/  FFMA.FTZ R28, R4, R39, R28 ;  /* 0x00000027041c7223 */ /* 0x000fe2000001001c */
[----:B------:R-:W-:-:S03]  /*30a0*/  FFMA.FTZ R29, R7, R29, R30 ;  /* 0x0000001d071d7223 */ /* 0x000fc6000001001e */
[----:B------:R-:W-:Y:S01]  /*30b0*/  FFMA.FTZ R28, R0, R38, R28 ;  /* 0x00000026001c7223 */ /* 0x000fe2000001001c */
[----:B------:R-:W-:-:S03]  /*30c0*/  FMUL.FTZ R30, R3, R16 ;  /* 0x00000010031e7220 */ /* 0x000fc60000410000 */
[----:B------:R-:W-:Y:S01]  /*30d0*/  FFMA.FTZ R28, R2, R11, R28 ;  /* 0x0000000b021c7223 */ /* 0x000fe2000001001c */
[----:B------:R-:W-:-:S03]  /*30e0*/  FFMA.FTZ R29, R6, R30, R29 ;  /* 0x0000001e061d7223 */ /* 0x000fc6000001001d */
[----:B------:R-:W-:Y:S01]  /*30f0*/  FFMA.FTZ R28, R3, R12, R28 ;  /* 0x0000000c031c7223 */ /* 0x000fe2000001001c */
[----:B------:R-:W-:-:S03]  /*3100*/  FMUL.FTZ R30, R4, R17 ;  /* 0x00000011041e7220 */ /* 0x000fc60000410000 */
[----:B------:R-:W-:Y:S01]  /*3110*/  FFMA.FTZ R28, R4, R13, R28 ;  /* 0x0000000d041c7223 */ /* 0x000fe2000001001c */
[----:B------:R-:W-:Y:S01]  /*3120*/  FFMA.FTZ R30, R5, R30, R29 ;  /* 0x0000001e051e7223 */ /* 0x000fe2000001001d */
[C---:B------:R-:W-:Y:S02]  /*3130*/  FMUL.FTZ R29, R0.reuse, R18 ;  /* 0x00000012001d7220 */ /* 0x040fe40000410000 */
[----:B------:R-:W-:Y:S01]  /*3140*/  FFMA.FTZ R28, R0, R14, R28 ;  /* 0x0000000e001c7223 */ /* 0x000fe2000001001c */
[----:B---3--:R0:W-:Y:S04]  /*3150*/  STL [R1+0x110], R35 ;  /* 0x0001102301007387 */ /* 0x0081e80000100800 */
[----:B0-----:R-:W3:Y:S04]  /*3160*/  LDL.LU R35, [R1+0x28] ;  /* 0x0000280001237983 */ /* 0x001ee80000300800 */
[----:B------:R-:W3:Y:S04]  /*3170*/  LDL R45, [R1+0x68] ;  /* 0x00006800012d7983 */ /* 0x000ee80000100800 */
[----:B------:R-:W3:Y:S04]  /*3180*/  LDL R44, [R1+0x60] ;  /* 0x00006000012c7983 */ /* 0x000ee80000100800 */
[----:B------:R-:W3:Y:S04]  /*3190*/  LDL R43, [R1+0x54] ;  /* 0x00005400012b7983 */ /* 0x000ee80000100800 */
[----:B------:R0:W-:Y:S04]  /*31a0*/  STL [R1+0xfc], R42 ;  /* 0x0000fc2a01007387 */ /* 0x0001e80000100800 */
[----:B0-----:R-:W3:Y:S04]  /*31b0*/  LDL R42, [R1+0x50] ;  /* 0x00005000012a7983 */ /* 0x001ee80000100800 */
[----:B------:R0:W-:Y:S04]  /*31c0*/  STL [R1+0xf8], R41 ;  /* 0x0000f82901007387 */ /* 0x0001e80000100800 */
[----:B0-----:R-:W3:Y:S04]  /*31d0*/  LDL R41, [R1+0x4c] ;  /* 0x00004c0001297983 */ /* 0x001ee80000100800 */
[----:B------:R0:W-:Y:S04]  /*31e0*/  STL [R1+0xe0], R8 ;  /* 0x0000e00801007387 */ /* 0x0001e80000100800 */
[----:B0-----:R-:W3:Y:S04]  /*31f0*/  LDL R8, [R1+0x1c] ;  /* 0x00001c0001087983 */ /* 0x001ee80000100800 */
[----:B------:R0:W-:Y:S04]  /*3200*/  STL [R1+0xf4], R40 ;  /* 0x0000f42801007387 */ /* 0x0001e80000100800 */
[----:B0-----:R-:W3:Y:S04]  /*3210*/  LDL R40, [R1+0x48] ;  /* 0x0000480001287983 */ /* 0x001ee80000100800 */
[----:B------:R0:W-:Y:S04]  /*3220*/  STL [R1+0xe4], R9 ;  /* 0x0000e40901007387 */ /* 0x0001e80000100800 */
[----:B0-----:R-:W4:Y:S04]  /*3230*/  LDL.LU R9, [R1+0xb0] ;  /* 0x0000b00001097983 */ /* 0x001f280000300800 */
[----:B------:R0:W-:Y:S04]  /*3240*/  STL [R1+0xf0], R39 ;  /* 0x0000f02701007387 */ /* 0x0001e80000100800 */
[----:B0-----:R-:W3:Y:S04]  /*3250*/  LDL R39, [R1+0x3c] ;  /* 0x00003c0001277983 */ /* 0x001ee80000100800 */
[----:B------:R0:W-:Y:S04]  /*3260*/  STL [R1+0xe8], R7 ;  /* 0x0000e80701007387 */ /* 0x0001e80000100800 */
[----:B0-----:R-:W2:Y:S01]  /*3270*/  LDL R7, [R1+0x24] ;  /* 0x0000240001077983 */ /* 0x001ea20000100800 */
[C---:B------:R-:W-:Y:S01]  /*3280*/  FFMA.FTZ R28, R2.reuse, R15, R28 ;  /* 0x0000000f021c7223 */ /* 0x040fe2000001001c */
[----:B------:R-:W-:Y:S01]  /*3290*/  FFMA.FTZ R29, R61, R29, R30 ;  /* 0x0000001d3d1d7223 */ /* 0x000fe2000001001e */
[----:B------:R-:W-:-:S02]  /*32a0*/  FMUL.FTZ R30, R2, R19 ;  /* 0x00000013021e7220 */ /* 0x000fc40000410000 */
        /* <DEDUP_REMOVED lines=34> */
[----:B------:R-:W-:-:S05]  /*34d0*/  FFMA.FTZ R28, R4, R37, R28 ;  /* 0x00000025041c7223 */ /* 0x000fca000001001c */
[----:B----4-:R-:W-:Y:S04]  /*34e0*/  STS.64 [R9], R28 ;  /* 0x0000001c09007388 */ /* 0x010fe80000000a00 */
[----:B--2---:R0:W-:Y:S04]  /*34f0*/  STL [R1+0xec], R7 ;  /* 0x0000ec0701007387 */ /* 0x0041e80000100800 */
[----:B------:R-:W2:Y:S04]  /*3500*/  LDL R30, [R1+0x20] ;  /* 0x00002000011e7983 */ /* 0x000ea80000100800 */
[----:B0-----:R-:W4:Y:S04]  /*3510*/  LDL R7, [R1+0x38] ;  /* 0x0000380001077983 */ /* 0x001f280000100800 */
[----:B------:R-:W3:Y:S04]  /*3520*/  LDL.LU R28, [R1+0x58] ;  /* 0x00005800011c7983 */ /* 0x000ee80000300800 */
[----:B------:R-:W4:Y:S04]  /*3530*/  LDL.LU R29, [R1+0x5c] ;  /* 0x00005c00011d7983 */ /* 0x000f280000300800 */
[----:B------:R-:W4:Y:S01]  /*3540*/  LDL R9, [R1+0x18] ;  /* 0x0000180001097983 */ /* 0x000f220000100800 */
[----:B------:R-:W-:-:S02]  /*3550*/  FFMA.FTZ R32, R32, R48, R46 ;  /* 0x0000003020207223 */ /* 0x000fc4000001002e */
[----:B------:R-:W0:Y:S01]  /*3560*/  S2R R46, SR_TID.X ;  /* 0x00000000002e7919 */ /* 0x000e220000002100 */
[----:B------:R-:W-:Y:S01]  /*3570*/  FADD.FTZ R31, R49, R31 ;  /* 0x0000001f311f7221 */ /* 0x000fe20000010000 */
[----:B------:R-:W-:Y:S01]  /*3580*/  FADD.FTZ R33, R48, R33 ;  /* 0x0000002130217221 */ /* 0x000fe20000010000 */
[----:B------:R-:W-:Y:S01]  /*3590*/  UIADD3.X UR10, URZ, UR5, URZ, UP0, !UPT ;  /* 0x000000053f0a7290 */ /* 0x000fe200087fe43f */
[----:B------:R-:W-:Y:S01]  /*35a0*/  BAR.SYNC.DEFER_BLOCKING 0x0 ;  /* 0x0000000000007b1d */ /* 0x000fe20000010000 */
[----:B--2---:R-:W-:Y:S01]  /*35b0*/  FFMA.FTZ R30, R30, R49, R34 ;  /* 0x000000311e1e7223 */ /* 0x004fe20000010022 */
[----:B---3--:R-:W-:-:S04]  /*35c0*/  FFMA.FTZ R28, R8, R10, R28 ;  /* 0x0000000a081c7223 */ /* 0x008fc8000001001c */
[----:B------:R-:W2:Y:S04]  /*35d0*/  LDL R8, [R1+0x14] ;  /* 0x0000140001087983 */ /* 0x000ea80000100800 */
[----:B------:R-:W3:Y:S01]  /*35e0*/  LDL.LU R34, [R1+0x114] ;  /* 0x0001140001227983 */ /* 0x000ee20000300800 */
[----:B0-----:R-:W-:Y:S01]  /*35f0*/  ISETP.GT.U32.AND P1, PT, R46, 0x1f, PT ;  /* 0x0000001f2e00780c */ /* 0x001fe20003f24070 */
[----:B---3--:R-:W-:Y:S02]  /*3600*/  FFMA.FTZ R34, R34, R47, R35 ;  /* 0x0000002f22227223 */ /* 0x008fe40000010023 */
[----:B------:R-:W3:Y:S04]  /*3610*/  LDL.LU R35, [R1+0x110] ;  /* 0x0001100001237983 */ /* 0x000ee80000300800 */
        /* <DEDUP_REMOVED lines=16> */
[----:B------:R-:W4:Y:S01]  /*3720*/  LDL.LU R7, [R1+0xec] ;  /* 0x0000ec0001077983 */ /* 0x000f220000300800 */
[----:B------:R-:W-:Y:S01]  /*3730*/  FFMA.FTZ R30, R9, R11, R30 ;  /* 0x0000000b091e7223 */ /* 0x000fe2000001001e */
[----:B--2---:R-:W-:Y:S01]  /*3740*/  FFMA.FTZ R32, R8, R12, R32 ;  /* 0x0000000c08207223 */ /* 0x004fe20000010020 */
[----:B------:R-:W-:Y:S01]  /*3750*/  FADD.FTZ R29, R10, R29 ;  /* 0x0000001d0a1d7221 */ /* 0x000fe20000010000 */
[----:B------:R-:W-:-:S03]  /*3760*/  FADD.FTZ R31, R31, R45 ;  /* 0x0000002d1f1f7221 */ /* 0x000fc60000010000 */
[----:B------:R-:W-:Y:S01]  /*3770*/  FADD.FTZ R29, R29, R46 ;  /* 0x0000002e1d1d7221 */ /* 0x000fe20000010000 */
[----:B----4-:R-:W-:Y:S02]  /*3780*/  FFMA.FTZ R28, R7, R38, R28 ;  /* 0x00000026071c7223 */ /* 0x010fe4000001001c */
[----:B------:R-:W2:Y:S04]  /*3790*/  LDL.LU R7, [R1+0xe8] ;  /* 0x0000e80001077983 */ /* 0x000ea80000300800 */
[----:B------:R-:W4:Y:S04]  /*37a0*/  LDL.LU R9, [R1+0xe4] ;  /* 0x0000e40001097983 */ /* 0x000f280000300800 */
[----:B------:R-:W4:Y:S01]  /*37b0*/  LDL.LU R8, [R1+0xe0] ;  /* 0x0000e00001087983 */ /* 0x000f220000300800 */
[----:B------:R-:W-:Y:S01]  /*37c0*/  FADD.FTZ R29, R29, R42 ;  /* 0x0000002a1d1d7221 */ /* 0x000fe20000010000 */
[----:B---3--:R-:W-:Y:S01]  /*37d0*/  FADD.FTZ R35, R47, R35 ;  /* 0x000000232f237221 */ /* 0x008fe20000010000 */
[----:B------:R-:W-:-:S02]  /*37e0*/  FADD.FTZ R31, R31, R41 ;  /* 0x000000291f1f7221 */ /* 0x000fc40000010000 */
        /* <DEDUP_REMOVED lines=24> */
[----:B------:R-:W-:-:S02]  /*3970*/  FADD.FTZ R33, R33, R24 ;  /* 0x0000001821217221 */ /* 0x000fc40000010000 */
[----:B------:R-:W-:Y:S01]  /*3980*/  FFMA.FTZ R32, R51, R36, R32 ;  /* 0x0000002433207223 */ /* 0x000fe20000010020 */
[----:B------:R-:W-:Y:S01]  /*3990*/  UISETP.GE.U32.AND UP0, UPT, UR9, UR14, UPT ;  /* 0x0000000e0900728c */ /* 0x000fe2000bf06070 */
[----:B------:R-:W-:-:S03]  /*39a0*/  FADD.FTZ R33, R33, R36 ;  /* 0x0000002421217221 */ /* 0x000fc60000010000 */
[----:B------:R-:W-:-:S06]  /*39b0*/  UISETP.GE.AND.EX UP0, UPT, UR10, UR15, UPT, UP0 ;  /* 0x0000000f0a00728c */ /* 0x000fcc000bf06300 */
[----:B------:R-:W-:Y:S01]  /*39c0*/  PLOP3.LUT P0, PT, PT, PT, UP0, 0x80, 0x0 ;  /* 0x000000000000781c */ /* 0x000fe20003f0f008 */
[----:B--2---:R-:W-:Y:S01]  /*39d0*/  FFMA.FTZ R30, R7, R15, R30 ;  /* 0x0000000f071e7223 */ /* 0x004fe2000001001e */
[----:B----4-:R-:W-:Y:S01]  /*39e0*/  FFMA.FTZ R28, R9, R14, R28 ;  /* 0x0000000e091c7223 */ /* 0x010fe2000001001c */
[----:B------:R-:W-:-:S03]  /*39f0*/  FFMA.FTZ R34, R8, R13, R34 ;  /* 0x0000000d08227223 */ /* 0x000fc60000010022 */
[----:B------:R-:W-:Y:S01]  /*3a00*/  FFMA.FTZ R28, R61, R18, R28 ;  /* 0x000000123d1c7223 */ /* 0x000fe2000001001c */
[----:B------:R-:W-:Y:S01]  /*3a10*/  FFMA.FTZ R30, R60, R19, R30 ;  /* 0x000000133c1e7223 */ /* 0x000fe2000001001e */
[----:B------:R0:W5:Y:S01]  /*3a20*/  LDL.LU R8, [R1+0xdc] ;  /* 0x0000dc0001087983 */ /* 0x0001620000300800 */
[----:B------:R-:W-:Y:S01]  /*3a30*/  FFMA.FTZ R34, R5, R17, R34 ;  /* 0x0000001105227223 */ /* 0x000fe20000010022 */
[----:B------:R-:W-:Y:S01]  /*3a40*/  FFMA.FTZ R28, R57, R22, R28 ;  /* 0x00000016391c7223 */ /* 0x000fe2000001001c */
[----:B------:R-:W-:Y:S01]  /*3a50*/  FFMA.FTZ R30, R56, R23, R30 ;  /* 0x00000017381e7223 */ /* 0x000fe2000001001e */
[----:B------:R0:W5:Y:S01]  /*3a60*/  LDL.LU R9, [R1+0xd8] ;  /* 0x0000d80001097983 */ /* 0x0001620000300800 */
[----:B------:R-:W-:Y:S01]  /*3a70*/  FFMA.FTZ R34, R58, R21, R34 ;  /* 0x000000153a227223 */ /* 0x000fe20000010022 */
[----:B------:R-:W-:Y:S01]  /*3a80*/  FFMA.FTZ R28, R53, R26, R28 ;  /* 0x0000001a351c7223 */ /* 0x000fe2000001001c */
[----:B------:R-:W-:Y:S01]  /*3a90*/  FFMA.FTZ R30, R52, R27, R30 ;  /* 0x0000001b341e7223 */ /* 0x000fe2000001001e */
[----:B------:R0:W5:Y:S01]  /*3aa0*/  LDL.LU R7, [R1+0xd4] ;  /* 0x0000d40001077983 */ /* 0x0001620000300800 */
[----:B------:R-:W-:-:S03]  /*3ab0*/  FFMA.FTZ R34, R54, R25, R34 ;  /* 0x0000001936227223 */ /* 0x000fc60000010022 */
[----:B------:R0:W5:Y:S01]  /*3ac0*/  LDL.LU R6, [R1+0xd0] ;  /* 0x0000d00001067983 */ /* 0x0001620000300800 */
[----:B------:R-:W-:-:S03]  /*3ad0*/  FFMA.FTZ R34, R50, R37, R34 ;  /* 0x0000002532227223 */ /* 0x000fc60000010022 */
[----:B------:R0:W5:Y:S04]  /*3ae0*/  LDL.LU R5, [R1+0xcc] ;  /* 0x0000cc0001057983 */ /* 0x0001680000300800 */
[----:B------:R-:W-:Y:S04]  /*3af0*/  STL [R1+0x58], R28 ;  /* 0x0000581c01007387 */ /* 0x000fe80000100800 */
[----:B------:R-:W-:Y:S04]  /*3b00*/  STL [R1+0x5c], R29 ;  /* 0x00005c1d01007387 */ /* 0x000fe80000100800 */
[----:B------:R-:W-:Y:S04]  /*3b10*/  STL [R1+0x40], R30 ;  /* 0x0000401e01007387 */ /* 0x000fe80000100800 */
[----:B------:R-:W-:Y:S04]  /*3b20*/  STL [R1+0x44], R31 ;  /* 0x0000441f01007387 */ /* 0x000fe80000100800 */
[----:B------:R1:W-:Y:S04]  /*3b30*/  STL [R1+0x28], R34 ;  /* 0x0000282201007387 */ /* 0x0003e80000100800 */
[----:B------:R0:W-:Y:S01]  /*3b40*/  STL [R1+0x30], R32 ;  /* 0x0000302001007387 */ /* 0x0001e20000100800 */
[----:B-1----:R-:W-:-:S05]  /*3b50*/  FADD.FTZ R34, R35, R37 ;  /* 0x0000002523227221 */ /* 0x002fca0000010000 */
[----:B------:R0:W-:Y:S04]  /*3b60*/  STL [R1+0x2c], R34 ;  /* 0x00002c2201007387 */ /* 0x0001e80000100800 */
[----:B------:R0:W-:Y:S01]  /*3b70*/  STL [R1+0x34], R33 ;  /* 0x0000342101007387 */ /* 0x0001e20000100800 */
[----:B------:R-:W-:Y:S05]  /*3b80*/  @!P0 BRA `(.L_x_2796) ;  /* 0x00000004001c8947 */ /* 0x000fea0003800000 */
[----:B-----5:R1:W-:Y:S04]  /*3b90*/  STL.64 [R1+0xe0], R6 ;  /* 0x0000e00601007387 */ /* 0x0203e80000100a00 */
[----:B------:R2:W-:Y:S04]  /*3ba0*/  STL.64 [R1+0xd8], R4 ;  /* 0x0000d80401007387 */ /* 0x0005e80000100a00 */
[----:B------:R3:W-:Y:S01]  /*3bb0*/  STL.64 [R1+0xd0], R2 ;  /* 0x0000d00201007387 */ /* 0x0007e20000100a00 */
[----:B------:R-:W4:Y:S01]  /*3bc0*/  S2UR UR7, SR_CgaCtaId ;  /* 0x00000000000779c3 */ /* 0x000f220000008800 */
[----:B------:R-:W-:Y:S01]  /*3bd0*/  UMOV UR5, 0x400 ;  /* 0x0000040000057882 */ /* 0x000fe20000000000 */
[----:B-1----:R-:W-:Y:S01]  /*3be0*/  MOV R6, R28 ;  /* 0x0000001c00067202 */ /* 0x002fe20000000f00 */
[----:B0-----:R-:W4:Y:S01]  /*3bf0*/  LDL R34, [R1+0xc8] ;  /* 0x0000c80001227983 */ /* 0x001f220000100800 */
[----:B------:R-:W-:-:S02]  /*3c00*/  MOV R7, R29 ;  /* 0x0000001d00077202 */ /* 0x000fc40000000f00 */
[----:B--2---:R-:W-:Y:S02]  /*3c10*/  MOV R4, R30 ;  /* 0x0000001e00047202 */ /* 0x004fe40000000f00 */
[----:B------:R-:W-:Y:S02]  /*3c20*/  MOV R5, R31 ;  /* 0x0000001f00057202 */ /* 0x000fe40000000f00 */
[----:B---3--:R-:W-:Y:S02]  /*3c30*/  MOV R2, R32 ;  /* 0x0000002000027202 */ /* 0x008fe40000000f00 */
[----:B------:R-:W0:Y:S01]  /*3c40*/  S2R R32, SR_TID.X ;  /* 0x0000000000207919 */ /* 0x000e220000002100 */
[----:B------:R-:W-:Y:S02]  /*3c50*/  MOV R3, R33 ;  /* 0x0000002100037202 */ /* 0x000fe40000000f00 */
[----:B------:R-:W2:Y:S01]  /*3c60*/  LDL R33, [R1+0xc4] ;  /* 0x0000c40001217983 */ /* 0x000ea20000100800 */
[----:B----4-:R-:W-:Y:S01]  /*3c70*/  ULEA UR5, UR7, UR5, 0x18 ;  /* 0x0000000507057291 */ /* 0x010fe2000f8ec03f */
[----:B0-----:R-:W-:-:S05]  /*3c80*/  SHF.L.U32 R28, R32, 0x1, RZ ;  /* 0x00000001201c7819 */ /* 0x001fca00000006ff */
[----:B------:R-:W-:Y:S02]  /*3c90*/  LEA R29, R32, UR5, 0x5 ;  /* 0x00000005201d7c11 */ /* 0x000fe4000f8e28ff */
[----:B------:R-:W-:-:S04]  /*3ca0*/  LOP3.LUT R28, R28, 0x18, RZ, 0xc0, !PT ;  /* 0x000000181c1c7812 */ /* 0x000fc800078ec0ff */
[----:B------:R-:W-:Y:S02]  /*3cb0*/  IADD3 R30, R29, R28, RZ ;  /* 0x0000001c1d1e7210 */ /* 0x000fe40007ffe0ff */
[----:B------:R-:W-:-:S03]  /*3cc0*/  LOP3.LUT R31, R28, 0x8, RZ, 0x3c, !PT ;  /* 0x000000081c1f7812 */ /* 0x000fc600078e3cff */
[----:B------:R0:W-:Y:S01]  /*3cd0*/  STS.64 [R30], R6 ;  /* 0x000000061e007388 */ /* 0x0001e20000000a00 */
[C---:B------:R-:W-:Y:S02]  /*3ce0*/  IADD3 R31, R29.reuse, R31, RZ ;  /* 0x0000001f1d1f7210 */ /* 0x040fe40007ffe0ff */
[C---:B0-----:R-:W-:Y:S01]  /*3cf0*/  LOP3.LUT R30, R28.reuse, 0x10, RZ, 0x3c, !PT ;  /* 0x000000101c1e7812 */ /* 0x041fe200078e3cff */
[----:B------:R1:W5:Y:S03]  /*3d00*/  LDL.LU.64 R6, [R1+0xe0] ;  /* 0x0000e00001067983 */ /* 0x0003660000300a00 */
[----:B------:R-:W-:Y:S01]  /*3d10*/  IADD3 R30, R29, R30, RZ ;  /* 0x0000001e1d1e7210 */ /* 0x000fe20007ffe0ff */
[----:B------:R0:W-:Y:S04]  /*3d20*/  STS.64 [R31], R4 ;  /* 0x000000041f007388 */ /* 0x0001e80000000a00 */
[----:B------:R3:W-:Y:S04]  /*3d30*/  STS.64 [R30], R2 ;  /* 0x000000021e007388 */ /* 0x0007e80000000a00 */
[----:B0-----:R1:W5:Y:S04]  /*3d40*/  LDL.LU.64 R4, [R1+0xd8] ;  /* 0x0000d80001047983 */ /* 0x0013680000300a00 */
[----:B---3--:R1:W5:Y:S04]  /*3d50*/  LDL.LU.64 R2, [R1+0xd0] ;  /* 0x0000d00001027983 */ /* 0x0083680000300a00 */
[----:B------:R-:W3:Y:S04]  /*3d60*/  LDL R30, [R1+0x28] ;  /* 0x00002800011e7983 */ /* 0x000ee80000100800 */
[----:B------:R-:W3:Y:S01]  /*3d70*/  LDL R31, [R1+0x2c] ;  /* 0x00002c00011f7983 */ /* 0x000ee20000100800 */
[----:B------:R-:W-:-:S04]  /*3d80*/  LOP3.LUT R28, R28, 0x18, RZ, 0x3c, !PT ;  /* 0x000000181c1c7812 */ /* 0x000fc800078e3cff */
[----:B------:R-:W-:Y:S02]  /*3d90*/  IADD3 R28, R29, R28, RZ ;  /* 0x0000001c1d1c7210 */ /* 0x000fe40007ffe0ff */
[----:B------:R-:W0:Y:S02]  /*3da0*/  S2R R29, SR_TID.X ;  /* 0x00000000001d7919 */ /* 0x000e240000002100 */
[----:B0-----:R-:W-:-:S04]  /*3db0*/  SHF.R.S32.HI R35, RZ, 0x1f, R29 ;  /* 0x0000001fff237819 */ /* 0x001fc8000001141d */
[----:B------:R-:W-:-:S04]  /*3dc0*/  LEA.HI R35, R35, R29, RZ, 0x2 ;  /* 0x0000001d23237211 */ /* 0x000fc800078f10ff */
[----:B------:R-:W-:Y:S01]  /*3dd0*/  SHF.R.S32.HI R35, RZ, 0x2, R35 ;  /* 0x00000002ff237819 */ /* 0x000fe20000011423 */
[----:B------:R-:W-:-:S04]  /*3de0*/  USHF.L.U32 UR7, UR8, 0x6, URZ ;  /* 0x0000000608077899 */ /* 0x000fc8000800063f */
[----:B------:R-:W-:Y:S01]  /*3df0*/  ULOP3.LUT UR7, UR7, 0xffffffc0, UR11, 0xe2, !UPT ;  /* 0xffffffc007077892 */ /* 0x000fe2000f8ee20b */
[----:B---3--:R0:W-:Y:S02]  /*3e00*/  STS.64 [R28], R30 ;  /* 0x0000001e1c007388 */ /* 0x0081e40000000a00 */
[----:B0-----:R-:W-:-:S04]  /*3e10*/  LEA R30, R35, UR5, 0x5 ;  /* 0x00000005231e7c11 */ /* 0x001fc8000f8e28ff */
[-C--:B------:R-:W-:Y:S01]  /*3e20*/  LEA R28, R34, R30.reuse, 0x3 ;  /* 0x0000001e221c7211 */ /* 0x080fe200078e18ff */
[----:B------:R-:W-:Y:S01]  /*3e30*/  BAR.SYNC.DEFER_BLOCKING 0x0 ;  /* 0x0000000000007b1d */ /* 0x000fe20000010000 */
[----:B--2---:R-:W-:-:S07]  /*3e40*/  LEA R30, R33, R30, 0x3 ;  /* 0x0000001e211e7211 */ /* 0x004fce00078e18ff */
[----:B------:R-:W0:Y:S01]  /*3e50*/  LDC.64 R34, c[0x0][0x260] ;  /* 0x00009800ff227b82 */ /* 0x000e220000000a00 */
        /* <DEDUP_REMOVED lines=26> */
.L_x_2796:
[----:B0-----:R-:W0:Y:S01]  /*4000*/  S2R R34, SR_TID.X ;  /* 0x0000000000227919 */ /* 0x001e220000002100 */
[----:B------:R-:W-:Y:S01]  /*4010*/  BSSY B0, `(.L_x_2797) ;  /* 0x000007e000007945 */ /* 0x000fe20003800000 */
[----:B------:R-:W-:-:S03]  /*4020*/  CS2R R28, SRZ ;  /* 0x00000000001c7805 */ /* 0x000fc6000001ff00 */
[----:B------:R-:W-:Y:S05]  /*4030*/  @P1 BRA `(.L_x_2798) ;  /* 0x0000000400ec1947 */ /* 0x000fea0003800000 */
[----:B01----:R-:W-:Y:S01]  /*4040*/  SHF.R.U32.HI R32, RZ, 0x1, R34 ;  /* 0x00000001ff207819 */ /* 0x003fe20000011622 */
        /* <DEDUP_REMOVED lines=122> */
.L_x_2798:
[----:B------:R-:W-:Y:S05]  /*47f0*/  BSYNC B0 ;  /* 0x0000000000007941 */ /* 0x000fea0003800000 */
.L_x_2797:
[----:B-1----:R-:W1:Y:S01]  /*4800*/  SHFL.BFLY PT, R31, R28, 0x1, 0x1f ;  /* 0x0c201f001c1f7f89 */ /* 0x002e6200000e0000 */
[----:B0-----:R-:W-:Y:S01]  /*4810*/  LOP3.LUT P1, RZ, R34, 0xffffffe1, RZ, 0xc0, !PT ;  /* 0xffffffe122ff7812 */ /* 0x001fe2000782c0ff */
[----:B------:R-:W-:Y:S02]  /*4820*/  BSSY B0, `(.L_x_2799) ;  /* 0x0000011000007945 */ /* 0x000fe40003800000 */
[----:B------:R-:W0:Y:S01]  /*4830*/  SHFL.BFLY PT, R30, R29, 0x1, 0x1f ;  /* 0x0c201f001d1e7f89 */ /* 0x000e2200000e0000 */
[----:B-1----:R-:W-:Y:S01]  /*4840*/  FADD.FTZ R28, R31, R28 ;  /* 0x0000001c1f1c7221 */ /* 0x002fe20000010000 */
[----:B0-----:R-:W-:-:S08]  /*4850*/  FADD.FTZ R29, R30, R29 ;  /* 0x0000001d1e1d7221 */ /* 0x001fd00000010000 */
        /* <DEDUP_REMOVED lines=13> */
.L_x_2800:
[----:B------:R-:W-:Y:S05]  /*4930*/  BSYNC B0 ;  /* 0x0000000000007941 */ /* 0x000fea0003800000 */
.L_x_2799:
        /* <DEDUP_REMOVED lines=17> */
.L_x_2803:
[----:B------:R-:W2:Y:S04]  /*4a50*/  LD.E.STRONG.GPU R31, desc[UR12][R28.64] ;  /* 0x0000000c1c1f7980 */ /* 0x000ea8000c10f900 */
[----:B--2---:R-:W-:Y:S01]  /*4a60*/  CCTL.IVALL ;  /* 0x00000000ff00798f */ /* 0x004fe20002000000 */
[----:B------:R-:W-:Y:S05]  /*4a70*/  YIELD ;  /* 0x0000000000007946 */ /* 0x000fea0003800000 */
[----:B-----5:R-:W-:-:S04]  /*4a80*/  LOP3.LUT R31, R31, R30, RZ, 0x3c, !PT ;  /* 0x0000001e1f1f7212 */ /* 0x020fc800078e3cff */
[----:B------:R-:W-:-:S13]  /*4a90*/  ISETP.GT.AND P1, PT, R31, -0x1, PT ;  /* 0xffffffff1f00780c */ /* 0x000fda0003f24270 */
[----:B------:R-:W-:Y:S05]  /*4aa0*/  @P1 BRA `(.L_x_2803) ;  /* 0xfffffffc00e81947 */ /* 0x000fea000383ffff */
.L_x_2802:
[----:B------:R-:W-:Y:S05]  /*4ab0*/  WARPSYNC.ALL ;  /* 0x0000000000007948 */ /* 0x000fea0003800000 */
[----:B------:R-:W-:Y:S06]  /*4ac0*/  BAR.SYNC.DEFER_BLOCKING 0x0 ;  /* 0x0000000000007b1d */ /* 0x000fec0000010000 */
[----:B------:R-:W-:Y:S05]  /*4ad0*/  BRA `(.L_x_2804) ;  /* 0x0000000000647947 */ /* 0x000fea0003800000 */
.L_x_2801:
        /* <DEDUP_REMOVED lines=17> */
.L_x_2806:
[----:B------:R-:W2:Y:S04]  /*4bf0*/  LD.E.STRONG.GPU R31, desc[UR12][R28.64] ;  /* 0x0000000c1c1f7980 */ /* 0x000ea8000c10f900 */
[----:B--2---:R-:W-:Y:S01]  /*4c00*/  CCTL.IVALL ;  /* 0x00000000ff00798f */ /* 0x004fe20002000000 */
[----:B------:R-:W-:Y:S05]  /*4c10*/  YIELD ;  /* 0x0000000000007946 */ /* 0x000fea0003800000 */
[----:B-----5:R-:W-:-:S04]  /*4c20*/  LOP3.LUT R31, R31, R30, RZ, 0x3c, !PT ;  /* 0x0000001e1f1f7212 */ /* 0x020fc800078e3cff */
[----:B------:R-:W-:-:S13]  /*4c30*/  ISETP.GT.AND P1, PT, R31, -0x1, PT ;  /* 0xffffffff1f00780c */ /* 0x000fda0003f24270 */
[----:B------:R-:W-:Y:S05]  /*4c40*/  @P1 BRA `(.L_x_2806) ;  /* 0xfffffffc00e81947 */ /* 0x000fea000383ffff */
.L_x_2805:
[----:B------:R-:W-:Y:S05]  /*4c50*/  WARPSYNC.ALL ;  /* 0x0000000000007948 */ /* 0x000fea0003800000 */
[----:B------:R-:W-:Y:S06]  /*4c60*/  BAR.SYNC.DEFER_BLOCKING 0x0 ;  /* 0x0000000000007b1d */ /* 0x000fec0000010000 */
.L_x_2804:
[----:B0-----:R-:W0:Y:S01]  /*4c70*/  S2R R31, SR_TID.X ;  /* 0x00000000001f7919 */ /* 0x001e220000002100 */
[----:B------:R-:W-:Y:S01]  /*4c80*/  BSSY B0, `(.L_x_2807) ;  /* 0x0000024000007945 */ /* 0x000fe20003800000 */
[----:B------:R-:W-:Y:S01]  /*4c90*/  HFMA2.MMA R29, -RZ, RZ, 0, 0 ;  /* 0x00000000ff1d7435 */ /* 0x000fe200000001ff */
[----:B------:R-:W-:Y:S02]  /*4ca0*/  MOV R30, RZ ;  /* 0x000000ff001e7202 */ /* 0x000fe40000000f00 */
        /* <DEDUP_REMOVED lines=33> */
.L_x_2808:
[----:B------:R-:W-:Y:S05]  /*4ec0*/  BSYNC B0 ;  /* 0x0000000000007941 */ /* 0x000fea0003800000 */
.L_x_2807:
        /* <DEDUP_REMOVED lines=29> */
.L_x_2810:
[----:B------:R-:W-:Y:S05]  /*50a0*/  BSYNC B0 ;  /* 0x0000000000007941 */ /* 0x000fea0003800000 */
.L_x_2809:
[----:B0-----:R-:W2:Y:S01]  /*50b0*/  LDL R28, [R1+0xb4] ;  /* 0x0000b400011c7983 */ /* 0x001ea20000100800 */
[----:B------:R-:W0:Y:S01]  /*50c0*/  S2UR UR7, SR_CgaCtaId ;  /* 0x00000000000779c3 */ /* 0x000e220000008800 */
[----:B------:R-:W-:Y:S01]  /*50d0*/  UMOV UR5, 0x400 ;  /* 0x0000040000057882 */ /* 0x000fe20000000000 */
[----:B------:R-:W-:Y:S01]  /*50e0*/  ULDC.64 UR16, c[0x0][0x210] ;  /* 0x0000840000107ab9 */ /* 0x000fe20000000a00 */
[----:B------:R-:W3:Y:S04]  /*50f0*/  LDL.LU R30, [R1+0x1c] ;  /* 0x00001c00011e7983 */ /* 0x000ee80000300800 */
[----:B------:R-:W4:Y:S01]  /*5100*/  LDL.LU R31, [R1+0x20] ;  /* 0x00002000011f7983 */ /* 0x000f220000300800 */
[----:B------:R-:W-:-:S03]  /*5110*/  UIADD3 UR5, UR5, 0x5280, URZ ;  /* 0x0000528005057890 */ /* 0x000fc6000fffe03f */
[----:B------:R-:W-:Y:S04]  /*5120*/  STL [R1+0xe8], R52 ;  /* 0x0000e83401007387 */ /* 0x000fe80000100800 */
[----:B------:R-:W-:Y:S04]  /*5130*/  STL [R1+0xe4], R51 ;  /* 0x0000e43301007387 */ /* 0x000fe80000100800 */
[----:B------:R-:W-:Y:S04]  /*5140*/  STL [R1+0xe0], R50 ;  /* 0x0000e03201007387 */ /* 0x000fe80000100800 */
[----:B------:R-:W-:Y:S01]  /*5150*/  STL [R1+0xdc], R33 ;  /* 0x0000dc2101007387 */ /* 0x000fe20000100800 */
[----:B0-----:R-:W-:-:S03]  /*5160*/  ULEA UR5, UR7, UR5, 0x18 ;  /* 0x0000000507057291 */ /* 0x001fc6000f8ec03f */
[----:B-----5:R-:W-:Y:S04]  /*5170*/  STL [R1+0xd8], R8 ;  /* 0x0000d80801007387 */ /* 0x020fe80000100800 */
[----:B------:R-:W-:Y:S04]  /*5180*/  STL [R1+0xd4], R7 ;  /* 0x0000d40701007387 */ /* 0x000fe80000100800 */
[----:B------:R-:W-:Y:S04]  /*5190*/  STL [R1+0xd0], R6 ;  /* 0x0000d00601007387 */ /* 0x000fe80000100800 */
[----:B------:R0:W-:Y:S04]  /*51a0*/  STL [R1+0xcc], R5 ;  /* 0x0000cc0501007387 */ /* 0x0001e80000100800 */
[----:B0-----:R-:W4:Y:S04]  /*51b0*/  LDL.LU R5, [R1+0x64] ;  /* 0x0000640001057983 */ /* 0x001f280000300800 */
[----:B------:R-:W4:Y:S01]  /*51c0*/  LDL.LU R35, [R1+0x6c] ;  /* 0x00006c0001237983 */ /* 0x000f220000300800 */
[----:B------:R-:W-:Y:S01]  /*51d0*/  BAR.SYNC.DEFER_BLOCKING 0x0 ;  /* 0x0000000000007b1d */ /* 0x000fe20000010000 */
[----:B--2---:R-:W-:-:S06]  /*51e0*/  LEA R28, R28, UR5, 0x3 ;  /* 0x000000051c1c7c11 */ /* 0x004fcc000f8e18ff */
[----:B------:R-:W0:Y:S02]  /*51f0*/  LDS.64 R28, [R28] ;  /* 0x000000001c1c7984 */ /* 0x000e240000000a00 */
[----:B0-----:R-:W-:-:S04]  /*5200*/  FFMA.FTZ R10, R0, R10, -R28 ;  /* 0x0000000a000a7223 */ /* 0x001fc8000001081c */
[----:B---3--:R-:W-:Y:S01]  /*5210*/  FFMA.FTZ R10, R30, -R29, R10 ;  /* 0x8000001d1e0a7223 */ /* 0x008fe2000001000a */
[----:B------:R-:W-:-:S04]  /*5220*/  FFMA.FTZ R30, R2, R49, -R28 ;  /* 0x00000031021e7223 */ /* 0x000fc8000001081c */
[----:B----4-:R-:W-:Y:S02]  /*5230*/  FFMA.FTZ R30, R31, -R29, R30 ;  /* 0x8000001d1f1e7223 */ /* 0x010fe4000001001e */
[----:B------:R-:W2:Y:S01]  /*5240*/  LDL.LU R31, [R1+0x68] ;  /* 0x00006800011f7983 */ /* 0x000ea20000300800 */
[----:B------:R-:W-:-:S03]  /*5250*/  FFMA.FTZ R48, R3, R48, -R28 ;  /* 0x0000003003307223 */ /* 0x000fc6000001081c */
[----:B------:R-:W3:Y:S04]  /*5260*/  LDL.LU R52, [R1+0x60] ;  /* 0x0000600001347983 */ /* 0x000ee80000300800 */
[----:B------:R-:W4:Y:S04]  /*5270*/  LDL.LU R51, [R1+0x54] ;  /* 0x0000540001337983 */ /* 0x000f280000300800 */
[----:B------:R-:W4:Y:S01]  /*5280*/  LDL.LU R50, [R1+0x50] ;  /* 0x0000500001327983 */ /* 0x000f220000300800 */
[----:B------:R-:W-:-:S03]  /*5290*/  FFMA.FTZ R48, R5, -R29, R48 ;  /* 0x8000001d05307223 */ /* 0x000fc60000010030 */
[----:B------:R-:W4:Y:S01]  /*52a0*/  LDL.LU R33, [R1+0x4c] ;  /* 0x00004c0001217983 */ /* 0x000f220000300800 */
[----:B------:R-:W-:-:S03]  /*52b0*/  FFMA.FTZ R47, R4, R47, -R28 ;  /* 0x0000002f042f7223 */ /* 0x000fc6000001081c */
[----:B------:R-:W4:Y:S01]  /*52c0*/  LDL.LU R8, [R1+0x48] ;  /* 0x0000480001087983 */ /* 0x000f220000300800 */
[--C-:B------:R-:W-:Y:S01]  /*52d0*/  FFMA.FTZ R46, R0, R46, -R28.reuse ;  /* 0x0000002e002e7223 */ /* 0x100fe2000001081c */
[--C-:B------:R-:W-:Y:S02]  /*52e0*/  FFMA.FTZ R45, R2, R45, -R28.reuse ;  /* 0x0000002d022d7223 */ /* 0x100fe4000001081c */
[----:B------:R-:W4:Y:S01]  /*52f0*/  LDL.LU R7, [R1+0x3c] ;  /* 0x00003c0001077983 */ /* 0x000f220000300800 */
[C-C-:B------:R-:W-:Y:S01]  /*5300*/  FFMA.FTZ R44, R3.reuse, R44, -R28.reuse ;  /* 0x0000002c032c7223 */ /* 0x140fe2000001081c */
[--C-:B------:R-:W-:Y:S01]  /*5310*/  FFMA.FTZ R43, R4, R43, -R28.reuse ;  /* 0x0000002b042b7223 */ /* 0x100fe2000001081c */
[--C-:B------:R-:W-:Y:S01]  /*5320*/  FFMA.FTZ R42, R0, R42, -R28.reuse ;  /* 0x0000002a002a7223 */ /* 0x100fe2000001081c */
[----:B------:R-:W4:Y:S01]  /*5330*/  LDL.LU R6, [R1+0x38] ;  /* 0x0000380001067983 */ /* 0x000f220000300800 */
        /* <DEDUP_REMOVED lines=22> */
[----:B------:R-:W4:Y:S01]  /*54a0*/  LDL.LU R5, [R1+0x24] ;  /* 0x0000240001057983 */ /* 0x000f220000300800 */
[----:B------:R-:W-:-:S03]  /*54b0*/  FFMA.FTZ R28, R4, R37, -R28 ;  /* 0x00000025041c7223 */ /* 0x000fc6000001081c */
[----:B------:R-:W4:Y:S04]  /*54c0*/  LDL.LU R49, [R1+0x18] ;  /* 0x0000180001317983 */ /* 0x000f280000300800 */
[----:B------:R-:W4:Y:S04]  /*54d0*/  LDL.LU R37, [R1+0x14] ;  /* 0x0000140001257983 */ /* 0x000f280000300800 */
[----:B------:R-:W4:Y:S01]  /*54e0*/  LDL.LU R34, [R1+0x10] ;  /* 0x0000100001227983 */ /* 0x000f220000300800 */
[C---:B------:R-:W-:Y:S01]  /*54f0*/  FMUL.FTZ R10, R9.reuse, R10 ;  /* 0x0000000a090a7220 */ /* 0x040fe20000410000 */
[----:B------:R-:W-:Y:S01]  /*5500*/  FMUL.FTZ R30, R9, R30 ;  /* 0x0000001e091e7220 */ /* 0x000fe20000410000 */
[-C--:B------:R-:W-:Y:S01]  /*5510*/  FFMA.FTZ R47, R35, -R29.reuse, R47 ;  /* 0x8000001d232f7223 */ /* 0x080fe2000001002f */
[----:B------:R-:W4:Y:S03]  /*5520*/  LDL.LU R32, [R1+0xc] ;  /* 0x00000c0001207983 */ /* 0x000f260000300800 */
[----:B------:R-:W-:Y:S01]  /*5530*/  F2FP.F16.F32.PACK_AB R10, R30, R10 ;  /* 0x0000000a1e0a723e */ /* 0x000fe200000000ff */
[----:B------:R-:W4:Y:S04]  /*5540*/  LDL.LU R35, [R1+0x8] ;  /* 0x0000080001237983 */ /* 0x000f280000300800 */
[----:B------:R-:W4:Y:S01]  /*5550*/  LDL.LU R30, [R1+0x4] ;  /* 0x00000400011e7983 */ /* 0x000f220000300800 */
[----:B--2---:R-:W-:-:S03]  /*5560*/  FFMA.FTZ R46, R31, -R29, R46 ;  /* 0x8000001d1f2e7223 */ /* 0x004fc6000001002e */
[----:B------:R-:W2:Y:S01]  /*5570*/  LDL.LU R31, [R1] ;  /* 0x00000000011f7983 */ /* 0x000ea20000300800 */
[----:B---3--:R-:W-:-:S03]  /*5580*/  FFMA.FTZ R45, R52, -R29, R45 ;  /* 0x8000001d342d7223 */ /* 0x008fc6000001002d */
[----:B------:R-:W3:Y:S01]  /*5590*/  LDL.LU R52, [R1+0xe8] ;  /* 0x0000e80001347983 */ /* 0x000ee20000300800 */
[----:B----4-:R-:W-:-:S03]  /*55a0*/  FFMA.FTZ R44, R51, -R29, R44 ;  /* 0x8000001d332c7223 */ /* 0x010fc6000001002c */
[----:B------:R-:W4:Y:S01]  /*55b0*/  LDL.LU R51, [R1+0xe4] ;  /* 0x0000e40001337983 */ /* 0x000f220000300800 */
[----:B------:R-:W-:-:S03]  /*55c0*/  FFMA.FTZ R43, R50, -R29, R43 ;  /* 0x8000001d322b7223 */ /* 0x000fc6000001002b */
[----:B------:R-:W4:Y:S01]  /*55d0*/  LDL.LU R50, [R1+0xe0] ;  /* 0x0000e00001327983 */ /* 0x000f220000300800 */
[----:B------:R-:W-:-:S03]  /*55e0*/  FFMA.FTZ R42, R33, -R29, R42 ;  /* 0x8000001d212a7223 */ /* 0x000fc6000001002a */
[----:B------:R-:W4:Y:S01]  /*55f0*/  LDL.LU R33, [R1+0xdc] ;  /* 0x0000dc0001217983 */ /* 0x000f220000300800 */
        /* <DEDUP_REMOVED lines=11> */
[----:B------:R-:W4:Y:S01]  /*56b0*/  LDL.LU R32, [R1+0x84] ;  /* 0x0000840001207983 */ /* 0x000f220000300800 */
[----:B------:R-:W-:Y:S01]  /*56c0*/  FFMA.FTZ R30, R30, -R29, R16 ;  /* 0x8000001d1e1e7223 */ /* 0x000fe20000010010 */
[C---:B------:R-:W-:Y:S01]  /*56d0*/  FMUL.FTZ R48, R9.reuse, R48 ;  /* 0x0000003009307220 */ /* 0x040fe20000410000 */
[----:B------:R-:W-:Y:S01]  /*56e0*/  FMUL.FTZ R47, R9, R47 ;  /* 0x0000002f092f7220 */ /* 0x000fe20000410000 */
[----:B------:R-:W-:Y:S01]  /*56f0*/  FFMA.FTZ R11, R49, -R29, R11 ;  /* 0x8000001d310b7223 */ /* 0x000fe2000001000b */
[----:B--2---:R-:W-:Y:S02]  /*5700*/  IADD3 R16, P1, R34, UR16, RZ ;  /* 0x0000001022107c10 */ /* 0x004fe4000ff3e0ff */
[----:B------:R-:W2:Y:S01]  /*5710*/  LDL.LU R34, [R1+0x80] ;  /* 0x0000800001227983 */ /* 0x000ea20000300800 */
[----:B------:R-:W-:-:S03]  /*5720*/  F2FP.F16.F32.PACK_AB R47, R47, R48 ;  /* 0x000000302f2f723e */ /* 0x000fc600000000ff */
[----:B------:R-:W2:Y:S01]  /*5730*/  LDL.LU R49, [R1+0x90] ;  /* 0x0000900001317983 */ /* 0x000ea20000300800 */
[----:B------:R-:W-:-:S03]  /*5740*/  FFMA.FTZ R12, R37, -R29, R12 ;  /* 0x8000001d250c7223 */ /* 0x000fc6000001000c */
[----:B------:R-:W2:Y:S01]  /*5750*/  LDL.LU R48, [R1+0x8c] ;  /* 0x00008c0001307983 */ /* 0x000ea20000300800 */
[-C--:B------:R-:W-:Y:S01]  /*5760*/  FFMA.FTZ R15, R35, -R29.reuse, R15 ;  /* 0x8000001d230f7223 */ /* 0x080fe2000001000f */
[-C--:B------:R-:W-:Y:S01]  /*5770*/  FFMA.FTZ R31, R31, -R29.reuse, R17 ;  /* 0x8000001d1f1f7223 */ /* 0x080fe20000010011 */
[-C--:B------:R-:W-:Y:S01]  /*5780*/  FFMA.FTZ R18, R61, -R29.reuse, R18 ;  /* 0x8000001d3d127223 */ /* 0x080fe20000010012 */
[----:B------:R-:W2:Y:S01]  /*5790*/  LDL.LU R37, [R1+0xa0] ;  /* 0x0000a00001257983 */ /* 0x000ea20000300800 */
        /* <DEDUP_REMOVED lines=8> */
[-C--:B---3--:R-:W-:Y:S01]  /*5820*/  FFMA.FTZ R27, R52, -R29.reuse, R27 ;  /* 0x8000001d341b7223 */ /* 0x088fe2000001001b */
[-C--:B----4-:R-:W-:Y:S01]  /*5830*/  FFMA.FTZ R36, R51, -R29.reuse, R36 ;  /* 0x8000001d33247223 */ /* 0x090fe20000010024 */
[----:B------:R-:W-:Y:S01]  /*5840*/  FFMA.FTZ R28, R50, -R29, R28 ;  /* 0x8000001d321c7223 */ /* 0x000fe2000001001c */
[----:B------:R-:W-:Y:S01]  /*5850*/  FMUL.FTZ R29, R9, R14 ;  /* 0x0000000e091d7220 */ /* 0x000fe20000410000 */
[----:B------:R-:W-:Y:S01]  /*5860*/  IADD3.X R17, R32, UR17, RZ, P1, !PT ;  /* 0x0000001120117c10 */ /* 0x000fe20008ffe4ff */
[----:B------:R-:W3:Y:S01]  /*5870*/  LDL.LU R35, [R1+0x98] ;  /* 0x0000980001237983 */ /* 0x000ee20000300800 */
[----:B------:R-:W-:-:S05]  /*5880*/  PRMT R14, R10, 0x7632, R14 ;  /* 0x000076320a0e7816 */ /* 0x000fca000000000e */
[----:B------:R2:W-:Y:S02]  /*5890*/  STG.E.U16 desc[UR12][R16.64+0x2], R14 ;  /* 0x0000020e10007986 */ /* 0x0005e4000c10150c */
[----:B--2---:R-:W-:Y:S02]  /*58a0*/  IADD3 R14, P1, R34, UR16, RZ ;  /* 0x00000010220e7c10 */ /* 0x004fe4000ff3e0ff */
[----:B------:R-:W2:Y:S01]  /*58b0*/  LDL.LU R34, [R1+0xac] ;  /* 0x0000ac0001227983 */ /* 0x000ea20000300800 */
        /* <DEDUP_REMOVED lines=27> */
[----:B------:R-:W-:-:S02]  /*5a70*/  F2FP.F16.F32.PACK_AB R45, R45, R46 ;  /* 0x0000002e2d2d723e */ /* 0x000fc400000000ff */
[----:B------:R-:W-:Y:S01]  /*5a80*/  PRMT R9, R47, 0x7632, R9 ;  /* 0x000076322f097816 */ /* 0x000fe20000000009 */
[----:B------:R0:W-:Y:S01]  /*5a90*/  STG.E.U16 desc[UR12][R16.64], R10 ;  /* 0x0000000a10007986 */ /* 0x0001e2000c10150c */
[----:B------:R-:W-:Y:S02]  /*5aa0*/  IADD3.X R15, R49, UR17, RZ, P1, !PT ;  /* 0x00000011310f7c10 */ /* 0x000fe40008ffe4ff */
[----:B------:R-:W-:Y:S01]  /*5ab0*/  F2FP.F16.F32.PACK_AB R43, R43, R44 ;  /* 0x0000002c2b2b723e */ /* 0x000fe200000000ff */
[----:B------:R-:W-:Y:S01]  /*5ac0*/  STG.E.U16 desc[UR12][R16.64+0x4], R47 ;  /* 0x0000042f10007986 */ /* 0x000fe2000c10150c */
[----:B------:R-:W-:-:S03]  /*5ad0*/  F2FP.F16.F32.PACK_AB R41, R41, R42 ;  /* 0x0000002a2929723e */ /* 0x000fc600000000ff */
[----:B------:R4:W-:Y:S01]  /*5ae0*/  STG.E.U16 desc[UR12][R16.64+0x6], R9 ;  /* 0x0000060910007986 */ /* 0x0009e2000c10150c */
[----:B0-----:R-:W-:-:S03]  /*5af0*/  PRMT R10, R45, 0x7632, R10 ;  /* 0x000076322d0a7816 */ /* 0x001fc6000000000a */
[----:B------:R-:W2:Y:S04]  /*5b00*/  LDL.LU R46, [R1+0xa4] ;  /* 0x0000a400012e7983 */ /* 0x000ea80000300800 */
[----:B------:R0:W-:Y:S01]  /*5b10*/  STG.E.U16 desc[UR12][R14.64+0x2], R10 ;  /* 0x0000020a0e007986 */ /* 0x0001e2000c10150c */
[----:B----4-:R-:W-:Y:S02]  /*5b20*/  IADD3 R16, P1, R48, UR16, RZ ;  /* 0x0000001030107c10 */ /* 0x010fe4000ff3e0ff */
[----:B------:R-:W-:Y:S01]  /*5b30*/  PRMT R9, R43, 0x7632, R9 ;  /* 0x000076322b097816 */ /* 0x000fe20000000009 */
[----:B------:R-:W-:Y:S01]  /*5b40*/  STG.E.U16 desc[UR12][R14.64], R45 ;  /* 0x0000002d0e007986 */ /* 0x000fe2000c10150c */
[----:B------:R-:W-:Y:S02]  /*5b50*/  IADD3.X R17, R37, UR17, RZ, P1, !PT ;  /* 0x0000001125117c10 */ /* 0x000fe40008ffe4ff */
[----:B------:R-:W-:Y:S01]  /*5b60*/  F2FP.F16.F32.PACK_AB R39, R39, R40 ;  /* 0x000000282727723e */ /* 0x000fe200000000ff */
[----:B------:R-:W-:Y:S01]  /*5b70*/  STG.E.U16 desc[UR12][R14.64+0x4], R43 ;  /* 0x0000042b0e007986 */ /* 0x000fe2000c10150c */
[----:B0-----:R-:W-:-:S03]  /*5b80*/  PRMT R10, R41, 0x7632, R10 ;  /* 0x00007632290a7816 */ /* 0x001fc6000000000a */
[----:B------:R0:W-:Y:S01]  /*5b90*/  STG.E.U16 desc[UR12][R14.64+0x6], R9 ;  /* 0x000006090e007986 */ /* 0x0001e2000c10150c */
[----:B------:R-:W-:-:S03]  /*5ba0*/  F2FP.F16.F32.PACK_AB R38, R11, R38 ;  /* 0x000000260b26723e */ /* 0x000fc600000000ff */
[----:B------:R-:W4:Y:S04]  /*5bb0*/  LDL.LU R44, [R1+0xa8] ;  /* 0x0000a800012c7983 */ /* 0x000f280000300800 */
[----:B------:R3:W-:Y:S04]  /*5bc0*/  STG.E.U16 desc[UR12][R16.64+0x2], R10 ;  /* 0x0000020a10007986 */ /* 0x0007e8000c10150c */
[----:B------:R-:W4:Y:S01]  /*5bd0*/  LDL.LU R37, [R1+0x94] ;  /* 0x0000940001257983 */ /* 0x000f220000300800 */
[----:B0-----:R-:W-:Y:S02]  /*5be0*/  PRMT R15, R39, 0x7632, R15 ;  /* 0x00007632270f7816 */ /* 0x001fe4000000000f */
[----:B------:R-:W-:-:S02]  /*5bf0*/  PRMT R33, R38, 0x7632, R33 ;  /* 0x0000763226217816 */ /* 0x000fc40000000021 */
[----:B---3--:R-:W-:Y:S02]  /*5c00*/  IADD3 R10, P1, R35, UR16, RZ ;  /* 0x00000010230a7c10 */ /* 0x008fe4000ff3e0ff */
[----:B------:R-:W3:Y:S01]  /*5c10*/  LDL.LU R35, [R1+0x9c] ;  /* 0x00009c0001237983 */ /* 0x000ee20000300800 */
[----:B------:R-:W-:-:S03]  /*5c20*/  F2FP.F16.F32.PACK_AB R29, R32, R29 ;  /* 0x0000001d201d723e */ /* 0x000fc600000000ff */
[----:B------:R-:W-:Y:S04]  /*5c30*/  STG.E.U16 desc[UR12][R16.64], R41 ;  /* 0x0000002910007986 */ /* 0x000fe8000c10150c */
[----:B------:R-:W-:Y:S04]  /*5c40*/  STG.E.U16 desc[UR12][R16.64+0x4], R39 ;  /* 0x0000042710007986 */ /* 0x000fe8000c10150c */
[----:B------:R-:W-:Y:S01]  /*5c50*/  STG.E.U16 desc[UR12][R16.64+0x6], R15 ;  /* 0x0000060f10007986 */ /* 0x000fe2000c10150c */
[----:B--2---:R-:W-:-:S03]  /*5c60*/  IADD3.X R11, R34, UR17, RZ, P1, !PT ;  /* 0x00000011220b7c10 */ /* 0x004fc60008ffe4ff */
[----:B------:R-:W2:Y:S04]  /*5c70*/  LDL.LU R34, [R1+0x78] ;  /* 0x0000780001227983 */ /* 0x000ea80000300800 */
[----:B------:R0:W-:Y:S04]  /*5c80*/  STG.E.U16 desc[UR12][R10.64+0x2], R33 ;  /* 0x000002210a007986 */ /* 0x0001e8000c10150c */
[----:B0-----:R-:W2:Y:S04]  /*5c90*/  LDL.LU R33, [R1+0x88] ;  /* 0x0000880001217983 */ /* 0x001ea80000300800 */
[----:B------:R-:W2:Y:S04]  /*5ca0*/  LDL.LU R32, [R1+0x74] ;  /* 0x0000740001207983 */ /* 0x000ea80000300800 */
[----:B------:R-:W2:Y:S01]  /*5cb0*/  LDL.LU R17, [R1+0x70] ;  /* 0x0000700001117983 */ /* 0x000ea20000300800 */
[----:B------:R-:W-:-:S02]  /*5cc0*/  F2FP.F16.F32.PACK_AB R13, R13, R12 ;  /* 0x0000000c0d0d723e */ /* 0x000fc400000000ff */
[----:B------:R-:W-:Y:S02]  /*5cd0*/  F2FP.F16.F32.PACK_AB R30, R31, R30 ;  /* 0x0000001e1f1e723e */ /* 0x000fe400000000ff */
[----:B------:R-:W-:Y:S01]  /*5ce0*/  PRMT R9, R13, 0x7632, R9 ;  /* 0x000076320d097816 */ /* 0x000fe20000000009 */
[----:B------:R-:W-:Y:S01]  /*5cf0*/  STG.E.U16 desc[UR12][R10.64+0x4], R13 ;  /* 0x0000040d0a007986 */ /* 0x000fe2000c10150c */
[----:B------:R-:W-:Y:S02]  /*5d00*/  PRMT R14, R29, 0x7632, R14 ;  /* 0x000076321d0e7816 */ /* 0x000fe4000000000e */
[----:B------:R-:W-:Y:S01]  /*5d10*/  F2FP.F16.F32.PACK_AB R18, R19, R18 ;  /* 0x000000121312723e */ /* 0x000fe200000000ff */
[----:B------:R-:W-:Y:S01]  /*5d20*/  STG.E.U16 desc[UR12][R10.64], R38 ;  /* 0x000000260a007986 */ /* 0x000fe2000c10150c */
[----:B------:R-:W-:Y:S02]  /*5d30*/  PRMT R15, R30, 0x7632, R15 ;  /* 0x000076321e0f7816 */ /* 0x000fe4000000000f */
[----:B------:R-:W-:Y:S01]  /*5d40*/  F2FP.F16.F32.PACK_AB R20, R21, R20 ;  /* 0x000000141514723e */ /* 0x000fe200000000ff */
[----:B------:R0:W-:Y:S01]  /*5d50*/  STG.E.U16 desc[UR12][R10.64+0x6], R9 ;  /* 0x000006090a007986 */ /* 0x0001e2000c10150c */
[----:B------:R-:W-:-:S02]  /*5d60*/  IADD3 R12, P1, R46, UR16, RZ ;  /* 0x000000102e0c7c10 */ /* 0x000fc4000ff3e0ff */
[----:B------:R-:W-:Y:S02]  /*5d70*/  PRMT R16, R20, 0x7632, R16 ;  /* 0x0000763214107816 */ /* 0x000fe40000000010 */
[----:B------:R-:W-:Y:S02]  /*5d80*/  F2FP.F16.F32.PACK_AB R22, R23, R22 ;  /* 0x000000161716723e */ /* 0x000fe400000000ff */
[----:B------:R-:W-:Y:S02]  /*5d90*/  F2FP.F16.F32.PACK_AB R24, R25, R24 ;  /* 0x000000181918723e */ /* 0x000fe400000000ff */
[----:B0-----:R-:W-:Y:S02]  /*5da0*/  PRMT R9, R18, 0x7632, R9 ;  /* 0x0000763212097816 */ /* 0x001fe40000000009 */
[----:B----4-:R-:W-:Y:S02]  /*5db0*/  IADD3.X R13, R44, UR17, RZ, P1, !PT ;  /* 0x000000112c0d7c10 */ /* 0x010fe40008ffe4ff */
[----:B------:R-:W-:-:S03]  /*5dc0*/  IADD3 R10, P1, R37, UR16, RZ ;  /* 0x00000010250a7c10 */ /* 0x000fc6000ff3e0ff */
[----:B------:R-:W-:Y:S04]  /*5dd0*/  STG.E.U16 desc[UR12][R12.64], R29 ;  /* 0x0000001d0c007986 */ /* 0x000fe8000c10150c */
[----:B------:R-:W-:Y:S04]  /*5de0*/  STG.E.U16 desc[UR12][R12.64+0x2], R14 ;  /* 0x0000020e0c007986 */ /* 0x000fe8000c10150c */
[----:B------:R-:W-:Y:S01]  /*5df0*/  STG.E.U16 desc[UR12][R12.64+0x4], R30 ;  /* 0x0000041e0c007986 */ /* 0x000fe2000c10150c */
[----:B---3--:R-:W-:-:S03]  /*5e00*/  IADD3.X R11, R35, UR17, RZ, P1, !PT ;  /* 0x00000011230b7c10 */ /* 0x008fc60008ffe4ff */
[----:B------:R-:W-:Y:S01]  /*5e10*/  STG.E.U16 desc[UR12][R12.64+0x6], R15 ;  /* 0x0000060f0c007986 */ /* 0x000fe2000c10150c */
[----:B------:R-:W-:-:S03]  /*5e20*/  F2FP.F16.F32.PACK_AB R26, R27, R26 ;  /* 0x0000001a1b1a723e */ /* 0x000fc600000000ff */
[----:B------:R-:W-:Y:S01]  /*5e30*/  STG.E.U16 desc[UR12][R10.64], R18 ;  /* 0x000000120a007986 */ /* 0x000fe2000c10150c */
[----:B------:R-:W-:-:S03]  /*5e40*/  F2FP.F16.F32.PACK_AB R28, R28, R36 ;  /* 0x000000241c1c723e */ /* 0x000fc600000000ff */
[----:B------:R0:W-:Y:S04]  /*5e50*/  STG.E.U16 desc[UR12][R10.64+0x2], R9 ;  /* 0x000002090a007986 */ /* 0x0001e8000c10150c */
[----:B------:R-:W-:Y:S04]  /*5e60*/  STG.E.U16 desc[UR12][R10.64+0x4], R20 ;  /* 0x000004140a007986 */ /* 0x000fe8000c10150c */
[----:B------:R3:W-:Y:S01]  /*5e70*/  STG.E.U16 desc[UR12][R10.64+0x6], R16 ;  /* 0x000006100a007986 */ /* 0x0007e2000c10150c */
[----:B0-----:R-:W-:Y:S02]  /*5e80*/  PRMT R9, R24, 0x7632, R9 ;  /* 0x0000763218097816 */ /* 0x001fe40000000009 */
[----:B---3--:R-:W-:-:S02]  /*5e90*/  PRMT R11, R22, 0x7632, R11 ;  /* 0x00007632160b7816 */ /* 0x008fc4000000000b */
[----:B------:R-:W-:Y:S01]  /*5ea0*/  PRMT R10, R26, 0x7632, R10 ;  /* 0x000076321a0a7816 */ /* 0x000fe2000000000a */
[----:B------:R-:W-:Y:S01]  /*5eb0*/  ULOP3.LUT UR4, UR4, 0x1, URZ, 0x3c, !UPT ;  /* 0x0000000104047892 */ /* 0x000fe2000f8e3c3f */
[----:B------:R-:W-:Y:S01]  /*5ec0*/  UMOV UR5, UR10 ;  /* 0x0000000a00057c82 */ /* 0x000fe20008000000 */
[----:B--2---:R-:W-:-:S04]  /*5ed0*/  IADD3 R12, P1, R34, UR16, RZ ;  /* 0x00000010220c7c10 */ /* 0x004fc8000ff3e0ff */
[----:B------:R-:W-:Y:S02]  /*5ee0*/  IADD3.X R13, R33, UR17, RZ, P1, !PT ;  /* 0x00000011210d7c10 */ /* 0x000fe40008ffe4ff */
[----:B------:R-:W-:-:S03]  /*5ef0*/  IADD3 R14, P1, R32, UR16, RZ ;  /* 0x00000010200e7c10 */ /* 0x000fc6000ff3e0ff */
[----:B------:R-:W-:Y:S01]  /*5f00*/  STG.E.U16 desc[UR12][R12.64], R22 ;  /* 0x000000160c007986 */ /* 0x000fe2000c10150c */
[----:B------:R-:W-:-:S03]  /*5f10*/  IADD3.X R15, R17, UR17, RZ, P1, !PT ;  /* 0x00000011110f7c10 */ /* 0x000fc60008ffe4ff */
[----:B------:R-:W-:Y:S04]  /*5f20*/  STG.E.U16 desc[UR12][R12.64+0x2], R11 ;  /* 0x0000020b0c007986 */ /* 0x000fe8000c10150c */
        /* <DEDUP_REMOVED lines=8> */
.L_x_2795:
        /* <DEDUP_REMOVED lines=27> */
[----:B-----5:R-:W-:Y:S02]  /*6160*/  SHF.L.U32 R6, R49, 0x1, RZ ;  /* 0x0000000131067819 */ /* 0x020fe400000006ff */
[----:B------:R-:W-:-:S02]  /*6170*/  IADD3.X R2, ~R2, -0x1, R3, P0, P1 ;  /* 0xffffffff02027810 */ /* 0x000fc400007e2503 */
[----:B------:R-:W-:Y:S02]  /*6180*/  IADD3 R51, R50, 0x1e, RZ ;  /* 0x0000001e32337810 */ /* 0x000fe40007ffe0ff */
[----:B------:R-:W-:Y:S01]  /*6190*/  LOP3.LUT R3, R6, 0x1f, R57, 0x78, !PT ;  /* 0x0000001f06037812 */ /* 0x000fe200078e7839 */
[----:B------:R-:W-:Y:S01]  /*61a0*/  IMAD.WIDE.U32 R4, R2, -0x77777777, RZ ;  /* 0x8888888902047825 */ /* 0x000fe200078e00ff */
[----:B------:R-:W-:Y:S02]  /*61b0*/  LEA R8, R49, UR8, 0x7 ;  /* 0x0000000831087c11 */ /* 0x000fe4000f8e38ff */
[----:B-1----:R-:W-:Y:S02]  /*61c0*/  LOP3.LUT R10, RZ, R50, RZ, 0x33, !PT ;  /* 0x00000032ff0a7212 */ /* 0x002fe400078e33ff */
        /* <DEDUP_REMOVED lines=40> */
.L_x_2828:
        /* <DEDUP_REMOVED lines=41> */
.L_x_2815:
[----:B------:R-:W-:Y:S05]  /*66e0*/  BSYNC B1 ;  /* 0x0000000000017941 */ /* 0x000fea0003800000 */
.L_x_2814:
        /* <DEDUP_REMOVED lines=20> */
.L_x_2818:
        /* <DEDUP_REMOVED lines=55> */
.L_x_2817:
[----:B------:R-:W-:Y:S05]  /*6ba0*/  BSYNC B1 ;  /* 0x0000000000017941 */ /* 0x000fea0003800000 */
.L_x_2816:
        /* <DEDUP_REMOVED lines=35> */
.L_x_2820:
[----:B------:R-:W-:Y:S05]  /*6de0*/  BSYNC B1 ;  /* 0x0000000000017941 */ /* 0x000fea0003800000 */
.L_x_2819:
        /* <DEDUP_REMOVED lines=15> */
.L_x_2813:
[----:B------:R-:W-:Y:S05]  /*6ee0*/  BSYNC B0 ;  /* 0x0000000000007941 */ /* 0x000fea0003800000 */
.L_x_2812:
        /* <DEDUP_REMOVED lines=38> */
.L_x_2837:
        /* <DEDUP_REMOVED lines=42> */
.L_x_2847:
[----:B0-----:R-:W-:Y:S01]  /*73f0*/  FADD.FTZ R23, R22, R38 ;  /* 0x0000002616177221 */ /* 0x001fe20000010000 */
[----:B------:R-:W-:Y:S02]  /*7400*/  @!P1 F2FP.F16.F32.PACK_AB R22, RZ, R28 ;  /* 0x0000001cff16923e */ /* 0x000fe400000000ff */
[----:B------:R-:W-:Y:S02]  /*7410*/  ISETP.NE.AND P2, PT, R16, 0x2, PT ;  /* 0x000000021000780c */ /* 0x000fe40003f45270 */
[----:B------:R-:W-:Y:S01]  /*7420*/  @!P1 F2FP.F16.F32.PACK_AB R23, RZ, R23 ;  /* 0x00000017ff17923e */ /* 0x000fe200000000ff */
        /* <DEDUP_REMOVED lines=32> */
.L_x_2857:
[----:B0-----:R-:W-:Y:S01]  /*7630*/  FADD.FTZ R23, R22, R38 ;  /* 0x0000002616177221 */ /* 0x001fe20000010000 */
[----:B------:R-:W-:Y:S02]  /*7640*/  @!P1 F2FP.F16.F32.PACK_AB R22, RZ, R28 ;  /* 0x0000001cff16923e */ /* 0x000fe400000000ff */
[----:B------:R-:W-:Y:S02]  /*7650*/  MOV R29, R55 ;  /* 0x00000037001d7202 */ /* 0x000fe40000000f00 */
[----:B------:R-:W-:Y:S01]  /*7660*/  @!P1 F2FP.F16.F32.PACK_AB R23, RZ, R23 ;  /* 0x00000017ff17923e */ /* 0x000fe200000000ff */
[----:B------:R4:W-:Y:S04]  /*7670*/  @!P1 STG.E.U16 desc[UR12][R18.64+0x78], R22 ;  /* 0x0000781612009986 */ /* 0x0009e8000c10150c */
[----:B------:R4:W-:Y:S02]  /*7680*/  @!P1 STG.E.U16 desc[UR12][R20.64+0x78], R23 ;  /* 0x0000781714009986 */ /* 0x0009e4000c10150c */
.L_x_2823:
[----:B------:R-:W-:Y:S05]  /*7690*/  BSYNC B0 ;  /* 0x0000000000007941 */ /* 0x000fea0003800000 */
.L_x_2822:
        /* <DEDUP_REMOVED lines=127> */
[----:B------:R-:W-:Y:S01]  /*7e90*/  @!P0 F2FP.F16.F32.PACK_AB R34, RZ, R36 ;  /* 0x00000024ff22823e */ /* 0x000fe200000000ff */
[----:B-1----:R-:W-:-:S04]  /*7ea0*/  IMAD.WIDE R18, R29, 0x2, R18 ;  /* 0x000000021d127825 */ /* 0x002fc800078e0212 */
[----:B------:R-:W-:Y:S01]  /*7eb0*/  FADD.FTZ R31, R22, R31 ;  /* 0x0000001f161f7221 */ /* 0x000fe20000010000 */
[----:B------:R-:W-:Y:S02]  /*7ec0*/  @!P0 F2FP.F16.F32.PACK_AB R22, RZ, R25 ;  /* 0x00000019ff16823e */ /* 0x000fe400000000ff */
[----:B------:R-:W-:Y:S01]  /*7ed0*/  @!P0 F2FP.F16.F32.PACK_AB R36, RZ, R37 ;  /* 0x00000025ff24823e */ /* 0x000fe200000000ff */
[----:B0-----:R-:W-:Y:S01]  /*7ee0*/  FADD.FTZ R28, R23, R28 ;  /* 0x0000001c171c7221 */ /* 0x001fe20000010000 */
[----:B------:R-:W-:Y:S01]  /*7ef0*/  @!P0 F2FP.F16.F32.PACK_AB R23, RZ, R24 ;  /* 0x00000018ff17823e */ /* 0x000fe200000000ff */
[----:B------:R-:W-:Y:S01]  /*7f00*/  @!P0 STG.E.U16 desc[UR12][R18.64], R34 ;  /* 0x0000002212008986 */ /* 0x000fe2000c10150c */
[----:B--2---:R-:W-:-:S04]  /*7f10*/  IMAD.WIDE R20, R29, 0x2, R20 ;  /* 0x000000021d147825 */ /* 0x004fc800078e0214 */
[----:B------:R-:W-:Y:S01]  /*7f20*/  FADD.FTZ R42, R43, R42 ;  /* 0x0000002a2b2a7221 */ /* 0x000fe20000010000 */
[----:B------:R-:W-:Y:S02]  /*7f30*/  @!P0 F2FP.F16.F32.PACK_AB R24, RZ, R28 ;  /* 0x0000001cff18823e */ /* 0x000fe400000000ff */
[----:B------:R-:W-:Y:S01]  /*7f40*/  PRMT R26, R22, 0x7610, R26 ;  /* 0x00007610161a7816 */ /* 0x000fe2000000001a */
[----:B---3--:R-:W-:Y:S01]  /*7f50*/  FADD.FTZ R40, R41, R40 ;  /* 0x0000002829287221 */ /* 0x008fe20000010000 */
[----:B------:R-:W-:Y:S01]  /*7f60*/  PRMT R28, R23, 0x7610, R28 ;  /* 0x00007610171c7816 */ /* 0x000fe2000000001c */
[----:B------:R-:W-:Y:S01]  /*7f70*/  @!P0 STG.E.U16 desc[UR12][R20.64], R36 ;  /* 0x0000002414008986 */ /* 0x000fe2000c10150c */
[----:B------:R-:W-:Y:S02]  /*7f80*/  @!P0 F2FP.F16.F32.PACK_AB R25, RZ, R31 ;  /* 0x0000001fff19823e */ /* 0x000fe400000000ff */
        /* <DEDUP_REMOVED lines=8> */
.L_x_2891:
[----:B--2---:R-:W-:Y:S01]  /*8010*/  FADD.FTZ R23, R40, R38 ;  /* 0x0000002628177221 */ /* 0x004fe20000010000 */
[----:B------:R-:W-:-:S04]  /*8020*/  @!P0 F2FP.F16.F32.PACK_AB R22, RZ, R22 ;  /* 0x00000016ff16823e */ /* 0x000fc800000000ff */
[----:B------:R-:W-:Y:S01]  /*8030*/  @!P0 F2FP.F16.F32.PACK_AB R23, RZ, R23 ;  /* 0x00000017ff17823e */ /* 0x000fe200000000ff */
[----:B------:R0:W-:Y:S04]  /*8040*/  @!P0 STG.E.U16 desc[UR12][R18.64+0xb4], R22 ;  /* 0x0000b41612008986 */ /* 0x0001e8000c10150c */
[----:B------:R0:W-:Y:S02]  /*8050*/  @!P0 STG.E.U16 desc[UR12][R20.64+0xb4], R23 ;  /* 0x0000b41714008986 */ /* 0x0001e4000c10150c */
.L_x_2821:
[----:B------:R-:W-:Y:S05]  /*8060*/  WARPSYNC.ALL ;  /* 0x0000000000007948 */ /* 0x000fea0003800000 */
[----:B------:R-:W-:Y:S01]  /*8070*/  BAR.SYNC.DEFER_BLOCKING 0x0 ;  /* 0x0000000000007b1d */ /* 0x000fe20000010000 */
[C---:B------:R-:W-:Y:S02]  /*8080*/  ISETP.GE.AND P0, PT, R8.reuse, -0x1440, PT ;  /* 0xffffebc00800780c */ /* 0x040fe40003f06270 */
[----:B------:R-:W-:-:S11]  /*8090*/  IADD3 R8, R8, 0x1800, RZ ;  /* 0x0000180008087810 */ /* 0x000fd60007ffe0ff */
[----:B------:R-:W-:Y:S05]  /*80a0*/  @!P0 BRA `(.L_x_2828) ;  /* 0xffffffe000e88947 */ /* 0x000fea000383ffff */
[----:B------:R-:W-:Y:S05]  /*80b0*/  EXIT ;  /* 0x000000000000794d */ /* 0x000fea0003800000 */
.L_x_2824:
[----:B------:R-:W-:Y:S01]  /*80c0*/  HFMA2.MMA R32, -RZ, RZ, 0, 4.76837158203125e-07 ;  /* 0x00000008ff207435 */ /* 0x000fe200000001ff */
[----:B--2---:R-:W-:Y:S02]  /*80d0*/  MOV R35, R18 ;  /* 0x0000001200237202 */ /* 0x004fe40000000f00 */
[----:B------:R-:W-:Y:S02]  /*80e0*/  MOV R33, 0x101f ;  /* 0x0000101f00217802 */ /* 0x000fe40000000f00 */
[----:B------:R-:W-:-:S07]  /*80f0*/  MOV R30, 0xffff ;  /* 0x0000ffff001e7802 */ /* 0x000fce0000000f00 */
[----:B01-3--:R-:W-:Y:S05]  /*8100*/  WARPSYNC.COLLECTIVE R30, `(.L_x_2829) ;  /* 0x000000001e087348 */ /* 0x00bfea0003c00000 */
[----:B------:R2:W4:Y:S02]  /*8110*/  SHFL.BFLY P2, R38, R35, R32, R33 ;  /* 0x0c00002023267389 */ /* 0x0005240000040021 */
[----:B01234-:R-:W-:Y:S01]  /*8120*/  ENDCOLLECTIVE ;  /* 0x000000000000791b */ /* 0x01ffe20003800000 */
.L_x_2829:
[----:B------:R-:W-:Y:S02]  /*8130*/  MOV R35, R19 ;  /* 0x0000001300237202 */ /* 0x000fe40000000f00 */
[----:B------:R-:W-:-:S07]  /*8140*/  MOV R21, R38 ;  /* 0x0000002600157202 */ /* 0x000fce0000000f00 */
[----:B------:R-:W-:Y:S05]  /*8150*/  WARPSYNC.COLLECTIVE R30, `(.L_x_2830) ;  /* 0x000000001e087348 */ /* 0x000fea0003c00000 */
[----:B------:R0:W1:Y:S02]  /*8160*/  SHFL.BFLY P2, R38, R35, R32, R33 ;  /* 0x0c00002023267389 */ /* 0x0000640000040021 */
[----:B01----:R-:W-:Y:S01]  /*8170*/  ENDCOLLECTIVE ;  /* 0x000000000000791b */ /* 0x003fe20003800000 */
.L_x_2830:
[----:B------:R-:W-:Y:S01]  /*8180*/  FADD.FTZ R21, R21, R18 ;  /* 0x0000001215157221 */ /* 0x000fe20000010000 */
[----:B------:R-:W-:-:S04]  /*8190*/  HFMA2.MMA R32, -RZ, RZ, 0, 2.384185791015625e-07 ;  /* 0x00000004ff207435 */ /* 0x000fc800000001ff */
[----:B------:R-:W-:Y:S02]  /*81a0*/  MOV R35, R21 ;  /* 0x0000001500237202 */ /* 0x000fe40000000f00 */
[----:B------:R-:W-:-:S07]  /*81b0*/  MOV R20, R38 ;  /* 0x0000002600147202 */ /* 0x000fce0000000f00 */
[----:B------:R-:W-:Y:S05]  /*81c0*/  WARPSYNC.COLLECTIVE R30, `(.L_x_2831) ;  /* 0x000000001e087348 */ /* 0x000fea0003c00000 */
[----:B------:R0:W1:Y:S02]  /*81d0*/  SHFL.BFLY P2, R38, R35, R32, R33 ;  /* 0x0c00002023267389 */ /* 0x0000640000040021 */
[----:B01----:R-:W-:Y:S01]  /*81e0*/  ENDCOLLECTIVE ;  /* 0x000000000000791b */ /* 0x003fe20003800000 */
.L_x_2831:
[----:B------:R-:W-:-:S05]  /*81f0*/  FADD.FTZ R20, R20, R19 ;  /* 0x0000001314147221 */ /* 0x000fca0000010000 */
[----:B------:R-:W-:Y:S02]  /*8200*/  MOV R35, R20 ;  /* 0x0000001400237202 */ /* 0x000fe40000000f00 */
[----:B------:R-:W-:-:S07]  /*8210*/  MOV R22, R38 ;  /* 0x0000002600167202 */ /* 0x000fce0000000f00 */
[----:B------:R-:W-:Y:S05]  /*8220*/  WARPSYNC.COLLECTIVE R30, `(.L_x_2832) ;  /* 0x000000001e087348 */ /* 0x000fea0003c00000 */
[----:B------:R0:W1:Y:S02]  /*8230*/  SHFL.BFLY P2, R38, R35, R32, R33 ;  /* 0x0c00002023267389 */ /* 0x0000640000040021 */
[----:B01----:R-:W-:Y:S01]  /*8240*/  ENDCOLLECTIVE ;  /* 0x000000000000791b */ /* 0x003fe20003800000 */
.L_x_2832:
[----:B------:R-:W-:Y:S01]  /*8250*/  FADD.FTZ R22, R21, R22 ;  /* 0x0000001615167221 */ /* 0x000fe20000010000 */
[----:B------:R-:W-:-:S04]  /*8260*/  HFMA2.MMA R32, -RZ, RZ, 0, 1.1920928955078125e-07 ;  /* 0x00000002ff207435 */ /* 0x000fc800000001ff */
[----:B------:R-:W-:Y:S02]  /*8270*/  MOV R35, R22 ;  /* 0x0000001600237202 */ /* 0x000fe40000000f00 */
[----:B------:R-:W-:-:S07]  /*8280*/  MOV R23, R38 ;  /* 0x0000002600177202 */ /* 0x000fce0000000f00 */
[----:B------:R-:W-:Y:S05]  /*8290*/  WARPSYNC.COLLECTIVE R30, `(.L_x_2833) ;  /* 0x000000001e087348 */ /* 0x000fea0003c00000 */
[----:B------:R0:W1:Y:S02]  /*82a0*/  SHFL.BFLY P2, R38, R35, R32, R33 ;  /* 0x0c00002023267389 */ /* 0x0000640000040021 */
[----:B01----:R-:W-:Y:S01]  /*82b0*/  ENDCOLLECTIVE ;  /* 0x000000000000791b */ /* 0x003fe20003800000 */
.L_x_2833:
[----:B------:R-:W-:-:S05]  /*82c0*/  FADD.FTZ R23, R20, R23 ;  /* 0x0000001714177221 */ /* 0x000fca0000010000 */
[----:B------:R-:W-:Y:S02]  /*82d0*/  MOV R35, R23 ;  /* 0x0000001700237202 */ /* 0x000fe40000000f00 */
[----:B------:R-:W-:-:S07]  /*82e0*/  MOV R25, R38 ;  /* 0x0000002600197202 */ /* 0x000fce0000000f00 */
[----:B------:R-:W-:Y:S05]  /*82f0*/  WARPSYNC.COLLECTIVE R30, `(.L_x_2834) ;  /* 0x000000001e087348 */ /* 0x000fea0003c00000 */
[----:B------:R0:W1:Y:S02]  /*8300*/  SHFL.BFLY P2, R38, R35, R32, R33 ;  /* 0x0c00002023267389 */ /* 0x0000640000040021 */
[----:B01----:R-:W-:Y:S01]  /*8310*/  ENDCOLLECTIVE ;  /* 0x000000000000791b */ /* 0x003fe20003800000 */
.L_x_2834:
[----:B------:R-:W-:Y:S01]  /*8320*/  FADD.FTZ R25, R22, R25 ;  /* 0x0000001916197221 */ /* 0x000fe20000010000 */
[----:B------:R-:W-:-:S04]  /*8330*/  HFMA2.MMA R32, -RZ, RZ, 0, 5.9604644775390625e-08 ;  /* 0x00000001ff207435 */ /* 0x000fc800000001ff */
[----:B------:R-:W-:Y:S02]  /*8340*/  MOV R35, R25 ;  /* 0x0000001900237202 */ /* 0x000fe40000000f00 */
[----:B------:R-:W-:-:S07]  /*8350*/  MOV R18, R38 ;  /* 0x0000002600127202 */ /* 0x000fce0000000f00 */
[----:B------:R-:W-:Y:S05]  /*8360*/  WARPSYNC.COLLECTIVE R30, `(.L_x_2835) ;  /* 0x000000001e087348 */ /* 0x000fea0003c00000 */
[----:B------:R0:W1:Y:S02]  /*8370*/  SHFL.BFLY P2, R38, R35, R32, R33 ;  /* 0x0c00002023267389 */ /* 0x0000640000040021 */
[----:B01----:R-:W-:Y:S01]  /*8380*/  ENDCOLLECTIVE ;  /* 0x000000000000791b */ /* 0x003fe20003800000 */
.L_x_2835:
[----:B------:R-:W-:-:S05]  /*8390*/  FADD.FTZ R24, R23, R18 ;  /* 0x0000001217187221 */ /* 0x000fca0000010000 */
[----:B------:R-:W-:Y:S02]  /*83a0*/  MOV R35, R24 ;  /* 0x0000001800237202 */ /* 0x000fe40000000f00 */
[----:B------:R-:W-:-:S07]  /*83b0*/  MOV R26, R38 ;  /* 0x00000026001a7202 */ /* 0x000fce0000000f00 */
[----:B------:R-:W-:Y:S05]  /*83c0*/  WARPSYNC.COLLECTIVE R30, `(.L_x_2836) ;  /* 0x000000001e087348 */ /* 0x000fea0003c00000 */
[----:B------:R0:W1:Y:S02]  /*83d0*/  SHFL.BFLY P2, R38, R35, R32, R33 ;  /* 0x0c00002023267389 */ /* 0x0000640000040021 */
[----:B01----:R-:W-:Y:S01]  /*83e0*/  ENDCOLLECTIVE ;  /* 0x000000000000791b */ /* 0x003fe20003800000 */
.L_x_2836:
[----:B------:R-:W-:Y:S01]  /*83f0*/  FADD.FTZ R26, R25, R26 ;  /* 0x0000001a191a7221 */ /* 0x000fe20000010000 */
[----:B------:R-:W-:Y:S06]  /*8400*/  BRA `(.L_x_2837) ;  /* 0xffffffec00507947 */ /* 0x000fec000383ffff */
.L_x_2825:
        /* <DEDUP_REMOVED lines=8> */
.L_x_2839:
[----:B------:R-:W-:Y:S05]  /*8490*/  BSYNC B1 ;  /* 0x0000000000017941 */ /* 0x000fea0003800000 */
.L_x_2838:
        /* <DEDUP_REMOVED lines=8> */
.L_x_2840:
[----:B------:R-:W-:Y:S01]  /*8520*/  FADD.FTZ R25, R25, R22 ;  /* 0x0000001619197221 */ /* 0x000fe20000010000 */
[----:B------:R-:W-:-:S04]  /*8530*/  HFMA2.MMA R32, -RZ, RZ, 0, 2.384185791015625e-07 ;  /* 0x00000004ff207435 */ /* 0x000fc800000001ff */
[----:B------:R-:W-:Y:S02]  /*8540*/  MOV R35, R25 ;  /* 0x0000001900237202 */ /* 0x000fe40000000f00 */
[----:B------:R-:W-:-:S07]  /*8550*/  MOV R24, R38 ;  /* 0x0000002600187202 */ /* 0x000fce0000000f00 */
[----:B------:R-:W-:Y:S05]  /*8560*/  WARPSYNC.COLLECTIVE R30, `(.L_x_2841) ;  /* 0x000000001e087348 */ /* 0x000fea0003c00000 */
[----:B------:R0:W1:Y:S02]  /*8570*/  SHFL.BFLY P2, R38, R35, R32, R33 ;  /* 0x0c00002023267389 */ /* 0x0000640000040021 */
[----:B01----:R-:W-:Y:S01]  /*8580*/  ENDCOLLECTIVE ;  /* 0x000000000000791b */ /* 0x003fe20003800000 */
.L_x_2841:
[----:B------:R-:W-:-:S05]  /*8590*/  FADD.FTZ R24, R24, R23 ;  /* 0x0000001718187221 */ /* 0x000fca0000010000 */
[----:B------:R-:W-:Y:S02]  /*85a0*/  MOV R35, R24 ;  /* 0x0000001800237202 */ /* 0x000fe40000000f00 */
[----:B------:R-:W-:-:S07]  /*85b0*/  MOV R26, R38 ;  /* 0x00000026001a7202 */ /* 0x000fce0000000f00 */
[----:B------:R-:W-:Y:S05]  /*85c0*/  WARPSYNC.COLLECTIVE R30, `(.L_x_2842) ;  /* 0x000000001e087348 */ /* 0x000fea0003c00000 */
[----:B------:R0:W1:Y:S02]  /*85d0*/  SHFL.BFLY P2, R38, R35, R32, R33 ;  /* 0x0c00002023267389 */ /* 0x0000640000040021 */
[----:B01----:R-:W-:Y:S01]  /*85e0*/  ENDCOLLECTIVE ;  /* 0x000000000000791b */ /* 0x003fe20003800000 */
.L_x_2842:
[----:B------:R-:W-:Y:S01]  /*85f0*/  FADD.FTZ R26, R25, R26 ;  /* 0x0000001a191a7221 */ /* 0x000fe20000010000 */
[----:B------:R-:W-:-:S04]  /*8600*/  HFMA2.MMA R32, -RZ, RZ, 0, 1.1920928955078125e-07 ;  /* 0x00000002ff207435 */ /* 0x000fc800000001ff */
[----:B------:R-:W-:Y:S02]  /*8610*/  MOV R35, R26 ;  /* 0x0000001a00237202 */ /* 0x000fe40000000f00 */
[----:B------:R-:W-:-:S07]  /*8620*/  MOV R27, R38 ;  /* 0x00000026001b7202 */ /* 0x000fce0000000f00 */
[----:B------:R-:W-:Y:S05]  /*8630*/  WARPSYNC.COLLECTIVE R30, `(.L_x_2843) ;  /* 0x000000001e087348 */ /* 0x000fea0003c00000 */
[----:B------:R0:W1:Y:S02]  /*8640*/  SHFL.BFLY P2, R38, R35, R32, R33 ;  /* 0x0c00002023267389 */ /* 0x0000640000040021 */
[----:B01----:R-:W-:Y:S01]  /*8650*/  ENDCOLLECTIVE ;  /* 0x000000000000791b */ /* 0x003fe20003800000 */
.L_x_2843:
[----:B------:R-:W-:-:S05]  /*8660*/  FADD.FTZ R27, R24, R27 ;  /* 0x0000001b181b7221 */ /* 0x000fca0000010000 */
[----:B------:R-:W-:Y:S02]  /*8670*/  MOV R35, R27 ;  /* 0x0000001b00237202 */ /* 0x000fe40000000f00 */
[----:B------:R-:W-:-:S07]  /*8680*/  MOV R29, R38 ;  /* 0x00000026001d7202 */ /* 0x000fce0000000f00 */
[----:B------:R-:W-:Y:S05]  /*8690*/  WARPSYNC.COLLECTIVE R30, `(.L_x_2844) ;  /* 0x000000001e087348 */ /* 0x000fea0003c00000 */
[----:B------:R0:W1:Y:S02]  /*86a0*/  SHFL.BFLY P2, R38, R35, R32, R33 ;  /* 0x0c00002023267389 */ /* 0x0000640000040021 */
[----:B01----:R-:W-:Y:S01]  /*86b0*/  ENDCOLLECTIVE ;  /* 0x000000000000791b */ /* 0x003fe20003800000 */
.L_x_2844:
[----:B------:R-:W-:Y:S01]  /*86c0*/  FADD.FTZ R29, R26, R29 ;  /* 0x0000001d1a1d7221 */ /* 0x000fe20000010000 */
[----:B------:R-:W-:-:S04]  /*86d0*/  HFMA2.MMA R32, -RZ, RZ, 0, 5.9604644775390625e-08 ;  /* 0x00000001ff207435 */ /* 0x000fc800000001ff */
[----:B------:R-:W-:Y:S02]  /*86e0*/  MOV R35, R29 ;  /* 0x0000001d00237202 */ /* 0x000fe40000000f00 */
[----:B------:R-:W-:-:S07]  /*86f0*/  MOV R22, R38 ;  /* 0x0000002600167202 */ /* 0x000fce0000000f00 */
[----:B------:R-:W-:Y:S05]  /*8700*/  WARPSYNC.COLLECTIVE R30, `(.L_x_2845) ;  /* 0x000000001e087348 */ /* 0x000fea0003c00000 */
[----:B------:R0:W1:Y:S02]  /*8710*/  SHFL.BFLY P2, R38, R35, R32, R33 ;  /* 0x0c00002023267389 */ /* 0x0000640000040021 */
[----:B01----:R-:W-:Y:S01]  /*8720*/  ENDCOLLECTIVE ;  /* 0x000000000000791b */ /* 0x003fe20003800000 */
.L_x_2845:
[----:B------:R-:W-:-:S05]  /*8730*/  FADD.FTZ R22, R27, R22 ;  /* 0x000000161b167221 */ /* 0x000fca0000010000 */
[----:B------:R-:W-:Y:S02]  /*8740*/  MOV R35, R22 ;  /* 0x0000001600237202 */ /* 0x000fe40000000f00 */
[----:B------:R-:W-:-:S07]  /*8750*/  MOV R28, R38 ;  /* 0x00000026001c7202 */ /* 0x000fce0000000f00 */
[----:B------:R-:W-:Y:S05]  /*8760*/  WARPSYNC.COLLECTIVE R30, `(.L_x_2846) ;  /* 0x000000001e087348 */ /* 0x000fea0003c00000 */
[----:B------:R0:W1:Y:S02]  /*8770*/  SHFL.BFLY P2, R38, R35, R32, R33 ;  /* 0x0c00002023267389 */ /* 0x0000640000040021 */
[----:B01----:R-:W-:Y:S01]  /*8780*/  ENDCOLLECTIVE ;  /* 0x000000000000791b */ /* 0x003fe20003800000 */
.L_x_2846:
[----:B------:R-:W-:Y:S01]  /*8790*/  FADD.FTZ R28, R29, R28 ;  /* 0x0000001c1d1c7221 */ /* 0x000fe20000010000 */
[----:B------:R-:W-:Y:S06]  /*87a0*/  BRA `(.L_x_2847) ;  /* 0xffffffec00107947 */ /* 0x000fec000383ffff */
.L_x_2826:
        /* <DEDUP_REMOVED lines=8> */
.L_x_2849:
[----:B------:R-:W-:Y:S05]  /*8830*/  BSYNC B1 ;  /* 0x0000000000017941 */ /* 0x000fea0003800000 */
.L_x_2848:
        /* <DEDUP_REMOVED lines=8> */
.L_x_2850:
[----:B------:R-:W-:Y:S01]  /*88c0*/  FADD.FTZ R25, R25, R22 ;  /* 0x0000001619197221 */ /* 0x000fe20000010000 */
[----:B------:R-:W-:-:S04]  /*88d0*/  HFMA2.MMA R32, -RZ, RZ, 0, 2.384185791015625e-07 ;  /* 0x00000004ff207435 */ /* 0x000fc800000001ff */
[----:B------:R-:W-:Y:S02]  /*88e0*/  MOV R35, R25 ;  /* 0x0000001900237202 */ /* 0x000fe40000000f00 */
[----:B------:R-:W-:-:S07]  /*88f0*/  MOV R24, R38 ;  /* 0x0000002600187202 */ /* 0x000fce0000000f00 */
[----:B------:R-:W-:Y:S05]  /*8900*/  WARPSYNC.COLLECTIVE R30, `(.L_x_2851) ;  /* 0x000000001e087348 */ /* 0x000fea0003c00000 */
[----:B------:R0:W1:Y:S02]  /*8910*/  SHFL.BFLY P2, R38, R35, R32, R33 ;  /* 0x0c00002023267389 */ /* 0x0000640000040021 */
[----:B01----:R-:W-:Y:S01]  /*8920*/  ENDCOLLECTIVE ;  /* 0x000000000000791b */ /* 0x003fe20003800000 */
.L_x_2851:
[----:B------:R-:W-:-:S05]  /*8930*/  FADD.FTZ R24, R24, R23 ;  /* 0x0000001718187221 */ /* 0x000fca0000010000 */
[----:B------:R-:W-:Y:S02]  /*8940*/  MOV R35, R24 ;  /* 0x0000001800237202 */ /* 0x000fe40000000f00 */
[----:B------:R-:W-:-:S07]  /*8950*/  MOV R26, R38 ;  /* 0x00000026001a7202 */ /* 0x000fce0000000f00 */
[----:B------:R-:W-:Y:S05]  /*8960*/  WARPSYNC.COLLECTIVE R30, `(.L_x_2852) ;  /* 0x000000001e087348 */ /* 0x000fea0003c00000 */
[----:B------:R0:W1:Y:S02]  /*8970*/  SHFL.BFLY P2, R38, R35, R32, R33 ;  /* 0x0c00002023267389 */ /* 0x0000640000040021 */
[----:B01----:R-:W-:Y:S01]  /*8980*/  ENDCOLLECTIVE ;  /* 0x000000000000791b */ /* 0x003fe20003800000 */
.L_x_2852:
[----:B------:R-:W-:Y:S01]  /*8990*/  FADD.FTZ R26, R25, R26 ;  /* 0x0000001a191a7221 */ /* 0x000fe20000010000 */
[----:B------:R-:W-:-:S04]  /*89a0*/  HFMA2.MMA R32, -RZ, RZ, 0, 1.1920928955078125e-07 ;  /* 0x00000002ff207435 */ /* 0x000fc800000001ff */
[----:B------:R-:W-:Y:S02]  /*89b0*/  MOV R35, R26 ;  /* 0x0000001a00237202 */ /* 0x000fe40000000f00 */
[----:B------:R-:W-:-:S07]  /*89c0*/  MOV R27, R38 ;  /* 0x00000026001b7202 */ /* 0x000fce0000000f00 */
[----:B------:R-:W-:Y:S05]  /*89d0*/  WARPSYNC.COLLECTIVE R30, `(.L_x_2853) ;  /* 0x000000001e087348 */ /* 0x000fea0003c00000 */
[----:B------:R0:W1:Y:S02]  /*89e0*/  SHFL.BFLY P2, R38, R35, R32, R33 ;  /* 0x0c00002023267389 */ /* 0x0000640000040021 */
[----:B01----:R-:W-:Y:S01]  /*89f0*/  ENDCOLLECTIVE ;  /* 0x000000000000791b */ /* 0x003fe20003800000 */
.L_x_2853:
[----:B------:R-:W-:-:S05]  /*8a00*/  FADD.FTZ R27, R24, R27 ;  /* 0x0000001b181b7221 */ /* 0x000fca0000010000 */
[----:B------:R-:W-:Y:S02]  /*8a10*/  MOV R35, R27 ;  /* 0x0000001b00237202 */ /* 0x000fe40000000f00 */
[----:B------:R-:W-:-:S07]  /*8a20*/  MOV R29, R38 ;  /* 0x00000026001d7202 */ /* 0x000fce0000000f00 */
[----:B------:R-:W-:Y:S05]  /*8a30*/  WARPSYNC.COLLECTIVE R30, `(.L_x_2854) ;  /* 0x000000001e087348 */ /* 0x000fea0003c00000 */
[----:B------:R0:W1:Y:S02]  /*8a40*/  SHFL.BFLY P2, R38, R35, R32, R33 ;  /* 0x0c00002023267389 */ /* 0x0000640000040021 */
[----:B01----:R-:W-:Y:S01]  /*8a50*/  ENDCOLLECTIVE ;  /* 0x000000000000791b */ /* 0x003fe20003800000 */
.L_x_2854:
[----:B------:R-:W-:Y:S01]  /*8a60*/  FADD.FTZ R29, R26, R29 ;  /* 0x0000001d1a1d7221 */ /* 0x000fe20000010000 */
[----:B------:R-:W-:-:S04]  /*8a70*/  HFMA2.MMA R32, -RZ, RZ, 0, 5.9604644775390625e-08 ;  /* 0x00000001ff207435 */ /* 0x000fc800000001ff */
[----:B------:R-:W-:Y:S02]  /*8a80*/  MOV R35, R29 ;  /* 0x0000001d00237202 */ /* 0x000fe40000000f00 */
[----:B------:R-:W-:-:S07]  /*8a90*/  MOV R22, R38 ;  /* 0x0000002600167202 */ /* 0x000fce0000000f00 */
[----:B------:R-:W-:Y:S05]  /*8aa0*/  WARPSYNC.COLLECTIVE R30, `(.L_x_2855) ;  /* 0x000000001e087348 */ /* 0x000fea0003c00000 */
[----:B------:R0:W1:Y:S02]  /*8ab0*/  SHFL.BFLY P2, R38, R35, R32, R33 ;  /* 0x0c00002023267389 */ /* 0x0000640000040021 */
[----:B01----:R-:W-:Y:S01]  /*8ac0*/  ENDCOLLECTIVE ;  /* 0x000000000000791b */ /* 0x003fe20003800000 */
.L_x_2855:
[----:B------:R-:W-:-:S05]  /*8ad0*/  FADD.FTZ R22, R27, R22 ;  /* 0x000000161b167221 */ /* 0x000fca0000010000 */
[----:B------:R-:W-:Y:S02]  /*8ae0*/  MOV R35, R22 ;  /* 0x0000001600237202 */ /* 0x000fe40000000f00 */
[----:B------:R-:W-:-:S07]  /*8af0*/  MOV R28, R38 ;  /* 0x00000026001c7202 */ /* 0x000fce0000000f00 */
[----:B------:R-:W-:Y:S05]  /*8b00*/  WARPSYNC.COLLECTIVE R30, `(.L_x_2856) ;  /* 0x000000001e087348 */ /* 0x000fea0003c00000 */
[----:B------:R0:W1:Y:S02]  /*8b10*/  SHFL.BFLY P2, R38, R35, R32, R33 ;  /* 0x0c00002023267389 */ /* 0x0000640000040021 */
[----:B01----:R-:W-:Y:S01]  /*8b20*/  ENDCOLLECTIVE ;  /* 0x000000000000791b */ /* 0x003fe20003800000 */
.L_x_2856:
[----:B------:R-:W-:Y:S01]  /*8b30*/  FADD.FTZ R28, R29, R28 ;  /* 0x0000001c1d1c7221 */ /* 0x000fe20000010000 */
[----:B------:R-:W-:Y:S06]  /*8b40*/  BRA `(.L_x_2857) ;  /* 0xffffffe800b87947 */ /* 0x000fec000383ffff */
.L_x_2827:
        /* <DEDUP_REMOVED lines=8> */
.L_x_2859:
[----:B------:R-:W-:Y:S05]  /*8bd0*/  BSYNC B0 ;  /* 0x0000000000007941 */ /* 0x000fea0003800000 */
.L_x_2858:
        /* <DEDUP_REMOVED lines=10> */
.L_x_2860:
        /* <DEDUP_REMOVED lines=15> */
.L_x_2861:
[----:B------:R-:W-:Y:S02]  /*8d70*/  MOV R35, R34 ;  /* 0x0000002200237202 */ /* 0x000fe40000000f00 */
[----:B------:R-:W-:-:S07]  /*8d80*/  MOV R23, R38 ;  /* 0x0000002600177202 */ /* 0x000fce0000000f00 */
[----:B------:R-:W-:Y:S05]  /*8d90*/  WARPSYNC.COLLECTIVE R30, `(.L_x_2862) ;  /* 0x000000001e087348 */ /* 0x000fea0003c00000 */
[----:B------:R0:W1:Y:S02]  /*8da0*/  SHFL.BFLY P2, R38, R35, R32, R33 ;  /* 0x0c00002023267389 */ /* 0x0000640000040021 */
[----:B01----:R-:W-:Y:S01]  /*8db0*/  ENDCOLLECTIVE ;  /* 0x000000000000791b */ /* 0x003fe20003800000 */
.L_x_2862:
        /* <DEDUP_REMOVED lines=10> */
.L_x_2863:
[----:B------:R-:W-:-:S05]  /*8e60*/  FADD.FTZ R23, R34, R37 ;  /* 0x0000002522177221 */ /* 0x000fca0000010000 */
[----:B------:R-:W-:Y:S02]  /*8e70*/  MOV R35, R23 ;  /* 0x0000001700237202 */ /* 0x000fe40000000f00 */
[----:B------:R-:W-:-:S07]  /*8e80*/  MOV R39, R38 ;  /* 0x0000002600277202 */ /* 0x000fce0000000f00 */
[----:B------:R-:W-:Y:S05]  /*8e90*/  WARPSYNC.COLLECTIVE R30, `(.L_x_2864) ;  /* 0x000000001e087348 */ /* 0x000fea0003c00000 */
[----:B------:R0:W1:Y:S02]  /*8ea0*/  SHFL.BFLY P2, R38, R35, R32, R33 ;  /* 0x0c00002023267389 */ /* 0x0000640000040021 */
[----:B01----:R-:W-:Y:S01]  /*8eb0*/  ENDCOLLECTIVE ;  /* 0x000000000000791b */ /* 0x003fe20003800000 */
.L_x_2864:
        /* <DEDUP_REMOVED lines=8> */
.L_x_2865:
        /* <DEDUP_REMOVED lines=10> */
.L_x_2866:
[----:B------:R-:W-:Y:S01]  /*8fe0*/  FADD.FTZ R36, R39, R36 ;  /* 0x0000002427247221 */ /* 0x000fe20000010000 */
[----:B------:R-:W-:Y:S01]  /*8ff0*/  HFMA2.MMA R32, -RZ, RZ, 0, 4.76837158203125e-07 ;  /* 0x00000008ff207435 */ /* 0x000fe200000001ff */
[----:B------:R-:W-:Y:S02]  /*9000*/  MOV R35, R31 ;  /* 0x0000001f00237202 */ /* 0x000fe40000000f00 */
[----:B------:R-:W-:-:S08]  /*9010*/  MOV R34, R38 ;  /* 0x0000002600227202 */ /* 0x000fd00000000f00 */
[----:B------:R-:W-:Y:S05]  /*9020*/  WARPSYNC.COLLECTIVE R30, `(.L_x_2867) ;  /* 0x000000001e087348 */ /* 0x000fea0003c00000 */
[----:B------:R0:W1:Y:S02]  /*9030*/  SHFL.BFLY P2, R38, R35, R32, R33 ;  /* 0x0c00002023267389 */ /* 0x0000640000040021 */
[----:B01----:R-:W-:Y:S01]  /*9040*/  ENDCOLLECTIVE ;  /* 0x000000000000791b */ /* 0x003fe20003800000 */
.L_x_2867:
        /* <DEDUP_REMOVED lines=8> */
.L_x_2868:
[----:B------:R-:W-:Y:S01]  /*90d0*/  FADD.FTZ R26, R26, R31 ;  /* 0x0000001f1a1a7221 */ /* 0x000fe20000010000 */
[----:B------:R-:W-:-:S04]  /*90e0*/  HFMA2.MMA R32, -RZ, RZ, 0, 2.384185791015625e-07 ;  /* 0x00000004ff207435 */ /* 0x000fc800000001ff */
[----:B------:R-:W-:Y:S02]  /*90f0*/  MOV R35, R26 ;  /* 0x0000001a00237202 */ /* 0x000fe40000000f00 */
[----:B------:R-:W-:-:S07]  /*9100*/  MOV R27, R38 ;  /* 0x00000026001b7202 */ /* 0x000fce0000000f00 */
[----:B------:R-:W-:Y:S05]  /*9110*/  WARPSYNC.COLLECTIVE R30, `(.L_x_2869) ;  /* 0x000000001e087348 */ /* 0x000fea0003c00000 */
[----:B------:R0:W1:Y:S02]  /*9120*/  SHFL.BFLY P2, R38, R35, R32, R33 ;  /* 0x0c00002023267389 */ /* 0x0000640000040021 */
[----:B01----:R-:W-:Y:S01]  /*9130*/  ENDCOLLECTIVE ;  /* 0x000000000000791b */ /* 0x003fe20003800000 */
.L_x_2869:
[----:B------:R-:W-:-:S05]  /*9140*/  FADD.FTZ R27, R27, R40 ;  /* 0x000000281b1b7221 */ /* 0x000fca0000010000 */
[----:B------:R-:W-:Y:S02]  /*9150*/  MOV R35, R27 ;  /* 0x0000001b00237202 */ /* 0x000fe40000000f00 */
[----:B------:R-:W-:-:S07]  /*9160*/  MOV R25, R38 ;  /* 0x0000002600197202 */ /* 0x000fce0000000f00 */
[----:B------:R-:W-:Y:S05]  /*9170*/  WARPSYNC.COLLECTIVE R30, `(.L_x_2870) ;  /* 0x000000001e087348 */ /* 0x000fea0003c00000 */
[----:B------:R0:W1:Y:S02]  /*9180*/  SHFL.BFLY P2, R38, R35, R32, R33 ;  /* 0x0c00002023267389 */ /* 0x0000640000040021 */
[----:B01----:R-:W-:Y:S01]  /*9190*/  ENDCOLLECTIVE ;  /* 0x000000000000791b */ /* 0x003fe20003800000 */
.L_x_2870:
[----:B------:R-:W-:Y:S01]  /*91a0*/  FADD.FTZ R25, R26, R25 ;  /* 0x000000191a197221 */ /* 0x000fe20000010000 */
[----:B------:R-:W-:-:S04]  /*91b0*/  HFMA2.MMA R32, -RZ, RZ, 0, 1.1920928955078125e-07 ;  /* 0x00000002ff207435 */ /* 0x000fc800000001ff */
[----:B------:R-:W-:Y:S02]  /*91c0*/  MOV R35, R25 ;  /* 0x0000001900237202 */ /* 0x000fe40000000f00 */
[----:B------:R-:W-:-:S07]  /*91d0*/  MOV R40, R38 ;  /* 0x0000002600287202 */ /* 0x000fce0000000f00 */
[----:B------:R-:W-:Y:S05]  /*91e0*/  WARPSYNC.COLLECTIVE R30, `(.L_x_2871) ;  /* 0x000000001e087348 */ /* 0x000fea0003c00000 */
[----:B------:R0:W1:Y:S02]  /*91f0*/  SHFL.BFLY P2, R38, R35, R32, R33 ;  /* 0x0c00002023267389 */ /* 0x0000640000040021 */
[----:B01----:R-:W-:Y:S01]  /*9200*/  ENDCOLLECTIVE ;  /* 0x000000000000791b */ /* 0x003fe20003800000 */
.L_x_2871:
[----:B------:R-:W-:-:S05]  /*9210*/  FADD.FTZ R24, R27, R40 ;  /* 0x000000281b187221 */ /* 0x000fca0000010000 */
[----:B------:R-:W-:Y:S02]  /*9220*/  MOV R35, R24 ;  /* 0x0000001800237202 */ /* 0x000fe40000000f00 */
[----:B------:R-:W-:-:S07]  /*9230*/  MOV R26, R38 ;  /* 0x00000026001a7202 */ /* 0x000fce0000000f00 */
[----:B------:R-:W-:Y:S05]  /*9240*/  WARPSYNC.COLLECTIVE R30, `(.L_x_2872) ;  /* 0x000000001e087348 */ /* 0x000fea0003c00000 */
[----:B------:R0:W1:Y:S02]  /*9250*/  SHFL.BFLY P2, R38, R35, R32, R33 ;  /* 0x0c00002023267389 */ /* 0x0000640000040021 */
[----:B01----:R-:W-:Y:S01]  /*9260*/  ENDCOLLECTIVE ;  /* 0x000000000000791b */ /* 0x003fe20003800000 */
.L_x_2872:
[----:B------:R-:W-:Y:S01]  /*9270*/  FADD.FTZ R26, R25, R26 ;  /* 0x0000001a191a7221 */ /* 0x000fe20000010000 */
[----:B------:R-:W-:-:S04]  /*9280*/  HFMA2.MMA R32, -RZ, RZ, 0, 5.9604644775390625e-08 ;  /* 0x00000001ff207435 */ /* 0x000fc800000001ff */
[----:B------:R-:W-:Y:S02]  /*9290*/  MOV R35, R26 ;  /* 0x0000001a00237202 */ /* 0x000fe40000000f00 */
[----:B------:R-:W-:-:S07]  /*92a0*/  MOV R27, R38 ;  /* 0x00000026001b7202 */ /* 0x000fce0000000f00 */
[----:B------:R-:W-:Y:S05]  /*92b0*/  WARPSYNC.COLLECTIVE R30, `(.L_x_2873) ;  /* 0x000000001e087348 */ /* 0x000fea0003c00000 */
[----:B------:R0:W1:Y:S02]  /*92c0*/  SHFL.BFLY P2, R38, R35, R32, R33 ;  /* 0x0c00002023267389 */ /* 0x0000640000040021 */
[----:B01----:R-:W-:Y:S01]  /*92d0*/  ENDCOLLECTIVE ;  /* 0x000000000000791b */ /* 0x003fe20003800000 */
.L_x_2873:
[----:B------:R-:W-:-:S05]  /*92e0*/  FADD.FTZ R27, R24, R27 ;  /* 0x0000001b181b7221 */ /* 0x000fca0000010000 */
[----:B------:R-:W-:Y:S02]  /*92f0*/  MOV R35, R27 ;  /* 0x0000001b00237202 */ /* 0x000fe40000000f00 */
[----:B------:R-:W-:-:S07]  /*9300*/  MOV R25, R38 ;  /* 0x0000002600197202 */ /* 0x000fce0000000f00 */
[----:B------:R-:W-:Y:S05]  /*9310*/  WARPSYNC.COLLECTIVE R30, `(.L_x_2874) ;  /* 0x000000001e087348 */ /* 0x000fea0003c00000 */
[----:B------:R0:W1:Y:S02]  /*9320*/  SHFL.BFLY P2, R38, R35, R32, R33 ;  /* 0x0c00002023267389 */ /* 0x0000640000040021 */
[----:B01----:R-:W-:Y:S01]  /*9330*/  ENDCOLLECTIVE ;  /* 0x000000000000791b */ /* 0x003fe20003800000 */
.L_x_2874:
[----:B------:R-:W-:Y:S01]  /*9340*/  FADD.FTZ R25, R26, R25 ;  /* 0x000000191a197221 */ /* 0x000fe20000010000 */
[----:B------:R-:W-:Y:S01]  /*9350*/  HFMA2.MMA R32, -RZ, RZ, 0, 4.76837158203125e-07 ;  /* 0x00000008ff207435 */ /* 0x000fe200000001ff */
[----:B------:R-:W-:Y:S02]  /*9360*/  MOV R35, R23 ;  /* 0x0000001700237202 */ /* 0x000fe40000000f00 */
[----:B------:R-:W-:-:S08]  /*9370*/  MOV R24, R38 ;  /* 0x0000002600187202 */ /* 0x000fd00000000f00 */
[----:B------:R-:W-:Y:S05]  /*9380*/  WARPSYNC.COLLECTIVE R30, `(.L_x_2875) ;  /* 0x000000001e087348 */ /* 0x000fea0003c00000 */
[----:B------:R0:W1:Y:S02]  /*9390*/  SHFL.BFLY P2, R38, R35, R32, R33 ;  /* 0x0c00002023267389 */ /* 0x0000640000040021 */
[----:B01----:R-:W-:Y:S01]  /*93a0*/  ENDCOLLECTIVE ;  /* 0x000000000000791b */ /* 0x003fe20003800000 */
.L_x_2875:
[----:B------:R-:W-:Y:S01]  /*93b0*/  FADD.FTZ R24, R27, R24 ;  /* 0x000000181b187221 */ /* 0x000fe20000010000 */
[----:B------:R-:W-:Y:S02]  /*93c0*/  MOV R35, R22 ;  /* 0x0000001600237202 */ /* 0x000fe40000000f00 */
[----:B------:R-:W-:-:S07]  /*93d0*/  MOV R28, R38 ;  /* 0x00000026001c7202 */ /* 0x000fce0000000f00 */
[----:B------:R-:W-:Y:S05]  /*93e0*/  WARPSYNC.COLLECTIVE R30, `(.L_x_2876) ;  /* 0x000000001e087348 */ /* 0x000fea0003c00000 */
[----:B------:R0:W1:Y:S02]  /*93f0*/  SHFL.BFLY P2, R38, R35, R32, R33 ;  /* 0x0c00002023267389 */ /* 0x0000640000040021 */
[----:B01----:R-:W-:Y:S01]  /*9400*/  ENDCOLLECTIVE ;  /* 0x000000000000791b */ /* 0x003fe20003800000 */
.L_x_2876:
        /* <DEDUP_REMOVED lines=13> */
.L_x_2877:
[----:B------:R-:W-:-:S05]  /*94e0*/  FADD.FTZ R31, R41, R22 ;  /* 0x00000016291f7221 */ /* 0x000fca0000010000 */
[----:B------:R-:W-:Y:S02]  /*94f0*/  MOV R35, R31 ;  /* 0x0000001f00237202 */ /* 0x000fe40000000f00 */
[----:B------:R-:W-:-:S07]  /*9500*/  MOV R41, R38 ;  /* 0x0000002600297202 */ /* 0x000fce0000000f00 */
[----:B------:R-:W-:Y:S05]  /*9510*/  WARPSYNC.COLLECTIVE R30, `(.L_x_2878) ;  /* 0x000000001e087348 */ /* 0x000fea0003c00000 */
[----:B------:R0:W1:Y:S02]  /*9520*/  SHFL.BFLY P2, R38, R35, R32, R33 ;  /* 0x0c00002023267389 */ /* 0x0000640000040021 */
[----:B01----:R-:W-:Y:S01]  /*9530*/  ENDCOLLECTIVE ;  /* 0x000000000000791b */ /* 0x003fe20003800000 */
.L_x_2878:
        /* <DEDUP_REMOVED lines=8> */
.L_x_2879:
[----:B------:R-:W-:Y:S02]  /*95c0*/  MOV R35, R43 ;  /* 0x0000002b00237202 */ /* 0x000fe40000000f00 */
[----:B------:R-:W-:-:S07]  /*95d0*/  MOV R19, R38 ;  /* 0x0000002600137202 */ /* 0x000fce0000000f00 */
[----:B------:R-:W-:Y:S05]  /*95e0*/  WARPSYNC.COLLECTIVE R30, `(.L_x_2880) ;  /* 0x000000001e087348 */ /* 0x000fea0003c00000 */
[----:B------:R0:W1:Y:S02]  /*95f0*/  SHFL.BFLY P2, R38, R35, R32, R33 ;  /* 0x0c00002023267389 */ /* 0x0000640000040021 */
[----:B01----:R-:W-:Y:S01]  /*9600*/  ENDCOLLECTIVE ;  /* 0x000000000000791b */ /* 0x003fe20003800000 */
.L_x_2880:
        /* <DEDUP_REMOVED lines=10> */
.L_x_2881:
        /* <DEDUP_REMOVED lines=8> */
.L_x_2882:
        /* <DEDUP_REMOVED lines=9> */
.L_x_2883:
        /* <DEDUP_REMOVED lines=9> */
.L_x_2884:
[----:B------:R-:W-:Y:S01]  /*9850*/  FADD.FTZ R21, R21, R18 ;  /* 0x0000001215157221 */ /* 0x000fe20000010000 */
[----:B------:R-:W-:-:S04]  /*9860*/  HFMA2.MMA R32, -RZ, RZ, 0, 2.384185791015625e-07 ;  /* 0x00000004ff207435 */ /* 0x000fc800000001ff */
[----:B------:R-:W-:Y:S02]  /*9870*/  MOV R35, R21 ;  /* 0x0000001500237202 */ /* 0x000fe40000000f00 */
[----:B------:R-:W-:-:S07]  /*9880*/  MOV R20, R38 ;  /* 0x0000002600147202 */ /* 0x000fce0000000f00 */
[----:B------:R-:W-:Y:S05]  /*9890*/  WARPSYNC.COLLECTIVE R30, `(.L_x_2885) ;  /* 0x000000001e087348 */ /* 0x000fea0003c00000 */
[----:B------:R0:W1:Y:S02]  /*98a0*/  SHFL.BFLY P2, R38, R35, R32, R33 ;  /* 0x0c00002023267389 */ /* 0x0000640000040021 */
[----:B01----:R-:W-:Y:S01]  /*98b0*/  ENDCOLLECTIVE ;  /* 0x000000000000791b */ /* 0x003fe20003800000 */
.L_x_2885:
[----:B------:R-:W-:-:S05]  /*98c0*/  FADD.FTZ R40, R20, R19 ;  /* 0x0000001314287221 */ /* 0x000fca0000010000 */
[----:B------:R-:W-:Y:S02]  /*98d0*/  MOV R35, R40 ;  /* 0x0000002800237202 */ /* 0x000fe40000000f00 */
[----:B------:R-:W-:-:S07]  /*98e0*/  MOV R18, R38 ;  /* 0x0000002600127202 */ /* 0x000fce0000000f00 */
[----:B------:R-:W-:Y:S05]  /*98f0*/  WARPSYNC.COLLECTIVE R30, `(.L_x_2886) ;  /* 0x000000001e087348 */ /* 0x000fea0003c00000 */
[----:B------:R0:W1:Y:S02]  /*9900*/  SHFL.BFLY P2, R38, R35, R32, R33 ;  /* 0x0c00002023267389 */ /* 0x0000640000040021 */
[----:B01----:R-:W-:Y:S01]  /*9910*/  ENDCOLLECTIVE ;  /* 0x000000000000791b */ /* 0x003fe20003800000 */
.L_x_2886:
        /* <DEDUP_REMOVED lines=9> */
.L_x_2887:
        /* <DEDUP_REMOVED lines=12> */
.L_x_2888:
        /* <DEDUP_REMOVED lines=9> */
.L_x_2889:
[----:B------:R-:W-:-:S05]  /*9b00*/  FADD.FTZ R40, R41, R40 ;  /* 0x0000002829287221 */ /* 0x000fca0000010000 */
[----:B------:R-:W-:Y:S02]  /*9b10*/  MOV R35, R40 ;  /* 0x0000002800237202 */ /* 0x000fe40000000f00 */
[----:B------:R-:W-:-:S07]  /*9b20*/  MOV R27, R38 ;  /* 0x00000026001b7202 */ /* 0x000fce0000000f00 */
[----:B------:R-:W-:Y:S05]  /*9b30*/  WARPSYNC.COLLECTIVE R30, `(.L_x_2890) ;  /* 0x000000001e087348 */ /* 0x000fea0003c00000 */
[----:B------:R0:W1:Y:S02]  /*9b40*/  SHFL.BFLY P2, R38, R35, R32, R33 ;  /* 0x0c00002023267389 */ /* 0x0000640000040021 */
[----:B01----:R-:W-:Y:S01]  /*9b50*/  ENDCOLLECTIVE ;  /* 0x000000000000791b */ /* 0x003fe20003800000 */
.L_x_2890:
[----:B------:R-:W-:Y:S01]  /*9b60*/  FADD.FTZ R22, R42, R27 ;  /* 0x0000001b2a167221 */ /* 0x000fe20000010000 */
[----:B------:R-:W-:Y:S06]  /*9b70*/  BRA `(.L_x_2891) ;  /* 0xffffffe400247947 */ /* 0x000fec000383ffff */
.L_x_2892:
        /* <DEDUP_REMOVED lines=16> */
.L_x_3228:


//--------------------- .text._ZN13group_norm_v218gn_bwd_cuda_kernelI6__halfLi480ELi2ELi16ELi60ELi1024ELb1ELb1ELi16ELi960ELi960ELi4ELb1ELi4ELb0ELb0ELNS_15WgradSyncMethodE3ENS_16CompileConditionILi900EEEEEvPT_S6_S6_PKS5_S8_S8_S8_PKfflPfPj --------------------------
	.section	.text._ZN13group_norm_v218gn_bwd_cuda_kernelI6__halfLi480ELi2ELi16ELi60ELi1024ELb1ELb1ELi16ELi960ELi960ELi4ELb1ELi4ELb0ELb0ELNS_15WgradSyncMethodE3ENS_16CompileConditionILi900EEEEEvPT_S6_S6_PKS5_S8_S8_S8_PKfflPfPj,"ax",@progbits
	.align	128
        .global         _ZN13group_norm_v218gn_bwd_cuda_kernelI6__halfLi480ELi2ELi16ELi60ELi1024ELb1ELb1ELi16ELi960ELi960ELi4ELb1ELi4ELb0ELb0ELNS_15WgradSyncMethodE3ENS_16CompileConditionILi900EEEEEvPT_S6_S6_PKS5_S8_S8_S8_PKfflPfPj
        .type           _ZN13group_norm_v218gn_bwd_cuda_kernelI6__halfLi480ELi2ELi16ELi60ELi1024ELb1ELb1ELi16ELi960ELi960ELi4ELb1ELi4ELb0ELb0ELNS_15WgradSyncMethodE3ENS_16CompileConditionILi900EEEEEvPT_S6_S6_PKS5_S8_S8_S8_PKfflPfPj,@function
        .size           _ZN13group_norm_v218gn_bwd_cuda_kernelI6__halfLi480ELi2ELi16ELi60ELi1024ELb1ELb1ELi16ELi960ELi960ELi4ELb1ELi4ELb0ELb0ELNS_15WgradSyncMethodE3ENS_16CompileConditionILi900EEEEEvPT_S6_S6_PKS5_S8_S8_S8_PKfflPfPj,(.L_x_3229 - _ZN13group_norm_v218gn_bwd_cuda_kernelI6__halfLi480ELi2ELi16ELi60ELi1024ELb1ELb1ELi16ELi960ELi960ELi4ELb1ELi4ELb0ELb0ELNS_15WgradSyncMethodE3ENS_16CompileConditionILi900EEEEEvPT_S6_S6_PKS5_S8_S8_S8_PKfflPfPj)
        .other          _ZN13group_norm_v218gn_bwd_cuda_kernelI6__halfLi480ELi2ELi16ELi60ELi1024ELb1ELb1ELi16ELi960ELi960ELi4ELb1ELi4ELb0ELb0ELNS_15WgradSyncMethodE3ENS_16CompileConditionILi900EEEEEvPT_S6_S6_PKS5_S8_S8_S8_PKfflPfPj,@"STO_CUDA_ENTRY STV_DEFAULT"
_ZN13group_norm_v218gn_bwd_cuda_kernelI6__halfLi480ELi2ELi16ELi60ELi1024ELb1ELb1ELi16ELi960ELi960ELi4ELb1ELi4ELb0ELb0ELNS_15WgradSyncMethodE3ENS_16CompileConditionILi900EEEEEvPT_S6_S6_PKS5_S8_S8_S8_PKfflPfPj:
.text._ZN13group_norm_v218gn_bwd_cuda_kernelI6__halfLi480ELi2ELi16ELi60ELi1024ELb1ELb1ELi16ELi960ELi960ELi4ELb1ELi4ELb0ELb0ELNS_15WgradSyncMethodE3ENS_16CompileConditionILi900EEEEEvPT_S6_S6_PKS5_S8_S8_S8_PKfflPfPj:
        /* <DEDUP_REMOVED lines=29> */
.L_x_2895:
[----:B------:R-:W2:Y:S04]  /*01d0*/  LD.E.STRONG.GPU R0, desc[UR12][R2.64] ;  /* 0x0000000c02007980 */ /* 0x000ea8000c10f900 */
[----:B--2---:R-:W-:Y:S01]  /*01e0*/  CCTL.IVALL ;  /* 0x00000000ff00798f */ /* 0x004fe20002000000 */
[----:B------:R-:W-:Y:S05]  /*01f0*/  YIELD ;  /* 0x0000000000007946 */ /* 0x000fea0003800000 */
[----:B-----5:R-:W-:-:S04]  /*0200*/  LOP3.LUT R0, R0, R5, RZ, 0x3c, !PT ;  /* 0x0000000500007212 */ /* 0x020fc800078e3cff */
[----:B------:R-:W-:-:S13]  /*0210*/  ISETP.GT.AND P0, PT, R0, -0x1, PT ;  /* 0xffffffff0000780c */ /* 0x000fda0003f04270 */
[----:B------:R-:W-:Y:S05]  /*0220*/  @P0 BRA `(.L_x_2895) ;  /* 0xfffffffc00e80947 */ /* 0x000fea000383ffff */
.L_x_2894:
[----:B------:R-:W-:Y:S05]  /*0230*/  WARPSYNC.ALL ;  /* 0x0000000000007948 */ /* 0x000fea0003800000 */
[----:B------:R-:W-:Y:S06]  /*0240*/  BAR.SYNC.DEFER_BLOCKING 0x0 ;  /* 0x0000000000007b1d */ /* 0x000fec0000010000 */
[----:B------:R-:W-:Y:S05]  /*0250*/  BRA `(.L_x_2896) ;  /* 0x0000005c00547947 */ /* 0x000fea0003800000 */
.L_x_2893:
        /* <DEDUP_REMOVED lines=67> */
.L_x_2912:
        /* <DEDUP_REMOVED lines=919> */
.L_x_2897:
        /* <DEDUP_REMOVED lines=127> */
.L_x_2899:
[----:B------:R-:W-:Y:S05]  /*47f0*/  BSYNC B0 ;  /* 0x0000000000007941 */ /* 0x000fea0003800000 */
.L_x_2898:
        /* <DEDUP_REMOVED lines=19> */
.L_x_2901:
[----:B------:R-:W-:Y:S05]  /*4930*/  BSYNC B0 ;  /* 0x0000000000007941 */ /* 0x000fea0003800000 */
.L_x_2900:
        /* <DEDUP_REMOVED lines=17> */
.L_x_2904:
[----:B------:R-:W2:Y:S04]  /*4a50*/  LD.E.STRONG.GPU R31, desc[UR12][R28.64] ;  /* 0x0000000c1c1f7980 */ /* 0x000ea8000c10f900 */
[----:B--2---:R-:W-:Y:S01]  /*4a60*/  CCTL.IVALL ;  /* 0x00000000ff00798f */ /* 0x004fe20002000000 */
[----:B------:R-:W-:Y:S05]  /*4a70*/  YIELD ;  /* 0x0000000000007946 */ /* 0x000fea0003800000 */
[----:B-----5:R-:W-:-:S04]  /*4a80*/  LOP3.LUT R31, R31, R30, RZ, 0x3c, !PT ;  /* 0x0000001e1f1f7212 */ /* 0x020fc800078e3cff */
[----:B------:R-:W-:-:S13]  /*4a90*/  ISETP.GT.AND P1, PT, R31, -0x1, PT ;  /* 0xffffffff1f00780c */ /* 0x000fda0003f24270 */
[----:B------:R-:W-:Y:S05]  /*4aa0*/  @P1 BRA `(.L_x_2904) ;  /* 0xfffffffc00e81947 */ /* 0x000fea000383ffff */
.L_x_2903:
[----:B------:R-:W-:Y:S05]  /*4ab0*/  WARPSYNC.ALL ;  /* 0x0000000000007948 */ /* 0x000fea0003800000 */
[----:B------:R-:W-:Y:S06]  /*4ac0*/  BAR.SYNC.DEFER_BLOCKING 0x0 ;  /* 0x0000000000007b1d */ /* 0x000fec0000010000 */
[----:B------:R-:W-:Y:S05]  /*4ad0*/  BRA `(.L_x_2905) ;  /* 0x0000000000647947 */ /* 0x000fea0003800000 */
.L_x_2902:
        /* <DEDUP_REMOVED lines=17> */
.L_x_2907:
[----:B------:R-:W2:Y:S04]  /*4bf0*/  LD.E.STRONG.GPU R31, desc[UR12][R28.64] ;  /* 0x0000000c1c1f7980 */ /* 0x000ea8000c10f900 */
[----:B--2---:R-:W-:Y:S01]  /*4c00*/  CCTL.IVALL ;  /* 0x00000000ff00798f */ /* 0x004fe20002000000 */
[----:B------:R-:W-:Y:S05]  /*4c10*/  YIELD ;  /* 0x0000000000007946 */ /* 0x000fea0003800000 */
[----:B-----5:R-:W-:-:S04]  /*4c20*/  LOP3.LUT R31, R31, R30, RZ, 0x3c, !PT ;  /* 0x0000001e1f1f7212 */ /* 0x020fc800078e3cff */
[----:B------:R-:W-:-:S13]  /*4c30*/  ISETP.GT.AND P1, PT, R31, -0x1, PT ;  /* 0xffffffff1f00780c */ /* 0x000fda0003f24270 */
[----:B------:R-:W-:Y:S05]  /*4c40*/  @P1 BRA `(.L_x_2907) ;  /* 0xfffffffc00e81947 */ /* 0x000fea000383ffff */
.L_x_2906:
[----:B------:R-:W-:Y:S05]  /*4c50*/  WARPSYNC.ALL ;  /* 0x0000000000007948 */ /* 0x000fea0003800000 */
[----:B------:R-:W-:Y:S06]  /*4c60*/  BAR.SYNC.DEFER_BLOCKING 0x0 ;  /* 0x0000000000007b1d */ /* 0x000fec0000010000 */
.L_x_2905:
        /* <DEDUP_REMOVED lines=37> */
.L_x_2909:
[----:B------:R-:W-:Y:S05]  /*4ec0*/  BSYNC B0 ;  /* 0x0000000000007941 */ /* 0x000fea0003800000 */
.L_x_2908:
        /* <DEDUP_REMOVED lines=29> */
.L_x_2911:
[----:B------:R-:W-:Y:S05]  /*50a0*/  BSYNC B0 ;  /* 0x0000000000007941 */ /* 0x000fea0003800000 */
.L_x_2910:
        /* <DEDUP_REMOVED lines=240> */
.L_x_2896:
        /* <DEDUP_REMOVED lines=74> */
.L_x_2929:
        /* <DEDUP_REMOVED lines=41> */
.L_x_2916:
[----:B------:R-:W-:Y:S05]  /*66e0*/  BSYNC B1 ;  /* 0x0000000000017941 */ /* 0x000fea0003800000 */
.L_x_2915:
        /* <DEDUP_REMOVED lines=20> */
.L_x_2919:
        /* <DEDUP_REMOVED lines=55> */
.L_x_2918:
[----:B------:R-:W-:Y:S05]  /*6ba0*/  BSYNC B1 ;  /* 0x0000000000017941 */ /* 0x000fea0003800000 */
.L_x_2917:
        /* <DEDUP_REMOVED lines=35> */
.L_x_2921:
[----:B------:R-:W-:Y:S05]  /*6de0*/  BSYNC B1 ;  /* 0x0000000000017941 */ /* 0x000fea0003800000 */
.L_x_2920:
        /* <DEDUP_REMOVED lines=15> */
.L_x_2914:
[----:B------:R-:W-:Y:S05]  /*6ee0*/  BSYNC B0 ;  /* 0x0000000000007941 */ /* 0x000fea0003800000 */
.L_x_2913:
        /* <DEDUP_REMOVED lines=38> */
.L_x_2938:
        /* <DEDUP_REMOVED lines=42> */
.L_x_2948:
        /* <DEDUP_REMOVED lines=36> */
.L_x_2958:
[----:B0-----:R-:W-:Y:S01]  /*7630*/  FADD.FTZ R23, R22, R38 ;  /* 0x0000002616177221 */ /* 0x001fe20000010000 */
[----:B------:R-:W-:Y:S02]  /*7640*/  @!P1 F2FP.F16.F32.PACK_AB R22, RZ, R28 ;  /* 0x0000001cff16923e */ /* 0x000fe400000000ff */
[----:B------:R-:W-:Y:S02]  /*7650*/  MOV R29, R55 ;  /* 0x00000037001d7202 */ /* 0x000fe40000000f00 */
[----:B------:R-:W-:Y:S01]  /*7660*/  @!P1 F2FP.F16.F32.PACK_AB R23, RZ, R23 ;  /* 0x00000017ff17923e */ /* 0x000fe200000000ff */
[----:B------:R4:W-:Y:S04]  /*7670*/  @!P1 STG.E.U16 desc[UR12][R18.64+0x78], R22 ;  /* 0x0000781612009986 */ /* 0x0009e8000c10150c */
[----:B------:R4:W-:Y:S02]  /*7680*/  @!P1 STG.E.U16 desc[UR12][R20.64+0x78], R23 ;  /* 0x0000781714009986 */ /* 0x0009e4000c10150c */
.L_x_2924:
[----:B------:R-:W-:Y:S05]  /*7690*/  BSYNC B0 ;  /* 0x0000000000007941 */ /* 0x000fea0003800000 */
.L_x_2923:
        /* <DEDUP_REMOVED lines=151> */
.L_x_2992:
[----:B--2---:R-:W-:Y:S01]  /*8010*/  FADD.FTZ R23, R40, R38 ;  /* 0x0000002628177221 */ /* 0x004fe20000010000 */
[----:B------:R-:W-:-:S04]  /*8020*/  @!P0 F2FP.F16.F32.PACK_AB R22, RZ, R22 ;  /* 0x00000016ff16823e */ /* 0x000fc800000000ff */
[----:B------:R-:W-:Y:S01]  /*8030*/  @!P0 F2FP.F16.F32.PACK_AB R23, RZ, R23 ;  /* 0x00000017ff17823e */ /* 0x000fe200000000ff */
[----:B------:R0:W-:Y:S04]  /*8040*/  @!P0 STG.E.U16 desc[UR12][R18.64+0xb4], R22 ;  /* 0x0000b41612008986 */ /* 0x0001e8000c10150c */
[----:B------:R0:W-:Y:S02]  /*8050*/  @!P0 STG.E.U16 desc[UR12][R20.64+0xb4], R23 ;  /* 0x0000b41714008986 */ /* 0x0001e4000c10150c */
.L_x_2922:
[----:B------:R-:W-:Y:S05]  /*8060*/  WARPSYNC.ALL ;  /* 0x0000000000007948 */ /* 0x000fea0003800000 */
[----:B------:R-:W-:Y:S01]  /*8070*/  BAR.SYNC.DEFER_BLOCKING 0x0 ;  /* 0x0000000000007b1d */ /* 0x000fe20000010000 */
[C---:B------:R-:W-:Y:S02]  /*8080*/  ISETP.GE.AND P0, PT, R8.reuse, -0x1c40, PT ;  /* 0xffffe3c00800780c */ /* 0x040fe40003f06270 */
[----:B------:R-:W-:-:S11]  /*8090*/  IADD3 R8, R8, 0x2000, RZ ;  /* 0x0000200008087810 */ /* 0x000fd60007ffe0ff */
[----:B------:R-:W-:Y:S05]  /*80a0*/  @!P0 BRA `(.L_x_2929) ;  /* 0xffffffe000e88947 */ /* 0x000fea000383ffff */
[----:B------:R-:W-:Y:S05]  /*80b0*/  EXIT ;  /* 0x000000000000794d */ /* 0x000fea0003800000 */
.L_x_2925:
[----:B------:R-:W-:Y:S01]  /*80c0*/  HFMA2.MMA R32, -RZ, RZ, 0, 4.76837158203125e-07 ;  /* 0x00000008ff207435 */ /* 0x000fe200000001ff */
[----:B--2---:R-:W-:Y:S02]  /*80d0*/  MOV R35, R18 ;  /* 0x0000001200237202 */ /* 0x004fe40000000f00 */
[----:B------:R-:W-:Y:S02]  /*80e0*/  MOV R33, 0x101f ;  /* 0x0000101f00217802 */ /* 0x000fe40000000f00 */
[----:B------:R-:W-:-:S07]  /*80f0*/  MOV R30, 0xffff ;  /* 0x0000ffff001e7802 */ /* 0x000fce0000000f00 */
[----:B01-3--:R-:W-:Y:S05]  /*8100*/  WARPSYNC.COLLECTIVE R30, `(.L_x_2930) ;  /* 0x000000001e087348 */ /* 0x00bfea0003c00000 */
[----:B------:R2:W4:Y:S02]  /*8110*/  SHFL.BFLY P2, R38, R35, R32, R33 ;  /* 0x0c00002023267389 */ /* 0x0005240000040021 */
[----:B01234-:R-:W-:Y:S01]  /*8120*/  ENDCOLLECTIVE ;  /* 0x000000000000791b */ /* 0x01ffe20003800000 */
.L_x_2930:
[----:B------:R-:W-:Y:S02]  /*8130*/  MOV R35, R19 ;  /* 0x0000001300237202 */ /* 0x000fe40000000f00 */
[----:B------:R-:W-:-:S07]  /*8140*/  MOV R21, R38 ;  /* 0x0000002600157202 */ /* 0x000fce0000000f00 */
[----:B------:R-:W-:Y:S05]  /*8150*/  WARPSYNC.COLLECTIVE R30, `(.L_x_2931) ;  /* 0x000000001e087348 */ /* 0x000fea0003c00000 */
[----:B------:R0:W1:Y:S02]  /*8160*/  SHFL.BFLY P2, R38, R35, R32, R33 ;  /* 0x0c00002023267389 */ /* 0x0000640000040021 */
[----:B01----:R-:W-:Y:S01]  /*8170*/  ENDCOLLECTIVE ;  /* 0x000000000000791b */ /* 0x003fe20003800000 */
.L_x_2931:
[----:B------:R-:W-:Y:S01]  /*8180*/  FADD.FTZ R21, R21, R18 ;  /* 0x0000001215157221 */ /* 0x000fe20000010000 */
[----:B------:R-:W-:-:S04]  /*8190*/  HFMA2.MMA R32, -RZ, RZ, 0, 2.384185791015625e-07 ;  /* 0x00000004ff207435 */ /* 0x000fc800000001ff */
[----:B------:R-:W-:Y:S02]  /*81a0*/  MOV R35, R21 ;  /* 0x0000001500237202 */ /* 0x000fe40000000f00 */
[----:B------:R-:W-:-:S07]  /*81b0*/  MOV R20, R38 ;  /* 0x0000002600147202 */ /* 0x000fce0000000f00 */
[----:B------:R-:W-:Y:S05]  /*81c0*/  WARPSYNC.COLLECTIVE R30, `(.L_x_2932) ;  /* 0x000000001e087348 */ /* 0x000fea0003c00000 */
[----:B------:R0:W1:Y:S02]  /*81d0*/  SHFL.BFLY P2, R38, R35, R32, R33 ;  /* 0x0c00002023267389 */ /* 0x0000640000040021 */
[----:B01----:R-:W-:Y:S01]  /*81e0*/  ENDCOLLECTIVE ;  /* 0x000000000000791b */ /* 0x003fe20003800000 */
.L_x_2932:
[----:B------:R-:W-:-:S05]  /*81f0*/  FADD.FTZ R20, R20, R19 ;  /* 0x0000001314147221 */ /* 0x000fca0000010000 */
[----:B------:R-:W-:Y:S02]  /*8200*/  MOV R35, R20 ;  /* 0x0000001400237202 */ /* 0x000fe40000000f00 */
[----:B------:R-:W-:-:S07]  /*8210*/  MOV R22, R38 ;  /* 0x0000002600167202 */ /* 0x000fce0000000f00 */
[----:B------:R-:W-:Y:S05]  /*8220*/  WARPSYNC.COLLECTIVE R30, `(.L_x_2933) ;  /* 0x000000001e087348 */ /* 0x000fea0003c00000 */
[----:B------:R0:W1:Y:S02]  /*8230*/  SHFL.BFLY P2, R38, R35, R32, R33 ;  /* 0x0c00002023267389 */ /* 0x0000640000040021 */
[----:B01----:R-:W-:Y:S01]  /*8240*/  ENDCOLLECTIVE ;  /* 0x000000000000791b */ /* 0x003fe20003800000 */
.L_x_2933:
[----:B------:R-:W-:Y:S01]  /*8250*/  FADD.FTZ R22, R21, R22 ;  /* 0x0000001615167221 */ /* 0x000fe20000010000 */
[----:B------:R-:W-:-:S04]  /*8260*/  HFMA2.MMA R32, -RZ, RZ, 0, 1.1920928955078125e-07 ;  /* 0x00000002ff207435 */ /* 0x000fc800000001ff */
[----:B------:R-:W-:Y:S02]  /*8270*/  MOV R35, R22 ;  /* 0x0000001600237202 */ /* 0x000fe40000000f00 */
[----:B------:R-:W-:-:S07]  /*8280*/  MOV R23, R38 ;  /* 0x0000002600177202 */ /* 0x000fce0000000f00 */
[----:B------:R-:W-:Y:S05]  /*8290*/  WARPSYNC.COLLECTIVE R30, `(.L_x_2934) ;  /* 0x000000001e087348 */ /* 0x000fea0003c00000 */
[----:B------:R0:W1:Y:S02]  /*82a0*/  SHFL.BFLY P2, R38, R35, R32, R33 ;  /* 0x0c00002023267389 */ /* 0x0000640000040021 */
[----:B01----:R-:W-:Y:S01]  /*82b0*/  ENDCOLLECTIVE ;  /* 0x000000000000791b */ /* 0x003fe20003800000 */
.L_x_2934:
[----:B------:R-:W-:-:S05]  /*82c0*/  FADD.FTZ R23, R20, R23 ;  /* 0x0000001714177221 */ /* 0x000fca0000010000 */
[----:B------:R-:W-:Y:S02]  /*82d0*/  MOV R35, R23 ;  /* 0x0000001700237202 */ /* 0x000fe40000000f00 */
[----:B------:R-:W-:-:S07]  /*82e0*/  MOV R25, R38 ;  /* 0x0000002600197202 */ /* 0x000fce0000000f00 */
[----:B------:R-:W-:Y:S05]  /*82f0*/  WARPSYNC.COLLECTIVE R30, `(.L_x_2935) ;  /* 0x000000001e087348 */ /* 0x000fea0003c00000 */
[----:B------:R0:W1:Y:S02]  /*8300*/  SHFL.BFLY P2, R38, R35, R32, R33 ;  /* 0x0c00002023267389 */ /* 0x0000640000040021 */
[----:B01----:R-:W-:Y:S01]  /*8310*/  ENDCOLLECTIVE ;  /* 0x000000000000791b */ /* 0x003fe20003800000 */
.L_x_2935:
[----:B------:R-:W-:Y:S01]  /*8320*/  FADD.FTZ R25, R22, R25 ;  /* 0x0000001916197221 */ /* 0x000fe20000010000 */
[----:B------:R-:W-:-:S04]  /*8330*/  HFMA2.MMA R32, -RZ, RZ, 0, 5.9604644775390625e-08 ;  /* 0x00000001ff207435 */ /* 0x000fc800000001ff */
[----:B------:R-:W-:Y:S02]  /*8340*/  MOV R35, R25 ;  /* 0x0000001900237202 */ /* 0x000fe40000000f00 */
[----:B------:R-:W-:-:S07]  /*8350*/  MOV R18, R38 ;  /* 0x0000002600127202 */ /* 0x000fce0000000f00 */
[----:B------:R-:W-:Y:S05]  /*8360*/  WARPSYNC.COLLECTIVE R30, `(.L_x_2936) ;  /* 0x000000001e087348 */ /* 0x000fea0003c00000 */
[----:B------:R0:W1:Y:S02]  /*8370*/  SHFL.BFLY P2, R38, R35, R32, R33 ;  /* 0x0c00002023267389 */ /* 0x0000640000040021 */
[----:B01----:R-:W-:Y:S01]  /*8380*/  ENDCOLLECTIVE ;  /* 0x000000000000791b */ /* 0x003fe20003800000 */
.L_x_2936:
[----:B------:R-:W-:-:S05]  /*8390*/  FADD.FTZ R24, R23, R18 ;  /* 0x0000001217187221 */ /* 0x000fca0000010000 */
[----:B------:R-:W-:Y:S02]  /*83a0*/  MOV R35, R24 ;  /* 0x0000001800237202 */ /* 0x000fe40000000f00 */
[----:B------:R-:W-:-:S07]  /*83b0*/  MOV R26, R38 ;  /* 0x00000026001a7202 */ /* 0x000fce0000000f00 */
[----:B------:R-:W-:Y:S05]  /*83c0*/  WARPSYNC.COLLECTIVE R30, `(.L_x_2937) ;  /* 0x000000001e087348 */ /* 0x000fea0003c00000 */
[----:B------:R0:W1:Y:S02]  /*83d0*/  SHFL.BFLY P2, R38, R35, R32, R33 ;  /* 0x0c00002023267389 */ /* 0x0000640000040021 */
[----:B01----:R-:W-:Y:S01]  /*83e0*/  ENDCOLLECTIVE ;  /* 0x000000000000791b */ /* 0x003fe20003800000 */
.L_x_2937:
[----:B------:R-:W-:Y:S01]  /*83f0*/  FADD.FTZ R26, R25, R26 ;  /* 0x0000001a191a7221 */ /* 0x000fe20000010000 */
[----:B------:R-:W-:Y:S06]  /*8400*/  BRA `(.L_x_2938) ;  /* 0xffffffec00507947 */ /* 0x000fec000383ffff */
.L_x_2926:
        /* <DEDUP_REMOVED lines=8> */
.L_x_2940:
[----:B------:R-:W-:Y:S05]  /*8490*/  BSYNC B1 ;  /* 0x0000000000017941 */ /* 0x000fea0003800000 */
.L_x_2939:
        /* <DEDUP_REMOVED lines=8> */
.L_x_2941:
[----:B------:R-:W-:Y:S01]  /*8520*/  FADD.FTZ R25, R25, R22 ;  /* 0x0000001619197221 */ /* 0x000fe20000010000 */
[----:B------:R-:W-:-:S04]  /*8530*/  HFMA2.MMA R32, -RZ, RZ, 0, 2.384185791015625e-07 ;  /* 0x00000004ff207435 */ /* 0x000fc800000001ff */
[----:B------:R-:W-:Y:S02]  /*8540*/  MOV R35, R25 ;  /* 0x0000001900237202 */ /* 0x000fe40000000f00 */
[----:B------:R-:W-:-:S07]  /*8550*/  MOV R24, R38 ;  /* 0x0000002600187202 */ /* 0x000fce0000000f00 */
[----:B------:R-:W-:Y:S05]  /*8560*/  WARPSYNC.COLLECTIVE R30, `(.L_x_2942) ;  /* 0x000000001e087348 */ /* 0x000fea0003c00000 */
[----:B------:R0:W1:Y:S02]  /*8570*/  SHFL.BFLY P2, R38, R35, R32, R33 ;  /* 0x0c00002023267389 */ /* 0x0000640000040021 */
[----:B01----:R-:W-:Y:S01]  /*8580*/  ENDCOLLECTIVE ;  /* 0x000000000000791b */ /* 0x003fe20003800000 */
.L_x_2942:
[----:B------:R-:W-:-:S05]  /*8590*/  FADD.FTZ R24, R24, R23 ;  /* 0x0000001718187221 */ /* 0x000fca0000010000 */
[----:B------:R-:W-:Y:S02]  /*85a0*/  MOV R35, R24 ;  /* 0x0000001800237202 */ /* 0x000fe40000000f00 */
[----:B------:R-:W-:-:S07]  /*85b0*/  MOV R26, R38 ;  /* 0x00000026001a7202 */ /* 0x000fce0000000f00 */
[----:B------:R-:W-:Y:S05]  /*85c0*/  WARPSYNC.COLLECTIVE R30, `(.L_x_2943) ;  /* 0x000000001e087348 */ /* 0x000fea0003c00000 */
[----:B------:R0:W1:Y:S02]  /*85d0*/  SHFL.BFLY P2, R38, R35, R32, R33 ;  /* 0x0c00002023267389 */ /* 0x0000640000040021 */
[----:B01----:R-:W-:Y:S01]  /*85e0*/  ENDCOLLECTIVE ;  /* 0x000000000000791b */ /* 0x003fe20003800000 */
.L_x_2943:
[----:B------:R-:W-:Y:S01]  /*85f0*/  FADD.FTZ R26, R25, R26 ;  /* 0x0000001a191a7221 */ /* 0x000fe20000010000 */
[----:B------:R-:W-:-:S04]  /*8600*/  HFMA2.MMA R32, -RZ, RZ, 0, 1.1920928955078125e-07 ;  /* 0x00000002ff207435 */ /* 0x000fc800000001ff */
[----:B------:R-:W-:Y:S02]  /*8610*/  MOV R35, R26 ;  /* 0x0000001a00237202 */ /* 0x000fe40000000f00 */
[----:B------:R-:W-:-:S07]  /*8620*/  MOV R27, R38 ;  /* 0x00000026001b7202 */ /* 0x000fce0000000f00 */
[----:B------:R-:W-:Y:S05]  /*8630*/  WARPSYNC.COLLECTIVE R30, `(.L_x_2944) ;  /* 0x000000001e087348 */ /* 0x000fea0003c00000 */
[----:B------:R0:W1:Y:S02]  /*8640*/  SHFL.BFLY P2, R38, R35, R32, R33 ;  /* 0x0c00002023267389 */ /* 0x0000640000040021 */
[----:B01----:R-:W-:Y:S01]  /*8650*/  ENDCOLLECTIVE ;  /* 0x000000000000791b */ /* 0x003fe20003800000 */
.L_x_2944:
[----:B------:R-:W-:-:S05]  /*8660*/  FADD.FTZ R27, R24, R27 ;  /* 0x0000001b181b7221 */ /* 0x000fca0000010000 */
[----:B------:R-:W-:Y:S02]  /*8670*/  MOV R35, R27 ;  /* 0x0000001b00237202 */ /* 0x000fe40000000f00 */
[----:B------:R-:W-:-:S07]  /*8680*/  MOV R29, R38 ;  /* 0x00000026001d7202 */ /* 0x000fce0000000f00 */
[----:B------:R-:W-:Y:S05]  /*8690*/  WARPSYNC.COLLECTIVE R30, `(.L_x_2945) ;  /* 0x000000001e087348 */ /* 0x000fea0003c00000 */
[----:B------:R0:W1:Y:S02]  /*86a0*/  SHFL.BFLY P2, R38, R35, R32, R33 ;  /* 0x0c00002023267389 */ /* 0x0000640000040021 */
[----:B01----:R-:W-:Y:S01]  /*86b0*/  ENDCOLLECTIVE ;  /* 0x000000000000791b */ /* 0x003fe20003800000 */
.L_x_2945:
[----:B------:R-:W-:Y:S01]  /*86c0*/  FADD.FTZ R29, R26, R29 ;  /* 0x0000001d1a1d7221 */ /* 0x000fe20000010000 */
[----:B------:R-:W-:-:S04]  /*86d0*/  HFMA2.MMA R32, -RZ, RZ, 0, 5.9604644775390625e-08 ;  /* 0x00000001ff207435 */ /* 0x000fc800000001ff */
[----:B------:R-:W-:Y:S02]  /*86e0*/  MOV R35, R29 ;  /* 0x0000001d00237202 */ /* 0x000fe40000000f00 */
[----:B------:R-:W-:-:S07]  /*86f0*/  MOV R22, R38 ;  /* 0x0000002600167202 */ /* 0x000fce0000000f00 */
[----:B------:R-:W-:Y:S05]  /*8700*/  WARPSYNC.COLLECTIVE R30, `(.L_x_2946) ;  /* 0x000000001e087348 */ /* 0x000fea0003c00000 */
[----:B------:R0:W1:Y:S02]  /*8710*/  SHFL.BFLY P2, R38, R35, R32, R33 ;  /* 0x0c00002023267389 */ /* 0x0000640000040021 */
[----:B01----:R-:W-:Y:S01]  /*8720*/  ENDCOLLECTIVE ;  /* 0x000000000000791b */ /* 0x003fe20003800000 */
.L_x_2946:
[----:B------:R-:W-:-:S05]  /*8730*/  FADD.FTZ R22, R27, R22 ;  /* 0x000000161b167221 */ /* 0x000fca0000010000 */
[----:B------:R-:W-:Y:S02]  /*8740*/  MOV R35, R22 ;  /* 0x0000001600237202 */ /* 0x000fe40000000f00 */
[----:B------:R-:W-:-:S07]  /*8750*/  MOV R28, R38 ;  /* 0x00000026001c7202 */ /* 0x000fce0000000f00 */
[----:B------:R-:W-:Y:S05]  /*8760*/  WARPSYNC.COLLECTIVE R30, `(.L_x_2947) ;  /* 0x000000001e087348 */ /* 0x000fea0003c00000 */
[----:B------:R0:W1:Y:S02]  /*8770*/  SHFL.BFLY P2, R38, R35, R32, R33 ;  /* 0x0c00002023267389 */ /* 0x0000640000040021 */
[----:B01----:R-:W-:Y:S01]  /*8780*/  ENDCOLLECTIVE ;  /* 0x000000000000791b */ /* 0x003fe20003800000 */
.L_x_2947:
[----:B------:R-:W-:Y:S01]  /*8790*/  FADD.FTZ R28, R29, R28 ;  /* 0x0000001c1d1c7221 */ /* 0x000fe20000010000 */
[----:B------:R-:W-:Y:S06]  /*87a0*/  BRA `(.L_x_2948) ;  /* 0xffffffec00107947 */ /* 0x000fec000383ffff */
.L_x_2927:
        /* <DEDUP_REMOVED lines=8> */
.L_x_2950:
[----:B------:R-:W-:Y:S05]  /*8830*/  BSYNC B1 ;  /* 0x0000000000017941 */ /* 0x000fea0003800000 */
.L_x_2949:
        /* <DEDUP_REMOVED lines=8> */
.L_x_2951:
[----:B------:R-:W-:Y:S01]  /*88c0*/  FADD.FTZ R25, R25, R22 ;  /* 0x0000001619197221 */ /* 0x000fe20000010000 */
[----:B------:R-:W-:-:S04]  /*88d0*/  HFMA2.MMA R32, -RZ, RZ, 0, 2.384185791015625e-07 ;  /* 0x00000004ff207435 */ /* 0x000fc800000001ff */
[----:B------:R-:W-:Y:S02]  /*88e0*/  MOV R35, R25 ;  /* 0x0000001900237202 */ /* 0x000fe40000000f00 */
[----:B------:R-:W-:-:S07]  /*88f0*/  MOV R24, R38 ;  /* 0x0000002600187202 */ /* 0x000fce0000000f00 */
[----:B------:R-:W-:Y:S05]  /*8900*/  WARPSYNC.COLLECTIVE R30, `(.L_x_2952) ;  /* 0x000000001e087348 */ /* 0x000fea0003c00000 */
[----:B------:R0:W1:Y:S02]  /*8910*/  SHFL.BFLY P2, R38, R35, R32, R33 ;  /* 0x0c00002023267389 */ /* 0x0000640000040021 */
[----:B01----:R-:W-:Y:S01]  /*8920*/  ENDCOLLECTIVE ;  /* 0x000000000000791b */ /* 0x003fe20003800000 */
.L_x_2952:
[----:B------:R-:W-:-:S05]  /*8930*/  FADD.FTZ R24, R24, R23 ;  /* 0x0000001718187221 */ /* 0x000fca0000010000 */
[----:B------:R-:W-:Y:S02]  /*8940*/  MOV R35, R24 ;  /* 0x0000001800237202 */ /* 0x000fe40000000f00 */
[----:B------:R-:W-:-:S07]  /*8950*/  MOV R26, R38 ;  /* 0x00000026001a7202 */ /* 0x000fce0000000f00 */
[----:B------:R-:W-:Y:S05]  /*8960*/  WARPSYNC.COLLECTIVE R30, `(.L_x_2953) ;  /* 0x000000001e087348 */ /* 0x000fea0003c00000 */
[----:B------:R0:W1:Y:S02]  /*8970*/  SHFL.BFLY P2, R38, R35, R32, R33 ;  /* 0x0c00002023267389 */ /* 0x0000640000040021 */
[----:B01----:R-:W-:Y:S01]  /*8980*/  ENDCOLLECTIVE ;  /* 0x000000000000791b */ /* 0x003fe20003800000 */
.L_x_2953:
[----:B------:R-:W-:Y:S01]  /*8990*/  FADD.FTZ R26, R25, R26 ;  /* 0x0000001a191a7221 */ /* 0x000fe20000010000 */
[----:B------:R-:W-:-:S04]  /*89a0*/  HFMA2.MMA R32, -RZ, RZ, 0, 1.1920928955078125e-07 ;  /* 0x00000002ff207435 */ /* 0x000fc800000001ff */
[----:B------:R-:W-:Y:S02]  /*89b0*/  MOV R35, R26 ;  /* 0x0000001a00237202 */ /* 0x000fe40000000f00 */
[----:B------:R-:W-:-:S07]  /*89c0*/  MOV R27, R38 ;  /* 0x00000026001b7202 */ /* 0x000fce0000000f00 */
[----:B------:R-:W-:Y:S05]  /*89d0*/  WARPSYNC.COLLECTIVE R30, `(.L_x_2954) ;  /* 0x000000001e087348 */ /* 0x000fea0003c00000 */
[----:B------:R0:W1:Y:S02]  /*89e0*/  SHFL.BFLY P2, R38, R35, R32, R33 ;  /* 0x0c00002023267389 */ /* 0x0000640000040021 */
[----:B01----:R-:W-:Y:S01]  /*89f0*/  ENDCOLLECTIVE ;  /* 0x000000000000791b */ /* 0x003fe20003800000 */
.L_x_2954:
[----:B------:R-:W-:-:S05]  /*8a00*/  FADD.FTZ R27, R24, R27 ;  /* 0x0000001b181b7221 */ /* 0x000fca0000010000 */
[----:B------:R-:W-:Y:S02]  /*8a10*/  MOV R35, R27 ;  /* 0x0000001b00237202 */ /* 0x000fe40000000f00 */
[----:B------:R-:W-:-:S07]  /*8a20*/  MOV R29, R38 ;  /* 0x00000026001d7202 */ /* 0x000fce0000000f00 */
[----:B------:R-:W-:Y:S05]  /*8a30*/  WARPSYNC.COLLECTIVE R30, `(.L_x_2955) ;  /* 0x000000001e087348 */ /* 0x000fea0003c00000 */
[----:B------:R0:W1:Y:S02]  /*8a40*/  SHFL.BFLY P2, R38, R35, R32, R33 ;  /* 0x0c00002023267389 */ /* 0x0000640000040021 */
[----:B01----:R-:W-:Y:S01]  /*8a50*/  ENDCOLLECTIVE ;  /* 0x000000000000791b */ /* 0x003fe20003800000 */
.L_x_2955:
[----:B------:R-:W-:Y:S01]  /*8a60*/  FADD.FTZ R29, R26, R29 ;  /* 0x0000001d1a1d7221 */ /* 0x000fe20000010000 */
[----:B------:R-:W-:-:S04]  /*8a70*/  HFMA2.MMA R32, -RZ, RZ, 0, 5.9604644775390625e-08 ;  /* 0x00000001ff207435 */ /* 0x000fc800000001ff */
[----:B------:R-:W-:Y:S02]  /*8a80*/  MOV R35, R29 ;  /* 0x0000001d00237202 */ /* 0x000fe40000000f00 */
[----:B------:R-:W-:-:S07]  /*8a90*/  MOV R22, R38 ;  /* 0x0000002600167202 */ /* 0x000fce0000000f00 */
[----:B------:R-:W-:Y:S05]  /*8aa0*/  WARPSYNC.COLLECTIVE R30, `(.L_x_2956) ;  /* 0x000000001e087348 */ /* 0x000fea0003c00000 */
[----:B------:R0:W1:Y:S02]  /*8ab0*/  SHFL.BFLY P2, R38, R35, R32, R33 ;  /* 0x0c00002023267389 */ /* 0x0000640000040021 */
[----:B01----:R-:W-:Y:S01]  /*8ac0*/  ENDCOLLECTIVE ;  /* 0x000000000000791b */ /* 0x003fe20003800000 */
.L_x_2956:
[----:B------:R-:W-:-:S05]  /*8ad0*/  FADD.FTZ R22, R27, R22 ;  /* 0x000000161b167221 */ /* 0x000fca0000010000 */
[----:B------:R-:W-:Y:S02]  /*8ae0*/  MOV R35, R22 ;  /* 0x0000001600237202 */ /* 0x000fe40000000f00 */
[----:B------:R-:W-:-:S07]  /*8af0*/  MOV R28, R38 ;  /* 0x00000026001c7202 */ /* 0x000fce0000000f00 */
[----:B------:R-:W-:Y:S05]  /*8b00*/  WARPSYNC.COLLECTIVE R30, `(.L_x_2957) ;  /* 0x000000001e087348 */ /* 0x000fea0003c00000 */
[----:B------:R0:W1:Y:S02]  /*8b10*/  SHFL.BFLY P2, R38, R35, R32, R33 ;  /* 0x0c00002023267389 */ /* 0x0000640000040021 */
[----:B01----:R-:W-:Y:S01]  /*8b20*/  ENDCOLLECTIVE ;  /* 0x000000000000791b */ /* 0x003fe20003800000 */
.L_x_2957:
[----:B------:R-:W-:Y:S01]  /*8b30*/  FADD.FTZ R28, R29, R28 ;  /* 0x0000001c1d1c7221 */ /* 0x000fe20000010000 */
[----:B------:R-:W-:Y:S06]  /*8b40*/  BRA `(.L_x_2958) ;  /* 0xffffffe800b87947 */ /* 0x000fec000383ffff */
.L_x_2928:
        /* <DEDUP_REMOVED lines=8> */
.L_x_2960:
[----:B------:R-:W-:Y:S05]  /*8bd0*/  BSYNC B0 ;  /* 0x0000000000007941 */ /* 0x000fea0003800000 */
.L_x_2959:
        /* <DEDUP_REMOVED lines=10> */
.L_x_2961:
        /* <DEDUP_REMOVED lines=15> */
.L_x_2962:
[----:B------:R-:W-:Y:S02]  /*8d70*/  MOV R35, R34 ;  /* 0x0000002200237202 */ /* 0x000fe40000000f00 */
[----:B------:R-:W-:-:S07]  /*8d80*/  MOV R23, R38 ;  /* 0x0000002600177202 */ /* 0x000fce0000000f00 */
[----:B------:R-:W-:Y:S05]  /*8d90*/  WARPSYNC.COLLECTIVE R30, `(.L_x_2963) ;  /* 0x000000001e087348 */ /* 0x000fea0003c00000 */
[----:B------:R0:W1:Y:S02]  /*8da0*/  SHFL.BFLY P2, R38, R35, R32, R33 ;  /* 0x0c00002023267389 */ /* 0x0000640000040021 */
[----:B01----:R-:W-:Y:S01]  /*8db0*/  ENDCOLLECTIVE ;  /* 0x000000000000791b */ /* 0x003fe20003800000 */
.L_x_2963:
        /* <DEDUP_REMOVED lines=10> */
.L_x_2964:
[----:B------:R-:W-:-:S05]  /*8e60*/  FADD.FTZ R23, R34, R37 ;  /* 0x0000002522177221 */ /* 0x000fca0000010000 */
[----:B------:R-:W-:Y:S02]  /*8e70*/  MOV R35, R23 ;  /* 0x0000001700237202 */ /* 0x000fe40000000f00 */
[----:B------:R-:W-:-:S07]  /*8e80*/  MOV R39, R38 ;  /* 0x0000002600277202 */ /* 0x000fce0000000f00 */
[----:B------:R-:W-:Y:S05]  /*8e90*/  WARPSYNC.COLLECTIVE R30, `(.L_x_2965) ;  /* 0x000000001e087348 */ /* 0x000fea0003c00000 */
[----:B------:R0:W1:Y:S02]  /*8ea0*/  SHFL.BFLY P2, R38, R35, R32, R33 ;  /* 0x0c00002023267389 */ /* 0x0000640000040021 */
[----:B01----:R-:W-:Y:S01]  /*8eb0*/  ENDCOLLECTIVE ;  /* 0x000000000000791b */ /* 0x003fe20003800000 */
.L_x_2965:
        /* <DEDUP_REMOVED lines=8> */
.L_x_2966:
        /* <DEDUP_REMOVED lines=10> */
.L_x_2967:
[----:B------:R-:W-:Y:S01]  /*8fe0*/  FADD.FTZ R36, R39, R36 ;  /* 0x0000002427247221 */ /* 0x000fe20000010000 */
[----:B------:R-:W-:Y:S01]  /*8ff0*/  HFMA2.MMA R32, -RZ, RZ, 0, 4.76837158203125e-07 ;  /* 0x00000008ff207435 */ /* 0x000fe200000001ff */
[----:B------:R-:W-:Y:S02]  /*9000*/  MOV R35, R31 ;  /* 0x0000001f00237202 */ /* 0x000fe40000000f00 */
[----:B------:R-:W-:-:S08]  /*9010*/  MOV R34, R38 ;  /* 0x0000002600227202 */ /* 0x000fd00000000f00 */
[----:B------:R-:W-:Y:S05]  /*9020*/  WARPSYNC.COLLECTIVE R30, `(.L_x_2968) ;  /* 0x000000001e087348 */ /* 0x000fea0003c00000 */
[----:B------:R0:W1:Y:S02]  /*9030*/  SHFL.BFLY P2, R38, R35, R32, R33 ;  /* 0x0c00002023267389 */ /* 0x0000640000040021 */
[----:B01----:R-:W-:Y:S01]  /*9040*/  ENDCOLLECTIVE ;  /* 0x000000000000791b */ /* 0x003fe20003800000 */
.L_x_2968:
        /* <DEDUP_REMOVED lines=8> */
.L_x_2969:
[----:B------:R-:W-:Y:S01]  /*90d0*/  FADD.FTZ R26, R26, R31 ;  /* 0x0000001f1a1a7221 */ /* 0x000fe20000010000 */
[----:B------:R-:W-:-:S04]  /*90e0*/  HFMA2.MMA R32, -RZ, RZ, 0, 2.384185791015625e-07 ;  /* 0x00000004ff207435 */ /* 0x000fc800000001ff */
[----:B------:R-:W-:Y:S02]  /*90f0*/  MOV R35, R26 ;  /* 0x0000001a00237202 */ /* 0x000fe40000000f00 */
[----:B------:R-:W-:-:S07]  /*9100*/  MOV R27, R38 ;  /* 0x00000026001b7202 */ /* 0x000fce0000000f00 */
[----:B------:R-:W-:Y:S05]  /*9110*/  WARPSYNC.COLLECTIVE R30, `(.L_x_2970) ;  /* 0x000000001e087348 */ /* 0x000fea0003c00000 */
[----:B------:R0:W1:Y:S02]  /*9120*/  SHFL.BFLY P2, R38, R35, R32, R33 ;  /* 0x0c00002023267389 */ /* 0x0000640000040021 */
[----:B01----:R-:W-:Y:S01]  /*9130*/  ENDCOLLECTIVE ;  /* 0x000000000000791b */ /* 0x003fe20003800000 */
.L_x_2970:
[----:B------:R-:W-:-:S05]  /*9140*/  FADD.FTZ R27, R27, R40 ;  /* 0x000000281b1b7221 */ /* 0x000fca0000010000 */
[----:B------:R-:W-:Y:S02]  /*9150*/  MOV R35, R27 ;  /* 0x0000001b00237202 */ /* 0x000fe40000000f00 */
[----:B------:R-:W-:-:S07]  /*9160*/  MOV R25, R38 ;  /* 0x0000002600197202 */ /* 0x000fce0000000f00 */
[----:B------:R-:W-:Y:S05]  /*9170*/  WARPSYNC.COLLECTIVE R30, `(.L_x_2971) ;  /* 0x000000001e087348 */ /* 0x000fea0003c00000 */
[----:B------:R0:W1:Y:S02]  /*9180*/  SHFL.BFLY P2, R38, R35, R32, R33 ;  /* 0x0c00002023267389 */ /* 0x0000640000040021 */
[----:B01----:R-:W-:Y:S01]  /*9190*/  ENDCOLLECTIVE ;  /* 0x000000000000791b */ /* 0x003fe20003800000 */
.L_x_2971:
[----:B------:R-:W-:Y:S01]  /*91a0*/  FADD.FTZ R25, R26, R25 ;  /* 0x000000191a197221 */ /* 0x000fe20000010000 */
[----:B------:R-:W-:-:S04]  /*91b0*/  HFMA2.MMA R32, -RZ, RZ, 0, 1.1920928955078125e-07 ;  /* 0x00000002ff207435 */ /* 0x000fc800000001ff */
[----:B------:R-:W-:Y:S02]  /*91c0*/  MOV R35, R25 ;  /* 0x0000001900237202 */ /* 0x000fe40000000f00 */
[----:B------:R-:W-:-:S07]  /*91d0*/  MOV R40, R38 ;  /* 0x0000002600287202 */ /* 0x000fce0000000f00 */
[----:B------:R-:W-:Y:S05]  /*91e0*/  WARPSYNC.COLLECTIVE R30, `(.L_x_2972) ;  /* 0x000000001e087348 */ /* 0x000fea0003c00000 */
[----:B------:R0:W1:Y:S02]  /*91f0*/  SHFL.BFLY P2, R38, R35, R32, R33 ;  /* 0x0c00002023267389 */ /* 0x0000640000040021 */
[----:B01----:R-:W-:Y:S01]  /*9200*/  ENDCOLLECTIVE ;  /* 0x000000000000791b */ /* 0x003fe20003800000 */
.L_x_2972:
[----:B------:R-:W-:-:S05]  /*9210*/  FADD.FTZ R24, R27, R40 ;  /* 0x000000281b187221 */ /* 0x000fca0000010000 */
[----:B------:R-:W-:Y:S02]  /*9220*/  MOV R35, R24 ;  /* 0x0000001800237202 */ /* 0x000fe40000000f00 */
[----:B------:R-:W-:-:S07]  /*9230*/  MOV R26, R38 ;  /* 0x00000026001a7202 */ /* 0x000fce0000000f00 */
[----:B------:R-:W-:Y:S05]  /*9240*/  WARPSYNC.COLLECTIVE R30, `(.L_x_2973) ;  /* 0x000000001e087348 */ /* 0x000fea0003c00000 */
[----:B------:R0:W1:Y:S02]  /*9250*/  SHFL.BFLY P2, R38, R35, R32, R33 ;  /* 0x0c00002023267389 */ /* 0x0000640000040021 */
[----:B01----:R-:W-:Y:S01]  /*9260*/  ENDCOLLECTIVE ;  /* 0x000000000000791b */ /* 0x003fe20003800000 */
.L_x_2973:
[----:B------:R-:W-:Y:S01]  /*9270*/  FADD.FTZ R26, R25, R26 ;  /* 0x0000001a191a7221 */ /* 0x000fe20000010000 */
[----:B------:R-:W-:-:S04]  /*9280*/  HFMA2.MMA R32, -RZ, RZ, 0, 5.9604644775390625e-08 ;  /* 0x00000001ff207435 */ /* 0x000fc800000001ff */
[----:B------:R-:W-:Y:S02]  /*9290*/  MOV R35, R26 ;  /* 0x0000001a00237202 */ /* 0x000fe40000000f00 */
[----:B------:R-:W-:-:S07]  /*92a0*/  MOV R27, R38 ;  /* 0x00000026001b7202 */ /* 0x000fce0000000f00 */
[----:B------:R-:W-:Y:S05]  /*92b0*/  WARPSYNC.COLLECTIVE R30, `(.L_x_2974) ;  /* 0x000000001e087348 */ /* 0x000fea0003c00000 */
[----:B------:R0:W1:Y:S02]  /*92c0*/  SHFL.BFLY P2, R38, R35, R32, R33 ;  /* 0x0c00002023267389 */ /* 0x0000640000040021 */
[----:B01----:R-:W-:Y:S01]  /*92d0*/  ENDCOLLECTIVE ;  /* 0x000000000000791b */ /* 0x003fe20003800000 */
.L_x_2974:
[----:B------:R-:W-:-:S05]  /*92e0*/  FADD.FTZ R27, R24, R27 ;  /* 0x0000001b181b7221 */ /* 0x000fca0000010000 */
[----:B------:R-:W-:Y:S02]  /*92f0*/  MOV R35, R27 ;  /* 0x0000001b00237202 */ /* 0x000fe40000000f00 */
[----:B------:R-:W-:-:S07]  /*9300*/  MOV R25, R38 ;  /* 0x0000002600197202 */ /* 0x000fce0000000f00 */
[----:B------:R-:W-:Y:S05]  /*9310*/  WARPSYNC.COLLECTIVE R30, `(.L_x_2975) ;  /* 0x000000001e087348 */ /* 0x000fea0003c00000 */
[----:B------:R0:W1:Y:S02]  /*9320*/  SHFL.BFLY P2, R38, R35, R32, R33 ;  /* 0x0c00002023267389 */ /* 0x0000640000040021 */
[----:B01----:R-:W-:Y:S01]  /*9330*/  ENDCOLLECTIVE ;  /* 0x000000000000791b */ /* 0x003fe20003800000 */
.L_x_2975:
[----:B------:R-:W-:Y:S01]  /*9340*/  FADD.FTZ R25, R26, R25 ;  /* 0x000000191a197221 */ /* 0x000fe20000010000 */
[----:B------:R-:W-:Y:S01]  /*9350*/  HFMA2.MMA R32, -RZ, RZ, 0, 4.76837158203125e-07 ;  /* 0x00000008ff207435 */ /* 0x000fe200000001ff */
[----:B------:R-:W-:Y:S02]  /*9360*/  MOV R35, R23 ;  /* 0x0000001700237202 */ /* 0x000fe40000000f00 */
[----:B------:R-:W-:-:S08]  /*9370*/  MOV R24, R38 ;  /* 0x0000002600187202 */ /* 0x000fd00000000f00 */
[----:B------:R-:W-:Y:S05]  /*9380*/  WARPSYNC.COLLECTIVE R30, `(.L_x_2976) ;  /* 0x000000001e087348 */ /* 0x000fea0003c00000 */
[----:B------:R0:W1:Y:S02]  /*9390*/  SHFL.BFLY P2, R38, R35, R32, R33 ;  /* 0x0c00002023267389 */ /* 0x0000640000040021 */
[----:B01----:R-:W-:Y:S01]  /*93a0*/  ENDCOLLECTIVE ;  /* 0x000000000000791b */ /* 0x003fe20003800000 */
.L_x_2976:
[----:B------:R-:W-:Y:S01]  /*93b0*/  FADD.FTZ R24, R27, R24 ;  /* 0x000000181b187221 */ /* 0x000fe20000010000 */
[----:B------:R-:W-:Y:S02]  /*93c0*/  MOV R35, R22 ;  /* 0x0000001600237202 */ /* 0x000fe40000000f00 */
[----:B------:R-:W-:-:S07]  /*93d0*/  MOV R28, R38 ;  /* 0x00000026001c7202 */ /* 0x000fce0000000f00 */
[----:B------:R-:W-:Y:S05]  /*93e0*/  WARPSYNC.COLLECTIVE R30, `(.L_x_2977) ;  /* 0x000000001e087348 */ /* 0x000fea0003c00000 */
[----:B------:R0:W1:Y:S02]  /*93f0*/  SHFL.BFLY P2, R38, R35, R32, R33 ;  /* 0x0c00002023267389 */ /* 0x0000640000040021 */
[----:B01----:R-:W-:Y:S01]  /*9400*/  ENDCOLLECTIVE ;  /* 0x000000000000791b */ /* 0x003fe20003800000 */
.L_x_2977:
        /* <DEDUP_REMOVED lines=13> */
.L_x_2978:
[----:B------:R-:W-:-:S05]  /*94e0*/  FADD.FTZ R31, R41, R22 ;  /* 0x00000016291f7221 */ /* 0x000fca0000010000 */
[----:B------:R-:W-:Y:S02]  /*94f0*/  MOV R35, R31 ;  /* 0x0000001f00237202 */ /* 0x000fe40000000f00 */
[----:B------:R-:W-:-:S07]  /*9500*/  MOV R41, R38 ;  /* 0x0000002600297202 */ /* 0x000fce0000000f00 */
[----:B------:R-:W-:Y:S05]  /*9510*/  WARPSYNC.COLLECTIVE R30, `(.L_x_2979) ;  /* 0x000000001e087348 */ /* 0x000fea0003c00000 */
[----:B------:R0:W1:Y:S02]  /*9520*/  SHFL.BFLY P2, R38, R35, R32, R33 ;  /* 0x0c00002023267389 */ /* 0x0000640000040021 */
[----:B01----:R-:W-:Y:S01]  /*9530*/  ENDCOLLECTIVE ;  /* 0x000000000000791b */ /* 0x003fe20003800000 */
.L_x_2979:
        /* <DEDUP_REMOVED lines=8> */
.L_x_2980:
[----:B------:R-:W-:Y:S02]  /*95c0*/  MOV R35, R43 ;  /* 0x0000002b00237202 */ /* 0x000fe40000000f00 */
[----:B------:R-:W-:-:S07]  /*95d0*/  MOV R19, R38 ;  /* 0x0000002600137202 */ /* 0x000fce0000000f00 */
[----:B------:R-:W-:Y:S05]  /*95e0*/  WARPSYNC.COLLECTIVE R30, `(.L_x_2981) ;  /* 0x000000001e087348 */ /* 0x000fea0003c00000 */
[----:B------:R0:W1:Y:S02]  /*95f0*/  SHFL.BFLY P2, R38, R35, R32, R33 ;  /* 0x0c00002023267389 */ /* 0x0000640000040021 */
[----:B01----:R-:W-:Y:S01]  /*9600*/  ENDCOLLECTIVE ;  /* 0x000000000000791b */ /* 0x003fe20003800000 */
.L_x_2981:
        /* <DEDUP_REMOVED lines=10> */
.L_x_2982:
        /* <DEDUP_REMOVED lines=8> */
.L_x_2983:
        /* <DEDUP_REMOVED lines=9> */
.L_x_2984:
        /* <DEDUP_REMOVED lines=9> */
.L_x_2985:
[----:B------:R-:W-:Y:S01]  /*9850*/  FADD.FTZ R21, R21, R18 ;  /* 0x0000001215157221 */ /* 0x000fe20000010000 */
[----:B------:R-:W-:-:S04]  /*9860*/  HFMA2.MMA R32, -RZ, RZ, 0, 2.384185791015625e-07 ;  /* 0x00000004ff207435 */ /* 0x000fc800000001ff */
[----:B------:R-:W-:Y:S02]  /*9870*/  MOV R35, R21 ;  /* 0x0000001500237202 */ /* 0x000fe40000000f00 */
[----:B------:R-:W-:-:S07]  /*9880*/  MOV R20, R38 ;  /* 0x0000002600147202 */ /* 0x000fce0000000f00 */
[----:B------:R-:W-:Y:S05]  /*9890*/  WARPSYNC.COLLECTIVE R30, `(.L_x_2986) ;  /* 0x000000001e087348 */ /* 0x000fea0003c00000 */
[----:B------:R0:W1:Y:S02]  /*98a0*/  SHFL.BFLY P2, R38, R35, R32, R33 ;  /* 0x0c00002023267389 */ /* 0x0000640000040021 */
[----:B01----:R-:W-:Y:S01]  /*98b0*/  ENDCOLLECTIVE ;  /* 0x000000000000791b */ /* 0x003fe20003800000 */
.L_x_2986:
[----:B------:R-:W-:-:S05]  /*98c0*/  FADD.FTZ R40, R20, R19 ;  /* 0x0000001314287221 */ /* 0x000fca0000010000 */
[----:B------:R-:W-:Y:S02]  /*98d0*/  MOV R35, R40 ;  /* 0x0000002800237202 */ /* 0x000fe40000000f00 */
[----:B------:R-:W-:-:S07]  /*98e0*/  MOV R18, R38 ;  /* 0x0000002600127202 */ /* 0x000fce0000000f00 */
[----:B------:R-:W-:Y:S05]  /*98f0*/  WARPSYNC.COLLECTIVE R30, `(.L_x_2987) ;  /* 0x000000001e087348 */ /* 0x000fea0003c00000 */
[----:B------:R0:W1:Y:S02]  /*9900*/  SHFL.BFLY P2, R38, R35, R32, R33 ;  /* 0x0c00002023267389 */ /* 0x0000640000040021 */
[----:B01----:R-:W-:Y:S01]  /*9910*/  ENDCOLLECTIVE ;  /* 0x000000000000791b */ /* 0x003fe20003800000 */
.L_x_2987:
        /* <DEDUP_REMOVED lines=9> */
.L_x_2988:
        /* <DEDUP_REMOVED lines=12> */
.L_x_2989:
        /* <DEDUP_REMOVED lines=9> */
.L_x_2990:
[----:B------:R-:W-:-:S05]  /*9b00*/  FADD.FTZ R40, R41, R40 ;  /* 0x0000002829287221 */ /* 0x000fca0000010000 */
[----:B------:R-:W-:Y:S02]  /*9b10*/  MOV R35, R40 ;  /* 0x0000002800237202 */ /* 0x000fe40000000f00 */
[----:B------:R-:W-:-:S07]  /*9b20*/  MOV R27, R38 ;  /* 0x00000026001b7202 */ /* 0x000fce0000000f00 */
[----:B------:R-:W-:Y:S05]  /*9b30*/  WARPSYNC.COLLECTIVE R30, `(.L_x_2991) ;  /* 0x000000001e087348 */ /* 0x000fea0003c00000 */
[----:B------:R0:W1:Y:S02]  /*9b40*/  SHFL.BFLY P2, R38, R35, R32, R33 ;  /* 0x0c00002023267389 */ /* 0x0000640000040021 */
[----:B01----:R-:W-:Y:S01]  /*9b50*/  ENDCOLLECTIVE ;  /* 0x000000000000791b */ /* 0x003fe20003800000 */
.L_x_2991:
[----:B------:R-:W-:Y:S01]  /*9b60*/  FADD.FTZ R22, R42, R27 ;  /* 0x0000001b2a167221 */ /* 0x000fe20000010000 */
[----:B------:R-:W-:Y:S06]  /*9b70*/  BRA `(.L_x_2992) ;  /* 0xffffffe400247947 */ /* 0x000fec000383ffff */
.L_x_2993:
        /* <DEDUP_REMOVED lines=16> */
.L_x_3229:


//--------------------- .text._ZN13group_norm_v214gn_cuda_kernelI6__halfLi480ELi3ELi32ELi30ELi1024ELb0ELi4ELi960ELi960ELi4ELb1ELi1ELb0ELb0ENS_16CompileConditionILi900EEEEEvPT_PKS4_S7_S7_flPfS8_Pj --------------------------
	.section	.text._ZN13group_norm_v214gn_cuda_kernelI6__halfLi480ELi3ELi32ELi30ELi1024ELb0ELi4ELi960ELi960ELi4ELb1ELi1ELb0ELb0ENS_16CompileConditionILi900EEEEEvPT_PKS4_S7_S7_flPfS8_Pj,"ax",@progbits
	.align	128
        .global         _ZN13group_norm_v214gn_cuda_kernelI6__halfLi480ELi3ELi32ELi30ELi1024ELb0ELi4ELi960ELi960ELi4ELb1ELi1ELb0ELb0ENS_16CompileConditionILi900EEEEEvPT_PKS4_S7_S7_flPfS8_Pj
        .type           _ZN13group_norm_v214gn_cuda_kernelI6__halfLi480ELi3ELi32ELi30ELi1024ELb0ELi4ELi960ELi960ELi4ELb1ELi1ELb0ELb0ENS_16CompileConditionILi900EEEEEvPT_PKS4_S7_S7_flPfS8_Pj,@function
        .size           _ZN13group_norm_v214gn_cuda_kernelI6__halfLi480ELi3ELi32ELi30ELi1024ELb0ELi4ELi960ELi960ELi4ELb1ELi1ELb0ELb0ENS_16CompileConditionILi900EEEEEvPT_PKS4_S7_S7_flPfS8_Pj,(.L_x_3230 - _ZN13group_norm_v214gn_cuda_kernelI6__halfLi480ELi3ELi32ELi30ELi1024ELb0ELi4ELi960ELi960ELi4ELb1ELi1ELb0ELb0ENS_16CompileConditionILi900EEEEEvPT_PKS4_S7_S7_flPfS8_Pj)
        .other          _ZN13group_norm_v214gn_cuda_kernelI6__halfLi480ELi3ELi32ELi30ELi1024ELb0ELi4ELi960ELi960ELi4ELb1ELi1ELb0ELb0ENS_16CompileConditionILi900EEEEEvPT_PKS4_S7_S7_flPfS8_Pj,@"STO_CUDA_ENTRY STV_DEFAULT"
_ZN13group_norm_v214gn_cuda_kernelI6__halfLi480ELi3ELi32ELi30ELi1024ELb0ELi4ELi960ELi960ELi4ELb1ELi1ELb0ELb0ENS_16CompileConditionILi900EEEEEvPT_PKS4_S7_S7_flPfS8_Pj:
.text._ZN13group_norm_v214gn_cuda_kernelI6__halfLi480ELi3ELi32ELi30ELi1024ELb0ELi4ELi960ELi960ELi4ELb1ELi1ELb0ELb0ENS_16CompileConditionILi900EEEEEvPT_PKS4_S7_S7_flPfS8_Pj:
[----:B------:R-:W-:Y:S01]  /*0000*/  LDC R1, c[0x0][0x28] ;  /* 0x00000a00ff017b82 */ /* 0x000fe20000000800 */
[----:B------:R-:W0:Y:S01]  /*0010*/  S2R R2, SR_CTAID.Y ;  /* 0x0000000000027919 */ /* 0x000e220000002600 */
[----:B------:R-:W-:Y:S02]  /*0020*/  ULDC.64 UR4, c[0x0][0x238] ;  /* 0x00008e0000047ab9 */ /* 0x000fe40000000a00 */
[----:B0-----:R-:W-:-:S04]  /*0030*/  ISETP.GE.U32.AND P0, PT, R2, UR4, PT ;  /* 0x0000000402007c0c */ /* 0x001fc8000bf06070 */
[----:B------:R-:W-:-:S13]  /*0040*/  ISETP.GE.AND.EX P0, PT, RZ, UR5, PT, P0 ;  /* 0x00000005ff007c0c */ /* 0x000fda000bf06300 */
[----:B------:R-:W-:Y:S05]  /*0050*/  @P0 EXIT ;  /* 0x000000000000094d */ /* 0x000fea0003800000 */
[----:B------:R-:W0:Y:S01]  /*0060*/  S2R R3, SR_TID.X ;  /* 0x0000000000037919 */ /* 0x000e220000002100 */
[----:B------:R-:W-:Y:S01]  /*0070*/  ULDC.64 UR4, c[0x0][0x220] ;  /* 0x0000880000047ab9 */ /* 0x000fe20000000a00 */
[----:B------:R-:W-:Y:S01]  /*0080*/  ULDC.64 UR6, c[0x0][0x228] ;  /* 0x00008a0000067ab9 */ /* 0x000fe20000000a00 */
[----:B------:R-:W-:Y:S01]  /*0090*/  ULDC.64 UR8, c[0x0][0x208] ;  /* 0x0000820000087ab9 */ /* 0x000fe20000000a00 */
[----:B0-----:R-:W-:-:S05]  /*00a0*/  IMAD.WIDE.U32 R4, R3, -0x77777777, RZ ;  /* 0x8888888903047825 */ /* 0x001fca00078e00ff */
[----:B------:R-:W-:-:S05]  /*00b0*/  SHF.R.U32.HI R0, RZ, 0x7, R5 ;  /* 0x00000007ff007819 */ /* 0x000fca0000011605 */
[----:B------:R-:W-:-:S05]  /*00c0*/  IMAD R0, R0, -0xf0, R3 ;  /* 0xffffff1000007824 */ /* 0x000fca00078e0203 */
[----:B------:R-:W-:-:S04]  /*00d0*/  SHF.L.U32 R0, R0, 0x2, RZ ;  /* 0x0000000200007819 */ /* 0x000fc800000006ff */
        /* <DEDUP_REMOVED lines=8> */
[----:B------:R-:W-:Y:S01]  /*0160*/  HFMA2.MMA R6, -RZ, RZ, 0, 0 ;  /* 0x00000000ff067435 */ /* 0x000fe200000001ff */
[----:B------:R-:W-:Y:S01]  /*0170*/  MOV R5, R2 ;  /* 0x0000000200057202 */ /* 0x000fe20000000f00 */
[----:B------:R-:W-:Y:S01]  /*0180*/  UMOV UR4, URZ ;  /* 0x0000003f00047c82 */ /* 0x000fe20008000000 */
[----:B------:R-:W0:Y:S08]  /*0190*/  S2R R4, SR_CTAID.X ;  /* 0x0000000000047919 */ /* 0x000e300000002500 */
.L_x_3004:
[----:B------:R-:W-:Y:S01]  /*01a0*/  IMAD.WIDE.U32 R18, R3, -0x77777777, RZ ;  /* 0x8888888903127825 */ /* 0x000fe200078e00ff */
[----:B01----:R-:W-:Y:S01]  /*01b0*/  SHF.L.U32 R7, R4, 0x2, RZ ;  /* 0x0000000204077819 */ /* 0x003fe200000006ff */
[----:B------:R-:W-:Y:S01]  /*01c0*/  ULDC.64 UR6, c[0x0][0x218] ;  /* 0x0000860000067ab9 */ /* 0x000fe20000000a00 */
[----:B------:R-:W-:Y:S01]  /*01d0*/  MOV R9, RZ ;  /* 0x000000ff00097202 */ /* 0x000fe20000000f00 */
[----:B------:R-:W-:Y:S01]  /*01e0*/  IMAD R15, R6, 0xf0000, RZ ;  /* 0x000f0000060f7824 */ /* 0x000fe200078e02ff */
[----:B------:R-:W-:Y:S02]  /*01f0*/  SHF.R.U32.HI R18, RZ, 0x7, R19 ;  /* 0x00000007ff127819 */ /* 0x000fe40000011613 */
[----:B------:R-:W-:-:S03]  /*0200*/  LOP3.LUT R7, R7, 0x3fc, RZ, 0xc0, !PT ;  /* 0x000003fc07077812 */ /* 0x000fc600078ec0ff */
[----:B------:R-:W-:Y:S01]  /*0210*/  IMAD R0, R18, -0xf0, R3 ;  /* 0xffffff1012007824 */ /* 0x000fe200078e0203 */
[----:B------:R-:W-:-:S04]  /*0220*/  IADD3 R7, R7, R18, RZ ;  /* 0x0000001207077210 */ /* 0x000fc80007ffe0ff */
[----:B------:R-:W-:Y:S01]  /*0230*/  SHF.L.U32 R8, R0, 0x2, RZ ;  /* 0x0000000200087819 */ /* 0x000fe200000006ff */
[----:B------:R-:W-:-:S04]  /*0240*/  IMAD R7, R7, 0x3c0, RZ ;  /* 0x000003c007077824 */ /* 0x000fc800078e02ff */
[----:B------:R-:W-:-:S05]  /*0250*/  IMAD.WIDE.U32 R8, R5, 0xf0000, R8 ;  /* 0x000f000005087825 */ /* 0x000fca00078e0008 */
[----:B------:R-:W-:Y:S02]  /*0260*/  IADD3 R15, R9, R15, RZ ;  /* 0x0000000f090f7210 */ /* 0x000fe40007ffe0ff */
[CC--:B------:R-:W-:Y:S02]  /*0270*/  IADD3 R9, P0, R7.reuse, R8.reuse, RZ ;  /* 0x0000000807097210 */ /* 0x0c0fe40007f1e0ff */
[----:B------:R-:W-:Y:S02]  /*0280*/  IADD3 R7, R7, 0x780, RZ ;  /* 0x0000078007077810 */ /* 0x000fe40007ffe0ff */
[----:B------:R-:W-:Y:S02]  /*0290*/  IADD3.X R14, RZ, R15, RZ, P0, !PT ;  /* 0x0000000fff0e7210 */ /* 0x000fe400007fe4ff */
[----:B------:R-:W-:Y:S02]  /*02a0*/  IADD3 R7, P0, R7, R8, RZ ;  /* 0x0000000807077210 */ /* 0x000fe40007f1e0ff */
[----:B------:R-:W-:-:S02]  /*02b0*/  SHF.L.U32 R16, R9, 0x1, RZ ;  /* 0x0000000109107819 */ /* 0x000fc400000006ff */
[----:B------:R-:W-:Y:S02]  /*02c0*/  IADD3.X R8, RZ, R15, RZ, P0, !PT ;  /* 0x0000000fff087210 */ /* 0x000fe400007fe4ff */
[----:B------:R-:W-:Y:S02]  /*02d0*/  SHF.L.U64.HI R9, R9, 0x1, R14 ;  /* 0x0000000109097819 */ /* 0x000fe4000001020e */
[C---:B------:R-:W-:Y:S02]  /*02e0*/  SHF.L.U32 R15, R7.reuse, 0x1, RZ ;  /* 0x00000001070f7819 */ /* 0x040fe400000006ff */
[----:B------:R-:W-:Y:S02]  /*02f0*/  IADD3 R14, P0, R16, UR6, RZ ;  /* 0x00000006100e7c10 */ /* 0x000fe4000ff1e0ff */
[----:B------:R-:W-:Y:S02]  /*0300*/  SHF.L.U64.HI R7, R7, 0x1, R8 ;  /* 0x0000000107077819 */ /* 0x000fe40000010208 */
[----:B------:R-:W-:-:S02]  /*0310*/  IADD3 R8, P1, R15, UR6, RZ ;  /* 0x000000060f087c10 */ /* 0x000fc4000ff3e0ff */
[----:B------:R-:W-:Y:S02]  /*0320*/  IADD3.X R15, R9, UR7, RZ, P0, !PT ;  /* 0x00000007090f7c10 */ /* 0x000fe400087fe4ff */
[----:B------:R-:W-:-:S04]  /*0330*/  IADD3.X R9, R7, UR7, RZ, P1, !PT ;  /* 0x0000000707097c10 */ /* 0x000fc80008ffe4ff */
[----:B------:R-:W2:Y:S04]  /*0340*/  LDG.E.64.CONSTANT R14, desc[UR8][R14.64] ;  /* 0x000000080e0e7981 */ /* 0x000ea8000c1e9b00 */
[----:B------:R-:W3:Y:S01]  /*0350*/  LDG.E.64.CONSTANT R8, desc[UR8][R8.64] ;  /* 0x0000000808087981 */ /* 0x000ee2000c1e9b00 */
[----:B------:R-:W-:Y:S01]  /*0360*/  MOV R21, 0x400 ;  /* 0x0000040000157802 */ /* 0x000fe20000000f00 */
[----:B------:R-:W-:Y:S01]  /*0370*/  BSSY B0, `(.L_x_2994) ;  /* 0x00000bc000007945 */ /* 0x000fe20003800000 */
[----:B------:R-:W-:Y:S01]  /*0380*/  ISETP.GT.U32.AND P0, PT, R3, 0x3f, PT ;  /* 0x0000003f0300780c */ /* 0x000fe20003f04070 */
[----:B------:R-:W0:Y:S01]  /*0390*/  S2R R16, SR_CgaCtaId ;  /* 0x0000000000107919 */ /* 0x000e220000008800 */
[----:B------:R-:W-:Y:S02]  /*03a0*/  CS2R R28, SRZ ;  /* 0x00000000001c7805 */ /* 0x000fe4000001ff00 */
[----:B0-----:R-:W-:-:S05]  /*03b0*/  LEA R21, R16, R21, 0x18 ;  /* 0x0000001510157211 */ /* 0x001fca00078ec0ff */
[----:B------:R-:W-:-:S05]  /*03c0*/  IMAD R7, R0, 0x18, R21 ;  /* 0x0000001800077824 */ /* 0x000fca00078e0215 */
[----:B------:R-:W-:Y:S01]  /*03d0*/  LEA R18, R18, R7, 0x3 ;  /* 0x0000000712127211 */ /* 0x000fe200078e18ff */
[--C-:B--2---:R-:W-:Y:S02]  /*03e0*/  HADD2.F32 R33, -RZ, R14.reuse.H0_H0 ;  /* 0x2000000eff217230 */ /* 0x104fe40000004100 */
[--C-:B------:R-:W-:Y:S02]  /*03f0*/  HADD2.F32 R0, -RZ, R15.reuse.H0_H0 ;  /* 0x2000000fff007230 */ /* 0x100fe40000004100 */
[----:B------:R-:W-:Y:S02]  /*0400*/  HADD2.F32 R32, -RZ, R14.H1_H1 ;  /* 0x3000000eff207230 */ /* 0x000fe40000004100 */
[----:B------:R-:W-:Y:S01]  /*0410*/  FFMA.FTZ R17, R33, R33, RZ ;  /* 0x0000002121117223 */ /* 0x000fe200000100ff */
[----:B------:R-:W-:Y:S02]  /*0420*/  HADD2.F32 R7, -RZ, R15.H1_H1 ;  /* 0x3000000fff077230 */ /* 0x000fe40000004100 */
[----:B------:R-:W-:Y:S01]  /*0430*/  FADD.FTZ R15, RZ, R33 ;  /* 0x00000021ff0f7221 */ /* 0x000fe20000010000 */
[----:B------:R-:W-:Y:S01]  /*0440*/  FADD.FTZ R20, RZ, R0 ;  /* 0x00000000ff147221 */ /* 0x000fe20000010000 */
[----:B------:R-:W-:Y:S01]  /*0450*/  FFMA.FTZ R22, R0, R0, RZ ;  /* 0x0000000000167223 */ /* 0x000fe200000100ff */
[----:B---3--:R-:W-:-:S02]  /*0460*/  HADD2.F32 R31, -RZ, R8.H0_H0 ;  /* 0x20000008ff1f7230 */ /* 0x008fc40000004100 */
[----:B------:R-:W-:Y:S01]  /*0470*/  FADD.FTZ R14, R15, R32 ;  /* 0x000000200f0e7221 */ /* 0x000fe20000010000 */
[----:B------:R-:W-:Y:S02]  /*0480*/  HADD2.F32 R30, -RZ, R8.H1_H1 ;  /* 0x30000008ff1e7230 */ /* 0x000fe40000004100 */
[----:B------:R-:W-:Y:S01]  /*0490*/  FFMA.FTZ R16, R32, R32, R17 ;  /* 0x0000002020107223 */ /* 0x000fe20000010011 */
[--C-:B------:R-:W-:Y:S02]  /*04a0*/  HADD2.F32 R8, -RZ, R9.reuse.H0_H0 ;  /* 0x20000009ff087230 */ /* 0x100fe40000004100 */
[----:B------:R-:W-:Y:S01]  /*04b0*/  FADD.FTZ R19, R20, R7 ;  /* 0x0000000714137221 */ /* 0x000fe20000010000 */
[----:B------:R-:W-:Y:S01]  /*04c0*/  FFMA.FTZ R23, R7, R7, R22 ;  /* 0x0000000707177223 */ /* 0x000fe20000010016 */
[----:B------:R-:W-:Y:S01]  /*04d0*/  FADD.FTZ R15, R14, R31 ;  /* 0x0000001f0e0f7221 */ /* 0x000fe20000010000 */
[----:B------:R-:W-:Y:S02]  /*04e0*/  HADD2.F32 R9, -RZ, R9.H1_H1 ;  /* 0x30000009ff097230 */ /* 0x000fe40000004100 */
[----:B------:R-:W-:Y:S01]  /*04f0*/  FFMA.FTZ R17, R31, R31, R16 ;  /* 0x0000001f1f117223 */ /* 0x000fe20000010010 */
[----:B------:R-:W-:Y:S01]  /*0500*/  FADD.FTZ R16, R19, R8 ;  /* 0x0000000813107221 */ /* 0x000fe20000010000 */
[----:B------:R-:W-:Y:S01]  /*0510*/  FFMA.FTZ R20, R8, R8, R23 ;  /* 0x0000000808147223 */ /* 0x000fe20000010017 */
[----:B------:R-:W-:Y:S01]  /*0520*/  FADD.FTZ R14, R15, R30 ;  /* 0x0000001e0f0e7221 */ /* 0x000fe20000010000 */
[----:B------:R-:W-:Y:S01]  /*0530*/  FFMA.FTZ R15, R30, R30, R17 ;  /* 0x0000001e1e0f7223 */ /* 0x000fe20000010011 */
[----:B------:R-:W-:Y:S01]  /*0540*/  FADD.FTZ R16, R16, R9 ;  /* 0x0000000910107221 */ /* 0x000fe20000010000 */
[----:B------:R-:W-:-:S03]  /*0550*/  FFMA.FTZ R17, R9, R9, R20 ;  /* 0x0000000909117223 */ /* 0x000fc60000010014 */
[----:B------:R0:W-:Y:S04]  /*0560*/  STS.64 [R18], R14 ;  /* 0x0000000e12007388 */ /* 0x0001e80000000a00 */
[----:B------:R0:W-:Y:S01]  /*0570*/  STS.64 [R18+0x1680], R16 ;  /* 0x0016801012007388 */ /* 0x0001e20000000a00 */
[----:B------:R-:W-:Y:S06]  /*0580*/  BAR.SYNC.DEFER_BLOCKING 0x0 ;  /* 0x0000000000007b1d */ /* 0x000fec0000010000 */
[----:B------:R-:W-:Y:S05]  /*0590*/  @P0 BRA `(.L_x_2995) ;  /* 0x0000000800640947 */ /* 0x000fea0003800000 */
[----:B------:R-:W-:-:S05]  /*05a0*/  SHF.R.U32.HI R25, RZ, 0x1, R3 ;  /* 0x00000001ff197819 */ /* 0x000fca0000011603 */
[----:B------:R-:W-:-:S05]  /*05b0*/  IMAD R25, R25, 0x1e, RZ ;  /* 0x0000001e19197824 */ /* 0x000fca00078e02ff */
[--C-:B0-----:R-:W-:Y:S02]  /*05c0*/  SHF.R.U32.HI R14, RZ, 0x1, R25.reuse ;  /* 0x00000001ff0e7819 */ /* 0x101fe40000011619 */
[----:B------:R-:W-:Y:S02]  /*05d0*/  SHF.R.U32.HI R15, RZ, 0x2, R25 ;  /* 0x00000002ff0f7819 */ /* 0x000fe40000011619 */
[----:B------:R-:W-:Y:S02]  /*05e0*/  LOP3.LUT R14, R14, 0x1, RZ, 0xc0, !PT ;  /* 0x000000010e0e7812 */ /* 0x000fe400078ec0ff */
[C---:B------:R-:W-:Y:S02]  /*05f0*/  IADD3 R17, R25.reuse, 0x2, RZ ;  /* 0x0000000219117810 */ /* 0x040fe40007ffe0ff */
[C---:B------:R-:W-:Y:S01]  /*0600*/  IADD3 R18, R25.reuse, 0x4, RZ ;  /* 0x0000000419127810 */ /* 0x040fe20007ffe0ff */
[----:B------:R-:W-:Y:S01]  /*0610*/  IMAD R16, R14, 0xf0, R15 ;  /* 0x000000f00e107824 */ /* 0x000fe200078e020f */
[----:B------:R-:W-:-:S02]  /*0620*/  IADD3 R19, R25, 0x6, RZ ;  /* 0x0000000619137810 */ /* 0x000fc40007ffe0ff */
[--C-:B------:R-:W-:Y:S02]  /*0630*/  SHF.R.U32.HI R14, RZ, 0x1, R17.reuse ;  /* 0x00000001ff0e7819 */ /* 0x100fe40000011611 */
[----:B------:R-:W-:Y:S02]  /*0640*/  IADD3 R20, R25, 0x8, RZ ;  /* 0x0000000819147810 */ /* 0x000fe40007ffe0ff */
[--C-:B------:R-:W-:Y:S02]  /*0650*/  SHF.R.U32.HI R15, RZ, 0x1, R18.reuse ;  /* 0x00000001ff0f7819 */ /* 0x100fe40000011612 */
[----:B------:R-:W-:Y:S02]  /*0660*/  SHF.R.U32.HI R22, RZ, 0x2, R18 ;  /* 0x00000002ff167819 */ /* 0x000fe40000011612 */
[----:B------:R-:W-:Y:S02]  /*0670*/  SHF.R.U32.HI R17, RZ, 0x2, R17 ;  /* 0x00000002ff117819 */ /* 0x000fe40000011611 */
[----:B------:R-:W-:-:S02]  /*0680*/  SHF.R.U32.HI R18, RZ, 0x1, R19 ;  /* 0x00000001ff127819 */ /* 0x000fc40000011613 */
[----:B------:R-:W-:Y:S02]  /*0690*/  LOP3.LUT R14, R14, 0x1, RZ, 0xc0, !PT ;  /* 0x000000010e0e7812 */ /* 0x000fe400078ec0ff */
[----:B------:R-:W-:Y:S02]  /*06a0*/  SHF.R.U32.HI R24, RZ, 0x2, R19 ;  /* 0x00000002ff187819 */ /* 0x000fe40000011613 */
[--C-:B------:R-:W-:Y:S02]  /*06b0*/  SHF.R.U32.HI R19, RZ, 0x1, R20.reuse ;  /* 0x00000001ff137819 */ /* 0x100fe40000011614 */
[----:B------:R-:W-:Y:S02]  /*06c0*/  SHF.R.U32.HI R36, RZ, 0x2, R20 ;  /* 0x00000002ff247819 */ /* 0x000fe40000011614 */
[----:B------:R-:W-:Y:S02]  /*06d0*/  SHF.L.U32 R20, R3, 0x3, RZ ;  /* 0x0000000303147819 */ /* 0x000fe400000006ff */
[----:B------:R-:W-:Y:S01]  /*06e0*/  LOP3.LUT R23, R18, 0x1, RZ, 0xc0, !PT ;  /* 0x0000000112177812 */ /* 0x000fe200078ec0ff */
[----:B------:R-:W-:Y:S01]  /*06f0*/  IMAD R18, R14, 0xf0, R17 ;  /* 0x000000f00e127824 */ /* 0x000fe200078e0211 */
[----:B------:R-:W-:Y:S01]  /*0700*/  LOP3.LUT R19, R19, 0x1, RZ, 0xc0, !PT ;  /* 0x0000000113137812 */ /* 0x000fe200078ec0ff */
[--C-:B------:R-:W-:Y:S01]  /*0710*/  IMAD R17, R16, 0x18, R21.reuse ;  /* 0x0000001810117824 */ /* 0x100fe200078e0215 */
[----:B------:R-:W-:Y:S01]  /*0720*/  LOP3.LUT R15, R15, 0x1, RZ, 0xc0, !PT ;  /* 0x000000010f0f7812 */ /* 0x000fe200078ec0ff */
[----:B------:R-:W-:Y:S01]  /*0730*/  IMAD R23, R23, 0xf0, R24 ;  /* 0x000000f017177824 */ /* 0x000fe200078e0218 */
[----:B------:R-:W-:Y:S01]  /*0740*/  LOP3.LUT R20, R20, 0x8, RZ, 0xc0, !PT ;  /* 0x0000000814147812 */ /* 0x000fe200078ec0ff */
[----:B------:R-:W-:Y:S01]  /*0750*/  IMAD R36, R19, 0xf0, R36 ;  /* 0x000000f013247824 */ /* 0x000fe200078e0224 */
[----:B------:R-:W-:Y:S01]  /*0760*/  IADD3 R34, R25, 0xa, RZ ;  /* 0x0000000a19227810 */ /* 0x000fe20007ffe0ff */
[----:B------:R-:W-:Y:S01]  /*0770*/  IMAD R14, R15, 0xf0, R22 ;  /* 0x000000f00f0e7824 */ /* 0x000fe200078e0216 */
[----:B------:R-:W-:Y:S01]  /*0780*/  IADD3 R17, R17, R20, RZ ;  /* 0x0000001411117210 */ /* 0x000fe20007ffe0ff */
[----:B------:R-:W-:Y:S01]  /*0790*/  IMAD R19, R18, 0x18, R21 ;  /* 0x0000001812137824 */ /* 0x000fe200078e0215 */
[----:B------:R-:W-:-:S02]  /*07a0*/  SHF.R.U32.HI R16, RZ, 0x1, R34 ;  /* 0x00000001ff107819 */ /* 0x000fc40000011622 */
[C---:B------:R-:W-:Y:S02]  /*07b0*/  IADD3 R22, R25.reuse, 0xc, RZ ;  /* 0x0000000c19167810 */ /* 0x040fe40007ffe0ff */
[----:B------:R-:W-:Y:S02]  /*07c0*/  LOP3.LUT R27, R16, 0x1, RZ, 0xc0, !PT ;  /* 0x00000001101b7812 */ /* 0x000fe400078ec0ff */
[--C-:B------:R-:W-:Y:S01]  /*07d0*/  SHF.R.U32.HI R24, RZ, 0x1, R22.reuse ;  /* 0x00000001ff187819 */ /* 0x100fe20000011616 */
[----:B------:R-:W0:Y:S01]  /*07e0*/  LDS.64 R16, [R17] ;  /* 0x0000000011107984 */ /* 0x000e220000000a00 */
[----:B------:R-:W-:Y:S02]  /*07f0*/  IADD3 R19, R20, R19, RZ ;  /* 0x0000001314137210 */ /* 0x000fe40007ffe0ff */
[----:B------:R-:W-:Y:S02]  /*0800*/  IADD3 R15, R25, 0xe, RZ ;  /* 0x0000000e190f7810 */ /* 0x000fe40007ffe0ff */
[----:B------:R-:W-:-:S02]  /*0810*/  SHF.R.U32.HI R29, RZ, 0x2, R22 ;  /* 0x00000002ff1d7819 */ /* 0x000fc40000011616 */
[----:B------:R-:W-:Y:S01]  /*0820*/  LOP3.LUT R22, R24, 0x1, RZ, 0xc0, !PT ;  /* 0x0000000118167812 */ /* 0x000fe200078ec0ff */
[----:B------:R-:W1:Y:S01]  /*0830*/  LDS.64 R18, [R19] ;  /* 0x0000000013127984 */ /* 0x000e620000000a00 */
[--C-:B------:R-:W-:Y:S02]  /*0840*/  SHF.R.U32.HI R24, RZ, 0x1, R15.reuse ;  /* 0x00000001ff187819 */ /* 0x100fe4000001160f */
[----:B------:R-:W-:Y:S01]  /*0850*/  SHF.R.U32.HI R15, RZ, 0x2, R15 ;  /* 0x00000002ff0f7819 */ /* 0x000fe2000001160f */
[----:B------:R-:W-:Y:S01]  /*0860*/  IMAD R22, R22, 0xf0, R29 ;  /* 0x000000f016167824 */ /* 0x000fe200078e021d */
[----:B------:R-:W-:Y:S02]  /*0870*/  LOP3.LUT R24, R24, 0x1, RZ, 0xc0, !PT ;  /* 0x0000000118187812 */ /* 0x000fe400078ec0ff */
[----:B------:R-:W-:Y:S02]  /*0880*/  IADD3 R26, R25, 0x10, RZ ;  /* 0x00000010191a7810 */ /* 0x000fe40007ffe0ff */
[----:B------:R-:W-:Y:S01]  /*0890*/  SHF.R.U32.HI R34, RZ, 0x2, R34 ;  /* 0x00000002ff227819 */ /* 0x000fe20000011622 */
[----:B------:R-:W-:Y:S01]  /*08a0*/  IMAD R28, R24, 0xf0, R15 ;  /* 0x000000f0181c7824 */ /* 0x000fe200078e020f */
[----:B------:R-:W-:Y:S01]  /*08b0*/  SHF.R.U32.HI R24, RZ, 0x1, R26 ;  /* 0x00000001ff187819 */ /* 0x000fe2000001161a */
[----:B------:R-:W-:-:S02]  /*08c0*/  IMAD R15, R14, 0x18, R21 ;  /* 0x000000180e0f7824 */ /* 0x000fc400078e0215 */
[----:B------:R-:W-:Y:S01]  /*08d0*/  IMAD R34, R27, 0xf0, R34 ;  /* 0x000000f01b227824 */ /* 0x000fe200078e0222 */
[----:B------:R-:W-:Y:S02]  /*08e0*/  SHF.R.U32.HI R27, RZ, 0x2, R26 ;  /* 0x00000002ff1b7819 */ /* 0x000fe4000001161a */
[----:B------:R-:W-:Y:S02]  /*08f0*/  IADD3 R15, R20, R15, RZ ;  /* 0x0000000f140f7210 */ /* 0x000fe40007ffe0ff */
[----:B------:R-:W-:Y:S02]  /*0900*/  LOP3.LUT R24, R24, 0x1, RZ, 0xc0, !PT ;  /* 0x0000000118187812 */ /* 0x000fe400078ec0ff */
[----:B------:R-:W-:Y:S02]  /*0910*/  IADD3 R26, R25, 0x12, RZ ;  /* 0x00000012191a7810 */ /* 0x000fe40007ffe0ff */
[----:B------:R-:W2:Y:S01]  /*0920*/  LDS.64 R14, [R15] ;  /* 0x000000000f0e7984 */ /* 0x000ea20000000a00 */
[----:B------:R-:W-:Y:S01]  /*0930*/  IMAD R24, R24, 0xf0, R27 ;  /* 0x000000f018187824 */ /* 0x000fe200078e021b */
[----:B------:R-:W-:-:S02]  /*0940*/  SHF.R.U32.HI R27, RZ, 0x1, R26 ;  /* 0x00000001ff1b7819 */ /* 0x000fc4000001161a */
[----:B------:R-:W-:Y:S02]  /*0950*/  SHF.R.U32.HI R29, RZ, 0x2, R26 ;  /* 0x00000002ff1d7819 */ /* 0x000fe4000001161a */
[----:B------:R-:W-:Y:S01]  /*0960*/  LOP3.LUT R26, R27, 0x1, RZ, 0xc0, !PT ;  /* 0x000000011b1a7812 */ /* 0x000fe200078ec0ff */
[----:B------:R-:W-:Y:S02]  /*0970*/  IMAD R27, R23, 0x18, R21 ;  /* 0x00000018171b7824 */ /* 0x000fe400078e0215 */
[----:B0-----:R-:W-:Y:S01]  /*0980*/  FADD.FTZ R23, RZ, R16 ;  /* 0x00000010ff177221 */ /* 0x001fe20000010000 */
[----:B------:R-:W-:Y:S01]  /*0990*/  FADD.FTZ R17, RZ, R17 ;  /* 0x00000011ff117221 */ /* 0x000fe20000010000 */
[----:B------:R-:W-:Y:S01]  /*09a0*/  IMAD R26, R26, 0xf0, R29 ;  /* 0x000000f01a1a7824 */ /* 0x000fe200078e021d */
[----:B------:R-:W-:-:S03]  /*09b0*/  IADD3 R16, R20, R27, RZ ;  /* 0x0000001b14107210 */ /* 0x000fc60007ffe0ff */
[----:B------:R-:W-:Y:S02]  /*09c0*/  IMAD R26, R26, 0x18, R21 ;  /* 0x000000181a1a7824 */ /* 0x000fe400078e0215 */
[----:B-1----:R-:W-:Y:S01]  /*09d0*/  FADD.FTZ R19, R17, R19 ;  /* 0x0000001311137221 */ /* 0x002fe20000010000 */
[----:B------:R-:W-:Y:S01]  /*09e0*/  FADD.FTZ R23, R23, R18 ;  /* 0x0000001217177221 */ /* 0x000fe20000010000 */
[----:B------:R-:W0:Y:S01]  /*09f0*/  LDS.64 R16, [R16] ;  /* 0x0000000010107984 */ /* 0x000e220000000a00 */
[----:B------:R-:W-:-:S04]  /*0a00*/  IADD3 R18, R25, 0x14, RZ ;  /* 0x0000001419127810 */ /* 0x000fc80007ffe0ff */
[--C-:B------:R-:W-:Y:S02]  /*0a10*/  SHF.R.U32.HI R27, RZ, 0x1, R18.reuse ;  /* 0x00000001ff1b7819 */ /* 0x100fe40000011612 */
[----:B------:R-:W-:Y:S02]  /*0a20*/  SHF.R.U32.HI R29, RZ, 0x2, R18 ;  /* 0x00000002ff1d7819 */ /* 0x000fe40000011612 */
[----:B------:R-:W-:Y:S01]  /*0a30*/  LOP3.LUT R18, R27, 0x1, RZ, 0xc0, !PT ;  /* 0x000000011b127812 */ /* 0x000fe200078ec0ff */
[----:B------:R-:W-:-:S04]  /*0a40*/  IMAD R27, R36, 0x18, R21 ;  /* 0x00000018241b7824 */ /* 0x000fc800078e0215 */
[----:B------:R-:W-:Y:S01]  /*0a50*/  IMAD R18, R18, 0xf0, R29 ;  /* 0x000000f012127824 */ /* 0x000fe200078e021d */
[----:B------:R-:W-:Y:S01]  /*0a60*/  IADD3 R27, R20, R27, RZ ;  /* 0x0000001b141b7210 */ /* 0x000fe20007ffe0ff */
[----:B--2---:R-:W-:Y:S01]  /*0a70*/  FADD.FTZ R23, R23, R14 ;  /* 0x0000000e17177221 */ /* 0x004fe20000010000 */
[----:B------:R-:W-:Y:S01]  /*0a80*/  FADD.FTZ R36, R19, R15 ;  /* 0x0000000f13247221 */ /* 0x000fe20000010000 */
[----:B------:R-:W-:Y:S02]  /*0a90*/  IADD3 R19, R25, 0x16, RZ ;  /* 0x0000001619137810 */ /* 0x000fe40007ffe0ff */
[----:B------:R1:W2:Y:S02]  /*0aa0*/  LDS.64 R14, [R27] ;  /* 0x000000001b0e7984 */ /* 0x0002a40000000a00 */
[--C-:B------:R-:W-:Y:S02]  /*0ab0*/  SHF.R.U32.HI R29, RZ, 0x1, R19.reuse ;  /* 0x00000001ff1d7819 */ /* 0x100fe40000011613 */
[----:B------:R-:W-:Y:S01]  /*0ac0*/  SHF.R.U32.HI R35, RZ, 0x2, R19 ;  /* 0x00000002ff237819 */ /* 0x000fe20000011613 */
[----:B------:R-:W-:Y:S01]  /*0ad0*/  IMAD R19, R34, 0x18, R21 ;  /* 0x0000001822137824 */ /* 0x000fe200078e0215 */
[----:B------:R-:W-:-:S02]  /*0ae0*/  LOP3.LUT R29, R29, 0x1, RZ, 0xc0, !PT ;  /* 0x000000011d1d7812 */ /* 0x000fc400078ec0ff */
[----:B-1----:R-:W-:-:S03]  /*0af0*/  IADD3 R27, R25, 0x18, RZ ;  /* 0x00000018191b7810 */ /* 0x002fc60007ffe0ff */
[----:B------:R-:W-:Y:S01]  /*0b00*/  IMAD R34, R29, 0xf0, R35 ;  /* 0x000000f01d227824 */ /* 0x000fe200078e0223 */
[----:B------:R-:W-:Y:S02]  /*0b10*/  IADD3 R29, R20, R19, RZ ;  /* 0x00000013141d7210 */ /* 0x000fe40007ffe0ff */
[----:B------:R-:W-:Y:S01]  /*0b20*/  SHF.R.U32.HI R35, RZ, 0x1, R27 ;  /* 0x00000001ff237819 */ /* 0x000fe2000001161b */
[----:B0-----:R-:W-:Y:S01]  /*0b30*/  FADD.FTZ R23, R23, R16 ;  /* 0x0000001017177221 */ /* 0x001fe20000010000 */
[----:B------:R-:W-:Y:S01]  /*0b40*/  FADD.FTZ R19, R36, R17 ;  /* 0x0000001124137221 */ /* 0x000fe20000010000 */
[----:B------:R-:W-:Y:S01]  /*0b50*/  SHF.R.U32.HI R27, RZ, 0x2, R27 ;  /* 0x00000002ff1b7819 */ /* 0x000fe2000001161b */
[----:B------:R0:W1:Y:S01]  /*0b60*/  LDS.64 R16, [R29] ;  /* 0x000000001d107984 */ /* 0x0000620000000a00 */
[----:B------:R-:W-:Y:S01]  /*0b70*/  LOP3.LUT R36, R35, 0x1, RZ, 0xc0, !PT ;  /* 0x0000000123247812 */ /* 0x000fe200078ec0ff */
[--C-:B------:R-:W-:Y:S02]  /*0b80*/  IMAD R35, R22, 0x18, R21.reuse ;  /* 0x0000001816237824 */ /* 0x100fe400078e0215 */
[----:B------:R-:W-:-:S02]  /*0b90*/  IMAD R37, R34, 0x18, R21 ;  /* 0x0000001822257824 */ /* 0x000fc400078e0215 */
[----:B------:R-:W-:Y:S01]  /*0ba0*/  IMAD R36, R36, 0xf0, R27 ;  /* 0x000000f024247824 */ /* 0x000fe200078e021b */
[----:B------:R-:W-:-:S03]  /*0bb0*/  IADD3 R22, R20, R35, RZ ;  /* 0x0000002314167210 */ /* 0x000fc60007ffe0ff */
[----:B------:R-:W-:Y:S02]  /*0bc0*/  IMAD R35, R36, 0x18, R21 ;  /* 0x0000001824237824 */ /* 0x000fe400078e0215 */
[----:B--2---:R-:W-:Y:S01]  /*0bd0*/  FADD.FTZ R27, R23, R14 ;  /* 0x0000000e171b7221 */ /* 0x004fe20000010000 */
[----:B------:R-:W-:Y:S01]  /*0be0*/  IADD3 R14, R25, 0x1a, RZ ;  /* 0x0000001a190e7810 */ /* 0x000fe20007ffe0ff */
[----:B------:R-:W-:Y:S01]  /*0bf0*/  FADD.FTZ R19, R19, R15 ;  /* 0x0000000f13137221 */ /* 0x000fe20000010000 */
[----:B------:R-:W2:Y:S02]  /*0c00*/  LDS.64 R22, [R22] ;  /* 0x0000000016167984 */ /* 0x000ea40000000a00 */
[--C-:B------:R-:W-:Y:S02]  /*0c10*/  SHF.R.U32.HI R15, RZ, 0x1, R14.reuse ;  /* 0x00000001ff0f7819 */ /* 0x100fe4000001160e */
[----:B0-----:R-:W-:Y:S02]  /*0c20*/  SHF.R.U32.HI R29, RZ, 0x2, R14 ;  /* 0x00000002ff1d7819 */ /* 0x001fe4000001160e */
[----:B------:R-:W-:Y:S01]  /*0c30*/  LOP3.LUT R14, R15, 0x1, RZ, 0xc0, !PT ;  /* 0x000000010f0e7812 */ /* 0x000fe200078ec0ff */
[----:B------:R-:W-:-:S04]  /*0c40*/  IMAD R15, R28, 0x18, R21 ;  /* 0x000000181c0f7824 */ /* 0x000fc800078e0215 */
[----:B------:R-:W-:Y:S01]  /*0c50*/  IMAD R28, R14, 0xf0, R29 ;  /* 0x000000f00e1c7824 */ /* 0x000fe200078e021d */
[----:B------:R-:W-:Y:S02]  /*0c60*/  IADD3 R15, R20, R15, RZ ;  /* 0x0000000f140f7210 */ /* 0x000fe40007ffe0ff */
[----:B------:R-:W-:Y:S01]  /*0c70*/  IADD3 R29, R25, 0x1c, RZ ;  /* 0x0000001c191d7810 */ /* 0x000fe20007ffe0ff */
[--C-:B------:R-:W-:Y:S02]  /*0c80*/  IMAD R28, R28, 0x18, R21.reuse ;  /* 0x000000181c1c7824 */ /* 0x100fe400078e0215 */
[----:B-1----:R-:W-:Y:S01]  /*0c90*/  FADD.FTZ R25, R27, R16 ;  /* 0x000000101b197221 */ /* 0x002fe20000010000 */
[----:B------:R-:W-:Y:S01]  /*0ca0*/  IMAD R27, R24, 0x18, R21 ;  /* 0x00000018181b7824 */ /* 0x000fe200078e0215 */
[----:B------:R-:W0:Y:S01]  /*0cb0*/  LDS.64 R14, [R15] ;  /* 0x000000000f0e7984 */ /* 0x000e220000000a00 */
[----:B------:R-:W-:Y:S01]  /*0cc0*/  SHF.R.U32.HI R16, RZ, 0x1, R29 ;  /* 0x00000001ff107819 */ /* 0x000fe2000001161d */
[----:B------:R-:W-:Y:S01]  /*0cd0*/  FADD.FTZ R24, R19, R17 ;  /* 0x0000001113187221 */ /* 0x000fe20000010000 */
[----:B------:R-:W-:-:S02]  /*0ce0*/  SHF.R.U32.HI R29, RZ, 0x2, R29 ;  /* 0x00000002ff1d7819 */ /* 0x000fc4000001161d */
[----:B------:R-:W-:-:S05]  /*0cf0*/  LOP3.LUT R16, R16, 0x1, RZ, 0xc0, !PT ;  /* 0x0000000110107812 */ /* 0x000fca00078ec0ff */
[----:B------:R-:W-:Y:S02]  /*0d00*/  IMAD R16, R16, 0xf0, R29 ;  /* 0x000000f010107824 */ /* 0x000fe400078e021d */
[--C-:B------:R-:W-:Y:S01]  /*0d10*/  IMAD R29, R18, 0x18, R21.reuse ;  /* 0x00000018121d7824 */ /* 0x100fe200078e0215 */
[----:B------:R-:W-:Y:S01]  /*0d20*/  IADD3 R18, R20, R26, RZ ;  /* 0x0000001a14127210 */ /* 0x000fe20007ffe0ff */
[----:B------:R-:W-:Y:S01]  /*0d30*/  IMAD R21, R16, 0x18, R21 ;  /* 0x0000001810157824 */ /* 0x000fe200078e0215 */
[C---:B------:R-:W-:Y:S02]  /*0d40*/  IADD3 R16, R20.reuse, R27, RZ ;  /* 0x0000001b14107210 */ /* 0x040fe40007ffe0ff */
[C---:B------:R-:W-:Y:S02]  /*0d50*/  IADD3 R36, R20.reuse, R29, RZ ;  /* 0x0000001d14247210 */ /* 0x040fe40007ffe0ff */
[----:B------:R-:W-:Y:S01]  /*0d60*/  LDS.64 R18, [R18] ;  /* 0x0000000012127984 */ /* 0x000fe20000000a00 */
[----:B------:R-:W-:Y:S01]  /*0d70*/  IADD3 R26, R20, R28, RZ ;  /* 0x0000001c141a7210 */ /* 0x000fe20007ffe0ff */
[----:B--2---:R-:W-:-:S02]  /*0d80*/  FADD.FTZ R27, R25, R22 ;  /* 0x00000016191b7221 */ /* 0x004fc40000010000 */
[----:B------:R-:W1:Y:S01]  /*0d90*/  LDS.64 R16, [R16] ;  /* 0x0000000010107984 */ /* 0x000e620000000a00 */
[----:B------:R-:W-:Y:S01]  /*0da0*/  IADD3 R22, R20, R37, RZ ;  /* 0x0000002514167210 */ /* 0x000fe20007ffe0ff */
[----:B------:R-:W-:Y:S01]  /*0db0*/  FADD.FTZ R34, R24, R23 ;  /* 0x0000001718227221 */ /* 0x000fe20000010000 */
[C---:B------:R-:W-:Y:S02]  /*0dc0*/  IADD3 R25, R20.reuse, R35, RZ ;  /* 0x0000002314197210 */ /* 0x040fe40007ffe0ff */
[----:B------:R-:W-:Y:S02]  /*0dd0*/  IADD3 R28, R20, R21, RZ ;  /* 0x00000015141c7210 */ /* 0x000fe40007ffe0ff */
[----:B------:R-:W2:Y:S04]  /*0de0*/  LDS.64 R20, [R36] ;  /* 0x0000000024147984 */ /* 0x000ea80000000a00 */
[----:B------:R-:W3:Y:S04]  /*0df0*/  LDS.64 R22, [R22] ;  /* 0x0000000016167984 */ /* 0x000ee80000000a00 */
[----:B------:R-:W4:Y:S01]  /*0e00*/  LDS.64 R24, [R25] ;  /* 0x0000000019187984 */ /* 0x000f220000000a00 */
[----:B0-----:R-:W-:Y:S01]  /*0e10*/  FADD.FTZ R35, R27, R14 ;  /* 0x0000000e1b237221 */ /* 0x001fe20000010000 */
[----:B------:R-:W-:-:S02]  /*0e20*/  FADD.FTZ R34, R34, R15 ;  /* 0x0000000f22227221 */ /* 0x000fc40000010000 */
[----:B------:R-:W0:Y:S04]  /*0e30*/  LDS.64 R26, [R26] ;  /* 0x000000001a1a7984 */ /* 0x000e280000000a00 */
[----:B------:R-:W0:Y:S01]  /*0e40*/  LDS.64 R28, [R28] ;  /* 0x000000001c1c7984 */ /* 0x000e220000000a00 */
[----:B-1----:R-:W-:Y:S01]  /*0e50*/  FADD.FTZ R35, R35, R16 ;  /* 0x0000001023237221 */ /* 0x002fe20000010000 */
[----:B------:R-:W-:-:S03]  /*0e60*/  FADD.FTZ R34, R34, R17 ;  /* 0x0000001122227221 */ /* 0x000fc60000010000 */
[----:B------:R-:W-:Y:S01]  /*0e70*/  FADD.FTZ R35, R35, R18 ;  /* 0x0000001223237221 */ /* 0x000fe20000010000 */
[----:B------:R-:W-:-:S03]  /*0e80*/  FADD.FTZ R34, R34, R19 ;  /* 0x0000001322227221 */ /* 0x000fc60000010000 */
[----:B--2---:R-:W-:Y:S01]  /*0e90*/  FADD.FTZ R35, R35, R20 ;  /* 0x0000001423237221 */ /* 0x004fe20000010000 */
[----:B------:R-:W-:-:S03]  /*0ea0*/  FADD.FTZ R34, R34, R21 ;  /* 0x0000001522227221 */ /* 0x000fc60000010000 */
[----:B---3--:R-:W-:Y:S01]  /*0eb0*/  FADD.FTZ R35, R35, R22 ;  /* 0x0000001623237221 */ /* 0x008fe20000010000 */
[----:B------:R-:W-:-:S03]  /*0ec0*/  FADD.FTZ R34, R34, R23 ;  /* 0x0000001722227221 */ /* 0x000fc60000010000 */
[----:B----4-:R-:W-:Y:S01]  /*0ed0*/  FADD.FTZ R35, R35, R24 ;  /* 0x0000001823237221 */ /* 0x010fe20000010000 */
[----:B------:R-:W-:-:S03]  /*0ee0*/  FADD.FTZ R34, R34, R25 ;  /* 0x0000001922227221 */ /* 0x000fc60000010000 */
[----:B0-----:R-:W-:Y:S01]  /*0ef0*/  FADD.FTZ R35, R35, R26 ;  /* 0x0000001a23237221 */ /* 0x001fe20000010000 */
[----:B------:R-:W-:-:S03]  /*0f00*/  FADD.FTZ R34, R34, R27 ;  /* 0x0000001b22227221 */ /* 0x000fc60000010000 */
[----:B------:R-:W-:Y:S01]  /*0f10*/  FADD.FTZ R28, R35, R28 ;  /* 0x0000001c231c7221 */ /* 0x000fe20000010000 */
[----:B------:R-:W-:-:S07]  /*0f20*/  FADD.FTZ R29, R34, R29 ;  /* 0x0000001d221d7221 */ /* 0x000fce0000010000 */
.L_x_2995:
[----:B------:R-:W-:Y:S05]  /*0f30*/  BSYNC B0 ;  /* 0x0000000000007941 */ /* 0x000fea0003800000 */
.L_x_2994:
        /* <DEDUP_REMOVED lines=19> */
.L_x_2997:
[----:B------:R-:W-:Y:S05]  /*1070*/  BSYNC B0 ;  /* 0x0000000000007941 */ /* 0x000fea0003800000 */
.L_x_2996:
        /* <DEDUP_REMOVED lines=12> */
.L_x_2999:
[----:B------:R-:W2:Y:S04]  /*1140*/  LD.E.STRONG.GPU R16, desc[UR8][R14.64] ;  /* 0x000000080e107980 */ /* 0x000ea8000c10f900 */
[----:B--2---:R-:W-:Y:S01]  /*1150*/  CCTL.IVALL ;  /* 0x00000000ff00798f */ /* 0x004fe20002000000 */
[----:B------:R-:W-:Y:S05]  /*1160*/  YIELD ;  /* 0x0000000000007946 */ /* 0x000fea0003800000 */
[----:B-----5:R-:W-:-:S04]  /*1170*/  LOP3.LUT R16, R16, R17, RZ, 0x3c, !PT ;  /* 0x0000001110107212 */ /* 0x020fc800078e3cff */
[----:B------:R-:W-:-:S13]  /*1180*/  ISETP.GT.AND P1, PT, R16, -0x1, PT ;  /* 0xffffffff1000780c */ /* 0x000fda0003f24270 */
[----:B------:R-:W-:Y:S05]  /*1190*/  @P1 BRA `(.L_x_2999) ;  /* 0xfffffffc00e81947 */ /* 0x000fea000383ffff */
.L_x_2998:
        /* <DEDUP_REMOVED lines=27> */
[----:B------:R-:W-:Y:S01]  /*1350*/  IADD3 R27, R28, 0x60, RZ ;  /* 0x000000601c1b7810 */ /* 0x000fe20007ffe0ff */
[--C-:B------:R-:W-:Y:S02]  /*1360*/  IMAD.WIDE.U32 R24, R25, 0x4, R34.reuse ;  /* 0x0000000419187825 */ /* 0x100fe400078e0022 */
[----:B------:R-:W4:Y:S04]  /*1370*/  LDG.E.64 R22, desc[UR8][R22.64] ;  /* 0x0000000816167981 */ /* 0x000f28000c1e1b00 */
[----:B------:R-:W4:Y:S01]  /*1380*/  LDG.E.64 R24, desc[UR8][R24.64] ;  /* 0x0000000818187981 */ /* 0x000f22000c1e1b00 */
[----:B------:R-:W-:-:S06]  /*1390*/  IMAD.WIDE.U32 R26, R27, 0x4, R34 ;  /* 0x000000041b1a7825 */ /* 0x000fcc00078e0022 */
[----:B------:R-:W4:Y:S01]  /*13a0*/  LDG.E.64 R26, desc[UR8][R26.64] ;  /* 0x000000081a1a7981 */ /* 0x000f22000c1e1b00 */
[----:B--2---:R-:W-:Y:S01]  /*13b0*/  FADD.FTZ R29, RZ, R14 ;  /* 0x0000000eff1d7221 */ /* 0x004fe20000010000 */
[----:B------:R-:W-:Y:S01]  /*13c0*/  FADD.FTZ R14, RZ, R15 ;  /* 0x0000000fff0e7221 */ /* 0x000fe20000010000 */
[----:B------:R-:W-:Y:S02]  /*13d0*/  IADD3 R15, R28, 0x70, RZ ;  /* 0x000000701c0f7810 */ /* 0x000fe40007ffe0ff */
[----:B---3--:R-:W-:Y:S01]  /*13e0*/  FADD.FTZ R29, R16, R29 ;  /* 0x0000001d101d7221 */ /* 0x008fe20000010000 */
[----:B------:R-:W-:Y:S01]  /*13f0*/  FADD.FTZ R14, R17, R14 ;  /* 0x0000000e110e7221 */ /* 0x000fe20000010000 */
[----:B------:R-:W-:Y:S02]  /*1400*/  IADD3 R17, R28, 0x80, RZ ;  /* 0x000000801c117810 */ /* 0x000fe40007ffe0ff */
[----:B----4-:R-:W-:Y:S01]  /*1410*/  FADD.FTZ R29, R18, R29 ;  /* 0x0000001d121d7221 */ /* 0x010fe20000010000 */
[----:B------:R-:W-:-:S02]  /*1420*/  FADD.FTZ R14, R19, R14 ;  /* 0x0000000e130e7221 */ /* 0x000fc40000010000 */
[----:B------:R-:W-:-:S04]  /*1430*/  IMAD.WIDE.U32 R16, R17, 0x4, R34 ;  /* 0x0000000411107825 */ /* 0x000fc800078e0022 */
[----:B------:R-:W-:Y:S01]  /*1440*/  FADD.FTZ R29, R20, R29 ;  /* 0x0000001d141d7221 */ /* 0x000fe20000010000 */
[----:B------:R-:W-:Y:S01]  /*1450*/  FADD.FTZ R14, R21, R14 ;  /* 0x0000000e150e7221 */ /* 0x000fe20000010000 */
[----:B------:R-:W-:Y:S02]  /*1460*/  IADD3 R21, R28, 0x90, RZ ;  /* 0x000000901c157810 */ /* 0x000fe40007ffe0ff */
[----:B------:R-:W-:Y:S01]  /*1470*/  FADD.FTZ R29, R22, R29 ;  /* 0x0000001d161d7221 */ /* 0x000fe20000010000 */
[----:B------:R-:W-:Y:S01]  /*1480*/  FADD.FTZ R18, R23, R14 ;  /* 0x0000000e17127221 */ /* 0x000fe20000010000 */
[----:B------:R-:W-:Y:S01]  /*1490*/  IMAD.WIDE.U32 R14, R15, 0x4, R34 ;  /* 0x000000040f0e7825 */ /* 0x000fe200078e0022 */
[----:B------:R-:W-:Y:S01]  /*14a0*/  IADD3 R23, R28, 0xa0, RZ ;  /* 0x000000a01c177810 */ /* 0x000fe20007ffe0ff */
[----:B------:R-:W2:Y:S02]  /*14b0*/  LDG.E.64 R16, desc[UR8][R16.64] ;  /* 0x0000000810107981 */ /* 0x000ea4000c1e1b00 */
[----:B------:R-:W-:Y:S01]  /*14c0*/  FADD.FTZ R18, R25, R18 ;  /* 0x0000001219127221 */ /* 0x000fe20000010000 */
[----:B------:R-:W-:-:S04]  /*14d0*/  IMAD.WIDE.U32 R20, R21, 0x4, R34 ;  /* 0x0000000415147825 */ /* 0x000fc800078e0022 */
[----:B------:R-:W-:Y:S01]  /*14e0*/  FADD.FTZ R29, R24, R29 ;  /* 0x0000001d181d7221 */ /* 0x000fe20000010000 */
[----:B------:R-:W3:Y:S01]  /*14f0*/  LDG.E.64 R14, desc[UR8][R14.64] ;  /* 0x000000080e0e7981 */ /* 0x000ee2000c1e1b00 */
[----:B------:R-:W-:Y:S01]  /*1500*/  IMAD.WIDE.U32 R22, R23, 0x4, R34 ;  /* 0x0000000417167825 */ /* 0x000fe200078e0022 */
[C---:B------:R-:W-:Y:S02]  /*1510*/  IADD3 R25, R28.reuse, 0xb0, RZ ;  /* 0x000000b01c197810 */ /* 0x040fe40007ffe0ff */
[----:B------:R-:W4:Y:S01]  /*1520*/  LDG.E.64 R20, desc[UR8][R20.64] ;  /* 0x0000000814147981 */ /* 0x000f22000c1e1b00 */
[----:B------:R-:W-:Y:S01]  /*1530*/  IADD3 R19, R28, 0xc0, RZ ;  /* 0x000000c01c137810 */ /* 0x000fe20007ffe0ff */
[----:B------:R-:W-:Y:S01]  /*1540*/  FADD.FTZ R27, R27, R18 ;  /* 0x000000121b1b7221 */ /* 0x000fe20000010000 */
[----:B------:R-:W-:Y:S01]  /*1550*/  FADD.FTZ R26, R26, R29 ;  /* 0x0000001d1a1a7221 */ /* 0x000fe20000010000 */
[----:B------:R-:W4:Y:S01]  /*1560*/  LDG.E.64 R22, desc[UR8][R22.64] ;  /* 0x0000000816167981 */ /* 0x000f22000c1e1b00 */
[----:B------:R-:W-:-:S04]  /*1570*/  IMAD.WIDE.U32 R24, R25, 0x4, R34 ;  /* 0x0000000419187825 */ /* 0x000fc800078e0022 */
[----:B------:R-:W-:Y:S02]  /*1580*/  IMAD.WIDE.U32 R18, R19, 0x4, R34 ;  /* 0x0000000413127825 */ /* 0x000fe400078e0022 */
[----:B------:R-:W4:Y:S04]  /*1590*/  LDG.E.64 R24, desc[UR8][R24.64] ;  /* 0x0000000818187981 */ /* 0x000f28000c1e1b00 */
        /* <DEDUP_REMOVED lines=8> */
[----:B------:R-:W-:Y:S02]  /*1620*/  IADD3 R17, R28, 0xe0, RZ ;  /* 0x000000e01c117810 */ /* 0x000fe40007ffe0ff */
[----:B------:R-:W-:Y:S01]  /*1630*/  FADD.FTZ R29, R22, R29 ;  /* 0x0000001d161d7221 */ /* 0x000fe20000010000 */
[----:B------:R-:W-:Y:S01]  /*1640*/  FADD.FTZ R22, R23, R14 ;  /* 0x0000000e17167221 */ /* 0x000fe20000010000 */
[----:B------:R-:W-:Y:S01]  /*1650*/  IMAD.WIDE.U32 R14, R15, 0x4, R34 ;  /* 0x000000040f0e7825 */ /* 0x000fe200078e0022 */
[----:B------:R-:W-:-:S03]  /*1660*/  IADD3 R21, R28, 0xf0, RZ ;  /* 0x000000f01c157810 */ /* 0x000fc60007ffe0ff */
[----:B------:R-:W-:-:S04]  /*1670*/  IMAD.WIDE.U32 R16, R17, 0x4, R34 ;  /* 0x0000000411107825 */ /* 0x000fc800078e0022 */
[----:B------:R-:W-:Y:S01]  /*1680*/  FADD.FTZ R22, R25, R22 ;  /* 0x0000001619167221 */ /* 0x000fe20000010000 */
[----:B------:R-:W2:Y:S01]  /*1690*/  LDG.E.64 R14, desc[UR8][R14.64] ;  /* 0x000000080e0e7981 */ /* 0x000ea2000c1e1b00 */
[----:B------:R-:W-:Y:S01]  /*16a0*/  IADD3 R23, R28, 0x100, RZ ;  /* 0x000001001c177810 */ /* 0x000fe20007ffe0ff */
[----:B------:R-:W-:-:S04]  /*16b0*/  IMAD.WIDE.U32 R20, R21, 0x4, R34 ;  /* 0x0000000415147825 */ /* 0x000fc800078e0022 */
[----:B------:R-:W-:Y:S01]  /*16c0*/  FADD.FTZ R27, R19, R22 ;  /* 0x00000016131b7221 */ /* 0x000fe20000010000 */
[----:B------:R-:W3:Y:S01]  /*16d0*/  LDG.E.64 R16, desc[UR8][R16.64] ;  /* 0x0000000810107981 */ /* 0x000ee2000c1e1b00 */
[----:B------:R-:W-:-:S03]  /*16e0*/  IMAD.WIDE.U32 R22, R23, 0x4, R34 ;  /* 0x0000000417167825 */ /* 0x000fc600078e0022 */
[----:B------:R-:W4:Y:S01]  /*16f0*/  LDG.E.64 R20, desc[UR8][R20.64] ;  /* 0x0000000814147981 */ /* 0x000f22000c1e1b00 */
[----:B------:R-:W-:-:S03]  /*1700*/  IADD3 R25, R28, 0x110, RZ ;  /* 0x000001101c197810 */ /* 0x000fc60007ffe0ff */
[----:B------:R-:W4:Y:S01]  /*1710*/  LDG.E.64 R22, desc[UR8][R22.64] ;  /* 0x0000000816167981 */ /* 0x000f22000c1e1b00 */
        /* <DEDUP_REMOVED lines=19> */
[----:B------:R-:W-:Y:S02]  /*1850*/  IMAD.WIDE.U32 R16, R17, 0x4, R34 ;  /* 0x0000000411107825 */ /* 0x000fe400078e0022 */
[----:B------:R-:W2:Y:S02]  /*1860*/  LDG.E.64 R14, desc[UR8][R14.64] ;  /* 0x000000080e0e7981 */ /* 0x000ea4000c1e1b00 */
[----:B------:R-:W-:Y:S01]  /*1870*/  FADD.FTZ R22, R25, R22 ;  /* 0x0000001619167221 */ /* 0x000fe20000010000 */
[C---:B------:R-:W-:Y:S01]  /*1880*/  IADD3 R23, R28.reuse, 0x160, RZ ;  /* 0x000001601c177810 */ /* 0x040fe20007ffe0ff */
[----:B------:R-:W-:Y:S01]  /*1890*/  IMAD.WIDE.U32 R20, R21, 0x4, R34 ;  /* 0x0000000415147825 */ /* 0x000fe200078e0022 */
[----:B------:R-:W3:Y:S03]  /*18a0*/  LDG.E.64 R16, desc[UR8][R16.64] ;  /* 0x0000000810107981 */ /* 0x000ee6000c1e1b00 */
[----:B------:R-:W-:Y:S01]  /*18b0*/  FADD.FTZ R27, R19, R22 ;  /* 0x00000016131b7221 */ /* 0x000fe20000010000 */
[----:B------:R-:W-:Y:S01]  /*18c0*/  IMAD.WIDE.U32 R22, R23, 0x4, R34 ;  /* 0x0000000417167825 */ /* 0x000fe200078e0022 */
[----:B------:R-:W4:Y:S01]  /*18d0*/  LDG.E.64 R20, desc[UR8][R20.64] ;  /* 0x0000000814147981 */ /* 0x000f22000c1e1b00 */
[----:B------:R-:W-:-:S02]  /*18e0*/  IADD3 R25, R28, 0x170, RZ ;  /* 0x000001701c197810 */ /* 0x000fc40007ffe0ff */
[----:B------:R-:W-:Y:S02]  /*18f0*/  FADD.FTZ R29, R24, R29 ;  /* 0x0000001d181d7221 */ /* 0x000fe40000010000 */
[----:B------:R-:W4:Y:S01]  /*1900*/  LDG.E.64 R22, desc[UR8][R22.64] ;  /* 0x0000000816167981 */ /* 0x000f22000c1e1b00 */
[----:B------:R-:W-:Y:S01]  /*1910*/  IADD3 R19, R28, 0x180, RZ ;  /* 0x000001801c137810 */ /* 0x000fe20007ffe0ff */
[----:B------:R-:W-:-:S04]  /*1920*/  IMAD.WIDE.U32 R24, R25, 0x4, R34 ;  /* 0x0000000419187825 */ /* 0x000fc800078e0022 */
[----:B------:R-:W-:Y:S01]  /*1930*/  FADD.FTZ R26, R18, R29 ;  /* 0x0000001d121a7221 */ /* 0x000fe20000010000 */
[----:B------:R-:W-:Y:S01]  /*1940*/  IMAD.WIDE.U32 R18, R19, 0x4, R34 ;  /* 0x0000000413127825 */ /* 0x000fe200078e0022 */
[----:B------:R-:W4:Y:S05]  /*1950*/  LDG.E.64 R24, desc[UR8][R24.64] ;  /* 0x0000000818187981 */ /* 0x000f2a000c1e1b00 */
[----:B------:R-:W4:Y:S01]  /*1960*/  LDG.E.64 R18, desc[UR8][R18.64] ;  /* 0x0000000812127981 */ /* 0x000f22000c1e1b00 */
[----:B--2---:R-:W-:Y:S01]  /*1970*/  FADD.FTZ R29, R14, R26 ;  /* 0x0000001a0e1d7221 */ /* 0x004fe20000010000 */
[----:B------:R-:W-:-:S04]  /*1980*/  FADD.FTZ R14, R15, R27 ;  /* 0x0000001b0f0e7221 */ /* 0x000fc80000010000 */
[----:B---3--:R-:W-:Y:S01]  /*1990*/  FADD.FTZ R14, R17, R14 ;  /* 0x0000000e110e7221 */ /* 0x008fe20000010000 */
[----:B------:R-:W-:Y:S01]  /*19a0*/  IADD3 R15, R28, 0x190, RZ ;  /* 0x000001901c0f7810 */ /* 0x000fe20007ffe0ff */
[----:B------:R-:W-:Y:S02]  /*19b0*/  FADD.FTZ R29, R16, R29 ;  /* 0x0000001d101d7221 */ /* 0x000fe40000010000 */
[----:B----4-:R-:W-:Y:S01]  /*19c0*/  FADD.FTZ R14, R21, R14 ;  /* 0x0000000e150e7221 */ /* 0x010fe20000010000 */
[----:B------:R-:W-:Y:S01]  /*19d0*/  IADD3 R17, R28, 0x1a0, RZ ;  /* 0x000001a01c117810 */ /* 0x000fe20007ffe0ff */
[----:B------:R-:W-:Y:S02]  /*19e0*/  FADD.FTZ R29, R20, R29 ;  /* 0x0000001d141d7221 */ /* 0x000fe40000010000 */
[----:B------:R-:W-:Y:S01]  /*19f0*/  FADD.FTZ R36, R23, R14 ;  /* 0x0000000e17247221 */ /* 0x000fe20000010000 */
[----:B------:R-:W-:Y:S01]  /*1a00*/  IMAD.WIDE.U32 R14, R15, 0x4, R34 ;  /* 0x000000040f0e7825 */ /* 0x000fe200078e0022 */
[----:B------:R-:W-:-:S03]  /*1a10*/  IADD3 R23, R28, 0x1b0, RZ ;  /* 0x000001b01c177810 */ /* 0x000fc60007ffe0ff */
[----:B------:R-:W-:Y:S01]  /*1a20*/  FADD.FTZ R29, R22, R29 ;  /* 0x0000001d161d7221 */ /* 0x000fe20000010000 */
[----:B------:R-:W-:Y:S01]  /*1a30*/  IMAD.WIDE.U32 R16, R17, 0x4, R34 ;  /* 0x0000000411107825 */ /* 0x000fe200078e0022 */
[----:B------:R-:W-:Y:S01]  /*1a40*/  IADD3 R21, R28, 0x1c0, RZ ;  /* 0x000001c01c157810 */ /* 0x000fe20007ffe0ff */
[----:B------:R-:W2:Y:S02]  /*1a50*/  LDG.E.64 R14, desc[UR8][R14.64] ;  /* 0x000000080e0e7981 */ /* 0x000ea4000c1e1b00 */
[----:B------:R-:W-:Y:S01]  /*1a60*/  FADD.FTZ R29, R24, R29 ;  /* 0x0000001d181d7221 */ /* 0x000fe20000010000 */
[----:B------:R-:W-:Y:S01]  /*1a70*/  FADD.FTZ R36, R25, R36 ;  /* 0x0000002419247221 */ /* 0x000fe20000010000 */
[----:B------:R-:W-:Y:S01]  /*1a80*/  IMAD.WIDE.U32 R22, R23, 0x4, R34 ;  /* 0x0000000417167825 */ /* 0x000fe200078e0022 */
[----:B------:R-:W-:Y:S01]  /*1a90*/  IADD3 R25, R28, 0x1d0, RZ ;  /* 0x000001d01c197810 */ /* 0x000fe20007ffe0ff */
[----:B------:R-:W3:Y:S02]  /*1aa0*/  LDG.E.64 R16, desc[UR8][R16.64] ;  /* 0x0000000810107981 */ /* 0x000ee4000c1e1b00 */
        /* <DEDUP_REMOVED lines=27> */
.L_x_3001:
[----:B------:R-:W-:Y:S05]  /*1c60*/  BSYNC B0 ;  /* 0x0000000000007941 */ /* 0x000fea0003800000 */
.L_x_3000:
        /* <DEDUP_REMOVED lines=17> */
[----:B------:R-:W-:-:S03]  /*1d80*/  @!P0 LOP3.LUT R16, R3, 0xfffffff8, RZ, 0xc0, !PT ;  /* 0xfffffff803108812 */ /* 0x000fc600078ec0ff */
[----:B------:R-:W1:Y:S01]  /*1d90*/  SHFL.BFLY PT, R20, R17, 0x1, 0x1f ;  /* 0x0c201f0011147f89 */ /* 0x000e6200000e0000 */
[----:B0-----:R-:W-:-:S04]  /*1da0*/  FADD.FTZ R14, R18, R19 ;  /* 0x00000013120e7221 */ /* 0x001fc80000010000 */
[----:B------:R-:W-:Y:S01]  /*1db0*/  @!P0 FMUL.FTZ R14, R14, 3.2552085031056776643e-05 ;  /* 0x380888890e0e8820 */ /* 0x000fe20000410000 */
[----:B-1----:R-:W-:-:S03]  /*1dc0*/  FADD.FTZ R20, R17, R20 ;  /* 0x0000001411147221 */ /* 0x002fc60000010000 */
[----:B------:R-:W-:-:S04]  /*1dd0*/  @!P0 FMUL.FTZ R15, R14, R14 ;  /* 0x0000000e0e0f8220 */ /* 0x000fc80000410000 */
[----:B------:R-:W-:-:S05]  /*1de0*/  @!P0 FFMA.FTZ R15, R20, 3.2552085031056776643e-05, -R15 ;  /* 0x38088889140f8823 */ /* 0x000fca000001080f */
        /* <DEDUP_REMOVED lines=15> */
.L_x_3003:
[----:B------:R-:W-:Y:S05]  /*1ee0*/  BSYNC B0 ;  /* 0x0000000000007941 */ /* 0x000fea0003800000 */
.L_x_3002:
[----:B0-----:R-:W-:Y:S01]  /*1ef0*/  IMAD.WIDE.U32 R14, R3, -0x77777777, RZ ;  /* 0x88888889030e7825 */ /* 0x001fe200078e00ff */
[----:B------:R-:W-:Y:S01]  /*1f00*/  SHF.L.U32 R19, R4, 0x2, RZ ;  /* 0x0000000204137819 */ /* 0x000fe200000006ff */
[----:B------:R-:W-:Y:S01]  /*1f10*/  ULDC.64 UR6, c[0x0][0x210] ;  /* 0x0000840000067ab9 */ /* 0x000fe20000000a00 */
[----:B------:R-:W-:Y:S01]  /*1f20*/  ULOP3.LUT UR4, UR4, 0x1, URZ, 0x3c, !UPT ;  /* 0x0000000104047892 */ /* 0x000fe2000f8e3c3f */
[----:B------:R-:W-:Y:S01]  /*1f30*/  IMAD R21, R6, 0xf0000, RZ ;  /* 0x000f000006157824 */ /* 0x000fe200078e02ff */
[----:B------:R-:W-:Y:S01]  /*1f40*/  SHF.R.U32.HI R20, RZ, 0x7, R15 ;  /* 0x00000007ff147819 */ /* 0x000fe2000001160f */
[----:B-----5:R-:W-:Y:S01]  /*1f50*/  HADD2.F32 R22, -RZ, R12.H1_H1 ;  /* 0x3000000cff167230 */ /* 0x020fe20000004100 */
[----:B------:R-:W-:Y:S01]  /*1f60*/  LOP3.LUT R19, R19, 0x3fc, RZ, 0xc0, !PT ;  /* 0x000003fc13137812 */ /* 0x000fe200078ec0ff */
[----:B------:R-:W-:Y:S02]  /*1f70*/  HADD2.F32 R25, -RZ, R10.H1_H1 ;  /* 0x3000000aff197230 */ /* 0x000fe40000004100 */
[----:B------:R-:W-:Y:S01]  /*1f80*/  IMAD R18, R20, -0xf0, R3 ;  /* 0xffffff1014127824 */ /* 0x000fe200078e0203 */
[----:B------:R-:W-:Y:S01]  /*1f90*/  IADD3 R19, R19, R20, RZ ;  /* 0x0000001413137210 */ /* 0x000fe20007ffe0ff */
[----:B------:R-:W-:-:S03]  /*1fa0*/  HADD2.F32 R26, -RZ, R11.H0_H0 ;  /* 0x2000000bff1a7230 */ /* 0x000fc60000004100 */
[----:B------:R-:W-:-:S05]  /*1fb0*/  SHF.L.U32 R18, R18, 0x2, RZ ;  /* 0x0000000212127819 */ /* 0x000fca00000006ff */
        /* <DEDUP_REMOVED lines=14> */
[--C-:B------:R-:W-:Y:S01]  /*20a0*/  FADD.FTZ R31, R31, -R16.reuse ;  /* 0x800000101f1f7221 */ /* 0x100fe20000010000 */
[----:B------:R-:W-:Y:S01]  /*20b0*/  FADD.FTZ R29, R30, -R16 ;  /* 0x800000101e1d7221 */ /* 0x000fe20000010000 */
[----:B------:R-:W0:Y:S01]  /*20c0*/  MUFU.RSQ R20, R20 ;  /* 0x0000001400147308 */ /* 0x000e220000001400 */
[----:B------:R-:W-:-:S03]  /*20d0*/  IADD3 R23, R17, 0x780, RZ ;  /* 0x0000078011177810 */ /* 0x000fc60007ffe0ff */
[----:B------:R-:W-:-:S04]  /*20e0*/  IMAD.WIDE.U32 R18, R5, 0xf0000, R18 ;  /* 0x000f000005127825 */ /* 0x000fc800078e0012 */
[----:B-1----:R-:W-:Y:S01]  /*20f0*/  FADD.FTZ R27, R15, UR5 ;  /* 0x000000050f1b7e21 */ /* 0x002fe20008010000 */
[-C--:B------:R-:W-:Y:S01]  /*2100*/  IADD3 R17, P0, R17, R18.reuse, RZ ;  /* 0x0000001211117210 */ /* 0x080fe20007f1e0ff */
[----:B------:R-:W-:Y:S01]  /*2110*/  FADD.FTZ R7, R7, -R14 ;  /* 0x8000000e07077221 */ /* 0x000fe20000010000 */
[----:B------:R-:W-:Y:S01]  /*2120*/  IADD3 R18, P1, R23, R18, RZ ;  /* 0x0000001217127210 */ /* 0x000fe20007f3e0ff */
[----:B------:R-:W-:Y:S01]  /*2130*/  FADD.FTZ R23, R32, -R16 ;  /* 0x8000001020177221 */ /* 0x000fe20000010000 */
[----:B------:R-:W-:Y:S01]  /*2140*/  IADD3 R19, R19, R21, RZ ;  /* 0x0000001513137210 */ /* 0x000fe20007ffe0ff */
[----:B------:R-:W-:Y:S02]  /*2150*/  HADD2.F32 R16, -RZ, R12.H0_H0 ;  /* 0x2000000cff107230 */ /* 0x000fe40000004100 */
[----:B0-----:R-:W-:Y:S01]  /*2160*/  FMUL.FTZ R33, R33, R20 ;  /* 0x0000001421217220 */ /* 0x001fe20000410000 */
[C---:B------:R-:W-:Y:S01]  /*2170*/  FMUL.FTZ R23, R20.reuse, R23 ;  /* 0x0000001714177220 */ /* 0x040fe20000410000 */
[C---:B------:R-:W-:Y:S01]  /*2180*/  FMUL.FTZ R15, R20.reuse, R31 ;  /* 0x0000001f140f7220 */ /* 0x040fe20000410000 */
[----:B------:R-:W-:Y:S01]  /*2190*/  FMUL.FTZ R29, R20, R29 ;  /* 0x0000001d141d7220 */ /* 0x000fe20000410000 */
[----:B------:R-:W-:Y:S01]  /*21a0*/  HADD2.F32 R21, -RZ, R10.H0_H0 ;  /* 0x2000000aff157230 */ /* 0x000fe20000004100 */
[----:B------:R0:W1:Y:S01]  /*21b0*/  MUFU.RSQ R20, R27 ;  /* 0x0000001b00147308 */ /* 0x0000620000001400 */
[--C-:B------:R-:W-:Y:S01]  /*21c0*/  FFMA.FTZ R24, R23, R22, R25.reuse ;  /* 0x0000001617187223 */ /* 0x100fe20000010019 */
[----:B------:R-:W-:Y:S01]  /*21d0*/  FFMA.FTZ R22, R22, R29, R25 ;  /* 0x0000001d16167223 */ /* 0x000fe20000010019 */
[--C-:B------:R-:W-:Y:S01]  /*21e0*/  FADD.FTZ R25, R0, -R14.reuse ;  /* 0x8000000e00197221 */ /* 0x100fe20000010000 */
[--C-:B------:R-:W-:Y:S01]  /*21f0*/  FFMA.FTZ R33, R33, R16, R21.reuse ;  /* 0x0000001021217223 */ /* 0x100fe20000010015 */
[----:B------:R-:W-:Y:S01]  /*2200*/  FFMA.FTZ R15, R16, R15, R21 ;  /* 0x0000000f100f7223 */ /* 0x000fe20000010015 */
[----:B------:R-:W-:Y:S01]  /*2210*/  IADD3.X R16, RZ, R19, RZ, P0, !PT ;  /* 0x00000013ff107210 */ /* 0x000fe200007fe4ff */
[----:B------:R-:W-:Y:S01]  /*2220*/  FADD.FTZ R9, R9, -R14 ;  /* 0x8000000e09097221 */ /* 0x000fe20000010000 */
[----:B------:R-:W-:-:S02]  /*2230*/  HADD2.F32 R23, -RZ, R13.H0_H0 ;  /* 0x2000000dff177230 */ /* 0x000fc40000004100 */
[----:B0-----:R-:W-:Y:S01]  /*2240*/  FADD.FTZ R27, R8, -R14 ;  /* 0x8000000e081b7221 */ /* 0x001fe20000010000 */
[----:B------:R-:W-:Y:S01]  /*2250*/  F2FP.F16.F32.PACK_AB R33, R24, R33 ;  /* 0x000000211821723e */ /* 0x000fe200000000ff */
[----:B------:R-:W-:Y:S01]  /*2260*/  HADD2.F32 R24, -RZ, R13.H1_H1 ;  /* 0x3000000dff187230 */ /* 0x000fe20000004100 */
[C---:B------:R-:W-:Y:S01]  /*2270*/  SHF.L.U64.HI R28, R17.reuse, 0x1, R16 ;  /* 0x00000001111c7819 */ /* 0x040fe20000010210 */
[----:B------:R-:W-:Y:S01]  /*2280*/  HADD2.F32 R21, -RZ, R11.H1_H1 ;  /* 0x3000000bff157230 */ /* 0x000fe20000004100 */
[----:B------:R-:W-:Y:S02]  /*2290*/  SHF.L.U32 R17, R17, 0x1, RZ ;  /* 0x0000000111117819 */ /* 0x000fe400000006ff */
[----:B------:R-:W-:Y:S01]  /*22a0*/  IADD3.X R19, RZ, R19, RZ, P1, !PT ;  /* 0x00000013ff137210 */ /* 0x000fe20000ffe4ff */
[----:B-1----:R-:W-:Y:S01]  /*22b0*/  FMUL.FTZ R25, R25, R20 ;  /* 0x0000001419197220 */ /* 0x002fe20000410000 */
[C---:B------:R-:W-:Y:S01]  /*22c0*/  FMUL.FTZ R0, R20.reuse, R7 ;  /* 0x0000000714007220 */ /* 0x040fe20000410000 */
[C---:B------:R-:W-:Y:S01]  /*22d0*/  FMUL.FTZ R27, R20.reuse, R27 ;  /* 0x0000001b141b7220 */ /* 0x040fe20000410000 */
[----:B------:R-:W-:Y:S01]  /*22e0*/  FMUL.FTZ R9, R20, R9 ;  /* 0x0000000914097220 */ /* 0x000fe20000410000 */
[----:B------:R-:W-:Y:S01]  /*22f0*/  IADD3 R16, P0, R17, UR6, RZ ;  /* 0x0000000611107c10 */ /* 0x000fe2000ff1e0ff */
[--C-:B------:R-:W-:Y:S01]  /*2300*/  FFMA.FTZ R25, R25, R23, R26.reuse ;  /* 0x0000001719197223 */ /* 0x100fe2000001001a */
[--C-:B------:R-:W-:Y:S01]  /*2310*/  FFMA.FTZ R0, R0, R24, R21.reuse ;  /* 0x0000001800007223 */ /* 0x100fe20000010015 */
[----:B------:R-:W-:Y:S01]  /*2320*/  FFMA.FTZ R27, R23, R27, R26 ;  /* 0x0000001b171b7223 */ /* 0x000fe2000001001a */
[----:B------:R-:W-:Y:S01]  /*2330*/  FFMA.FTZ R24, R24, R9, R21 ;  /* 0x0000000918187223 */ /* 0x000fe20000010015 */
[----:B------:R-:W-:-:S02]  /*2340*/  SHF.L.U32 R8, R18, 0x1, RZ ;  /* 0x0000000112087819 */ /* 0x000fc400000006ff */
[----:B------:R-:W-:Y:S02]  /*2350*/  IADD3.X R17, R28, UR7, RZ, P0, !PT ;  /* 0x000000071c117c10 */ /* 0x000fe400087fe4ff */
[----:B------:R-:W-:Y:S02]  /*2360*/  PRMT R7, R33, 0x7632, R7 ;  /* 0x0000763221077816 */ /* 0x000fe40000000007 */
[----:B------:R-:W-:Y:S01]  /*2370*/  F2FP.F16.F32.PACK_AB R25, R0, R25 ;  /* 0x000000190019723e */ /* 0x000fe200000000ff */
[----:B------:R-:W-:Y:S01]  /*2380*/  STG.E.U16 desc[UR8][R16.64], R33 ;  /* 0x0000002110007986 */ /* 0x000fe2000c101508 */
[----:B------:R-:W-:Y:S02]  /*2390*/  SHF.L.U64.HI R19, R18, 0x1, R19 ;  /* 0x0000000112137819 */ /* 0x000fe40000010213 */
[----:B------:R-:W-:Y:S01]  /*23a0*/  IADD3 R8, P0, R8, UR6, RZ ;  /* 0x0000000608087c10 */ /* 0x000fe2000ff1e0ff */
[----:B------:R0:W-:Y:S01]  /*23b0*/  STG.E.U16 desc[UR8][R16.64+0x2], R7 ;  /* 0x0000020710007986 */ /* 0x0001e2000c101508 */
[----:B------:R-:W-:-:S02]  /*23c0*/  F2FP.F16.F32.PACK_AB R15, R22, R15 ;  /* 0x0000000f160f723e */ /* 0x000fc400000000ff */
[----:B------:R-:W-:Y:S01]  /*23d0*/  F2FP.F16.F32.PACK_AB R27, R24, R27 ;  /* 0x0000001b181b723e */ /* 0x000fe200000000ff */
[----:B------:R1:W-:Y:S01]  /*23e0*/  STG.E.U16 desc[UR8][R16.64+0x4], R25 ;  /* 0x0000041910007986 */ /* 0x0003e2000c101508 */
[----:B------:R-:W-:Y:S02]  /*23f0*/  PRMT R0, R25, 0x7632, R0 ;  /* 0x0000763219007816 */ /* 0x000fe40000000000 */
[----:B------:R-:W-:Y:S01]  /*2400*/  IADD3.X R9, R19, UR7, RZ, P0, !PT ;  /* 0x0000000713097c10 */ /* 0x000fe200087fe4ff */
[----:B------:R-:W-:Y:S01]  /*2410*/  ULDC.64 UR6, c[0x0][0x238] ;  /* 0x00008e0000067ab9 */ /* 0x000fe20000000a00 */
[----:B------:R-:W-:Y:S01]  /*2420*/  PRMT R14, R27, 0x7632, R14 ;  /* 0x000076321b0e7816 */ /* 0x000fe2000000000e */
[----:B------:R1:W-:Y:S01]  /*2430*/  STG.E.U16 desc[UR8][R16.64+0x6], R0 ;  /* 0x0000060010007986 */ /* 0x0003e2000c101508 */
[----:B------:R-:W-:Y:S02]  /*2440*/  IADD3 R5, P1, R5, 0x1, RZ ;  /* 0x0000000105057810 */ /* 0x000fe40007f3e0ff */
[----:B0-----:R-:W-:Y:S01]  /*2450*/  PRMT R7, R15, 0x7632, R7 ;  /* 0x000076320f077816 */ /* 0x001fe20000000007 */
[----:B------:R1:W-:Y:S01]  /*2460*/  STG.E.U16 desc[UR8][R8.64], R15 ;  /* 0x0000000f08007986 */ /* 0x0003e2000c101508 */
[----:B------:R-:W-:-:S02]  /*2470*/  ISETP.GE.U32.AND P0, PT, R5, UR6, PT ;  /* 0x0000000605007c0c */ /* 0x000fc4000bf06070 */
[----:B------:R-:W-:Y:S01]  /*2480*/  IADD3.X R6, RZ, R6, RZ, P1, !PT ;  /* 0x00000006ff067210 */ /* 0x000fe20000ffe4ff */
[----:B------:R1:W-:Y:S03]  /*2490*/  STG.E.U16 desc[UR8][R8.64+0x2], R7 ;  /* 0x0000020708007986 */ /* 0x0003e6000c101508 */
[----:B------:R-:W-:Y:S01]  /*24a0*/  ISETP.GE.AND.EX P0, PT, R6, UR7, PT, P0 ;  /* 0x0000000706007c0c */ /* 0x000fe2000bf06300 */
[----:B------:R1:W-:Y:S04]  /*24b0*/  STG.E.U16 desc[UR8][R8.64+0x4], R27 ;  /* 0x0000041b08007986 */ /* 0x0003e8000c101508 */
[----:B------:R1:W-:Y:S08]  /*24c0*/  STG.E.U16 desc[UR8][R8.64+0x6], R14 ;  /* 0x0000060e08007986 */ /* 0x0003f0000c101508 */
[----:B------:R-:W-:Y:S05]  /*24d0*/  @!P0 BRA `(.L_x_3004) ;  /* 0xffffffdc00308947 */ /* 0x000fea000383ffff */
[----:B------:R-:W-:Y:S05]  /*24e0*/  EXIT ;  /* 0x000000000000794d */ /* 0x000fea0003800000 */
.L_x_3005:
        /* <DEDUP_REMOVED lines=9> */
.L_x_3230:


//--------------------- .text._ZN13group_norm_v214gn_cuda_kernelI6__halfLi480ELi1ELi32ELi30ELi1024ELb0ELi8ELi960ELi960ELi4ELb1ELi1ELb0ELb0ENS_16CompileConditionILi900EEEEEvPT_PKS4_S7_S7_flPfS8_Pj --------------------------
	.section	.text._ZN13group_norm_v214gn_cuda_kernelI6__halfLi480ELi1ELi32ELi30ELi1024ELb0ELi8ELi960ELi960ELi4ELb1ELi1ELb0ELb0ENS_16CompileConditionILi900EEEEEvPT_PKS4_S7_S7_flPfS8_Pj,"ax",@progbits
	.align	128
        .global         _ZN13group_norm_v214gn_cuda_kernelI6__halfLi480ELi1ELi32ELi30ELi1024ELb0ELi8ELi960ELi960ELi4ELb1ELi1ELb0ELb0ENS_16CompileConditionILi900EEEEEvPT_PKS4_S7_S7_flPfS8_Pj
        .type           _ZN13group_norm_v214gn_cuda_kernelI6__halfLi480ELi1ELi32ELi30ELi1024ELb0ELi8ELi960ELi960ELi4ELb1ELi1ELb0ELb0ENS_16CompileConditionILi900EEEEEvPT_PKS4_S7_S7_flPfS8_Pj,@function
        .size           _ZN13group_norm_v214gn_cuda_kernelI6__halfLi480ELi1ELi32ELi30ELi1024ELb0ELi8ELi960ELi960ELi4ELb1ELi1ELb0ELb0ENS_16CompileConditionILi900EEEEEvPT_PKS4_S7_S7_flPfS8_Pj,(.L_x_3231 - _ZN13group_norm_v214gn_cuda_kernelI6__halfLi480ELi1ELi32ELi30ELi1024ELb0ELi8ELi960ELi960ELi4ELb1ELi1ELb0ELb0ENS_16CompileConditionILi900EEEEEvPT_PKS4_S7_S7_flPfS8_Pj)
        .other          _ZN13group_norm_v214gn_cuda_kernelI6__halfLi480ELi1ELi32ELi30ELi1024ELb0ELi8ELi960ELi960ELi4ELb1ELi1ELb0ELb0ENS_16CompileConditionILi900EEEEEvPT_PKS4_S7_S7_flPfS8_Pj,@"STO_CUDA_ENTRY STV_DEFAULT"
_ZN13group_norm_v214gn_cuda_kernelI6__halfLi480ELi1ELi32ELi30ELi1024ELb0ELi8ELi960ELi960ELi4ELb1ELi1ELb0ELb0ENS_16CompileConditionILi900EEEEEvPT_PKS4_S7_S7_flPfS8_Pj:
.text._ZN13group_norm_v214gn_cuda_kernelI6__halfLi480ELi1ELi32ELi30ELi1024ELb0ELi8ELi960ELi960ELi4ELb1ELi1ELb0ELb0ENS_16CompileConditionILi900EEEEEvPT_PKS4_S7_S7_flPfS8_Pj:
        /* <DEDUP_REMOVED lines=20> */
[----:B------:R-:W-:Y:S02]  /*0140*/  SHF.R.U32.HI R13, RZ, 0x7, R3 ;  /* 0x00000007ff0d7819 */ /* 0x000fe40000011603 */
[----:B------:R-:W-:-:S02]  /*0150*/  LOP3.LUT R2, R5, 0xffffff80, R2, 0xe2, !PT ;  /* 0xffffff8005027812 */ /* 0x000fc400078ee202 */
[C---:B------:R-:W-:Y:S02]  /*0160*/  IADD3 R5, R78.reuse, 0x4, RZ ;  /* 0x000000044e057810 */ /* 0x040fe40007ffe0ff */
[C---:B------:R-:W-:Y:S02]  /*0170*/  IADD3 R7, R78.reuse, 0x6, RZ ;  /* 0x000000064e077810 */ /* 0x040fe40007ffe0ff */
[C---:B------:R-:W-:Y:S02]  /*0180*/  IADD3 R9, R78.reuse, 0x8, RZ ;  /* 0x000000084e097810 */ /* 0x040fe40007ffe0ff */
[----:B------:R-:W-:Y:S02]  /*0190*/  SHF.R.U32.HI R6, RZ, 0x1, R5 ;  /* 0x00000001ff067819 */ /* 0x000fe40000011605 */
[----:B------:R-:W-:Y:S02]  /*01a0*/  IADD3 R11, R78, 0xa, RZ ;  /* 0x0000000a4e0b7810 */ /* 0x000fe40007ffe0ff */
[----:B------:R-:W-:-:S02]  /*01b0*/  SHF.R.U32.HI R8, RZ, 0x1, R7 ;  /* 0x00000001ff087819 */ /* 0x000fc40000011607 */
[----:B------:R-:W-:Y:S01]  /*01c0*/  LOP3.LUT P0, RZ, R4, 0x7f, RZ, 0xc0, !PT ;  /* 0x0000007f04ff7812 */ /* 0x000fe2000780c0ff */
[----:B------:R-:W-:Y:S01]  /*01d0*/  IMAD R4, R13, -0xf0, R0 ;  /* 0xffffff100d047824 */ /* 0x000fe200078e0200 */
[----:B------:R-:W-:Y:S01]  /*01e0*/  MOV R3, UR6 ;  /* 0x0000000600037c02 */ /* 0x000fe20008000f00 */
[----:B------:R-:W-:Y:S01]  /*01f0*/  ULDC.64 UR6, c[0x0][0x240] ;  /* 0x0000900000067ab9 */ /* 0x000fe20000000a00 */
[----:B------:R-:W-:Y:S02]  /*0200*/  SHF.R.U32.HI R5, RZ, 0x2, R5 ;  /* 0x00000002ff057819 */ /* 0x000fe40000011605 */
[----:B------:R-:W-:Y:S01]  /*0210*/  SHF.R.U32.HI R10, RZ, 0x1, R9 ;  /* 0x00000001ff0a7819 */ /* 0x000fe20000011609 */
[----:B------:R-:W-:Y:S01]  /*0220*/  IMAD R76, R4, 0x18, R3 ;  /* 0x00000018044c7824 */ /* 0x000fe200078e0203 */
[----:B------:R-:W-:Y:S02]  /*0230*/  LOP3.LUT R6, R6, 0x1, RZ, 0xc0, !PT ;  /* 0x0000000106067812 */ /* 0x000fe400078ec0ff */
[----:B------:R-:W-:-:S02]  /*0240*/  SHF.R.U32.HI R7, RZ, 0x2, R7 ;  /* 0x00000002ff077819 */ /* 0x000fc40000011607 */
[----:B------:R-:W-:Y:S02]  /*0250*/  SHF.R.U32.HI R14, RZ, 0x2, R9 ;  /* 0x00000002ff0e7819 */ /* 0x000fe40000011609 */
        /* <DEDUP_REMOVED lines=9> */
[----:B------:R-:W-:-:S02]  /*02f0*/  IADD3 R7, R78, 0xe, RZ ;  /* 0x0000000e4e077810 */ /* 0x000fc40007ffe0ff */
[----:B------:R-:W-:Y:S01]  /*0300*/  LEA R76, R13, R76, 0x3 ;  /* 0x0000004c0d4c7211 */ /* 0x000fe200078e18ff */
[----:B------:R-:W-:Y:S01]  /*0310*/  IMAD R16, R11, 0xf0, R16 ;  /* 0x000000f00b107824 */ /* 0x000fe200078e0210 */
[C---:B------:R-:W-:Y:S02]  /*0320*/  IADD3 R9, R78.reuse, 0x10, RZ ;  /* 0x000000104e097810 */ /* 0x040fe40007ffe0ff */
[----:B------:R-:W-:Y:S02]  /*0330*/  SHF.R.U32.HI R6, RZ, 0x1, R5 ;  /* 0x00000001ff067819 */ /* 0x000fe40000011605 */
[C---:B------:R-:W-:Y:S02]  /*0340*/  IADD3 R13, R78.reuse, 0x12, RZ ;  /* 0x000000124e0d7810 */ /* 0x040fe40007ffe0ff */
[----:B------:R-:W-:Y:S02]  /*0350*/  IADD3 R15, R78, 0x14, RZ ;  /* 0x000000144e0f7810 */ /* 0x000fe40007ffe0ff */
[----:B------:R-:W-:-:S02]  /*0360*/  SHF.R.U32.HI R8, RZ, 0x1, R7 ;  /* 0x00000001ff087819 */ /* 0x000fc40000011607 */
[----:B------:R-:W-:Y:S02]  /*0370*/  SHF.R.U32.HI R5, RZ, 0x2, R5 ;  /* 0x00000002ff057819 */ /* 0x000fe40000011605 */
[--C-:B------:R-:W-:Y:S02]  /*0380*/  SHF.R.U32.HI R11, RZ, 0x1, R9.reuse ;  /* 0x00000001ff0b7819 */ /* 0x100fe40000011609 */
[----:B------:R-:W-:Y:S02]  /*0390*/  SHF.R.U32.HI R22, RZ, 0x2, R9 ;  /* 0x00000002ff167819 */ /* 0x000fe40000011609 */
[----:B------:R-:W-:Y:S02]  /*03a0*/  LOP3.LUT R6, R6, 0x1, RZ, 0xc0, !PT ;  /* 0x0000000106067812 */ /* 0x000fe400078ec0ff */
[--C-:B------:R-:W-:Y:S02]  /*03b0*/  SHF.R.U32.HI R9, RZ, 0x1, R13.reuse ;  /* 0x00000001ff097819 */ /* 0x100fe4000001160d */
[----:B------:R-:W-:Y:S01]  /*03c0*/  SHF.R.U32.HI R24, RZ, 0x2, R13 ;  /* 0x00000002ff187819 */ /* 0x000fe2000001160d */
[----:B------:R-:W-:Y:S01]  /*03d0*/  IMAD R18, R6, 0xf0, R5 ;  /* 0x000000f006127824 */ /* 0x000fe200078e0205 */
[----:B------:R-:W-:-:S02]  /*03e0*/  SHF.R.U32.HI R13, RZ, 0x1, R15 ;  /* 0x00000001ff0d7819 */ /* 0x000fc4000001160f */
[----:B------:R-:W-:Y:S01]  /*03f0*/  SHF.R.U32.HI R7, RZ, 0x2, R7 ;  /* 0x00000002ff077819 */ /* 0x000fe20000011607 */
[----:B------:R-:W-:Y:S01]  /*0400*/  IMAD R17, R18, 0x18, R3 ;  /* 0x0000001812117824 */ /* 0x000fe200078e0203 */
[----:B------:R-:W-:Y:S02]  /*0410*/  LOP3.LUT R8, R8, 0x1, RZ, 0xc0, !PT ;  /* 0x0000000108087812 */ /* 0x000fe400078ec0ff */
[----:B------:R-:W-:Y:S02]  /*0420*/  LOP3.LUT R9, R9, 0x1, RZ, 0xc0, !PT ;  /* 0x0000000109097812 */ /* 0x000fe400078ec0ff */
[----:B------:R-:W-:Y:S01]  /*0430*/  SHF.R.U32.HI R26, RZ, 0x2, R15 ;  /* 0x00000002ff1a7819 */ /* 0x000fe2000001160f */
[----:B------:R-:W-:Y:S01]  /*0440*/  IMAD R20, R8, 0xf0, R7 ;  /* 0x000000f008147824 */ /* 0x000fe200078e0207 */
[----:B------:R-:W-:Y:S01]  /*0450*/  LOP3.LUT R13, R13, 0x1, RZ, 0xc0, !PT ;  /* 0x000000010d0d7812 */ /* 0x000fe200078ec0ff */
[----:B------:R-:W-:Y:S01]  /*0460*/  IMAD R24, R9, 0xf0, R24 ;  /* 0x000000f009187824 */ /* 0x000fe200078e0218 */
[----:B------:R-:W-:Y:S01]  /*0470*/  IADD3 R5, R78, 0x16, RZ ;  /* 0x000000164e057810 */ /* 0x000fe20007ffe0ff */
[--C-:B------:R-:W-:Y:S01]  /*0480*/  IMAD R19, R20, 0x18, R3.reuse ;  /* 0x0000001814137824 */ /* 0x100fe200078e0203 */
[----:B------:R-:W-:Y:S01]  /*0490*/  LOP3.LUT R11, R11, 0x1, RZ, 0xc0, !PT ;  /* 0x000000010b0b7812 */ /* 0x000fe200078ec0ff */
[----:B------:R-:W-:Y:S01]  /*04a0*/  IMAD R26, R13, 0xf0, R26 ;  /* 0x000000f00d1a7824 */ /* 0x000fe200078e021a */
[----:B------:R-:W-:Y:S01]  /*04b0*/  IADD3 R7, R78, 0x18, RZ ;  /* 0x000000184e077810 */ /* 0x000fe20007ffe0ff */
[----:B------:R-:W-:Y:S01]  /*04c0*/  IMAD R23, R24, 0x18, R3 ;  /* 0x0000001818177824 */ /* 0x000fe200078e0203 */
[----:B------:R-:W-:Y:S01]  /*04d0*/  SHF.L.U32 R6, R4, 0x2, RZ ;  /* 0x0000000204067819 */ /* 0x000fe200000006ff */
[----:B------:R-:W-:Y:S01]  /*04e0*/  IMAD R22, R11, 0xf0, R22 ;  /* 0x000000f00b167824 */ /* 0x000fe200078e0216 */
[----:B------:R-:W-:Y:S01]  /*04f0*/  SHF.R.U32.HI R4, RZ, 0x1, R5 ;  /* 0x00000001ff047819 */ /* 0x000fe20000011605 */
[--C-:B------:R-:W-:Y:S01]  /*0500*/  IMAD R25, R26, 0x18, R3.reuse ;  /* 0x000000181a197824 */ /* 0x100fe200078e0203 */
[----:B------:R-:W-:Y:S01]  /*0510*/  IADD3 R9, R78, 0x1a, RZ ;  /* 0x0000001a4e097810 */ /* 0x000fe20007ffe0ff */
[----:B------:R-:W-:Y:S01]  /*0520*/  IMAD R21, R22, 0x18, R3 ;  /* 0x0000001816157824 */ /* 0x000fe200078e0203 */
[----:B------:R-:W-:-:S02]  /*0530*/  IADD3 R13, R78, 0x1c, RZ ;  /* 0x0000001c4e0d7810 */ /* 0x000fc40007ffe0ff */
[----:B------:R-:W-:Y:S02]  /*0540*/  SHF.R.U32.HI R8, RZ, 0x2, R5 ;  /* 0x00000002ff087819 */ /* 0x000fe40000011605 */
[--C-:B------:R-:W-:Y:S02]  /*0550*/  SHF.R.U32.HI R5, RZ, 0x1, R7.reuse ;  /* 0x00000001ff057819 */ /* 0x100fe40000011607 */
        /* <DEDUP_REMOVED lines=8> */
[----:B------:R-:W-:Y:S01]  /*05e0*/  LOP3.LUT R11, R11, 0x1, RZ, 0xc0, !PT ;  /* 0x000000010b0b7812 */ /* 0x000fe200078ec0ff */
[----:B------:R-:W-:Y:S01]  /*05f0*/  HFMA2.MMA R4, -RZ, RZ, 0, 0 ;  /* 0x00000000ff047435 */ /* 0x000fe200000001ff */
[----:B------:R-:W-:Y:S01]  /*0600*/  SHF.R.U32.HI R34, RZ, 0x2, R13 ;  /* 0x00000002ff227819 */ /* 0x000fe2000001160d */
[----:B------:R-:W-:Y:S01]  /*0610*/  IMAD R30, R9, 0xf0, R30 ;  /* 0x000000f0091e7824 */ /* 0x000fe200078e021e */
[----:B------:R-:W-:Y:S01]  /*0620*/  LOP3.LUT R15, R15, 0x1, RZ, 0xc0, !PT ;  /* 0x000000010f0f7812 */ /* 0x000fe200078ec0ff */
[----:B------:R-:W-:Y:S01]  /*0630*/  IMAD R32, R11, 0xf0, R32 ;  /* 0x000000f00b207824 */ /* 0x000fe200078e0220 */
[----:B------:R-:W-:Y:S01]  /*0640*/  IADD3 R8, R6, 0x2, RZ ;  /* 0x0000000206087810 */ /* 0x000fe20007ffe0ff */
[----:B------:R-:W-:Y:S01]  /*0650*/  IMAD R11, R12, 0x18, R3 ;  /* 0x000000180c0b7824 */ /* 0x000fe200078e0203 */
[----:B------:R-:W-:Y:S01]  /*0660*/  MOV R7, UR8 ;  /* 0x0000000800077c02 */ /* 0x000fe20008000f00 */
[----:B------:R-:W-:Y:S01]  /*0670*/  IMAD R34, R15, 0xf0, R34 ;  /* 0x000000f00f227824 */ /* 0x000fe200078e0222 */
[----:B------:R-:W-:Y:S01]  /*0680*/  SHF.R.U32.HI R33, RZ, 0x1, R5 ;  /* 0x00000001ff217819 */ /* 0x000fe20000011605 */
[----:B------:R-:W-:Y:S01]  /*0690*/  IMAD.WIDE.U32 R8, R8, -0x77777777, RZ ;  /* 0x8888888908087825 */ /* 0x000fe200078e00ff */
[----:B------:R-:W-:-:S02]  /*06a0*/  LOP3.LUT R74, R74, 0x8, RZ, 0xc0, !PT ;  /* 0x000000084a4a7812 */ /* 0x000fc400078ec0ff */
[----:B---3--:R-:W-:Y:S01]  /*06b0*/  LEA R90, P2, R7, R90, 0x2 ;  /* 0x0000005a075a7211 */ /* 0x008fe200078410ff */
[----:B------:R-:W-:Y:S01]  /*06c0*/  IMAD R5, R10, 0x18, R3 ;  /* 0x000000180a057824 */ /* 0x000fe200078e0203 */
[----:B------:R-:W-:Y:S01]  /*06d0*/  SHF.R.U32.HI R10, RZ, 0x1, R9 ;  /* 0x00000001ff0a7819 */ /* 0x000fe20000011609 */
[--C-:B------:R-:W-:Y:S01]  /*06e0*/  IMAD R13, R14, 0x18, R3.reuse ;  /* 0x000000180e0d7824 */ /* 0x100fe200078e0203 */
        /* <DEDUP_REMOVED lines=8> */
[----:B------:R-:W-:Y:S01]  /*0770*/  IADD3 R30, R74, R15, RZ ;  /* 0x0000000f4a1e7210 */ /* 0x000fe20007ffe0ff */
[----:B------:R-:W-:Y:S01]  /*0780*/  IMAD R3, R34, 0x18, R3 ;  /* 0x0000001822037824 */ /* 0x000fe200078e0203 */
[----:B------:R-:W-:-:S02]  /*0790*/  IADD3 R28, R74, R17, RZ ;  /* 0x000000114a1c7210 */ /* 0x000fc40007ffe0ff */
[----:B------:R-:W-:Y:S02]  /*07a0*/  LEA.HI.X R91, R7, R91, R4, 0x2, P2 ;  /* 0x0000005b075b7211 */ /* 0x000fe400010f1404 */
[----:B------:R-:W-:Y:S02]  /*07b0*/  MOV R6, RZ ;  /* 0x000000ff00067202 */ /* 0x000fe40000000f00 */
[----:B------:R-:W-:Y:S02]  /*07c0*/  SHF.R.S32.HI R8, RZ, 0x1f, R0 ;  /* 0x0000001fff087819 */ /* 0x000fe40000011400 */
[----:B------:R-:W-:Y:S02]  /*07d0*/  LOP3.LUT R9, R33, 0x7ffffff8, RZ, 0xc0, !PT ;  /* 0x7ffffff821097812 */ /* 0x000fe400078ec0ff */
[----:B------:R-:W-:Y:S02]  /*07e0*/  LOP3.LUT R10, R10, 0x7ffffff8, RZ, 0xc0, !PT ;  /* 0x7ffffff80a0a7812 */ /* 0x000fe400078ec0ff */
        /* <DEDUP_REMOVED lines=8> */
[----:B------:R-:W-:Y:S02]  /*0870*/  IADD3 R17, R74, R3, RZ ;  /* 0x000000034a117210 */ /* 0x000fe40007ffe0ff */
[----:B------:R-:W-:Y:S01]  /*0880*/  ISETP.EQ.OR.EX P0, PT, RZ, UR7, P0, P1 ;  /* 0x00000007ff007c0c */ /* 0x000fe20008702710 */
[----:B------:R-:W-:-:S12]  /*0890*/  ULDC.64 UR6, c[0x0][0x208] ;  /* 0x0000820000067ab9 */ /* 0x000fd80000000a00 */
.L_x_3014:
[----:B------:R-:W0:Y:S01]  /*08a0*/  S2UR UR14, SR_CTAID.X ;  /* 0x00000000000e79c3 */ /* 0x000e220000002500 */
[----:B--2---:R-:W-:Y:S01]  /*08b0*/  IMAD.WIDE.U32 R18, R0, -0x77777777, RZ ;  /* 0x8888888900127825 */ /* 0x004fe200078e00ff */
        /* <DEDUP_REMOVED lines=13> */
[C---:B------:R-:W-:Y:S02]  /*0990*/  IADD3 R19, R3.reuse, 0x780, RZ ;  /* 0x0000078003137810 */ /* 0x040fe40007ffe0ff */
[-C--:B------:R-:W-:Y:S02]  /*09a0*/  IADD3 R18, P1, R3, R24.reuse, RZ ;  /* 0x0000001803127210 */ /* 0x080fe40007f3e0ff */
[----:B------:R-:W-:Y:S02]  /*09b0*/  IADD3 R19, P4, R19, R24, RZ ;  /* 0x0000001813137210 */ /* 0x000fe40007f9e0ff */
[----:B------:R-:W-:Y:S02]  /*09c0*/  IADD3.X R21, RZ, R27, RZ, P1, !PT ;  /* 0x0000001bff157210 */ /* 0x000fe40000ffe4ff */
[----:B------:R-:W-:Y:S02]  /*09d0*/  LEA R42, P3, R18, UR10, 0x1 ;  /* 0x0000000a122a7c11 */ /* 0x000fe4000f8608ff */
[----:B------:R-:W-:-:S02]  /*09e0*/  IADD3 R5, R3, 0xf00, RZ ;  /* 0x00000f0003057810 */ /* 0x000fc40007ffe0ff */
[----:B------:R-:W-:Y:S02]  /*09f0*/  IADD3 R23, R3, 0x1680, RZ ;  /* 0x0000168003177810 */ /* 0x000fe40007ffe0ff */
[----:B------:R-:W-:Y:S02]  /*0a00*/  IADD3.X R22, RZ, R27, RZ, P4, !PT ;  /* 0x0000001bff167210 */ /* 0x000fe400027fe4ff */
[----:B------:R-:W-:Y:S02]  /*0a10*/  LEA R40, P1, R19, UR10, 0x1 ;  /* 0x0000000a13287c11 */ /* 0x000fe4000f8208ff */
[----:B------:R-:W-:Y:S02]  /*0a20*/  LEA.HI.X R43, R18, UR11, R21, 0x1, P3 ;  /* 0x0000000b122b7c11 */ /* 0x000fe400098f0c15 */
[-C--:B------:R-:W-:Y:S02]  /*0a30*/  IADD3 R20, P2, R5, R24.reuse, RZ ;  /* 0x0000001805147210 */ /* 0x080fe40007f5e0ff */
[----:B------:R-:W-:-:S02]  /*0a40*/  IADD3 R23, P3, R23, R24, RZ ;  /* 0x0000001817177210 */ /* 0x000fc40007f7e0ff */
[----:B------:R-:W-:Y:S01]  /*0a50*/  LEA.HI.X R41, R19, UR11, R22, 0x1, P1 ;  /* 0x0000000b13297c11 */ /* 0x000fe200088f0c16 */
[----:B------:R-:W2:Y:S01]  /*0a60*/  LDG.E.64.CONSTANT R42, desc[UR6][R42.64] ;  /* 0x000000062a2a7981 */ /* 0x000ea2000c1e9b00 */
[-C--:B------:R-:W-:Y:S02]  /*0a70*/  IADD3.X R25, RZ, R27.reuse, RZ, P2, !PT ;  /* 0x0000001bff197210 */ /* 0x080fe400017fe4ff */
[----:B------:R-:W-:Y:S02]  /*0a80*/  IADD3.X R24, RZ, R27, RZ, P3, !PT ;  /* 0x0000001bff187210 */ /* 0x000fe40001ffe4ff */
[C---:B------:R-:W-:Y:S01]  /*0a90*/  LEA R38, P1, R23.reuse, UR10, 0x1 ;  /* 0x0000000a17267c11 */ /* 0x040fe2000f8208ff */
[----:B------:R-:W3:Y:S01]  /*0aa0*/  LDG.E.64.CONSTANT R40, desc[UR6][R40.64] ;  /* 0x0000000628287981 */ /* 0x000ee2000c1e9b00 */
[----:B------:R-:W-:Y:S02]  /*0ab0*/  LEA R36, P2, R20, UR10, 0x1 ;  /* 0x0000000a14247c11 */ /* 0x000fe4000f8408ff */
[----:B------:R-:W-:-:S02]  /*0ac0*/  LEA.HI.X R39, R23, UR11, R24, 0x1, P1 ;  /* 0x0000000b17277c11 */ /* 0x000fc400088f0c18 */
[----:B------:R-:W-:Y:S01]  /*0ad0*/  LEA.HI.X R37, R20, UR11, R25, 0x1, P2 ;  /* 0x0000000b14257c11 */ /* 0x000fe200090f0c19 */
[----:B------:R-:W-:-:S03]  /*0ae0*/  ULDC.64 UR10, c[0x0][0x220] ;  /* 0x00008800000a7ab9 */ /* 0x000fc60000000a00 */
[----:B------:R-:W4:Y:S04]  /*0af0*/  LDG.E.64.CONSTANT R38, desc[UR6][R38.64] ;  /* 0x0000000626267981 */ /* 0x000f28000c1e9b00 */
[----:B------:R-:W4:Y:S01]  /*0b00*/  LDG.E.64.CONSTANT R36, desc[UR6][R36.64] ;  /* 0x0000000624247981 */ /* 0x000f22000c1e9b00 */
[----:B------:R-:W-:Y:S02]  /*0b10*/  SHF.L.U32 R33, R32, 0x1, RZ ;  /* 0x0000000120217819 */ /* 0x000fe400000006ff */
[----:B------:R-:W-:Y:S02]  /*0b20*/  SHF.R.U32.HI R3, RZ, 0x1f, R32 ;  /* 0x0000001fff037819 */ /* 0x000fe40000011620 */
[C---:B------:R-:W-:Y:S02]  /*0b30*/  IADD3 R34, P1, R33.reuse, UR10, RZ ;  /* 0x0000000a21227c10 */ /* 0x040fe4000ff3e0ff */
[----:B------:R-:W-:-:S02]  /*0b40*/  IADD3 R32, P2, R33, UR12, RZ ;  /* 0x0000000c21207c10 */ /* 0x000fc4000ff5e0ff */
        /* <DEDUP_REMOVED lines=9> */
[----:B--2---:R-:W-:-:S02]  /*0be0*/  HADD2.F32 R3, -RZ, R42.H0_H0 ;  /* 0x2000002aff037230 */ /* 0x004fc40000004100 */
[--C-:B------:R-:W-:Y:S02]  /*0bf0*/  HADD2.F32 R5, -RZ, R43.reuse.H0_H0 ;  /* 0x2000002bff057230 */ /* 0x100fe40000004100 */
[----:B------:R-:W-:Y:S02]  /*0c00*/  HADD2.F32 R27, -RZ, R42.H1_H1 ;  /* 0x3000002aff1b7230 */ /* 0x000fe40000004100 */
[----:B------:R-:W-:Y:S02]  /*0c10*/  HADD2.F32 R29, -RZ, R43.H1_H1 ;  /* 0x3000002bff1d7230 */ /* 0x000fe40000004100 */
[----:B------:R-:W-:Y:S01]  /*0c20*/  FFMA.FTZ R42, R5, R5, RZ ;  /* 0x00000005052a7223 */ /* 0x000fe200000100ff */
[--C-:B---3--:R-:W-:Y:S02]  /*0c30*/  HADD2.F32 R31, -RZ, R40.reuse.H0_H0 ;  /* 0x20000028ff1f7230 */ /* 0x108fe40000004100 */
[----:B------:R-:W-:Y:S02]  /*0c40*/  HADD2.F32 R69, -RZ, R40.H1_H1 ;  /* 0x30000028ff457230 */ /* 0x000fe40000004100 */
[----:B------:R-:W-:Y:S01]  /*0c50*/  FADD.FTZ R40, RZ, R5 ;  /* 0x00000005ff287221 */ /* 0x000fe20000010000 */
[----:B----4-:R-:W-:-:S02]  /*0c60*/  HADD2.F32 R83, -RZ, R38.H0_H0 ;  /* 0x20000026ff537230 */ /* 0x010fc40000004100 */
[----:B------:R-:W-:Y:S02]  /*0c70*/  HADD2.F32 R87, -RZ, R38.H1_H1 ;  /* 0x30000026ff577230 */ /* 0x000fe40000004100 */
[----:B------:R-:W-:Y:S01]  /*0c80*/  FFMA.FTZ R38, R3, R3, RZ ;  /* 0x0000000303267223 */ /* 0x000fe200000100ff */
[--C-:B------:R-:W-:Y:S02]  /*0c90*/  HADD2.F32 R75, -RZ, R36.reuse.H0_H0 ;  /* 0x20000024ff4b7230 */ /* 0x100fe40000004100 */
[----:B------:R-:W-:Y:S02]  /*0ca0*/  HADD2.F32 R79, -RZ, R36.H1_H1 ;  /* 0x30000024ff4f7230 */ /* 0x000fe40000004100 */
[----:B------:R-:W-:Y:S01]  /*0cb0*/  FADD.FTZ R36, RZ, R3 ;  /* 0x00000003ff247221 */ /* 0x000fe20000010000 */
[--C-:B------:R-:W-:Y:S02]  /*0cc0*/  HADD2.F32 R71, -RZ, R41.reuse.H0_H0 ;  /* 0x20000029ff477230 */ /* 0x100fe40000004100 */
[----:B------:R-:W-:Y:S01]  /*0cd0*/  FFMA.FTZ R38, R27, R27, R38 ;  /* 0x0000001b1b267223 */ /* 0x000fe20000010026 */
[----:B------:R-:W-:Y:S01]  /*0ce0*/  FFMA.FTZ R42, R29, R29, R42 ;  /* 0x0000001d1d2a7223 */ /* 0x000fe2000001002a */
[----:B------:R-:W-:Y:S01]  /*0cf0*/  FADD.FTZ R36, R36, R27 ;  /* 0x0000001b24247221 */ /* 0x000fe20000010000 */
[----:B------:R-:W-:Y:S01]  /*0d00*/  FADD.FTZ R40, R40, R29 ;  /* 0x0000001d28287221 */ /* 0x000fe20000010000 */
[----:B------:R-:W-:-:S02]  /*0d10*/  HADD2.F32 R73, -RZ, R41.H1_H1 ;  /* 0x30000029ff497230 */ /* 0x000fc40000004100 */
[----:B------:R-:W-:Y:S01]  /*0d20*/  FFMA.FTZ R38, R31, R31, R38 ;  /* 0x0000001f1f267223 */ /* 0x000fe20000010026 */
[----:B------:R-:W-:Y:S01]  /*0d30*/  FADD.FTZ R36, R36, R31 ;  /* 0x0000001f24247221 */ /* 0x000fe20000010000 */
[----:B------:R-:W-:Y:S01]  /*0d40*/  FFMA.FTZ R42, R71, R71, R42 ;  /* 0x00000047472a7223 */ /* 0x000fe2000001002a */
[----:B------:R-:W-:Y:S01]  /*0d50*/  FADD.FTZ R40, R40, R71 ;  /* 0x0000004728287221 */ /* 0x000fe20000010000 */
[--C-:B------:R-:W-:Y:S02]  /*0d60*/  HADD2.F32 R77, -RZ, R37.reuse.H0_H0 ;  /* 0x20000025ff4d7230 */ /* 0x100fe40000004100 */
[----:B------:R-:W-:Y:S01]  /*0d70*/  FFMA.FTZ R38, R69, R69, R38 ;  /* 0x0000004545267223 */ /* 0x000fe20000010026 */
[----:B------:R-:W-:Y:S01]  /*0d80*/  FADD.FTZ R36, R36, R69 ;  /* 0x0000004524247221 */ /* 0x000fe20000010000 */
[----:B------:R-:W-:Y:S01]  /*0d90*/  FFMA.FTZ R42, R73, R73, R42 ;  /* 0x00000049492a7223 */ /* 0x000fe2000001002a */
        /* <DEDUP_REMOVED lines=16> */
[----:B------:R-:W-:Y:S01]  /*0ea0*/  FFMA.FTZ R37, R87, R87, R38 ;  /* 0x0000005757257223 */ /* 0x000fe20000010026 */
[----:B------:R-:W-:Y:S01]  /*0eb0*/  FADD.FTZ R36, R36, R87 ;  /* 0x0000005724247221 */ /* 0x000fe20000010000 */
        /* <DEDUP_REMOVED lines=9> */
[--C-:B------:R-:W-:Y:S01]  /*0f50*/  SHF.R.U32.HI R36, RZ, 0x1, R78.reuse ;  /* 0x00000001ff247819 */ /* 0x100fe2000001164e */
[----:B------:R-:W-:Y:S01]  /*0f60*/  LDS.64 R42, [R68] ;  /* 0x00000000442a7984 */ /* 0x000fe20000000a00 */
[----:B------:R-:W-:Y:S02]  /*0f70*/  SHF.R.U32.HI R37, RZ, 0x2, R78 ;  /* 0x00000002ff257819 */ /* 0x000fe4000001164e */
[----:B------:R-:W-:Y:S01]  /*0f80*/  MOV R40, 0x400 ;  /* 0x0000040000287802 */ /* 0x000fe20000000f00 */
[----:B------:R-:W-:Y:S01]  /*0f90*/  LDS.64 R44, [R30] ;  /* 0x000000001e2c7984 */ /* 0x000fe20000000a00 */
[--C-:B------:R-:W-:Y:S02]  /*0fa0*/  SHF.R.U32.HI R39, RZ, 0x1, R38.reuse ;  /* 0x00000001ff277819 */ /* 0x100fe40000011626 */
        /* <DEDUP_REMOVED lines=13> */
[----:B------:R-:W-:Y:S01]  /*1080*/  LDS.64 R40, [R70] ;  /* 0x0000000046287984 */ /* 0x000fe20000000a00 */
[C---:B------:R-:W-:Y:S02]  /*1090*/  IADD3 R37, R74.reuse, R37, RZ ;  /* 0x000000254a257210 */ /* 0x040fe40007ffe0ff */
        /* <DEDUP_REMOVED lines=38> */
.L_x_3007:
[----:B------:R-:W-:Y:S05]  /*1300*/  BSYNC B0 ;  /* 0x0000000000007941 */ /* 0x000fea0003800000 */
.L_x_3006:
        /* <DEDUP_REMOVED lines=32> */
.L_x_3009:
[----:B------:R-:W2:Y:S04]  /*1510*/  LD.E.STRONG.GPU R36, desc[UR6][R90.64] ;  /* 0x000000065a247980 */ /* 0x000ea8000c10f900 */
[----:B--2---:R-:W-:Y:S01]  /*1520*/  CCTL.IVALL ;  /* 0x00000000ff00798f */ /* 0x004fe20002000000 */
[----:B------:R-:W-:Y:S05]  /*1530*/  YIELD ;  /* 0x0000000000007946 */ /* 0x000fea0003800000 */
[----:B------:R-:W-:-:S04]  /*1540*/  LOP3.LUT R36, R36, R39, RZ, 0x3c, !PT ;  /* 0x0000002724247212 */ /* 0x000fc800078e3cff */
[----:B------:R-:W-:-:S13]  /*1550*/  ISETP.GT.AND P2, PT, R36, -0x1, PT ;  /* 0xffffffff2400780c */ /* 0x000fda0003f44270 */
[----:B------:R-:W-:Y:S05]  /*1560*/  @P2 BRA `(.L_x_3009) ;  /* 0xfffffffc00e82947 */ /* 0x000fea000383ffff */
.L_x_3008:
        /* <DEDUP_REMOVED lines=9> */
[----:B------:R-:W-:-:S04]  /*1600*/  LOP3.LUT R39, R0, 0x7, RZ, 0xc0, !PT ;  /* 0x0000000700277812 */ /* 0x000fc800078ec0ff */
[----:B------:R-:W-:-:S04]  /*1610*/  LEA R36, R36, R37, 0xc ;  /* 0x0000002524247211 */ /* 0x000fc800078e60ff */
[----:B------:R-:W-:-:S04]  /*1620*/  IADD3 R36, R36, R39, RZ ;  /* 0x0000002724247210 */ /* 0x000fc80007ffe0ff */
[----:B------:R-:W-:-:S04]  /*1630*/  SHF.L.U32 R65, R36, 0x1, RZ ;  /* 0x0000000124417819 */ /* 0x000fc800000006ff */
[C---:B------:R-:W-:Y:S01]  /*1640*/  IADD3 R39, R65.reuse, 0x10, RZ ;  /* 0x0000001041277810 */ /* 0x040fe20007ffe0ff */
[C---:B0-----:R-:W-:Y:S01]  /*1650*/  IMAD.WIDE.U32 R36, R65.reuse, 0x4, R66 ;  /* 0x0000000441247825 */ /* 0x041fe200078e0042 */
        /* <DEDUP_REMOVED lines=77> */
.L_x_3011:
[----:B------:R-:W-:Y:S05]  /*1b30*/  BSYNC B0 ;  /* 0x0000000000007941 */ /* 0x000fea0003800000 */
.L_x_3010:
        /* <DEDUP_REMOVED lines=20> */
[----:B------:R-:W-:Y:S06]  /*1c80*/  BAR.SYNC.DEFER_BLOCKING 0x0 ;  /* 0x0000000000007b1d */ /* 0x000fec0000010000 */
[----:B------:R-:W-:Y:S05]  /*1c90*/  @P0 BRA `(.L_x_3013) ;  /* 0x0000000000200947 */ /* 0x000fea0003800000 */
[----:B0-----:R-:W-:Y:S01]  /*1ca0*/  LEA R36, R0, UR4, 0x3 ;  /* 0x0000000400247c11 */ /* 0x001fe2000f8e18ff */
[----:B------:R-:W-:Y:S01]  /*1cb0*/  ULDC.64 UR10, c[0x0][0x240] ;  /* 0x00009000000a7ab9 */ /* 0x000fe20000000a00 */
[----:B------:R-:W-:-:S04]  /*1cc0*/  LEA R39, P1, R7, R0, 0x5 ;  /* 0x0000000007277211 */ /* 0x000fc800078228ff */
[----:B------:R-:W0:Y:S01]  /*1cd0*/  LDS.64 R36, [R36] ;  /* 0x0000000024247984 */ /* 0x000e220000000a00 */
[----:B------:R-:W-:Y:S02]  /*1ce0*/  LEA.HI.X R40, R7, R8, R4, 0x5, P1 ;  /* 0x0000000807287211 */ /* 0x000fe400008f2c04 */
[----:B------:R-:W-:-:S04]  /*1cf0*/  LEA R38, P1, R39, UR10, 0x3 ;  /* 0x0000000a27267c11 */ /* 0x000fc8000f8218ff */
[----:B------:R-:W-:-:S05]  /*1d00*/  LEA.HI.X R39, R39, UR11, R40, 0x3, P1 ;  /* 0x0000000b27277c11 */ /* 0x000fca00088f1c28 */
[----:B0-----:R1:W-:Y:S04]  /*1d10*/  STG.E.64 desc[UR6][R38.64], R36 ;  /* 0x0000002426007986 */ /* 0x0013e8000c101b06 */
.L_x_3013:
[----:B------:R-:W-:Y:S05]  /*1d20*/  BSYNC B0 ;  /* 0x0000000000007941 */ /* 0x000fea0003800000 */
.L_x_3012:
[----:B01----:R-:W0:Y:S01]  /*1d30*/  LDS.64 R36, [R9+UR4] ;  /* 0x0000000409247984 */ /* 0x003e220008000a00 */
[----:B------:R-:W-:Y:S01]  /*1d40*/  ULDC UR5, c[0x0][0x230] ;  /* 0x00008c0000057ab9 */ /* 0x000fe20000000800 */
[----:B------:R-:W-:Y:S01]  /*1d50*/  ULDC.64 UR10, c[0x0][0x210] ;  /* 0x00008400000a7ab9 */ /* 0x000fe20000000a00 */
[----:B------:R-:W-:Y:S01]  /*1d60*/  LOP3.LUT R6, R6, 0x1, RZ, 0x3c, !PT ;  /* 0x0000000106067812 */ /* 0x000fe200078e3cff */
[----:B------:R-:W1:Y:S01]  /*1d70*/  LDS.64 R38, [R10+UR4] ;  /* 0x000000040a267984 */ /* 0x000e620008000a00 */
[C---:B------:R-:W-:Y:S02]  /*1d80*/  LEA R46, P1, R18.reuse, UR10, 0x1 ;  /* 0x0000000a122e7c11 */ /* 0x040fe4000f8208ff */
[C---:B------:R-:W-:Y:S02]  /*1d90*/  LEA R44, P2, R19.reuse, UR10, 0x1 ;  /* 0x0000000a132c7c11 */ /* 0x040fe4000f8408ff */
[----:B------:R-:W-:Y:S01]  /*1da0*/  LEA.HI.X R47, R18, UR11, R21, 0x1, P1 ;  /* 0x0000000b122f7c11 */ /* 0x000fe200088f0c15 */
[--C-:B-----5:R-:W-:Y:S01]  /*1db0*/  HADD2.F32 R18, -RZ, R34.reuse.H0_H0 ;  /* 0x20000022ff127230 */ /* 0x120fe20000004100 */
[----:B------:R-:W-:Y:S01]  /*1dc0*/  LEA.HI.X R45, R19, UR11, R22, 0x1, P2 ;  /* 0x0000000b132d7c11 */ /* 0x000fe200090f0c16 */
[----:B------:R-:W-:Y:S01]  /*1dd0*/  HADD2.F32 R34, -RZ, R34.H1_H1 ;  /* 0x30000022ff227230 */ /* 0x000fe20000004100 */
[C---:B------:R-:W-:Y:S01]  /*1de0*/  LEA R42, P3, R20.reuse, UR10, 0x1 ;  /* 0x0000000a142a7c11 */ /* 0x040fe2000f8608ff */
[--C-:B------:R-:W-:Y:S01]  /*1df0*/  HADD2.F32 R19, -RZ, R32.reuse.H0_H0 ;  /* 0x20000020ff137230 */ /* 0x100fe20000004100 */
[----:B------:R-:W-:Y:S01]  /*1e00*/  LEA R40, P4, R23, UR10, 0x1 ;  /* 0x0000000a17287c11 */ /* 0x000fe2000f8808ff */
[----:B------:R-:W-:Y:S01]  /*1e10*/  HADD2.F32 R21, -RZ, R32.H1_H1 ;  /* 0x30000020ff157230 */ /* 0x000fe20000004100 */
[----:B------:R-:W-:-:S02]  /*1e20*/  LEA.HI.X R43, R20, UR11, R25, 0x1, P3 ;  /* 0x0000000b142b7c11 */ /* 0x000fc400098f0c19 */
[----:B------:R-:W-:Y:S01]  /*1e30*/  LEA.HI.X R41, R23, UR11, R24, 0x1, P4 ;  /* 0x0000000b17297c11 */ /* 0x000fe2000a0f0c18 */
[----:B------:R-:W-:Y:S01]  /*1e40*/  ULDC.64 UR10, c[0x0][0x238] ;  /* 0x00008e00000a7ab9 */ /* 0x000fe20000000a00 */
[----:B------:R-:W-:-:S04]  /*1e50*/  IADD3 R7, P1, R7, 0x1, RZ ;  /* 0x0000000107077810 */ /* 0x000fc80007f3e0ff */
[----:B------:R-:W-:Y:S02]  /*1e60*/  IADD3.X R4, RZ, R4, RZ, P1, !PT ;  /* 0x00000004ff047210 */ /* 0x000fe40000ffe4ff */
[----:B------:R-:W-:-:S04]  /*1e70*/  ISETP.GE.U32.AND P1, PT, R7, UR10, PT ;  /* 0x0000000a07007c0c */ /* 0x000fc8000bf26070 */
[----:B------:R-:W-:Y:S01]  /*1e80*/  ISETP.GE.AND.EX P1, PT, R4, UR11, PT, P1 ;  /* 0x0000000b04007c0c */ /* 0x000fe2000bf26310 */
[----:B0-----:R-:W-:Y:S01]  /*1e90*/  FADD.FTZ R37, R37, UR5 ;  /* 0x0000000525257e21 */ /* 0x001fe20008010000 */
[--C-:B------:R-:W-:Y:S01]  /*1ea0*/  FADD.FTZ R3, R3, -R36.reuse ;  /* 0x8000002403037221 */ /* 0x100fe20000010000 */
[--C-:B------:R-:W-:Y:S01]  /*1eb0*/  FADD.FTZ R27, R27, -R36.reuse ;  /* 0x800000241b1b7221 */ /* 0x100fe20000010000 */
[--C-:B------:R-:W-:Y:S01]  /*1ec0*/  FADD.FTZ R75, R75, -R36.reuse ;  /* 0x800000244b4b7221 */ /* 0x100fe20000010000 */
[----:B------:R-:W0:Y:S01]  /*1ed0*/  MUFU.RSQ R48, R37 ;  /* 0x0000002500307308 */ /* 0x000e220000001400 */
[----:B-1----:R-:W-:Y:S01]  /*1ee0*/  FADD.FTZ R39, R39, UR5 ;  /* 0x0000000527277e21 */ /* 0x002fe20008010000 */
[--C-:B------:R-:W-:Y:S01]  /*1ef0*/  FADD.FTZ R31, R31, -R36.reuse ;  /* 0x800000241f1f7221 */ /* 0x100fe20000010000 */
[--C-:B------:R-:W-:Y:S01]  /*1f00*/  FADD.FTZ R83, R83, -R36.reuse ;  /* 0x8000002453537221 */ /* 0x100fe20000010000 */
[--C-:B------:R-:W-:Y:S01]  /*1f10*/  FADD.FTZ R69, R69, -R36.reuse ;  /* 0x8000002445457221 */ /* 0x100fe20000010000 */
[--C-:B------:R-:W-:Y:S01]  /*1f20*/  FADD.FTZ R79, R79, -R36.reuse ;  /* 0x800000244f4f7221 */ /* 0x100fe20000010000 */
[----:B------:R-:W-:Y:S01]  /*1f30*/  FADD.FTZ R87, R87, -R36 ;  /* 0x8000002457577221 */ /* 0x000fe20000010000 */
        /* <DEDUP_REMOVED lines=18> */
[----:B------:R-:W-:Y:S01]  /*2060*/  F2FP.F16.F32.PACK_AB R20, R20, R3 ;  /* 0x000000031414723e */ /* 0x000fe200000000ff */
[C-C-:B------:R-:W-:Y:S01]  /*2070*/  FFMA.FTZ R3, R18.reuse, R22, R19.reuse ;  /* 0x0000001612037223 */ /* 0x140fe20000010013 */
[C-C-:B------:R-:W-:Y:S01]  /*2080*/  FFMA.FTZ R31, R18.reuse, R31, R19.reuse ;  /* 0x0000001f121f7223 */ /* 0x140fe20000010013 */
[----:B------:R-:W0:Y:S01]  /*2090*/  MUFU.RSQ R22, R39 ;  /* 0x0000002700167308 */ /* 0x000e220000001400 */
[----:B------:R-:W-:Y:S01]  /*20a0*/  FFMA.FTZ R18, R18, R32, R19 ;  /* 0x0000002012127223 */ /* 0x000fe20000010013 */
[C-C-:B------:R-:W-:Y:S01]  /*20b0*/  FFMA.FTZ R36, R34.reuse, R69, R21.reuse ;  /* 0x0000004522247223 */ /* 0x140fe20000010015 */
[C-C-:B------:R-:W-:Y:S01]  /*20c0*/  FFMA.FTZ R48, R34.reuse, R24, R21.reuse ;  /* 0x0000001822307223 */ /* 0x140fe20000010015 */
[----:B------:R-:W-:Y:S01]  /*20d0*/  FFMA.FTZ R19, R34, R50, R21 ;  /* 0x0000003222137223 */ /* 0x000fe20000010015 */
[C---:B------:R-:W-:Y:S01]  /*20e0*/  PRMT R23, R20.reuse, 0x7610, R23 ;  /* 0x0000761014177816 */ /* 0x040fe20000000017 */
[----:B------:R-:W-:Y:S01]  /*20f0*/  HADD2.F32 R21, -RZ, R33.H0_H0 ;  /* 0x20000021ff157230 */ /* 0x000fe20000004100 */
[----:B------:R-:W-:Y:S01]  /*2100*/  PRMT R25, R20, 0x7632, R25 ;  /* 0x0000763214197816 */ /* 0x000fe20000000019 */
[--C-:B------:R-:W-:Y:S01]  /*2110*/  HADD2.F32 R20, -RZ, R35.reuse.H0_H0 ;  /* 0x20000023ff147230 */ /* 0x100fe20000004100 */
[----:B------:R-:W-:Y:S01]  /*2120*/  F2FP.F16.F32.PACK_AB R31, R36, R31 ;  /* 0x0000001f241f723e */ /* 0x000fe200000000ff */
[----:B------:R-:W-:Y:S01]  /*2130*/  HADD2.F32 R24, -RZ, R35.H1_H1 ;  /* 0x30000023ff187230 */ /* 0x000fe20000004100 */
[----:B------:R1:W-:Y:S01]  /*2140*/  STG.E.U16 desc[UR6][R46.64], R23 ;  /* 0x000000172e007986 */ /* 0x0003e2000c101506 */
[----:B------:R-:W-:Y:S01]  /*2150*/  HADD2.F32 R33, -RZ, R33.H1_H1 ;  /* 0x30000021ff217230 */ /* 0x000fe20000004100 */
[----:B------:R-:W-:-:S02]  /*2160*/  F2FP.F16.F32.PACK_AB R3, R48, R3 ;  /* 0x000000033003723e */ /* 0x000fc400000000ff */
[----:B------:R-:W-:Y:S01]  /*2170*/  F2FP.F16.F32.PACK_AB R18, R19, R18 ;  /* 0x000000121312723e */ /* 0x000fe200000000ff */
[----:B------:R-:W-:Y:S01]  /*2180*/  STG.E.U16 desc[UR6][R46.64+0x2], R25 ;  /* 0x000002192e007986 */ /* 0x000fe2000c101506 */
[----:B0-----:R-:W-:Y:S01]  /*2190*/  FMUL.FTZ R5, R5, R22 ;  /* 0x0000001605057220 */ /* 0x001fe20000410000 */
[C---:B------:R-:W-:Y:S01]  /*21a0*/  FMUL.FTZ R29, R22.reuse, R29 ;  /* 0x0000001d161d7220 */ /* 0x040fe20000410000 */
[C---:B------:R-:W-:Y:S01]  /*21b0*/  FMUL.FTZ R71, R22.reuse, R71 ;  /* 0x0000004716477220 */ /* 0x040fe20000410000 */
[C---:B------:R-:W-:Y:S01]  /*21c0*/  FMUL.FTZ R34, R22.reuse, R77 ;  /* 0x0000004d16227220 */ /* 0x040fe20000410000 */
[C---:B------:R-:W-:Y:S01]  /*21d0*/  FMUL.FTZ R50, R22.reuse, R85 ;  /* 0x0000005516327220 */ /* 0x040fe20000410000 */
[----:B------:R-:W-:Y:S01]  /*21e0*/  FMUL.FTZ R73, R22, R73 ;  /* 0x0000004916497220 */ /* 0x000fe20000410000 */
[----:B------:R-:W-:Y:S01]  /*21f0*/  FFMA.FTZ R5, R5, R20, R21 ;  /* 0x0000001405057223 */ /* 0x000fe20000010015 */
[----:B------:R-:W-:Y:S01]  /*2200*/  FFMA.FTZ R32, R29, R24, R33 ;  /* 0x000000181d207223 */ /* 0x000fe20000010021 */
[C-C-:B------:R-:W-:Y:S01]  /*2210*/  FFMA.FTZ R71, R20.reuse, R71, R21.reuse ;  /* 0x0000004714477223 */ /* 0x140fe20000010015 */
[C-C-:B------:R-:W-:Y:S01]  /*2220*/  FFMA.FTZ R34, R20.reuse, R34, R21.reuse ;  /* 0x0000002214227223 */ /* 0x140fe20000010015 */
[----:B------:R-:W-:Y:S01]  /*2230*/  FFMA.FTZ R50, R20, R50, R21 ;  /* 0x0000003214327223 */ /* 0x000fe20000010015 */
[----:B------:R-:W-:Y:S01]  /*2240*/  FFMA.FTZ R20, R24, R73, R33 ;  /* 0x0000004918147223 */ /* 0x000fe20000010021 */
[C---:B------:R-:W-:Y:S01]  /*2250*/  FMUL.FTZ R38, R22.reuse, R81 ;  /* 0x0000005116267220 */ /* 0x040fe20000410000 */
[----:B------:R-:W-:Y:S01]  /*2260*/  FMUL.FTZ R22, R22, R89 ;  /* 0x0000005916167220 */ /* 0x000fe20000410000 */
[----:B------:R-:W-:-:S02]  /*2270*/  F2FP.F16.F32.PACK_AB R5, R32, R5 ;  /* 0x000000052005723e */ /* 0x000fc400000000ff */
[--C-:B------:R-:W-:Y:S01]  /*2280*/  FFMA.FTZ R21, R24, R38, R33.reuse ;  /* 0x0000002618157223 */ /* 0x100fe20000010021 */
[----:B------:R-:W-:Y:S01]  /*2290*/  F2FP.F16.F32.PACK_AB R71, R20, R71 ;  /* 0x000000471447723e */ /* 0x000fe200000000ff */
[----:B------:R-:W-:Y:S01]  /*22a0*/  FFMA.FTZ R33, R24, R22, R33 ;  /* 0x0000001618217223 */ /* 0x000fe20000010021 */
[----:B-1----:R-:W-:Y:S01]  /*22b0*/  PRMT R23, R5, 0x7632, R23 ;  /* 0x0000763205177816 */ /* 0x002fe20000000017 */
[----:B------:R0:W-:Y:S01]  /*22c0*/  STG.E.U16 desc[UR6][R46.64+0x4], R5 ;  /* 0x000004052e007986 */ /* 0x0001e2000c101506 */
[----:B------:R-:W-:Y:S02]  /*22d0*/  PRMT R20, R71, 0x7632, R20 ;  /* 0x0000763247147816 */ /* 0x000fe40000000014 */
[----:B------:R-:W-:Y:S01]  /*22e0*/  F2FP.F16.F32.PACK_AB R34, R21, R34 ;  /* 0x000000221522723e */ /* 0x000fe200000000ff */
[----:B------:R-:W-:Y:S01]  /*22f0*/  STG.E.U16 desc[UR6][R46.64+0x6], R23 ;  /* 0x000006172e007986 */ /* 0x000fe2000c101506 */
[----:B------:R-:W-:Y:S02]  /*2300*/  F2FP.F16.F32.PACK_AB R50, R33, R50 ;  /* 0x000000322132723e */ /* 0x000fe400000000ff */
[----:B------:R-:W-:Y:S01]  /*2310*/  PRMT R22, R31, 0x7632, R22 ;  /* 0x000076321f167816 */ /* 0x000fe20000000016 */
[----:B------:R1:W-:Y:S01]  /*2320*/  STG.E.U16 desc[UR6][R44.64+0x6], R20 ;  /* 0x000006142c007986 */ /* 0x0003e2000c101506 */
[----:B------:R-:W-:-:S02]  /*2330*/  PRMT R21, R3, 0x7632, R21 ;  /* 0x0000763203157816 */ /* 0x000fc40000000015 */
[----:B------:R-:W-:Y:S01]  /*2340*/  PRMT R19, R50, 0x7632, R19 ;  /* 0x0000763232137816 */ /* 0x000fe20000000013 */
        /* <DEDUP_REMOVED lines=15> */
.L_x_3015:
        /* <DEDUP_REMOVED lines=12> */
.L_x_3231:


//--------------------- .text._ZN13group_norm_v214gn_cuda_kernelI6__halfLi480ELi3ELi32ELi30ELi1024ELb0ELi8ELi960ELi960ELi4ELb1ELi2ELb0ELb0ENS_16CompileConditionILi900EEEEEvPT_PKS4_S7_S7_flPfS8_Pj --------------------------
	.section	.text._ZN13group_norm_v214gn_cuda_kernelI6__halfLi480ELi3ELi32ELi30ELi1024ELb0ELi8ELi960ELi960ELi4ELb1ELi2ELb0ELb0ENS_16CompileConditionILi900EEEEEvPT_PKS4_S7_S7_flPfS8_Pj,"ax",@progbits
	.align	128
        .global         _ZN13group_norm_v214gn_cuda_kernelI6__halfLi480ELi3ELi32ELi30ELi1024ELb0ELi8ELi960ELi960ELi4ELb1ELi2ELb0ELb0ENS_16CompileConditionILi900EEEEEvPT_PKS4_S7_S7_flPfS8_Pj
        .type           _ZN13group_norm_v214gn_cuda_kernelI6__halfLi480ELi3ELi32ELi30ELi1024ELb0ELi8ELi960ELi960ELi4ELb1ELi2ELb0ELb0ENS_16CompileConditionILi900EEEEEvPT_PKS4_S7_S7_flPfS8_Pj,@function
        .size           _ZN13group_norm_v214gn_cuda_kernelI6__halfLi480ELi3ELi32ELi30ELi1024ELb0ELi8ELi960ELi960ELi4ELb1ELi2ELb0ELb0ENS_16CompileConditionILi900EEEEEvPT_PKS4_S7_S7_flPfS8_Pj,(.L_x_3232 - _ZN13group_norm_v214gn_cuda_kernelI6__halfLi480ELi3ELi32ELi30ELi1024ELb0ELi8ELi960ELi960ELi4ELb1ELi2ELb0ELb0ENS_16CompileConditionILi900EEEEEvPT_PKS4_S7_S7_flPfS8_Pj)
        .other          _ZN13group_norm_v214gn_cuda_kernelI6__halfLi480ELi3ELi32ELi30ELi1024ELb0ELi8ELi960ELi960ELi4ELb1ELi2ELb0ELb0ENS_16CompileConditionILi900EEEEEvPT_PKS4_S7_S7_flPfS8_Pj,@"STO_CUDA_ENTRY STV_DEFAULT"
_ZN13group_norm_v214gn_cuda_kernelI6__halfLi480ELi3ELi32ELi30ELi1024ELb0ELi8ELi960ELi960ELi4ELb1ELi2ELb0ELb0ENS_16CompileConditionILi900EEEEEvPT_PKS4_S7_S7_flPfS8_Pj:
.text._ZN13group_norm_v214gn_cuda_kernelI6__halfLi480ELi3ELi32ELi30ELi1024ELb0ELi8ELi960ELi960ELi4ELb1ELi2ELb0ELb0ENS_16CompileConditionILi900EEEEEvPT_PKS4_S7_S7_flPfS8_Pj:
[----:B------:R-:W0:Y:S08]  /*0000*/  LDC R1, c[0x0][0x28] ;  /* 0x00000a00ff017b82 */ /* 0x000e300000000800 */
[----:B------:R-:W1:Y:S01]  /*0010*/  S2UR UR8, SR_CTAID.Y ;  /* 0x00000000000879c3 */ /* 0x000e620000002600 */
[----:B------:R-:W-:Y:S01]  /*0020*/  ULDC.64 UR4, c[0x0][0x238] ;  /* 0x00008e0000047ab9 */ /* 0x000fe20000000a00 */
[----:B0-----:R-:W-:Y:S01]  /*0030*/  IADD3 R1, R1, -0x28, RZ ;  /* 0xffffffd801017810 */ /* 0x001fe20007ffe0ff */
[----:B-1----:R-:W-:-:S04]  /*0040*/  UISETP.GE.U32.AND UP0, UPT, UR8, UR4, UPT ;  /* 0x000000040800728c */ /* 0x002fc8000bf06070 */
[----:B------:R-:W-:-:S06]  /*0050*/  UISETP.GE.AND.EX UP0, UPT, URZ, UR5, UPT, UP0 ;  /* 0x000000053f00728c */ /* 0x000fcc000bf06300 */
[----:B------:R-:W-:-:S13]  /*0060*/  PLOP3.LUT P0, PT, PT, PT, UP0, 0x80, 0x0 ;  /* 0x000000000000781c */ /* 0x000fda0003f0f008 */
[----:B------:R-:W-:Y:S05]  /*0070*/  @P0 EXIT ;  /* 0x000000000000094d */ /* 0x000fea0003800000 */
[----:B------:R-:W0:Y:S01]  /*0080*/  S2R R0, SR_TID.X ;  /* 0x0000000000007919 */ /* 0x000e220000002100 */
[----:B------:R-:W1:Y:S01]  /*0090*/  S2UR UR6, SR_CgaCtaId ;  /* 0x00000000000679c3 */ /* 0x000e620000008800 */
[----:B------:R-:W-:Y:S01]  /*00a0*/  UMOV UR4, 0x400 ;  /* 0x0000040000047882 */ /* 0x000fe20000000000 */
[----:B------:R-:W-:Y:S01]  /*00b0*/  ULDC.64 UR10, c[0x0][0x208] ;  /* 0x00008200000a7ab9 */ /* 0x000fe20000000a00 */
[----:B------:R-:W-:Y:S01]  /*00c0*/  UMOV UR9, UR8 ;  /* 0x0000000800097c82 */ /* 0x000fe20008000000 */
[----:B-1----:R-:W-:Y:S02]  /*00d0*/  ULEA UR5, UR6, UR4, 0x18 ;  /* 0x0000000406057291 */ /* 0x002fe4000f8ec03f */
[----:B------:R-:W-:-:S04]  /*00e0*/  UIADD3 UR4, UR4, 0x2d00, URZ ;  /* 0x00002d0004047890 */ /* 0x000fc8000fffe03f */
[----:B------:R-:W-:Y:S01]  /*00f0*/  ULEA UR6, UR6, UR4, 0x18 ;  /* 0x0000000406067291 */ /* 0x000fe2000f8ec03f */
[----:B0-----:R-:W-:Y:S02]  /*0100*/  IMAD.WIDE.U32 R2, R0, -0x77777777, RZ ;  /* 0x8888888900027825 */ /* 0x001fe400078e00ff */
[----:B------:R-:W-:-:S03]  /*0110*/  UMOV UR4, URZ ;  /* 0x0000003f00047c82 */ /* 0x000fc60008000000 */
[----:B------:R-:W-:Y:S02]  /*0120*/  SHF.R.U32.HI R7, RZ, 0x7, R3 ;  /* 0x00000007ff077819 */ /* 0x000fe40000011603 */
[----:B------:R-:W-:Y:S01]  /*0130*/  MOV R3, UR5 ;  /* 0x0000000500037c02 */ /* 0x000fe20008000f00 */
[----:B------:R-:W-:Y:S02]  /*0140*/  UMOV UR5, URZ ;  /* 0x0000003f00057c82 */ /* 0x000fe40008000000 */
[----:B------:R-:W-:-:S05]  /*0150*/  IMAD R0, R7, -0xf0, R0 ;  /* 0xffffff1007007824 */ /* 0x000fca00078e0200 */
[C---:B------:R-:W-:Y:S01]  /*0160*/  SHF.L.U32 R2, R0.reuse, 0x2, RZ ;  /* 0x0000000200027819 */ /* 0x040fe200000006ff */
[----:B------:R-:W-:-:S03]  /*0170*/  IMAD R0, R0, 0x18, R3 ;  /* 0x0000001800007824 */ /* 0x000fc600078e0203 */
[C---:B------:R-:W-:Y:S01]  /*0180*/  IADD3 R4, R2.reuse, 0x2, RZ ;  /* 0x0000000202047810 */ /* 0x040fe20007ffe0ff */
[----:B------:R-:W-:Y:S01]  /*0190*/  IMAD.WIDE.U32 R2, R2, -0x77777777, RZ ;  /* 0x8888888902027825 */ /* 0x000fe200078e00ff */
[----:B------:R-:W-:-:S03]  /*01a0*/  LEA R0, R7, R0, 0x3 ;  /* 0x0000000007007211 */ /* 0x000fc600078e18ff */
[----:B------:R-:W-:Y:S01]  /*01b0*/  IMAD.WIDE.U32 R4, R4, -0x77777777, RZ ;  /* 0x8888888904047825 */ /* 0x000fe200078e00ff */
[----:B------:R-:W-:Y:S01]  /*01c0*/  SHF.R.U32.HI R2, RZ, 0x1, R3 ;  /* 0x00000001ff027819 */ /* 0x000fe20000011603 */
[----:B------:R0:W-:Y:S03]  /*01d0*/  STL [R1+0x14], R0 ;  /* 0x0000140001007387 */ /* 0x0001e60000100800 */
[----:B------:R-:W-:Y:S02]  /*01e0*/  SHF.R.U32.HI R4, RZ, 0x1, R5 ;  /* 0x00000001ff047819 */ /* 0x000fe40000011605 */
[----:B------:R-:W-:Y:S02]  /*01f0*/  LOP3.LUT R2, R2, 0x7ffffff8, RZ, 0xc0, !PT ;  /* 0x7ffffff802027812 */ /* 0x000fe400078ec0ff */
[----:B0-----:R-:W-:-:S03]  /*0200*/  LOP3.LUT R0, R4, 0x7ffffff8, RZ, 0xc0, !PT ;  /* 0x7ffffff804007812 */ /* 0x001fc600078ec0ff */
[----:B------:R0:W-:Y:S04]  /*0210*/  STL [R1+0x1c], R2 ;  /* 0x00001c0201007387 */ /* 0x0001e80000100800 */
[----:B------:R0:W-:Y:S02]  /*0220*/  STL [R1+0x18], R0 ;  /* 0x0000180001007387 */ /* 0x0001e40000100800 */
.L_x_3026:
[----:B------:R-:W0:Y:S01]  /*0230*/  S2R R27, SR_TID.X ;  /* 0x00000000001b7919 */ /* 0x000e220000002100 */
[----:B------:R-:W-:Y:S01]  /*0240*/  MOV R7, UR9 ;  /* 0x0000000900077c02 */ /* 0x000fe20008000f00 */
[----:B------:R-:W-:Y:S01]  /*0250*/  UIMAD UR7, UR5, 0xf0000, URZ ;  /* 0x000f0000050778a4 */ /* 0x000fe2000f8e023f */
[----:B------:R-:W1:Y:S01]  /*0260*/  S2R R26, SR_CTAID.X ;  /* 0x00000000001a7919 */ /* 0x000e620000002500 */
[----:B------:R-:W-:Y:S01]  /*0270*/  ULDC.64 UR12, c[0x0][0x218] ;  /* 0x00008600000c7ab9 */ /* 0x000fe20000000a00 */
[----:B------:R-:W-:Y:S01]  /*0280*/  ULDC.64 UR14, c[0x0][0x228] ;  /* 0x00008a00000e7ab9 */ /* 0x000fe20000000a00 */
[----:B0-----:R-:W-:Y:S01]  /*0290*/  IMAD.WIDE.U32 R2, R27, -0x77777777, RZ ;  /* 0x888888891b027825 */ /* 0x001fe200078e00ff */
[----:B-1----:R-:W-:-:S04]  /*02a0*/  SHF.L.U32 R0, R26, 0x3, RZ ;  /* 0x000000031a007819 */ /* 0x002fc800000006ff */
[----:B------:R-:W-:Y:S02]  /*02b0*/  SHF.R.U32.HI R3, RZ, 0x7, R3 ;  /* 0x00000007ff037819 */ /* 0x000fe40000011603 */
[----:B------:R-:W-:-:S03]  /*02c0*/  LOP3.LUT R0, R0, 0x3f8, RZ, 0xc0, !PT ;  /* 0x000003f800007812 */ /* 0x000fc600078ec0ff */
[----:B------:R-:W-:Y:S01]  /*02d0*/  IMAD R2, R3, -0xf0, R27 ;  /* 0xffffff1003027824 */ /* 0x000fe200078e021b */
[----:B------:R-:W-:Y:S01]  /*02e0*/  IADD3 R0, R0, R3, RZ ;  /* 0x0000000300007210 */ /* 0x000fe20007ffe0ff */
[----:B------:R-:W-:-:S03]  /*02f0*/  HFMA2.MMA R3, -RZ, RZ, 0, 0 ;  /* 0x00000000ff037435 */ /* 0x000fc600000001ff */
[----:B------:R-:W-:Y:S01]  /*0300*/  SHF.L.U32 R2, R2, 0x2, RZ ;  /* 0x0000000202027819 */ /* 0x000fe200000006ff */
[----:B------:R-:W-:-:S05]  /*0310*/  IMAD R9, R0, 0x3c0, RZ ;  /* 0x000003c000097824 */ /* 0x000fca00078e02ff */
[----:B------:R-:W-:Y:S01]  /*0320*/  IADD3 R5, R9, 0x780, RZ ;  /* 0x0000078009057810 */ /* 0x000fe20007ffe0ff */
[----:B------:R-:W-:-:S05]  /*0330*/  IMAD.WIDE.U32 R6, R7, 0xf0000, R2 ;  /* 0x000f000007067825 */ /* 0x000fca00078e0002 */
[----:B------:R-:W-:Y:S02]  /*0340*/  IADD3 R0, R7, UR7, RZ ;  /* 0x0000000707007c10 */ /* 0x000fe4000fffe0ff */
[-C--:B------:R-:W-:Y:S02]  /*0350*/  IADD3 R3, P0, R9, R6.reuse, RZ ;  /* 0x0000000609037210 */ /* 0x080fe40007f1e0ff */
[----:B------:R-:W-:Y:S02]  /*0360*/  IADD3 R4, P1, R5, R6, RZ ;  /* 0x0000000605047210 */ /* 0x000fe40007f3e0ff */
[----:B------:R-:W-:Y:S02]  /*0370*/  IADD3.X R8, RZ, R0, RZ, P0, !PT ;  /* 0x00000000ff087210 */ /* 0x000fe400007fe4ff */
[----:B------:R-:W-:Y:S02]  /*0380*/  LEA R18, P0, R3, UR12, 0x1 ;  /* 0x0000000c03127c11 */ /* 0x000fe4000f8008ff */
[----:B------:R-:W-:Y:S01]  /*0390*/  IADD3 R5, R9, 0xf00, RZ ;  /* 0x00000f0009057810 */ /* 0x000fe20007ffe0ff */
[----:B------:R0:W-:Y:S01]  /*03a0*/  STL [R1+0x4], R8 ;  /* 0x0000040801007387 */ /* 0x0001e20000100800 */
[----:B------:R-:W-:-:S02]  /*03b0*/  LEA.HI.X R19, R3, UR13, R8, 0x1, P0 ;  /* 0x0000000d03137c11 */ /* 0x000fc400080f0c08 */
[----:B------:R-:W-:-:S04]  /*03c0*/  LEA R12, P0, R4, UR12, 0x1 ;  /* 0x0000000c040c7c11 */ /* 0x000fc8000f8008ff */
[----:B------:R-:W2:Y:S01]  /*03d0*/  LDG.E.64.CONSTANT R18, desc[UR10][R18.64] ;  /* 0x0000000a12127981 */ /* 0x000ea2000c1e9b00 */
[----:B0-----:R-:W-:Y:S02]  /*03e0*/  IADD3.X R8, RZ, R0, RZ, P1, !PT ;  /* 0x00000000ff087210 */ /* 0x001fe40000ffe4ff */
[----:B------:R-:W-:Y:S02]  /*03f0*/  IADD3 R5, P1, R5, R6, RZ ;  /* 0x0000000605057210 */ /* 0x000fe40007f3e0ff */
[----:B------:R-:W-:Y:S01]  /*0400*/  LEA.HI.X R13, R4, UR13, R8, 0x1, P0 ;  /* 0x0000000d040d7c11 */ /* 0x000fe200080f0c08 */
[----:B------:R0:W-:Y:S01]  /*0410*/  STL [R1+0x8], R8 ;  /* 0x0000080801007387 */ /* 0x0001e20000100800 */
[----:B------:R-:W-:Y:S02]  /*0420*/  IADD3 R9, R9, 0x1680, RZ ;  /* 0x0000168009097810 */ /* 0x000fe40007ffe0ff */
[----:B------:R-:W-:Y:S02]  /*0430*/  IADD3.X R10, RZ, R0, RZ, P1, !PT ;  /* 0x00000000ff0a7210 */ /* 0x000fe40000ffe4ff */
[----:B------:R-:W3:Y:S01]  /*0440*/  LDG.E.64.CONSTANT R12, desc[UR10][R12.64] ;  /* 0x0000000a0c0c7981 */ /* 0x000ee2000c1e9b00 */
[----:B------:R-:W-:-:S02]  /*0450*/  IADD3 R6, P1, R9, R6, RZ ;  /* 0x0000000609067210 */ /* 0x000fc40007f3e0ff */
[C---:B0-----:R-:W-:Y:S01]  /*0460*/  LEA R8, P0, R5.reuse, UR12, 0x1 ;  /* 0x0000000c05087c11 */ /* 0x041fe2000f8008ff */
[----:B------:R0:W-:Y:S03]  /*0470*/  STL [R1+0xc], R10 ;  /* 0x00000c0a01007387 */ /* 0x0001e60000100800 */
[----:B------:R-:W-:Y:S02]  /*0480*/  LEA.HI.X R9, R5, UR13, R10, 0x1, P0 ;  /* 0x0000000d05097c11 */ /* 0x000fe400080f0c0a */
[----:B------:R-:W-:-:S04]  /*0490*/  IADD3.X R0, RZ, R0, RZ, P1, !PT ;  /* 0x00000000ff007210 */ /* 0x000fc80000ffe4ff */
[----:B------:R-:W4:Y:S01]  /*04a0*/  LDG.E.64.CONSTANT R8, desc[UR10][R8.64] ;  /* 0x0000000a08087981 */ /* 0x000f22000c1e9b00 */
[----:B0-----:R-:W-:-:S04]  /*04b0*/  LEA R10, P0, R6, UR12, 0x1 ;  /* 0x0000000c060a7c11 */ /* 0x001fc8000f8008ff */
[----:B------:R-:W-:Y:S01]  /*04c0*/  LEA.HI.X R11, R6, UR13, R0, 0x1, P0 ;  /* 0x0000000d060b7c11 */ /* 0x000fe200080f0c00 */
[----:B------:R-:W-:-:S05]  /*04d0*/  ULDC.64 UR12, c[0x0][0x220] ;  /* 0x00008800000c7ab9 */ /* 0x000fca0000000a00 */
[----:B------:R-:W4:Y:S01]  /*04e0*/  LDG.E.64.CONSTANT R10, desc[UR10][R10.64] ;  /* 0x0000000a0a0a7981 */ /* 0x000f22000c1e9b00 */
[----:B------:R-:W-:Y:S02]  /*04f0*/  SHF.L.U32 R16, R2, 0x1, RZ ;  /* 0x0000000102107819 */ /* 0x000fe400000006ff */
[----:B------:R-:W-:Y:S01]  /*0500*/  SHF.R.U32.HI R2, RZ, 0x1f, R2 ;  /* 0x0000001fff027819 */ /* 0x000fe20000011602 */
[----:B------:R2:W-:Y:S01]  /*0510*/  STL [R1+0x10], R0 ;  /* 0x0000100001007387 */ /* 0x0005e20000100800 */
[C---:B------:R-:W-:Y:S02]  /*0520*/  IADD3 R14, P0, R16.reuse, UR12, RZ ;  /* 0x0000000c100e7c10 */ /* 0x040fe4000ff1e0ff */
[----:B------:R-:W-:Y:S01]  /*0530*/  IADD3 R16, P1, R16, UR14, RZ ;  /* 0x0000000e10107c10 */ /* 0x000fe2000ff3e0ff */
[----:B------:R-:W4:Y:S01]  /*0540*/  LDL R22, [R1+0x14] ;  /* 0x0000140001167983 */ /* 0x000f220000100800 */
[C---:B------:R-:W-:Y:S02]  /*0550*/  IADD3.X R15, R2.reuse, UR13, RZ, P0, !PT ;  /* 0x0000000d020f7c10 */ /* 0x040fe400087fe4ff */
[----:B------:R-:W-:-:S04]  /*0560*/  IADD3.X R17, R2, UR15, RZ, P1, !PT ;  /* 0x0000000f02117c10 */ /* 0x000fc80008ffe4ff */
[----:B------:R-:W5:Y:S04]  /*0570*/  LDG.E.64.CONSTANT R14, desc[UR10][R14.64] ;  /* 0x0000000a0e0e7981 */ /* 0x000f68000c1e9b00 */
[----:B------:R-:W5:Y:S01]  /*0580*/  LDG.E.64.CONSTANT R16, desc[UR10][R16.64] ;  /* 0x0000000a10107981 */ /* 0x000f62000c1e9b00 */
[----:B------:R-:W-:Y:S01]  /*0590*/  ISETP.GT.U32.AND P0, PT, R27, 0x3f, PT ;  /* 0x0000003f1b00780c */ /* 0x000fe20003f04070 */
[----:B------:R-:W-:Y:S01]  /*05a0*/  BSSY B0, `(.L_x_3016) ;  /* 0x00000d3000007945 */ /* 0x000fe20003800000 */
[--C-:B--2---:R-:W-:Y:S02]  /*05b0*/  HADD2.F32 R0, -RZ, R18.reuse.H0_H0 ;  /* 0x20000012ff007230 */ /* 0x104fe40000004100 */
[----:B------:R-:W-:-:S03]  /*05c0*/  HADD2.F32 R34, -RZ, R18.H1_H1 ;  /* 0x30000012ff227230 */ /* 0x000fc60000004100 */
[----:B------:R-:W-:-:S04]  /*05d0*/  FADD.FTZ R7, RZ, R0 ;  /* 0x00000000ff077221 */ /* 0x000fc80000010000 */
[----:B------:R-:W-:Y:S01]  /*05e0*/  FADD.FTZ R7, R7, R34 ;  /* 0x0000002207077221 */ /* 0x000fe20000010000 */
[--C-:B---3--:R-:W-:Y:S02]  /*05f0*/  HADD2.F32 R20, -RZ, R12.reuse.H0_H0 ;  /* 0x2000000cff147230 */ /* 0x108fe40000004100 */
[----:B------:R-:W-:-:S03]  /*0600*/  HADD2.F32 R37, -RZ, R12.H1_H1 ;  /* 0x3000000cff257230 */ /* 0x000fc60000004100 */
[----:B------:R-:W-:Y:S01]  /*0610*/  FADD.FTZ R2, R7, R20 ;  /* 0x0000001407027221 */ /* 0x000fe20000010000 */
[----:B------:R-:W-:-:S03]  /*0620*/  FFMA.FTZ R21, R0, R0, RZ ;  /* 0x0000000000157223 */ /* 0x000fc600000100ff */
[----:B------:R-:W-:Y:S01]  /*0630*/  FADD.FTZ R7, R2, R37 ;  /* 0x0000002502077221 */ /* 0x000fe20000010000 */
[----:B------:R-:W-:Y:S01]  /*0640*/  FFMA.FTZ R21, R34, R34, R21 ;  /* 0x0000002222157223 */ /* 0x000fe20000010015 */
[--C-:B----4-:R-:W-:Y:S02]  /*0650*/  HADD2.F32 R36, -RZ, R8.reuse.H0_H0 ;  /* 0x20000008ff247230 */ /* 0x110fe40000004100 */
[----:B------:R-:W-:-:S03]  /*0660*/  HADD2.F32 R35, -RZ, R8.H1_H1 ;  /* 0x30000008ff237230 */ /* 0x000fc60000004100 */
[----:B------:R-:W-:Y:S01]  /*0670*/  FADD.FTZ R2, R7, R36 ;  /* 0x0000002407027221 */ /* 0x000fe20000010000 */
[----:B------:R-:W-:-:S03]  /*0680*/  FFMA.FTZ R12, R20, R20, R21 ;  /* 0x00000014140c7223 */ /* 0x000fc60000010015 */
[----:B------:R-:W-:Y:S01]  /*0690*/  FADD.FTZ R2, R2, R35 ;  /* 0x0000002302027221 */ /* 0x000fe20000010000 */
[--C-:B------:R-:W-:Y:S02]  /*06a0*/  HADD2.F32 R33, -RZ, R10.reuse.H0_H0 ;  /* 0x2000000aff217230 */ /* 0x100fe40000004100 */
[----:B------:R-:W-:Y:S01]  /*06b0*/  FFMA.FTZ R21, R37, R37, R12 ;  /* 0x0000002525157223 */ /* 0x000fe2000001000c */
[----:B------:R-:W-:Y:S02]  /*06c0*/  HADD2.F32 R32, -RZ, R10.H1_H1 ;  /* 0x3000000aff207230 */ /* 0x000fe40000004100 */
[----:B------:R-:W-:Y:S01]  /*06d0*/  FADD.FTZ R7, R2, R33 ;  /* 0x0000002102077221 */ /* 0x000fe20000010000 */
[--C-:B------:R-:W-:Y:S02]  /*06e0*/  HADD2.F32 R2, -RZ, R19.reuse.H0_H0 ;  /* 0x20000013ff027230 */ /* 0x100fe40000004100 */
[----:B------:R-:W-:Y:S01]  /*06f0*/  FFMA.FTZ R8, R36, R36, R21 ;  /* 0x0000002424087223 */ /* 0x000fe20000010015 */
[----:B------:R-:W-:Y:S01]  /*0700*/  HADD2.F32 R30, -RZ, R19.H1_H1 ;  /* 0x30000013ff1e7230 */ /* 0x000fe20000004100 */
[----:B------:R0:W-:Y:S01]  /*0710*/  STL [R1], R20 ;  /* 0x0000001401007387 */ /* 0x0001e20000100800 */
[----:B------:R-:W-:Y:S01]  /*0720*/  FFMA.FTZ R19, R2, R2, RZ ;  /* 0x0000000202137223 */ /* 0x000fe200000100ff */
[----:B------:R-:W-:Y:S01]  /*0730*/  FFMA.FTZ R8, R35, R35, R8 ;  /* 0x0000002323087223 */ /* 0x000fe20000010008 */
[----:B------:R-:W-:-:S02]  /*0740*/  HADD2.F32 R29, -RZ, R13.H0_H0 ;  /* 0x2000000dff1d7230 */ /* 0x000fc40000004100 */
[----:B------:R-:W-:Y:S01]  /*0750*/  FFMA.FTZ R10, R30, R30, R19 ;  /* 0x0000001e1e0a7223 */ /* 0x000fe20000010013 */
[----:B0-----:R-:W-:Y:S01]  /*0760*/  FADD.FTZ R20, R7, R32 ;  /* 0x0000002007147221 */ /* 0x001fe20000010000 */
[----:B------:R-:W-:Y:S01]  /*0770*/  FADD.FTZ R7, RZ, R2 ;  /* 0x00000002ff077221 */ /* 0x000fe20000010000 */
[----:B------:R-:W-:Y:S01]  /*0780*/  FFMA.FTZ R21, R33, R33, R8 ;  /* 0x0000002121157223 */ /* 0x000fe20000010008 */
[----:B------:R-:W-:Y:S02]  /*0790*/  HADD2.F32 R28, -RZ, R13.H1_H1 ;  /* 0x3000000dff1c7230 */ /* 0x000fe40000004100 */
[----:B------:R-:W-:Y:S01]  /*07a0*/  FADD.FTZ R8, R7, R30 ;  /* 0x0000001e07087221 */ /* 0x000fe20000010000 */
[----:B------:R-:W-:-:S03]  /*07b0*/  FFMA.FTZ R7, R29, R29, R10 ;  /* 0x0000001d1d077223 */ /* 0x000fc6000001000a */
[----:B------:R-:W-:Y:S01]  /*07c0*/  FADD.FTZ R13, R8, R29 ;  /* 0x0000001d080d7221 */ /* 0x000fe20000010000 */
[----:B------:R-:W-:Y:S01]  /*07d0*/  FFMA.FTZ R12, R28, R28, R7 ;  /* 0x0000001c1c0c7223 */ /* 0x000fe20000010007 */
[--C-:B------:R-:W-:Y:S02]  /*07e0*/  HADD2.F32 R7, -RZ, R9.reuse.H0_H0 ;  /* 0x20000009ff077230 */ /* 0x100fe40000004100 */
[----:B------:R-:W-:Y:S01]  /*07f0*/  FADD.FTZ R10, R13, R28 ;  /* 0x0000001c0d0a7221 */ /* 0x000fe20000010000 */
[----:B------:R-:W-:Y:S02]  /*0800*/  HADD2.F32 R8, -RZ, R9.H1_H1 ;  /* 0x30000009ff087230 */ /* 0x000fe40000004100 */
[----:B------:R-:W-:Y:S01]  /*0810*/  FFMA.FTZ R9, R7, R7, R12 ;  /* 0x0000000707097223 */ /* 0x000fe2000001000c */
[----:B------:R-:W-:-:S03]  /*0820*/  FADD.FTZ R13, R10, R7 ;  /* 0x000000070a0d7221 */ /* 0x000fc60000010000 */
[----:B------:R-:W-:Y:S01]  /*0830*/  FFMA.FTZ R18, R8, R8, R9 ;  /* 0x0000000808127223 */ /* 0x000fe20000010009 */
[--C-:B------:R-:W-:Y:S02]  /*0840*/  HADD2.F32 R9, -RZ, R11.reuse.H0_H0 ;  /* 0x2000000bff097230 */ /* 0x100fe40000004100 */
[----:B------:R-:W-:Y:S01]  /*0850*/  FADD.FTZ R12, R13, R8 ;  /* 0x000000080d0c7221 */ /* 0x000fe20000010000 */
[----:B------:R-:W-:Y:S02]  /*0860*/  HADD2.F32 R10, -RZ, R11.H1_H1 ;  /* 0x3000000bff0a7230 */ /* 0x000fe40000004100 */
[----:B------:R-:W-:Y:S01]  /*0870*/  FFMA.FTZ R13, R9, R9, R18 ;  /* 0x00000009090d7223 */ /* 0x000fe20000010012 */
[----:B------:R-:W-:Y:S01]  /*0880*/  FADD.FTZ R11, R12, R9 ;  /* 0x000000090c0b7221 */ /* 0x000fe20000010000 */
[----:B------:R-:W-:Y:S02]  /*0890*/  FFMA.FTZ R21, R32, R32, R21 ;  /* 0x0000002020157223 */ /* 0x000fe40000010015 */
[----:B------:R-:W-:Y:S01]  /*08a0*/  FFMA.FTZ R13, R10, R10, R13 ;  /* 0x0000000a0a0d7223 */ /* 0x000fe2000001000d */
[----:B------:R-:W-:-:S02]  /*08b0*/  FADD.FTZ R12, R11, R10 ;  /* 0x0000000a0b0c7221 */ /* 0x000fc40000010000 */
[----:B------:R0:W-:Y:S04]  /*08c0*/  STS.64 [R22], R20 ;  /* 0x0000001416007388 */ /* 0x0001e80000000a00 */
[----:B------:R0:W-:Y:S01]  /*08d0*/  STS.64 [R22+0x1680], R12 ;  /* 0x0016800c16007388 */ /* 0x0001e20000000a00 */
[----:B------:R-:W-:Y:S01]  /*08e0*/  CS2R R18, SRZ ;  /* 0x0000000000127805 */ /* 0x000fe2000001ff00 */
[----:B------:R-:W-:Y:S06]  /*08f0*/  BAR.SYNC.DEFER_BLOCKING 0x0 ;  /* 0x0000000000007b1d */ /* 0x000fec0000010000 */
[----:B------:R-:W-:Y:S05]  /*0900*/  @P0 BRA `(.L_x_3017) ;  /* 0x0000000800700947 */ /* 0x000fea0003800000 */
[----:B0-----:R-:W0:Y:S01]  /*0910*/  S2R R20, SR_CgaCtaId ;  /* 0x0000000000147919 */ /* 0x001e220000008800 */
[----:B------:R-:W-:Y:S02]  /*0920*/  SHF.R.U32.HI R11, RZ, 0x1, R27 ;  /* 0x00000001ff0b7819 */ /* 0x000fe4000001161b */
[----:B------:R-:W-:Y:S02]  /*0930*/  MOV R19, 0x400 ;  /* 0x0000040000137802 */ /* 0x000fe40000000f00 */
[----:B------:R-:W-:Y:S01]  /*0940*/  SHF.L.U32 R21, R27, 0x3, RZ ;  /* 0x000000031b157819 */ /* 0x000fe200000006ff */
[----:B------:R-:W-:-:S03]  /*0950*/  IMAD R11, R11, 0x1e, RZ ;  /* 0x0000001e0b0b7824 */ /* 0x000fc600078e02ff */
[----:B------:R-:W-:Y:S02]  /*0960*/  LOP3.LUT R21, R21, 0x8, RZ, 0xc0, !PT ;  /* 0x0000000815157812 */ /* 0x000fe400078ec0ff */
[----:B------:R-:W-:Y:S02]  /*0970*/  IADD3 R18, R11, 0x2, RZ ;  /* 0x000000020b127810 */ /* 0x000fe40007ffe0ff */
[----:B------:R-:W-:Y:S02]  /*0980*/  SHF.R.U32.HI R12, RZ, 0x1, R11 ;  /* 0x00000001ff0c7819 */ /* 0x000fe4000001160b */
[--C-:B------:R-:W-:Y:S02]  /*0990*/  SHF.R.U32.HI R13, RZ, 0x1, R18.reuse ;  /* 0x00000001ff0d7819 */ /* 0x100fe40000011612 */
[----:B------:R-:W-:Y:S02]  /*09a0*/  SHF.R.U32.HI R18, RZ, 0x2, R18 ;  /* 0x00000002ff127819 */ /* 0x000fe40000011612 */
[----:B------:R-:W-:-:S02]  /*09b0*/  LOP3.LUT R13, R13, 0x1, RZ, 0xc0, !PT ;  /* 0x000000010d0d7812 */ /* 0x000fc400078ec0ff */
[----:B------:R-:W-:Y:S02]  /*09c0*/  LOP3.LUT R12, R12, 0x1, RZ, 0xc0, !PT ;  /* 0x000000010c0c7812 */ /* 0x000fe400078ec0ff */
[----:B------:R-:W-:Y:S01]  /*09d0*/  IADD3 R22, R11, 0x16, RZ ;  /* 0x000000160b167810 */ /* 0x000fe20007ffe0ff */
[----:B------:R-:W-:Y:S01]  /*09e0*/  IMAD R18, R13, 0xf0, R18 ;  /* 0x000000f00d127824 */ /* 0x000fe200078e0212 */
[----:B------:R-:W-:Y:S02]  /*09f0*/  SHF.R.U32.HI R13, RZ, 0x2, R11 ;  /* 0x00000002ff0d7819 */ /* 0x000fe4000001160b */
[C---:B------:R-:W-:Y:S02]  /*0a00*/  IADD3 R23, R11.reuse, 0x18, RZ ;  /* 0x000000180b177810 */ /* 0x040fe40007ffe0ff */
[----:B------:R-:W-:Y:S01]  /*0a10*/  IADD3 R25, R11, 0x1c, RZ ;  /* 0x0000001c0b197810 */ /* 0x000fe20007ffe0ff */
        /* <DEDUP_REMOVED lines=106> */
[----:B------:R-:W-:-:S04]  /*10c0*/  LOP3.LUT R13, R13, 0x1, RZ, 0xc0, !PT ;  /* 0x000000010d0d7812 */ /* 0x000fc800078ec0ff */
[----:B------:R-:W-:Y:S01]  /*10d0*/  IADD3 R22, R21, R22, RZ ;  /* 0x0000001615167210 */ /* 0x000fe20007ffe0ff */
        /* <DEDUP_REMOVED lines=31> */
.L_x_3017:
[----:B------:R-:W-:Y:S05]  /*12d0*/  BSYNC B0 ;  /* 0x0000000000007941 */ /* 0x000fea0003800000 */
.L_x_3016:
        /* <DEDUP_REMOVED lines=9> */
[----:B------:R-:W-:Y:S01]  /*1370*/  ULDC UR7, c[0x0][0x10] ;  /* 0x0000040000077ab9 */ /* 0x000fe20000000800 */
[----:B------:R-:W-:Y:S01]  /*1380*/  SHF.R.U32.HI R11, RZ, 0x1, R27 ;  /* 0x00000001ff0b7819 */ /* 0x000fe2000001161b */
[----:B------:R-:W-:-:S03]  /*1390*/  UIMAD UR7, UR7, UR4, UR8 ;  /* 0x00000004070772a4 */ /* 0x000fc6000f8e0208 */
[----:B------:R-:W-:-:S03]  /*13a0*/  SHF.L.U32 R11, R11, 0x7, RZ ;  /* 0x000000070b0b7819 */ /* 0x000fc600000006ff */
[----:B------:R-:W-:Y:S02]  /*13b0*/  MOV R18, UR7 ;  /* 0x0000000700127c02 */ /* 0x000fe40008000f00 */
[----:B------:R-:W-:-:S04]  /*13c0*/  LOP3.LUT R11, R11, 0xffffff80, R26, 0xe2, !PT ;  /* 0xffffff800b0b7812 */ /* 0x000fc800078ee21a */
[----:B------:R-:W-:Y:S02]  /*13d0*/  LEA R11, R18, R11, 0xc ;  /* 0x0000000b120b7211 */ /* 0x000fe400078e60ff */
[----:B------:R-:W0:Y:S02]  /*13e0*/  LDC.64 R18, c[0x0][0x248] ;  /* 0x00009200ff127b82 */ /* 0x000e240000000a00 */
[----:B------:R-:W-:-:S05]  /*13f0*/  SHF.L.U32 R11, R11, 0x1, RZ ;  /* 0x000000010b0b7819 */ /* 0x000fca00000006ff */
[----:B0-----:R-:W-:-:S05]  /*1400*/  IMAD.WIDE.U32 R18, R11, 0x4, R18 ;  /* 0x000000040b127825 */ /* 0x001fca00078e0012 */
[----:B------:R0:W-:Y:S02]  /*1410*/  STG.E.64 desc[UR10][R18.64], R12 ;  /* 0x0000000c12007986 */ /* 0x0001e4000c101b0a */
.L_x_3019:
[----:B------:R-:W-:Y:S05]  /*1420*/  BSYNC B0 ;  /* 0x0000000000007941 */ /* 0x000fea0003800000 */
.L_x_3018:
[----:B------:R-:W-:Y:S06]  /*1430*/  BAR.SYNC.DEFER_BLOCKING 0x0 ;  /* 0x0000000000007b1d */ /* 0x000fec0000010000 */
[----:B------:R-:W-:Y:S05]  /*1440*/  @P2 BRA `(.L_x_3020) ;  /* 0x0000000000402947 */ /* 0x000fea0003800000 */
[----:B0-----:R-:W0:Y:S01]  /*1450*/  LDC.64 R12, c[0x0][0x250] ;  /* 0x00009400ff0c7b82 */ /* 0x001e220000000a00 */
[----:B------:R-:W-:Y:S02]  /*1460*/  MOV R11, UR8 ;  /* 0x00000008000b7c02 */ /* 0x000fe40008000f00 */
[----:B------:R-:W-:-:S03]  /*1470*/  ISETP.NE.AND P1, PT, R26, RZ, PT ;  /* 0x000000ff1a00720c */ /* 0x000fc60003f25270 */
[----:B0-----:R-:W-:Y:S01]  /*1480*/  IMAD.WIDE.U32 R12, R11, 0x4, R12 ;  /* 0x000000040b0c7825 */ /* 0x001fe200078e000c */
[----:B------:R-:W-:-:S04]  /*1490*/  MOV R11, 0x7fffff81 ;  /* 0x7fffff81000b7802 */ /* 0x000fc80000000f00 */
[----:B------:R-:W-:Y:S01]  /*14a0*/  SEL R11, R11, 0x1, !P1 ;  /* 0x000000010b0b7807 */ /* 0x000fe20004800000 */
[----:B------:R-:W-:Y:S06]  /*14b0*/  MEMBAR.ALL.GPU ;  /* 0x0000000000007992 */ /* 0x000fec000000a000 */
[----:B------:R-:W-:-:S00]  /*14c0*/  ERRBAR ;  /* 0x00000000000079ab */ /* 0x000fc00000000000 */
[----:B------:R-:W-:Y:S06]  /*14d0*/  CGAERRBAR ;  /* 0x00000000000075ab */ /* 0x000fec0000000000 */
[----:B------:R0:W5:Y:S02]  /*14e0*/  ATOM.E.ADD.STRONG.GPU PT, R11, desc[UR10][R12.64], R11 ;  /* 0x0000000b0c0b798a */ /* 0x00016400081ee1ca */
.L_x_3021:
[----:B------:R-:W2:Y:S04]  /*14f0*/  LD.E.STRONG.GPU R18, desc[UR10][R12.64] ;  /* 0x0000000a0c127980 */ /* 0x000ea8000c10f900 */
[----:B--2---:R-:W-:Y:S01]  /*1500*/  CCTL.IVALL ;  /* 0x00000000ff00798f */ /* 0x004fe20002000000 */
[----:B------:R-:W-:Y:S05]  /*1510*/  YIELD ;  /* 0x0000000000007946 */ /* 0x000fea0003800000 */
[----:B-----5:R-:W-:-:S04]  /*1520*/  LOP3.LUT R18, R18, R11, RZ, 0x3c, !PT ;  /* 0x0000000b12127212 */ /* 0x020fc800078e3cff */
[----:B------:R-:W-:-:S13]  /*1530*/  ISETP.GT.AND P1, PT, R18, -0x1, PT ;  /* 0xffffffff1200780c */ /* 0x000fda0003f24270 */
[----:B------:R-:W-:Y:S05]  /*1540*/  @P1 BRA `(.L_x_3021) ;  /* 0xfffffffc00e81947 */ /* 0x000fea000383ffff */
.L_x_3020:
[----:B------:R-:W-:Y:S05]  /*1550*/  WARPSYNC.ALL ;  /* 0x0000000000007948 */ /* 0x000fea0003800000 */
[----:B------:R-:W-:Y:S01]  /*1560*/  BAR.SYNC.DEFER_BLOCKING 0x0 ;  /* 0x0000000000007b1d */ /* 0x000fe20000010000 */
[----:B0-----:R-:W-:Y:S01]  /*1570*/  HFMA2.MMA R12, -RZ, RZ, 0, 0 ;  /* 0x00000000ff0c7435 */ /* 0x001fe200000001ff */
[----:B------:R-:W-:-:S04]  /*1580*/  MOV R18, RZ ;  /* 0x000000ff00127202 */ /* 0x000fc80000000f00 */
[----:B------:R-:W-:Y:S04]  /*1590*/  BSSY B0, `(.L_x_3022) ;  /* 0x000005e000007945 */ /* 0x000fe80003800000 */
[----:B------:R-:W-:Y:S05]  /*15a0*/  @P0 BRA `(.L_x_3023) ;  /* 0x0000000400700947 */ /* 0x000fea0003800000 */
[----:B------:R-:W0:Y:S01]  /*15b0*/  S2R R19, SR_TID.X ;  /* 0x0000000000137919 */ /* 0x000e220000002100 */
[----:B------:R-:W-:Y:S02]  /*15c0*/  ULDC UR7, c[0x0][0x10] ;  /* 0x0000040000077ab9 */ /* 0x000fe40000000800 */
[----:B------:R-:W-:Y:S01]  /*15d0*/  UIMAD UR7, UR7, UR4, UR8 ;  /* 0x00000004070772a4 */ /* 0x000fe2000f8e0208 */
[----:B------:R1:W-:Y:S05]  /*15e0*/  STL.64 [R1+0x20], R2 ;  /* 0x0000200201007387 */ /* 0x0003ea0000100a00 */
[----:B------:R-:W-:Y:S01]  /*15f0*/  MOV R12, UR7 ;  /* 0x00000007000c7c02 */ /* 0x000fe20008000f00 */
[----:B-1----:R-:W1:Y:S01]  /*1600*/  LDC.64 R2, c[0x0][0x248] ;  /* 0x00009200ff027b82 */ /* 0x002e620000000a00 */
[----:B0-----:R-:W-:-:S02]  /*1610*/  SHF.L.U32 R11, R19, 0x4, RZ ;  /* 0x00000004130b7819 */ /* 0x001fc400000006ff */
[----:B------:R-:W-:Y:S02]  /*1620*/  LOP3.LUT R13, R19, 0x7, RZ, 0xc0, !PT ;  /* 0x00000007130d7812 */ /* 0x000fe400078ec0ff */
        /* <DEDUP_REMOVED lines=42> */
[----:B------:R-:W-:Y:S01]  /*18d0*/  IADD3 R20, R11, 0x90, RZ ;  /* 0x000000900b147810 */ /* 0x000fe20007ffe0ff */
[----:B------:R-:W-:Y:S01]  /*18e0*/  FADD.FTZ R26, R21, R19 ;  /* 0x00000013151a7221 */ /* 0x000fe20000010000 */
[----:B------:R-:W-:-:S03]  /*18f0*/  IADD3 R18, R11, 0xa0, RZ ;  /* 0x000000a00b127810 */ /* 0x000fc60007ffe0ff */
        /* <DEDUP_REMOVED lines=10> */
[C---:B------:R-:W-:Y:S02]  /*19a0*/  IADD3 R26, R11.reuse, 0xe0, RZ ;  /* 0x000000e00b1a7810 */ /* 0x040fe40007ffe0ff */
        /* <DEDUP_REMOVED lines=28> */
.L_x_3023:
[----:B------:R-:W-:Y:S05]  /*1b70*/  BSYNC B0 ;  /* 0x0000000000007941 */ /* 0x000fea0003800000 */
.L_x_3022:
[----:B------:R-:W0:Y:S01]  /*1b80*/  SHFL.BFLY PT, R11, R12, 0x4, 0x1f ;  /* 0x0c801f000c0b7f89 */ /* 0x000e2200000e0000 */
[----:B------:R-:W-:Y:S01]  /*1b90*/  ULDC.64 UR12, c[0x0][0x240] ;  /* 0x00009000000c7ab9 */ /* 0x000fe20000000a00 */
[----:B------:R-:W-:Y:S01]  /*1ba0*/  BSSY B0, `(.L_x_3024) ;  /* 0x0000026000007945 */ /* 0x000fe20003800000 */
[----:B------:R-:W-:Y:S01]  /*1bb0*/  ISETP.EQ.U32.AND P1, PT, RZ, UR12, PT ;  /* 0x0000000cff007c0c */ /* 0x000fe2000bf22070 */
[----:B------:R-:W1:Y:S01]  /*1bc0*/  SHFL.BFLY PT, R19, R18, 0x4, 0x1f ;  /* 0x0c801f0012137f89 */ /* 0x000e6200000e0000 */
[----:B------:R-:W2:Y:S01]  /*1bd0*/  S2R R23, SR_TID.X ;  /* 0x0000000000177919 */ /* 0x000ea20000002100 */
[----:B------:R-:W3:Y:S01]  /*1be0*/  S2R R24, SR_CTAID.X ;  /* 0x0000000000187919 */ /* 0x000ee20000002500 */
[----:B0-----:R-:W-:Y:S01]  /*1bf0*/  FADD.FTZ R11, R11, R12 ;  /* 0x0000000c0b0b7221 */ /* 0x001fe20000010000 */
[----:B-1----:R-:W-:-:S04]  /*1c00*/  FADD.FTZ R19, R19, R18 ;  /* 0x0000001213137221 */ /* 0x002fc80000010000 */
[----:B------:R-:W0:Y:S04]  /*1c10*/  SHFL.BFLY PT, R20, R11, 0x2, 0x1f ;  /* 0x0c401f000b147f89 */ /* 0x000e2800000e0000 */
[----:B------:R-:W1:Y:S01]  /*1c20*/  SHFL.BFLY PT, R22, R19, 0x2, 0x1f ;  /* 0x0c401f0013167f89 */ /* 0x000e6200000e0000 */
[----:B--2---:R-:W-:Y:S01]  /*1c30*/  LOP3.LUT P0, RZ, R23, 0xffffff07, RZ, 0xc0, !PT ;  /* 0xffffff0717ff7812 */ /* 0x004fe2000780c0ff */
[----:B0-----:R-:W-:-:S12]  /*1c40*/  FADD.FTZ R20, R11, R20 ;  /* 0x000000140b147221 */ /* 0x001fd80000010000 */
[----:B------:R-:W-:Y:S01]  /*1c50*/  @!P0 LOP3.LUT R11, R23, 0xfffffff8, RZ, 0xc0, !PT ;  /* 0xfffffff8170b8812 */ /* 0x000fe200078ec0ff */
[----:B-1----:R-:W-:Y:S01]  /*1c60*/  FADD.FTZ R21, R19, R22 ;  /* 0x0000001613157221 */ /* 0x002fe20000010000 */
[----:B------:R-:W0:Y:S04]  /*1c70*/  SHFL.BFLY PT, R13, R20, 0x1, 0x1f ;  /* 0x0c201f00140d7f89 */ /* 0x000e2800000e0000 */
        /* <DEDUP_REMOVED lines=9> */
[----:B---3--:R-:W-:-:S04]  /*1d10*/  LOP3.LUT P0, RZ, R24, 0x7f, RZ, 0xc0, !PT ;  /* 0x0000007f18ff7812 */ /* 0x008fc8000780c0ff */
[----:B------:R-:W-:-:S04]  /*1d20*/  ISETP.GT.U32.OR P0, PT, R23, 0x1f, P0 ;  /* 0x0000001f1700780c */ /* 0x000fc80000704470 */
[----:B------:R-:W-:-:S13]  /*1d30*/  ISETP.EQ.OR.EX P0, PT, RZ, UR13, P0, P1 ;  /* 0x0000000dff007c0c */ /* 0x000fda0008702710 */
[----:B0-----:R-:W-:Y:S05]  /*1d40*/  @P0 BRA `(.L_x_3025) ;  /* 0x00000000002c0947 */ /* 0x001fea0003800000 */
[----:B------:R-:W-:Y:S02]  /*1d50*/  MOV R11, UR9 ;  /* 0x00000009000b7c02 */ /* 0x000fe40008000f00 */
        /* <DEDUP_REMOVED lines=10> */
.L_x_3025:
[----:B------:R-:W-:Y:S05]  /*1e00*/  BSYNC B0 ;  /* 0x0000000000007941 */ /* 0x000fea0003800000 */
.L_x_3024:
[----:B------:R-:W2:Y:S01]  /*1e10*/  LDL R11, [R1+0x1c] ;  /* 0x00001c00010b7983 */ /* 0x000ea20000100800 */
[----:B------:R-:W-:Y:S01]  /*1e20*/  ULDC UR7, c[0x0][0x230] ;  /* 0x00008c0000077ab9 */ /* 0x000fe20000000800 */
[----:B------:R-:W-:Y:S02]  /*1e30*/  ULDC.64 UR12, c[0x0][0x210] ;  /* 0x00008400000c7ab9 */ /* 0x000fe40000000a00 */
[----:B------:R-:W3:Y:S04]  /*1e40*/  LDL.LU R20, [R1+0x4] ;  /* 0x0000040001147983 */ /* 0x000ee80000300800 */
[----:B------:R-:W4:Y:S01]  /*1e50*/  LDL R22, [R1+0x18] ;  /* 0x0000180001167983 */ /* 0x000f220000100800 */
[----:B0----5:R-:W-:-:S03]  /*1e60*/  LEA R18, P0, R3, UR12, 0x1 ;  /* 0x0000000c03127c11 */ /* 0x021fc6000f8008ff */
[----:B------:R-:W4:Y:S04]  /*1e70*/  LDL.LU R25, [R1] ;  /* 0x0000000001197983 */ /* 0x000f280000300800 */
[----:B--2---:R-:W0:Y:S01]  /*1e80*/  LDS.64 R12, [R11+UR6] ;  /* 0x000000060b0c7984 */ /* 0x004e220008000a00 */
[----:B---3--:R-:W-:Y:S01]  /*1e90*/  LEA.HI.X R19, R3, UR13, R20, 0x1, P0 ;  /* 0x0000000d03137c11 */ /* 0x008fe200080f0c14 */
[--C-:B------:R-:W-:Y:S02]  /*1ea0*/  HADD2.F32 R3, -RZ, R14.reuse.H0_H0 ;  /* 0x2000000eff037230 */ /* 0x100fe40000004100 */
[----:B------:R-:W-:Y:S02]  /*1eb0*/  HADD2.F32 R14, -RZ, R14.H1_H1 ;  /* 0x3000000eff0e7230 */ /* 0x000fe40000004100 */
[----:B0-----:R-:W-:-:S06]  /*1ec0*/  FADD.FTZ R11, R13, UR7 ;  /* 0x000000070d0b7e21 */ /* 0x001fcc0008010000 */
[----:B------:R-:W0:Y:S01]  /*1ed0*/  MUFU.RSQ R11, R11 ;  /* 0x0000000b000b7308 */ /* 0x000e220000001400 */
[--C-:B------:R-:W-:Y:S01]  /*1ee0*/  FADD.FTZ R13, R0, -R12.reuse ;  /* 0x8000000c000d7221 */ /* 0x100fe20000010000 */
[----:B------:R-:W-:Y:S01]  /*1ef0*/  FADD.FTZ R34, R34, -R12 ;  /* 0x8000000c22227221 */ /* 0x000fe20000010000 */
[--C-:B------:R-:W-:Y:S02]  /*1f00*/  HADD2.F32 R0, -RZ, R16.reuse.H0_H0 ;  /* 0x20000010ff007230 */ /* 0x100fe40000004100 */
[----:B------:R-:W-:Y:S02]  /*1f10*/  HADD2.F32 R16, -RZ, R16.H1_H1 ;  /* 0x30000010ff107230 */ /* 0x000fe40000004100 */
[----:B0-----:R-:W-:Y:S01]  /*1f20*/  FMUL.FTZ R13, R13, R11 ;  /* 0x0000000b0d0d7220 */ /* 0x001fe20000410000 */
[----:B------:R-:W-:-:S03]  /*1f30*/  FMUL.FTZ R21, R11, R34 ;  /* 0x000000220b157220 */ /* 0x000fc60000410000 */
[----:B------:R-:W-:Y:S01]  /*1f40*/  FFMA.FTZ R13, R13, R3, R0 ;  /* 0x000000030d0d7223 */ /* 0x000fe20000010000 */
[----:B------:R-:W-:-:S05]  /*1f50*/  FFMA.FTZ R20, R21, R14, R16 ;  /* 0x0000000e15147223 */ /* 0x000fca0000010010 */
[----:B------:R-:W-:Y:S02]  /*1f60*/  F2FP.F16.F32.PACK_AB R13, R20, R13 ;  /* 0x0000000d140d723e */ /* 0x000fe400000000ff */
[----:B----4-:R-:W0:Y:S02]  /*1f70*/  LDS.64 R20, [R22+UR6] ;  /* 0x0000000616147984 */ /* 0x010e240008000a00 */
[----:B------:R-:W-:-:S05]  /*1f80*/  PRMT R23, R13, 0x7610, R23 ;  /* 0x000076100d177816 */ /* 0x000fca0000000017 */
[----:B------:R1:W-:Y:S04]  /*1f90*/  STG.E.U16 desc[UR10][R18.64], R23 ;  /* 0x0000001712007986 */ /* 0x0003e8000c10150a */
[----:B-1----:R-:W2:Y:S04]  /*1fa0*/  LDL.LU R23, [R1+0x8] ;  /* 0x0000080001177983 */ /* 0x002ea80000300800 */
[----:B------:R-:W3:Y:S04]  /*1fb0*/  LDL.LU R31, [R1+0xc] ;  /* 0x00000c00011f7983 */ /* 0x000ee80000300800 */
[----:B------:R-:W4:Y:S01]  /*1fc0*/  LDL.LU R27, [R1+0x10] ;  /* 0x00001000011b7983 */ /* 0x000f220000300800 */
[----:B0-----:R-:W-:-:S06]  /*1fd0*/  FADD.FTZ R21, R21, UR7 ;  /* 0x0000000715157e21 */ /* 0x001fcc0008010000 */
[----:B------:R-:W0:Y:S01]  /*1fe0*/  MUFU.RSQ R21, R21 ;  /* 0x0000001500157308 */ /* 0x000e220000001400 */
[--C-:B------:R-:W-:Y:S01]  /*1ff0*/  FADD.FTZ R22, R2, -R20.reuse ;  /* 0x8000001402167221 */ /* 0x100fe20000010000 */
[----:B------:R-:W-:Y:S01]  /*2000*/  FADD.FTZ R30, R30, -R20 ;  /* 0x800000141e1e7221 */ /* 0x000fe20000010000 */
[----:B------:R-:W-:Y:S01]  /*2010*/  PRMT R24, R13, 0x7632, R24 ;  /* 0x000076320d187816 */ /* 0x000fe20000000018 */
[----:B------:R-:W-:Y:S02]  /*2020*/  HADD2.F32 R13, -RZ, R15.H0_H0 ;  /* 0x2000000fff0d7230 */ /* 0x000fe40000004100 */
[----:B------:R-:W-:Y:S02]  /*2030*/  HADD2.F32 R2, -RZ, R17.H0_H0 ;  /* 0x20000011ff027230 */ /* 0x000fe40000004100 */
[----:B------:R-:W-:Y:S02]  /*2040*/  HADD2.F32 R15, -RZ, R15.H1_H1 ;  /* 0x3000000fff0f7230 */ /* 0x000fe40000004100 */
[----:B------:R-:W-:-:S02]  /*2050*/  HADD2.F32 R17, -RZ, R17.H1_H1 ;  /* 0x30000011ff117230 */ /* 0x000fc40000004100 */
[----:B0-----:R-:W-:Y:S01]  /*2060*/  FMUL.FTZ R22, R22, R21 ;  /* 0x0000001516167220 */ /* 0x001fe20000410000 */
[----:B------:R-:W-:-:S03]  /*2070*/  FMUL.FTZ R30, R21, R30 ;  /* 0x0000001e151e7220 */ /* 0x000fc60000410000 */
[----:B------:R-:W-:Y:S01]  /*2080*/  FFMA.FTZ R22, R22, R13, R2 ;  /* 0x0000000d16167223 */ /* 0x000fe20000010002 */
[----:B------:R-:W-:-:S05]  /*2090*/  FFMA.FTZ R30, R30, R15, R17 ;  /* 0x0000000f1e1e7223 */ /* 0x000fca0000010011 */
[----:B------:R-:W-:-:S05]  /*20a0*/  F2FP.F16.F32.PACK_AB R22, R30, R22 ;  /* 0x000000161e16723e */ /* 0x000fca00000000ff */
[----:B------:R0:W-:Y:S01]  /*20b0*/  STG.E.U16 desc[UR10][R18.64+0x4], R22 ;  /* 0x0000041612007986 */ /* 0x0001e2000c10150a */
[----:B------:R-:W-:-:S03]  /*20c0*/  FADD.FTZ R33, R33, -R12 ;  /* 0x8000000c21217221 */ /* 0x000fc60000010000 */
[----:B------:R1:W-:Y:S01]  /*20d0*/  STG.E.U16 desc[UR10][R18.64+0x2], R24 ;  /* 0x0000021812007986 */ /* 0x0003e2000c10150a */
[----:B0-----:R-:W-:-:S05]  /*20e0*/  PRMT R22, R22, 0x7632, R22 ;  /* 0x0000763216167816 */ /* 0x001fca0000000016 */
[----:B------:R0:W-:Y:S01]  /*20f0*/  STG.E.U16 desc[UR10][R18.64+0x6], R22 ;  /* 0x0000061612007986 */ /* 0x0001e2000c10150a */
[--C-:B-1----:R-:W-:Y:S01]  /*2100*/  FADD.FTZ R24, R37, -R12.reuse ;  /* 0x8000000c25187221 */ /* 0x102fe20000010000 */
[--C-:B------:R-:W-:Y:S01]  /*2110*/  FADD.FTZ R26, R35, -R12.reuse ;  /* 0x8000000c231a7221 */ /* 0x100fe20000010000 */
[--C-:B------:R-:W-:Y:S01]  /*2120*/  FADD.FTZ R32, R32, -R12.reuse ;  /* 0x8000000c20207221 */ /* 0x100fe20000010000 */
[----:B------:R-:W-:Y:S01]  /*2130*/  FMUL.FTZ R33, R11, R33 ;  /* 0x000000210b217220 */ /* 0x000fe20000410000 */
[--C-:B0-----:R-:W-:Y:S01]  /*2140*/  FADD.FTZ R18, R25, -R12.reuse ;  /* 0x8000000c19127221 */ /* 0x101fe20000010000 */
[----:B------:R-:W-:-:S03]  /*2150*/  FADD.FTZ R25, R36, -R12 ;  /* 0x8000000c24197221 */ /* 0x000fc60000010000 */
[C---:B------:R-:W-:Y:S01]  /*2160*/  FMUL.FTZ R12, R11.reuse, R18 ;  /* 0x000000120b0c7220 */ /* 0x040fe20000410000 */
[----:B------:R-:W-:Y:S01]  /*2170*/  FMUL.FTZ R25, R11, R25 ;  /* 0x000000190b197220 */ /* 0x000fe20000410000 */
[C-C-:B------:R-:W-:Y:S01]  /*2180*/  FFMA.FTZ R33, R3.reuse, R33, R0.reuse ;  /* 0x0000002103217223 */ /* 0x140fe20000010000 */
[----:B------:R-:W-:Y:S01]  /*2190*/  LEA R18, P0, R4, UR12, 0x1 ;  /* 0x0000000c04127c11 */ /* 0x000fe2000f8008ff */
[C-C-:B------:R-:W-:Y:S01]  /*21a0*/  FFMA.FTZ R12, R3.reuse, R12, R0.reuse ;  /* 0x0000000c030c7223 */ /* 0x140fe20000010000 */
[----:B------:R-:W-:Y:S01]  /*21b0*/  FFMA.FTZ R25, R3, R25, R0 ;  /* 0x0000001903197223 */ /* 0x000fe20000010000 */
[--C-:B------:R-:W-:Y:S01]  /*21c0*/  FADD.FTZ R0, R29, -R20.reuse ;  /* 0x800000141d007221 */ /* 0x100fe20000010000 */
[----:B------:R-:W-:Y:S01]  /*21d0*/  FADD.FTZ R28, R28, -R20 ;  /* 0x800000141c1c7221 */ /* 0x000fe20000010000 */
[----:B------:R-:W-:Y:S01]  /*21e0*/  LEA R22, P1, R6, UR12, 0x1 ;  /* 0x0000000c06167c11 */ /* 0x000fe2000f8208ff */
[C---:B------:R-:W-:Y:S01]  /*21f0*/  FMUL.FTZ R24, R11.reuse, R24 ;  /* 0x000000180b187220 */ /* 0x040fe20000410000 */
[C---:B------:R-:W-:Y:S01]  /*2200*/  FMUL.FTZ R26, R11.reuse, R26 ;  /* 0x0000001a0b1a7220 */ /* 0x040fe20000410000 */
[----:B------:R-:W-:Y:S01]  /*2210*/  FMUL.FTZ R32, R11, R32 ;  /* 0x000000200b207220 */ /* 0x000fe20000410000 */
[C---:B------:R-:W-:Y:S01]  /*2220*/  FMUL.FTZ R0, R21.reuse, R0 ;  /* 0x0000000015007220 */ /* 0x040fe20000410000 */
[----:B------:R-:W-:Y:S01]  /*2230*/  FMUL.FTZ R28, R21, R28 ;  /* 0x0000001c151c7220 */ /* 0x000fe20000410000 */
[C-C-:B------:R-:W-:Y:S01]  /*2240*/  FFMA.FTZ R3, R14.reuse, R24, R16.reuse ;  /* 0x000000180e037223 */ /* 0x140fe20000010010 */
[C-C-:B------:R-:W-:Y:S01]  /*2250*/  FFMA.FTZ R26, R14.reuse, R26, R16.reuse ;  /* 0x0000001a0e1a7223 */ /* 0x140fe20000010010 */
[----:B------:R-:W-:Y:S01]  /*2260*/  FFMA.FTZ R32, R14, R32, R16 ;  /* 0x000000200e207223 */ /* 0x000fe20000010010 */
[--C-:B------:R-:W-:Y:S01]  /*2270*/  FADD.FTZ R8, R8, -R20.reuse ;  /* 0x8000001408087221 */ /* 0x100fe20000010000 */
[--C-:B------:R-:W-:Y:S01]  /*2280*/  FADD.FTZ R14, R9, -R20.reuse ;  /* 0x80000014090e7221 */ /* 0x100fe20000010000 */
[----:B------:R-:W-:Y:S01]  /*2290*/  FADD.FTZ R10, R10, -R20 ;  /* 0x800000140a0a7221 */ /* 0x000fe20000010000 */
[----:B------:R-:W-:Y:S01]  /*22a0*/  FFMA.FTZ R0, R13, R0, R2 ;  /* 0x000000000d007223 */ /* 0x000fe20000010002 */
[C---:B------:R-:W-:Y:S01]  /*22b0*/  FMUL.FTZ R8, R21.reuse, R8 ;  /* 0x0000000815087220 */ /* 0x040fe20000410000 */
[C---:B------:R-:W-:Y:S01]  /*22c0*/  FMUL.FTZ R9, R21.reuse, R14 ;  /* 0x0000000e15097220 */ /* 0x040fe20000410000 */
[----:B------:R-:W-:Y:S01]  /*22d0*/  FMUL.FTZ R10, R21, R10 ;  /* 0x0000000a150a7220 */ /* 0x000fe20000410000 */
[----:B------:R-:W-:Y:S01]  /*22e0*/  F2FP.F16.F32.PACK_AB R3, R3, R12 ;  /* 0x0000000c0303723e */ /* 0x000fe200000000ff */
[----:B------:R-:W-:Y:S01]  /*22f0*/  UIADD3 UR9, UP0, UR9, 0x2, URZ ;  /* 0x0000000209097890 */ /* 0x000fe2000ff1e03f */
[----:B------:R-:W-:-:S02]  /*2300*/  F2FP.F16.F32.PACK_AB R25, R26, R25 ;  /* 0x000000191a19723e */ /* 0x000fc400000000ff */
[----:B------:R-:W-:Y:S01]  /*2310*/  F2FP.F16.F32.PACK_AB R32, R32, R33 ;  /* 0x000000212020723e */ /* 0x000fe200000000ff */
[----:B------:R-:W-:-:S03]  /*2320*/  UIADD3.X UR5, URZ, UR5, URZ, UP0, !UPT ;  /* 0x000000053f057290 */ /* 0x000fc600087fe43f */
[----:B------:R-:W-:Y:S01]  /*2330*/  PRMT R11, R32, 0x7632, R11 ;  /* 0x00007632200b7816 */ /* 0x000fe2000000000b */
[----:B------:R-:W-:Y:S01]  /*2340*/  ULOP3.LUT UR4, UR4, 0x1, URZ, 0x3c, !UPT ;  /* 0x0000000104047892 */ /* 0x000fe2000f8e3c3f */
[----:B--2---:R-:W-:Y:S02]  /*2350*/  LEA.HI.X R19, R4, UR13, R23, 0x1, P0 ;  /* 0x0000000d04137c11 */ /* 0x004fe400080f0c17 */
[----:B----4-:R-:W-:Y:S01]  /*2360*/  LEA.HI.X R23, R6, UR13, R27, 0x1, P1 ;  /* 0x0000000d06177c11 */ /* 0x010fe200088f0c1b */
[----:B------:R-:W-:Y:S01]  /*2370*/  FADD.FTZ R6, R7, -R20 ;  /* 0x8000001407067221 */ /* 0x000fe20000010000 */
[----:B------:R-:W-:-:S03]  /*2380*/  FFMA.FTZ R7, R15, R28, R17 ;  /* 0x0000001c0f077223 */ /* 0x000fc60000010011 */
[----:B------:R-:W-:Y:S02]  /*2390*/  FMUL.FTZ R6, R21, R6 ;  /* 0x0000000615067220 */ /* 0x000fe40000410000 */
[----:B------:R-:W-:Y:S01]  /*23a0*/  F2FP.F16.F32.PACK_AB R0, R7, R0 ;  /* 0x000000000700723e */ /* 0x000fe200000000ff */
[--C-:B------:R-:W-:Y:S01]  /*23b0*/  FFMA.FTZ R7, R15, R8, R17.reuse ;  /* 0x000000080f077223 */ /* 0x100fe20000010011 */
[C-C-:B------:R-:W-:Y:S01]  /*23c0*/  FFMA.FTZ R6, R13.reuse, R6, R2.reuse ;  /* 0x000000060d067223 */ /* 0x140fe20000010002 */
[----:B------:R-:W-:Y:S01]  /*23d0*/  FFMA.FTZ R2, R13, R9, R2 ;  /* 0x000000090d027223 */ /* 0x000fe20000010002 */
[----:B------:R-:W-:Y:S01]  /*23e0*/  FFMA.FTZ R15, R15, R10, R17 ;  /* 0x0000000a0f0f7223 */ /* 0x000fe20000010011 */
[----:B------:R-:W-:Y:S02]  /*23f0*/  LEA R4, P0, R5, UR12, 0x1 ;  /* 0x0000000c05047c11 */ /* 0x000fe4000f8008ff */
[----:B------:R-:W-:Y:S02]  /*2400*/  F2FP.F16.F32.PACK_AB R6, R7, R6 ;  /* 0x000000060706723e */ /* 0x000fe400000000ff */
[----:B------:R-:W-:Y:S01]  /*2410*/  F2FP.F16.F32.PACK_AB R2, R15, R2 ;  /* 0x000000020f02723e */ /* 0x000fe200000000ff */
[----:B------:R0:W-:Y:S01]  /*2420*/  STG.E.U16 desc[UR10][R18.64], R3 ;  /* 0x0000000312007986 */ /* 0x0001e2000c10150a */
[----:B---3--:R-:W-:Y:S01]  /*2430*/  LEA.HI.X R5, R5, UR13, R31, 0x1, P0 ;  /* 0x0000000d05057c11 */ /* 0x008fe200080f0c1f */
[----:B------:R-:W-:Y:S01]  /*2440*/  ULDC.64 UR12, c[0x0][0x238] ;  /* 0x00008e00000c7ab9 */ /* 0x000fe20000000a00 */
[----:B------:R-:W-:Y:S01]  /*2450*/  PRMT R9, R3, 0x7632, R9 ;  /* 0x0000763203097816 */ /* 0x000fe20000000009 */
[----:B------:R1:W-:Y:S01]  /*2460*/  STG.E.U16 desc[UR10][R18.64+0x4], R0 ;  /* 0x0000040012007986 */ /* 0x0003e2000c10150a */
[----:B------:R-:W-:Y:S01]  /*2470*/  PRMT R8, R0, 0x7632, R8 ;  /* 0x0000763200087816 */ /* 0x000fe20000000008 */
[----:B------:R-:W-:Y:S01]  /*2480*/  UISETP.GE.U32.AND UP0, UPT, UR9, UR12, UPT ;  /* 0x0000000c0900728c */ /* 0x000fe2000bf06070 */
[----:B------:R-:W-:Y:S01]  /*2490*/  PRMT R7, R25, 0x7632, R7 ;  /* 0x0000763219077816 */ /* 0x000fe20000000007 */
[----:B------:R2:W-:Y:S01]  /*24a0*/  STG.E.U16 desc[UR10][R18.64+0x2], R9 ;  /* 0x0000020912007986 */ /* 0x0005e2000c10150a */
[----:B0-----:R-:W-:-:S03]  /*24b0*/  PRMT R3, R6, 0x7632, R3 ;  /* 0x0000763206037816 */ /* 0x001fc60000000003 */
[----:B------:R2:W-:Y:S01]  /*24c0*/  STG.E.U16 desc[UR10][R18.64+0x6], R8 ;  /* 0x0000060812007986 */ /* 0x0005e2000c10150a */
[----:B-1----:R-:W-:-:S03]  /*24d0*/  PRMT R0, R2, 0x7632, R0 ;  /* 0x0000763202007816 */ /* 0x002fc60000000000 */
[----:B------:R2:W-:Y:S01]  /*24e0*/  STG.E.U16 desc[UR10][R4.64], R25 ;  /* 0x0000001904007986 */ /* 0x0005e2000c10150a */
[----:B------:R-:W-:-:S03]  /*24f0*/  UISETP.GE.AND.EX UP0, UPT, UR5, UR13, UPT, UP0 ;  /* 0x0000000d0500728c */ /* 0x000fc6000bf06300 */
[----:B------:R2:W-:Y:S04]  /*2500*/  STG.E.U16 desc[UR10][R4.64+0x2], R7 ;  /* 0x0000020704007986 */ /* 0x0005e8000c10150a */
[----:B------:R2:W-:Y:S04]  /*2510*/  STG.E.U16 desc[UR10][R4.64+0x4], R6 ;  /* 0x0000040604007986 */ /* 0x0005e8000c10150a */
[----:B------:R2:W-:Y:S04]  /*2520*/  STG.E.U16 desc[UR10][R4.64+0x6], R3 ;  /* 0x0000060304007986 */ /* 0x0005e8000c10150a */
[----:B------:R2:W-:Y:S04]  /*2530*/  STG.E.U16 desc[UR10][R22.64], R32 ;  /* 0x0000002016007986 */ /* 0x0005e8000c10150a */
[----:B------:R2:W-:Y:S04]  /*2540*/  STG.E.U16 desc[UR10][R22.64+0x2], R11 ;  /* 0x0000020b16007986 */ /* 0x0005e8000c10150a */
[----:B------:R2:W-:Y:S04]  /*2550*/  STG.E.U16 desc[UR10][R22.64+0x4], R2 ;  /* 0x0000040216007986 */ /* 0x0005e8000c10150a */
[----:B------:R2:W-:Y:S01]  /*2560*/  STG.E.U16 desc[UR10][R22.64+0x6], R0 ;  /* 0x0000060016007986 */ /* 0x0005e2000c10150a */
[----:B------:R-:W-:-:S13]  /*2570*/  PLOP3.LUT P0, PT, PT, PT, UP0, 0x80, 0x0 ;  /* 0x000000000000781c */ /* 0x000fda0003f0f008 */
[----:B--2---:R-:W-:Y:S05]  /*2580*/  @!P0 BRA `(.L_x_3026) ;  /* 0xffffffdc00288947 */ /* 0x004fea000383ffff */
[----:B------:R-:W-:Y:S05]  /*2590*/  EXIT ;  /* 0x000000000000794d */ /* 0x000fea0003800000 */
.L_x_3027:
        /* <DEDUP_REMOVED lines=14> */
.L_x_3232:


//--------------------- .text._ZN13group_norm_v214gn_cuda_kernelI6__halfLi480ELi1ELi32ELi30ELi1024ELb0ELi16ELi960ELi960ELi4ELb1ELi2ELb0ELb0ENS_16CompileConditionILi900EEEEEvPT_PKS4_S7_S7_flPfS8_Pj --------------------------
	.section	.text._ZN13group_norm_v214gn_cuda_kernelI6__halfLi480ELi1ELi32ELi30ELi1024ELb0ELi16ELi960ELi960ELi4ELb1ELi2ELb0ELb0ENS_16CompileConditionILi900EEEEEvPT_PKS4_S7_S7_flPfS8_Pj,"ax",@progbits
	.align	128
        .global         _ZN13group_norm_v214gn_cuda_kernelI6__halfLi480ELi1ELi32ELi30ELi1024ELb0ELi16ELi960ELi960ELi4ELb1ELi2ELb0ELb0ENS_16CompileConditionILi900EEEEEvPT_PKS4_S7_S7_flPfS8_Pj
        .type           _ZN13group_norm_v214gn_cuda_kernelI6__halfLi480ELi1ELi32ELi30ELi1024ELb0ELi16ELi960ELi960ELi4ELb1ELi2ELb0ELb0ENS_16CompileConditionILi900EEEEEvPT_PKS4_S7_S7_flPfS8_Pj,@function
        .size           _ZN13group_norm_v214gn_cuda_kernelI6__halfLi480ELi1ELi32ELi30ELi1024ELb0ELi16ELi960ELi960ELi4ELb1ELi2ELb0ELb0ENS_16CompileConditionILi900EEEEEvPT_PKS4_S7_S7_flPfS8_Pj,(.L_x_3233 - _ZN13group_norm_v214gn_cuda_kernelI6__halfLi480ELi1ELi32ELi30ELi1024ELb0ELi16ELi960ELi960ELi4ELb1ELi2ELb0ELb0ENS_16CompileConditionILi900EEEEEvPT_PKS4_S7_S7_flPfS8_Pj)
        .other          _ZN13group_norm_v214gn_cuda_kernelI6__halfLi480ELi1ELi32ELi30ELi1024ELb0ELi16ELi960ELi960ELi4ELb1ELi2ELb0ELb0ENS_16CompileConditionILi900EEEEEvPT_PKS4_S7_S7_flPfS8_Pj,@"STO_CUDA_ENTRY STV_DEFAULT"
_ZN13group_norm_v214gn_cuda_kernelI6__halfLi480ELi1ELi32ELi30ELi1024ELb0ELi16ELi960ELi960ELi4ELb1ELi2ELb0ELb0ENS_16CompileConditionILi900EEEEEvPT_PKS4_S7_S7_flPfS8_Pj:
.text._ZN13group_norm_v214gn_cuda_kernelI6__halfLi480ELi1ELi32ELi30ELi1024ELb0ELi16ELi960ELi960ELi4ELb1ELi2ELb0ELb0ENS_16CompileConditionILi900EEEEEvPT_PKS4_S7_S7_flPfS8_Pj:
        /* <DEDUP_REMOVED lines=16> */
[----:B------:R-:W-:Y:S01]  /*0100*/  SHF.R.U32.HI R0, RZ, 0x1, R3 ;  /* 0x00000001ff007819 */ /* 0x000fe20000011603 */
[----:B------:R-:W-:Y:S01]  /*0110*/  ULDC.64 UR6, c[0x0][0x250] ;  /* 0x0000940000067ab9 */ /* 0x000fe20000000a00 */
[----:B------:R-:W-:Y:S01]  /*0120*/  ULEA UR4, UR5, UR4, 0x18 ;  /* 0x0000000405047291 */ /* 0x000fe2000f8ec03f */
[----:B--2---:R-:W-:Y:S01]  /*0130*/  LOP3.LUT R4, R13, 0x3f, RZ, 0xc0, !PT ;  /* 0x0000003f0d047812 */ /* 0x004fe200078ec0ff */
[----:B------:R-:W-:Y:S01]  /*0140*/  ULEA UR6, UP0, UR8, UR6, 0x2 ;  /* 0x0000000608067291 */ /* 0x000fe2000f80103f */
[C---:B------:R-:W-:Y:S01]  /*0150*/  IMAD R2, R0.reuse, 0x1e, RZ ;  /* 0x0000001e00027824 */ /* 0x040fe200078e02ff */
[----:B------:R-:W-:Y:S02]  /*0160*/  SHF.R.U32.HI R12, RZ, 0x7, R5 ;  /* 0x00000007ff0c7819 */ /* 0x000fe40000011605 */
[----:B------:R-:W-:Y:S01]  /*0170*/  SHF.L.U32 R11, R0, 0x6, RZ ;  /* 0x00000006000b7819 */ /* 0x000fe200000006ff */
[----:B------:R-:W-:Y:S01]  /*0180*/  ULEA.HI.X UR7, UR8, UR7, URZ, 0x2, UP0 ;  /* 0x0000000708077291 */ /* 0x000fe200080f143f */
[----:B------:R-:W-:Y:S01]  /*0190*/  IADD3 R8, R2, 0x2, RZ ;  /* 0x0000000202087810 */ /* 0x000fe20007ffe0ff */
[----:B------:R-:W-:Y:S01]  /*01a0*/  IMAD R0, R12, -0xf0, R3 ;  /* 0xffffff100c007824 */ /* 0x000fe200078e0203 */
[----:B------:R-:W-:-:S02]  /*01b0*/  SHF.R.U32.HI R5, RZ, 0x1, R2 ;  /* 0x00000001ff057819 */ /* 0x000fc40000011602 */
[----:B------:R-:W-:Y:S02]  /*01c0*/  SHF.R.U32.HI R9, RZ, 0x1, R8 ;  /* 0x00000001ff097819 */ /* 0x000fe40000011608 */
[----:B------:R-:W-:Y:S02]  /*01d0*/  SHF.R.U32.HI R7, RZ, 0x2, R2 ;  /* 0x00000002ff077819 */ /* 0x000fe40000011602 */
[----:B------:R-:W-:Y:S01]  /*01e0*/  LOP3.LUT R6, R5, 0x1, RZ, 0xc0, !PT ;  /* 0x0000000105067812 */ /* 0x000fe200078ec0ff */
[----:B------:R-:W-:Y:S01]  /*01f0*/  IMAD R5, R0, 0x18, R32 ;  /* 0x0000001800057824 */ /* 0x000fe200078e0220 */
[----:B------:R-:W-:Y:S02]  /*0200*/  SHF.R.U32.HI R10, RZ, 0x2, R8 ;  /* 0x00000002ff0a7819 */ /* 0x000fe40000011608 */
[----:B------:R-:W-:Y:S01]  /*0210*/  LOP3.LUT R9, R9, 0x1, RZ, 0xc0, !PT ;  /* 0x0000000109097812 */ /* 0x000fe200078ec0ff */
[----:B------:R-:W-:Y:S01]  /*0220*/  IMAD R8, R6, 0xf0, R7 ;  /* 0x000000f006087824 */ /* 0x000fe200078e0207 */
[----:B------:R-:W-:-:S02]  /*0230*/  IADD3 R6, R2, 0x4, RZ ;  /* 0x0000000402067810 */ /* 0x000fc40007ffe0ff */
[C---:B------:R-:W-:Y:S01]  /*0240*/  IADD3 R15, R2.reuse, 0xa, RZ ;  /* 0x0000000a020f7810 */ /* 0x040fe20007ffe0ff */
[----:B------:R-:W-:Y:S01]  /*0250*/  IMAD R9, R9, 0xf0, R10 ;  /* 0x000000f009097824 */ /* 0x000fe200078e020a */
[----:B------:R-:W-:Y:S01]  /*0260*/  IADD3 R10, R2, 0x6, RZ ;  /* 0x00000006020a7810 */ /* 0x000fe20007ffe0ff */
[----:B------:R-:W-:Y:S01]  /*0270*/  IMAD R8, R8, 0x18, R32 ;  /* 0x0000001808087824 */ /* 0x000fe200078e0220 */
[C---:B------:R-:W-:Y:S02]  /*0280*/  ISETP.NE.AND P2, PT, R13.reuse, RZ, PT ;  /* 0x000000ff0d00720c */ /* 0x040fe40003f45270 */
[----:B------:R-:W-:Y:S02]  /*0290*/  LOP3.LUT P0, RZ, R13, 0x3f, RZ, 0xc0, !PT ;  /* 0x0000003f0dff7812 */ /* 0x000fe4000780c0ff */
[----:B------:R-:W-:Y:S02]  /*02a0*/  IADD3 R17, R2, 0xc, RZ ;  /* 0x0000000c02117810 */ /* 0x000fe40007ffe0ff */
[----:B------:R-:W-:-:S02]  /*02b0*/  LOP3.LUT R4, R11, 0xffffffc0, R4, 0xe2, !PT ;  /* 0xffffffc00b047812 */ /* 0x000fc400078ee204 */
[----:B------:R-:W-:Y:S02]  /*02c0*/  IADD3 R13, R2, 0x8, RZ ;  /* 0x00000008020d7810 */ /* 0x000fe40007ffe0ff */
[----:B------:R-:W-:Y:S02]  /*02d0*/  SHF.R.U32.HI R7, RZ, 0x1, R6 ;  /* 0x00000001ff077819 */ /* 0x000fe40000011606 */
[--C-:B------:R-:W-:Y:S02]  /*02e0*/  SHF.R.U32.HI R11, RZ, 0x1, R10.reuse ;  /* 0x00000001ff0b7819 */ /* 0x100fe4000001160a */
[----:B------:R-:W-:Y:S02]  /*02f0*/  LEA R5, R12, R5, 0x3 ;  /* 0x000000050c057211 */ /* 0x000fe400078e18ff */
[----:B------:R-:W-:Y:S02]  /*0300*/  SHF.R.U32.HI R16, RZ, 0x1, R15 ;  /* 0x00000001ff107819 */ /* 0x000fe4000001160f */
[----:B------:R-:W-:-:S02]  /*0310*/  SHF.R.U32.HI R12, RZ, 0x2, R10 ;  /* 0x00000002ff0c7819 */ /* 0x000fc4000001160a */
[----:B------:R-:W-:Y:S02]  /*0320*/  SHF.R.U32.HI R18, RZ, 0x1, R17 ;  /* 0x00000001ff127819 */ /* 0x000fe40000011611 */
[----:B------:R-:W-:Y:S02]  /*0330*/  SHF.R.U32.HI R6, RZ, 0x2, R6 ;  /* 0x00000002ff067819 */ /* 0x000fe40000011606 */
[----:B------:R-:W-:Y:S02]  /*0340*/  SHF.R.U32.HI R10, RZ, 0x1, R13 ;  /* 0x00000001ff0a7819 */ /* 0x000fe4000001160d */
[----:B------:R-:W-:Y:S02]  /*0350*/  LOP3.LUT R7, R7, 0x1, RZ, 0xc0, !PT ;  /* 0x0000000107077812 */ /* 0x000fe400078ec0ff */
        /* <DEDUP_REMOVED lines=8> */
[----:B------:R-:W-:Y:S01]  /*03e0*/  LOP3.LUT R13, R10, 0x1, RZ, 0xc0, !PT ;  /* 0x000000010a0d7812 */ /* 0x000fe200078ec0ff */
[----:B------:R-:W-:Y:S01]  /*03f0*/  IMAD R10, R7, 0xf0, R6 ;  /* 0x000000f0070a7824 */ /* 0x000fe200078e0206 */
[----:B------:R-:W-:Y:S01]  /*0400*/  IADD3 R6, R2, 0xe, RZ ;  /* 0x0000000e02067810 */ /* 0x000fe20007ffe0ff */
[----:B------:R-:W-:Y:S01]  /*0410*/  IMAD R17, R18, 0xf0, R17 ;  /* 0x000000f012117824 */ /* 0x000fe200078e0211 */
[C---:B------:R-:W-:Y:S01]  /*0420*/  IADD3 R12, R2.reuse, 0x10, RZ ;  /* 0x00000010020c7810 */ /* 0x040fe20007ffe0ff */
[----:B------:R-:W-:Y:S01]  /*0430*/  IMAD R13, R13, 0xf0, R14 ;  /* 0x000000f00d0d7824 */ /* 0x000fe200078e020e */
[----:B------:R-:W-:Y:S01]  /*0440*/  IADD3 R16, R2, 0x12, RZ ;  /* 0x0000001202107810 */ /* 0x000fe20007ffe0ff */
[----:B------:R-:W-:Y:S01]  /*0450*/  IMAD R10, R10, 0x18, R32 ;  /* 0x000000180a0a7824 */ /* 0x000fe200078e0220 */
[----:B------:R-:W-:-:S02]  /*0460*/  IADD3 R18, R2, 0x14, RZ ;  /* 0x0000001402127810 */ /* 0x000fc40007ffe0ff */
[----:B------:R-:W-:Y:S02]  /*0470*/  IADD3 R20, R2, 0x16, RZ ;  /* 0x0000001602147810 */ /* 0x000fe40007ffe0ff */
[----:B------:R-:W-:Y:S02]  /*0480*/  SHF.R.U32.HI R7, RZ, 0x1, R6 ;  /* 0x00000001ff077819 */ /* 0x000fe40000011606 */
[--C-:B------:R-:W-:Y:S02]  /*0490*/  SHF.R.U32.HI R14, RZ, 0x1, R12.reuse ;  /* 0x00000001ff0e7819 */ /* 0x100fe4000001160c */
[----:B------:R-:W-:Y:S02]  /*04a0*/  SHF.R.U32.HI R19, RZ, 0x2, R12 ;  /* 0x00000002ff137819 */ /* 0x000fe4000001160c */
[--C-:B------:R-:W-:Y:S02]  /*04b0*/  SHF.R.U32.HI R12, RZ, 0x1, R16.reuse ;  /* 0x00000001ff0c7819 */ /* 0x100fe40000011610 */
[----:B------:R-:W-:-:S02]  /*04c0*/  SHF.R.U32.HI R21, RZ, 0x2, R16 ;  /* 0x00000002ff157819 */ /* 0x000fc40000011610 */
[--C-:B------:R-:W-:Y:S02]  /*04d0*/  SHF.R.U32.HI R16, RZ, 0x1, R18.reuse ;  /* 0x00000001ff107819 */ /* 0x100fe40000011612 */
[----:B------:R-:W-:Y:S02]  /*04e0*/  SHF.R.U32.HI R23, RZ, 0x2, R18 ;  /* 0x00000002ff177819 */ /* 0x000fe40000011612 */
[----:B------:R-:W-:Y:S02]  /*04f0*/  SHF.R.U32.HI R6, RZ, 0x2, R6 ;  /* 0x00000002ff067819 */ /* 0x000fe40000011606 */
[----:B------:R-:W-:Y:S02]  /*0500*/  SHF.R.U32.HI R18, RZ, 0x1, R20 ;  /* 0x00000001ff127819 */ /* 0x000fe40000011614 */
[----:B------:R-:W-:Y:S02]  /*0510*/  LOP3.LUT R7, R7, 0x1, RZ, 0xc0, !PT ;  /* 0x0000000107077812 */ /* 0x000fe400078ec0ff */
[----:B------:R-:W-:-:S02]  /*0520*/  LOP3.LUT R12, R12, 0x1, RZ, 0xc0, !PT ;  /* 0x000000010c0c7812 */ /* 0x000fc400078ec0ff */
[----:B------:R-:W-:Y:S02]  /*0530*/  SHF.R.U32.HI R25, RZ, 0x2, R20 ;  /* 0x00000002ff197819 */ /* 0x000fe40000011614 */
[----:B------:R-:W-:Y:S01]  /*0540*/  LOP3.LUT R20, R18, 0x1, RZ, 0xc0, !PT ;  /* 0x0000000112147812 */ /* 0x000fe200078ec0ff */
[----:B------:R-:W-:Y:S01]  /*0550*/  IMAD R18, R7, 0xf0, R6 ;  /* 0x000000f007127824 */ /* 0x000fe200078e0206 */
[----:B------:R-:W-:Y:S01]  /*0560*/  IADD3 R6, R2, 0x18, RZ ;  /* 0x0000001802067810 */ /* 0x000fe20007ffe0ff */
[----:B------:R-:W-:Y:S01]  /*0570*/  IMAD R21, R12, 0xf0, R21 ;  /* 0x000000f00c157824 */ /* 0x000fe200078e0215 */
[----:B------:R-:W-:Y:S01]  /*0580*/  IADD3 R7, R2, 0x1a, RZ ;  /* 0x0000001a02077810 */ /* 0x000fe20007ffe0ff */
[----:B------:R-:W-:Y:S01]  /*0590*/  IMAD R25, R20, 0xf0, R25 ;  /* 0x000000f014197824 */ /* 0x000fe200078e0219 */
[----:B------:R-:W-:Y:S01]  /*05a0*/  IADD3 R12, R2, 0x1c, RZ ;  /* 0x0000001c020c7810 */ /* 0x000fe20007ffe0ff */
[--C-:B------:R-:W-:Y:S01]  /*05b0*/  IMAD R22, R21, 0x18, R32.reuse ;  /* 0x0000001815167824 */ /* 0x100fe200078e0220 */
[----:B------:R-:W-:Y:S01]  /*05c0*/  LOP3.LUT R14, R14, 0x1, RZ, 0xc0, !PT ;  /* 0x000000010e0e7812 */ /* 0x000fe200078ec0ff */
[----:B------:R-:W-:Y:S01]  /*05d0*/  IMAD R26, R25, 0x18, R32 ;  /* 0x00000018191a7824 */ /* 0x000fe200078e0220 */
[----:B------:R-:W-:Y:S01]  /*05e0*/  SHF.R.U32.HI R2, RZ, 0x1, R6 ;  /* 0x00000001ff027819 */ /* 0x000fe20000011606 */
[----:B------:R-:W-:Y:S01]  /*05f0*/  IMAD R18, R18, 0x18, R32 ;  /* 0x0000001812127824 */ /* 0x000fe200078e0220 */
[----:B------:R-:W-:Y:S01]  /*0600*/  SHF.R.U32.HI R27, RZ, 0x2, R6 ;  /* 0x00000002ff1b7819 */ /* 0x000fe20000011606 */
[----:B------:R-:W-:Y:S01]  /*0610*/  IMAD R19, R14, 0xf0, R19 ;  /* 0x000000f00e137824 */ /* 0x000fe200078e0213 */
[----:B------:R-:W-:-:S02]  /*0620*/  SHF.R.U32.HI R6, RZ, 0x1, R7 ;  /* 0x00000001ff067819 */ /* 0x000fc40000011607 */
[----:B------:R-:W-:Y:S01]  /*0630*/  SHF.R.U32.HI R29, RZ, 0x2, R7 ;  /* 0x00000002ff1d7819 */ /* 0x000fe20000011607 */
[----:B------:R-:W-:Y:S01]  /*0640*/  IMAD R20, R19, 0x18, R32 ;  /* 0x0000001813147824 */ /* 0x000fe200078e0220 */
[--C-:B------:R-:W-:Y:S02]  /*0650*/  SHF.R.U32.HI R7, RZ, 0x1, R12.reuse ;  /* 0x00000001ff077819 */ /* 0x100fe4000001160c */
[----:B------:R-:W-:Y:S02]  /*0660*/  SHF.L.U32 R0, R0, 0x2, RZ ;  /* 0x0000000200007819 */ /* 0x000fe400000006ff */
[----:B------:R-:W-:Y:S02]  /*0670*/  SHF.R.U32.HI R31, RZ, 0x2, R12 ;  /* 0x00000002ff1f7819 */ /* 0x000fe4000001160c */
[----:B------:R-:W-:Y:S02]  /*0680*/  LOP3.LUT R16, R16, 0x1, RZ, 0xc0, !PT ;  /* 0x0000000110107812 */ /* 0x000fe400078ec0ff */
[----:B------:R-:W-:-:S02]  /*0690*/  LOP3.LUT R2, R2, 0x1, RZ, 0xc0, !PT ;  /* 0x0000000102027812 */ /* 0x000fc400078ec0ff */
[----:B------:R-:W-:Y:S01]  /*06a0*/  LOP3.LUT R12, R6, 0x1, RZ, 0xc0, !PT ;  /* 0x00000001060c7812 */ /* 0x000fe200078ec0ff */
[----:B------:R-:W-:Y:S01]  /*06b0*/  IMAD R23, R16, 0xf0, R23 ;  /* 0x000000f010177824 */ /* 0x000fe200078e0217 */
[----:B------:R-:W-:Y:S01]  /*06c0*/  LOP3.LUT R14, R7, 0x1, RZ, 0xc0, !PT ;  /* 0x00000001070e7812 */ /* 0x000fe200078ec0ff */
[C---:B------:R-:W-:Y:S01]  /*06d0*/  IMAD.WIDE.U32 R6, R0.reuse, -0x77777777, RZ ;  /* 0x8888888900067825 */ /* 0x040fe200078e00ff */
[----:B------:R-:W-:Y:S02]  /*06e0*/  SHF.L.U32 R25, R3, 0x3, RZ ;  /* 0x0000000303197819 */ /* 0x000fe400000006ff */
[----:B------:R-:W-:Y:S01]  /*06f0*/  IADD3 R6, R0, 0x2, RZ ;  /* 0x0000000200067810 */ /* 0x000fe20007ffe0ff */
[----:B------:R-:W-:Y:S01]  /*0700*/  IMAD R27, R2, 0xf0, R27 ;  /* 0x000000f0021b7824 */ /* 0x000fe200078e021b */
[----:B------:R-:W-:Y:S01]  /*0710*/  LOP3.LUT R21, R25, 0x8, RZ, 0xc0, !PT ;  /* 0x0000000819157812 */ /* 0x000fe200078ec0ff */
[----:B------:R-:W-:Y:S01]  /*0720*/  IMAD R29, R12, 0xf0, R29 ;  /* 0x000000f00c1d7824 */ /* 0x000fe200078e021d */
[----:B------:R-:W-:Y:S01]  /*0730*/  SHF.R.U32.HI R33, RZ, 0x1, R7 ;  /* 0x00000001ff217819 */ /* 0x000fe20000011607 */
[----:B------:R-:W-:Y:S01]  /*0740*/  IMAD R31, R14, 0xf0, R31 ;  /* 0x000000f00e1f7824 */ /* 0x000fe200078e021f */
[----:B------:R-:W-:Y:S01]  /*0750*/  ISETP.GT.U32.OR P0, PT, R3, 0x1f, P0 ;  /* 0x0000001f0300780c */ /* 0x000fe20000704470 */
[--C-:B------:R-:W-:Y:S01]  /*0760*/  IMAD R12, R13, 0x18, R32.reuse ;  /* 0x000000180d0c7824 */ /* 0x100fe200078e0220 */
[----:B------:R-:W-:Y:S01]  /*0770*/  IADD3 R13, R21, R18, RZ ;  /* 0x00000012150d7210 */ /* 0x000fe20007ffe0ff */
[----:B------:R-:W-:Y:S01]  /*0780*/  IMAD R14, R15, 0x18, R32 ;  /* 0x000000180f0e7824 */ /* 0x000fe200078e0220 */
[----:B------:R-:W-:Y:S01]  /*0790*/  IADD3 R15, R21, R22, RZ ;  /* 0x00000016150f7210 */ /* 0x000fe20007ffe0ff */
[----:B------:R-:W-:Y:S01]  /*07a0*/  IMAD.WIDE.U32 R6, R6, -0x77777777, RZ ;  /* 0x8888888906067825 */ /* 0x000fe200078e00ff */
[----:B------:R-:W-:-:S02]  /*07b0*/  IADD3 R6, R8, R21, RZ ;  /* 0x0000001508067210 */ /* 0x000fc40007ffe0ff */
        /* <DEDUP_REMOVED lines=12> */
[----:B------:R-:W-:Y:S01]  /*0880*/  SHF.R.U32.HI R29, RZ, 0x1, R7 ;  /* 0x00000001ff1d7819 */ /* 0x000fe20000011607 */
[----:B------:R-:W-:Y:S01]  /*0890*/  IMAD R32, R31, 0x18, R32 ;  /* 0x000000181f207824 */ /* 0x000fe200078e0220 */
[----:B------:R-:W-:-:S02]  /*08a0*/  MOV R26, 0x7fffffc1 ;  /* 0x7fffffc1001a7802 */ /* 0x000fc40000000f00 */
[C---:B------:R-:W-:Y:S02]  /*08b0*/  IADD3 R7, R21.reuse, R0, RZ ;  /* 0x0000000015077210 */ /* 0x040fe40007ffe0ff */
[C---:B------:R-:W-:Y:S02]  /*08c0*/  IADD3 R9, R21.reuse, R2, RZ ;  /* 0x0000000215097210 */ /* 0x040fe40007ffe0ff */
[C---:B------:R-:W-:Y:S02]  /*08d0*/  IADD3 R16, R21.reuse, R24, RZ ;  /* 0x0000001815107210 */ /* 0x040fe40007ffe0ff */
[C---:B------:R-:W-:Y:S02]  /*08e0*/  IADD3 R18, R21.reuse, R28, RZ ;  /* 0x0000001c15127210 */ /* 0x040fe40007ffe0ff */
[C---:B------:R-:W-:Y:S02]  /*08f0*/  IADD3 R19, R21.reuse, R30, RZ ;  /* 0x0000001e15137210 */ /* 0x040fe40007ffe0ff */
[----:B------:R-:W-:Y:S01]  /*0900*/  IADD3 R20, R21, R32, RZ ;  /* 0x0000002015147210 */ /* 0x000fe20007ffe0ff */
[----:B------:R-:W-:Y:S01]  /*0910*/  HFMA2.MMA R21, -RZ, RZ, 0, 0 ;  /* 0x00000000ff157435 */ /* 0x000fe200000001ff */
[----:B------:R-:W-:-:S02]  /*0920*/  ISETP.EQ.OR.EX P0, PT, RZ, UR11, P0, P1 ;  /* 0x0000000bff007c0c */ /* 0x000fc40008702710 */
[----:B------:R-:W-:Y:S02]  /*0930*/  MOV R22, UR8 ;  /* 0x0000000800167c02 */ /* 0x000fe40008000f00 */
[----:B------:R-:W-:Y:S02]  /*0940*/  MOV R23, RZ ;  /* 0x000000ff00177202 */ /* 0x000fe40000000f00 */
[----:B------:R-:W-:Y:S02]  /*0950*/  SHF.R.S32.HI R24, RZ, 0x1f, R3 ;  /* 0x0000001fff187819 */ /* 0x000fe40000011403 */
[----:B------:R-:W-:Y:S02]  /*0960*/  LOP3.LUT R25, R25, 0xffffffc0, RZ, 0xc0, !PT ;  /* 0xffffffc019197812 */ /* 0x000fe400078ec0ff */
[----:B------:R-:W-:Y:S02]  /*0970*/  SEL R26, R26, 0x1, !P2 ;  /* 0x000000011a1a7807 */ /* 0x000fe40005000000 */
[----:B------:R-:W-:-:S02]  /*0980*/  LOP3.LUT R27, R33, 0x7ffffff8, RZ, 0xc0, !PT ;  /* 0x7ffffff8211b7812 */ /* 0x000fc400078ec0ff */
[----:B------:R-:W-:Y:S02]  /*0990*/  LOP3.LUT R28, R29, 0x7ffffff8, RZ, 0xc0, !PT ;  /* 0x7ffffff81d1c7812 */ /* 0x000fe400078ec0ff */
[----:B------:R-:W-:Y:S02]  /*09a0*/  MOV R102, UR6 ;  /* 0x0000000600667c02 */ /* 0x000fe40008000f00 */
[----:B------:R-:W-:Y:S01]  /*09b0*/  MOV R103, UR7 ;  /* 0x0000000700677c02 */ /* 0x000fe20008000f00 */
[----:B------:R-:W-:-:S06]  /*09c0*/  ULDC.64 UR6, c[0x0][0x208] ;  /* 0x0000820000067ab9 */ /* 0x000fcc0000000a00 */
.L_x_3036:
        /* <DEDUP_REMOVED lines=16> */
[C---:B------:R-:W-:Y:S02]  /*0ad0*/  IADD3 R41, R29.reuse, 0x3480, RZ ;  /* 0x000034801d297810 */ /* 0x040fe40007ffe0ff */
[C---:B------:R-:W-:Y:S02]  /*0ae0*/  IADD3 R37, R29.reuse, 0x2d00, RZ ;  /* 0x00002d001d257810 */ /* 0x040fe40007ffe0ff */
[C---:B------:R-:W-:Y:S02]  /*0af0*/  IADD3 R35, R29.reuse, 0x2580, RZ ;  /* 0x000025801d237810 */ /* 0x040fe40007ffe0ff */
[C---:B------:R-:W-:Y:S02]  /*0b00*/  IADD3 R33, R29.reuse, 0x1e00, RZ ;  /* 0x00001e001d217810 */ /* 0x040fe40007ffe0ff */
[----:B------:R-:W-:-:S02]  /*0b10*/  IADD3 R43, R29, 0x1680, RZ ;  /* 0x000016801d2b7810 */ /* 0x000fc40007ffe0ff */
[----:B------:R-:W-:Y:S02]  /*0b20*/  IADD3 R45, R29, 0x780, RZ ;  /* 0x000007801d2d7810 */ /* 0x000fe40007ffe0ff */
[-C--:B------:R-:W-:Y:S02]  /*0b30*/  IADD3 R31, P1, R31, R38.reuse, RZ ;  /* 0x000000261f1f7210 */ /* 0x080fe40007f3e0ff */
[-C--:B------:R-:W-:Y:S02]  /*0b40*/  IADD3 R29, P5, R29, R38.reuse, RZ ;  /* 0x000000261d1d7210 */ /* 0x080fe40007fbe0ff */
[----:B------:R-:W-:Y:S02]  /*0b50*/  IADD3 R34, P4, R35, R38, RZ ;  /* 0x0000002623227210 */ /* 0x000fe40007f9e0ff */
[----:B------:R-:W-:Y:S02]  /*0b60*/  IADD3.X R39, RZ, R44, RZ, P1, !PT ;  /* 0x0000002cff277210 */ /* 0x000fe40000ffe4ff */
[----:B------:R-:W-:-:S02]  /*0b70*/  IADD3 R32, P2, R43, R38, RZ ;  /* 0x000000262b207210 */ /* 0x000fc40007f5e0ff */
[----:B------:R-:W-:Y:S02]  /*0b80*/  IADD3.X R35, RZ, R44, RZ, P5, !PT ;  /* 0x0000002cff237210 */ /* 0x000fe40002ffe4ff */
[----:B------:R-:W-:Y:S02]  /*0b90*/  LEA R46, P1, R29, UR10, 0x1 ;  /* 0x0000000a1d2e7c11 */ /* 0x000fe4000f8208ff */
[-C--:B------:R-:W-:Y:S02]  /*0ba0*/  IADD3 R30, P6, R45, R38.reuse, RZ ;  /* 0x000000262d1e7210 */ /* 0x080fe40007fde0ff */
[----:B------:R-:W-:Y:S02]  /*0bb0*/  IADD3 R36, P5, R37, R38, RZ ;  /* 0x0000002625247210 */ /* 0x000fe40007fbe0ff */
[----:B------:R-:W-:Y:S02]  /*0bc0*/  IADD3.X R40, RZ, R44, RZ, P2, !PT ;  /* 0x0000002cff287210 */ /* 0x000fe400017fe4ff */
[----:B------:R-:W-:-:S02]  /*0bd0*/  LEA.HI.X R47, R29, UR11, R35, 0x1, P1 ;  /* 0x0000000b1d2f7c11 */ /* 0x000fc400088f0c23 */
[----:B------:R-:W-:Y:S02]  /*0be0*/  IADD3.X R37, RZ, R44, RZ, P6, !PT ;  /* 0x0000002cff257210 */ /* 0x000fe400037fe4ff */
[C---:B------:R-:W-:Y:S02]  /*0bf0*/  LEA R66, P2, R30.reuse, UR10, 0x1 ;  /* 0x0000000a1e427c11 */ /* 0x040fe4000f8408ff */
[----:B------:R-:W-:Y:S01]  /*0c00*/  LEA R64, P1, R31, UR10, 0x1 ;  /* 0x0000000a1f407c11 */ /* 0x000fe2000f8208ff */
[----:B------:R-:W2:Y:S01]  /*0c10*/  LDG.E.64.CONSTANT R46, desc[UR6][R46.64] ;  /* 0x000000062e2e7981 */ /* 0x000ea2000c1e9b00 */
[-C--:B------:R-:W-:Y:S02]  /*0c20*/  IADD3 R33, P3, R33, R38.reuse, RZ ;  /* 0x0000002621217210 */ /* 0x080fe40007f7e0ff */
[----:B------:R-:W-:Y:S02]  /*0c30*/  IADD3 R38, P6, R41, R38, RZ ;  /* 0x0000002629267210 */ /* 0x000fe40007fde0ff */
[----:B------:R-:W-:-:S02]  /*0c40*/  LEA.HI.X R67, R30, UR11, R37, 0x1, P2 ;  /* 0x0000000b1e437c11 */ /* 0x000fc400090f0c25 */
[----:B------:R-:W-:Y:S02]  /*0c50*/  LEA.HI.X R65, R31, UR11, R39, 0x1, P1 ;  /* 0x0000000b1f417c11 */ /* 0x000fe400088f0c27 */
[----:B------:R-:W-:Y:S02]  /*0c60*/  IADD3.X R41, RZ, R44, RZ, P3, !PT ;  /* 0x0000002cff297210 */ /* 0x000fe40001ffe4ff */
[C---:B------:R-:W-:Y:S01]  /*0c70*/  LEA R50, P2, R32.reuse, UR10, 0x1 ;  /* 0x0000000a20327c11 */ /* 0x040fe2000f8408ff */
[----:B------:R-:W3:Y:S01]  /*0c80*/  LDG.E.64.CONSTANT R66, desc[UR6][R66.64] ;  /* 0x0000000642427981 */ /* 0x000ee2000c1e9b00 */
[C---:B------:R-:W-:Y:S02]  /*0c90*/  LEA R56, P1, R33.reuse, UR10, 0x1 ;  /* 0x0000000a21387c11 */ /* 0x040fe4000f8208ff */
[----:B------:R-:W-:Y:S01]  /*0ca0*/  LEA.HI.X R51, R32, UR11, R40, 0x1, P2 ;  /* 0x0000000b20337c11 */ /* 0x000fe200090f0c28 */
[----:B------:R-:W4:Y:S01]  /*0cb0*/  LDG.E.64.CONSTANT R64, desc[UR6][R64.64] ;  /* 0x0000000640407981 */ /* 0x000f22000c1e9b00 */
[----:B------:R-:W-:-:S02]  /*0cc0*/  LEA.HI.X R57, R33, UR11, R41, 0x1, P1 ;  /* 0x0000000b21397c11 */ /* 0x000fc400088f0c29 */
[-C--:B------:R-:W-:Y:S02]  /*0cd0*/  IADD3.X R42, RZ, R44.reuse, RZ, P4, !PT ;  /* 0x0000002cff2a7210 */ /* 0x080fe400027fe4ff */
[----:B------:R-:W-:Y:S01]  /*0ce0*/  IADD3.X R43, RZ, R44, RZ, P5, !PT ;  /* 0x0000002cff2b7210 */ /* 0x000fe20002ffe4ff */
[----:B------:R-:W4:Y:S01]  /*0cf0*/  LDG.E.64.CONSTANT R50, desc[UR6][R50.64] ;  /* 0x0000000632327981 */ /* 0x000f22000c1e9b00 */
[----:B------:R-:W-:Y:S02]  /*0d00*/  LEA R58, P2, R34, UR10, 0x1 ;  /* 0x0000000a223a7c11 */ /* 0x000fe4000f8408ff */
[----:B------:R-:W-:Y:S01]  /*0d10*/  LEA R60, P1, R36, UR10, 0x1 ;  /* 0x0000000a243c7c11 */ /* 0x000fe2000f8208ff */
[----:B------:R-:W4:Y:S01]  /*0d20*/  LDG.E.64.CONSTANT R56, desc[UR6][R56.64] ;  /* 0x0000000638387981 */ /* 0x000f22000c1e9b00 */
[----:B------:R-:W-:Y:S02]  /*0d30*/  LEA.HI.X R59, R34, UR11, R42, 0x1, P2 ;  /* 0x0000000b223b7c11 */ /* 0x000fe400090f0c2a */
[----:B------:R-:W-:-:S04]  /*0d40*/  LEA.HI.X R61, R36, UR11, R43, 0x1, P1 ;  /* 0x0000000b243d7c11 */ /* 0x000fc800088f0c2b */
[----:B------:R-:W4:Y:S04]  /*0d50*/  LDG.E.64.CONSTANT R58, desc[UR6][R58.64] ;  /* 0x000000063a3a7981 */ /* 0x000f28000c1e9b00 */
        /* <DEDUP_REMOVED lines=23> */
[----:B---3--:R-:W-:Y:S02]  /*0ed0*/  HADD2.F32 R47, -RZ, R66.H0_H0 ;  /* 0x20000042ff2f7230 */ /* 0x008fe40000004100 */
[----:B------:R-:W-:Y:S02]  /*0ee0*/  HADD2.F32 R49, -RZ, R67.H0_H0 ;  /* 0x20000043ff317230 */ /* 0x000fe40000004100 */
[----:B----4-:R-:W-:-:S02]  /*0ef0*/  HADD2.F32 R81, -RZ, R50.H0_H0 ;  /* 0x20000032ff517230 */ /* 0x010fc40000004100 */
[----:B------:R-:W-:Y:S02]  /*0f00*/  HADD2.F32 R82, -RZ, R50.H1_H1 ;  /* 0x30000032ff527230 */ /* 0x000fe40000004100 */
[--C-:B------:R-:W-:Y:S02]  /*0f10*/  HADD2.F32 R85, -RZ, R56.reuse.H0_H0 ;  /* 0x20000038ff557230 */ /* 0x100fe40000004100 */
[----:B------:R-:W-:Y:S02]  /*0f20*/  HADD2.F32 R87, -RZ, R56.H1_H1 ;  /* 0x30000038ff577230 */ /* 0x000fe40000004100 */
[----:B------:R-:W-:Y:S01]  /*0f30*/  FFMA.FTZ R56, R0, R0, RZ ;  /* 0x0000000000387223 */ /* 0x000fe200000100ff */
[--C-:B------:R-:W-:Y:S02]  /*0f40*/  HADD2.F32 R83, -RZ, R51.reuse.H0_H0 ;  /* 0x20000033ff537230 */ /* 0x100fe40000004100 */
[----:B------:R-:W-:Y:S01]  /*0f50*/  FADD.FTZ R50, RZ, R0 ;  /* 0x00000000ff327221 */ /* 0x000fe20000010000 */
[----:B------:R-:W-:-:S02]  /*0f60*/  HADD2.F32 R84, -RZ, R51.H1_H1 ;  /* 0x30000033ff547230 */ /* 0x000fc40000004100 */
[----:B------:R-:W-:Y:S01]  /*0f70*/  FADD.FTZ R51, RZ, R2 ;  /* 0x00000002ff337221 */ /* 0x000fe20000010000 */
[--C-:B------:R-:W-:Y:S02]  /*0f80*/  HADD2.F32 R86, -RZ, R57.reuse.H0_H0 ;  /* 0x20000039ff567230 */ /* 0x100fe40000004100 */
[----:B------:R-:W-:Y:S02]  /*0f90*/  HADD2.F32 R88, -RZ, R57.H1_H1 ;  /* 0x30000039ff587230 */ /* 0x000fe40000004100 */
[----:B------:R-:W-:Y:S01]  /*0fa0*/  FFMA.FTZ R57, R2, R2, RZ ;  /* 0x0000000202397223 */ /* 0x000fe200000100ff */
[--C-:B------:R-:W-:Y:S02]  /*0fb0*/  HADD2.F32 R89, -RZ, R58.reuse.H0_H0 ;  /* 0x2000003aff597230 */ /* 0x100fe40000004100 */
[----:B------:R-:W-:Y:S01]  /*0fc0*/  FFMA.FTZ R56, R45, R45, R56 ;  /* 0x0000002d2d387223 */ /* 0x000fe20000010038 */
[----:B------:R-:W-:Y:S02]  /*0fd0*/  HADD2.F32 R91, -RZ, R58.H1_H1 ;  /* 0x3000003aff5b7230 */ /* 0x000fe40000004100 */
[----:B------:R-:W-:Y:S01]  /*0fe0*/  FADD.FTZ R50, R50, R45 ;  /* 0x0000002d32327221 */ /* 0x000fe20000010000 */
[----:B------:R-:W-:-:S02]  /*0ff0*/  HADD2.F32 R93, -RZ, R60.H0_H0 ;  /* 0x2000003cff5d7230 */ /* 0x000fc40000004100 */
[----:B------:R-:W-:Y:S01]  /*1000*/  FADD.FTZ R58, R51, R46 ;  /* 0x0000002e333a7221 */ /* 0x000fe20000010000 */
[----:B------:R-:W-:Y:S02]  /*1010*/  HADD2.F32 R95, -RZ, R60.H1_H1 ;  /* 0x3000003cff5f7230 */ /* 0x000fe40000004100 */
[----:B------:R-:W-:Y:S01]  /*1020*/  FFMA.FTZ R60, R46, R46, R57 ;  /* 0x0000002e2e3c7223 */ /* 0x000fe20000010039 */
[----:B------:R-:W-:Y:S02]  /*1030*/  HADD2.F32 R48, -RZ, R66.H1_H1 ;  /* 0x30000042ff307230 */ /* 0x000fe40000004100 */
[----:B------:R-:W-:Y:S01]  /*1040*/  FFMA.FTZ R57, R47, R47, R56 ;  /* 0x0000002f2f397223 */ /* 0x000fe20000010038 */
[----:B------:R-:W-:Y:S02]  /*1050*/  HADD2.F32 R76, -RZ, R67.H1_H1 ;  /* 0x30000043ff4c7230 */ /* 0x000fe40000004100 */
[----:B------:R-:W-:Y:S01]  /*1060*/  FADD.FTZ R51, R50, R47 ;  /* 0x0000002f32337221 */ /* 0x000fe20000010000 */
[----:B------:R-:W-:-:S02]  /*1070*/  HADD2.F32 R90, -RZ, R59.H0_H0 ;  /* 0x2000003bff5a7230 */ /* 0x000fc40000004100 */
[----:B------:R-:W-:Y:S02]  /*1080*/  HADD2.F32 R92, -RZ, R59.H1_H1 ;  /* 0x3000003bff5c7230 */ /* 0x000fe40000004100 */
[----:B------:R-:W-:Y:S01]  /*1090*/  FADD.FTZ R59, R58, R49 ;  /* 0x000000313a3b7221 */ /* 0x000fe20000010000 */
[--C-:B------:R-:W-:Y:S02]  /*10a0*/  HADD2.F32 R94, -RZ, R61.reuse.H0_H0 ;  /* 0x2000003dff5e7230 */ /* 0x100fe40000004100 */
[----:B------:R-:W-:Y:S02]  /*10b0*/  HADD2.F32 R96, -RZ, R61.H1_H1 ;  /* 0x3000003dff607230 */ /* 0x000fe40000004100 */
[----:B------:R-:W-:Y:S01]  /*10c0*/  FFMA.FTZ R61, R49, R49, R60 ;  /* 0x00000031313d7223 */ /* 0x000fe2000001003c */
[----:B------:R-:W-:Y:S02]  /*10d0*/  HADD2.F32 R77, -RZ, R64.H0_H0 ;  /* 0x20000040ff4d7230 */ /* 0x000fe40000004100 */
[----:B------:R-:W-:Y:S01]  /*10e0*/  FFMA.FTZ R56, R48, R48, R57 ;  /* 0x0000003030387223 */ /* 0x000fe20000010039 */
[----:B------:R-:W-:-:S02]  /*10f0*/  HADD2.F32 R79, -RZ, R65.H0_H0 ;  /* 0x20000041ff4f7230 */ /* 0x000fc40000004100 */
[----:B------:R-:W-:Y:S01]  /*1100*/  FADD.FTZ R50, R51, R48 ;  /* 0x0000003033327221 */ /* 0x000fe20000010000 */
[----:B------:R-:W-:Y:S01]  /*1110*/  FFMA.FTZ R60, R76, R76, R61 ;  /* 0x0000004c4c3c7223 */ /* 0x000fe2000001003d */
[----:B------:R-:W-:Y:S01]  /*1120*/  FADD.FTZ R58, R59, R76 ;  /* 0x0000004c3b3a7221 */ /* 0x000fe20000010000 */
[----:B------:R-:W-:Y:S02]  /*1130*/  HADD2.F32 R78, -RZ, R64.H1_H1 ;  /* 0x30000040ff4e7230 */ /* 0x000fe40000004100 */
[----:B------:R-:W-:Y:S01]  /*1140*/  FFMA.FTZ R57, R77, R77, R56 ;  /* 0x0000004d4d397223 */ /* 0x000fe20000010038 */
[----:B------:R-:W-:Y:S02]  /*1150*/  HADD2.F32 R80, -RZ, R65.H1_H1 ;  /* 0x30000041ff507230 */ /* 0x000fe40000004100 */
        /* <DEDUP_REMOVED lines=35> */
[----:B------:R-:W-:-:S02]  /*1390*/  HADD2.F32 R97, -RZ, R62.H0_H0 ;  /* 0x2000003eff617230 */ /* 0x000fc40000004100 */
[----:B------:R-:W-:Y:S01]  /*13a0*/  FFMA.FTZ R56, R95, R95, R56 ;  /* 0x0000005f5f387223 */ /* 0x000fe20000010038 */
[--C-:B------:R-:W-:Y:S02]  /*13b0*/  HADD2.F32 R98, -RZ, R63.reuse.H0_H0 ;  /* 0x2000003fff627230 */ /* 0x100fe40000004100 */
        /* <DEDUP_REMOVED lines=63> */
.L_x_3029:
[----:B------:R-:W-:Y:S05]  /*17b0*/  BSYNC B0 ;  /* 0x0000000000007941 */ /* 0x000fea0003800000 */
.L_x_3028:
        /* <DEDUP_REMOVED lines=29> */
.L_x_3031:
[----:B------:R-:W2:Y:S04]  /*1990*/  LD.E.STRONG.GPU R51, desc[UR6][R102.64] ;  /* 0x0000000666337980 */ /* 0x000ea8000c10f900 */
[----:B--2---:R-:W-:Y:S01]  /*19a0*/  CCTL.IVALL ;  /* 0x00000000ff00798f */ /* 0x004fe20002000000 */
[----:B------:R-:W-:Y:S05]  /*19b0*/  YIELD ;  /* 0x0000000000007946 */ /* 0x000fea0003800000 */
[----:B------:R-:W-:-:S04]  /*19c0*/  LOP3.LUT R51, R51, R50, RZ, 0x3c, !PT ;  /* 0x0000003233337212 */ /* 0x000fc800078e3cff */
[----:B------:R-:W-:-:S13]  /*19d0*/  ISETP.GT.AND P1, PT, R51, -0x1, PT ;  /* 0xffffffff3300780c */ /* 0x000fda0003f24270 */
[----:B------:R-:W-:Y:S05]  /*19e0*/  @P1 BRA `(.L_x_3031) ;  /* 0xfffffffc00e81947 */ /* 0x000fea000383ffff */
.L_x_3030:
[----:B------:R-:W-:Y:S05]  /*19f0*/  WARPSYNC.ALL ;  /* 0x0000000000007948 */ /* 0x000fea0003800000 */
[----:B------:R-:W-:Y:S06]  /*1a00*/  BAR.SYNC.DEFER_BLOCKING 0x0 ;  /* 0x0000000000007b1d */ /* 0x000fec0000010000 */
[----:B------:R-:W-:Y:S04]  /*1a10*/  BSSY B0, `(.L_x_3032) ;  /* 0x0000030000007945 */ /* 0x000fe80003800000 */
[----:B------:R-:W-:Y:S05]  /*1a20*/  @P3 BRA `(.L_x_3033) ;  /* 0x0000000000b83947 */ /* 0x000fea0003800000 */
[----:B0-----:R-:W0:Y:S01]  /*1a30*/  LDC R50, c[0x0][0x10] ;  /* 0x00000400ff327b82 */ /* 0x001e220000000800 */
[----:B------:R-:W-:-:S07]  /*1a40*/  LOP3.LUT R51, R3, 0x7, RZ, 0xc0, !PT ;  /* 0x0000000703337812 */ /* 0x000fce00078ec0ff */
[----:B------:R-:W1:Y:S01]  /*1a50*/  LDC.64 R68, c[0x0][0x248] ;  /* 0x00009200ff447b82 */ /* 0x000e620000000a00 */
[----:B0-----:R-:W-:-:S05]  /*1a60*/  IMAD R50, R50, R21, UR8 ;  /* 0x0000000832327e24 */ /* 0x001fca000f8e0215 */
        /* <DEDUP_REMOVED lines=42> */
.L_x_3033:
[----:B------:R-:W-:Y:S05]  /*1d10*/  BSYNC B0 ;  /* 0x0000000000007941 */ /* 0x000fea0003800000 */
.L_x_3032:
        /* <DEDUP_REMOVED lines=30> */
.L_x_3035:
[----:B------:R-:W-:Y:S05]  /*1f00*/  BSYNC B0 ;  /* 0x0000000000007941 */ /* 0x000fea0003800000 */
.L_x_3034:
[----:B01----:R-:W0:Y:S01]  /*1f10*/  LDS.64 R50, [R27+UR4] ;  /* 0x000000041b327984 */ /* 0x003e220008000a00 */
[----:B------:R-:W-:Y:S01]  /*1f20*/  ULDC.64 UR10, c[0x0][0x210] ;  /* 0x00008400000a7ab9 */ /* 0x000fe20000000a00 */
[----:B------:R-:W-:Y:S01]  /*1f30*/  ULDC UR5, c[0x0][0x230] ;  /* 0x00008c0000057ab9 */ /* 0x000fe20000000800 */
[C---:B------:R-:W-:Y:S01]  /*1f40*/  LEA R62, P1, R29.reuse, UR10, 0x1 ;  /* 0x0000000a1d3e7c11 */ /* 0x040fe2000f8208ff */
[--C-:B-----5:R-:W-:Y:S01]  /*1f50*/  HADD2.F32 R67, -RZ, R52.reuse.H1_H1 ;  /* 0x30000034ff437230 */ /* 0x120fe20000004100 */
[----:B------:R-:W-:Y:S02]  /*1f60*/  LEA R60, P2, R30, UR10, 0x1 ;  /* 0x0000000a1e3c7c11 */ /* 0x000fe4000f8408ff */
[----:B------:R-:W-:Y:S02]  /*1f70*/  LEA R56, P4, R32, UR10, 0x1 ;  /* 0x0000000a20387c11 */ /* 0x000fe4000f8808ff */
[----:B------:R-:W-:Y:S02]  /*1f80*/  LEA.HI.X R63, R29, UR11, R35, 0x1, P1 ;  /* 0x0000000b1d3f7c11 */ /* 0x000fe400088f0c23 */
[----:B------:R-:W-:Y:S01]  /*1f90*/  LEA.HI.X R61, R30, UR11, R37, 0x1, P2 ;  /* 0x0000000b1e3d7c11 */ /* 0x000fe200090f0c25 */
[----:B------:R-:W-:Y:S01]  /*1fa0*/  HADD2.F32 R37, -RZ, R52.H0_H0 ;  /* 0x20000034ff257230 */ /* 0x000fe20000004100 */
[----:B------:R-:W-:-:S02]  /*1fb0*/  LEA.HI.X R57, R32, UR11, R40, 0x1, P4 ;  /* 0x0000000b20397c11 */ /* 0x000fc4000a0f0c28 */
[C---:B------:R-:W-:Y:S02]  /*1fc0*/  LEA R64, P1, R33.reuse, UR10, 0x1 ;  /* 0x0000000a21407c11 */ /* 0x040fe4000f8208ff */
[C---:B------:R-:W-:Y:S02]  /*1fd0*/  LEA R40, P2, R34.reuse, UR10, 0x1 ;  /* 0x0000000a22287c11 */ /* 0x040fe4000f8408ff */
[----:B------:R-:W-:Y:S02]  /*1fe0*/  LEA.HI.X R65, R33, UR11, R41, 0x1, P1 ;  /* 0x0000000b21417c11 */ /* 0x000fe400088f0c29 */
[----:B------:R-:W-:Y:S01]  /*1ff0*/  LEA.HI.X R41, R34, UR11, R42, 0x1, P2 ;  /* 0x0000000b22297c11 */ /* 0x000fe200090f0c2a */
[----:B------:R-:W-:Y:S01]  /*2000*/  HADD2.F32 R42, -RZ, R54.H0_H0 ;  /* 0x20000036ff2a7230 */ /* 0x000fe20000004100 */
[----:B------:R-:W1:Y:S01]  /*2010*/  LDS.64 R34, [R28+UR4] ;  /* 0x000000041c227984 */ /* 0x000e620008000a00 */
[----:B------:R-:W-:Y:S02]  /*2020*/  LEA R58, P3, R31, UR10, 0x1 ;  /* 0x0000000a1f3a7c11 */ /* 0x000fe4000f8608ff */
[----:B------:R-:W-:-:S02]  /*2030*/  LEA R30, P4, R38, UR10, 0x1 ;  /* 0x0000000a261e7c11 */ /* 0x000fc4000f8808ff */
[----:B------:R-:W-:Y:S02]  /*2040*/  LEA.HI.X R59, R31, UR11, R39, 0x1, P3 ;  /* 0x0000000b1f3b7c11 */ /* 0x000fe400098f0c27 */
[----:B------:R-:W-:Y:S02]  /*2050*/  LEA R32, P3, R36, UR10, 0x1 ;  /* 0x0000000a24207c11 */ /* 0x000fe4000f8608ff */
[----:B------:R-:W-:Y:S02]  /*2060*/  LEA.HI.X R31, R38, UR11, R44, 0x1, P4 ;  /* 0x0000000b261f7c11 */ /* 0x000fe4000a0f0c2c */
[----:B------:R-:W-:Y:S01]  /*2070*/  LEA.HI.X R33, R36, UR11, R43, 0x1, P3 ;  /* 0x0000000b24217c11 */ /* 0x000fe200098f0c2b */
[----:B------:R-:W-:Y:S01]  /*2080*/  ULDC.64 UR10, c[0x0][0x238] ;  /* 0x00008e00000a7ab9 */ /* 0x000fe20000000a00 */
[----:B------:R-:W-:Y:S02]  /*2090*/  IADD3 R22, P1, R22, 0x2, RZ ;  /* 0x0000000216167810 */ /* 0x000fe40007f3e0ff */
[----:B------:R-:W-:Y:S01]  /*20a0*/  LOP3.LUT R21, R21, 0x1, RZ, 0x3c, !PT ;  /* 0x0000000115157812 */ /* 0x000fe200078e3cff */
[----:B0-----:R-:W-:Y:S01]  /*20b0*/  FADD.FTZ R51, R51, UR5 ;  /* 0x0000000533337e21 */ /* 0x001fe20008010000 */
[--C-:B------:R-:W-:Y:S01]  /*20c0*/  FADD.FTZ R0, R0, -R50.reuse ;  /* 0x8000003200007221 */ /* 0x100fe20000010000 */
[--C-:B------:R-:W-:Y:S01]  /*20d0*/  FADD.FTZ R36, R45, -R50.reuse ;  /* 0x800000322d247221 */ /* 0x100fe20000010000 */
[--C-:B------:R-:W-:Y:S01]  /*20e0*/  FADD.FTZ R38, R47, -R50.reuse ;  /* 0x800000322f267221 */ /* 0x100fe20000010000 */
        /* <DEDUP_REMOVED lines=14> */
[----:B------:R-:W-:Y:S01]  /*21d0*/  HADD2.F32 R48, -RZ, R54.H1_H1 ;  /* 0x30000036ff307230 */ /* 0x000fe20000004100 */
[----:B------:R-:W-:-:S02]  /*21e0*/  IADD3.X R23, RZ, R23, RZ, P1, !PT ;  /* 0x00000017ff177210 */ /* 0x000fc40000ffe4ff */
[----:B------:R-:W-:Y:S01]  /*21f0*/  ISETP.GE.U32.AND P1, PT, R22, UR10, PT ;  /* 0x0000000a16007c0c */ /* 0x000fe2000bf26070 */
[----:B-1----:R-:W-:Y:S01]  /*2200*/  FADD.FTZ R35, R35, UR5 ;  /* 0x0000000523237e21 */ /* 0x002fe20008010000 */
[----:B0-----:R-:W-:Y:S01]  /*2210*/  FMUL.FTZ R0, R0, R51 ;  /* 0x0000003300007220 */ /* 0x001fe20000410000 */
[C---:B------:R-:W-:Y:S01]  /*2220*/  FMUL.FTZ R36, R51.reuse, R36 ;  /* 0x0000002433247220 */ /* 0x040fe20000410000 */
[C---:B------:R-:W-:Y:S01]  /*2230*/  FMUL.FTZ R89, R51.reuse, R50 ;  /* 0x0000003233597220 */ /* 0x040fe20000410000 */
[C---:B------:R-:W-:Y:S01]  /*2240*/  FMUL.FTZ R47, R51.reuse, R78 ;  /* 0x0000004e332f7220 */ /* 0x040fe20000410000 */
[----:B------:R-:W-:Y:S01]  /*2250*/  FFMA.FTZ R43, R0, R37, R42 ;  /* 0x00000025002b7223 */ /* 0x000fe2000001002a */
[----:B------:R-:W0:Y:S01]  /*2260*/  MUFU.RSQ R35, R35 ;  /* 0x0000002300237308 */ /* 0x000e220000001400 */
[----:B------:R-:W-:Y:S01]  /*2270*/  FFMA.FTZ R50, R36, R67, R48 ;  /* 0x0000004324327223 */ /* 0x000fe20000010030 */
[C---:B------:R-:W-:Y:S01]  /*2280*/  FMUL.FTZ R69, R51.reuse, R82 ;  /* 0x0000005233457220 */ /* 0x040fe20000410000 */
[C---:B------:R-:W-:Y:S01]  /*2290*/  FMUL.FTZ R38, R51.reuse, R38 ;  /* 0x0000002633267220 */ /* 0x040fe20000410000 */
[C---:B------:R-:W-:Y:S01]  /*22a0*/  FMUL.FTZ R29, R51.reuse, R68 ;  /* 0x00000044331d7220 */ /* 0x040fe20000410000 */
[C---:B------:R-:W-:Y:S01]  /*22b0*/  FMUL.FTZ R39, R51.reuse, R66 ;  /* 0x0000004233277220 */ /* 0x040fe20000410000 */
[----:B------:R-:W-:Y:S01]  /*22c0*/  F2FP.F16.F32.PACK_AB R43, R50, R43 ;  /* 0x0000002b322b723e */ /* 0x000fe200000000ff */
[C---:B------:R-:W-:Y:S01]  /*22d0*/  FMUL.FTZ R71, R51.reuse, R70 ;  /* 0x0000004633477220 */ /* 0x040fe20000410000 */
[C---:B------:R-:W-:Y:S01]  /*22e0*/  FMUL.FTZ R75, R51.reuse, R74 ;  /* 0x0000004a334b7220 */ /* 0x040fe20000410000 */
[----:B------:R-:W-:Y:S01]  /*22f0*/  FMUL.FTZ R81, R51, R106 ;  /* 0x0000006a33517220 */ /* 0x000fe20000410000 */
[----:B------:R-:W-:Y:S01]  /*2300*/  PRMT R52, R43, 0x7610, R52 ;  /* 0x000076102b347816 */ /* 0x000fe20000000034 */
[--C-:B------:R-:W-:Y:S01]  /*2310*/  FFMA.FTZ R50, R67, R47, R48.reuse ;  /* 0x0000002f43327223 */ /* 0x100fe20000010030 */
[C---:B------:R-:W-:Y:S01]  /*2320*/  FMUL.FTZ R45, R51.reuse, R44 ;  /* 0x0000002c332d7220 */ /* 0x040fe20000410000 */
[----:B------:R-:W-:Y:S01]  /*2330*/  FMUL.FTZ R87, R51, R110 ;  /* 0x0000006e33577220 */ /* 0x000fe20000410000 */
[----:B------:R-:W-:Y:S01]  /*2340*/  FFMA.FTZ R47, R67, R69, R48 ;  /* 0x00000045432f7223 */ /* 0x000fe20000010030 */
[--C-:B------:R-:W-:Y:S01]  /*2350*/  FADD.FTZ R2, R2, -R34.reuse ;  /* 0x8000002202027221 */ /* 0x100fe20000010000 */
[----:B------:R-:W-:Y:S01]  /*2360*/  FADD.FTZ R46, R46, -R34 ;  /* 0x800000222e2e7221 */ /* 0x000fe20000010000 */
[C---:B------:R-:W-:Y:S01]  /*2370*/  FMUL.FTZ R73, R51.reuse, R72 ;  /* 0x0000004833497220 */ /* 0x040fe20000410000 */
[C---:B------:R-:W-:Y:S01]  /*2380*/  FMUL.FTZ R77, R51.reuse, R104 ;  /* 0x00000068334d7220 */ /* 0x040fe20000410000 */
[----:B------:R-:W-:Y:S01]  /*2390*/  FMUL.FTZ R85, R51, R108 ;  /* 0x0000006c33557220 */ /* 0x000fe20000410000 */
[----:B------:R-:W-:Y:S01]  /*23a0*/  FFMA.FTZ R44, R37, R38, R42 ;  /* 0x00000026252c7223 */ /* 0x000fe2000001002a */
[----:B------:R-:W-:Y:S01]  /*23b0*/  PRMT R69, R43, 0x7632, R69 ;  /* 0x000076322b457816 */ /* 0x000fe20000000045 */
[----:B------:R-:W-:Y:S01]  /*23c0*/  FADD.FTZ R54, R49, -R34 ;  /* 0x8000002231367221 */ /* 0x000fe20000010000 */
[----:B------:R-:W-:Y:S01]  /*23d0*/  FFMA.FTZ R38, R37, R29, R42 ;  /* 0x0000001d25267223 */ /* 0x000fe2000001002a */
[----:B------:R1:W-:Y:S01]  /*23e0*/  STG.E.U16 desc[UR6][R62.64], R52 ;  /* 0x000000343e007986 */ /* 0x0003e2000c101506 */
        /* <DEDUP_REMOVED lines=13> */
[----:B------:R-:W-:-:S02]  /*24c0*/  HADD2.F32 R49, -RZ, R53.H0_H0 ;  /* 0x20000035ff317230 */ /* 0x000fc40000004100 */
[C-C-:B------:R-:W-:Y:S01]  /*24d0*/  FFMA.FTZ R39, R37.reuse, R39, R42.reuse ;  /* 0x0000002725277223 */ /* 0x140fe2000001002a */
[C-C-:B------:R-:W-:Y:S01]  /*24e0*/  FFMA.FTZ R36, R37.reuse, R71, R42.reuse ;  /* 0x0000004725247223 */ /* 0x140fe2000001002a */
[C-C-:B------:R-:W-:Y:S01]  /*24f0*/  FFMA.FTZ R29, R37.reuse, R75, R42.reuse ;  /* 0x0000004b251d7223 */ /* 0x140fe2000001002a */
[C-C-:B------:R-:W-:Y:S01]  /*2500*/  FFMA.FTZ R0, R37.reuse, R81, R42.reuse ;  /* 0x0000005125007223 */ /* 0x140fe2000001002a */
[----:B------:R-:W-:Y:S02]  /*2510*/  HADD2.F32 R53, -RZ, R53.H1_H1 ;  /* 0x30000035ff357230 */ /* 0x000fe40000004100 */
[----:B------:R-:W-:Y:S01]  /*2520*/  FFMA.FTZ R37, R37, R87, R42 ;  /* 0x0000005725257223 */ /* 0x000fe2000001002a */
[--C-:B------:R-:W-:Y:S02]  /*2530*/  HADD2.F32 R34, -RZ, R55.reuse.H0_H0 ;  /* 0x20000037ff227230 */ /* 0x100fe40000004100 */
[----:B------:R-:W-:Y:S01]  /*2540*/  FFMA.FTZ R51, R67, R45, R48 ;  /* 0x0000002d43337223 */ /* 0x000fe20000010030 */
[----:B-1----:R-:W-:-:S02]  /*2550*/  HADD2.F32 R52, -RZ, R55.H1_H1 ;  /* 0x30000037ff347230 */ /* 0x002fc40000004100 */
[----:B0-----:R-:W-:Y:S01]  /*2560*/  FMUL.FTZ R2, R2, R35 ;  /* 0x0000002302027220 */ /* 0x001fe20000410000 */
[----:B------:R-:W-:Y:S01]  /*2570*/  FMUL.FTZ R46, R35, R46 ;  /* 0x0000002e232e7220 */ /* 0x000fe20000410000 */
[C-C-:B------:R-:W-:Y:S01]  /*2580*/  FFMA.FTZ R45, R67.reuse, R73, R48.reuse ;  /* 0x00000049432d7223 */ /* 0x140fe20000010030 */
[C-C-:B------:R-:W-:Y:S01]  /*2590*/  FFMA.FTZ R42, R67.reuse, R77, R48.reuse ;  /* 0x0000004d432a7223 */ /* 0x140fe20000010030 */
[C-C-:B------:R-:W-:Y:S01]  /*25a0*/  FFMA.FTZ R43, R67.reuse, R85, R48.reuse ;  /* 0x00000055432b7223 */ /* 0x140fe20000010030 */
[----:B------:R-:W-:Y:S01]  /*25b0*/  FFMA.FTZ R48, R67, R89, R48 ;  /* 0x0000005943307223 */ /* 0x000fe20000010030 */
        /* <DEDUP_REMOVED lines=14> */
[----:B------:R-:W-:Y:S01]  /*26a0*/  FMUL.FTZ R87, R35, R100 ;  /* 0x0000006423577220 */ /* 0x000fe20000410000 */
[----:B------:R-:W-:Y:S01]  /*26b0*/  FFMA.FTZ R2, R2, R49, R34 ;  /* 0x0000003102027223 */ /* 0x000fe20000010022 */
[----:B------:R-:W-:Y:S01]  /*26c0*/  FFMA.FTZ R35, R46, R53, R52 ;  /* 0x000000352e237223 */ /* 0x000fe20000010034 */
[C-C-:B------:R-:W-:Y:S01]  /*26d0*/  FFMA.FTZ R54, R49.reuse, R54, R34.reuse ;  /* 0x0000003631367223 */ /* 0x140fe20000010022 */
[C-C-:B------:R-:W-:Y:S01]  /*26e0*/  FFMA.FTZ R55, R49.reuse, R55, R34.reuse ;  /* 0x0000003731377223 */ /* 0x140fe20000010022 */
[C-C-:B------:R-:W-:Y:S01]  /*26f0*/  FFMA.FTZ R69, R49.reuse, R69, R34.reuse ;  /* 0x0000004531457223 */ /* 0x140fe20000010022 */
[----:B------:R-:W-:Y:S01]  /*2700*/  FFMA.FTZ R73, R49, R73, R34 ;  /* 0x0000004931497223 */ /* 0x000fe20000010022 */
[----:B------:R-:W-:Y:S01]  /*2710*/  F2FP.F16.F32.PACK_AB R2, R35, R2 ;  /* 0x000000022302723e */ /* 0x000fe200000000ff */
[----:B------:R-:W-:Y:S01]  /*2720*/  FFMA.FTZ R35, R53, R76, R52 ;  /* 0x0000004c35237223 */ /* 0x000fe20000010034 */
[C-C-:B------:R-:W-:Y:S01]  /*2730*/  FFMA.FTZ R77, R49.reuse, R77, R34.reuse ;  /* 0x0000004d314d7223 */ /* 0x140fe20000010022 */
[C-C-:B------:R-:W-:Y:S01]  /*2740*/  FFMA.FTZ R81, R49.reuse, R81, R34.reuse ;  /* 0x0000005131517223 */ /* 0x140fe20000010022 */
[----:B------:R-:W-:Y:S01]  /*2750*/  FFMA.FTZ R85, R49, R85, R34 ;  /* 0x0000005531557223 */ /* 0x000fe20000010022 */
[--C-:B------:R-:W-:Y:S01]  /*2760*/  FFMA.FTZ R34, R53, R67, R52.reuse ;  /* 0x0000004335227223 */ /* 0x100fe20000010034 */
[----:B------:R-:W-:Y:S01]  /*2770*/  F2FP.F16.F32.PACK_AB R44, R51, R44 ;  /* 0x0000002c332c723e */ /* 0x000fe200000000ff */
[--C-:B------:R-:W-:Y:S01]  /*2780*/  FFMA.FTZ R46, R53, R71, R52.reuse ;  /* 0x00000047352e7223 */ /* 0x100fe20000010034 */
[----:B------:R-:W-:Y:S01]  /*2790*/  F2FP.F16.F32.PACK_AB R54, R35, R54 ;  /* 0x000000362336723e */ /* 0x000fe200000000ff */
[C-C-:B------:R-:W-:Y:S01]  /*27a0*/  FFMA.FTZ R66, R53.reuse, R75, R52.reuse ;  /* 0x0000004b35427223 */ /* 0x140fe20000010034 */
[----:B------:R-:W-:Y:S01]  /*27b0*/  F2FP.F16.F32.PACK_AB R39, R50, R39 ;  /* 0x000000273227723e */ /* 0x000fe200000000ff */
[----:B------:R0:W-:Y:S01]  /*27c0*/  STG.E.U16 desc[UR6][R62.64+0x4], R2 ;  /* 0x000004023e007986 */ /* 0x0001e2000c101506 */
[----:B------:R-:W-:Y:S01]  /*27d0*/  F2FP.F16.F32.PACK_AB R55, R34, R55 ;  /* 0x000000372237723e */ /* 0x000fe200000000ff */
[C-C-:B------:R-:W-:Y:S01]  /*27e0*/  FFMA.FTZ R68, R53.reuse, R79, R52.reuse ;  /* 0x0000004f35447223 */ /* 0x140fe20000010034 */
[----:B------:R-:W-:Y:S01]  /*27f0*/  PRMT R49, R2, 0x7632, R49 ;  /* 0x0000763202317816 */ /* 0x000fe20000000031 */
[C-C-:B------:R-:W-:Y:S01]  /*2800*/  FFMA.FTZ R70, R53.reuse, R83, R52.reuse ;  /* 0x0000005335467223 */ /* 0x140fe20000010034 */
[----:B------:R-:W-:Y:S01]  /*2810*/  PRMT R35, R44, 0x7632, R35 ;  /* 0x000076322c237816 */ /* 0x000fe20000000023 */
[----:B------:R-:W-:Y:S01]  /*2820*/  FFMA.FTZ R52, R53, R87, R52 ;  /* 0x0000005735347223 */ /* 0x000fe20000010034 */
[----:B------:R-:W-:Y:S01]  /*2830*/  PRMT R50, R54, 0x7632, R50 ;  /* 0x0000763236327816 */ /* 0x000fe20000000032 */
[----:B------:R-:W-:Y:S01]  /*2840*/  STG.E.U16 desc[UR6][R62.64+0x6], R49 ;  /* 0x000006313e007986 */ /* 0x000fe2000c101506 */
[----:B------:R-:W-:-:S02]  /*2850*/  PRMT R34, R55, 0x7632, R34 ;  /* 0x0000763237227816 */ /* 0x000fc40000000022 */
[----:B------:R-:W-:Y:S01]  /*2860*/  F2FP.F16.F32.PACK_AB R38, R47, R38 ;  /* 0x000000262f26723e */ /* 0x000fe200000000ff */
[----:B------:R-:W-:Y:S01]  /*2870*/  STG.E.U16 desc[UR6][R60.64], R44 ;  /* 0x0000002c3c007986 */ /* 0x000fe2000c101506 */
[----:B0-----:R-:W-:Y:S02]  /*2880*/  PRMT R2, R39, 0x7632, R2 ;  /* 0x0000763227027816 */ /* 0x001fe40000000002 */
[----:B------:R-:W-:Y:S01]  /*2890*/  F2FP.F16.F32.PACK_AB R69, R46, R69 ;  /* 0x000000452e45723e */ /* 0x000fe200000000ff */
[----:B------:R0:W-:Y:S01]  /*28a0*/  STG.E.U16 desc[UR6][R60.64+0x2], R35 ;  /* 0x000002233c007986 */ /* 0x0001e2000c101506 */
[----:B------:R-:W-:Y:S02]  /*28b0*/  F2FP.F16.F32.PACK_AB R36, R45, R36 ;  /* 0x000000242d24723e */ /* 0x000fe400000000ff */
[----:B------:R-:W-:Y:S01]  /*28c0*/  F2FP.F16.F32.PACK_AB R73, R66, R73 ;  /* 0x000000494249723e */ /* 0x000fe200000000ff */
[----:B------:R-:W-:Y:S01]  /*28d0*/  STG.E.U16 desc[UR6][R60.64+0x4], R54 ;  /* 0x000004363c007986 */ /* 0x000fe2000c101506 */
[----:B------:R-:W-:-:S02]  /*28e0*/  F2FP.F16.F32.PACK_AB R29, R42, R29 ;  /* 0x0000001d2a1d723e */ /* 0x000fc400000000ff */
[----:B------:R-:W-:Y:S01]  /*28f0*/  F2FP.F16.F32.PACK_AB R77, R68, R77 ;  /* 0x0000004d444d723e */ /* 0x000fe200000000ff */
[----:B------:R-:W-:Y:S01]  /*2900*/  STG.E.U16 desc[UR6][R60.64+0x6], R50 ;  /* 0x000006323c007986 */ /* 0x000fe2000c101506 */
[----:B------:R-:W-:Y:S02]  /*2910*/  F2FP.F16.F32.PACK_AB R0, R43, R0 ;  /* 0x000000002b00723e */ /* 0x000fe400000000ff */
[----:B------:R-:W-:Y:S01]  /*2920*/  F2FP.F16.F32.PACK_AB R81, R70, R81 ;  /* 0x000000514651723e */ /* 0x000fe200000000ff */
[----:B------:R1:W-:Y:S01]  /*2930*/  STG.E.U16 desc[UR6][R58.64], R39 ;  /* 0x000000273a007986 */ /* 0x0003e2000c101506 */
[----:B0-----:R-:W-:Y:S02]  /*2940*/  PRMT R35, R38, 0x7632, R35 ;  /* 0x0000763226237816 */ /* 0x001fe40000000023 */
[----:B------:R-:W-:Y:S01]  /*2950*/  F2FP.F16.F32.PACK_AB R37, R48, R37 ;  /* 0x000000253025723e */ /* 0x000fe200000000ff */
[----:B------:R0:W-:Y:S01]  /*2960*/  STG.E.U16 desc[UR6][R58.64+0x2], R2 ;  /* 0x000002023a007986 */ /* 0x0001e2000c101506 */
[----:B------:R-:W-:-:S02]  /*2970*/  F2FP.F16.F32.PACK_AB R85, R52, R85 ;  /* 0x000000553455723e */ /* 0x000fc400000000ff */
[----:B------:R-:W-:Y:S01]  /*2980*/  ISETP.GE.AND.EX P1, PT, R23, UR11, PT, P1 ;  /* 0x0000000b17007c0c */ /* 0x000fe2000bf26310 */
        /* <DEDUP_REMOVED lines=8> */
[----:B------:R-:W-:Y:S04]  /*2a10*/  STG.E.U16 desc[UR6][R56.64+0x6], R39 ;  /* 0x0000062738007986 */ /* 0x000fe8000c101506 */
[----:B------:R1:W-:Y:S01]  /*2a20*/  STG.E.U16 desc[UR6][R64.64], R36 ;  /* 0x0000002440007986 */ /* 0x0003e2000c101506 */
[----:B0-----:R-:W-:-:S03]  /*2a30*/  PRMT R35, R29, 0x7632, R35 ;  /* 0x000076321d237816 */ /* 0x001fc60000000023 */
[----:B------:R0:W-:Y:S04]  /*2a40*/  STG.E.U16 desc[UR6][R64.64+0x2], R2 ;  /* 0x0000020240007986 */ /* 0x0001e8000c101506 */
[----:B------:R-:W-:Y:S04]  /*2a50*/  STG.E.U16 desc[UR6][R64.64+0x4], R73 ;  /* 0x0000044940007986 */ /* 0x000fe8000c101506 */
[----:B------:R2:W-:Y:S01]  /*2a60*/  STG.E.U16 desc[UR6][R64.64+0x6], R34 ;  /* 0x0000062240007986 */ /* 0x0005e2000c101506 */
[----:B-1----:R-:W-:-:S03]  /*2a70*/  PRMT R36, R77, 0x7632, R36 ;  /* 0x000076324d247816 */ /* 0x002fc60000000024 */
[----:B------:R1:W-:Y:S01]  /*2a80*/  STG.E.U16 desc[UR6][R40.64], R29 ;  /* 0x0000001d28007986 */ /* 0x0003e2000c101506 */
[----:B0-----:R-:W-:-:S03]  /*2a90*/  PRMT R2, R0, 0x7632, R2 ;  /* 0x0000763200027816 */ /* 0x001fc60000000002 */
[----:B------:R-:W-:Y:S04]  /*2aa0*/  STG.E.U16 desc[UR6][R40.64+0x2], R35 ;  /* 0x0000022328007986 */ /* 0x000fe8000c101506 */
[----:B------:R-:W-:Y:S01]  /*2ab0*/  STG.E.U16 desc[UR6][R40.64+0x4], R77 ;  /* 0x0000044d28007986 */ /* 0x000fe2000c101506 */
[----:B--2---:R-:W-:Y:S02]  /*2ac0*/  PRMT R34, R85, 0x7632, R34 ;  /* 0x0000763255227816 */ /* 0x004fe40000000022 */
[----:B-1----:R-:W-:Y:S01]  /*2ad0*/  PRMT R29, R81, 0x7632, R29 ;  /* 0x00007632511d7816 */ /* 0x002fe2000000001d */
        /* <DEDUP_REMOVED lines=12> */
.L_x_3037:
        /* <DEDUP_REMOVED lines=14> */
.L_x_3233:


//--------------------- .text._ZN13group_norm_v214gn_cuda_kernelI6__halfLi480ELi3ELi32ELi30ELi1024ELb0ELi16ELi960ELi960ELi4ELb1ELi5ELb0ELb0ENS_16CompileConditionILi900EEEEEvPT_PKS4_S7_S7_flPfS8_Pj --------------------------
	.section	.text._ZN13group_norm_v214gn_cuda_kernelI6__halfLi480ELi3ELi32ELi30ELi1024ELb0ELi16ELi960ELi960ELi4ELb1ELi5ELb0ELb0ENS_16CompileConditionILi900EEEEEvPT_PKS4_S7_S7_flPfS8_Pj,"ax",@progbits
	.align	128
        .global         _ZN13group_norm_v214gn_cuda_kernelI6__halfLi480ELi3ELi32ELi30ELi1024ELb0ELi16ELi960ELi960ELi4ELb1ELi5ELb0ELb0ENS_16CompileConditionILi900EEEEEvPT_PKS4_S7_S7_flPfS8_Pj
        .type           _ZN13group_norm_v214gn_cuda_kernelI6__halfLi480ELi3ELi32ELi30ELi1024ELb0ELi16ELi960ELi960ELi4ELb1ELi5ELb0ELb0ENS_16CompileConditionILi900EEEEEvPT_PKS4_S7_S7_flPfS8_Pj,@function
        .size           _ZN13group_norm_v214gn_cuda_kernelI6__halfLi480ELi3ELi32ELi30ELi1024ELb0ELi16ELi960ELi960ELi4ELb1ELi5ELb0ELb0ENS_16CompileConditionILi900EEEEEvPT_PKS4_S7_S7_flPfS8_Pj,(.L_x_3234 - _ZN13group_norm_v214gn_cuda_kernelI6__halfLi480ELi3ELi32ELi30ELi1024ELb0ELi16ELi960ELi960ELi4ELb1ELi5ELb0ELb0ENS_16CompileConditionILi900EEEEEvPT_PKS4_S7_S7_flPfS8_Pj)
        .other          _ZN13group_norm_v214gn_cuda_kernelI6__halfLi480ELi3ELi32ELi30ELi1024ELb0ELi16ELi960ELi960ELi4ELb1ELi5ELb0ELb0ENS_16CompileConditionILi900EEEEEvPT_PKS4_S7_S7_flPfS8_Pj,@"STO_CUDA_ENTRY STV_DEFAULT"
_ZN13group_norm_v214gn_cuda_kernelI6__halfLi480ELi3ELi32ELi30ELi1024ELb0ELi16ELi960ELi960ELi4ELb1ELi5ELb0ELb0ENS_16CompileConditionILi900EEEEEvPT_PKS4_S7_S7_flPfS8_Pj:
.text._ZN13group_norm_v214gn_cuda_kernelI6__halfLi480ELi3ELi32ELi30ELi1024ELb0ELi16ELi960ELi960ELi4ELb1ELi5ELb0ELb0ENS_16CompileConditionILi900EEEEEvPT_PKS4_S7_S7_flPfS8_Pj:
        /* <DEDUP_REMOVED lines=23> */
[----:B------:R-:W-:Y:S02]  /*0170*/  LEA R0, R7, R0, 0x3 ;  /* 0x0000000007007211 */ /* 0x000fe400078e18ff */
[----:B------:R-:W-:Y:S01]  /*0180*/  MOV R2, R6 ;  /* 0x0000000600027202 */ /* 0x000fe20000000f00 */
[----:B------:R-:W-:Y:S01]  /*0190*/  IMAD.WIDE.U32 R4, R4, -0x77777777, RZ ;  /* 0x8888888904047825 */ /* 0x000fe200078e00ff */
[----:B------:R-:W-:Y:S01]  /*01a0*/  SHF.R.U32.HI R3, RZ, 0x1, R3 ;  /* 0x00000001ff037819 */ /* 0x000fe20000011603 */
[----:B------:R0:W-:Y:S03]  /*01b0*/  STL [R1+0x8c], R0 ;  /* 0x00008c0001007387 */ /* 0x0001e60000100800 */
[----:B------:R-:W-:Y:S01]  /*01c0*/  SHF.R.U32.HI R4, RZ, 0x1, R5 ;  /* 0x00000001ff047819 */ /* 0x000fe20000011605 */
[----:B------:R1:W-:Y:S01]  /*01d0*/  STL [R1+0x34], RZ ;  /* 0x000034ff01007387 */ /* 0x0003e20000100800 */
[----:B------:R-:W-:-:S02]  /*01e0*/  LOP3.LUT R3, R3, 0x7ffffff8, RZ, 0xc0, !PT ;  /* 0x7ffffff803037812 */ /* 0x000fc400078ec0ff */
[----:B0-----:R-:W-:-:S03]  /*01f0*/  LOP3.LUT R0, R4, 0x7ffffff8, RZ, 0xc0, !PT ;  /* 0x7ffffff804007812 */ /* 0x001fc600078ec0ff */
[----:B------:R1:W-:Y:S04]  /*0200*/  STL [R1+0x94], R3 ;  /* 0x0000940301007387 */ /* 0x0003e80000100800 */
[----:B------:R1:W-:Y:S02]  /*0210*/  STL [R1+0x90], R0 ;  /* 0x0000900001007387 */ /* 0x0003e40000100800 */
.L_x_3048:
[----:B-1----:R-:W2:Y:S01]  /*0220*/  LDL R3, [R1+0x34] ;  /* 0x0000340001037983 */ /* 0x002ea20000100800 */
[----:B------:R-:W0:Y:S01]  /*0230*/  S2R R6, SR_TID.X ;  /* 0x0000000000067919 */ /* 0x000e220000002100 */
        /* <DEDUP_REMOVED lines=13> */
[----:B------:R-:W-:Y:S01]  /*0310*/  IADD3 R5, R31, 0x780, RZ ;  /* 0x000007801f057810 */ /* 0x000fe20007ffe0ff */
[----:B------:R0:W-:Y:S03]  /*0320*/  STL [R1+0x98], R2 ;  /* 0x0000980201007387 */ /* 0x0001e60000100800 */
[----:B------:R-:W-:Y:S02]  /*0330*/  IADD3 R4, P1, R5, R12, RZ ;  /* 0x0000000c05047210 */ /* 0x000fe40007f3e0ff */
[C---:B------:R-:W-:Y:S02]  /*0340*/  IADD3 R5, R31.reuse, 0xf00, RZ ;  /* 0x00000f001f057810 */ /* 0x040fe40007ffe0ff */
[C---:B------:R-:W-:Y:S02]  /*0350*/  IADD3 R9, R31.reuse, 0x1680, RZ ;  /* 0x000016801f097810 */ /* 0x040fe40007ffe0ff */
[----:B------:R-:W-:-:S04]  /*0360*/  IADD3 R7, R31, 0x1e00, RZ ;  /* 0x00001e001f077810 */ /* 0x000fc80007ffe0ff */
[----:B------:R-:W-:Y:S01]  /*0370*/  IADD3 R7, P2, R7, R12, RZ ;  /* 0x0000000c07077210 */ /* 0x000fe20007f5e0ff */
[----:B--2---:R-:W-:-:S05]  /*0380*/  IMAD R3, R3, 0xf0000, RZ ;  /* 0x000f000003037824 */ /* 0x004fca00078e02ff */
[----:B------:R-:W-:Y:S02]  /*0390*/  IADD3 R0, R13, R3, RZ ;  /* 0x000000030d007210 */ /* 0x000fe40007ffe0ff */
[----:B------:R-:W-:-:S04]  /*03a0*/  IADD3 R3, P0, R31, R12, RZ ;  /* 0x0000000c1f037210 */ /* 0x000fc80007f1e0ff */
[----:B------:R-:W-:Y:S02]  /*03b0*/  IADD3.X R6, RZ, R0, RZ, P0, !PT ;  /* 0x00000000ff067210 */ /* 0x000fe400007fe4ff */
[----:B------:R-:W-:-:S04]  /*03c0*/  LEA R14, P0, R3, UR8, 0x1 ;  /* 0x00000008030e7c11 */ /* 0x000fc8000f8008ff */
[----:B------:R-:W-:Y:S02]  /*03d0*/  LEA.HI.X R15, R3, UR9, R6, 0x1, P0 ;  /* 0x00000009030f7c11 */ /* 0x000fe400080f0c06 */
[----:B0-----:R-:W-:Y:S02]  /*03e0*/  IADD3.X R2, RZ, R0, RZ, P1, !PT ;  /* 0x00000000ff027210 */ /* 0x001fe40000ffe4ff */
[C---:B------:R-:W-:Y:S02]  /*03f0*/  LEA R16, P0, R4.reuse, UR8, 0x1 ;  /* 0x0000000804107c11 */ /* 0x040fe4000f8008ff */
[----:B------:R-:W2:Y:S01]  /*0400*/  LDG.E.64.CONSTANT R14, desc[UR6][R14.64] ;  /* 0x000000060e0e7981 */ /* 0x000ea2000c1e9b00 */
[----:B------:R-:W-:Y:S02]  /*0410*/  IADD3 R5, P1, R5, R12, RZ ;  /* 0x0000000c05057210 */ /* 0x000fe40007f3e0ff */
[----:B------:R-:W-:Y:S01]  /*0420*/  LEA.HI.X R17, R4, UR9, R2, 0x1, P0 ;  /* 0x0000000904117c11 */ /* 0x000fe200080f0c02 */
[----:B------:R-:W-:Y:S01]  /*0430*/  STL [R1+0x14], R6 ;  /* 0x0000140601007387 */ /* 0x000fe20000100800 */
[----:B------:R-:W-:-:S03]  /*0440*/  LEA R18, P0, R5, UR8, 0x1 ;  /* 0x0000000805127c11 */ /* 0x000fc6000f8008ff */
[----:B------:R-:W-:Y:S04]  /*0450*/  STL [R1+0xa0], R3 ;  /* 0x0000a00301007387 */ /* 0x000fe80000100800 */
[----:B------:R0:W-:Y:S04]  /*0460*/  STL [R1+0x70], R2 ;  /* 0x0000700201007387 */ /* 0x0001e80000100800 */
[----:B------:R-:W3:Y:S01]  /*0470*/  LDG.E.64.CONSTANT R16, desc[UR6][R16.64] ;  /* 0x0000000610107981 */ /* 0x000ee2000c1e9b00 */
[----:B0-----:R-:W-:Y:S02]  /*0480*/  IADD3.X R2, RZ, R0, RZ, P1, !PT ;  /* 0x00000000ff027210 */ /* 0x001fe40000ffe4ff */
[----:B------:R-:W-:-:S02]  /*0490*/  IADD3 R6, P1, R9, R12, RZ ;  /* 0x0000000c09067210 */ /* 0x000fc40007f3e0ff */
[----:B------:R-:W-:Y:S01]  /*04a0*/  LEA.HI.X R19, R5, UR9, R2, 0x1, P0 ;  /* 0x0000000905137c11 */ /* 0x000fe200080f0c02 */
[----:B------:R0:W-:Y:S01]  /*04b0*/  STL [R1+0x74], R2 ;  /* 0x0000740201007387 */ /* 0x0001e20000100800 */
[----:B------:R-:W-:-:S04]  /*04c0*/  LEA R20, P0, R6, UR8, 0x1 ;  /* 0x0000000806147c11 */ /* 0x000fc8000f8008ff */
[----:B------:R-:W4:Y:S01]  /*04d0*/  LDG.E.64.CONSTANT R18, desc[UR6][R18.64] ;  /* 0x0000000612127981 */ /* 0x000f22000c1e9b00 */
[----:B0-----:R-:W-:-:S04]  /*04e0*/  IADD3.X R2, RZ, R0, RZ, P1, !PT ;  /* 0x00000000ff027210 */ /* 0x001fc80000ffe4ff */
[----:B------:R-:W-:Y:S01]  /*04f0*/  LEA.HI.X R21, R6, UR9, R2, 0x1, P0 ;  /* 0x0000000906157c11 */ /* 0x000fe200080f0c02 */
[----:B------:R0:W-:Y:S01]  /*0500*/  STL [R1+0x78], R2 ;  /* 0x0000780201007387 */ /* 0x0001e20000100800 */
[----:B------:R-:W-:-:S04]  /*0510*/  LEA R22, P0, R7, UR8, 0x1 ;  /* 0x0000000807167c11 */ /* 0x000fc8000f8008ff */
[----:B------:R-:W4:Y:S01]  /*0520*/  LDG.E.64.CONSTANT R20, desc[UR6][R20.64] ;  /* 0x0000000614147981 */ /* 0x000f22000c1e9b00 */
[----:B0-----:R-:W-:-:S04]  /*0530*/  IADD3.X R2, RZ, R0, RZ, P2, !PT ;  /* 0x00000000ff027210 */ /* 0x001fc800017fe4ff */
[----:B------:R-:W-:-:S06]  /*0540*/  LEA.HI.X R23, R7, UR9, R2, 0x1, P0 ;  /* 0x0000000907177c11 */ /* 0x000fcc00080f0c02 */
[----:B------:R-:W4:Y:S01]  /*0550*/  LDG.E.64.CONSTANT R22, desc[UR6][R22.64] ;  /* 0x0000000616167981 */ /* 0x000f22000c1e9b00 */
[C---:B------:R-:W-:Y:S02]  /*0560*/  IADD3 R11, R31.reuse, 0x2580, RZ ;  /* 0x000025801f0b7810 */ /* 0x040fe40007ffe0ff */
[C---:B------:R-:W-:Y:S02]  /*0570*/  IADD3 R9, R31.reuse, 0x2d00, RZ ;  /* 0x00002d001f097810 */ /* 0x040fe40007ffe0ff */
[----:B------:R-:W-:Y:S02]  /*0580*/  IADD3 R31, R31, 0x3480, RZ ;  /* 0x000034801f1f7810 */ /* 0x000fe40007ffe0ff */
[-C--:B------:R-:W-:Y:S02]  /*0590*/  IADD3 R8, P1, R11, R12.reuse, RZ ;  /* 0x0000000c0b087210 */ /* 0x080fe40007f3e0ff */
[-C--:B------:R-:W-:Y:S02]  /*05a0*/  IADD3 R9, P2, R9, R12.reuse, RZ ;  /* 0x0000000c09097210 */ /* 0x080fe40007f5e0ff */
[----:B------:R-:W-:Y:S01]  /*05b0*/  IADD3 R31, P0, R31, R12, RZ ;  /* 0x0000000c1f1f7210 */ /* 0x000fe20007f1e0ff */
[----:B------:R0:W-:Y:S01]  /*05c0*/  STL [R1+0x84], R2 ;  /* 0x0000840201007387 */ /* 0x0001e20000100800 */
[----:B------:R-:W-:-:S02]  /*05d0*/  IADD3.X R3, RZ, R0, RZ, P1, !PT ;  /* 0x00000000ff037210 */ /* 0x000fc40000ffe4ff */
[----:B------:R-:W-:Y:S02]  /*05e0*/  LEA R26, P1, R9, UR8, 0x1 ;  /* 0x00000008091a7c11 */ /* 0x000fe4000f8208ff */
[----:B------:R-:W-:Y:S02]  /*05f0*/  SHF.L.U32 R12, R10, 0x1, RZ ;  /* 0x000000010a0c7819 */ /* 0x000fe400000006ff */
[-C--:B0-----:R-:W-:Y:S02]  /*0600*/  IADD3.X R2, RZ, R0.reuse, RZ, P2, !PT ;  /* 0x00000000ff027210 */ /* 0x081fe400017fe4ff */
[----:B------:R-:W-:Y:S02]  /*0610*/  IADD3.X R0, RZ, R0, RZ, P0, !PT ;  /* 0x00000000ff007210 */ /* 0x000fe400007fe4ff */
[C---:B------:R-:W-:Y:S02]  /*0620*/  LEA R24, P2, R8.reuse, UR8, 0x1 ;  /* 0x0000000808187c11 */ /* 0x040fe4000f8408ff */
[----:B------:R-:W-:Y:S01]  /*0630*/  LEA R28, P0, R31, UR8, 0x1 ;  /* 0x000000081f1c7c11 */ /* 0x000fe2000f8008ff */
[----:B------:R-:W-:Y:S01]  /*0640*/  STL [R1+0x7c], R3 ;  /* 0x00007c0301007387 */ /* 0x000fe20000100800 */
[----:B------:R-:W-:-:S02]  /*0650*/  LEA.HI.X R25, R8, UR9, R3, 0x1, P2 ;  /* 0x0000000908197c11 */ /* 0x000fc400090f0c03 */
[----:B------:R-:W-:Y:S01]  /*0660*/  LEA.HI.X R27, R9, UR9, R2, 0x1, P1 ;  /* 0x00000009091b7c11 */ /* 0x000fe200088f0c02 */
[----:B------:R-:W-:Y:S01]  /*0670*/  STL [R1+0x88], R2 ;  /* 0x0000880201007387 */ /* 0x000fe20000100800 */
[----:B------:R-:W-:Y:S01]  /*0680*/  LEA.HI.X R29, R31, UR9, R0, 0x1, P0 ;  /* 0x000000091f1d7c11 */ /* 0x000fe200080f0c00 */
[----:B------:R-:W-:Y:S02]  /*0690*/  ULDC.64 UR8, c[0x0][0x220] ;  /* 0x0000880000087ab9 */ /* 0x000fe40000000a00 */
[----:B------:R0:W-:Y:S04]  /*06a0*/  STL [R1+0x80], R0 ;  /* 0x0000800001007387 */ /* 0x0001e80000100800 */
[----:B------:R-:W4:Y:S04]  /*06b0*/  LDG.E.64.CONSTANT R24, desc[UR6][R24.64] ;  /* 0x0000000618187981 */ /* 0x000f28000c1e9b00 */
[----:B------:R-:W4:Y:S01]  /*06c0*/  LDG.E.64.CONSTANT R26, desc[UR6][R26.64] ;  /* 0x000000061a1a7981 */ /* 0x000f22000c1e9b00 */
[----:B0-----:R-:W-:-:S02]  /*06d0*/  SHF.R.U32.HI R0, RZ, 0x1f, R10 ;  /* 0x0000001fff007819 */ /* 0x001fc4000001160a */
[C---:B------:R-:W-:Y:S01]  /*06e0*/  IADD3 R10, P0, R12.reuse, UR8, RZ ;  /* 0x000000080c0a7c10 */ /* 0x040fe2000ff1e0ff */
[----:B------:R-:W4:Y:S01]  /*06f0*/  LDG.E.64.CONSTANT R28, desc[UR6][R28.64] ;  /* 0x000000061c1c7981 */ /* 0x000f22000c1e9b00 */
[----:B------:R-:W-:Y:S02]  /*0700*/  IADD3 R12, P1, R12, UR10, RZ ;  /* 0x0000000a0c0c7c10 */ /* 0x000fe4000ff3e0ff */
[C---:B------:R-:W-:Y:S02]  /*0710*/  IADD3.X R11, R0.reuse, UR9, RZ, P0, !PT ;  /* 0x00000009000b7c10 */ /* 0x040fe400087fe4ff */
[----:B------:R-:W-:-:S04]  /*0720*/  IADD3.X R13, R0, UR11, RZ, P1, !PT ;  /* 0x0000000b000d7c10 */ /* 0x000fc80008ffe4ff */
[----:B------:R-:W5:Y:S04]  /*0730*/  LDG.E.64.CONSTANT R10, desc[UR6][R10.64] ;  /* 0x000000060a0a7981 */ /* 0x000f68000c1e9b00 */
[----:B------:R-:W5:Y:S01]  /*0740*/  LDG.E.64.CONSTANT R12, desc[UR6][R12.64] ;  /* 0x000000060c0c7981 */ /* 0x000f62000c1e9b00 */
[--C-:B--2---:R-:W-:Y:S02]  /*0750*/  HADD2.F32 R30, -RZ, R14.reuse.H0_H0 ;  /* 0x2000000eff1e7230 */ /* 0x104fe40000004100 */
[----:B------:R-:W-:-:S03]  /*0760*/  HADD2.F32 R32, -RZ, R14.H1_H1 ;  /* 0x3000000eff207230 */ /* 0x000fc60000004100 */
[----:B------:R-:W-:Y:S01]  /*0770*/  FFMA.FTZ R0, R30, R30, RZ ;  /* 0x0000001e1e007223 */ /* 0x000fe200000100ff */
[----:B------:R-:W-:-:S03]  /*0780*/  FADD.FTZ R14, RZ, R30 ;  /* 0x0000001eff0e7221 */ /* 0x000fc60000010000 */
[----:B------:R-:W-:Y:S01]  /*0790*/  FFMA.FTZ R0, R32, R32, R0 ;  /* 0x0000002020007223 */ /* 0x000fe20000010000 */
[----:B------:R-:W-:Y:S01]  /*07a0*/  FADD.FTZ R14, R14, R32 ;  /* 0x000000200e0e7221 */ /* 0x000fe20000010000 */
[--C-:B---3--:R-:W-:Y:S02]  /*07b0*/  HADD2.F32 R3, -RZ, R16.reuse.H0_H0 ;  /* 0x20000010ff037230 */ /* 0x108fe40000004100 */
[----:B------:R-:W-:-:S03]  /*07c0*/  HADD2.F32 R2, -RZ, R16.H1_H1 ;  /* 0x30000010ff027230 */ /* 0x000fc60000004100 */
[----:B------:R-:W-:Y:S01]  /*07d0*/  FFMA.FTZ R16, R3, R3, R0 ;  /* 0x0000000303107223 */ /* 0x000fe20000010000 */
[----:B------:R-:W-:Y:S01]  /*07e0*/  FADD.FTZ R14, R14, R3 ;  /* 0x000000030e0e7221 */ /* 0x000fe20000010000 */
[----:B------:R-:W-:Y:S02]  /*07f0*/  STL [R1+0x10], R3 ;  /* 0x0000100301007387 */ /* 0x000fe40000100800 */
[----:B------:R-:W-:Y:S01]  /*0800*/  FFMA.FTZ R16, R2, R2, R16 ;  /* 0x0000000202107223 */ /* 0x000fe20000010010 */
[----:B------:R-:W-:Y:S01]  /*0810*/  FADD.FTZ R14, R14, R2 ;  /* 0x000000020e0e7221 */ /* 0x000fe20000010000 */
[----:B------:R0:W-:Y:S01]  /*0820*/  STL [R1+0x5c], R2 ;  /* 0x00005c0201007387 */ /* 0x0001e20000100800 */
[--C-:B----4-:R-:W-:Y:S02]  /*0830*/  HADD2.F32 R0, -RZ, R18.reuse.H0_H0 ;  /* 0x20000012ff007230 */ /* 0x110fe40000004100 */
[----:B0-----:R-:W-:-:S03]  /*0840*/  HADD2.F32 R2, -RZ, R18.H1_H1 ;  /* 0x30000012ff027230 */ /* 0x001fc60000004100 */
[----:B------:R-:W-:Y:S01]  /*0850*/  FFMA.FTZ R16, R0, R0, R16 ;  /* 0x0000000000107223 */ /* 0x000fe20000010010 */
[----:B------:R-:W-:Y:S01]  /*0860*/  FADD.FTZ R14, R14, R0 ;  /* 0x000000000e0e7221 */ /* 0x000fe20000010000 */
[----:B------:R0:W-:Y:S02]  /*0870*/  STL [R1+0xc], R0 ;  /* 0x00000c0001007387 */ /* 0x0001e40000100800 */
[----:B------:R-:W-:Y:S01]  /*0880*/  FFMA.FTZ R16, R2, R2, R16 ;  /* 0x0000000202107223 */ /* 0x000fe20000010010 */
[----:B------:R-:W-:Y:S01]  /*0890*/  FADD.FTZ R14, R14, R2 ;  /* 0x000000020e0e7221 */ /* 0x000fe20000010000 */
[----:B------:R1:W-:Y:S01]  /*08a0*/  STL [R1+0x58], R2 ;  /* 0x0000580201007387 */ /* 0x0003e20000100800 */
[----:B------:R-:W-:Y:S02]  /*08b0*/  HADD2.F32 R3, -RZ, R20.H0_H0 ;  /* 0x20000014ff037230 */ /* 0x000fe40000004100 */
[--C-:B------:R-:W-:Y:S02]  /*08c0*/  HADD2.F32 R37, -RZ, R15.reuse.H1_H1 ;  /* 0x3000000fff257230 */ /* 0x100fe40000004100 */
[----:B0-----:R-:W-:-:S02]  /*08d0*/  HADD2.F32 R0, -RZ, R15.H0_H0 ;  /* 0x2000000fff007230 */ /* 0x001fc40000004100 */
[----:B------:R-:W-:Y:S01]  /*08e0*/  FFMA.FTZ R16, R3, R3, R16 ;  /* 0x0000000303107223 */ /* 0x000fe20000010010 */
[----:B------:R-:W-:Y:S01]  /*08f0*/  FADD.FTZ R15, R14, R3 ;  /* 0x000000030e0f7221 */ /* 0x000fe20000010000 */
[----:B-1----:R-:W-:Y:S01]  /*0900*/  HADD2.F32 R2, -RZ, R20.H1_H1 ;  /* 0x30000014ff027230 */ /* 0x002fe20000004100 */
[----:B------:R0:W-:Y:S04]  /*0910*/  STL [R1+0x8], R3 ;  /* 0x0000080301007387 */ /* 0x0001e80000100800 */
[----:B------:R1:W-:Y:S01]  /*0920*/  STL [R1+0x4], R2 ;  /* 0x0000040201007387 */ /* 0x0003e20000100800 */
[----:B------:R-:W-:Y:S01]  /*0930*/  FFMA.FTZ R14, R2, R2, R16 ;  /* 0x00000002020e7223 */ /* 0x000fe20000010010 */
[----:B------:R-:W-:Y:S01]  /*0940*/  FADD.FTZ R15, R15, R2 ;  /* 0x000000020f0f7221 */ /* 0x000fe20000010000 */
[----:B------:R-:W-:-:S02]  /*0950*/  HADD2.F32 R18, -RZ, R22.H0_H0 ;  /* 0x20000016ff127230 */ /* 0x000fc40000004100 */
[--C-:B0-----:R-:W-:Y:S02]  /*0960*/  HADD2.F32 R3, -RZ, R17.reuse.H0_H0 ;  /* 0x20000011ff037230 */ /* 0x101fe40000004100 */
[----:B-1----:R-:W-:-:S03]  /*0970*/  HADD2.F32 R2, -RZ, R17.H1_H1 ;  /* 0x30000011ff027230 */ /* 0x002fc60000004100 */
[----:B------:R-:W-:Y:S04]  /*0980*/  STL [R1+0x6c], R3 ;  /* 0x00006c0301007387 */ /* 0x000fe80000100800 */
[----:B------:R0:W-:Y:S04]  /*0990*/  STL [R1], R18 ;  /* 0x0000001201007387 */ /* 0x0001e80000100800 */
[----:B------:R1:W-:Y:S04]  /*09a0*/  STL [R1+0x68], R2 ;  /* 0x0000680201007387 */ /* 0x0003e80000100800 */
[----:B------:R-:W2:Y:S01]  /*09b0*/  LDL R20, [R1+0x8c] ;  /* 0x00008c0001147983 */ /* 0x000ea20000100800 */
[----:B------:R-:W-:-:S02]  /*09c0*/  HADD2.F32 R36, -RZ, R22.H1_H1 ;  /* 0x30000016ff247230 */ /* 0x000fc40000004100 */
[----:B------:R-:W-:Y:S01]  /*09d0*/  FFMA.FTZ R14, R18, R18, R14 ;  /* 0x00000012120e7223 */ /* 0x000fe2000001000e */
[----:B------:R-:W-:-:S03]  /*09e0*/  FADD.FTZ R16, R15, R18 ;  /* 0x000000120f107221 */ /* 0x000fc60000010000 */
[----:B------:R-:W-:Y:S01]  /*09f0*/  FFMA.FTZ R15, R36, R36, R14 ;  /* 0x00000024240f7223 */ /* 0x000fe2000001000e */
[----:B------:R-:W-:Y:S01]  /*0a00*/  FADD.FTZ R14, R16, R36 ;  /* 0x00000024100e7221 */ /* 0x000fe20000010000 */
[----:B0-----:R-:W-:Y:S01]  /*0a10*/  FFMA.FTZ R18, R0, R0, RZ ;  /* 0x0000000000127223 */ /* 0x001fe200000100ff */
[--C-:B------:R-:W-:Y:S02]  /*0a20*/  HADD2.F32 R35, -RZ, R24.reuse.H0_H0 ;  /* 0x20000018ff237230 */ /* 0x100fe40000004100 */
[----:B------:R-:W-:-:S03]  /*0a30*/  HADD2.F32 R34, -RZ, R24.H1_H1 ;  /* 0x30000018ff227230 */ /* 0x000fc60000004100 */
[----:B------:R-:W-:Y:S01]  /*0a40*/  FFMA.FTZ R15, R35, R35, R15 ;  /* 0x00000023230f7223 */ /* 0x000fe2000001000f */
[----:B------:R-:W-:Y:S01]  /*0a50*/  FADD.FTZ R14, R14, R35 ;  /* 0x000000230e0e7221 */ /* 0x000fe20000010000 */
[--C-:B------:R-:W-:Y:S02]  /*0a60*/  HADD2.F32 R33, -RZ, R26.reuse.H0_H0 ;  /* 0x2000001aff217230 */ /* 0x100fe40000004100 */
[----:B------:R-:W-:Y:S01]  /*0a70*/  FFMA.FTZ R15, R34, R34, R15 ;  /* 0x00000022220f7223 */ /* 0x000fe2000001000f */
[----:B------:R-:W-:Y:S01]  /*0a80*/  FADD.FTZ R14, R14, R34 ;  /* 0x000000220e0e7221 */ /* 0x000fe20000010000 */
[----:B------:R-:W-:Y:S02]  /*0a90*/  HADD2.F32 R26, -RZ, R26.H1_H1 ;  /* 0x3000001aff1a7230 */ /* 0x000fe40000004100 */
[----:B------:R-:W-:Y:S01]  /*0aa0*/  FADD.FTZ R17, RZ, R0 ;  /* 0x00000000ff117221 */ /* 0x000fe20000010000 */
[----:B------:R-:W-:Y:S01]  /*0ab0*/  FFMA.FTZ R15, R33, R33, R15 ;  /* 0x00000021210f7223 */ /* 0x000fe2000001000f */
[----:B------:R-:W-:Y:S01]  /*0ac0*/  FADD.FTZ R14, R14, R33 ;  /* 0x000000210e0e7221 */ /* 0x000fe20000010000 */
[----:B------:R-:W-:-:S02]  /*0ad0*/  HADD2.F32 R16, -RZ, R28.H0_H0 ;  /* 0x2000001cff107230 */ /* 0x000fc40000004100 */
[----:B------:R-:W-:Y:S01]  /*0ae0*/  FFMA.FTZ R18, R37, R37, R18 ;  /* 0x0000002525127223 */ /* 0x000fe20000010012 */
[----:B------:R-:W-:Y:S01]  /*0af0*/  FFMA.FTZ R15, R26, R26, R15 ;  /* 0x0000001a1a0f7223 */ /* 0x000fe2000001000f */
[----:B------:R-:W-:Y:S01]  /*0b00*/  FADD.FTZ R14, R14, R26 ;  /* 0x0000001a0e0e7221 */ /* 0x000fe20000010000 */
[----:B------:R-:W-:Y:S01]  /*0b10*/  FADD.FTZ R17, R17, R37 ;  /* 0x0000002511117221 */ /* 0x000fe20000010000 */
[----:B------:R-:W-:Y:S02]  /*0b20*/  HADD2.F32 R28, -RZ, R28.H1_H1 ;  /* 0x3000001cff1c7230 */ /* 0x000fe40000004100 */
[----:B------:R-:W-:Y:S01]  /*0b30*/  FFMA.FTZ R18, R3, R3, R18 ;  /* 0x0000000303127223 */ /* 0x000fe20000010012 */
[----:B------:R-:W-:Y:S01]  /*0b40*/  FFMA.FTZ R15, R16, R16, R15 ;  /* 0x00000010100f7223 */ /* 0x000fe2000001000f */
[----:B------:R-:W-:Y:S01]  /*0b50*/  FADD.FTZ R14, R14, R16 ;  /* 0x000000100e0e7221 */ /* 0x000fe20000010000 */
        /* <DEDUP_REMOVED lines=8> */
[----:B------:R-:W-:Y:S01]  /*0be0*/  FADD.FTZ R17, R17, R22 ;  /* 0x0000001611117221 */ /* 0x000fe20000010000 */
[----:B------:R-:W-:Y:S02]  /*0bf0*/  STL [R1+0x64], R22 ;  /* 0x0000641601007387 */ /* 0x000fe40000100800 */
[----:B------:R-:W-:Y:S01]  /*0c00*/  FFMA.FTZ R18, R19, R19, R18 ;  /* 0x0000001313127223 */ /* 0x000fe20000010012 */
[----:B------:R-:W-:Y:S01]  /*0c10*/  FADD.FTZ R17, R17, R19 ;  /* 0x0000001311117221 */ /* 0x000fe20000010000 */
[----:B------:R0:W5:Y:S04]  /*0c20*/  LDL.LU R3, [R1+0xa0] ;  /* 0x0000a00001037983 */ /* 0x0001680000300800 */
[----:B-1----:R0:W5:Y:S04]  /*0c30*/  LDL.LU R2, [R1+0x98] ;  /* 0x0000980001027983 */ /* 0x0021680000300800 */
[----:B------:R1:W-:Y:S02]  /*0c40*/  STL [R1+0x60], R19 ;  /* 0x0000601301007387 */ /* 0x0003e40000100800 */
[--C-:B-1----:R-:W-:Y:S01]  /*0c50*/  HADD2.F32 R19, -RZ, R21.reuse.H1_H1 ;  /* 0x30000015ff137230 */ /* 0x102fe20000004100 */
[----:B------:R-:W-:Y:S01]  /*0c60*/  BSSY B0, `(.L_x_3038) ;  /* 0x00000cb000007945 */ /* 0x000fe20003800000 */
[----:B--2---:R1:W-:Y:S02]  /*0c70*/  STS.64 [R20], R14 ;  /* 0x0000000e14007388 */ /* 0x0043e40000000a00 */
[----:B-1----:R-:W-:-:S05]  /*0c80*/  HADD2.F32 R15, -RZ, R21.H0_H0 ;  /* 0x20000015ff0f7230 */ /* 0x002fca0000004100 */
[----:B------:R1:W-:Y:S01]  /*0c90*/  STL [R1+0x54], R15 ;  /* 0x0000540f01007387 */ /* 0x0003e20000100800 */
[----:B------:R-:W-:Y:S01]  /*0ca0*/  FFMA.FTZ R14, R15, R15, R18 ;  /* 0x0000000f0f0e7223 */ /* 0x000fe20000010012 */
[----:B------:R-:W-:-:S03]  /*0cb0*/  HADD2.F32 R18, -RZ, R23.H0_H0 ;  /* 0x20000017ff127230 */ /* 0x000fc60000004100 */
[----:B------:R-:W-:Y:S01]  /*0cc0*/  FFMA.FTZ R14, R19, R19, R14 ;  /* 0x00000013130e7223 */ /* 0x000fe2000001000e */
[----:B-1----:R-:W-:Y:S01]  /*0cd0*/  FADD.FTZ R15, R17, R15 ;  /* 0x0000000f110f7221 */ /* 0x002fe20000010000 */
[----:B------:R1:W-:Y:S03]  /*0ce0*/  STL [R1+0x50], R19 ;  /* 0x0000501301007387 */ /* 0x0003e60000100800 */
[----:B------:R-:W-:Y:S01]  /*0cf0*/  FADD.FTZ R15, R15, R19 ;  /* 0x000000130f0f7221 */ /* 0x000fe20000010000 */
[----:B------:R2:W-:Y:S01]  /*0d00*/  STL [R1+0x4c], R18 ;  /* 0x00004c1201007387 */ /* 0x0005e20000100800 */
[----:B------:R-:W-:Y:S01]  /*0d10*/  FFMA.FTZ R14, R18, R18, R14 ;  /* 0x00000012120e7223 */ /* 0x000fe2000001000e */
[----:B------:R-:W-:Y:S02]  /*0d20*/  HADD2.F32 R17, -RZ, R25.H1_H1 ;  /* 0x30000019ff117230 */ /* 0x000fe40000004100 */
[----:B------:R-:W-:Y:S01]  /*0d30*/  FADD.FTZ R15, R15, R18 ;  /* 0x000000120f0f7221 */ /* 0x000fe20000010000 */
[----:B-1----:R-:W-:-:S02]  /*0d40*/  HADD2.F32 R19, -RZ, R23.H1_H1 ;  /* 0x30000017ff137230 */ /* 0x002fc40000004100 */
[----:B--2---:R-:W-:Y:S02]  /*0d50*/  HADD2.F32 R18, -RZ, R25.H0_H0 ;  /* 0x20000019ff127230 */ /* 0x004fe40000004100 */
[----:B------:R-:W1:Y:S01]  /*0d60*/  S2R R25, SR_TID.X ;  /* 0x0000000000197919 */ /* 0x000e620000002100 */
[----:B------:R-:W-:Y:S01]  /*0d70*/  FFMA.FTZ R14, R19, R19, R14 ;  /* 0x00000013130e7223 */ /* 0x000fe2000001000e */
[----:B------:R-:W-:Y:S01]  /*0d80*/  FADD.FTZ R15, R15, R19 ;  /* 0x000000130f0f7221 */ /* 0x000fe20000010000 */
[----:B------:R2:W-:Y:S02]  /*0d90*/  STL [R1+0x18], R19 ;  /* 0x0000181301007387 */ /* 0x0005e40000100800 */
[----:B------:R-:W-:Y:S01]  /*0da0*/  FFMA.FTZ R14, R18, R18, R14 ;  /* 0x00000012120e7223 */ /* 0x000fe2000001000e */
[----:B------:R-:W-:Y:S01]  /*0db0*/  FADD.FTZ R15, R15, R18 ;  /* 0x000000120f0f7221 */ /* 0x000fe20000010000 */
[----:B------:R3:W-:Y:S02]  /*0dc0*/  STL [R1+0x48], R18 ;  /* 0x0000481201007387 */ /* 0x0007e40000100800 */
[----:B------:R-:W-:Y:S01]  /*0dd0*/  FFMA.FTZ R14, R17, R17, R14 ;  /* 0x00000011110e7223 */ /* 0x000fe2000001000e */
[----:B------:R-:W-:Y:S01]  /*0de0*/  FADD.FTZ R15, R15, R17 ;  /* 0x000000110f0f7221 */ /* 0x000fe20000010000 */
[----:B------:R4:W-:Y:S01]  /*0df0*/  STL [R1+0x28], R17 ;  /* 0x0000281101007387 */ /* 0x0009e20000100800 */
[----:B--2---:R-:W-:-:S02]  /*0e00*/  HADD2.F32 R19, -RZ, R27.H1_H1 ;  /* 0x3000001bff137230 */ /* 0x004fc40000004100 */
[----:B---3--:R-:W-:-:S05]  /*0e10*/  HADD2.F32 R18, -RZ, R27.H0_H0 ;  /* 0x2000001bff127230 */ /* 0x008fca0000004100 */
[----:B----4-:R-:W-:Y:S01]  /*0e20*/  FFMA.FTZ R17, R18, R18, R14 ;  /* 0x0000001212117223 */ /* 0x010fe2000001000e */
[----:B------:R2:W-:Y:S01]  /*0e30*/  STL [R1+0x44], R18 ;  /* 0x0000441201007387 */ /* 0x0005e20000100800 */
[----:B------:R-:W-:Y:S02]  /*0e40*/  FADD.FTZ R14, R15, R18 ;  /* 0x000000120f0e7221 */ /* 0x000fe40000010000 */
[----:B------:R-:W-:Y:S01]  /*0e50*/  FFMA.FTZ R15, R19, R19, R17 ;  /* 0x00000013130f7223 */ /* 0x000fe20000010011 */
[--C-:B------:R-:W-:Y:S01]  /*0e60*/  HADD2.F32 R17, -RZ, R29.reuse.H1_H1 ;  /* 0x3000001dff117230 */ /* 0x100fe20000004100 */
[----:B------:R-:W-:Y:S01]  /*0e70*/  STL [R1+0x38], R19 ;  /* 0x0000381301007387 */ /* 0x000fe20000100800 */
[----:B--2---:R-:W-:Y:S02]  /*0e80*/  HADD2.F32 R18, -RZ, R29.H0_H0 ;  /* 0x2000001dff127230 */ /* 0x004fe40000004100 */
[----:B------:R-:W-:-:S03]  /*0e90*/  FADD.FTZ R14, R14, R19 ;  /* 0x000000130e0e7221 */ /* 0x000fc60000010000 */
[----:B------:R-:W-:Y:S04]  /*0ea0*/  STL [R1+0x40], R18 ;  /* 0x0000401201007387 */ /* 0x000fe80000100800 */
[----:B------:R-:W-:Y:S01]  /*0eb0*/  STL [R1+0x3c], R17 ;  /* 0x00003c1101007387 */ /* 0x000fe20000100800 */
[----:B-1----:R-:W-:Y:S01]  /*0ec0*/  ISETP.GT.U32.AND P0, PT, R25, 0x3f, PT ;  /* 0x0000003f1900780c */ /* 0x002fe20003f04070 */
[----:B------:R-:W-:Y:S01]  /*0ed0*/  FFMA.FTZ R15, R18, R18, R15 ;  /* 0x00000012120f7223 */ /* 0x000fe2000001000f */
[----:B------:R-:W-:-:S03]  /*0ee0*/  FADD.FTZ R14, R14, R18 ;  /* 0x000000120e0e7221 */ /* 0x000fc60000010000 */
[----:B------:R-:W-:Y:S01]  /*0ef0*/  FFMA.FTZ R15, R17, R17, R15 ;  /* 0x00000011110f7223 */ /* 0x000fe2000001000f */
[----:B------:R-:W-:-:S05]  /*0f00*/  FADD.FTZ R14, R14, R17 ;  /* 0x000000110e0e7221 */ /* 0x000fca0000010000 */
[----:B------:R1:W-:Y:S02]  /*0f10*/  STS.64 [R20+0x1680], R14 ;  /* 0x0016800e14007388 */ /* 0x0003e40000000a00 */
[----:B-1----:R-:W-:Y:S01]  /*0f20*/  CS2R R14, SRZ ;  /* 0x00000000000e7805 */ /* 0x002fe2000001ff00 */
[----:B------:R-:W-:Y:S06]  /*0f30*/  BAR.SYNC.DEFER_BLOCKING 0x0 ;  /* 0x0000000000007b1d */ /* 0x000fec0000010000 */
[----:B0-----:R-:W-:Y:S05]  /*0f40*/  @P0 BRA `(.L_x_3039) ;  /* 0x0000000800700947 */ /* 0x001fea0003800000 */
[----:B------:R-:W0:Y:S01]  /*0f50*/  S2R R20, SR_CgaCtaId ;  /* 0x0000000000147919 */ /* 0x000e220000008800 */
[----:B------:R-:W-:Y:S02]  /*0f60*/  SHF.R.U32.HI R14, RZ, 0x1, R25 ;  /* 0x00000001ff0e7819 */ /* 0x000fe40000011619 */
[----:B------:R-:W-:-:S03]  /*0f70*/  SHF.L.U32 R24, R25, 0x3, RZ ;  /* 0x0000000319187819 */ /* 0x000fc600000006ff */
[----:B------:R-:W-:Y:S01]  /*0f80*/  IMAD R14, R14, 0x1e, RZ ;  /* 0x0000001e0e0e7824 */ /* 0x000fe200078e02ff */
[----:B------:R-:W-:-:S04]  /*0f90*/  LOP3.LUT R24, R24, 0x8, RZ, 0xc0, !PT ;  /* 0x0000000818187812 */ /* 0x000fc800078ec0ff */
[----:B------:R-:W-:Y:S02]  /*0fa0*/  IADD3 R17, R14, 0x2, RZ ;  /* 0x000000020e117810 */ /* 0x000fe40007ffe0ff */
[----:B------:R-:W-:Y:S02]  /*0fb0*/  SHF.R.U32.HI R18, RZ, 0x1, R14 ;  /* 0x00000001ff127819 */ /* 0x000fe4000001160e */
[--C-:B------:R-:W-:Y:S02]  /*0fc0*/  SHF.R.U32.HI R15, RZ, 0x1, R17.reuse ;  /* 0x00000001ff0f7819 */ /* 0x100fe40000011611 */
[----:B------:R-:W-:Y:S02]  /*0fd0*/  SHF.R.U32.HI R17, RZ, 0x2, R17 ;  /* 0x00000002ff117819 */ /* 0x000fe40000011611 */
[----:B------:R-:W-:Y:S02]  /*0fe0*/  LOP3.LUT R15, R15, 0x1, RZ, 0xc0, !PT ;  /* 0x000000010f0f7812 */ /* 0x000fe400078ec0ff */
[----:B------:R-:W-:-:S02]  /*0ff0*/  LOP3.LUT R18, R18, 0x1, RZ, 0xc0, !PT ;  /* 0x0000000112127812 */ /* 0x000fc400078ec0ff */
[----:B------:R-:W-:Y:S01]  /*1000*/  SHF.R.U32.HI R19, RZ, 0x2, R14 ;  /* 0x00000002ff137819 */ /* 0x000fe2000001160e */
[----:B------:R-:W-:Y:S01]  /*1010*/  IMAD R17, R15, 0xf0, R17 ;  /* 0x000000f00f117824 */ /* 0x000fe200078e0211 */
[----:B------:R-:W-:Y:S02]  /*1020*/  MOV R15, 0x400 ;  /* 0x00000400000f7802 */ /* 0x000fe40000000f00 */
[----:B------:R-:W-:Y:S01]  /*1030*/  IADD3 R23, R14, 0x14, RZ ;  /* 0x000000140e177810 */ /* 0x000fe20007ffe0ff */
[----:B------:R-:W-:Y:S01]  /*1040*/  IMAD R18, R18, 0xf0, R19 ;  /* 0x000000f012127824 */ /* 0x000fe200078e0213 */
[----:B------:R-:W-:Y:S02]  /*1050*/  IADD3 R22, R14, 0x16, RZ ;  /* 0x000000160e167810 */ /* 0x000fe40007ffe0ff */
        /* <DEDUP_REMOVED lines=88> */
[----:B------:R0:W1:Y:S02]  /*15e0*/  LDS.64 R18, [R17] ;  /* 0x0000000011127984 */ /* 0x0000640000000a00 */
[--C-:B0-----:R-:W-:Y:S02]  /*15f0*/  SHF.R.U32.HI R17, RZ, 0x1, R23.reuse ;  /* 0x00000001ff117819 */ /* 0x101fe40000011617 */
[----:B------:R-:W-:Y:S02]  /*1600*/  SHF.R.U32.HI R23, RZ, 0x2, R23 ;  /* 0x00000002ff177819 */ /* 0x000fe40000011617 */
[----:B------:R-:W-:-:S05]  /*1610*/  LOP3.LUT R17, R17, 0x1, RZ, 0xc0, !PT ;  /* 0x0000000111117812 */ /* 0x000fca00078ec0ff */
[----:B------:R-:W-:Y:S01]  /*1620*/  IMAD R23, R17, 0xf0, R23 ;  /* 0x000000f011177824 */ /* 0x000fe200078e0217 */
[--C-:B------:R-:W-:Y:S02]  /*1630*/  SHF.R.U32.HI R17, RZ, 0x1, R22.reuse ;  /* 0x00000001ff117819 */ /* 0x100fe40000011616 */
[----:B------:R-:W-:Y:S02]  /*1640*/  SHF.R.U32.HI R22, RZ, 0x2, R22 ;  /* 0x00000002ff167819 */ /* 0x000fe40000011616 */
[----:B------:R-:W-:-:S05]  /*1650*/  LOP3.LUT R17, R17, 0x1, RZ, 0xc0, !PT ;  /* 0x0000000111117812 */ /* 0x000fca00078ec0ff */
[----:B------:R-:W-:-:S04]  /*1660*/  IMAD R22, R17, 0xf0, R22 ;  /* 0x000000f011167824 */ /* 0x000fc800078e0216 */
[----:B------:R-:W-:-:S05]  /*1670*/  IMAD R22, R22, 0x18, R15 ;  /* 0x0000001816167824 */ /* 0x000fca00078e020f */
[----:B------:R-:W-:Y:S01]  /*1680*/  IADD3 R22, R24, R22, RZ ;  /* 0x0000001618167210 */ /* 0x000fe20007ffe0ff */
[----:B-1----:R-:W-:Y:S01]  /*1690*/  FADD.FTZ R19, R21, R19 ;  /* 0x0000001315137221 */ /* 0x002fe20000010000 */
[----:B------:R-:W-:Y:S01]  /*16a0*/  IADD3 R21, R14, 0x18, RZ ;  /* 0x000000180e157810 */ /* 0x000fe20007ffe0ff */
[----:B------:R-:W-:-:S03]  /*16b0*/  FADD.FTZ R18, R20, R18 ;  /* 0x0000001214127221 */ /* 0x000fc60000010000 */
[--C-:B------:R-:W-:Y:S02]  /*16c0*/  SHF.R.U32.HI R17, RZ, 0x1, R21.reuse ;  /* 0x00000001ff117819 */ /* 0x100fe40000011615 */
[----:B------:R-:W-:Y:S02]  /*16d0*/  SHF.R.U32.HI R21, RZ, 0x2, R21 ;  /* 0x00000002ff157819 */ /* 0x000fe40000011615 */
[----:B------:R-:W-:-:S05]  /*16e0*/  LOP3.LUT R17, R17, 0x1, RZ, 0xc0, !PT ;  /* 0x0000000111117812 */ /* 0x000fca00078ec0ff */
[----:B------:R-:W-:Y:S01]  /*16f0*/  IMAD R21, R17, 0xf0, R21 ;  /* 0x000000f011157824 */ /* 0x000fe200078e0215 */
[C---:B------:R-:W-:Y:S02]  /*1700*/  IADD3 R17, R14.reuse, 0x1a, RZ ;  /* 0x0000001a0e117810 */ /* 0x040fe40007ffe0ff */
[----:B------:R-:W-:Y:S01]  /*1710*/  IADD3 R14, R14, 0x1c, RZ ;  /* 0x0000001c0e0e7810 */ /* 0x000fe20007ffe0ff */
[----:B------:R-:W-:Y:S01]  /*1720*/  IMAD R21, R21, 0x18, R15 ;  /* 0x0000001815157824 */ /* 0x000fe200078e020f */
[--C-:B------:R-:W-:Y:S02]  /*1730*/  SHF.R.U32.HI R20, RZ, 0x1, R17.reuse ;  /* 0x00000001ff147819 */ /* 0x100fe40000011611 */
[----:B------:R-:W-:Y:S02]  /*1740*/  SHF.R.U32.HI R17, RZ, 0x2, R17 ;  /* 0x00000002ff117819 */ /* 0x000fe40000011611 */
[----:B------:R-:W-:Y:S02]  /*1750*/  LOP3.LUT R20, R20, 0x1, RZ, 0xc0, !PT ;  /* 0x0000000114147812 */ /* 0x000fe400078ec0ff */
[----:B------:R-:W-:-:S03]  /*1760*/  IADD3 R21, R24, R21, RZ ;  /* 0x0000001518157210 */ /* 0x000fc60007ffe0ff */
[----:B------:R-:W-:Y:S01]  /*1770*/  IMAD R17, R20, 0xf0, R17 ;  /* 0x000000f014117824 */ /* 0x000fe200078e0211 */
[--C-:B------:R-:W-:Y:S02]  /*1780*/  SHF.R.U32.HI R20, RZ, 0x1, R14.reuse ;  /* 0x00000001ff147819 */ /* 0x100fe4000001160e */
[----:B------:R-:W-:Y:S01]  /*1790*/  SHF.R.U32.HI R14, RZ, 0x2, R14 ;  /* 0x00000002ff0e7819 */ /* 0x000fe2000001160e */
[----:B------:R-:W-:Y:S01]  /*17a0*/  IMAD R17, R17, 0x18, R15 ;  /* 0x0000001811117824 */ /* 0x000fe200078e020f */
[----:B------:R-:W-:-:S04]  /*17b0*/  LOP3.LUT R20, R20, 0x1, RZ, 0xc0, !PT ;  /* 0x0000000114147812 */ /* 0x000fc800078ec0ff */
[----:B------:R-:W-:Y:S01]  /*17c0*/  IADD3 R17, R24, R17, RZ ;  /* 0x0000001118117210 */ /* 0x000fe20007ffe0ff */
[----:B------:R-:W-:Y:S02]  /*17d0*/  IMAD R20, R20, 0xf0, R14 ;  /* 0x000000f014147824 */ /* 0x000fe400078e020e */
        /* <DEDUP_REMOVED lines=19> */
.L_x_3039:
[----:B------:R-:W-:Y:S05]  /*1910*/  BSYNC B0 ;  /* 0x0000000000007941 */ /* 0x000fea0003800000 */
.L_x_3038:
[----:B------:R-:W0:Y:S01]  /*1920*/  SHFL.BFLY PT, R18, R14, 0x1, 0x1f ;  /* 0x0c201f000e127f89 */ /* 0x000e2200000e0000 */
[C---:B------:R-:W-:Y:S01]  /*1930*/  LOP3.LUT P1, RZ, R25.reuse, 0xffffffc1, RZ, 0xc0, !PT ;  /* 0xffffffc119ff7812 */ /* 0x040fe2000782c0ff */
[----:B------:R-:W-:Y:S01]  /*1940*/  BSSY B0, `(.L_x_3040) ;  /* 0x0000013000007945 */ /* 0x000fe20003800000 */
[C---:B------:R-:W-:Y:S01]  /*1950*/  ISETP.NE.AND P2, PT, R25.reuse, RZ, PT ;  /* 0x000000ff1900720c */ /* 0x040fe20003f45270 */
[----:B------:R-:W1:Y:S01]  /*1960*/  SHFL.BFLY PT, R17, R15, 0x1, 0x1f ;  /* 0x0c201f000f117f89 */ /* 0x000e6200000e0000 */
[----:B------:R-:W-:Y:S01]  /*1970*/  ISETP.GT.U32.AND P0, PT, R25, 0xff, PT ;  /* 0x000000ff1900780c */ /* 0x000fe20003f04070 */
[----:B------:R-:W2:Y:S01]  /*1980*/  S2R R20, SR_CTAID.Y ;  /* 0x0000000000147919 */ /* 0x000ea20000002600 */
[----:B------:R-:W3:Y:S01]  /*1990*/  S2R R21, SR_CTAID.X ;  /* 0x0000000000157919 */ /* 0x000ee20000002500 */
[----:B0-----:R-:W-:Y:S01]  /*19a0*/  FADD.FTZ R14, R18, R14 ;  /* 0x0000000e120e7221 */ /* 0x001fe20000010000 */
[----:B-1----:R-:W-:-:S05]  /*19b0*/  FADD.FTZ R15, R17, R15 ;  /* 0x0000000f110f7221 */ /* 0x002fca0000010000 */
[----:B------:R-:W-:Y:S05]  /*19c0*/  @P1 BRA `(.L_x_3041) ;  /* 0x0000000000281947 */ /* 0x000fea0003800000 */
[----:B------:R-:W2:Y:S01]  /*19d0*/  LDC R17, c[0x0][0x10] ;  /* 0x00000400ff117b82 */ /* 0x000ea20000000800 */
[----:B------:R-:W-:-:S04]  /*19e0*/  SHF.R.U32.HI R18, RZ, 0x1, R25 ;  /* 0x00000001ff127819 */ /* 0x000fc80000011619 */
[----:B------:R-:W-:-:S04]  /*19f0*/  SHF.L.U32 R18, R18, 0x6, RZ ;  /* 0x0000000612127819 */ /* 0x000fc800000006ff */
[----:B---3--:R-:W-:Y:S01]  /*1a00*/  LOP3.LUT R18, R18, 0xffffffc0, R21, 0xe2, !PT ;  /* 0xffffffc012127812 */ /* 0x008fe200078ee215 */
[----:B--2---:R-:W-:-:S05]  /*1a10*/  IMAD R17, R17, UR4, R20 ;  /* 0x0000000411117c24 */ /* 0x004fca000f8e0214 */
[----:B------:R-:W-:Y:S02]  /*1a20*/  LEA R17, R17, R18, 0xb ;  /* 0x0000001211117211 */ /* 0x000fe400078e58ff */
[----:B------:R-:W0:Y:S02]  /*1a30*/  LDC.64 R18, c[0x0][0x248] ;  /* 0x00009200ff127b82 */ /* 0x000e240000000a00 */
[----:B------:R-:W-:-:S05]  /*1a40*/  SHF.L.U32 R17, R17, 0x1, RZ ;  /* 0x0000000111117819 */ /* 0x000fca00000006ff */
[----:B0-----:R-:W-:-:S05]  /*1a50*/  IMAD.WIDE.U32 R18, R17, 0x4, R18 ;  /* 0x0000000411127825 */ /* 0x001fca00078e0012 */
[----:B------:R0:W-:Y:S02]  /*1a60*/  STG.E.64 desc[UR6][R18.64], R14 ;  /* 0x0000000e12007986 */ /* 0x0001e4000c101b06 */
.L_x_3041:
[----:B------:R-:W-:Y:S05]  /*1a70*/  BSYNC B0 ;  /* 0x0000000000007941 */ /* 0x000fea0003800000 */
.L_x_3040:
[----:B------:R-:W-:Y:S06]  /*1a80*/  BAR.SYNC.DEFER_BLOCKING 0x0 ;  /* 0x0000000000007b1d */ /* 0x000fec0000010000 */
[----:B------:R-:W-:Y:S05]  /*1a90*/  @P2 BRA `(.L_x_3042) ;  /* 0x00000000003c2947 */ /* 0x000fea0003800000 */
[----:B0-----:R-:W2:Y:S01]  /*1aa0*/  LDC.64 R14, c[0x0][0x250] ;  /* 0x00009400ff0e7b82 */ /* 0x001ea20000000a00 */
[----:B---3--:R-:W-:Y:S02]  /*1ab0*/  ISETP.NE.AND P1, PT, R21, RZ, PT ;  /* 0x000000ff1500720c */ /* 0x008fe40003f25270 */
[----:B------:R-:W-:-:S04]  /*1ac0*/  MOV R17, 0x7fffffc1 ;  /* 0x7fffffc100117802 */ /* 0x000fc80000000f00 */
[----:B------:R-:W-:Y:S01]  /*1ad0*/  SEL R17, R17, 0x1, !P1 ;  /* 0x0000000111117807 */ /* 0x000fe20004800000 */
[----:B--2---:R-:W-:Y:S01]  /*1ae0*/  IMAD.WIDE.U32 R14, R20, 0x4, R14 ;  /* 0x00000004140e7825 */ /* 0x004fe200078e000e */
[----:B------:R-:W-:Y:S06]  /*1af0*/  MEMBAR.ALL.GPU ;  /* 0x0000000000007992 */ /* 0x000fec000000a000 */
[----:B------:R-:W-:-:S00]  /*1b00*/  ERRBAR ;  /* 0x00000000000079ab */ /* 0x000fc00000000000 */
[----:B------:R-:W-:Y:S06]  /*1b10*/  CGAERRBAR ;  /* 0x00000000000075ab */ /* 0x000fec0000000000 */
[----:B------:R0:W5:Y:S02]  /*1b20*/  ATOM.E.ADD.STRONG.GPU PT, R17, desc[UR6][R14.64], R17 ;  /* 0x000000110e11798a */ /* 0x00016400081ee1c6 */
.L_x_3043:
[----:B------:R-:W2:Y:S04]  /*1b30*/  LD.E.STRONG.GPU R18, desc[UR6][R14.64] ;  /* 0x000000060e127980 */ /* 0x000ea8000c10f900 */
[----:B--2---:R-:W-:Y:S01]  /*1b40*/  CCTL.IVALL ;  /* 0x00000000ff00798f */ /* 0x004fe20002000000 */
[----:B------:R-:W-:Y:S05]  /*1b50*/  YIELD ;  /* 0x0000000000007946 */ /* 0x000fea0003800000 */
[----:B-----5:R-:W-:-:S04]  /*1b60*/  LOP3.LUT R18, R18, R17, RZ, 0x3c, !PT ;  /* 0x0000001112127212 */ /* 0x020fc800078e3cff */
[----:B------:R-:W-:-:S13]  /*1b70*/  ISETP.GT.AND P1, PT, R18, -0x1, PT ;  /* 0xffffffff1200780c */ /* 0x000fda0003f24270 */
[----:B------:R-:W-:Y:S05]  /*1b80*/  @P1 BRA `(.L_x_3043) ;  /* 0xfffffffc00e81947 */ /* 0x000fea000383ffff */
.L_x_3042:
[----:B------:R-:W1:Y:S01]  /*1b90*/  S2R R29, SR_TID.X ;  /* 0x00000000001d7919 */ /* 0x000e620000002100 */
[----:B------:R-:W-:Y:S05]  /*1ba0*/  WARPSYNC.ALL ;  /* 0x0000000000007948 */ /* 0x000fea0003800000 */
[----:B------:R-:W-:Y:S01]  /*1bb0*/  BAR.SYNC.DEFER_BLOCKING 0x0 ;  /* 0x0000000000007b1d */ /* 0x000fe20000010000 */
[----:B0-----:R-:W-:-:S05]  /*1bc0*/  CS2R R14, SRZ ;  /* 0x00000000000e7805 */ /* 0x001fca000001ff00 */
[----:B------:R-:W-:Y:S04]  /*1bd0*/  BSSY B0, `(.L_x_3044) ;  /* 0x0000035000007945 */ /* 0x000fe80003800000 */
[----:B------:R-:W-:Y:S05]  /*1be0*/  @P0 BRA `(.L_x_3045) ;  /* 0x0000000000cc0947 */ /* 0x000fea0003800000 */
[----:B------:R-:W0:Y:S01]  /*1bf0*/  S2R R18, SR_CTAID.Y ;  /* 0x0000000000127919 */ /* 0x000e220000002600 */
[----:B------:R-:W0:Y:S01]  /*1c00*/  LDC R14, c[0x0][0x10] ;  /* 0x00000400ff0e7b82 */ /* 0x000e220000000800 */
[C---:B-1----:R-:W-:Y:S01]  /*1c10*/  SHF.L.U32 R15, R29.reuse, 0x3, RZ ;  /* 0x000000031d0f7819 */ /* 0x042fe200000006ff */
[----:B-----5:R1:W-:Y:S01]  /*1c20*/  STL.64 [R1+0xa0], R2 ;  /* 0x0000a00201007387 */ /* 0x0203e20000100a00 */
[----:B------:R-:W-:Y:S02]  /*1c30*/  LOP3.LUT R17, R29, 0x7, RZ, 0xc0, !PT ;  /* 0x000000071d117812 */ /* 0x000fe400078ec0ff */
[----:B------:R-:W-:-:S03]  /*1c40*/  LOP3.LUT R15, R15, 0x7fffffc0, RZ, 0xc0, !PT ;  /* 0x7fffffc00f0f7812 */ /* 0x000fc600078ec0ff */
[----:B-1----:R-:W1:Y:S01]  /*1c50*/  LDC.64 R2, c[0x0][0x248] ;  /* 0x00009200ff027b82 */ /* 0x002e620000000a00 */
[----:B0-----:R-:W-:-:S05]  /*1c60*/  IMAD R14, R14, UR4, R18 ;  /* 0x000000040e0e7c24 */ /* 0x001fca000f8e0212 */
[----:B------:R-:W-:-:S04]  /*1c70*/  LEA R14, R14, R15, 0xb ;  /* 0x0000000f0e0e7211 */ /* 0x000fc800078e58ff */
[----:B------:R-:W-:-:S04]  /*1c80*/  IADD3 R14, R14, R17, RZ ;  /* 0x000000110e0e7210 */ /* 0x000fc80007ffe0ff */
[----:B------:R-:W-:-:S04]  /*1c90*/  SHF.L.U32 R17, R14, 0x1, RZ ;  /* 0x000000010e117819 */ /* 0x000fc800000006ff */
[C---:B------:R-:W-:Y:S01]  /*1ca0*/  IADD3 R22, R17.reuse, 0x10, RZ ;  /* 0x0000001011167810 */ /* 0x040fe20007ffe0ff */
[C---:B-1----:R-:W-:Y:S01]  /*1cb0*/  IMAD.WIDE.U32 R18, R17.reuse, 0x4, R2 ;  /* 0x0000000411127825 */ /* 0x042fe200078e0002 */
[----:B--2---:R-:W-:-:S03]  /*1cc0*/  IADD3 R20, R17, 0x20, RZ ;  /* 0x0000002011147810 */ /* 0x004fc60007ffe0ff */
[--C-:B------:R-:W-:Y:S01]  /*1cd0*/  IMAD.WIDE.U32 R22, R22, 0x4, R2.reuse ;  /* 0x0000000416167825 */ /* 0x100fe200078e0002 */
[C---:B------:R-:W-:Y:S01]  /*1ce0*/  IADD3 R14, R17.reuse, 0x30, RZ ;  /* 0x00000030110e7810 */ /* 0x040fe20007ffe0ff */
[----:B------:R-:W2:Y:S02]  /*1cf0*/  LDG.E.64 R18, desc[UR6][R18.64] ;  /* 0x0000000612127981 */ /* 0x000ea4000c1e1b00 */
[--C-:B---3--:R-:W-:Y:S02]  /*1d00*/  IMAD.WIDE.U32 R20, R20, 0x4, R2.reuse ;  /* 0x0000000414147825 */ /* 0x108fe400078e0002 */
[----:B------:R-:W3:Y:S02]  /*1d10*/  LDG.E.64 R22, desc[UR6][R22.64] ;  /* 0x0000000616167981 */ /* 0x000ee4000c1e1b00 */
[----:B------:R-:W-:Y:S02]  /*1d20*/  IMAD.WIDE.U32 R14, R14, 0x4, R2 ;  /* 0x000000040e0e7825 */ /* 0x000fe400078e0002 */
[----:B------:R-:W4:Y:S04]  /*1d30*/  LDG.E.64 R20, desc[UR6][R20.64] ;  /* 0x0000000614147981 */ /* 0x000f28000c1e1b00 */
[----:B------:R-:W4:Y:S01]  /*1d40*/  LDG.E.64 R14, desc[UR6][R14.64] ;  /* 0x000000060e0e7981 */ /* 0x000f22000c1e1b00 */
[----:B------:R-:W-:-:S05]  /*1d50*/  IADD3 R24, R17, 0x70, RZ ;  /* 0x0000007011187810 */ /* 0x000fca0007ffe0ff */
[----:B------:R-:W-:-:S06]  /*1d60*/  IMAD.WIDE.U32 R24, R24, 0x4, R2 ;  /* 0x0000000418187825 */ /* 0x000fcc00078e0002 */
[----:B------:R-:W4:Y:S01]  /*1d70*/  LDG.E.64 R24, desc[UR6][R24.64] ;  /* 0x0000000618187981 */ /* 0x000f22000c1e1b00 */
[----:B--2---:R-:W-:Y:S01]  /*1d80*/  FADD.FTZ R18, RZ, R18 ;  /* 0x00000012ff127221 */ /* 0x004fe20000010000 */
[----:B------:R-:W-:-:S03]  /*1d90*/  FADD.FTZ R19, RZ, R19 ;  /* 0x00000013ff137221 */ /* 0x000fc60000010000 */
[----:B---3--:R-:W-:Y:S01]  /*1da0*/  FADD.FTZ R18, R22, R18 ;  /* 0x0000001216127221 */ /* 0x008fe20000010000 */
[----:B------:R-:W-:Y:S01]  /*1db0*/  FADD.FTZ R19, R23, R19 ;  /* 0x0000001317137221 */ /* 0x000fe20000010000 */
[----:B------:R-:W-:Y:S02]  /*1dc0*/  IADD3 R22, R17, 0x60, RZ ;  /* 0x0000006011167810 */ /* 0x000fe40007ffe0ff */
[----:B----4-:R-:W-:Y:S01]  /*1dd0*/  FADD.FTZ R18, R20, R18 ;  /* 0x0000001214127221 */ /* 0x010fe20000010000 */
[----:B------:R-:W-:Y:S01]  /*1de0*/  FADD.FTZ R27, R21, R19 ;  /* 0x00000013151b7221 */ /* 0x000fe20000010000 */
[C---:B------:R-:W-:Y:S02]  /*1df0*/  IADD3 R20, R17.reuse, 0x50, RZ ;  /* 0x0000005011147810 */ /* 0x040fe40007ffe0ff */
[----:B------:R-:W-:Y:S01]  /*1e00*/  FADD.FTZ R14, R14, R18 ;  /* 0x000000120e0e7221 */ /* 0x000fe20000010000 */
[----:B------:R-:W-:Y:S02]  /*1e10*/  IADD3 R18, R17, 0x40, RZ ;  /* 0x0000004011127810 */ /* 0x000fe40007ffe0ff */
[----:B------:R-:W-:-:S04]  /*1e20*/  IMAD.WIDE.U32 R20, R20, 0x4, R2 ;  /* 0x0000000414147825 */ /* 0x000fc800078e0002 */
[--C-:B------:R-:W-:Y:S02]  /*1e30*/  IMAD.WIDE.U32 R18, R18, 0x4, R2.reuse ;  /* 0x0000000412127825 */ /* 0x100fe400078e0002 */
[----:B------:R-:W2:Y:S02]  /*1e40*/  LDG.E.64 R20, desc[UR6][R20.64] ;  /* 0x0000000614147981 */ /* 0x000ea4000c1e1b00 */
[----:B------:R-:W-:Y:S02]  /*1e50*/  IMAD.WIDE.U32 R22, R22, 0x4, R2 ;  /* 0x0000000416167825 */ /* 0x000fe400078e0002 */
[----:B------:R-:W3:Y:S04]  /*1e60*/  LDG.E.64 R18, desc[UR6][R18.64] ;  /* 0x0000000612127981 */ /* 0x000ee8000c1e1b00 */
[----:B------:R-:W4:Y:S04]  /*1e70*/  LDG.E.64 R22, desc[UR6][R22.64] ;  /* 0x0000000616167981 */ /* 0x000f28000c1e1b00 */
[----:B------:R0:W5:Y:S01]  /*1e80*/  LDL.LU.64 R2, [R1+0xa0] ;  /* 0x0000a00001027983 */ /* 0x0001620000300a00 */
[----:B------:R-:W-:Y:S01]  /*1e90*/  FADD.FTZ R15, R15, R27 ;  /* 0x0000001b0f0f7221 */ /* 0x000fe20000010000 */
[----:B---3--:R-:W-:-:S03]  /*1ea0*/  FADD.FTZ R14, R18, R14 ;  /* 0x0000000e120e7221 */ /* 0x008fc60000010000 */
[----:B------:R-:W-:Y:S01]  /*1eb0*/  FADD.FTZ R15, R19, R15 ;  /* 0x0000000f130f7221 */ /* 0x000fe20000010000 */
[----:B--2---:R-:W-:-:S03]  /*1ec0*/  FADD.FTZ R14, R20, R14 ;  /* 0x0000000e140e7221 */ /* 0x004fc60000010000 */
[----:B------:R-:W-:Y:S01]  /*1ed0*/  FADD.FTZ R15, R21, R15 ;  /* 0x0000000f150f7221 */ /* 0x000fe20000010000 */
[----:B----4-:R-:W-:-:S03]  /*1ee0*/  FADD.FTZ R14, R22, R14 ;  /* 0x0000000e160e7221 */ /* 0x010fc60000010000 */
[----:B------:R-:W-:Y:S01]  /*1ef0*/  FADD.FTZ R15, R23, R15 ;  /* 0x0000000f170f7221 */ /* 0x000fe20000010000 */
[----:B------:R-:W-:-:S03]  /*1f00*/  FADD.FTZ R14, R24, R14 ;  /* 0x0000000e180e7221 */ /* 0x000fc60000010000 */
[----:B0-----:R-:W-:-:S07]  /*1f10*/  FADD.FTZ R15, R25, R15 ;  /* 0x0000000f190f7221 */ /* 0x001fce0000010000 */
.L_x_3045:
[----:B------:R-:W-:Y:S05]  /*1f20*/  BSYNC B0 ;  /* 0x0000000000007941 */ /* 0x000fea0003800000 */
.L_x_3044:
[----:B------:R-:W0:Y:S01]  /*1f30*/  SHFL.BFLY PT, R18, R14, 0x4, 0x1f ;  /* 0x0c801f000e127f89 */ /* 0x000e2200000e0000 */
[----:B-1----:R-:W-:Y:S01]  /*1f40*/  LOP3.LUT P0, RZ, R29, 0xffffff07, RZ, 0xc0, !PT ;  /* 0xffffff071dff7812 */ /* 0x002fe2000780c0ff */
[----:B------:R-:W-:Y:S01]  /*1f50*/  ULDC.64 UR8, c[0x0][0x240] ;  /* 0x0000900000087ab9 */ /* 0x000fe20000000a00 */
[----:B------:R-:W-:Y:S01]  /*1f60*/  BSSY B0, `(.L_x_3046) ;  /* 0x0000022000007945 */ /* 0x000fe20003800000 */
[----:B------:R-:W1:Y:S01]  /*1f70*/  SHFL.BFLY PT, R17, R15, 0x4, 0x1f ;  /* 0x0c801f000f117f89 */ /* 0x000e6200000e0000 */
[----:B------:R-:W-:Y:S01]  /*1f80*/  ISETP.EQ.U32.AND P1, PT, RZ, UR8, PT ;  /* 0x00000008ff007c0c */ /* 0x000fe2000bf22070 */
[----:B------:R-:W4:Y:S01]  /*1f90*/  S2R R19, SR_CTAID.X ;  /* 0x0000000000137919 */ /* 0x000f220000002500 */
        /* <DEDUP_REMOVED lines=18> */
[----:B------:R-:W-:-:S04]  /*20c0*/  ISETP.GT.U32.OR P0, PT, R29, 0x1f, P0 ;  /* 0x0000001f1d00780c */ /* 0x000fc80000704470 */
[----:B------:R-:W-:-:S13]  /*20d0*/  ISETP.EQ.OR.EX P0, PT, RZ, UR9, P0, P1 ;  /* 0x00000009ff007c0c */ /* 0x000fda0008702710 */
[----:B0-----:R-:W-:Y:S05]  /*20e0*/  @P0 BRA `(.L_x_3047) ;  /* 0x0000000000240947 */ /* 0x001fea0003800000 */
[----:B------:R-:W4:Y:S01]  /*20f0*/  LDL R19, [R1+0x34] ;  /* 0x0000340001137983 */ /* 0x000f220000100800 */
[----:B------:R-:W-:Y:S02]  /*2100*/  LEA R18, R29, UR5, 0x3 ;  /* 0x000000051d127c11 */ /* 0x000fe4000f8e18ff */
[----:B------:R-:W-:Y:S02]  /*2110*/  SHF.R.S32.HI R17, RZ, 0x1f, R29 ;  /* 0x0000001fff117819 */ /* 0x000fe4000001141d */
[----:B-----5:R-:W-:-:S04]  /*2120*/  LEA R15, P0, R2, R29, 0x5 ;  /* 0x0000001d020f7211 */ /* 0x020fc800078028ff */
[----:B----4-:R-:W-:Y:S02]  /*2130*/  LEA.HI.X R17, R2, R17, R19, 0x5, P0 ;  /* 0x0000001102117211 */ /* 0x010fe400000f2c13 */
[----:B------:R-:W0:Y:S01]  /*2140*/  LDS.64 R18, [R18] ;  /* 0x0000000012127984 */ /* 0x000e220000000a00 */
[----:B------:R-:W-:-:S04]  /*2150*/  LEA R14, P0, R15, UR8, 0x3 ;  /* 0x000000080f0e7c11 */ /* 0x000fc8000f8018ff */
[----:B------:R-:W-:-:S05]  /*2160*/  LEA.HI.X R15, R15, UR9, R17, 0x3, P0 ;  /* 0x000000090f0f7c11 */ /* 0x000fca00080f1c11 */
[----:B0-----:R0:W-:Y:S04]  /*2170*/  STG.E.64 desc[UR6][R14.64], R18 ;  /* 0x000000120e007986 */ /* 0x0011e8000c101b06 */
.L_x_3047:
[----:B------:R-:W-:Y:S05]  /*2180*/  BSYNC B0 ;  /* 0x0000000000007941 */ /* 0x000fea0003800000 */
.L_x_3046:
[----:B0-----:R-:W4:Y:S01]  /*2190*/  LDL R14, [R1+0x94] ;  /* 0x00009400010e7983 */ /* 0x001f220000100800 */
[----:B------:R-:W-:Y:S01]  /*21a0*/  ULDC.64 UR10, c[0x0][0x210] ;  /* 0x00008400000a7ab9 */ /* 0x000fe20000000a00 */
[----:B------:R-:W-:Y:S02]  /*21b0*/  ULDC UR8, c[0x0][0x230] ;  /* 0x00008c0000087ab9 */ /* 0x000fe40000000800 */
[----:B---3--:R-:W3:Y:S04]  /*21c0*/  LDL.LU R21, [R1+0x14] ;  /* 0x0000140001157983 */ /* 0x008ee80000300800 */
[----:B--2---:R-:W2:Y:S01]  /*21d0*/  LDL R20, [R1+0x90] ;  /* 0x0000900001147983 */ /* 0x004ea20000100800 */
[----:B-----5:R-:W-:-:S03]  /*21e0*/  LEA R18, P0, R3, UR10, 0x1 ;  /* 0x0000000a03127c11 */ /* 0x020fc6000f8008ff */
[----:B------:R0:W-:Y:S04]  /*21f0*/  STL [R1+0x98], R2 ;  /* 0x0000980201007387 */ /* 0x0001e80000100800 */
[----:B------:R-:W2:Y:S04]  /*2200*/  LDL.LU R27, [R1+0x10] ;  /* 0x00001000011b7983 */ /* 0x000ea80000300800 */
[----:B------:R-:W2:Y:S01]  /*2210*/  LDL.LU R25, [R1+0xc] ;  /* 0x00000c0001197983 */ /* 0x000ea20000300800 */
[----:B------:R-:W-:Y:S02]  /*2220*/  HADD2.F32 R22, -RZ, R10.H0_H0 ;  /* 0x2000000aff167230 */ /* 0x000fe40000004100 */
[----:B------:R-:W-:Y:S01]  /*2230*/  HADD2.F32 R23, -RZ, R12.H0_H0 ;  /* 0x2000000cff177230 */ /* 0x000fe20000004100 */
[----:B------:R-:W2:Y:S01]  /*2240*/  LDL.LU R24, [R1+0x8] ;  /* 0x0000080001187983 */ /* 0x000ea20000300800 */
[----:B------:R-:W-:-:S02]  /*2250*/  HADD2.F32 R10, -RZ, R10.H1_H1 ;  /* 0x3000000aff0a7230 */ /* 0x000fc40000004100 */
[----:B------:R-:W-:Y:S01]  /*2260*/  HADD2.F32 R12, -RZ, R12.H1_H1 ;  /* 0x3000000cff0c7230 */ /* 0x000fe20000004100 */
[----:B0-----:R-:W2:Y:S04]  /*2270*/  LDL.LU R2, [R1] ;  /* 0x0000000001027983 */ /* 0x001ea80000300800 */
[----:B----4-:R-:W0:Y:S01]  /*2280*/  LDS.64 R14, [R14+UR5] ;  /* 0x000000050e0e7984 */ /* 0x010e220008000a00 */
[----:B---3--:R-:W-:-:S03]  /*2290*/  LEA.HI.X R19, R3, UR11, R21, 0x1, P0 ;  /* 0x0000000b03137c11 */ /* 0x008fc600080f0c15 */
[----:B--2---:R-:W1:Y:S01]  /*22a0*/  LDS.64 R20, [R20+UR5] ;  /* 0x0000000514147984 */ /* 0x004e620008000a00 */
[----:B0-----:R-:W-:-:S04]  /*22b0*/  FADD.FTZ R15, R15, UR8 ;  /* 0x000000080f0f7e21 */ /* 0x001fc80008010000 */
[----:B------:R-:W0:Y:S01]  /*22c0*/  MUFU.RSQ R17, R15 ;  /* 0x0000000f00117308 */ /* 0x000e220000001400 */
[--C-:B------:R-:W-:Y:S01]  /*22d0*/  FADD.FTZ R30, R30, -R14.reuse ;  /* 0x8000000e1e1e7221 */ /* 0x100fe20000010000 */
[----:B------:R-:W-:-:S03]  /*22e0*/  FADD.FTZ R32, R32, -R14 ;  /* 0x8000000e20207221 */ /* 0x000fc60000010000 */
[----:B0-----:R-:W-:Y:S01]  /*22f0*/  FMUL.FTZ R30, R30, R17 ;  /* 0x000000111e1e7220 */ /* 0x001fe20000410000 */
[----:B------:R-:W-:-:S03]  /*2300*/  FMUL.FTZ R32, R17, R32 ;  /* 0x0000002011207220 */ /* 0x000fc60000410000 */
[----:B------:R-:W-:Y:S01]  /*2310*/  FFMA.FTZ R30, R30, R22, R23 ;  /* 0x000000161e1e7223 */ /* 0x000fe20000010017 */
[----:B------:R-:W-:-:S05]  /*2320*/  FFMA.FTZ R32, R32, R10, R12 ;  /* 0x0000000a20207223 */ /* 0x000fca000001000c */
[----:B------:R-:W-:-:S04]  /*2330*/  F2FP.F16.F32.PACK_AB R3, R32, R30 ;  /* 0x0000001e2003723e */ /* 0x000fc800000000ff */
[----:B------:R-:W-:-:S05]  /*2340*/  PRMT R15, R3, 0x7632, R15 ;  /* 0x00007632030f7816 */ /* 0x000fca000000000f */
[----:B------:R1:W-:Y:S02]  /*2350*/  STG.E.U16 desc[UR6][R18.64+0x2], R15 ;  /* 0x0000020f12007986 */ /* 0x0003e4000c101506 */
[----:B-1----:R-:W-:Y:S01]  /*2360*/  FADD.FTZ R15, R21, UR8 ;  /* 0x00000008150f7e21 */ /* 0x002fe20008010000 */
[--C-:B------:R-:W-:Y:S01]  /*2370*/  FADD.FTZ R21, R0, -R20.reuse ;  /* 0x8000001400157221 */ /* 0x100fe20000010000 */
[----:B------:R-:W-:Y:S01]  /*2380*/  FADD.FTZ R37, R37, -R20 ;  /* 0x8000001425257221 */ /* 0x000fe20000010000 */
[----:B------:R0:W-:Y:S01]  /*2390*/  STG.E.U16 desc[UR6][R18.64], R3 ;  /* 0x0000000312007986 */ /* 0x0001e2000c101506 */
[--C-:B------:R-:W-:Y:S01]  /*23a0*/  FADD.FTZ R35, R35, -R14.reuse ;  /* 0x8000000e23237221 */ /* 0x100fe20000010000 */
[--C-:B------:R-:W-:Y:S01]  /*23b0*/  FADD.FTZ R33, R33, -R14.reuse ;  /* 0x8000000e21217221 */ /* 0x100fe20000010000 */
[----:B------:R-:W1:Y:S01]  /*23c0*/  MUFU.RSQ R15, R15 ;  /* 0x0000000f000f7308 */ /* 0x000e620000001400 */
[--C-:B------:R-:W-:Y:S02]  /*23d0*/  HADD2.F32 R0, -RZ, R13.reuse.H0_H0 ;  /* 0x2000000dff007230 */ /* 0x100fe40000004100 */
[----:B------:R-:W-:Y:S01]  /*23e0*/  FADD.FTZ R16, R16, -R14 ;  /* 0x8000000e10107221 */ /* 0x000fe20000010000 */
[----:B------:R-:W-:-:S02]  /*23f0*/  HADD2.F32 R13, -RZ, R13.H1_H1 ;  /* 0x3000000dff0d7230 */ /* 0x000fc40000004100 */
[----:B------:R-:W-:Y:S01]  /*2400*/  FADD.FTZ R36, R36, -R14 ;  /* 0x8000000e24247221 */ /* 0x000fe20000010000 */
[----:B------:R-:W-:Y:S01]  /*2410*/  ULDC.64 UR8, c[0x0][0x238] ;  /* 0x00008e0000087ab9 */ /* 0x000fe20000000a00 */
[--C-:B0-----:R-:W-:Y:S02]  /*2420*/  HADD2.F32 R3, -RZ, R11.reuse.H0_H0 ;  /* 0x2000000bff037230 */ /* 0x101fe40000004100 */
[----:B------:R-:W-:Y:S02]  /*2430*/  HADD2.F32 R11, -RZ, R11.H1_H1 ;  /* 0x3000000bff0b7230 */ /* 0x000fe40000004100 */
[----:B-1----:R-:W-:Y:S01]  /*2440*/  FMUL.FTZ R21, R21, R15 ;  /* 0x0000000f15157220 */ /* 0x002fe20000410000 */
[----:B------:R-:W-:-:S03]  /*2450*/  FMUL.FTZ R37, R15, R37 ;  /* 0x000000250f257220 */ /* 0x000fc60000410000 */
[----:B------:R-:W-:Y:S01]  /*2460*/  FFMA.FTZ R21, R21, R3, R0 ;  /* 0x0000000315157223 */ /* 0x000fe20000010000 */
[----:B------:R-:W-:-:S05]  /*2470*/  FFMA.FTZ R37, R37, R11, R13 ;  /* 0x0000000b25257223 */ /* 0x000fca000001000d */
[----:B------:R-:W-:-:S05]  /*2480*/  F2FP.F16.F32.PACK_AB R21, R37, R21 ;  /* 0x000000152515723e */ /* 0x000fca00000000ff */
[----:B------:R0:W-:Y:S04]  /*2490*/  STG.E.U16 desc[UR6][R18.64+0x4], R21 ;  /* 0x0000041512007986 */ /* 0x0001e8000c101506 */
[----:B------:R-:W-:Y:S01]  /*24a0*/  STL [R1+0xb4], R0 ;  /* 0x0000b40001007387 */ /* 0x000fe20000100800 */
[----:B0-----:R-:W-:-:S05]  /*24b0*/  PRMT R21, R21, 0x7632, R21 ;  /* 0x0000763215157816 */ /* 0x001fca0000000015 */
[----:B------:R0:W-:Y:S02]  /*24c0*/  STG.E.U16 desc[UR6][R18.64+0x6], R21 ;  /* 0x0000061512007986 */ /* 0x0001e4000c101506 */
[--C-:B0-----:R-:W-:Y:S02]  /*24d0*/  FADD.FTZ R18, R27, -R14.reuse ;  /* 0x8000000e1b127221 */ /* 0x101fe40000010000 */
[----:B------:R-:W2:Y:S01]  /*24e0*/  LDL.LU R27, [R1+0x5c] ;  /* 0x00005c00011b7983 */ /* 0x000ea20000300800 */
[----:B------:R-:W-:-:S03]  /*24f0*/  FADD.FTZ R19, R25, -R14 ;  /* 0x8000000e19137221 */ /* 0x000fc60000010000 */
[----:B------:R-:W3:Y:S04]  /*2500*/  LDL.LU R25, [R1+0x58] ;  /* 0x0000580001197983 */ /* 0x000ee80000300800 */
[----:B------:R-:W4:Y:S01]  /*2510*/  LDL.LU R0, [R1+0x4] ;  /* 0x0000040001007983 */ /* 0x000f220000300800 */
[--C-:B------:R-:W-:Y:S01]  /*2520*/  FADD.FTZ R21, R24, -R14.reuse ;  /* 0x8000000e18157221 */ /* 0x100fe20000010000 */
[C---:B------:R-:W-:Y:S01]  /*2530*/  FMUL.FTZ R18, R17.reuse, R18 ;  /* 0x0000001211127220 */ /* 0x040fe20000410000 */
[----:B------:R-:W-:Y:S01]  /*2540*/  FADD.FTZ R24, R2, -R14 ;  /* 0x8000000e02187221 */ /* 0x000fe20000010000 */
[C---:B------:R-:W-:Y:S01]  /*2550*/  FMUL.FTZ R19, R17.reuse, R19 ;  /* 0x0000001311137220 */ /* 0x040fe20000410000 */
[C---:B------:R-:W-:Y:S01]  /*2560*/  FMUL.FTZ R21, R17.reuse, R21 ;  /* 0x0000001511157220 */ /* 0x040fe20000410000 */
[C-C-:B------:R-:W-:Y:S01]  /*2570*/  FFMA.FTZ R29, R22.reuse, R18, R23.reuse ;  /* 0x00000012161d7223 */ /* 0x140fe20000010017 */
[C---:B------:R-:W-:Y:S01]  /*2580*/  FMUL.FTZ R24, R17.reuse, R24 ;  /* 0x0000001811187220 */ /* 0x040fe20000410000 */
[C-C-:B------:R-:W-:Y:S01]  /*2590*/  FFMA.FTZ R18, R22.reuse, R19, R23.reuse ;  /* 0x0000001316127223 */ /* 0x140fe20000010017 */
[C---:B------:R-:W-:Y:S01]  /*25a0*/  FMUL.FTZ R35, R17.reuse, R35 ;  /* 0x0000002311237220 */ /* 0x040fe20000410000 */
[C-C-:B------:R-:W-:Y:S01]  /*25b0*/  FFMA.FTZ R2, R22.reuse, R21, R23.reuse ;  /* 0x0000001516027223 */ /* 0x140fe20000010017 */
[----:B------:R-:W-:Y:S01]  /*25c0*/  FMUL.FTZ R33, R17, R33 ;  /* 0x0000002111217220 */ /* 0x000fe20000410000 */
[----:B------:R-:W-:Y:S01]  /*25d0*/  STL [R1+0x14], R29 ;  /* 0x0000141d01007387 */ /* 0x000fe20000100800 */
[----:B------:R-:W-:-:S03]  /*25e0*/  FFMA.FTZ R19, R22, R24, R23 ;  /* 0x0000001816137223 */ /* 0x000fc60000010017 */
[----:B------:R0:W-:Y:S01]  /*25f0*/  STL [R1+0x2c], R18 ;  /* 0x00002c1201007387 */ /* 0x0001e20000100800 */
[----:B------:R-:W-:-:S03]  /*2600*/  FMUL.FTZ R16, R17, R16 ;  /* 0x0000001011107220 */ /* 0x000fc60000410000 */
[----:B------:R1:W-:Y:S01]  /*2610*/  STL [R1+0x30], R2 ;  /* 0x0000300201007387 */ /* 0x0003e20000100800 */
[----:B0-----:R-:W-:-:S03]  /*2620*/  FFMA.FTZ R18, R22, R35, R23 ;  /* 0x0000002316127223 */ /* 0x001fc60000010017 */
[----:B------:R0:W-:Y:S01]  /*2630*/  STL [R1+0x24], R19 ;  /* 0x0000241301007387 */ /* 0x0001e20000100800 */
[----:B-1----:R-:W-:-:S03]  /*2640*/  FFMA.FTZ R2, R22, R33, R23 ;  /* 0x0000002116027223 */ /* 0x002fc60000010017 */
[----:B0-----:R-:W3:Y:S04]  /*2650*/  LDL.LU R19, [R1+0x70] ;  /* 0x0000700001137983 */ /* 0x001ee80000300800 */
[----:B------:R0:W-:Y:S04]  /*2660*/  STL [R1+0x20], R18 ;  /* 0x0000201201007387 */ /* 0x0001e80000100800 */
[----:B0-----:R-:W3:Y:S04]  /*2670*/  LDL.LU R18, [R1+0x74] ;  /* 0x0000740001127983 */ /* 0x001ee80000300800 */
[----:B------:R0:W-:Y:S02]  /*2680*/  STL [R1+0x1c], R2 ;  /* 0x00001c0201007387 */ /* 0x0001e40000100800 */
[----:B0-----:R-:W-:-:S05]  /*2690*/  FFMA.FTZ R2, R22, R16, R23 ;  /* 0x0000001016027223 */ /* 0x001fca0000010017 */
[----:B------:R0:W-:Y:S04]  /*26a0*/  STL [R1+0xa0], R2 ;  /* 0x0000a00201007387 */ /* 0x0001e80000100800 */
[----:B------:R-:W3:Y:S04]  /*26b0*/  LDL.LU R22, [R1+0x78] ;  /* 0x0000780001167983 */ /* 0x000ee80000300800 */
[----:B------:R-:W3:Y:S01]  /*26c0*/  LDL.LU R24, [R1+0x84] ;  /* 0x0000840001187983 */ /* 0x000ee20000300800 */
[----:B--2---:R-:W-:-:S03]  /*26d0*/  FADD.FTZ R32, R27, -R14 ;  /* 0x8000000e1b207221 */ /* 0x004fc60000010000 */
[----:B------:R-:W2:Y:S04]  /*26e0*/  LDL.LU R27, [R1+0x7c] ;  /* 0x00007c00011b7983 */ /* 0x000ea80000300800 */
[----:B0-----:R-:W2:Y:S01]  /*26f0*/  LDL.LU R2, [R1+0x88] ;  /* 0x0000880001027983 */ /* 0x001ea20000300800 */
[----:B----4-:R-:W-:-:S03]  /*2700*/  FADD.FTZ R29, R0, -R14 ;  /* 0x8000000e001d7221 */ /* 0x010fc60000010000 */
[----:B------:R-:W4:Y:S01]  /*2710*/  LDL.LU R0, [R1+0x80] ;  /* 0x0000800001007983 */ /* 0x000f220000300800 */
[--C-:B---3--:R-:W-:Y:S01]  /*2720*/  FADD.FTZ R30, R25, -R14.reuse ;  /* 0x8000000e191e7221 */ /* 0x108fe20000010000 */
[--C-:B------:R-:W-:Y:S01]  /*2730*/  FADD.FTZ R21, R34, -R14.reuse ;  /* 0x8000000e22157221 */ /* 0x100fe20000010000 */
[--C-:B------:R-:W-:Y:S01]  /*2740*/  FADD.FTZ R33, R26, -R14.reuse ;  /* 0x8000000e1a217221 */ /* 0x100fe20000010000 */
[----:B------:R-:W-:Y:S01]  /*2750*/  FADD.FTZ R14, R28, -R14 ;  /* 0x8000000e1c0e7221 */ /* 0x000fe20000010000 */
[C---:B------:R-:W-:Y:S01]  /*2760*/  LEA R16, P0, R4.reuse, UR10, 0x1 ;  /* 0x0000000a04107c11 */ /* 0x040fe2000f8008ff */
[C---:B------:R-:W-:Y:S01]  /*2770*/  FMUL.FTZ R32, R17.reuse, R32 ;  /* 0x0000002011207220 */ /* 0x040fe20000410000 */
[C---:B------:R-:W-:Y:S01]  /*2780*/  FMUL.FTZ R30, R17.reuse, R30 ;  /* 0x0000001e111e7220 */ /* 0x040fe20000410000 */
[C---:B------:R-:W-:Y:S01]  /*2790*/  FMUL.FTZ R29, R17.reuse, R29 ;  /* 0x0000001d111d7220 */ /* 0x040fe20000410000 */
[C---:B------:R-:W-:Y:S01]  /*27a0*/  FMUL.FTZ R28, R17.reuse, R36 ;  /* 0x00000024111c7220 */ /* 0x040fe20000410000 */
[C---:B------:R-:W-:Y:S01]  /*27b0*/  FMUL.FTZ R21, R17.reuse, R21 ;  /* 0x0000001511157220 */ /* 0x040fe20000410000 */
[C---:B------:R-:W-:Y:S01]  /*27c0*/  FMUL.FTZ R33, R17.reuse, R33 ;  /* 0x0000002111217220 */ /* 0x040fe20000410000 */
[----:B------:R-:W-:Y:S01]  /*27d0*/  FMUL.FTZ R14, R17, R14 ;  /* 0x0000000e110e7220 */ /* 0x000fe20000410000 */
[----:B------:R0:W-:Y:S01]  /*27e0*/  STL [R1+0xb0], R16 ;  /* 0x0000b01001007387 */ /* 0x0001e20000100800 */
[----:B------:R-:W-:-:S02]  /*27f0*/  LEA.HI.X R17, R4, UR11, R19, 0x1, P0 ;  /* 0x0000000b04117c11 */ /* 0x000fc400080f0c13 */
[----:B------:R-:W-:-:S04]  /*2800*/  LEA R4, P0, R5, UR10, 0x1 ;  /* 0x0000000a05047c11 */ /* 0x000fc8000f8008ff */
[----:B------:R-:W-:Y:S02]  /*2810*/  LEA.HI.X R5, R5, UR11, R18, 0x1, P0 ;  /* 0x0000000b05057c11 */ /* 0x000fe400080f0c12 */
[C---:B------:R-:W-:Y:S01]  /*2820*/  LEA R18, P0, R6.reuse, UR10, 0x1 ;  /* 0x0000000a06127c11 */ /* 0x040fe2000f8008ff */
[----:B------:R1:W-:Y:S04]  /*2830*/  STL [R1+0xac], R17 ;  /* 0x0000ac1101007387 */ /* 0x0003e80000100800 */
[----:B------:R3:W-:Y:S01]  /*2840*/  STL [R1+0xa8], R5 ;  /* 0x0000a80501007387 */ /* 0x0007e20000100800 */
[----:B------:R-:W-:Y:S02]  /*2850*/  LEA.HI.X R19, R6, UR11, R22, 0x1, P0 ;  /* 0x0000000b06137c11 */ /* 0x000fe400080f0c16 */
[----:B------:R-:W-:-:S04]  /*2860*/  LEA R22, P0, R7, UR10, 0x1 ;  /* 0x0000000a07167c11 */ /* 0x000fc8000f8008ff */
[----:B------:R-:W-:Y:S02]  /*2870*/  LEA.HI.X R23, R7, UR11, R24, 0x1, P0 ;  /* 0x0000000b07177c11 */ /* 0x000fe400080f0c18 */
[----:B------:R-:W-:-:S03]  /*2880*/  LEA R24, P0, R8, UR10, 0x1 ;  /* 0x0000000a08187c11 */ /* 0x000fc6000f8008ff */
[----:B------:R3:W-:Y:S04]  /*2890*/  STL [R1+0xa4], R23 ;  /* 0x0000a41701007387 */ /* 0x0007e80000100800 */
[----:B------:R-:W4:Y:S04]  /*28a0*/  LDL.LU R37, [R1+0x6c] ;  /* 0x00006c0001257983 */ /* 0x000f280000300800 */
[----:B------:R-:W4:Y:S04]  /*28b0*/  LDL.LU R36, [R1+0x54] ;  /* 0x0000540001247983 */ /* 0x000f280000300800 */
[----:B------:R-:W4:Y:S01]  /*28c0*/  LDL.LU R35, [R1+0x50] ;  /* 0x0000500001237983 */ /* 0x000f220000300800 */
[----:B0-----:R-:W-:-:S03]  /*28d0*/  FFMA.FTZ R16, R10, R32, R12 ;  /* 0x000000200a107223 */ /* 0x001fc6000001000c */
[----:B-1----:R-:W4:Y:S01]  /*28e0*/  LDL.LU R17, [R1+0x4c] ;  /* 0x00004c0001117983 */ /* 0x002f220000300800 */
[----:B---3--:R-:W-:-:S03]  /*28f0*/  FFMA.FTZ R5, R10, R30, R12 ;  /* 0x0000001e0a057223 */ /* 0x008fc6000001000c */
[----:B------:R-:W3:Y:S01]  /*2900*/  LDL.LU R34, [R1+0x48] ;  /* 0x0000480001227983 */ /* 0x000ee20000300800 */
[C-C-:B------:R-:W-:Y:S01]  /*2910*/  FFMA.FTZ R23, R10.reuse, R29, R12.reuse ;  /* 0x0000001d0a177223 */ /* 0x140fe2000001000c */
[C-C-:B------:R-:W-:Y:S01]  /*2920*/  FFMA.FTZ R7, R10.reuse, R21, R12.reuse ;  /* 0x000000150a077223 */ /* 0x140fe2000001000c */
[C-C-:B------:R-:W-:Y:S01]  /*2930*/  FFMA.FTZ R6, R10.reuse, R33, R12.reuse ;  /* 0x000000210a067223 */ /* 0x140fe2000001000c */
[----:B------:R-:W-:Y:S01]  /*2940*/  FFMA.FTZ R14, R10, R14, R12 ;  /* 0x0000000e0a0e7223 */ /* 0x000fe2000001000c */
[----:B--2---:R-:W-:Y:S02]  /*2950*/  LEA.HI.X R25, R8, UR11, R27, 0x1, P0 ;  /* 0x0000000b08197c11 */ /* 0x004fe400080f0c1b */
[----:B------:R-:W-:Y:S02]  /*2960*/  LEA R26, P0, R9, UR10, 0x1 ;  /* 0x0000000a091a7c11 */ /* 0x000fe4000f8008ff */
[----:B------:R-:W-:Y:S02]  /*2970*/  LEA R8, P1, R31, UR10, 0x1 ;  /* 0x0000000a1f087c11 */ /* 0x000fe4000f8208ff */
[----:B------:R-:W-:-:S02]  /*2980*/  LEA.HI.X R27, R9, UR11, R2, 0x1, P0 ;  /* 0x0000000b091b7c11 */ /* 0x000fc400080f0c02 */
[----:B----4-:R-:W-:Y:S02]  /*2990*/  LEA.HI.X R9, R31, UR11, R0, 0x1, P1 ;  /* 0x0000000b1f097c11 */ /* 0x010fe400088f0c00 */
[----:B------:R-:W2:Y:S01]  /*29a0*/  LDL.LU R31, [R1+0x28] ;  /* 0x00002800011f7983 */ /* 0x000ea20000300800 */
[----:B------:R-:W-:-:S03]  /*29b0*/  FFMA.FTZ R2, R10, R28, R12 ;  /* 0x0000001c0a027223 */ /* 0x000fc6000001000c */
        /* <DEDUP_REMOVED lines=8> */
[--C-:B------:R-:W-:Y:S01]  /*2a40*/  FADD.FTZ R37, R37, -R20.reuse ;  /* 0x8000001425257221 */ /* 0x100fe20000010000 */
[--C-:B------:R-:W-:Y:S01]  /*2a50*/  FADD.FTZ R35, R35, -R20.reuse ;  /* 0x8000001423237221 */ /* 0x100fe20000010000 */
[--C-:B---3--:R-:W-:Y:S01]  /*2a60*/  FADD.FTZ R34, R34, -R20.reuse ;  /* 0x8000001422227221 */ /* 0x108fe20000010000 */
[--C-:B--2---:R-:W-:Y:S01]  /*2a70*/  FADD.FTZ R31, R31, -R20.reuse ;  /* 0x800000141f1f7221 */ /* 0x104fe20000010000 */
[--C-:B----4-:R-:W-:Y:S01]  /*2a80*/  FADD.FTZ R32, R32, -R20.reuse ;  /* 0x8000001420207221 */ /* 0x110fe20000010000 */
[--C-:B------:R-:W-:Y:S01]  /*2a90*/  FADD.FTZ R30, R30, -R20.reuse ;  /* 0x800000141e1e7221 */ /* 0x100fe20000010000 */
[--C-:B------:R-:W-:Y:S01]  /*2aa0*/  FADD.FTZ R29, R29, -R20.reuse ;  /* 0x800000141d1d7221 */ /* 0x100fe20000010000 */
[--C-:B------:R-:W-:Y:S01]  /*2ab0*/  FADD.FTZ R28, R28, -R20.reuse ;  /* 0x800000141c1c7221 */ /* 0x100fe20000010000 */
[--C-:B------:R-:W-:Y:S01]  /*2ac0*/  FADD.FTZ R10, R21, -R20.reuse ;  /* 0x80000014150a7221 */ /* 0x100fe20000010000 */
[--C-:B------:R-:W-:Y:S01]  /*2ad0*/  FADD.FTZ R21, R36, -R20.reuse ;  /* 0x8000001424157221 */ /* 0x100fe20000010000 */
[--C-:B------:R-:W-:Y:S01]  /*2ae0*/  FADD.FTZ R36, R17, -R20.reuse ;  /* 0x8000001411247221 */ /* 0x100fe20000010000 */
[--C-:B------:R-:W-:Y:S01]  /*2af0*/  FADD.FTZ R33, R33, -R20.reuse ;  /* 0x8000001421217221 */ /* 0x100fe20000010000 */
[----:B------:R-:W2:Y:S01]  /*2b00*/  LDL.LU R17, [R1+0x14] ;  /* 0x0000140001117983 */ /* 0x000ea20000300800 */
[--C-:B------:R-:W-:Y:S01]  /*2b10*/  FADD.FTZ R12, R12, -R20.reuse ;  /* 0x800000140c0c7221 */ /* 0x100fe20000010000 */
[----:B------:R-:W-:Y:S01]  /*2b20*/  FADD.FTZ R20, R0, -R20 ;  /* 0x8000001400147221 */ /* 0x000fe20000010000 */
[C---:B------:R-:W-:Y:S01]  /*2b30*/  FMUL.FTZ R0, R15.reuse, R37 ;  /* 0x000000250f007220 */ /* 0x040fe20000410000 */
[----:B------:R-:W-:-:S04]  /*2b40*/  FMUL.FTZ R37, R15, R10 ;  /* 0x0000000a0f257220 */ /* 0x000fc80000410000 */
[----:B------:R-:W-:Y:S02]  /*2b50*/  MOV R10, R0 ;  /* 0x00000000000a7202 */ /* 0x000fe40000000f00 */
        /* <DEDUP_REMOVED lines=13> */
[C-C-:B---3--:R-:W-:Y:S01]  /*2c30*/  FFMA.FTZ R10, R3.reuse, R10, R0.reuse ;  /* 0x0000000a030a7223 */ /* 0x148fe20000010000 */
[C-C-:B------:R-:W-:Y:S01]  /*2c40*/  FFMA.FTZ R15, R3.reuse, R37, R0.reuse ;  /* 0x00000025030f7223 */ /* 0x140fe20000010000 */
[C-C-:B------:R-:W-:Y:S01]  /*2c50*/  FFMA.FTZ R21, R3.reuse, R21, R0.reuse ;  /* 0x0000001503157223 */ /* 0x140fe20000010000 */
[C-C-:B------:R-:W-:Y:S01]  /*2c60*/  FFMA.FTZ R36, R3.reuse, R36, R0.reuse ;  /* 0x0000002403247223 */ /* 0x140fe20000010000 */
[C-C-:B------:R-:W-:Y:S01]  /*2c70*/  FFMA.FTZ R34, R3.reuse, R34, R0.reuse ;  /* 0x0000002203227223 */ /* 0x140fe20000010000 */
[C-C-:B------:R-:W-:Y:S01]  /*2c80*/  FFMA.FTZ R32, R3.reuse, R32, R0.reuse ;  /* 0x0000002003207223 */ /* 0x140fe20000010000 */
[----:B------:R-:W-:Y:S01]  /*2c90*/  FFMA.FTZ R30, R3, R30, R0 ;  /* 0x0000001e031e7223 */ /* 0x000fe20000010000 */
[----:B------:R-:W3:Y:S01]  /*2ca0*/  LDL.LU R37, [R1+0x2c] ;  /* 0x00002c0001257983 */ /* 0x000ee20000300800 */
[----:B--2---:R-:W-:-:S03]  /*2cb0*/  F2FP.F16.F32.PACK_AB R0, R16, R17 ;  /* 0x000000111000723e */ /* 0x004fc600000000ff */
[----:B------:R-:W2:Y:S04]  /*2cc0*/  LDL.LU R16, [R1+0xb0] ;  /* 0x0000b00001107983 */ /* 0x000ea80000300800 */
[----:B------:R-:W2:Y:S01]  /*2cd0*/  LDL.LU R17, [R1+0xac] ;  /* 0x0000ac0001117983 */ /* 0x000ea20000300800 */
[C-C-:B------:R-:W-:Y:S01]  /*2ce0*/  FFMA.FTZ R12, R11.reuse, R12, R13.reuse ;  /* 0x0000000c0b0c7223 */ /* 0x140fe2000001000d */
[C-C-:B------:R-:W-:Y:S01]  /*2cf0*/  FFMA.FTZ R28, R11.reuse, R28, R13.reuse ;  /* 0x0000001c0b1c7223 */ /* 0x140fe2000001000d */
[----:B------:R-:W-:-:S03]  /*2d00*/  FFMA.FTZ R35, R11, R35, R13 ;  /* 0x000000230b237223 */ /* 0x000fc6000001000d */
[----:B------:R-:W-:Y:S01]  /*2d10*/  F2FP.F16.F32.PACK_AB R10, R12, R10 ;  /* 0x0000000a0c0a723e */ /* 0x000fe200000000ff */
[C-C-:B------:R-:W-:Y:S01]  /*2d20*/  FFMA.FTZ R33, R11.reuse, R33, R13.reuse ;  /* 0x000000210b217223 */ /* 0x140fe2000001000d */
[C-C-:B------:R-:W-:Y:S01]  /*2d30*/  FFMA.FTZ R31, R11.reuse, R31, R13.reuse ;  /* 0x0000001f0b1f7223 */ /* 0x140fe2000001000d */
[C-C-:B------:R-:W-:Y:S01]  /*2d40*/  FFMA.FTZ R29, R11.reuse, R29, R13.reuse ;  /* 0x0000001d0b1d7223 */ /* 0x140fe2000001000d */
[----:B------:R-:W-:Y:S01]  /*2d50*/  FFMA.FTZ R20, R11, R20, R13 ;  /* 0x000000140b147223 */ /* 0x000fe2000001000d */
[----:B------:R-:W-:Y:S02]  /*2d60*/  PRMT R3, R0, 0x7632, R3 ;  /* 0x0000763200037816 */ /* 0x000fe40000000003 */
[----:B------:R-:W-:Y:S02]  /*2d70*/  PRMT R11, R10, 0x7632, R11 ;  /* 0x000076320a0b7816 */ /* 0x000fe4000000000b */
[----:B------:R-:W-:Y:S01]  /*2d80*/  F2FP.F16.F32.PACK_AB R15, R28, R15 ;  /* 0x0000000f1c0f723e */ /* 0x000fe200000000ff */
[----:B--2---:R3:W-:Y:S04]  /*2d90*/  STG.E.U16 desc[UR6][R16.64], R0 ;  /* 0x0000000010007986 */ /* 0x0047e8000c101506 */
[----:B------:R-:W-:Y:S04]  /*2da0*/  STG.E.U16 desc[UR6][R16.64+0x2], R3 ;  /* 0x0000020310007986 */ /* 0x000fe8000c101506 */
[----:B------:R-:W-:Y:S01]  /*2db0*/  STG.E.U16 desc[UR6][R16.64+0x4], R10 ;  /* 0x0000040a10007986 */ /* 0x000fe2000c101506 */
[----:B---3--:R-:W-:-:S03]  /*2dc0*/  F2FP.F16.F32.PACK_AB R0, R5, R37 ;  /* 0x000000250500723e */ /* 0x008fc600000000ff */
[----:B------:R-:W2:Y:S04]  /*2dd0*/  LDL.LU R5, [R1+0xa8] ;  /* 0x0000a80001057983 */ /* 0x000ea80000300800 */
[----:B------:R-:W3:Y:S04]  /*2de0*/  LDL.LU R37, [R1+0x20] ;  /* 0x0000200001257983 */ /* 0x000ee80000300800 */
[----:B------:R-:W4:Y:S04]  /*2df0*/  LDL.LU R28, [R1+0x30] ;  /* 0x00003000011c7983 */ /* 0x000f280000300800 */
[----:B------:R0:W-:Y:S04]  /*2e00*/  STG.E.U16 desc[UR6][R16.64+0x6], R11 ;  /* 0x0000060b10007986 */ /* 0x0001e8000c101506 */
[----:B0-----:R-:W3:Y:S01]  /*2e10*/  LDL.LU R17, [R1+0x24] ;  /* 0x0000240001117983 */ /* 0x001ee20000300800 */
[----:B------:R-:W-:-:S03]  /*2e20*/  PRMT R3, R0, 0x7632, R3 ;  /* 0x0000763200037816 */ /* 0x000fc60000000003 */
[----:B--2---:R4:W-:Y:S02]  /*2e30*/  STG.E.U16 desc[UR6][R4.64], R0 ;  /* 0x0000000004007986 */ /* 0x0049e4000c101506 */
[----:B----4-:R-:W-:Y:S02]  /*2e40*/  F2FP.F16.F32.PACK_AB R0, R23, R28 ;  /* 0x0000001c1700723e */ /* 0x010fe400000000ff */
[----:B------:R-:W2:Y:S04]  /*2e50*/  LDL.LU R23, [R1+0xa4] ;  /* 0x0000a40001177983 */ /* 0x000ea80000300800 */
[----:B------:R-:W4:Y:S01]  /*2e60*/  LDL.LU R28, [R1+0x1c] ;  /* 0x00001c00011c7983 */ /* 0x000f220000300800 */
[----:B---3--:R-:W-:-:S03]  /*2e70*/  F2FP.F16.F32.PACK_AB R11, R2, R17 ;  /* 0x00000011020b723e */ /* 0x008fc600000000ff */
[----:B------:R-:W3:Y:S01]  /*2e80*/  LDL.LU R2, [R1+0xa0] ;  /* 0x0000a00001027983 */ /* 0x000ee20000300800 */
[----:B------:R-:W-:-:S03]  /*2e90*/  F2FP.F16.F32.PACK_AB R7, R7, R37 ;  /* 0x000000250707723e */ /* 0x000fc600000000ff */
[----:B------:R-:W2:Y:S01]  /*2ea0*/  LDL.LU R37, [R1+0x34] ;  /* 0x0000340001257983 */ /* 0x000ea20000300800 */
[----:B------:R-:W-:Y:S02]  /*2eb0*/  PRMT R10, R15, 0x7632, R10 ;  /* 0x000076320f0a7816 */ /* 0x000fe4000000000a */
[----:B------:R-:W-:Y:S02]  /*2ec0*/  F2FP.F16.F32.PACK_AB R21, R35, R21 ;  /* 0x000000152315723e */ /* 0x000fe400000000ff */
[----:B---3--:R-:W-:Y:S02]  /*2ed0*/  F2FP.F16.F32.PACK_AB R14, R14, R2 ;  /* 0x000000020e0e723e */ /* 0x008fe400000000ff */
[----:B------:R-:W3:Y:S01]  /*2ee0*/  LDL.LU R2, [R1+0x98] ;  /* 0x0000980001027983 */ /* 0x000ee20000300800 */
[----:B------:R-:W-:Y:S02]  /*2ef0*/  F2FP.F16.F32.PACK_AB R33, R33, R36 ;  /* 0x000000242121723e */ /* 0x000fe400000000ff */
[----:B------:R-:W-:Y:S01]  /*2f00*/  F2FP.F16.F32.PACK_AB R31, R31, R34 ;  /* 0x000000221f1f723e */ /* 0x000fe200000000ff */
[----:B------:R0:W-:Y:S01]  /*2f10*/  STG.E.U16 desc[UR6][R4.64+0x2], R3 ;  /* 0x0000020304007986 */ /* 0x0001e2000c101506 */
[----:B------:R-:W-:-:S03]  /*2f20*/  PRMT R12, R21, 0x7632, R12 ;  /* 0x00007632150c7816 */ /* 0x000fc6000000000c */
[----:B------:R-:W-:Y:S04]  /*2f30*/  STG.E.U16 desc[UR6][R4.64+0x4], R15 ;  /* 0x0000040f04007986 */ /* 0x000fe8000c101506 */
[----:B------:R1:W-:Y:S01]  /*2f40*/  STG.E.U16 desc[UR6][R4.64+0x6], R10 ;  /* 0x0000060a04007986 */ /* 0x0003e2000c101506 */
[----:B----4-:R-:W-:-:S03]  /*2f50*/  F2FP.F16.F32.PACK_AB R6, R6, R28 ;  /* 0x0000001c0606723e */ /* 0x010fc600000000ff */
[----:B------:R4:W-:Y:S01]  /*2f60*/  STG.E.U16 desc[UR6][R18.64], R0 ;  /* 0x0000000012007986 */ /* 0x0009e2000c101506 */
[----:B0-----:R-:W-:Y:S02]  /*2f70*/  PRMT R3, R11, 0x7632, R3 ;  /* 0x000076320b037816 */ /* 0x001fe40000000003 */
[----:B------:R-:W-:Y:S02]  /*2f80*/  F2FP.F16.F32.PACK_AB R29, R29, R32 ;  /* 0x000000201d1d723e */ /* 0x000fe400000000ff */
[----:B-1----:R-:W-:Y:S02]  /*2f90*/  PRMT R5, R0, 0x7632, R5 ;  /* 0x0000763200057816 */ /* 0x002fe40000000005 */
[----:B------:R-:W-:Y:S02]  /*2fa0*/  PRMT R4, R31, 0x7632, R4 ;  /* 0x000076321f047816 */ /* 0x000fe40000000004 */
[----:B----4-:R-:W-:Y:S01]  /*2fb0*/  PRMT R0, R33, 0x7632, R0 ;  /* 0x0000763221007816 */ /* 0x010fe20000000000 */
[----:B------:R-:W-:Y:S01]  /*2fc0*/  STG.E.U16 desc[UR6][R18.64+0x2], R5 ;  /* 0x0000020512007986 */ /* 0x000fe2000c101506 */
[----:B------:R-:W-:-:S03]  /*2fd0*/  F2FP.F16.F32.PACK_AB R20, R20, R30 ;  /* 0x0000001e1414723e */ /* 0x000fc600000000ff */
[----:B------:R-:W-:Y:S01]  /*2fe0*/  STG.E.U16 desc[UR6][R18.64+0x4], R21 ;  /* 0x0000041512007986 */ /* 0x000fe2000c101506 */
[----:B------:R-:W-:-:S03]  /*2ff0*/  PRMT R13, R6, 0x7632, R13 ;  /* 0x00007632060d7816 */ /* 0x000fc6000000000d */
[----:B------:R0:W-:Y:S04]  /*3000*/  STG.E.U16 desc[UR6][R18.64+0x6], R12 ;  /* 0x0000060c12007986 */ /* 0x0001e8000c101506 */
[----:B--2---:R-:W-:Y:S04]  /*3010*/  STG.E.U16 desc[UR6][R22.64], R11 ;  /* 0x0000000b16007986 */ /* 0x004fe8000c101506 */
        /* <DEDUP_REMOVED lines=8> */
[----:B------:R4:W-:Y:S01]  /*30a0*/  STG.E.U16 desc[UR6][R24.64+0x2], R12 ;  /* 0x0000020c18007986 */ /* 0x0009e2000c101506 */
[----:B--2---:R-:W-:-:S03]  /*30b0*/  PRMT R4, R14, 0x7632, R4 ;  /* 0x000076320e047816 */ /* 0x004fc60000000004 */
        /* <DEDUP_REMOVED lines=10> */
[----:B---3--:R-:W-:-:S04]  /*3160*/  IADD3 R2, P0, R2, 0x5, RZ ;  /* 0x0000000502027810 */ /* 0x008fc80007f1e0ff */
[----:B------:R-:W-:Y:S02]  /*3170*/  IADD3.X R37, RZ, R37, RZ, P0, !PT ;  /* 0x00000025ff257210 */ /* 0x000fe400007fe4ff */
[----:B------:R-:W-:-:S03]  /*3180*/  ISETP.GE.U32.AND P0, PT, R2, UR8, PT ;  /* 0x0000000802007c0c */ /* 0x000fc6000bf06070 */
[----:B------:R4:W-:Y:S01]  /*3190*/  STL [R1+0x34], R37 ;  /* 0x0000342501007387 */ /* 0x0009e20000100800 */
[----:B------:R-:W-:-:S13]  /*31a0*/  ISETP.GE.AND.EX P0, PT, R37, UR9, PT, P0 ;  /* 0x0000000925007c0c */ /* 0x000fda000bf06300 */
[----:B----4-:R-:W-:Y:S05]  /*31b0*/  @!P0 BRA `(.L_x_3048) ;  /* 0xffffffd000188947 */ /* 0x010fea000383ffff */
[----:B------:R-:W-:Y:S05]  /*31c0*/  EXIT ;  /* 0x000000000000794d */ /* 0x000fea0003800000 */
.L_x_3049:
        /* <DEDUP_REMOVED lines=11> */
.L_x_3234:


//--------------------- .text._ZN13group_norm_v214gn_cuda_kernelI6__halfLi480ELi1ELi32ELi30ELi1024ELb0ELi32ELi960ELi960ELi4ELb1ELi4ELb0ELb0ENS_16CompileConditionILi900EEEEEvPT_PKS4_S7_S7_flPfS8_Pj --------------------------
	.section	.text._ZN13group_norm_v214gn_cuda_kernelI6__halfLi480ELi1ELi32ELi30ELi1024ELb0ELi32ELi960ELi960ELi4ELb1ELi4ELb0ELb0ENS_16CompileConditionILi900EEEEEvPT_PKS4_S7_S7_flPfS8_Pj,"ax",@progbits
	.align	128
        .global         _ZN13group_norm_v214gn_cuda_kernelI6__halfLi480ELi1ELi32ELi30ELi1024ELb0ELi32ELi960ELi960ELi4ELb1ELi4ELb0ELb0ENS_16CompileConditionILi900EEEEEvPT_PKS4_S7_S7_flPfS8_Pj
        .type           _ZN13group_norm_v214gn_cuda_kernelI6__halfLi480ELi1ELi32ELi30ELi1024ELb0ELi32ELi960ELi960ELi4ELb1ELi4ELb0ELb0ENS_16CompileConditionILi900EEEEEvPT_PKS4_S7_S7_flPfS8_Pj,@function
        .size           _ZN13group_norm_v214gn_cuda_kernelI6__halfLi480ELi1ELi32ELi30ELi1024ELb0ELi32ELi960ELi960ELi4ELb1ELi4ELb0ELb0ENS_16CompileConditionILi900EEEEEvPT_PKS4_S7_S7_flPfS8_Pj,(.L_x_3235 - _ZN13group_norm_v214gn_cuda_kernelI6__halfLi480ELi1ELi32ELi30ELi1024ELb0ELi32ELi960ELi960ELi4ELb1ELi4ELb0ELb0ENS_16CompileConditionILi900EEEEEvPT_PKS4_S7_S7_flPfS8_Pj)
        .other          _ZN13group_norm_v214gn_cuda_kernelI6__halfLi480ELi1ELi32ELi30ELi1024ELb0ELi32ELi960ELi960ELi4ELb1ELi4ELb0ELb0ENS_16CompileConditionILi900EEEEEvPT_PKS4_S7_S7_flPfS8_Pj,@"STO_CUDA_ENTRY STV_DEFAULT"
_ZN13group_norm_v214gn_cuda_kernelI6__halfLi480ELi1ELi32ELi30ELi1024ELb0ELi32ELi960ELi960ELi4ELb1ELi4ELb0ELb0ENS_16CompileConditionILi900EEEEEvPT_PKS4_S7_S7_flPfS8_Pj:
.text._ZN13group_norm_v214gn_cuda_kernelI6__halfLi480ELi1ELi32ELi30ELi1024ELb0ELi32ELi960ELi960ELi4ELb1ELi4ELb0ELb0ENS_16CompileConditionILi900EEEEEvPT_PKS4_S7_S7_flPfS8_Pj:
        /* <DEDUP_REMOVED lines=21> */
[----:B------:R-:W-:Y:S02]  /*0150*/  SHF.R.U32.HI R9, RZ, 0x7, R3 ;  /* 0x00000007ff097819 */ /* 0x000fe40000011603 */
[----:B------:R-:W-:-:S02]  /*0160*/  SHF.L.U32 R11, R4, 0x5, RZ ;  /* 0x00000005040b7819 */ /* 0x000fc400000006ff */
[----:B------:R-:W-:Y:S01]  /*0170*/  IADD3 R6, R5, 0x2, RZ ;  /* 0x0000000205067810 */ /* 0x000fe20007ffe0ff */
[----:B------:R-:W-:Y:S01]  /*0180*/  IMAD R2, R9, -0xf0, R31 ;  /* 0xffffff1009027824 */ /* 0x000fe200078e021f */
[--C-:B------:R-:W-:Y:S02]  /*0190*/  SHF.R.U32.HI R3, RZ, 0x1, R5.reuse ;  /* 0x00000001ff037819 */ /* 0x100fe40000011605 */
[----:B------:R-:W-:Y:S01]  /*01a0*/  SHF.R.U32.HI R7, RZ, 0x1, R6 ;  /* 0x00000001ff077819 */ /* 0x000fe20000011606 */
[----:B------:R-:W-:Y:S01]  /*01b0*/  IMAD R122, R2, 0x18, R32 ;  /* 0x00000018027a7824 */ /* 0x000fe200078e0220 */
[----:B------:R-:W-:Y:S02]  /*01c0*/  SHF.R.U32.HI R6, RZ, 0x2, R6 ;  /* 0x00000002ff067819 */ /* 0x000fe40000011606 */
[----:B------:R-:W-:Y:S02]  /*01d0*/  LOP3.LUT R7, R7, 0x1, RZ, 0xc0, !PT ;  /* 0x0000000107077812 */ /* 0x000fe400078ec0ff */
[----:B------:R-:W-:-:S02]  /*01e0*/  SHF.R.U32.HI R4, RZ, 0x2, R5 ;  /* 0x00000002ff047819 */ /* 0x000fc40000011605 */
[----:B------:R-:W-:Y:S01]  /*01f0*/  LOP3.LUT R3, R3, 0x1, RZ, 0xc0, !PT ;  /* 0x0000000103037812 */ /* 0x000fe200078ec0ff */
[----:B------:R-:W-:Y:S01]  /*0200*/  IMAD R6, R7, 0xf0, R6 ;  /* 0x000000f007067824 */ /* 0x000fe200078e0206 */
[----:B------:R-:W-:Y:S02]  /*0210*/  LOP3.LUT R0, R11, 0xffffffe0, R0, 0xe2, !PT ;  /* 0xffffffe00b007812 */ /* 0x000fe400078ee200 */
[----:B------:R-:W-:Y:S01]  /*0220*/  IADD3 R0, R5, 0x4, RZ ;  /* 0x0000000405007810 */ /* 0x000fe20007ffe0ff */
[----:B------:R-:W-:Y:S01]  /*0230*/  IMAD R4, R3, 0xf0, R4 ;  /* 0x000000f003047824 */ /* 0x000fe200078e0204 */
[C---:B------:R-:W-:Y:S01]  /*0240*/  IADD3 R7, R5.reuse, 0x6, RZ ;  /* 0x0000000605077810 */ /* 0x040fe20007ffe0ff */
[----:B------:R-:W-:Y:S01]  /*0250*/  IMAD R6, R6, 0x18, R32 ;  /* 0x0000001806067824 */ /* 0x000fe200078e0220 */
[----:B------:R-:W-:Y:S02]  /*0260*/  LOP3.LUT P0, RZ, R8, 0x1f, RZ, 0xc0, !PT ;  /* 0x0000001f08ff7812 */ /* 0x000fe4000780c0ff */
[----:B------:R-:W-:-:S02]  /*0270*/  IADD3 R10, R5, 0x8, RZ ;  /* 0x00000008050a7810 */ /* 0x000fc40007ffe0ff */
[----:B------:R-:W-:Y:S02]  /*0280*/  IADD3 R12, R5, 0xa, RZ ;  /* 0x0000000a050c7810 */ /* 0x000fe40007ffe0ff */
[----:B------:R-:W-:Y:S02]  /*0290*/  SHF.R.U32.HI R3, RZ, 0x1, R0 ;  /* 0x00000001ff037819 */ /* 0x000fe40000011600 */
[--C-:B------:R-:W-:Y:S02]  /*02a0*/  SHF.R.U32.HI R8, RZ, 0x1, R7.reuse ;  /* 0x00000001ff087819 */ /* 0x100fe40000011607 */
[----:B------:R-:W-:Y:S02]  /*02b0*/  LEA R122, R9, R122, 0x3 ;  /* 0x0000007a097a7211 */ /* 0x000fe400078e18ff */
[----:B------:R-:W-:Y:S02]  /*02c0*/  SHF.R.U32.HI R9, RZ, 0x2, R7 ;  /* 0x00000002ff097819 */ /* 0x000fe40000011607 */
[----:B------:R-:W-:-:S02]  /*02d0*/  IADD3 R14, R5, 0xc, RZ ;  /* 0x0000000c050e7810 */ /* 0x000fc40007ffe0ff */
[----:B------:R-:W-:Y:S02]  /*02e0*/  SHF.R.U32.HI R0, RZ, 0x2, R0 ;  /* 0x00000002ff007819 */ /* 0x000fe40000011600 */
[----:B------:R-:W-:Y:S02]  /*02f0*/  SHF.R.U32.HI R7, RZ, 0x1, R10 ;  /* 0x00000001ff077819 */ /* 0x000fe4000001160a */
[----:B------:R-:W-:Y:S02]  /*0300*/  SHF.R.U32.HI R13, RZ, 0x1, R12 ;  /* 0x00000001ff0d7819 */ /* 0x000fe4000001160c */
[----:B------:R-:W-:Y:S02]  /*0310*/  LOP3.LUT R3, R3, 0x1, RZ, 0xc0, !PT ;  /* 0x0000000103037812 */ /* 0x000fe400078ec0ff */
[----:B------:R-:W-:Y:S02]  /*0320*/  LOP3.LUT R8, R8, 0x1, RZ, 0xc0, !PT ;  /* 0x0000000108087812 */ /* 0x000fe400078ec0ff */
[----:B------:R-:W-:-:S02]  /*0330*/  SHF.R.U32.HI R11, RZ, 0x2, R10 ;  /* 0x00000002ff0b7819 */ /* 0x000fc4000001160a */
[----:B------:R-:W-:Y:S01]  /*0340*/  SHF.R.U32.HI R12, RZ, 0x2, R12 ;  /* 0x00000002ff0c7819 */ /* 0x000fe2000001160c */
[----:B------:R-:W-:Y:S01]  /*0350*/  IMAD R9, R8, 0xf0, R9 ;  /* 0x000000f008097824 */ /* 0x000fe200078e0209 */
[----:B------:R-:W-:Y:S02]  /*0360*/  SHF.R.U32.HI R15, RZ, 0x1, R14 ;  /* 0x00000001ff0f7819 */ /* 0x000fe4000001160e */
[----:B------:R-:W-:Y:S01]  /*0370*/  LOP3.LUT R10, R7, 0x1, RZ, 0xc0, !PT ;  /* 0x00000001070a7812 */ /* 0x000fe200078ec0ff */
[----:B------:R-:W-:Y:S01]  /*0380*/  IMAD R7, R3, 0xf0, R0 ;  /* 0x000000f003077824 */ /* 0x000fe200078e0200 */
[----:B------:R-:W-:Y:S02]  /*0390*/  LOP3.LUT R13, R13, 0x1, RZ, 0xc0, !PT ;  /* 0x000000010d0d7812 */ /* 0x000fe400078ec0ff */
[C---:B------:R-:W-:Y:S01]  /*03a0*/  IADD3 R0, R5.reuse, 0xe, RZ ;  /* 0x0000000e05007810 */ /* 0x040fe20007ffe0ff */
[----:B------:R-:W-:Y:S01]  /*03b0*/  IMAD R11, R10, 0xf0, R11 ;  /* 0x000000f00a0b7824 */ /* 0x000fe200078e020b */
[----:B------:R-:W-:Y:S01]  /*03c0*/  IADD3 R8, R5, 0x10, RZ ;  /* 0x0000001005087810 */ /* 0x000fe20007ffe0ff */
[----:B------:R-:W-:Y:S01]  /*03d0*/  IMAD R13, R13, 0xf0, R12 ;  /* 0x000000f00d0d7824 */ /* 0x000fe200078e020c */
[----:B------:R-:W-:-:S02]  /*03e0*/  SHF.R.U32.HI R14, RZ, 0x2, R14 ;  /* 0x00000002ff0e7819 */ /* 0x000fc4000001160e */
[----:B------:R-:W-:Y:S02]  /*03f0*/  LOP3.LUT R15, R15, 0x1, RZ, 0xc0, !PT ;  /* 0x000000010f0f7812 */ /* 0x000fe400078ec0ff */
[----:B------:R-:W-:Y:S02]  /*0400*/  IADD3 R12, R5, 0x12, RZ ;  /* 0x00000012050c7810 */ /* 0x000fe40007ffe0ff */
[----:B------:R-:W-:Y:S01]  /*0410*/  SHF.R.U32.HI R3, RZ, 0x1, R0 ;  /* 0x00000001ff037819 */ /* 0x000fe20000011600 */
[----:B------:R-:W-:Y:S01]  /*0420*/  IMAD R15, R15, 0xf0, R14 ;  /* 0x000000f00f0f7824 */ /* 0x000fe200078e020e */
[--C-:B------:R-:W-:Y:S02]  /*0430*/  SHF.R.U32.HI R10, RZ, 0x1, R8.reuse ;  /* 0x00000001ff0a7819 */ /* 0x100fe40000011608 */
[----:B------:R-:W-:Y:S02]  /*0440*/  SHF.R.U32.HI R19, RZ, 0x2, R8 ;  /* 0x00000002ff137819 */ /* 0x000fe40000011608 */
[----:B------:R-:W-:-:S02]  /*0450*/  IADD3 R14, R5, 0x14, RZ ;  /* 0x00000014050e7810 */ /* 0x000fc40007ffe0ff */
[----:B------:R-:W-:Y:S02]  /*0460*/  SHF.R.U32.HI R0, RZ, 0x2, R0 ;  /* 0x00000002ff007819 */ /* 0x000fe40000011600 */
[--C-:B------:R-:W-:Y:S02]  /*0470*/  SHF.R.U32.HI R8, RZ, 0x1, R12.reuse ;  /* 0x00000001ff087819 */ /* 0x100fe4000001160c */
[----:B------:R-:W-:Y:S02]  /*0480*/  LOP3.LUT R3, R3, 0x1, RZ, 0xc0, !PT ;  /* 0x0000000103037812 */ /* 0x000fe400078ec0ff */
[----:B------:R-:W-:Y:S02]  /*0490*/  LOP3.LUT R10, R10, 0x1, RZ, 0xc0, !PT ;  /* 0x000000010a0a7812 */ /* 0x000fe400078ec0ff */
[----:B------:R-:W-:Y:S01]  /*04a0*/  SHF.R.U32.HI R21, RZ, 0x2, R12 ;  /* 0x00000002ff157819 */ /* 0x000fe2000001160c */
[----:B------:R-:W-:Y:S01]  /*04b0*/  IMAD R17, R3, 0xf0, R0 ;  /* 0x000000f003117824 */ /* 0x000fe200078e0200 */
[----:B------:R-:W-:Y:S01]  /*04c0*/  SHF.R.U32.HI R12, RZ, 0x1, R14 ;  /* 0x00000001ff0c7819 */ /* 0x000fe2000001160e */
[----:B------:R-:W-:Y:S01]  /*04d0*/  IMAD R19, R10, 0xf0, R19 ;  /* 0x000000f00a137824 */ /* 0x000fe200078e0213 */
[----:B------:R-:W-:Y:S01]  /*04e0*/  LOP3.LUT R8, R8, 0x1, RZ, 0xc0, !PT ;  /* 0x0000000108087812 */ /* 0x000fe200078ec0ff */
[--C-:B------:R-:W-:Y:S01]  /*04f0*/  IMAD R18, R17, 0x18, R32.reuse ;  /* 0x0000001811127824 */ /* 0x100fe200078e0220 */
[----:B------:R-:W-:Y:S01]  /*0500*/  IADD3 R3, R5, 0x18, RZ ;  /* 0x0000001805037810 */ /* 0x000fe20007ffe0ff */
[----:B------:R-:W-:Y:S01]  /*0510*/  IMAD R20, R19, 0x18, R32 ;  /* 0x0000001813147824 */ /* 0x000fe200078e0220 */
[----:B------:R-:W-:Y:S01]  /*0520*/  IADD3 R10, R5, 0x1a, RZ ;  /* 0x0000001a050a7810 */ /* 0x000fe20007ffe0ff */
[----:B------:R-:W-:Y:S01]  /*0530*/  IMAD R21, R8, 0xf0, R21 ;  /* 0x000000f008157824 */ /* 0x000fe200078e0215 */
[----:B------:R-:W-:-:S02]  /*0540*/  SHF.R.U32.HI R23, RZ, 0x2, R14 ;  /* 0x00000002ff177819 */ /* 0x000fc4000001160e */
[----:B------:R-:W-:Y:S01]  /*0550*/  LOP3.LUT R12, R12, 0x1, RZ, 0xc0, !PT ;  /* 0x000000010c0c7812 */ /* 0x000fe200078ec0ff */
[----:B------:R-:W-:Y:S01]  /*0560*/  IMAD R22, R21, 0x18, R32 ;  /* 0x0000001815167824 */ /* 0x000fe200078e0220 */
[----:B------:R-:W-:Y:S02]  /*0570*/  SHF.L.U32 R0, R2, 0x2, RZ ;  /* 0x0000000202007819 */ /* 0x000fe400000006ff */
[----:B------:R-:W-:Y:S01]  /*0580*/  SHF.R.U32.HI R2, RZ, 0x1, R3 ;  /* 0x00000001ff027819 */ /* 0x000fe20000011603 */
[----:B------:R-:W-:Y:S01]  /*0590*/  IMAD R23, R12, 0xf0, R23 ;  /* 0x000000f00c177824 */ /* 0x000fe200078e0217 */
[----:B------:R-:W-:Y:S02]  /*05a0*/  SHF.R.U32.HI R8, RZ, 0x2, R3 ;  /* 0x00000002ff087819 */ /* 0x000fe40000011603 */
[----:B------:R-:W-:Y:S01]  /*05b0*/  SHF.R.U32.HI R3, RZ, 0x1, R10 ;  /* 0x00000001ff037819 */ /* 0x000fe2000001160a */
[----:B------:R-:W-:Y:S01]  /*05c0*/  IMAD R24, R23, 0x18, R32 ;  /* 0x0000001817187824 */ /* 0x000fe200078e0220 */
[----:B------:R-:W-:-:S02]  /*05d0*/  IADD3 R16, R5, 0x16, RZ ;  /* 0x0000001605107810 */ /* 0x000fc40007ffe0ff */
[----:B------:R-:W-:Y:S02]  /*05e0*/  IADD3 R12, R5, 0x1c, RZ ;  /* 0x0000001c050c7810 */ /* 0x000fe40007ffe0ff */
[----:B------:R-:W-:Y:S02]  /*05f0*/  SHF.R.U32.HI R27, RZ, 0x2, R10 ;  /* 0x00000002ff1b7819 */ /* 0x000fe4000001160a */
[----:B------:R-:W-:Y:S02]  /*0600*/  LOP3.LUT R5, R2, 0x1, RZ, 0xc0, !PT ;  /* 0x0000000102057812 */ /* 0x000fe400078ec0ff */
[----:B------:R-:W-:Y:S01]  /*0610*/  LOP3.LUT R10, R3, 0x1, RZ, 0xc0, !PT ;  /* 0x00000001030a7812 */ /* 0x000fe200078ec0ff */
[C---:B------:R-:W-:Y:S01]  /*0620*/  IMAD.WIDE.U32 R2, R0.reuse, -0x77777777, RZ ;  /* 0x8888888900027825 */ /* 0x040fe200078e00ff */
[----:B------:R-:W-:Y:S02]  /*0630*/  SHF.R.U32.HI R14, RZ, 0x1, R16 ;  /* 0x00000001ff0e7819 */ /* 0x000fe40000011610 */
[----:B------:R-:W-:Y:S01]  /*0640*/  IADD3 R2, R0, 0x2, RZ ;  /* 0x0000000200027810 */ /* 0x000fe20007ffe0ff */
[----:B------:R-:W-:Y:S01]  /*0650*/  IMAD R0, R4, 0x18, R32 ;  /* 0x0000001804007824 */ /* 0x000fe200078e0220 */
[----:B------:R-:W-:Y:S01]  /*0660*/  SHF.R.U32.HI R25, RZ, 0x2, R16 ;  /* 0x00000002ff197819 */ /* 0x000fe20000011610 */
[----:B------:R-:W-:Y:S01]  /*0670*/  IMAD R5, R5, 0xf0, R8 ;  /* 0x000000f005057824 */ /* 0x000fe200078e0208 */
[----:B------:R-:W-:Y:S01]  /*0680*/  LOP3.LUT R14, R14, 0x1, RZ, 0xc0, !PT ;  /* 0x000000010e0e7812 */ /* 0x000fe200078ec0ff */
[----:B------:R-:W-:Y:S01]  /*0690*/  IMAD R27, R10, 0xf0, R27 ;  /* 0x000000f00a1b7824 */ /* 0x000fe200078e021b */
[----:B------:R-:W-:Y:S01]  /*06a0*/  SHF.R.U32.HI R124, RZ, 0x1, R3 ;  /* 0x00000001ff7c7819 */ /* 0x000fe20000011603 */
[----:B------:R-:W-:Y:S01]  /*06b0*/  IMAD.WIDE.U32 R2, R2, -0x77777777, RZ ;  /* 0x8888888902027825 */ /* 0x000fe200078e00ff */
[----:B------:R-:W-:Y:S01]  /*06c0*/  SHF.L.U32 R2, R31, 0x3, RZ ;  /* 0x000000031f027819 */ /* 0x000fe200000006ff */
[----:B------:R-:W-:Y:S01]  /*06d0*/  HFMA2.MMA R4, -RZ, RZ, 0, 0 ;  /* 0x00000000ff047435 */ /* 0x000fe200000001ff */
[--C-:B------:R-:W-:Y:S01]  /*06e0*/  SHF.R.U32.HI R29, RZ, 0x2, R12.reuse ;  /* 0x00000002ff1d7819 */ /* 0x100fe2000001160c */
[----:B------:R-:W-:Y:S01]  /*06f0*/  IMAD R25, R14, 0xf0, R25 ;  /* 0x000000f00e197824 */ /* 0x000fe200078e0219 */
[----:B------:R-:W-:Y:S01]  /*0700*/  SHF.R.U32.HI R14, RZ, 0x1, R12 ;  /* 0x00000001ff0e7819 */ /* 0x000fe2000001160c */
[--C-:B------:R-:W-:Y:S01]  /*0710*/  IMAD R8, R7, 0x18, R32.reuse ;  /* 0x0000001807087824 */ /* 0x100fe200078e0220 */
[----:B------:R-:W-:Y:S01]  /*0720*/  LOP3.LUT R125, R2, 0x8, RZ, 0xc0, !PT ;  /* 0x00000008027d7812 */ /* 0x000fe200078ec0ff */
[--C-:B------:R-:W-:Y:S01]  /*0730*/  IMAD R10, R9, 0x18, R32.reuse ;  /* 0x00000018090a7824 */ /* 0x100fe200078e0220 */
[----:B------:R-:W-:Y:S01]  /*0740*/  LOP3.LUT R14, R14, 0x1, RZ, 0xc0, !PT ;  /* 0x000000010e0e7812 */ /* 0x000fe200078ec0ff */
[--C-:B------:R-:W-:Y:S01]  /*0750*/  IMAD R12, R11, 0x18, R32.reuse ;  /* 0x000000180b0c7824 */ /* 0x100fe200078e0220 */
[----:B------:R-:W-:Y:S01]  /*0760*/  IADD3 R2, R0, R125, RZ ;  /* 0x0000007d00027210 */ /* 0x000fe20007ffe0ff */
[--C-:B------:R-:W-:Y:S01]  /*0770*/  IMAD R28, R5, 0x18, R32.reuse ;  /* 0x00000018051c7824 */ /* 0x100fe200078e0220 */
[C---:B------:R-:W-:Y:S01]  /*0780*/  IADD3 R0, R125.reuse, R6, RZ ;  /* 0x000000067d007210 */ /* 0x040fe20007ffe0ff */
[----:B------:R-:W-:Y:S01]  /*0790*/  IMAD R29, R14, 0xf0, R29 ;  /* 0x000000f00e1d7824 */ /* 0x000fe200078e021d */
[----:B------:R-:W-:Y:S01]  /*07a0*/  IADD3 R5, R125, R8, RZ ;  /* 0x000000087d057210 */ /* 0x000fe20007ffe0ff */
[----:B------:R0:W-:Y:S01]  /*07b0*/  STL [R1+0x34], R2 ;  /* 0x0000340201007387 */ /* 0x0001e20000100800 */
[--C-:B------:R-:W-:Y:S01]  /*07c0*/  IMAD R14, R13, 0x18, R32.reuse ;  /* 0x000000180d0e7824 */ /* 0x100fe200078e0220 */
[----:B------:R-:W-:Y:S01]  /*07d0*/  SHF.R.U32.HI R123, RZ, 0x1, R3 ;  /* 0x00000001ff7b7819 */ /* 0x000fe20000011603 */
[--C-:B------:R-:W-:Y:S01]  /*07e0*/  IMAD R16, R15, 0x18, R32.reuse ;  /* 0x000000180f107824 */ /* 0x100fe200078e0220 */
[----:B------:R1:W-:Y:S01]  /*07f0*/  STL [R1+0x30], R0 ;  /* 0x0000300001007387 */ /* 0x0003e20000100800 */
[--C-:B------:R-:W-:Y:S01]  /*0800*/  IMAD R26, R25, 0x18, R32.reuse ;  /* 0x00000018191a7824 */ /* 0x100fe200078e0220 */
[----:B------:R-:W-:Y:S01]  /*0810*/  MOV R3, UR8 ;  /* 0x0000000800037c02 */ /* 0x000fe20008000f00 */
[--C-:B------:R-:W-:Y:S01]  /*0820*/  IMAD R30, R27, 0x18, R32.reuse ;  /* 0x000000181b1e7824 */ /* 0x100fe200078e0220 */
[----:B------:R2:W-:Y:S01]  /*0830*/  STL [R1+0x2c], R5 ;  /* 0x00002c0501007387 */ /* 0x0005e20000100800 */
[----:B------:R-:W-:Y:S01]  /*0840*/  IMAD R32, R29, 0x18, R32 ;  /* 0x000000181d207824 */ /* 0x000fe200078e0220 */
[----:B0-----:R-:W-:-:S02]  /*0850*/  IADD3 R2, R125, R10, RZ ;  /* 0x0000000a7d027210 */ /* 0x001fc40007ffe0ff */
[----:B---3--:R-:W-:Y:S02]  /*0860*/  LEA R58, P2, R3, R58, 0x2 ;  /* 0x0000003a033a7211 */ /* 0x008fe400078410ff */
[C---:B-1----:R-:W-:Y:S01]  /*0870*/  IADD3 R0, R125.reuse, R12, RZ ;  /* 0x0000000c7d007210 */ /* 0x042fe20007ffe0ff */
[----:B------:R0:W-:Y:S01]  /*0880*/  STL [R1+0x28], R2 ;  /* 0x0000280201007387 */ /* 0x0001e20000100800 */
[----:B------:R-:W-:Y:S02]  /*0890*/  ISETP.EQ.U32.AND P1, PT, RZ, UR6, PT ;  /* 0x00000006ff007c0c */ /* 0x000fe4000bf22070 */
[----:B--2---:R-:W-:Y:S01]  /*08a0*/  IADD3 R5, R125, R14, RZ ;  /* 0x0000000e7d057210 */ /* 0x004fe20007ffe0ff */
[----:B------:R1:W-:Y:S01]  /*08b0*/  STL [R1+0x24], R0 ;  /* 0x0000240001007387 */ /* 0x0003e20000100800 */
[----:B------:R-:W-:Y:S02]  /*08c0*/  ISETP.GT.U32.OR P0, PT, R31, 0x1f, P0 ;  /* 0x0000001f1f00780c */ /* 0x000fe40000704470 */
[----:B------:R-:W-:Y:S01]  /*08d0*/  LEA.HI.X R59, R3, R59, R4, 0x2, P2 ;  /* 0x0000003b033b7211 */ /* 0x000fe200010f1404 */
[----:B------:R2:W-:Y:S01]  /*08e0*/  STL [R1+0x20], R5 ;  /* 0x0000200501007387 */ /* 0x0005e20000100800 */
[----:B------:R-:W-:-:S02]  /*08f0*/  LOP3.LUT R124, R124, 0x7ffffff8, RZ, 0xc0, !PT ;  /* 0x7ffffff87c7c7812 */ /* 0x000fc400078ec0ff */
[----:B0-----:R-:W-:Y:S02]  /*0900*/  IADD3 R2, R125, R16, RZ ;  /* 0x000000107d027210 */ /* 0x001fe40007ffe0ff */
[----:B------:R-:W-:Y:S02]  /*0910*/  LOP3.LUT R123, R123, 0x7ffffff8, RZ, 0xc0, !PT ;  /* 0x7ffffff87b7b7812 */ /* 0x000fe400078ec0ff */
[C---:B-1----:R-:W-:Y:S01]  /*0920*/  IADD3 R0, R125.reuse, R18, RZ ;  /* 0x000000127d007210 */ /* 0x042fe20007ffe0ff */
[----:B------:R0:W-:Y:S01]  /*0930*/  STL [R1+0x1c], R2 ;  /* 0x00001c0201007387 */ /* 0x0001e20000100800 */
[----:B------:R-:W-:Y:S01]  /*0940*/  ISETP.EQ.OR.EX P0, PT, RZ, UR7, P0, P1 ;  /* 0x00000007ff007c0c */ /* 0x000fe20008702710 */
[----:B------:R-:W-:Y:S01]  /*0950*/  ULDC.64 UR6, c[0x0][0x208] ;  /* 0x0000820000067ab9 */ /* 0x000fe20000000a00 */
[C---:B--2---:R-:W-:Y:S01]  /*0960*/  IADD3 R5, R125.reuse, R20, RZ ;  /* 0x000000147d057210 */ /* 0x044fe20007ffe0ff */
[----:B------:R1:W-:Y:S04]  /*0970*/  STL [R1+0x18], R0 ;  /* 0x0000180001007387 */ /* 0x0003e80000100800 */
[----:B------:R2:W-:Y:S01]  /*0980*/  STL [R1+0x14], R5 ;  /* 0x0000140501007387 */ /* 0x0005e20000100800 */
[----:B0-----:R-:W-:-:S02]  /*0990*/  IADD3 R2, R125, R22, RZ ;  /* 0x000000167d027210 */ /* 0x001fc40007ffe0ff */
[----:B-1----:R-:W-:-:S03]  /*09a0*/  IADD3 R0, R125, R24, RZ ;  /* 0x000000187d007210 */ /* 0x002fc60007ffe0ff */
[----:B------:R0:W-:Y:S01]  /*09b0*/  STL [R1+0x10], R2 ;  /* 0x0000100201007387 */ /* 0x0001e20000100800 */
[----:B--2---:R-:W-:-:S03]  /*09c0*/  IADD3 R5, R125, R26, RZ ;  /* 0x0000001a7d057210 */ /* 0x004fc60007ffe0ff */
[----:B------:R1:W-:Y:S04]  /*09d0*/  STL [R1+0xc], R0 ;  /* 0x00000c0001007387 */ /* 0x0003e80000100800 */
[----:B------:R2:W-:Y:S01]  /*09e0*/  STL [R1+0x8], R5 ;  /* 0x0000080501007387 */ /* 0x0005e20000100800 */
[C---:B0-----:R-:W-:Y:S02]  /*09f0*/  IADD3 R2, R125.reuse, R28, RZ ;  /* 0x0000001c7d027210 */ /* 0x041fe40007ffe0ff */
[----:B-1----:R-:W-:-:S03]  /*0a00*/  IADD3 R0, R125, R30, RZ ;  /* 0x0000001e7d007210 */ /* 0x002fc60007ffe0ff */
[----:B------:R0:W-:Y:S01]  /*0a10*/  STL [R1+0x4], R2 ;  /* 0x0000040201007387 */ /* 0x0001e20000100800 */
[----:B------:R-:W-:Y:S02]  /*0a20*/  IADD3 R125, R125, R32, RZ ;  /* 0x000000207d7d7210 */ /* 0x000fe40007ffe0ff */
[----:B--2---:R-:W-:Y:S01]  /*0a30*/  MOV R5, RZ ;  /* 0x000000ff00057202 */ /* 0x004fe20000000f00 */
[----:B------:R0:W-:Y:S06]  /*0a40*/  STL [R1], R0 ;  /* 0x0000000001007387 */ /* 0x0001ec0000100800 */
.L_x_3058:
[----:B------:R-:W1:Y:S01]  /*0a50*/  S2R R114, SR_TID.X ;  /* 0x0000000000727919 */ /* 0x000e620000002100 */
[----:B--2---:R-:W2:Y:S01]  /*0a60*/  S2UR UR14, SR_CTAID.X ;  /* 0x00000000000e79c3 */ /* 0x004ea20000002500 */
[----:B------:R-:W-:Y:S01]  /*0a70*/  MOV R39, RZ ;  /* 0x000000ff00277202 */ /* 0x000fe20000000f00 */
[----:B------:R-:W-:Y:S01]  /*0a80*/  IMAD R113, R4, 0xf0000, RZ ;  /* 0x000f000004717824 */ /* 0x000fe200078e02ff */
[----:B------:R-:W-:Y:S01]  /*0a90*/  ULDC.64 UR10, c[0x0][0x218] ;  /* 0x00008600000a7ab9 */ /* 0x000fe20000000a00 */
[----:B------:R-:W-:Y:S01]  /*0aa0*/  ULDC.64 UR12, c[0x0][0x228] ;  /* 0x00008a00000c7ab9 */ /* 0x000fe20000000a00 */
[----:B--2---:R-:W-:-:S04]  /*0ab0*/  USHF.L.U32 UR5, UR14, 0x5, URZ ;  /* 0x000000050e057899 */ /* 0x004fc8000800063f */
[----:B------:R-:W-:Y:S01]  /*0ac0*/  ULOP3.LUT UR5, UR5, 0x3e0, URZ, 0xc0, !UPT ;  /* 0x000003e005057892 */ /* 0x000fe2000f8ec03f */
[----:B-1----:R-:W-:-:S05]  /*0ad0*/  IMAD.WIDE.U32 R6, R114, -0x77777777, RZ ;  /* 0x8888888972067825 */ /* 0x002fca00078e00ff */
[----:B------:R-:W-:-:S04]  /*0ae0*/  SHF.R.U32.HI R6, RZ, 0x7, R7 ;  /* 0x00000007ff067819 */ /* 0x000fc80000011607 */
[C---:B0-----:R-:W-:Y:S01]  /*0af0*/  IADD3 R0, R6.reuse, UR5, RZ ;  /* 0x0000000506007c10 */ /* 0x041fe2000fffe0ff */
[----:B------:R-:W-:-:S04]  /*0b00*/  IMAD R38, R6, -0xf0, R114 ;  /* 0xffffff1006267824 */ /* 0x000fc800078e0272 */
[----:B------:R-:W-:Y:S01]  /*0b10*/  IMAD R11, R0, 0x3c0, RZ ;  /* 0x000003c0000b7824 */ /* 0x000fe200078e02ff */
[----:B------:R-:W-:-:S04]  /*0b20*/  SHF.L.U32 R38, R38, 0x2, RZ ;  /* 0x0000000226267819 */ /* 0x000fc800000006ff */
[----:B------:R-:W-:Y:S01]  /*0b30*/  IADD3 R7, R11, 0x780, RZ ;  /* 0x000007800b077810 */ /* 0x000fe20007ffe0ff */
[----:B------:R-:W-:Y:S01]  /*0b40*/  IMAD.WIDE.U32 R40, R3, 0xf0000, R38 ;  /* 0x000f000003287825 */ /* 0x000fe200078e0026 */
[C---:B------:R-:W-:Y:S02]  /*0b50*/  IADD3 R9, R11.reuse, 0xf00, RZ ;  /* 0x00000f000b097810 */ /* 0x040fe40007ffe0ff */
[C---:B------:R-:W-:Y:S02]  /*0b60*/  IADD3 R13, R11.reuse, 0x1680, RZ ;  /* 0x000016800b0d7810 */ /* 0x040fe40007ffe0ff */
        /* <DEDUP_REMOVED lines=12> */
[----:B------:R-:W-:Y:S02]  /*0c30*/  IADD3 R113, R41, R113, RZ ;  /* 0x0000007129717210 */ /* 0x000fe40007ffe0ff */
[-C--:B------:R-:W-:Y:S02]  /*0c40*/  IADD3 R11, P6, R11, R40.reuse, RZ ;  /* 0x000000280b0b7210 */ /* 0x080fe40007fde0ff */
[----:B------:R-:W-:-:S02]  /*0c50*/  IADD3 R8, P5, R13, R40, RZ ;  /* 0x000000280d087210 */ /* 0x000fc40007fbe0ff */
[-C--:B------:R-:W-:Y:S02]  /*0c60*/  IADD3.X R98, RZ, R113.reuse, RZ, P6, !PT ;  /* 0x00000071ff627210 */ /* 0x080fe400037fe4ff */
[----:B------:R-:W-:Y:S02]  /*0c70*/  LEA R22, P6, R11, UR10, 0x1 ;  /* 0x0000000a0b167c11 */ /* 0x000fe4000f8c08ff */
[----:B------:R-:W-:Y:S02]  /*0c80*/  IADD3 R6, P3, R7, R40, RZ ;  /* 0x0000002807067210 */ /* 0x000fe40007f7e0ff */
[-C--:B------:R-:W-:Y:S02]  /*0c90*/  IADD3.X R101, RZ, R113.reuse, RZ, P5, !PT ;  /* 0x00000071ff657210 */ /* 0x080fe40002ffe4ff */
[----:B------:R-:W-:Y:S02]  /*0ca0*/  LEA.HI.X R23, R11, UR11, R98, 0x1, P6 ;  /* 0x0000000b0b177c11 */ /* 0x000fe4000b0f0c62 */
[----:B------:R-:W-:-:S02]  /*0cb0*/  IADD3.X R99, RZ, R113, RZ, P3, !PT ;  /* 0x00000071ff637210 */ /* 0x000fc40001ffe4ff */
[C---:B------:R-:W-:Y:S02]  /*0cc0*/  LEA R36, P5, R6.reuse, UR10, 0x1 ;  /* 0x0000000a06247c11 */ /* 0x040fe4000f8a08ff */
[----:B------:R-:W2:Y:S01]  /*0cd0*/  LDG.E.64.CONSTANT R22, desc[UR6][R22.64] ;  /* 0x0000000616167981 */ /* 0x000ea2000c1e9b00 */
[-C--:B------:R-:W-:Y:S02]  /*0ce0*/  IADD3 R10, P4, R17, R40.reuse, RZ ;  /* 0x00000028110a7210 */ /* 0x080fe40007f9e0ff */
[----:B------:R-:W-:Y:S02]  /*0cf0*/  LEA.HI.X R37, R6, UR11, R99, 0x1, P5 ;  /* 0x0000000b06257c11 */ /* 0x000fe4000a8f0c63 */
[-C--:B------:R-:W-:Y:S02]  /*0d00*/  IADD3 R7, P1, R9, R40.reuse, RZ ;  /* 0x0000002809077210 */ /* 0x080fe40007f3e0ff */
[----:B------:R-:W-:Y:S02]  /*0d10*/  IADD3 R9, P2, R15, R40, RZ ;  /* 0x000000280f097210 */ /* 0x000fe40007f5e0ff */
[-C--:B------:R-:W-:Y:S01]  /*0d20*/  IADD3.X R103, RZ, R113.reuse, RZ, P4, !PT ;  /* 0x00000071ff677210 */ /* 0x080fe200027fe4ff */
[----:B------:R-:W3:Y:S01]  /*0d30*/  LDG.E.64.CONSTANT R36, desc[UR6][R36.64] ;  /* 0x0000000624247981 */ /* 0x000ee2000c1e9b00 */
[----:B------:R-:W-:-:S02]  /*0d40*/  IADD3.X R100, RZ, R113, RZ, P1, !PT ;  /* 0x00000071ff647210 */ /* 0x000fc40000ffe4ff */
[----:B------:R-:W-:Y:S02]  /*0d50*/  LEA R24, P4, R7, UR10, 0x1 ;  /* 0x0000000a07187c11 */ /* 0x000fe4000f8808ff */
[----:B------:R-:W-:Y:S02]  /*0d60*/  IADD3.X R102, RZ, R113, RZ, P2, !PT ;  /* 0x00000071ff667210 */ /* 0x000fe400017fe4ff */
[----:B------:R-:W-:Y:S02]  /*0d70*/  IADD3 R14, P2, R25, R40, RZ ;  /* 0x00000028190e7210 */ /* 0x000fe40007f5e0ff */
[----:B------:R-:W-:Y:S02]  /*0d80*/  LEA.HI.X R25, R7, UR11, R100, 0x1, P4 ;  /* 0x0000000b07197c11 */ /* 0x000fe4000a0f0c64 */
[----:B------:R-:W-:Y:S02]  /*0d90*/  LEA R26, P5, R8, UR10, 0x1 ;  /* 0x0000000a081a7c11 */ /* 0x000fe4000f8a08ff */
[----:B------:R-:W-:-:S02]  /*0da0*/  LEA R28, P6, R9, UR10, 0x1 ;  /* 0x0000000a091c7c11 */ /* 0x000fc4000f8c08ff */
[----:B------:R-:W4:Y:S01]  /*0db0*/  LDG.E.64.CONSTANT R24, desc[UR6][R24.64] ;  /* 0x0000000618187981 */ /* 0x000f22000c1e9b00 */
[----:B------:R-:W-:Y:S02]  /*0dc0*/  LEA.HI.X R27, R8, UR11, R101, 0x1, P5 ;  /* 0x0000000b081b7c11 */ /* 0x000fe4000a8f0c65 */
[-C--:B------:R-:W-:Y:S02]  /*0dd0*/  IADD3 R15, P4, R29, R40.reuse, RZ ;  /* 0x000000281d0f7210 */ /* 0x080fe40007f9e0ff */
[----:B------:R-:W-:Y:S02]  /*0de0*/  LEA.HI.X R29, R9, UR11, R102, 0x1, P6 ;  /* 0x0000000b091d7c11 */ /* 0x000fe4000b0f0c66 */
[----:B------:R-:W4:Y:S01]  /*0df0*/  LDG.E.64.CONSTANT R26, desc[UR6][R26.64] ;  /* 0x000000061a1a7981 */ /* 0x000f22000c1e9b00 */
[----:B------:R-:W-:Y:S02]  /*0e00*/  LEA R30, P6, R10, UR10, 0x1 ;  /* 0x0000000a0a1e7c11 */ /* 0x000fe4000f8c08ff */
[-C--:B------:R-:W-:Y:S01]  /*0e10*/  IADD3 R16, P5, R31, R40.reuse, RZ ;  /* 0x000000281f107210 */ /* 0x080fe20007fbe0ff */
[----:B------:R-:W4:Y:S01]  /*0e20*/  LDG.E.64.CONSTANT R28, desc[UR6][R28.64] ;  /* 0x000000061c1c7981 */ /* 0x000f22000c1e9b00 */
[----:B------:R-:W-:-:S02]  /*0e30*/  IADD3 R12, P3, R19, R40, RZ ;  /* 0x00000028130c7210 */ /* 0x000fc40007f7e0ff */
[----:B------:R-:W-:Y:S02]  /*0e40*/  LEA.HI.X R31, R10, UR11, R103, 0x1, P6 ;  /* 0x0000000b0a1f7c11 */ /* 0x000fe4000b0f0c67 */
[----:B------:R-:W-:Y:S02]  /*0e50*/  IADD3.X R104, RZ, R113, RZ, P3, !PT ;  /* 0x00000071ff687210 */ /* 0x000fe40001ffe4ff */
[C---:B------:R-:W-:Y:S02]  /*0e60*/  LEA R32, P6, R12.reuse, UR10, 0x1 ;  /* 0x0000000a0c207c11 */ /* 0x040fe4000f8c08ff */
[----:B------:R-:W4:Y:S01]  /*0e70*/  LDG.E.64.CONSTANT R30, desc[UR6][R30.64] ;  /* 0x000000061e1e7981 */ /* 0x000f22000c1e9b00 */
[-C--:B------:R-:W-:Y:S02]  /*0e80*/  IADD3 R17, P3, R33, R40.reuse, RZ ;  /* 0x0000002821117210 */ /* 0x080fe40007f7e0ff */
[----:B------:R-:W-:Y:S02]  /*0e90*/  IADD3 R13, P1, R21, R40, RZ ;  /* 0x00000028150d7210 */ /* 0x000fe40007f3e0ff */
[----:B------:R-:W-:-:S02]  /*0ea0*/  LEA.HI.X R33, R12, UR11, R104, 0x1, P6 ;  /* 0x0000000b0c217c11 */ /* 0x000fc4000b0f0c68 */
[-C--:B------:R-:W-:Y:S02]  /*0eb0*/  IADD3.X R109, RZ, R113.reuse, RZ, P3, !PT ;  /* 0x00000071ff6d7210 */ /* 0x080fe40001ffe4ff */
[-C--:B------:R-:W-:Y:S02]  /*0ec0*/  IADD3.X R105, RZ, R113.reuse, RZ, P1, !PT ;  /* 0x00000071ff697210 */ /* 0x080fe40000ffe4ff */
[----:B------:R-:W-:Y:S01]  /*0ed0*/  IADD3.X R107, RZ, R113, RZ, P4, !PT ;  /* 0x00000071ff6b7210 */ /* 0x000fe200027fe4ff */
[----:B------:R-:W4:Y:S01]  /*0ee0*/  LDG.E.64.CONSTANT R32, desc[UR6][R32.64] ;  /* 0x0000000620207981 */ /* 0x000f22000c1e9b00 */
[----:B------:R-:W-:Y:S02]  /*0ef0*/  LEA R34, P6, R13, UR10, 0x1 ;  /* 0x0000000a0d227c11 */ /* 0x000fe4000f8c08ff */
[----:B------:R-:W-:Y:S02]  /*0f00*/  LEA R50, P3, R15, UR10, 0x1 ;  /* 0x0000000a0f327c11 */ /* 0x000fe4000f8608ff */
[----:B------:R-:W-:-:S02]  /*0f10*/  IADD3 R18, P1, R35, R40, RZ ;  /* 0x0000002823127210 */ /* 0x000fc40007f3e0ff */
[----:B------:R-:W-:Y:S02]  /*0f20*/  LEA.HI.X R35, R13, UR11, R105, 0x1, P6 ;  /* 0x0000000b0d237c11 */ /* 0x000fe4000b0f0c69 */
[----:B------:R-:W-:Y:S02]  /*0f30*/  LEA.HI.X R51, R15, UR11, R107, 0x1, P3 ;  /* 0x0000000b0f337c11 */ /* 0x000fe400098f0c6b */
[-C--:B------:R-:W-:Y:S02]  /*0f40*/  IADD3.X R110, RZ, R113.reuse, RZ, P1, !PT ;  /* 0x00000071ff6e7210 */ /* 0x080fe40000ffe4ff */
[----:B------:R-:W-:Y:S01]  /*0f50*/  IADD3.X R106, RZ, R113, RZ, P2, !PT ;  /* 0x00000071ff6a7210 */ /* 0x000fe200017fe4ff */
[----:B------:R-:W4:Y:S01]  /*0f60*/  LDG.E.64.CONSTANT R34, desc[UR6][R34.64] ;  /* 0x0000000622227981 */ /* 0x000f22000c1e9b00 */
[C---:B------:R-:W-:Y:S02]  /*0f70*/  LEA R52, P1, R14.reuse, UR10, 0x1 ;  /* 0x0000000a0e347c11 */ /* 0x040fe4000f8208ff */
[----:B------:R-:W-:Y:S01]  /*0f80*/  IADD3 R19, P2, R39, R40, RZ ;  /* 0x0000002827137210 */ /* 0x000fe20007f5e0ff */
[----:B------:R-:W4:Y:S01]  /*0f90*/  LDG.E.64.CONSTANT R50, desc[UR6][R50.64] ;  /* 0x0000000632327981 */ /* 0x000f22000c1e9b00 */
[----:B------:R-:W-:-:S02]  /*0fa0*/  LEA.HI.X R53, R14, UR11, R106, 0x1, P1 ;  /* 0x0000000b0e357c11 */ /* 0x000fc400088f0c6a */
[-C--:B------:R-:W-:Y:S02]  /*0fb0*/  IADD3.X R111, RZ, R113.reuse, RZ, P2, !PT ;  /* 0x00000071ff6f7210 */ /* 0x080fe400017fe4ff */
[----:B------:R-:W-:Y:S02]  /*0fc0*/  IADD3.X R108, RZ, R113, RZ, P5, !PT ;  /* 0x00000071ff6c7210 */ /* 0x000fe40002ffe4ff */
[C---:B------:R-:W-:Y:S01]  /*0fd0*/  LEA R60, P1, R16.reuse, UR10, 0x1 ;  /* 0x0000000a103c7c11 */ /* 0x040fe2000f8208ff */
[----:B------:R-:W4:Y:S01]  /*0fe0*/  LDG.E.64.CONSTANT R52, desc[UR6][R52.64] ;  /* 0x0000000634347981 */ /* 0x000f22000c1e9b00 */
[C---:B------:R-:W-:Y:S02]  /*0ff0*/  LEA R62, P2, R17.reuse, UR10, 0x1 ;  /* 0x0000000a113e7c11 */ /* 0x040fe4000f8408ff */
[----:B------:R-:W-:Y:S02]  /*1000*/  LEA.HI.X R61, R16, UR11, R108, 0x1, P1 ;  /* 0x0000000b103d7c11 */ /* 0x000fe400088f0c6c */
[----:B------:R-:W-:-:S04]  /*1010*/  LEA.HI.X R63, R17, UR11, R109, 0x1, P2 ;  /* 0x0000000b113f7c11 */ /* 0x000fc800090f0c6d */
[----:B------:R-:W4:Y:S04]  /*1020*/  LDG.E.64.CONSTANT R60, desc[UR6][R60.64] ;  /* 0x000000063c3c7981 */ /* 0x000f28000c1e9b00 */
[----:B------:R-:W4:Y:S01]  /*1030*/  LDG.E.64.CONSTANT R62, desc[UR6][R62.64] ;  /* 0x000000063e3e7981 */ /* 0x000f22000c1e9b00 */
[----:B------:R-:W-:-:S04]  /*1040*/  LEA R64, P1, R18, UR10, 0x1 ;  /* 0x0000000a12407c11 */ /* 0x000fc8000f8208ff */
[----:B------:R-:W-:Y:S02]  /*1050*/  LEA.HI.X R65, R18, UR11, R110, 0x1, P1 ;  /* 0x0000000b12417c11 */ /* 0x000fe400088f0c6e */
[----:B------:R-:W-:Y:S02]  /*1060*/  LEA R66, P2, R19, UR10, 0x1 ;  /* 0x0000000a13427c11 */ /* 0x000fe4000f8408ff */
[----:B------:R-:W-:Y:S02]  /*1070*/  IADD3 R20, P4, R43, R40, RZ ;  /* 0x000000282b147210 */ /* 0x000fe40007f9e0ff */
[----:B------:R-:W4:Y:S01]  /*1080*/  LDG.E.64.CONSTANT R64, desc[UR6][R64.64] ;  /* 0x0000000640407981 */ /* 0x000f22000c1e9b00 */
[----:B------:R-:W-:Y:S02]  /*1090*/  LEA.HI.X R67, R19, UR11, R111, 0x1, P2 ;  /* 0x0000000b13437c11 */ /* 0x000fe400090f0c6f */
[----:B------:R-:W-:Y:S02]  /*10a0*/  IADD3.X R112, RZ, R113, RZ, P4, !PT ;  /* 0x00000071ff707210 */ /* 0x000fe400027fe4ff */
[----:B------:R-:W-:-:S02]  /*10b0*/  LEA R68, P1, R20, UR10, 0x1 ;  /* 0x0000000a14447c11 */ /* 0x000fc4000f8208ff */
[----:B------:R-:W4:Y:S02]  /*10c0*/  LDG.E.64.CONSTANT R66, desc[UR6][R66.64] ;  /* 0x0000000642427981 */ /* 0x000f24000c1e9b00 */
[----:B------:R-:W-:-:S06]  /*10d0*/  LEA.HI.X R69, R20, UR11, R112, 0x1, P1 ;  /* 0x0000000b14457c11 */ /* 0x000fcc00088f0c70 */
[----:B------:R-:W4:Y:S01]  /*10e0*/  LDG.E.64.CONSTANT R68, desc[UR6][R68.64] ;  /* 0x0000000644447981 */ /* 0x000f22000c1e9b00 */
[----:B------:R-:W-:-:S04]  /*10f0*/  IADD3 R21, P5, R45, R40, RZ ;  /* 0x000000282d157210 */ /* 0x000fc80007fbe0ff */
        /* <DEDUP_REMOVED lines=16> */
[--C-:B---3--:R-:W-:Y:S02]  /*1200*/  HADD2.F32 R81, -RZ, R37.reuse.H0_H0 ;  /* 0x20000025ff517230 */ /* 0x108fe40000004100 */
[----:B------:R-:W-:Y:S02]  /*1210*/  HADD2.F32 R80, -RZ, R37.H1_H1 ;  /* 0x30000025ff507230 */ /* 0x000fe40000004100 */
[----:B------:R-:W-:Y:S01]  /*1220*/  FADD.FTZ R37, RZ, R0 ;  /* 0x00000000ff257221 */ /* 0x000fe20000010000 */
[--C-:B------:R-:W-:Y:S02]  /*1230*/  HADD2.F32 R97, -RZ, R36.reuse.H0_H0 ;  /* 0x20000024ff617230 */ /* 0x100fe40000004100 */
[----:B------:R-:W-:Y:S01]  /*1240*/  FFMA.FTZ R38, R22, R22, R39 ;  /* 0x0000001616267223 */ /* 0x000fe20000010027 */
[----:B------:R-:W-:Y:S02]  /*1250*/  HADD2.F32 R96, -RZ, R36.H1_H1 ;  /* 0x30000024ff607230 */ /* 0x000fe40000004100 */
[----:B------:R-:W-:Y:S01]  /*1260*/  FADD.FTZ R36, R37, R22 ;  /* 0x0000001625247221 */ /* 0x000fe20000010000 */
[----:B------:R-:W-:-:S03]  /*1270*/  FFMA.FTZ R39, R97, R97, R38 ;  /* 0x0000006161277223 */ /* 0x000fc60000010026 */
[----:B------:R-:W-:Y:S01]  /*1280*/  FADD.FTZ R37, R36, R97 ;  /* 0x0000006124257221 */ /* 0x000fe20000010000 */
[----:B------:R-:W-:Y:S01]  /*1290*/  FFMA.FTZ R38, R96, R96, R39 ;  /* 0x0000006060267223 */ /* 0x000fe20000010027 */
[--C-:B----4-:R-:W-:Y:S02]  /*12a0*/  HADD2.F32 R95, -RZ, R24.reuse.H0_H0 ;  /* 0x20000018ff5f7230 */ /* 0x110fe40000004100 */
[----:B------:R-:W-:Y:S01]  /*12b0*/  FADD.FTZ R36, R37, R96 ;  /* 0x0000006025247221 */ /* 0x000fe20000010000 */
[----:B------:R-:W-:Y:S02]  /*12c0*/  HADD2.F32 R94, -RZ, R24.H1_H1 ;  /* 0x30000018ff5e7230 */ /* 0x000fe40000004100 */
[----:B------:R-:W-:Y:S01]  /*12d0*/  FFMA.FTZ R39, R95, R95, R38 ;  /* 0x0000005f5f277223 */ /* 0x000fe20000010026 */
[----:B------:R-:W-:Y:S01]  /*12e0*/  FADD.FTZ R37, R36, R95 ;  /* 0x0000005f24257221 */ /* 0x000fe20000010000 */
[--C-:B------:R-:W-:Y:S02]  /*12f0*/  HADD2.F32 R93, -RZ, R26.reuse.H0_H0 ;  /* 0x2000001aff5d7230 */ /* 0x100fe40000004100 */
[----:B------:R-:W-:Y:S01]  /*1300*/  FFMA.FTZ R38, R94, R94, R39 ;  /* 0x0000005e5e267223 */ /* 0x000fe20000010027 */
[----:B------:R-:W-:Y:S01]  /*1310*/  FADD.FTZ R36, R37, R94 ;  /* 0x0000005e25247221 */ /* 0x000fe20000010000 */
[----:B------:R-:W-:-:S02]  /*1320*/  HADD2.F32 R92, -RZ, R26.H1_H1 ;  /* 0x3000001aff5c7230 */ /* 0x000fc40000004100 */
[----:B------:R-:W-:Y:S01]  /*1330*/  FFMA.FTZ R39, R93, R93, R38 ;  /* 0x0000005d5d277223 */ /* 0x000fe20000010026 */
[----:B------:R-:W-:Y:S01]  /*1340*/  FADD.FTZ R37, R36, R93 ;  /* 0x0000005d24257221 */ /* 0x000fe20000010000 */
[--C-:B------:R-:W-:Y:S02]  /*1350*/  HADD2.F32 R91, -RZ, R28.reuse.H0_H0 ;  /* 0x2000001cff5b7230 */ /* 0x100fe40000004100 */
[----:B------:R-:W-:Y:S01]  /*1360*/  FFMA.FTZ R38, R92, R92, R39 ;  /* 0x0000005c5c267223 */ /* 0x000fe20000010027 */
[----:B------:R-:W-:Y:S01]  /*1370*/  FADD.FTZ R36, R37, R92 ;  /* 0x0000005c25247221 */ /* 0x000fe20000010000 */
[----:B------:R-:W-:Y:S02]  /*1380*/  HADD2.F32 R90, -RZ, R28.H1_H1 ;  /* 0x3000001cff5a7230 */ /* 0x000fe40000004100 */
[----:B------:R-:W-:Y:S01]  /*1390*/  FFMA.FTZ R41, R91, R91, R38 ;  /* 0x0000005b5b297223 */ /* 0x000fe20000010026 */
[----:B------:R-:W-:Y:S01]  /*13a0*/  FADD.FTZ R39, R36, R91 ;  /* 0x0000005b24277221 */ /* 0x000fe20000010000 */
[----:B------:R-:W-:-:S02]  /*13b0*/  HADD2.F32 R89, -RZ, R30.H0_H0 ;  /* 0x2000001eff597230 */ /* 0x000fc40000004100 */
[----:B------:R-:W-:Y:S01]  /*13c0*/  FFMA.FTZ R42, R90, R90, R41 ;  /* 0x0000005a5a2a7223 */ /* 0x000fe20000010029 */
        /* <DEDUP_REMOVED lines=11> */
[----:B------:R-:W-:Y:S02]  /*1480*/  HADD2.F32 R82, -RZ, R23.H1_H1 ;  /* 0x30000017ff527230 */ /* 0x000fe40000004100 */
[----:B------:R-:W-:Y:S01]  /*1490*/  FADD.FTZ R48, R47, R86 ;  /* 0x000000562f307221 */ /* 0x000fe20000010000 */
[--C-:B------:R-:W-:Y:S02]  /*14a0*/  HADD2.F32 R23, -RZ, R25.reuse.H0_H0 ;  /* 0x20000019ff177230 */ /* 0x100fe40000004100 */
[----:B------:R-:W-:Y:S02]  /*14b0*/  HADD2.F32 R85, -RZ, R34.H0_H0 ;  /* 0x20000022ff557230 */ /* 0x000fe40000004100 */
[----:B------:R-:W-:-:S02]  /*14c0*/  HADD2.F32 R24, -RZ, R25.H1_H1 ;  /* 0x30000019ff187230 */ /* 0x000fc40000004100 */
[--C-:B------:R-:W-:Y:S02]  /*14d0*/  HADD2.F32 R37, -RZ, R50.reuse.H0_H0 ;  /* 0x20000032ff257230 */ /* 0x100fe40000004100 */
[----:B------:R-:W-:Y:S02]  /*14e0*/  HADD2.F32 R38, -RZ, R50.H1_H1 ;  /* 0x30000032ff267230 */ /* 0x000fe40000004100 */
[----:B------:R-:W-:Y:S01]  /*14f0*/  FFMA.FTZ R50, R86, R86, R49 ;  /* 0x0000005656327223 */ /* 0x000fe20000010031 */
[--C-:B------:R-:W-:Y:S02]  /*1500*/  HADD2.F32 R25, -RZ, R27.reuse.H0_H0 ;  /* 0x2000001bff197230 */ /* 0x100fe40000004100 */
[----:B------:R-:W-:Y:S02]  /*1510*/  HADD2.F32 R26, -RZ, R27.H1_H1 ;  /* 0x3000001bff1a7230 */ /* 0x000fe40000004100 */
[----:B------:R-:W-:Y:S01]  /*1520*/  FFMA.FTZ R75, R85, R85, R50 ;  /* 0x00000055554b7223 */ /* 0x000fe20000010032 */
[----:B------:R-:W-:-:S02]  /*1530*/  HADD2.F32 R27, -RZ, R29.H0_H0 ;  /* 0x2000001dff1b7230 */ /* 0x000fc40000004100 */
[----:B------:R-:W-:Y:S02]  /*1540*/  HADD2.F32 R28, -RZ, R29.H1_H1 ;  /* 0x3000001dff1c7230 */ /* 0x000fe40000004100 */
[----:B------:R-:W-:Y:S02]  /*1550*/  HADD2.F32 R84, -RZ, R34.H1_H1 ;  /* 0x30000022ff547230 */ /* 0x000fe40000004100 */
[----:B------:R-:W-:Y:S01]  /*1560*/  FADD.FTZ R73, R48, R85 ;  /* 0x0000005530497221 */ /* 0x000fe20000010000 */
[--C-:B------:R-:W-:Y:S02]  /*1570*/  HADD2.F32 R29, -RZ, R31.reuse.H0_H0 ;  /* 0x2000001fff1d7230 */ /* 0x100fe40000004100 */
[----:B------:R-:W-:Y:S02]  /*1580*/  HADD2.F32 R30, -RZ, R31.H1_H1 ;  /* 0x3000001fff1e7230 */ /* 0x000fe40000004100 */
[--C-:B------:R-:W-:Y:S02]  /*1590*/  HADD2.F32 R31, -RZ, R33.reuse.H0_H0 ;  /* 0x20000021ff1f7230 */ /* 0x100fe40000004100 */
[----:B------:R-:W-:-:S02]  /*15a0*/  HADD2.F32 R32, -RZ, R33.H1_H1 ;  /* 0x30000021ff207230 */ /* 0x000fc40000004100 */
[--C-:B------:R-:W-:Y:S02]  /*15b0*/  HADD2.F32 R33, -RZ, R35.reuse.H0_H0 ;  /* 0x20000023ff217230 */ /* 0x100fe40000004100 */
[----:B------:R-:W-:Y:S02]  /*15c0*/  HADD2.F32 R34, -RZ, R35.H1_H1 ;  /* 0x30000023ff227230 */ /* 0x000fe40000004100 */
[--C-:B------:R-:W-:Y:S02]  /*15d0*/  HADD2.F32 R83, -RZ, R52.reuse.H0_H0 ;  /* 0x20000034ff537230 */ /* 0x100fe40000004100 */
[----:B------:R-:W-:Y:S02]  /*15e0*/  HADD2.F32 R35, -RZ, R52.H1_H1 ;  /* 0x30000034ff237230 */ /* 0x000fe40000004100 */
[----:B------:R-:W-:Y:S01]  /*15f0*/  FFMA.FTZ R52, R84, R84, R75 ;  /* 0x0000005454347223 */ /* 0x000fe2000001004b */
[----:B------:R-:W-:Y:S01]  /*1600*/  FADD.FTZ R50, R73, R84 ;  /* 0x0000005449327221 */ /* 0x000fe20000010000 */
[----:B------:R-:W-:-:S02]  /*1610*/  FFMA.FTZ R75, R2, R2, RZ ;  /* 0x00000002024b7223 */ /* 0x000fc400000100ff */
[----:B------:R-:W-:Y:S01]  /*1620*/  FFMA.FTZ R52, R83, R83, R52 ;  /* 0x0000005353347223 */ /* 0x000fe20000010034 */
[----:B------:R-:W-:Y:S01]  /*1630*/  FADD.FTZ R50, R50, R83 ;  /* 0x0000005332327221 */ /* 0x000fe20000010000 */
[----:B------:R-:W-:Y:S01]  /*1640*/  FADD.FTZ R73, RZ, R2 ;  /* 0x00000002ff497221 */ /* 0x000fe20000010000 */
[--C-:B------:R-:W-:Y:S02]  /*1650*/  HADD2.F32 R39, -RZ, R60.reuse.H0_H0 ;  /* 0x2000003cff277230 */ /* 0x100fe40000004100 */
[----:B------:R-:W-:Y:S02]  /*1660*/  HADD2.F32 R40, -RZ, R60.H1_H1 ;  /* 0x3000003cff287230 */ /* 0x000fe40000004100 */
[----:B------:R-:W-:Y:S01]  /*1670*/  FFMA.FTZ R60, R35, R35, R52 ;  /* 0x00000023233c7223 */ /* 0x000fe20000010034 */
[--C-:B------:R-:W-:Y:S02]  /*1680*/  HADD2.F32 R41, -RZ, R62.reuse.H0_H0 ;  /* 0x2000003eff297230 */ /* 0x100fe40000004100 */
[----:B------:R-:W-:-:S02]  /*1690*/  HADD2.F32 R42, -RZ, R62.H1_H1 ;  /* 0x3000003eff2a7230 */ /* 0x000fc40000004100 */
        /* <DEDUP_REMOVED lines=56> */
[----:B------:R-:W-:-:S02]  /*1a20*/  FFMA.FTZ R60, R46, R46, R77 ;  /* 0x0000002e2e3c7223 */ /* 0x000fc4000001004d */
[----:B------:R-:W-:Y:S01]  /*1a30*/  FADD.FTZ R77, R50, R33 ;  /* 0x00000021324d7221 */ /* 0x000fe20000010000 */
[--C-:B------:R-:W-:Y:S02]  /*1a40*/  HADD2.F32 R36, -RZ, R53.reuse.H0_H0 ;  /* 0x20000035ff247230 */ /* 0x100fe40000004100 */
[----:B------:R-:W-:Y:S01]  /*1a50*/  FFMA.FTZ R75, R34, R34, R75 ;  /* 0x00000022224b7223 */ /* 0x000fe2000001004b */
[----:B------:R-:W-:Y:S01]  /*1a60*/  FADD.FTZ R77, R77, R34 ;  /* 0x000000224d4d7221 */ /* 0x000fe20000010000 */
[----:B------:R-:W-:Y:S01]  /*1a70*/  FFMA.FTZ R73, R49, R49, R60 ;  /* 0x0000003131497223 */ /* 0x000fe2000001003c */
[----:B------:R-:W-:Y:S02]  /*1a80*/  HADD2.F32 R53, -RZ, R53.H1_H1 ;  /* 0x30000035ff357230 */ /* 0x000fe40000004100 */
[----:B------:R-:W-:Y:S01]  /*1a90*/  FFMA.FTZ R60, R36, R36, R75 ;  /* 0x00000024243c7223 */ /* 0x000fe2000001004b */
[----:B------:R-:W-:Y:S01]  /*1aa0*/  FADD.FTZ R50, R77, R36 ;  /* 0x000000244d327221 */ /* 0x000fe20000010000 */
[----:B------:R-:W-:-:S02]  /*1ab0*/  HADD2.F32 R52, -RZ, R51.H0_H0 ;  /* 0x20000033ff347230 */ /* 0x000fc40000004100 */
[----:B------:R-:W-:Y:S01]  /*1ac0*/  FFMA.FTZ R77, R53, R53, R60 ;  /* 0x00000035354d7223 */ /* 0x000fe2000001003c */
[--C-:B------:R-:W-:Y:S02]  /*1ad0*/  HADD2.F32 R48, -RZ, R70.reuse.H0_H0 ;  /* 0x20000046ff307230 */ /* 0x100fe40000004100 */
[----:B------:R-:W-:Y:S01]  /*1ae0*/  FADD.FTZ R75, R50, R53 ;  /* 0x00000035324b7221 */ /* 0x000fe20000010000 */
[----:B------:R-:W-:Y:S02]  /*1af0*/  HADD2.F32 R51, -RZ, R51.H1_H1 ;  /* 0x30000033ff337230 */ /* 0x000fe40000004100 */
[----:B------:R-:W-:Y:S01]  /*1b00*/  FFMA.FTZ R62, R52, R52, R77 ;  /* 0x00000034343e7223 */ /* 0x000fe2000001004d */
[----:B------:R-:W-:Y:S02]  /*1b10*/  HADD2.F32 R70, -RZ, R70.H1_H1 ;  /* 0x30000046ff467230 */ /* 0x000fe40000004100 */
[----:B------:R-:W-:Y:S01]  /*1b20*/  FADD.FTZ R60, R75, R52 ;  /* 0x000000344b3c7221 */ /* 0x000fe20000010000 */
[----:B------:R-:W-:Y:S01]  /*1b30*/  FFMA.FTZ R73, R48, R48, R73 ;  /* 0x0000003030497223 */ /* 0x000fe20000010049 */
[----:B------:R-:W-:Y:S01]  /*1b40*/  FADD.FTZ R79, R79, R48 ;  /* 0x000000304f4f7221 */ /* 0x000fe20000010000 */
[----:B------:R-:W-:-:S02]  /*1b50*/  HADD2.F32 R50, -RZ, R61.H0_H0 ;  /* 0x2000003dff327230 */ /* 0x000fc40000004100 */
[----:B------:R-:W-:Y:S01]  /*1b60*/  FFMA.FTZ R77, R51, R51, R62 ;  /* 0x00000033334d7223 */ /* 0x000fe2000001003e */
[----:B------:R-:W-:Y:S01]  /*1b70*/  FADD.FTZ R75, R60, R51 ;  /* 0x000000333c4b7221 */ /* 0x000fe20000010000 */
[----:B------:R-:W-:Y:S01]  /*1b80*/  FFMA.FTZ R73, R70, R70, R73 ;  /* 0x0000004646497223 */ /* 0x000fe20000010049 */
[----:B------:R-:W-:Y:S01]  /*1b90*/  FADD.FTZ R72, R79, R70 ;  /* 0x000000464f487221 */ /* 0x000fe20000010000 */
[----:B------:R-:W-:Y:S02]  /*1ba0*/  HADD2.F32 R61, -RZ, R61.H1_H1 ;  /* 0x3000003dff3d7230 */ /* 0x000fe40000004100 */
[----:B------:R-:W-:Y:S01]  /*1bb0*/  FFMA.FTZ R64, R50, R50, R77 ;  /* 0x0000003232407223 */ /* 0x000fe2000001004d */
[----:B------:R-:W-:Y:S01]  /*1bc0*/  FADD.FTZ R62, R75, R50 ;  /* 0x000000324b3e7221 */ /* 0x000fe20000010000 */
[----:B------:R-:W-:Y:S01]  /*1bd0*/  HADD2.F32 R60, -RZ, R63.H0_H0 ;  /* 0x2000003fff3c7230 */ /* 0x000fe20000004100 */
[----:B------:R0:W-:Y:S01]  /*1be0*/  STS.64 [R122], R72 ;  /* 0x000000487a007388 */ /* 0x0001e20000000a00 */
[----:B------:R-:W-:-:S04]  /*1bf0*/  FFMA.FTZ R75, R61, R61, R64 ;  /* 0x0000003d3d4b7223 */ /* 0x000fc80000010040 */
[----:B------:R-:W-:Y:S01]  /*1c00*/  FFMA.FTZ R64, R60, R60, R75 ;  /* 0x0000003c3c407223 */ /* 0x000fe2000001004b */
[----:B0-----:R-:W-:Y:S02]  /*1c10*/  HADD2.F32 R73, -RZ, R63.H1_H1 ;  /* 0x3000003fff497230 */ /* 0x001fe40000004100 */
[----:B------:R-:W-:Y:S01]  /*1c20*/  FADD.FTZ R63, R62, R61 ;  /* 0x0000003d3e3f7221 */ /* 0x000fe20000010000 */
[----:B------:R-:W-:-:S03]  /*1c30*/  HADD2.F32 R72, -RZ, R65.H0_H0 ;  /* 0x20000041ff487230 */ /* 0x000fc60000004100 */
[----:B------:R-:W-:Y:S01]  /*1c40*/  FADD.FTZ R62, R63, R60 ;  /* 0x0000003c3f3e7221 */ /* 0x000fe20000010000 */
[----:B------:R-:W-:Y:S01]  /*1c50*/  FFMA.FTZ R63, R73, R73, R64 ;  /* 0x00000049493f7223 */ /* 0x000fe20000010040 */
[----:B------:R-:W-:Y:S02]  /*1c60*/  HADD2.F32 R75, -RZ, R65.H1_H1 ;  /* 0x30000041ff4b7230 */ /* 0x000fe40000004100 */
[----:B------:R-:W-:Y:S01]  /*1c70*/  FADD.FTZ R62, R62, R73 ;  /* 0x000000493e3e7221 */ /* 0x000fe20000010000 */
[----:B------:R-:W-:Y:S01]  /*1c80*/  FFMA.FTZ R64, R72, R72, R63 ;  /* 0x0000004848407223 */ /* 0x000fe2000001003f */
[--C-:B------:R-:W-:Y:S02]  /*1c90*/  HADD2.F32 R74, -RZ, R67.reuse.H0_H0 ;  /* 0x20000043ff4a7230 */ /* 0x100fe40000004100 */
[----:B------:R-:W-:Y:S01]  /*1ca0*/  FADD.FTZ R63, R62, R72 ;  /* 0x000000483e3f7221 */ /* 0x000fe20000010000 */
[----:B------:R-:W-:Y:S01]  /*1cb0*/  FFMA.FTZ R62, R75, R75, R64 ;  /* 0x0000004b4b3e7223 */ /* 0x000fe20000010040 */
[----:B------:R-:W-:-:S02]  /*1cc0*/  HADD2.F32 R77, -RZ, R67.H1_H1 ;  /* 0x30000043ff4d7230 */ /* 0x000fc40000004100 */
[----:B------:R-:W-:Y:S01]  /*1cd0*/  FADD.FTZ R63, R63, R75 ;  /* 0x0000004b3f3f7221 */ /* 0x000fe20000010000 */
[----:B------:R-:W-:Y:S01]  /*1ce0*/  FFMA.FTZ R62, R74, R74, R62 ;  /* 0x0000004a4a3e7223 */ /* 0x000fe2000001003e */
[----:B------:R-:W-:Y:S02]  /*1cf0*/  HADD2.F32 R76, -RZ, R69.H0_H0 ;  /* 0x20000045ff4c7230 */ /* 0x000fe40000004100 */
[----:B------:R-:W-:Y:S01]  /*1d00*/  FADD.FTZ R63, R63, R74 ;  /* 0x0000004a3f3f7221 */ /* 0x000fe20000010000 */
[----:B------:R-:W-:-:S03]  /*1d10*/  FFMA.FTZ R62, R77, R77, R62 ;  /* 0x0000004d4d3e7223 */ /* 0x000fc6000001003e */
[----:B------:R-:W-:Y:S01]  /*1d20*/  FADD.FTZ R63, R63, R77 ;  /* 0x0000004d3f3f7221 */ /* 0x000fe20000010000 */
[----:B------:R-:W-:Y:S02]  /*1d30*/  HADD2.F32 R79, -RZ, R69.H1_H1 ;  /* 0x30000045ff4f7230 */ /* 0x000fe40000004100 */
[----:B------:R-:W-:Y:S01]  /*1d40*/  FFMA.FTZ R64, R76, R76, R62 ;  /* 0x0000004c4c407223 */ /* 0x000fe2000001003e */
[----:B------:R-:W-:Y:S01]  /*1d50*/  FADD.FTZ R62, R63, R76 ;  /* 0x0000004c3f3e7221 */ /* 0x000fe20000010000 */
[--C-:B------:R-:W-:Y:S02]  /*1d60*/  HADD2.F32 R78, -RZ, R71.reuse.H0_H0 ;  /* 0x20000047ff4e7230 */ /* 0x100fe40000004100 */
[----:B------:R-:W-:Y:S01]  /*1d70*/  FFMA.FTZ R63, R79, R79, R64 ;  /* 0x0000004f4f3f7223 */ /* 0x000fe20000010040 */
[----:B------:R-:W-:Y:S01]  /*1d80*/  FADD.FTZ R62, R62, R79 ;  /* 0x0000004f3e3e7221 */ /* 0x000fe20000010000 */
[----:B------:R-:W-:Y:S01]  /*1d90*/  ISETP.GT.U32.AND P2, PT, R114, 0x3f, PT ;  /* 0x0000003f7200780c */ /* 0x000fe20003f44070 */
[----:B------:R-:W-:-:S02]  /*1da0*/  HADD2.F32 R71, -RZ, R71.H1_H1 ;  /* 0x30000047ff477230 */ /* 0x000fc40000004100 */
[----:B------:R-:W-:Y:S01]  /*1db0*/  FFMA.FTZ R63, R78, R78, R63 ;  /* 0x0000004e4e3f7223 */ /* 0x000fe2000001003f */
[----:B------:R-:W-:-:S03]  /*1dc0*/  FADD.FTZ R62, R62, R78 ;  /* 0x0000004e3e3e7221 */ /* 0x000fc60000010000 */
[----:B------:R-:W-:Y:S01]  /*1dd0*/  FFMA.FTZ R63, R71, R71, R63 ;  /* 0x00000047473f7223 */ /* 0x000fe2000001003f */
[----:B------:R-:W-:Y:S01]  /*1de0*/  FADD.FTZ R62, R62, R71 ;  /* 0x000000473e3e7221 */ /* 0x000fe20000010000 */
[----:B------:R-:W-:Y:S04]  /*1df0*/  BSSY B0, `(.L_x_3050) ;  /* 0x0000041000007945 */ /* 0x000fe80003800000 */
[----:B------:R0:W-:Y:S01]  /*1e00*/  STS.64 [R122+0x1680], R62 ;  /* 0x0016803e7a007388 */ /* 0x0001e20000000a00 */
[----:B------:R-:W-:Y:S01]  /*1e10*/  BAR.SYNC.DEFER_BLOCKING 0x0 ;  /* 0x0000000000007b1d */ /* 0x000fe20000010000 */
[----:B------:R-:W-:Y:S02]  /*1e20*/  LOP3.LUT P1, RZ, R114, 0xffffffc1, RZ, 0xc0, !PT ;  /* 0xffffffc172ff7812 */ /* 0x000fe4000782c0ff */
[----:B0-----:R-:W-:-:S03]  /*1e30*/  CS2R R62, SRZ ;  /* 0x00000000003e7805 */ /* 0x001fc6000001ff00 */
[----:B------:R-:W-:Y:S08]  /*1e40*/  @P2 BRA `(.L_x_3051) ;  /* 0x0000000000ec2947 */ /* 0x000ff00003800000 */
[----:B------:R-:W2:Y:S04]  /*1e50*/  LDL R117, [R1+0x34] ;  /* 0x0000340001757983 */ /* 0x000ea80000100800 */
[----:B------:R-:W3:Y:S04]  /*1e60*/  LDL R116, [R1+0x30] ;  /* 0x0000300001747983 */ /* 0x000ee80000100800 */
[----:B------:R-:W4:Y:S04]  /*1e70*/  LDL R115, [R1+0x2c] ;  /* 0x00002c0001737983 */ /* 0x000f280000100800 */
[----:B------:R-:W4:Y:S04]  /*1e80*/  LDL R121, [R1+0x28] ;  /* 0x0000280001797983 */ /* 0x000f280000100800 */
[----:B------:R-:W4:Y:S04]  /*1e90*/  LDL R120, [R1+0x24] ;  /* 0x0000240001787983 */ /* 0x000f280000100800 */
[----:B------:R-:W4:Y:S04]  /*1ea0*/  LDL R119, [R1+0x20] ;  /* 0x0000200001777983 */ /* 0x000f280000100800 */
[----:B------:R-:W4:Y:S04]  /*1eb0*/  LDL R118, [R1+0x1c] ;  /* 0x00001c0001767983 */ /* 0x000f280000100800 */
[----:B------:R-:W4:Y:S04]  /*1ec0*/  LDL R69, [R1+0xc] ;  /* 0x00000c0001457983 */ /* 0x000f280000100800 */
[----:B------:R-:W4:Y:S04]  /*1ed0*/  LDL R68, [R1+0x8] ;  /* 0x0000080001447983 */ /* 0x000f280000100800 */
[----:B------:R-:W4:Y:S04]  /*1ee0*/  LDL R67, [R1+0x4] ;  /* 0x0000040001437983 */ /* 0x000f280000100800 */
[----:B------:R-:W4:Y:S04]  /*1ef0*/  LDL R66, [R1] ;  /* 0x0000000001427983 */ /* 0x000f280000100800 */
[----:B--2---:R0:W1:Y:S04]  /*1f00*/  LDS.64 R62, [R117] ;  /* 0x00000000753e7984 */ /* 0x0040680000000a00 */
[----:B---3--:R2:W3:Y:S04]  /*1f10*/  LDS.64 R64, [R116] ;  /* 0x0000000074407984 */ /* 0x0084e80000000a00 */
[----:B0-----:R-:W4:Y:S04]  /*1f20*/  LDL R117, [R1+0x18] ;  /* 0x0000180001757983 */ /* 0x001f280000100800 */
[----:B--2---:R-:W2:Y:S01]  /*1f30*/  LDL R116, [R1+0x14] ;  /* 0x0000140001747983 */ /* 0x004ea20000100800 */
[----:B-1----:R-:W-:Y:S01]  /*1f40*/  FADD.FTZ R62, RZ, R62 ;  /* 0x0000003eff3e7221 */ /* 0x002fe20000010000 */
[----:B------:R-:W-:-:S03]  /*1f50*/  FADD.FTZ R63, RZ, R63 ;  /* 0x0000003fff3f7221 */ /* 0x000fc60000010000 */
[----:B---3--:R-:W-:Y:S01]  /*1f60*/  FADD.FTZ R64, R62, R64 ;  /* 0x000000403e407221 */ /* 0x008fe20000010000 */
[----:B------:R-:W-:Y:S02]  /*1f70*/  FADD.FTZ R65, R63, R65 ;  /* 0x000000413f417221 */ /* 0x000fe40000010000 */
[----:B----4-:R0:W1:Y:S04]  /*1f80*/  LDS.64 R62, [R115] ;  /* 0x00000000733e7984 */ /* 0x0100680000000a00 */
[----:B0-----:R-:W3:Y:S01]  /*1f90*/  LDL R115, [R1+0x10] ;  /* 0x0000100001737983 */ /* 0x001ee20000100800 */
[----:B-1----:R-:W-:Y:S01]  /*1fa0*/  FADD.FTZ R64, R64, R62 ;  /* 0x0000003e40407221 */ /* 0x002fe20000010000 */
        /* <DEDUP_REMOVED lines=16> */
[----:B--2---:R-:W0:Y:S02]  /*20b0*/  LDS.64 R62, [R116] ;  /* 0x00000000743e7984 */ /* 0x004e240000000a00 */
[----:B0-----:R-:W-:Y:S01]  /*20c0*/  FADD.FTZ R64, R64, R62 ;  /* 0x0000003e40407221 */ /* 0x001fe20000010000 */
[----:B------:R-:W-:Y:S02]  /*20d0*/  FADD.FTZ R65, R65, R63 ;  /* 0x0000003f41417221 */ /* 0x000fe40000010000 */
[----:B---3--:R-:W0:Y:S02]  /*20e0*/  LDS.64 R62, [R115] ;  /* 0x00000000733e7984 */ /* 0x008e240000000a00 */
        /* <DEDUP_REMOVED lines=17> */
.L_x_3051:
[----:B------:R-:W-:Y:S05]  /*2200*/  BSYNC B0 ;  /* 0x0000000000007941 */ /* 0x000fea0003800000 */
.L_x_3050:
[----:B------:R-:W0:Y:S01]  /*2210*/  S2R R65, SR_TID.X ;  /* 0x0000000000417919 */ /* 0x000e220000002100 */
[----:B------:R-:W1:Y:S01]  /*2220*/  @!P1 LDC R67, c[0x0][0x10] ;  /* 0x00000400ff439b82 */ /* 0x000e620000000800 */
[----:B------:R-:W-:Y:S01]  /*2230*/  ISETP.GT.U32.AND P2, PT, R114, 0xff, PT ;  /* 0x000000ff7200780c */ /* 0x000fe20003f44070 */
[----:B------:R-:W2:Y:S01]  /*2240*/  SHFL.BFLY PT, R64, R62, 0x1, 0x1f ;  /* 0x0c201f003e407f89 */ /* 0x000ea200000e0000 */
[----:B------:R-:W3:Y:S03]  /*2250*/  S2R R69, SR_CTAID.X ;  /* 0x0000000000457919 */ /* 0x000ee60000002500 */
[----:B------:R-:W4:Y:S01]  /*2260*/  SHFL.BFLY PT, R66, R63, 0x1, 0x1f ;  /* 0x0c201f003f427f89 */ /* 0x000f2200000e0000 */
[----:B-1----:R-:W-:Y:S02]  /*2270*/  @!P1 IMAD R67, R67, R5, UR8 ;  /* 0x0000000843439e24 */ /* 0x002fe4000f8e0205 */
[----:B--2---:R-:W-:Y:S01]  /*2280*/  FADD.FTZ R62, R64, R62 ;  /* 0x0000003e403e7221 */ /* 0x004fe20000010000 */
[----:B0-----:R-:W-:-:S02]  /*2290*/  SHF.R.U32.HI R68, RZ, 0x1, R65 ;  /* 0x00000001ff447819 */ /* 0x001fc40000011641 */
[----:B------:R-:W0:Y:S02]  /*22a0*/  @!P1 LDC.64 R64, c[0x0][0x248] ;  /* 0x00009200ff409b82 */ /* 0x000e240000000a00 */
[----:B------:R-:W-:Y:S01]  /*22b0*/  SHF.L.U32 R68, R68, 0x5, RZ ;  /* 0x0000000544447819 */ /* 0x000fe200000006ff */
[----:B----4-:R-:W-:Y:S01]  /*22c0*/  FADD.FTZ R63, R66, R63 ;  /* 0x0000003f423f7221 */ /* 0x010fe20000010000 */
[----:B---3--:R-:W-:-:S04]  /*22d0*/  LOP3.LUT R69, R69, 0x1f, RZ, 0xc0, !PT ;  /* 0x0000001f45457812 */ /* 0x008fc800078ec0ff */
[----:B------:R-:W-:-:S04]  /*22e0*/  LOP3.LUT R68, R68, 0xffffffe0, R69, 0xe2, !PT ;  /* 0xffffffe044447812 */ /* 0x000fc800078ee245 */
[----:B------:R-:W-:-:S04]  /*22f0*/  @!P1 LEA R67, R67, R68, 0xa ;  /* 0x0000004443439211 */ /* 0x000fc800078e50ff */
[----:B------:R-:W-:-:S05]  /*2300*/  @!P1 SHF.L.U32 R67, R67, 0x1, RZ ;  /* 0x0000000143439819 */ /* 0x000fca00000006ff */
[----:B0-----:R-:W-:-:S05]  /*2310*/  @!P1 IMAD.WIDE.U32 R64, R67, 0x4, R64 ;  /* 0x0000000443409825 */ /* 0x001fca00078e0040 */
[----:B------:R0:W-:Y:S01]  /*2320*/  @!P1 STG.E.64 desc[UR6][R64.64], R62 ;  /* 0x0000003e40009986 */ /* 0x0001e2000c101b06 */
[----:B------:R-:W-:Y:S01]  /*2330*/  BAR.SYNC.DEFER_BLOCKING 0x0 ;  /* 0x0000000000007b1d */ /* 0x000fe20000010000 */
[----:B------:R-:W-:-:S13]  /*2340*/  ISETP.NE.AND P1, PT, R114, RZ, PT ;  /* 0x000000ff7200720c */ /* 0x000fda0003f25270 */
[----:B0-----:R-:W-:Y:S05]  /*2350*/  @P1 BRA `(.L_x_3052) ;  /* 0x0000000000601947 */ /* 0x001fea0003800000 */
        /* <DEDUP_REMOVED lines=18> */
.L_x_3053:
[----:B------:R-:W2:Y:S04]  /*2480*/  LD.E.STRONG.GPU R63, desc[UR6][R58.64] ;  /* 0x000000063a3f7980 */ /* 0x000ea8000c10f900 */
[----:B--2---:R-:W-:Y:S01]  /*2490*/  CCTL.IVALL ;  /* 0x00000000ff00798f */ /* 0x004fe20002000000 */
[----:B------:R-:W-:Y:S05]  /*24a0*/  YIELD ;  /* 0x0000000000007946 */ /* 0x000fea0003800000 */
[----:B------:R-:W-:-:S04]  /*24b0*/  LOP3.LUT R63, R63, R62, RZ, 0x3c, !PT ;  /* 0x0000003e3f3f7212 */ /* 0x000fc800078e3cff */
[----:B------:R-:W-:-:S13]  /*24c0*/  ISETP.GT.AND P1, PT, R63, -0x1, PT ;  /* 0xffffffff3f00780c */ /* 0x000fda0003f24270 */
[----:B------:R-:W-:Y:S05]  /*24d0*/  @P1 BRA `(.L_x_3053) ;  /* 0xfffffffc00e81947 */ /* 0x000fea000383ffff */
.L_x_3052:
[----:B------:R-:W0:Y:S01]  /*24e0*/  S2R R116, SR_TID.X ;  /* 0x0000000000747919 */ /* 0x000e220000002100 */
[----:B------:R-:W-:Y:S05]  /*24f0*/  WARPSYNC.ALL ;  /* 0x0000000000007948 */ /* 0x000fea0003800000 */
[----:B------:R-:W-:Y:S01]  /*2500*/  BAR.SYNC.DEFER_BLOCKING 0x0 ;  /* 0x0000000000007b1d */ /* 0x000fe20000010000 */
[----:B------:R-:W-:Y:S01]  /*2510*/  HFMA2.MMA R64, -RZ, RZ, 0, 0 ;  /* 0x00000000ff407435 */ /* 0x000fe200000001ff */
[----:B------:R-:W-:-:S04]  /*2520*/  MOV R63, RZ ;  /* 0x000000ff003f7202 */ /* 0x000fc80000000f00 */
[----:B------:R-:W-:Y:S04]  /*2530*/  BSSY B0, `(.L_x_3054) ;  /* 0x000001e000007945 */ /* 0x000fe80003800000 */
[----:B------:R-:W-:Y:S05]  /*2540*/  @P2 BRA `(.L_x_3055) ;  /* 0x0000000000702947 */ /* 0x000fea0003800000 */
[----:B------:R-:W1:Y:S01]  /*2550*/  LDC R62, c[0x0][0x10] ;  /* 0x00000400ff3e7b82 */ /* 0x000e620000000800 */
[----:B0-----:R-:W-:-:S04]  /*2560*/  SHF.L.U32 R63, R116, 0x2, RZ ;  /* 0x00000002743f7819 */ /* 0x001fc800000006ff */
[----:B------:R-:W-:-:S03]  /*2570*/  LOP3.LUT R63, R63, 0x7fffffe0, RZ, 0xc0, !PT ;  /* 0x7fffffe03f3f7812 */ /* 0x000fc600078ec0ff */
[----:B------:R-:W0:Y:S01]  /*2580*/  LDC.64 R114, c[0x0][0x248] ;  /* 0x00009200ff727b82 */ /* 0x000e220000000a00 */
[----:B-1----:R-:W-:-:S05]  /*2590*/  IMAD R62, R62, R5, UR8 ;  /* 0x000000083e3e7e24 */ /* 0x002fca000f8e0205 */
[----:B------:R-:W-:Y:S02]  /*25a0*/  LEA R62, R62, R63, 0xa ;  /* 0x0000003f3e3e7211 */ /* 0x000fe400078e50ff */
[----:B------:R-:W-:-:S04]  /*25b0*/  LOP3.LUT R63, R116, 0x7, RZ, 0xc0, !PT ;  /* 0x00000007743f7812 */ /* 0x000fc800078ec0ff */
[----:B------:R-:W-:-:S04]  /*25c0*/  IADD3 R62, R62, R63, RZ ;  /* 0x0000003f3e3e7210 */ /* 0x000fc80007ffe0ff */
[----:B------:R-:W-:-:S04]  /*25d0*/  SHF.L.U32 R66, R62, 0x1, RZ ;  /* 0x000000013e427819 */ /* 0x000fc800000006ff */
[C---:B------:R-:W-:Y:S01]  /*25e0*/  IADD3 R64, R66.reuse, 0x10, RZ ;  /* 0x0000001042407810 */ /* 0x040fe20007ffe0ff */
[C---:B0-----:R-:W-:Y:S01]  /*25f0*/  IMAD.WIDE.U32 R62, R66.reuse, 0x4, R114 ;  /* 0x00000004423e7825 */ /* 0x041fe200078e0072 */
        /* <DEDUP_REMOVED lines=17> */
.L_x_3055:
[----:B------:R-:W-:Y:S05]  /*2710*/  BSYNC B0 ;  /* 0x0000000000007941 */ /* 0x000fea0003800000 */
.L_x_3054:
[----:B------:R-:W1:Y:S01]  /*2720*/  SHFL.BFLY PT, R65, R64, 0x4, 0x1f ;  /* 0x0c801f0040417f89 */ /* 0x000e6200000e0000 */
[----:B0-----:R-:W-:Y:S01]  /*2730*/  LOP3.LUT P1, RZ, R116, 0xffffff07, RZ, 0xc0, !PT ;  /* 0xffffff0774ff7812 */ /* 0x001fe2000782c0ff */
[----:B------:R-:W-:Y:S02]  /*2740*/  BSSY B0, `(.L_x_3056) ;  /* 0x000001e000007945 */ /* 0x000fe40003800000 */
[----:B------:R-:W0:Y:S01]  /*2750*/  SHFL.BFLY PT, R62, R63, 0x4, 0x1f ;  /* 0x0c801f003f3e7f89 */ /* 0x000e2200000e0000 */
[----:B-1----:R-:W-:Y:S01]  /*2760*/  FADD.FTZ R64, R65, R64 ;  /* 0x0000004041407221 */ /* 0x002fe20000010000 */
[----:B0-----:R-:W-:-:S04]  /*2770*/  FADD.FTZ R62, R62, R63 ;  /* 0x0000003f3e3e7221 */ /* 0x001fc80000010000 */
[----:B------:R-:W0:Y:S04]  /*2780*/  SHFL.BFLY PT, R65, R64, 0x2, 0x1f ;  /* 0x0c401f0040417f89 */ /* 0x000e2800000e0000 */
[----:B------:R-:W1:Y:S01]  /*2790*/  SHFL.BFLY PT, R63, R62, 0x2, 0x1f ;  /* 0x0c401f003e3f7f89 */ /* 0x000e6200000e0000 */
[----:B0-----:R-:W-:Y:S01]  /*27a0*/  FADD.FTZ R64, R64, R65 ;  /* 0x0000004140407221 */ /* 0x001fe20000010000 */
[----:B-1----:R-:W-:-:S04]  /*27b0*/  FADD.FTZ R63, R62, R63 ;  /* 0x0000003f3e3f7221 */ /* 0x002fc80000010000 */
[----:B------:R-:W0:Y:S04]  /*27c0*/  SHFL.BFLY PT, R62, R64, 0x1, 0x1f ;  /* 0x0c201f00403e7f89 */ /* 0x000e2800000e0000 */
[----:B------:R-:W1:Y:S01]  /*27d0*/  SHFL.BFLY PT, R65, R63, 0x1, 0x1f ;  /* 0x0c201f003f417f89 */ /* 0x000e6200000e0000 */
[----:B0-----:R-:W-:Y:S01]  /*27e0*/  FADD.FTZ R62, R64, R62 ;  /* 0x0000003e403e7221 */ /* 0x001fe20000010000 */
[----:B------:R-:W-:-:S03]  /*27f0*/  @!P1 LOP3.LUT R64, R116, 0xfffffff8, RZ, 0xc0, !PT ;  /* 0xfffffff874409812 */ /* 0x000fc600078ec0ff */
        /* <DEDUP_REMOVED lines=8> */
[----:B------:R-:W1:Y:S01]  /*2880*/  S2R R66, SR_TID.X ;  /* 0x0000000000427919 */ /* 0x000e620000002100 */
[----:B0-----:R-:W-:Y:S01]  /*2890*/  LEA R63, P1, R3, R116, 0x5 ;  /* 0x00000074033f7211 */ /* 0x001fe200078228ff */
[----:B------:R-:W-:Y:S01]  /*28a0*/  ULDC.64 UR10, c[0x0][0x240] ;  /* 0x00009000000a7ab9 */ /* 0x000fe20000000a00 */
[----:B-1----:R-:W-:-:S04]  /*28b0*/  SHF.R.S32.HI R66, RZ, 0x1f, R66 ;  /* 0x0000001fff427819 */ /* 0x002fc80000011442 */
[----:B------:R-:W-:Y:S02]  /*28c0*/  LEA.HI.X R64, R3, R66, R4, 0x5, P1 ;  /* 0x0000004203407211 */ /* 0x000fe400008f2c04 */
[----:B------:R-:W-:-:S04]  /*28d0*/  LEA R62, P1, R63, UR10, 0x3 ;  /* 0x0000000a3f3e7c11 */ /* 0x000fc8000f8218ff */
[----:B------:R-:W-:Y:S02]  /*28e0*/  LEA.HI.X R63, R63, UR11, R64, 0x3, P1 ;  /* 0x0000000b3f3f7c11 */ /* 0x000fe400088f1c40 */
[----:B------:R-:W-:-:S06]  /*28f0*/  LEA R64, R116, UR4, 0x3 ;  /* 0x0000000474407c11 */ /* 0x000fcc000f8e18ff */
[----:B------:R-:W0:Y:S04]  /*2900*/  LDS.64 R64, [R64] ;  /* 0x0000000040407984 */ /* 0x000e280000000a00 */
[----:B0-----:R1:W-:Y:S02]  /*2910*/  STG.E.64 desc[UR6][R62.64], R64 ;  /* 0x000000403e007986 */ /* 0x0013e4000c101b06 */
.L_x_3057:
[----:B------:R-:W-:Y:S05]  /*2920*/  BSYNC B0 ;  /* 0x0000000000007941 */ /* 0x000fea0003800000 */
.L_x_3056:
[----:B01----:R-:W0:Y:S01]  /*2930*/  LDS.64 R62, [R124+UR4] ;  /* 0x000000047c3e7984 */ /* 0x003e220008000a00 */
[----:B------:R-:W-:Y:S01]  /*2940*/  ULDC UR5, c[0x0][0x230] ;  /* 0x00008c0000057ab9 */ /* 0x000fe20000000800 */
[----:B------:R-:W-:Y:S01]  /*2950*/  ULDC.64 UR10, c[0x0][0x210] ;  /* 0x00008400000a7ab9 */ /* 0x000fe20000000a00 */
[--C-:B-----5:R-:W-:Y:S01]  /*2960*/  HADD2.F32 R68, -RZ, R54.reuse.H0_H0 ;  /* 0x20000036ff447230 */ /* 0x120fe20000004100 */
[----:B------:R-:W1:Y:S01]  /*2970*/  LDS.64 R66, [R123+UR4] ;  /* 0x000000047b427984 */ /* 0x000e620008000a00 */
[----:B------:R-:W-:Y:S01]  /*2980*/  LEA R64, P1, R11, UR10, 0x1 ;  /* 0x0000000a0b407c11 */ /* 0x000fe2000f8208ff */
[----:B------:R-:W-:Y:S01]  /*2990*/  HADD2.F32 R54, -RZ, R54.H1_H1 ;  /* 0x30000036ff367230 */ /* 0x000fe20000004100 */
[----:B------:R-:W-:Y:S02]  /*29a0*/  LOP3.LUT R5, R5, 0x1, RZ, 0x3c, !PT ;  /* 0x0000000105057812 */ /* 0x000fe400078e3cff */
[----:B------:R-:W-:Y:S01]  /*29b0*/  LEA.HI.X R65, R11, UR11, R98, 0x1, P1 ;  /* 0x0000000b0b417c11 */ /* 0x000fe200088f0c62 */
[----:B------:R-:W-:-:S02]  /*29c0*/  HADD2.F32 R11, -RZ, R56.H0_H0 ;  /* 0x20000038ff0b7230 */ /* 0x000fc40000004100 */
[----:B------:R-:W-:Y:S02]  /*29d0*/  HADD2.F32 R56, -RZ, R56.H1_H1 ;  /* 0x30000038ff387230 */ /* 0x000fe40000004100 */
[----:B0-----:R-:W-:Y:S01]  /*29e0*/  FADD.FTZ R63, R63, UR5 ;  /* 0x000000053f3f7e21 */ /* 0x001fe20008010000 */
[--C-:B------:R-:W-:Y:S01]  /*29f0*/  FADD.FTZ R0, R0, -R62.reuse ;  /* 0x8000003e00007221 */ /* 0x100fe20000010000 */
[--C-:B------:R-:W-:Y:S01]  /*2a00*/  FADD.FTZ R22, R22, -R62.reuse ;  /* 0x8000003e16167221 */ /* 0x100fe20000010000 */
[----:B------:R-:W-:Y:S01]  /*2a10*/  FADD.FTZ R85, R85, -R62 ;  /* 0x8000003e55557221 */ /* 0x000fe20000010000 */
[----:B-1----:R-:W-:Y:S01]  /*2a20*/  FADD.FTZ R82, R82, -R66 ;  /* 0x8000004252527221 */ /* 0x002fe20000010000 */
        /* <DEDUP_REMOVED lines=33> */
[----:B------:R0:W-:Y:S01]  /*2c40*/  STG.E.U16 desc[UR6][R64.64], R0 ;  /* 0x0000000040007986 */ /* 0x0001e2000c101506 */
[C---:B------:R-:W-:Y:S01]  /*2c50*/  FFMA.FTZ R43, R11.reuse, R41, R68 ;  /* 0x000000290b2b7223 */ /* 0x040fe20000010044 */
[--C-:B------:R-:W-:Y:S01]  /*2c60*/  FADD.FTZ R38, R38, -R62.reuse ;  /* 0x8000003e26267221 */ /* 0x100fe20000010000 */
[--C-:B------:R-:W-:Y:S01]  /*2c70*/  FADD.FTZ R40, R40, -R62.reuse ;  /* 0x8000003e28287221 */ /* 0x100fe20000010000 */
[----:B------:R1:W-:Y:S01]  /*2c80*/  STG.E.U16 desc[UR6][R64.64+0x2], R22 ;  /* 0x0000021640007986 */ /* 0x0003e2000c101506 */
[----:B------:R-:W-:Y:S01]  /*2c90*/  FADD.FTZ R42, R42, -R62 ;  /* 0x8000003e2a2a7221 */ /* 0x000fe20000010000 */
[C-C-:B------:R-:W-:Y:S01]  /*2ca0*/  FFMA.FTZ R121, R11.reuse, R97, R68.reuse ;  /* 0x000000610b797223 */ /* 0x140fe20000010044 */
[C-C-:B------:R-:W-:Y:S01]  /*2cb0*/  FFMA.FTZ R120, R11.reuse, R95, R68.reuse ;  /* 0x0000005f0b787223 */ /* 0x140fe20000010044 */
[C-C-:B------:R-:W-:Y:S01]  /*2cc0*/  FFMA.FTZ R119, R11.reuse, R93, R68.reuse ;  /* 0x0000005d0b777223 */ /* 0x140fe20000010044 */
[C-C-:B------:R-:W-:Y:S01]  /*2cd0*/  FFMA.FTZ R118, R11.reuse, R91, R68.reuse ;  /* 0x0000005b0b767223 */ /* 0x140fe20000010044 */
[----:B------:R-:W-:Y:S01]  /*2ce0*/  FFMA.FTZ R41, R11, R69, R68 ;  /* 0x000000450b297223 */ /* 0x000fe20000010044 */
[----:B------:R-:W-:Y:S01]  /*2cf0*/  FADD.FTZ R96, R96, -R62 ;  /* 0x8000003e60607221 */ /* 0x000fe20000010000 */
[----:B0-----:R-:W-:-:S02]  /*2d00*/  HADD2.F32 R0, -RZ, R57.H0_H0 ;  /* 0x20000039ff007230 */ /* 0x001fc40000004100 */
[--C-:B------:R-:W-:Y:S01]  /*2d10*/  FADD.FTZ R94, R94, -R62.reuse ;  /* 0x8000003e5e5e7221 */ /* 0x100fe20000010000 */
[----:B------:R-:W-:Y:S02]  /*2d20*/  HADD2.F32 R57, -RZ, R57.H1_H1 ;  /* 0x30000039ff397230 */ /* 0x000fe40000004100 */
[----:B------:R-:W-:Y:S01]  /*2d30*/  FADD.FTZ R92, R92, -R62 ;  /* 0x8000003e5c5c7221 */ /* 0x000fe20000010000 */
[----:B-1----:R-:W-:Y:S01]  /*2d40*/  FADD.FTZ R22, R67, UR5 ;  /* 0x0000000543167e21 */ /* 0x002fe20008010000 */
[----:B------:R-:W-:Y:S01]  /*2d50*/  FADD.FTZ R67, R2, -R66 ;  /* 0x8000004202437221 */ /* 0x000fe20000010000 */
[--C-:B------:R-:W-:Y:S02]  /*2d60*/  HADD2.F32 R2, -RZ, R55.reuse.H0_H0 ;  /* 0x20000037ff027230 */ /* 0x100fe40000004100 */
[--C-:B------:R-:W-:Y:S01]  /*2d70*/  FADD.FTZ R90, R90, -R62.reuse ;  /* 0x8000003e5a5a7221 */ /* 0x100fe20000010000 */
[----:B------:R-:W-:Y:S02]  /*2d80*/  HADD2.F32 R55, -RZ, R55.H1_H1 ;  /* 0x30000037ff377230 */ /* 0x000fe40000004100 */
[--C-:B------:R-:W-:Y:S01]  /*2d90*/  FADD.FTZ R35, R35, -R62.reuse ;  /* 0x8000003e23237221 */ /* 0x100fe20000010000 */
[----:B------:R-:W0:Y:S01]  /*2da0*/  MUFU.RSQ R22, R22 ;  /* 0x0000001600167308 */ /* 0x000e220000001400 */
        /* <DEDUP_REMOVED lines=13> */
[----:B------:R-:W-:Y:S01]  /*2e80*/  FFMA.FTZ R42, R56, R42, R54 ;  /* 0x0000002a382a7223 */ /* 0x000fe20000010036 */
[--C-:B------:R-:W-:Y:S01]  /*2e90*/  FADD.FTZ R117, R81, -R66.reuse ;  /* 0x8000004251757221 */ /* 0x100fe20000010000 */
[--C-:B------:R-:W-:Y:S01]  /*2ea0*/  FADD.FTZ R116, R80, -R66.reuse ;  /* 0x8000004250747221 */ /* 0x100fe20000010000 */
[----:B0-----:R-:W-:Y:S01]  /*2eb0*/  FMUL.FTZ R67, R67, R22 ;  /* 0x0000001643437220 */ /* 0x001fe20000410000 */
[----:B------:R-:W-:Y:S01]  /*2ec0*/  FMUL.FTZ R82, R22, R82 ;  /* 0x0000005216527220 */ /* 0x000fe20000410000 */
[--C-:B------:R-:W-:Y:S01]  /*2ed0*/  FADD.FTZ R98, R28, -R66.reuse ;  /* 0x800000421c627221 */ /* 0x100fe20000010000 */
[----:B------:R-:W-:Y:S01]  /*2ee0*/  FADD.FTZ R114, R29, -R66 ;  /* 0x800000421d727221 */ /* 0x000fe20000010000 */
[----:B------:R-:W-:Y:S01]  /*2ef0*/  FFMA.FTZ R67, R67, R0, R2 ;  /* 0x0000000043437223 */ /* 0x000fe20000010002 */
[----:B------:R-:W-:Y:S01]  /*2f00*/  FFMA.FTZ R82, R82, R57, R55 ;  /* 0x0000003952527223 */ /* 0x000fe20000010037 */
[--C-:B------:R-:W-:Y:S01]  /*2f10*/  FADD.FTZ R97, R30, -R66.reuse ;  /* 0x800000421e617221 */ /* 0x100fe20000010000 */
[--C-:B------:R-:W-:Y:S01]  /*2f20*/  FADD.FTZ R23, R23, -R66.reuse ;  /* 0x8000004217177221 */ /* 0x100fe20000010000 */
[--C-:B------:R-:W-:Y:S01]  /*2f30*/  FADD.FTZ R24, R24, -R66.reuse ;  /* 0x8000004218187221 */ /* 0x100fe20000010000 */
[----:B------:R-:W-:Y:S01]  /*2f40*/  FADD.FTZ R25, R25, -R66 ;  /* 0x8000004219197221 */ /* 0x000fe20000010000 */
[----:B------:R-:W-:Y:S01]  /*2f50*/  F2FP.F16.F32.PACK_AB R67, R82, R67 ;  /* 0x000000435243723e */ /* 0x000fe200000000ff */
[----:B------:R-:W-:Y:S01]  /*2f60*/  FMUL.FTZ R82, R63, R44 ;  /* 0x0000002c3f527220 */ /* 0x000fe20000410000 */
[----:B------:R-:W-:Y:S01]  /*2f70*/  FFMA.FTZ R44, R11, R39, R68 ;  /* 0x000000270b2c7223 */ /* 0x000fe20000010044 */
[--C-:B------:R-:W-:Y:S01]  /*2f80*/  FADD.FTZ R115, R27, -R66.reuse ;  /* 0x800000421b737221 */ /* 0x100fe20000010000 */
[----:B------:R-:W-:Y:S01]  /*2f90*/  FADD.FTZ R31, R31, -R66 ;  /* 0x800000421f1f7221 */ /* 0x000fe20000010000 */
[----:B------:R0:W-:Y:S01]  /*2fa0*/  STG.E.U16 desc[UR6][R64.64+0x4], R67 ;  /* 0x0000044340007986 */ /* 0x0001e2000c101506 */
[----:B------:R-:W-:Y:S01]  /*2fb0*/  FFMA.FTZ R39, R11, R82, R68 ;  /* 0x000000520b277223 */ /* 0x000fe20000010044 */
[----:B------:R-:W-:Y:S01]  /*2fc0*/  FMUL.FTZ R82, R63, R92 ;  /* 0x0000005c3f527220 */ /* 0x000fe20000410000 */
[--C-:B------:R-:W-:Y:S01]  /*2fd0*/  FADD.FTZ R29, R32, -R66.reuse ;  /* 0x80000042201d7221 */ /* 0x100fe20000010000 */
[--C-:B------:R-:W-:Y:S01]  /*2fe0*/  FADD.FTZ R30, R33, -R66.reuse ;  /* 0x80000042211e7221 */ /* 0x100fe20000010000 */
[----:B------:R-:W-:Y:S01]  /*2ff0*/  FADD.FTZ R80, R34, -R66 ;  /* 0x8000004222507221 */ /* 0x000fe20000010000 */
[----:B------:R-:W-:Y:S01]  /*3000*/  FFMA.FTZ R82, R56, R82, R54 ;  /* 0x0000005238527223 */ /* 0x000fe20000010036 */
[--C-:B------:R-:W-:Y:S01]  /*3010*/  FADD.FTZ R81, R36, -R66.reuse ;  /* 0x8000004224517221 */ /* 0x100fe20000010000 */
[--C-:B------:R-:W-:Y:S01]  /*3020*/  FADD.FTZ R84, R53, -R66.reuse ;  /* 0x8000004235547221 */ /* 0x100fe20000010000 */
[--C-:B------:R-:W-:Y:S01]  /*3030*/  FADD.FTZ R90, R73, -R66.reuse ;  /* 0x80000042495a7221 */ /* 0x100fe20000010000 */
[--C-:B------:R-:W-:Y:S01]  /*3040*/  FADD.FTZ R91, R72, -R66.reuse ;  /* 0x80000042485b7221 */ /* 0x100fe20000010000 */
[--C-:B------:R-:W-:Y:S01]  /*3050*/  FADD.FTZ R92, R75, -R66.reuse ;  /* 0x800000424b5c7221 */ /* 0x100fe20000010000 */
[----:B0-----:R-:W-:Y:S01]  /*3060*/  PRMT R67, R67, 0x7632, R67 ;  /* 0x0000763243437816 */ /* 0x001fe20000000043 */
[--C-:B------:R-:W-:Y:S01]  /*3070*/  FADD.FTZ R93, R74, -R66.reuse ;  /* 0x800000424a5d7221 */ /* 0x100fe20000010000 */
[--C-:B------:R-:W-:Y:S01]  /*3080*/  FADD.FTZ R95, R76, -R66.reuse ;  /* 0x800000424c5f7221 */ /* 0x100fe20000010000 */
[----:B------:R-:W-:Y:S01]  /*3090*/  FADD.FTZ R28, R78, -R66 ;  /* 0x800000424e1c7221 */ /* 0x000fe20000010000 */
        /* <DEDUP_REMOVED lines=13> */
[C---:B0-----:R-:W-:Y:S01]  /*3170*/  FMUL.FTZ R64, R63.reuse, R85 ;  /* 0x000000553f407220 */ /* 0x041fe20000410000 */
        /* <DEDUP_REMOVED lines=56> */
[----:B------:R-:W-:Y:S01]  /*3500*/  LEA R22, P1, R6, UR10, 0x1 ;  /* 0x0000000a06167c11 */ /* 0x000fe2000f8208ff */
[C-C-:B------:R-:W-:Y:S01]  /*3510*/  FFMA.FTZ R26, R0.reuse, R26, R2.reuse ;  /* 0x0000001a001a7223 */ /* 0x140fe20000010002 */
[----:B------:R-:W-:Y:S01]  /*3520*/  FFMA.FTZ R27, R57, R27, R55 ;  /* 0x0000001b391b7223 */ /* 0x000fe20000010037 */
[----:B------:R-:W-:Y:S01]  /*3530*/  LEA R76, P2, R21, UR10, 0x1 ;  /* 0x0000000a154c7c11 */ /* 0x000fe2000f8408ff */
[--C-:B------:R-:W-:Y:S01]  /*3540*/  FFMA.FTZ R32, R0, R32, R2.reuse ;  /* 0x0000002000207223 */ /* 0x100fe20000010002 */
[----:B------:R-:W-:Y:S01]  /*3550*/  LEA.HI.X R23, R6, UR11, R99, 0x1, P1 ;  /* 0x0000000b06177c11 */ /* 0x000fe200088f0c63 */
[----:B------:R-:W-:Y:S01]  /*3560*/  FFMA.FTZ R33, R57, R33, R55 ;  /* 0x0000002139217223 */ /* 0x000fe20000010037 */
[----:B------:R-:W-:Y:S01]  /*3570*/  LEA R6, P1, R7, UR10, 0x1 ;  /* 0x0000000a07067c11 */ /* 0x000fe2000f8208ff */
[C-C-:B------:R-:W-:Y:S01]  /*3580*/  FFMA.FTZ R34, R0.reuse, R34, R2.reuse ;  /* 0x0000002200227223 */ /* 0x140fe20000010002 */
[----:B------:R-:W-:Y:S01]  /*3590*/  F2FP.F16.F32.PACK_AB R35, R35, R121 ;  /* 0x000000792323723e */ /* 0x000fe200000000ff */
[C---:B------:R-:W-:Y:S01]  /*35a0*/  FFMA.FTZ R56, R0.reuse, R56, R2 ;  /* 0x0000003800387223 */ /* 0x040fe20000010002 */
[----:B------:R-:W-:Y:S01]  /*35b0*/  LEA.HI.X R7, R7, UR11, R100, 0x1, P1 ;  /* 0x0000000b07077c11 */ /* 0x000fe200088f0c64 */
[--C-:B------:R-:W-:Y:S01]  /*35c0*/  FFMA.FTZ R61, R0, R61, R2.reuse ;  /* 0x0000003d003d7223 */ /* 0x100fe20000010002 */
[----:B------:R-:W-:Y:S01]  /*35d0*/  LEA R24, P1, R8, UR10, 0x1 ;  /* 0x0000000a08187c11 */ /* 0x000fe2000f8208ff */
[C-C-:B------:R-:W-:Y:S01]  /*35e0*/  FFMA.FTZ R71, R0.reuse, R71, R2.reuse ;  /* 0x0000004700477223 */ /* 0x140fe20000010002 */
[C-C-:B------:R-:W-:Y:S01]  /*35f0*/  FFMA.FTZ R79, R0.reuse, R79, R2.reuse ;  /* 0x0000004f004f7223 */ /* 0x140fe20000010002 */
[--C-:B------:R-:W-:Y:S01]  /*3600*/  FFMA.FTZ R81, R0, R81, R2.reuse ;  /* 0x0000005100517223 */ /* 0x100fe20000010002 */
[----:B------:R-:W-:Y:S01]  /*3610*/  LEA.HI.X R25, R8, UR11, R101, 0x1, P1 ;  /* 0x0000000b08197c11 */ /* 0x000fe200088f0c65 */
[C-C-:B------:R-:W-:Y:S01]  /*3620*/  FFMA.FTZ R85, R0.reuse, R85, R2.reuse ;  /* 0x0000005500557223 */ /* 0x140fe20000010002 */
[C---:B------:R-:W-:Y:S01]  /*3630*/  LEA R8, P1, R9.reuse, UR10, 0x1 ;  /* 0x0000000a09087c11 */ /* 0x040fe2000f8208ff */
[C-C-:B------:R-:W-:Y:S01]  /*3640*/  FFMA.FTZ R87, R0.reuse, R87, R2.reuse ;  /* 0x0000005700577223 */ /* 0x140fe20000010002 */
[C-C-:B------:R-:W-:Y:S01]  /*3650*/  FFMA.FTZ R89, R0.reuse, R89, R2.reuse ;  /* 0x0000005900597223 */ /* 0x140fe20000010002 */
[C---:B------:R-:W-:Y:S01]  /*3660*/  FFMA.FTZ R91, R0.reuse, R91, R2 ;  /* 0x0000005b005b7223 */ /* 0x040fe20000010002 */
[----:B------:R-:W-:Y:S01]  /*3670*/  LEA.HI.X R9, R9, UR11, R102, 0x1, P1 ;  /* 0x0000000b09097c11 */ /* 0x000fe200088f0c66 */
[--C-:B------:R-:W-:Y:S01]  /*3680*/  FFMA.FTZ R93, R0, R93, R2.reuse ;  /* 0x0000005d005d7223 */ /* 0x100fe20000010002 */
[----:B------:R-:W-:Y:S01]  /*3690*/  LEA R28, P1, R10, UR10, 0x1 ;  /* 0x0000000a0a1c7c11 */ /* 0x000fe2000f8208ff */
[C-C-:B------:R-:W-:Y:S01]  /*36a0*/  FFMA.FTZ R95, R0.reuse, R95, R2.reuse ;  /* 0x0000005f005f7223 */ /* 0x140fe20000010002 */
[----:B------:R-:W-:Y:S01]  /*36b0*/  FFMA.FTZ R97, R0, R97, R2 ;  /* 0x0000006100617223 */ /* 0x000fe20000010002 */
[----:B------:R-:W-:Y:S01]  /*36c0*/  LEA.HI.X R77, R21, UR11, R113, 0x1, P2 ;  /* 0x0000000b154d7c11 */ /* 0x000fe200090f0c71 */
[C---:B------:R-:W-:Y:S01]  /*36d0*/  FFMA.FTZ R21, R57.reuse, R36, R55 ;  /* 0x0000002439157223 */ /* 0x040fe20000010037 */
[----:B------:R-:W-:Y:S01]  /*36e0*/  LEA.HI.X R29, R10, UR11, R103, 0x1, P1 ;  /* 0x0000000b0a1d7c11 */ /* 0x000fe200088f0c67 */
[C-C-:B------:R-:W-:Y:S01]  /*36f0*/  FFMA.FTZ R66, R57.reuse, R66, R55.reuse ;  /* 0x0000004239427223 */ /* 0x140fe20000010037 */
[C---:B------:R-:W-:Y:S01]  /*3700*/  LEA R30, P1, R12.reuse, UR10, 0x1 ;  /* 0x0000000a0c1e7c11 */ /* 0x040fe2000f8208ff */
[--C-:B------:R-:W-:Y:S01]  /*3710*/  FFMA.FTZ R78, R57, R78, R55.reuse ;  /* 0x0000004e394e7223 */ /* 0x100fe20000010037 */
[----:B------:R-:W-:Y:S01]  /*3720*/  F2FP.F16.F32.PACK_AB R26, R27, R26 ;  /* 0x0000001a1b1a723e */ /* 0x000fe200000000ff */
[--C-:B------:R-:W-:Y:S01]  /*3730*/  FFMA.FTZ R27, R57, R60, R55.reuse ;  /* 0x0000003c391b7223 */ /* 0x100fe20000010037 */
[----:B------:R-:W-:Y:S01]  /*3740*/  LEA.HI.X R31, R12, UR11, R104, 0x1, P1 ;  /* 0x0000000b0c1f7c11 */ /* 0x000fe200088f0c68 */
[----:B------:R-:W-:Y:S01]  /*3750*/  STG.E.U16 desc[UR6][R22.64], R35 ;  /* 0x0000002316007986 */ /* 0x000fe2000c101506 */
[----:B------:R-:W-:Y:S01]  /*3760*/  LEA R12, P1, R13, UR10, 0x1 ;  /* 0x0000000a0d0c7c11 */ /* 0x000fe2000f8208ff */
[----:B------:R-:W-:Y:S01]  /*3770*/  FFMA.FTZ R80, R57, R80, R55 ;  /* 0x0000005039507223 */ /* 0x000fe20000010037 */
[----:B------:R-:W-:Y:S01]  /*3780*/  PRMT R0, R35, 0x7632, R0 ;  /* 0x0000763223007816 */ /* 0x000fe20000000000 */
[----:B------:R-:W-:Y:S01]  /*3790*/  STG.E.U16 desc[UR6][R22.64+0x4], R26 ;  /* 0x0000041a16007986 */ /* 0x000fe2000c101506 */
[----:B------:R-:W-:Y:S01]  /*37a0*/  LEA.HI.X R13, R13, UR11, R105, 0x1, P1 ;  /* 0x0000000b0d0d7c11 */ /* 0x000fe200088f0c69 */
[--C-:B------:R-:W-:Y:S01]  /*37b0*/  FFMA.FTZ R84, R57, R84, R55.reuse ;  /* 0x0000005439547223 */ /* 0x100fe20000010037 */
[C---:B------:R-:W-:Y:S01]  /*37c0*/  LEA R50, P1, R14.reuse, UR10, 0x1 ;  /* 0x0000000a0e327c11 */ /* 0x040fe2000f8208ff */
[----:B------:R0:W-:Y:S01]  /*37d0*/  STG.E.U16 desc[UR6][R22.64+0x2], R0 ;  /* 0x0000020016007986 */ /* 0x0001e2000c101506 */
[----:B------:R-:W-:Y:S01]  /*37e0*/  F2FP.F16.F32.PACK_AB R83, R83, R120 ;  /* 0x000000785353723e */ /* 0x000fe200000000ff */
[C-C-:B------:R-:W-:Y:S01]  /*37f0*/  FFMA.FTZ R86, R57.reuse, R86, R55.reuse ;  /* 0x0000005639567223 */ /* 0x140fe20000010037 */
[----:B------:R-:W-:Y:S01]  /*3800*/  LEA.HI.X R51, R14, UR11, R106, 0x1, P1 ;  /* 0x0000000b0e337c11 */ /* 0x000fe200088f0c6a */
[--C-:B------:R-:W-:Y:S01]  /*3810*/  FFMA.FTZ R88, R57, R88, R55.reuse ;  /* 0x0000005839587223 */ /* 0x100fe20000010037 */
[----:B------:R-:W-:Y:S01]  /*3820*/  LEA R14, P1, R15, UR10, 0x1 ;  /* 0x0000000a0f0e7c11 */ /* 0x000fe2000f8208ff */
[--C-:B------:R-:W-:Y:S01]  /*3830*/  FFMA.FTZ R90, R57, R90, R55.reuse ;  /* 0x0000005a395a7223 */ /* 0x100fe20000010037 */
[----:B------:R-:W-:Y:S01]  /*3840*/  F2FP.F16.F32.PACK_AB R32, R33, R32 ;  /* 0x000000202120723e */ /* 0x000fe200000000ff */
[----:B------:R-:W-:Y:S01]  /*3850*/  FFMA.FTZ R92, R57, R92, R55 ;  /* 0x0000005c395c7223 */ /* 0x000fe20000010037 */
[----:B------:R-:W-:Y:S01]  /*3860*/  LEA.HI.X R15, R15, UR11, R107, 0x1, P1 ;  /* 0x0000000b0f0f7c11 */ /* 0x000fe200088f0c6b */
[C-C-:B------:R-:W-:Y:S01]  /*3870*/  FFMA.FTZ R94, R57.reuse, R94, R55.reuse ;  /* 0x0000005e395e7223 */ /* 0x140fe20000010037 */
[----:B------:R-:W-:Y:S01]  /*3880*/  LEA R52, P1, R16, UR10, 0x1 ;  /* 0x0000000a10347c11 */ /* 0x000fe2000f8208ff */
[C-C-:B------:R-:W-:Y:S01]  /*3890*/  FFMA.FTZ R96, R57.reuse, R96, R55.reuse ;  /* 0x0000006039607223 */ /* 0x140fe20000010037 */
[----:B------:R-:W-:Y:S01]  /*38a0*/  F2FP.F16.F32.PACK_AB R82, R82, R119 ;  /* 0x000000775252723e */ /* 0x000fe200000000ff */
[----:B------:R-:W-:Y:S01]  /*38b0*/  FFMA.FTZ R98, R57, R98, R55 ;  /* 0x0000006239627223 */ /* 0x000fe20000010037 */
[----:B------:R-:W-:-:S02]  /*38c0*/  LEA.HI.X R53, R16, UR11, R108, 0x1, P1 ;  /* 0x0000000b10357c11 */ /* 0x000fc400088f0c6c */
[C---:B------:R-:W-:Y:S02]  /*38d0*/  LEA R16, P1, R17.reuse, UR10, 0x1 ;  /* 0x0000000a11107c11 */ /* 0x040fe4000f8208ff */
[----:B------:R-:W-:Y:S02]  /*38e0*/  PRMT R2, R26, 0x7632, R2 ;  /* 0x000076321a027816 */ /* 0x000fe40000000002 */
[----:B------:R-:W-:Y:S02]  /*38f0*/  LEA.HI.X R17, R17, UR11, R109, 0x1, P1 ;  /* 0x0000000b11117c11 */ /* 0x000fe400088f0c6d */
[C---:B------:R-:W-:Y:S01]  /*3900*/  LEA R72, P1, R18.reuse, UR10, 0x1 ;  /* 0x0000000a12487c11 */ /* 0x040fe2000f8208ff */
[----:B------:R1:W-:Y:S01]  /*3910*/  STG.E.U16 desc[UR6][R22.64+0x6], R2 ;  /* 0x0000060216007986 */ /* 0x0003e2000c101506 */
[----:B------:R-:W-:Y:S02]  /*3920*/  PRMT R10, R83, 0x7632, R10 ;  /* 0x00007632530a7816 */ /* 0x000fe4000000000a */
[----:B------:R-:W-:Y:S01]  /*3930*/  LEA.HI.X R73, R18, UR11, R110, 0x1, P1 ;  /* 0x0000000b12497c11 */ /* 0x000fe200088f0c6e */
[----:B------:R-:W-:Y:S01]  /*3940*/  STG.E.U16 desc[UR6][R6.64], R83 ;  /* 0x0000005306007986 */ /* 0x000fe2000c101506 */
[----:B------:R-:W-:-:S02]  /*3950*/  LEA R18, P1, R19, UR10, 0x1 ;  /* 0x0000000a13127c11 */ /* 0x000fc4000f8208ff */
[----:B------:R-:W-:Y:S01]  /*3960*/  F2FP.F16.F32.PACK_AB R21, R21, R34 ;  /* 0x000000221515723e */ /* 0x000fe200000000ff */
[----:B------:R-:W-:Y:S01]  /*3970*/  STG.E.U16 desc[UR6][R6.64+0x2], R10 ;  /* 0x0000020a06007986 */ /* 0x000fe2000c101506 */
[----:B------:R-:W-:Y:S02]  /*3980*/  LEA.HI.X R19, R19, UR11, R111, 0x1, P1 ;  /* 0x0000000b13137c11 */ /* 0x000fe400088f0c6f */
[----:B------:R-:W-:Y:S01]  /*3990*/  LEA R74, P1, R20, UR10, 0x1 ;  /* 0x0000000a144a7c11 */ /* 0x000fe2000f8208ff */
[----:B------:R-:W-:Y:S01]  /*39a0*/  STG.E.U16 desc[UR6][R6.64+0x4], R32 ;  /* 0x0000042006007986 */ /* 0x000fe2000c101506 */
[----:B0-----:R-:W-:Y:S02]  /*39b0*/  PRMT R0, R82, 0x7632, R0 ;  /* 0x0000763252007816 */ /* 0x001fe40000000000 */
[----:B------:R-:W-:Y:S01]  /*39c0*/  LEA.HI.X R75, R20, UR11, R112, 0x1, P1 ;  /* 0x0000000b144b7c11 */ /* 0x000fe200088f0c70 */
[----:B------:R-:W-:Y:S01]  /*39d0*/  ULDC.64 UR10, c[0x0][0x238] ;  /* 0x00008e00000a7ab9 */ /* 0x000fe20000000a00 */
[----:B------:R-:W-:-:S02]  /*39e0*/  PRMT R20, R32, 0x7632, R20 ;  /* 0x0000763220147816 */ /* 0x000fc40000000014 */
[----:B------:R-:W-:Y:S02]  /*39f0*/  F2FP.F16.F32.PACK_AB R70, R70, R118 ;  /* 0x000000764646723e */ /* 0x000fe400000000ff */
[----:B------:R-:W-:Y:S01]  /*3a00*/  F2FP.F16.F32.PACK_AB R27, R27, R56 ;  /* 0x000000381b1b723e */ /* 0x000fe200000000ff */
[----:B------:R0:W-:Y:S01]  /*3a10*/  STG.E.U16 desc[UR6][R6.64+0x6], R20 ;  /* 0x0000061406007986 */ /* 0x0001e2000c101506 */
[----:B------:R-:W-:Y:S02]  /*3a20*/  F2FP.F16.F32.PACK_AB R67, R69, R67 ;  /* 0x000000434543723e */ /* 0x000fe400000000ff */
[----:B-1----:R-:W-:Y:S01]  /*3a30*/  PRMT R2, R21, 0x7632, R2 ;  /* 0x0000763215027816 */ /* 0x002fe20000000002 */
[----:B------:R1:W-:Y:S01]  /*3a40*/  STG.E.U16 desc[UR6][R24.64+0x2], R0 ;  /* 0x0000020018007986 */ /* 0x0003e2000c101506 */
[----:B------:R-:W-:Y:S02]  /*3a50*/  F2FP.F16.F32.PACK_AB R61, R66, R61 ;  /* 0x0000003d423d723e */ /* 0x000fe400000000ff */
[----:B------:R-:W-:Y:S01]  /*3a60*/  F2FP.F16.F32.PACK_AB R65, R68, R65 ;  /* 0x000000414441723e */ /* 0x000fe200000000ff */
[----:B------:R-:W-:Y:S01]  /*3a70*/  STG.E.U16 desc[UR6][R24.64], R82 ;  /* 0x0000005218007986 */ /* 0x000fe2000c101506 */
[----:B------:R-:W-:-:S02]  /*3a80*/  F2FP.F16.F32.PACK_AB R71, R78, R71 ;  /* 0x000000474e47723e */ /* 0x000fc400000000ff */
[----:B------:R-:W-:Y:S01]  /*3a90*/  F2FP.F16.F32.PACK_AB R63, R63, R64 ;  /* 0x000000403f3f723e */ /* 0x000fe200000000ff */
[----:B------:R-:W-:Y:S01]  /*3aa0*/  STG.E.U16 desc[UR6][R24.64+0x4], R21 ;  /* 0x0000041518007986 */ /* 0x000fe2000c101506 */
[----:B0-----:R-:W-:Y:S02]  /*3ab0*/  PRMT R6, R70, 0x7632, R6 ;  /* 0x0000763246067816 */ /* 0x001fe40000000006 */
[----:B------:R-:W-:Y:S01]  /*3ac0*/  PRMT R7, R27, 0x7632, R7 ;  /* 0x000076321b077816 */ /* 0x000fe20000000007 */
[----:B------:R0:W-:Y:S01]  /*3ad0*/  STG.E.U16 desc[UR6][R24.64+0x6], R2 ;  /* 0x0000060218007986 */ /* 0x0001e2000c101506 */
[----:B-1----:R-:W-:Y:S02]  /*3ae0*/  PRMT R0, R67, 0x7632, R0 ;  /* 0x0000763243007816 */ /* 0x002fe40000000000 */
[----:B------:R-:W-:Y:S01]  /*3af0*/  F2FP.F16.F32.PACK_AB R79, R80, R79 ;  /* 0x0000004f504f723e */ /* 0x000fe200000000ff */
[----:B------:R-:W-:Y:S01]  /*3b00*/  STG.E.U16 desc[UR6][R8.64], R70 ;  /* 0x0000004608007986 */ /* 0x000fe2000c101506 */
[----:B------:R-:W-:-:S02]  /*3b10*/  F2FP.F16.F32.PACK_AB R48, R62, R48 ;  /* 0x000000303e30723e */ /* 0x000fc400000000ff */
[----:B------:R-:W-:Y:S01]  /*3b20*/  F2FP.F16.F32.PACK_AB R81, R84, R81 ;  /* 0x000000515451723e */ /* 0x000fe200000000ff */
[----:B------:R1:W-:Y:S01]  /*3b30*/  STG.E.U16 desc[UR6][R8.64+0x2], R6 ;  /* 0x0000020608007986 */ /* 0x0003e2000c101506 */
[----:B------:R-:W-:Y:S02]  /*3b40*/  F2FP.F16.F32.PACK_AB R85, R86, R85 ;  /* 0x000000555655723e */ /* 0x000fe400000000ff */
[----:B------:R-:W-:Y:S01]  /*3b50*/  F2FP.F16.F32.PACK_AB R46, R49, R46 ;  /* 0x0000002e312e723e */ /* 0x000fe200000000ff */
[----:B------:R-:W-:Y:S01]  /*3b60*/  STG.E.U16 desc[UR6][R8.64+0x4], R27 ;  /* 0x0000041b08007986 */ /* 0x000fe2000c101506 */
[----:B0-----:R-:W-:Y:S02]  /*3b70*/  PRMT R2, R61, 0x7632, R2 ;  /* 0x000076323d027816 */ /* 0x001fe40000000002 */
[----:B------:R-:W-:Y:S01]  /*3b80*/  PRMT R25, R48, 0x7632, R25 ;  /* 0x0000763230197816 */ /* 0x000fe20000000019 */
[----:B------:R0:W-:Y:S01]  /*3b90*/  STG.E.U16 desc[UR6][R8.64+0x6], R7 ;  /* 0x0000060708007986 */ /* 0x0001e2000c101506 */
[----:B------:R-:W-:-:S02]  /*3ba0*/  F2FP.F16.F32.PACK_AB R44, R47, R44 ;  /* 0x0000002c2f2c723e */ /* 0x000fc400000000ff */
[----:B------:R-:W-:Y:S01]  /*3bb0*/  F2FP.F16.F32.PACK_AB R87, R88, R87 ;  /* 0x000000575857723e */ /* 0x000fe200000000ff */
[----:B------:R2:W-:Y:S01]  /*3bc0*/  STG.E.U16 desc[UR6][R28.64+0x2], R0 ;  /* 0x000002001c007986 */ /* 0x0005e2000c101506 */
[----:B-1----:R-:W-:Y:S02]  /*3bd0*/  PRMT R6, R65, 0x7632, R6 ;  /* 0x0000763241067816 */ /* 0x002fe40000000006 */
[----:B------:R-:W-:Y:S01]  /*3be0*/  F2FP.F16.F32.PACK_AB R89, R90, R89 ;  /* 0x000000595a59723e */ /* 0x000fe200000000ff */
[----:B------:R-:W-:Y:S01]  /*3bf0*/  STG.E.U16 desc[UR6][R28.64], R67 ;  /* 0x000000431c007986 */ /* 0x000fe2000c101506 */
[----:B------:R-:W-:Y:S02]  /*3c00*/  PRMT R26, R44, 0x7632, R26 ;  /* 0x000076322c1a7816 */ /* 0x000fe4000000001a */
[----:B------:R-:W-:Y:S01]  /*3c10*/  F2FP.F16.F32.PACK_AB R43, R45, R43 ;  /* 0x0000002b2d2b723e */ /* 0x000fe200000000ff */
[----:B------:R-:W-:Y:S01]  /*3c20*/  STG.E.U16 desc[UR6][R28.64+0x4], R61 ;  /* 0x0000043d1c007986 */ /* 0x000fe2000c101506 */
[----:B0-----:R-:W-:-:S02]  /*3c30*/  PRMT R7, R71, 0x7632, R7 ;  /* 0x0000763247077816 */ /* 0x001fc40000000007 */
[----:B------:R-:W-:Y:S01]  /*3c40*/  F2FP.F16.F32.PACK_AB R41, R42, R41 ;  /* 0x000000292a29723e */ /* 0x000fe200000000ff */
[----:B------:R0:W-:Y:S01]  /*3c50*/  STG.E.U16 desc[UR6][R28.64+0x6], R2 ;  /* 0x000006021c007986 */ /* 0x0001e2000c101506 */
[----:B--2---:R-:W-:Y:S02]  /*3c60*/  PRMT R0, R63, 0x7632, R0 ;  /* 0x000076323f007816 */ /* 0x004fe40000000000 */
[----:B------:R-:W-:Y:S01]  /*3c70*/  F2FP.F16.F32.PACK_AB R91, R92, R91 ;  /* 0x0000005b5c5b723e */ /* 0x000fe200000000ff */
[----:B------:R-:W-:Y:S01]  /*3c80*/  STG.E.U16 desc[UR6][R30.64], R65 ;  /* 0x000000411e007986 */ /* 0x000fe2000c101506 */
[----:B------:R-:W-:Y:S02]  /*3c90*/  F2FP.F16.F32.PACK_AB R93, R94, R93 ;  /* 0x0000005d5e5d723e */ /* 0x000fe400000000ff */
[----:B------:R-:W-:Y:S01]  /*3ca0*/  PRMT R8, R43, 0x7632, R8 ;  /* 0x000076322b087816 */ /* 0x000fe20000000008 */
[----:B------:R1:W-:Y:S01]  /*3cb0*/  STG.E.U16 desc[UR6][R30.64+0x2], R6 ;  /* 0x000002061e007986 */ /* 0x0003e2000c101506 */
        /* <DEDUP_REMOVED lines=8> */
[----:B------:R2:W-:Y:S01]  /*3d40*/  STG.E.U16 desc[UR6][R12.64+0x2], R0 ;  /* 0x000002000c007986 */ /* 0x0005e2000c101506 */
[----:B-1----:R-:W-:-:S02]  /*3d50*/  PRMT R6, R81, 0x7632, R6 ;  /* 0x0000763251067816 */ /* 0x002fc40000000006 */
[----:B------:R-:W-:Y:S01]  /*3d60*/  F2FP.F16.F32.PACK_AB R97, R98, R97 ;  /* 0x000000616261723e */ /* 0x000fe200000000ff */
[----:B------:R-:W-:Y:S01]  /*3d70*/  STG.E.U16 desc[UR6][R12.64], R63 ;  /* 0x0000003f0c007986 */ /* 0x000fe2000c101506 */
[----:B------:R-:W-:Y:S02]  /*3d80*/  PRMT R9, R39, 0x7632, R9 ;  /* 0x0000763227097816 */ /* 0x000fe40000000009 */
[----:B------:R-:W-:Y:S01]  /*3d90*/  PRMT R38, R11, 0x7632, R38 ;  /* 0x000076320b267816 */ /* 0x000fe20000000026 */
[----:B------:R-:W-:Y:S01]  /*3da0*/  STG.E.U16 desc[UR6][R12.64+0x4], R79 ;  /* 0x0000044f0c007986 */ /* 0x000fe2000c101506 */
[----:B0-----:R-:W-:Y:S02]  /*3db0*/  PRMT R7, R46, 0x7632, R7 ;  /* 0x000076322e077816 */ /* 0x001fe40000000007 */
[----:B------:R-:W-:Y:S01]  /*3dc0*/  IADD3 R3, P1, R3, 0x4, RZ ;  /* 0x0000000403037810 */ /* 0x000fe20007f3e0ff */
[----:B------:R0:W-:Y:S01]  /*3dd0*/  STG.E.U16 desc[UR6][R12.64+0x6], R2 ;  /* 0x000006020c007986 */ /* 0x0001e2000c101506 */
[----:B--2---:R-:W-:-:S02]  /*3de0*/  PRMT R0, R85, 0x7632, R0 ;  /* 0x0000763255007816 */ /* 0x004fc40000000000 */
[----:B------:R-:W-:Y:S01]  /*3df0*/  IADD3.X R4, RZ, R4, RZ, P1, !PT ;  /* 0x00000004ff047210 */ /* 0x000fe20000ffe4ff */
[----:B------:R-:W-:Y:S01]  /*3e00*/  STG.E.U16 desc[UR6][R50.64], R48 ;  /* 0x0000003032007986 */ /* 0x000fe2000c101506 */
[----:B------:R-:W-:-:S03]  /*3e10*/  ISETP.GE.U32.AND P1, PT, R3, UR10, PT ;  /* 0x0000000a03007c0c */ /* 0x000fc6000bf26070 */
[----:B------:R-:W-:Y:S01]  /*3e20*/  STG.E.U16 desc[UR6][R50.64+0x2], R25 ;  /* 0x0000021932007986 */ /* 0x000fe2000c101506 */
[----:B------:R-:W-:-:S03]  /*3e30*/  ISETP.GE.AND.EX P1, PT, R4, UR11, PT, P1 ;  /* 0x0000000b04007c0c */ /* 0x000fc6000bf26310 */
[----:B------:R-:W-:Y:S01]  /*3e40*/  STG.E.U16 desc[UR6][R50.64+0x4], R81 ;  /* 0x0000045132007986 */ /* 0x000fe2000c101506 */
[----:B0-----:R-:W-:-:S03]  /*3e50*/  PRMT R2, R87, 0x7632, R2 ;  /* 0x0000763257027816 */ /* 0x001fc60000000002 */
[----:B------:R0:W-:Y:S04]  /*3e60*/  STG.E.U16 desc[UR6][R50.64+0x6], R6 ;  /* 0x0000060632007986 */ /* 0x0001e8000c101506 */
[----:B------:R1:W-:Y:S04]  /*3e70*/  STG.E.U16 desc[UR6][R14.64+0x6], R0 ;  /* 0x000006000e007986 */ /* 0x0003e8000c101506 */
[----:B------:R-:W-:Y:S04]  /*3e80*/  STG.E.U16 desc[UR6][R14.64], R46 ;  /* 0x0000002e0e007986 */ /* 0x000fe8000c101506 */
[----:B------:R-:W-:Y:S01]  /*3e90*/  STG.E.U16 desc[UR6][R14.64+0x2], R7 ;  /* 0x000002070e007986 */ /* 0x000fe2000c101506 */
[----:B0-----:R-:W-:-:S02]  /*3ea0*/  PRMT R6, R95, 0x7632, R6 ;  /* 0x000076325f067816 */ /* 0x001fc40000000006 */
[----:B-1----:R-:W-:Y:S01]  /*3eb0*/  PRMT R0, R89, 0x7632, R0 ;  /* 0x0000763259007816 */ /* 0x002fe20000000000 */
        /* <DEDUP_REMOVED lines=31> */
.L_x_3059:
        /* <DEDUP_REMOVED lines=13> */
.L_x_3235:


//--------------------- .text._ZN13group_norm_v214gn_cuda_kernelI6__halfLi480ELi1ELi32ELi30ELi1024ELb0ELi64ELi960ELi960ELi4ELb1ELi9ELb0ELb0ENS_16CompileConditionILi900EEEEEvPT_PKS4_S7_S7_flPfS8_Pj --------------------------
	.section	.text._ZN13group_norm_v214gn_cuda_kernelI6__halfLi480ELi1ELi32ELi30ELi1024ELb0ELi64ELi960ELi960ELi4ELb1ELi9ELb0ELb0ENS_16CompileConditionILi900EEEEEvPT_PKS4_S7_S7_flPfS8_Pj,"ax",@progbits
	.align	128
        .global         _ZN13group_norm_v214gn_cuda_kernelI6__halfLi480ELi1ELi32ELi30ELi1024ELb0ELi64ELi960ELi960ELi4ELb1ELi9ELb0ELb0ENS_16CompileConditionILi900EEEEEvPT_PKS4_S7_S7_flPfS8_Pj
        .type           _ZN13group_norm_v214gn_cuda_kernelI6__halfLi480ELi1ELi32ELi30ELi1024ELb0ELi64ELi960ELi960ELi4ELb1ELi9ELb0ELb0ENS_16CompileConditionILi900EEEEEvPT_PKS4_S7_S7_flPfS8_Pj,@function
        .size           _ZN13group_norm_v214gn_cuda_kernelI6__halfLi480ELi1ELi32ELi30ELi1024ELb0ELi64ELi960ELi960ELi4ELb1ELi9ELb0ELb0ENS_16CompileConditionILi900EEEEEvPT_PKS4_S7_S7_flPfS8_Pj,(.L_x_3236 - _ZN13group_norm_v214gn_cuda_kernelI6__halfLi480ELi1ELi32ELi30ELi1024ELb0ELi64ELi960ELi960ELi4ELb1ELi9ELb0ELb0ENS_16CompileConditionILi900EEEEEvPT_PKS4_S7_S7_flPfS8_Pj)
        .other          _ZN13group_norm_v214gn_cuda_kernelI6__halfLi480ELi1ELi32ELi30ELi1024ELb0ELi64ELi960ELi960ELi4ELb1ELi9ELb0ELb0ENS_16CompileConditionILi900EEEEEvPT_PKS4_S7_S7_flPfS8_Pj,@"STO_CUDA_ENTRY STV_DEFAULT"
_ZN13group_norm_v214gn_cuda_kernelI6__halfLi480ELi1ELi32ELi30ELi1024ELb0ELi64ELi960ELi960ELi4ELb1ELi9ELb0ELb0ENS_16CompileConditionILi900EEEEEvPT_PKS4_S7_S7_flPfS8_Pj:
.text._ZN13group_norm_v214gn_cuda_kernelI6__halfLi480ELi1ELi32ELi30ELi1024ELb0ELi64ELi960ELi960ELi4ELb1ELi9ELb0ELb0ENS_16CompileConditionILi900EEEEEvPT_PKS4_S7_S7_flPfS8_Pj:
        /* <DEDUP_REMOVED lines=10> */
[----:B------:R-:W-:Y:S01]  /*00a0*/  HFMA2.MMA R34, -RZ, RZ, 0, 0 ;  /* 0x00000000ff227435 */ /* 0x000fe200000001ff */
[----:B------:R-:W2:Y:S05]  /*00b0*/  S2R R8, SR_CTAID.X ;  /* 0x0000000000087919 */ /* 0x000eaa0000002500 */
[----:B------:R-:W3:Y:S01]  /*00c0*/  LDC.64 R58, c[0x0][0x250] ;  /* 0x00009400ff3a7b82 */ /* 0x000ee20000000a00 */
[----:B------:R-:W-:Y:S01]  /*00d0*/  STL [R1+0xc], R34 ;  /* 0x00000c2201007387 */ /* 0x000fe20000100800 */
        /* <DEDUP_REMOVED lines=13> */
[----:B------:R-:W-:Y:S02]  /*01b0*/  SHF.R.U32.HI R4, RZ, 0x1, R6 ;  /* 0x00000001ff047819 */ /* 0x000fe40000011606 */
[----:B------:R-:W-:Y:S02]  /*01c0*/  SHF.R.U32.HI R7, RZ, 0x2, R5 ;  /* 0x00000002ff077819 */ /* 0x000fe40000011605 */
[----:B------:R-:W-:Y:S02]  /*01d0*/  LOP3.LUT R2, R2, 0x1, RZ, 0xc0, !PT ;  /* 0x0000000102027812 */ /* 0x000fe400078ec0ff */
[----:B------:R-:W-:-:S02]  /*01e0*/  LOP3.LUT R0, R11, 0xfffffff0, R0, 0xe2, !PT ;  /* 0xfffffff00b007812 */ /* 0x000fc400078ee200 */
[----:B------:R-:W-:Y:S01]  /*01f0*/  SHF.R.U32.HI R9, RZ, 0x2, R6 ;  /* 0x00000002ff097819 */ /* 0x000fe20000011606 */
[----:B------:R-:W-:Y:S01]  /*0200*/  IMAD R7, R2, 0xf0, R7 ;  /* 0x000000f002077824 */ /* 0x000fe200078e0207 */
[----:B------:R-:W-:Y:S02]  /*0210*/  IADD3 R0, R5, 0x4, RZ ;  /* 0x0000000405007810 */ /* 0x000fe40007ffe0ff */
[----:B------:R-:W-:Y:S01]  /*0220*/  LOP3.LUT R4, R4, 0x1, RZ, 0xc0, !PT ;  /* 0x0000000104047812 */ /* 0x000fe200078ec0ff */
[----:B------:R-:W-:Y:S01]  /*0230*/  IMAD R7, R7, 0x18, R33 ;  /* 0x0000001807077824 */ /* 0x000fe200078e0221 */
[C---:B------:R-:W-:Y:S02]  /*0240*/  IADD3 R6, R5.reuse, 0x6, RZ ;  /* 0x0000000605067810 */ /* 0x040fe40007ffe0ff */
[----:B------:R-:W-:Y:S01]  /*0250*/  SHF.R.U32.HI R17, RZ, 0x7, R3 ;  /* 0x00000007ff117819 */ /* 0x000fe20000011603 */
[----:B------:R-:W-:Y:S01]  /*0260*/  IMAD R4, R4, 0xf0, R9 ;  /* 0x000000f004047824 */ /* 0x000fe200078e0209 */
[----:B------:R-:W-:-:S02]  /*0270*/  IADD3 R8, R5, 0x8, RZ ;  /* 0x0000000805087810 */ /* 0x000fc40007ffe0ff */
[--C-:B------:R-:W-:Y:S02]  /*0280*/  SHF.R.U32.HI R2, RZ, 0x1, R0.reuse ;  /* 0x00000001ff027819 */ /* 0x100fe40000011600 */
[----:B------:R-:W-:Y:S02]  /*0290*/  SHF.R.U32.HI R3, RZ, 0x2, R0 ;  /* 0x00000002ff037819 */ /* 0x000fe40000011600 */
[C---:B------:R-:W-:Y:S02]  /*02a0*/  IADD3 R10, R5.reuse, 0xa, RZ ;  /* 0x0000000a050a7810 */ /* 0x040fe40007ffe0ff */
[--C-:B------:R-:W-:Y:S02]  /*02b0*/  SHF.R.U32.HI R0, RZ, 0x1, R6.reuse ;  /* 0x00000001ff007819 */ /* 0x100fe40000011606 */
[----:B------:R-:W-:Y:S02]  /*02c0*/  SHF.R.U32.HI R9, RZ, 0x2, R6 ;  /* 0x00000002ff097819 */ /* 0x000fe40000011606 */
[----:B------:R-:W-:-:S02]  /*02d0*/  IADD3 R12, R5, 0xc, RZ ;  /* 0x0000000c050c7810 */ /* 0x000fc40007ffe0ff */
[--C-:B------:R-:W-:Y:S02]  /*02e0*/  SHF.R.U32.HI R6, RZ, 0x1, R8.reuse ;  /* 0x00000001ff067819 */ /* 0x100fe40000011608 */
[----:B------:R-:W-:Y:S02]  /*02f0*/  SHF.R.U32.HI R11, RZ, 0x2, R8 ;  /* 0x00000002ff0b7819 */ /* 0x000fe40000011608 */
[----:B------:R-:W-:Y:S02]  /*0300*/  SHF.R.U32.HI R8, RZ, 0x1, R10 ;  /* 0x00000001ff087819 */ /* 0x000fe4000001160a */
[----:B------:R-:W-:Y:S02]  /*0310*/  LOP3.LUT R0, R0, 0x1, RZ, 0xc0, !PT ;  /* 0x0000000100007812 */ /* 0x000fe400078ec0ff */
[--C-:B------:R-:W-:Y:S02]  /*0320*/  SHF.R.U32.HI R14, RZ, 0x1, R12.reuse ;  /* 0x00000001ff0e7819 */ /* 0x100fe4000001160c */
[----:B------:R-:W-:-:S02]  /*0330*/  SHF.R.U32.HI R15, RZ, 0x2, R12 ;  /* 0x00000002ff0f7819 */ /* 0x000fc4000001160c */
[----:B------:R-:W-:Y:S02]  /*0340*/  LOP3.LUT R2, R2, 0x1, RZ, 0xc0, !PT ;  /* 0x0000000102027812 */ /* 0x000fe400078ec0ff */
[----:B------:R-:W-:Y:S01]  /*0350*/  LOP3.LUT R12, R8, 0x1, RZ, 0xc0, !PT ;  /* 0x00000001080c7812 */ /* 0x000fe200078ec0ff */
[----:B------:R-:W-:Y:S01]  /*0360*/  IMAD R8, R0, 0xf0, R9 ;  /* 0x000000f000087824 */ /* 0x000fe200078e0209 */
[----:B------:R-:W-:Y:S02]  /*0370*/  SHF.R.U32.HI R13, RZ, 0x2, R10 ;  /* 0x00000002ff0d7819 */ /* 0x000fe4000001160a */
[----:B------:R-:W-:Y:S01]  /*0380*/  LOP3.LUT R10, R6, 0x1, RZ, 0xc0, !PT ;  /* 0x00000001060a7812 */ /* 0x000fe200078ec0ff */
[----:B------:R-:W-:Y:S01]  /*0390*/  IMAD R6, R2, 0xf0, R3 ;  /* 0x000000f002067824 */ /* 0x000fe200078e0203 */
[C---:B------:R-:W-:Y:S01]  /*03a0*/  IADD3 R0, R5.reuse, 0xe, RZ ;  /* 0x0000000e05007810 */ /* 0x040fe20007ffe0ff */
[----:B------:R-:W-:Y:S01]  /*03b0*/  IMAD R12, R12, 0xf0, R13 ;  /* 0x000000f00c0c7824 */ /* 0x000fe200078e020d */
[----:B------:R-:W-:Y:S01]  /*03c0*/  LOP3.LUT R14, R14, 0x1, RZ, 0xc0, !PT ;  /* 0x000000010e0e7812 */ /* 0x000fe200078ec0ff */
[----:B------:R-:W-:Y:S01]  /*03d0*/  IMAD R10, R10, 0xf0, R11 ;  /* 0x000000f00a0a7824 */ /* 0x000fe200078e020b */
[----:B------:R-:W-:-:S02]  /*03e0*/  IADD3 R9, R5, 0x10, RZ ;  /* 0x0000001005097810 */ /* 0x000fc40007ffe0ff */
[--C-:B------:R-:W-:Y:S01]  /*03f0*/  SHF.R.U32.HI R2, RZ, 0x1, R0.reuse ;  /* 0x00000001ff027819 */ /* 0x100fe20000011600 */
[----:B------:R-:W-:Y:S01]  /*0400*/  IMAD R14, R14, 0xf0, R15 ;  /* 0x000000f00e0e7824 */ /* 0x000fe200078e020f */
[C---:B------:R-:W-:Y:S02]  /*0410*/  IADD3 R11, R5.reuse, 0x12, RZ ;  /* 0x00000012050b7810 */ /* 0x040fe40007ffe0ff */
[C---:B------:R-:W-:Y:S02]  /*0420*/  IADD3 R15, R5.reuse, 0x14, RZ ;  /* 0x00000014050f7810 */ /* 0x040fe40007ffe0ff */
[----:B------:R-:W-:Y:S02]  /*0430*/  SHF.R.U32.HI R3, RZ, 0x2, R0 ;  /* 0x00000002ff037819 */ /* 0x000fe40000011600 */
[----:B------:R-:W-:Y:S02]  /*0440*/  IADD3 R16, R5, 0x16, RZ ;  /* 0x0000001605107810 */ /* 0x000fe40007ffe0ff */
[----:B------:R-:W-:-:S02]  /*0450*/  SHF.R.U32.HI R0, RZ, 0x1, R9 ;  /* 0x00000001ff007819 */ /* 0x000fc40000011609 */
[----:B------:R-:W-:Y:S02]  /*0460*/  LOP3.LUT R2, R2, 0x1, RZ, 0xc0, !PT ;  /* 0x0000000102027812 */ /* 0x000fe400078ec0ff */
[--C-:B------:R-:W-:Y:S02]  /*0470*/  SHF.R.U32.HI R13, RZ, 0x1, R11.reuse ;  /* 0x00000001ff0d7819 */ /* 0x100fe4000001160b */
[----:B------:R-:W-:Y:S02]  /*0480*/  SHF.R.U32.HI R20, RZ, 0x2, R11 ;  /* 0x00000002ff147819 */ /* 0x000fe4000001160b */
[--C-:B------:R-:W-:Y:S02]  /*0490*/  SHF.R.U32.HI R11, RZ, 0x1, R15.reuse ;  /* 0x00000001ff0b7819 */ /* 0x100fe4000001160f */
[----:B------:R-:W-:Y:S02]  /*04a0*/  SHF.R.U32.HI R22, RZ, 0x2, R15 ;  /* 0x00000002ff167819 */ /* 0x000fe4000001160f */
[----:B------:R-:W-:-:S02]  /*04b0*/  SHF.R.U32.HI R9, RZ, 0x2, R9 ;  /* 0x00000002ff097819 */ /* 0x000fc40000011609 */
[--C-:B------:R-:W-:Y:S02]  /*04c0*/  SHF.R.U32.HI R15, RZ, 0x1, R16.reuse ;  /* 0x00000001ff0f7819 */ /* 0x100fe40000011610 */
        /* <DEDUP_REMOVED lines=9> */
[----:B------:R-:W-:Y:S01]  /*0560*/  IADD3 R9, R5, 0x1a, RZ ;  /* 0x0000001a05097810 */ /* 0x000fe20007ffe0ff */
[----:B------:R-:W-:Y:S01]  /*0570*/  IMAD R22, R11, 0xf0, R22 ;  /* 0x000000f00b167824 */ /* 0x000fe200078e0216 */
[----:B------:R-:W-:Y:S01]  /*0580*/  SHF.R.U32.HI R2, RZ, 0x2, R2 ;  /* 0x00000002ff027819 */ /* 0x000fe20000011602 */
[--C-:B------:R-:W-:Y:S01]  /*0590*/  IMAD R17, R14, 0x18, R33.reuse ;  /* 0x000000180e117824 */ /* 0x100fe200078e0221 */
[----:B------:R-:W-:Y:S01]  /*05a0*/  LOP3.LUT R3, R3, 0x1, RZ, 0xc0, !PT ;  /* 0x0000000103037812 */ /* 0x000fe200078ec0ff */
[--C-:B------:R-:W-:Y:S01]  /*05b0*/  IMAD R21, R18, 0x18, R33.reuse ;  /* 0x0000001812157824 */ /* 0x100fe200078e0221 */
[----:B------:R-:W-:Y:S01]  /*05c0*/  IADD3 R11, R5, 0x1c, RZ ;  /* 0x0000001c050b7810 */ /* 0x000fe20007ffe0ff */
[----:B------:R-:W-:Y:S01]  /*05d0*/  IMAD R25, R22, 0x18, R33 ;  /* 0x0000001816197824 */ /* 0x000fe200078e0221 */
[----:B------:R-:W-:Y:S01]  /*05e0*/  SHF.L.U32 R0, R0, 0x2, RZ ;  /* 0x0000000200007819 */ /* 0x000fe200000006ff */
[----:B------:R-:W-:Y:S01]  /*05f0*/  IMAD R26, R3, 0xf0, R2 ;  /* 0x000000f0031a7824 */ /* 0x000fe200078e0202 */
[----:B------:R-:W-:-:S02]  /*0600*/  SHF.R.U32.HI R5, RZ, 0x1, R9 ;  /* 0x00000001ff057819 */ /* 0x000fc40000011609 */
[----:B------:R-:W-:Y:S01]  /*0610*/  SHF.R.U32.HI R28, RZ, 0x2, R9 ;  /* 0x00000002ff1c7819 */ /* 0x000fe20000011609 */
[----:B------:R-:W-:Y:S01]  /*0620*/  IMAD.WIDE.U32 R2, R0, -0x77777777, RZ ;  /* 0x8888888900027825 */ /* 0x000fe200078e00ff */
[----:B------:R-:W-:Y:S02]  /*0630*/  SHF.R.U32.HI R9, RZ, 0x1, R11 ;  /* 0x00000001ff097819 */ /* 0x000fe4000001160b */
[----:B------:R-:W-:Y:S01]  /*0640*/  LOP3.LUT R5, R5, 0x1, RZ, 0xc0, !PT ;  /* 0x0000000105057812 */ /* 0x000fe200078ec0ff */
[----:B------:R-:W-:Y:S01]  /*0650*/  IMAD R29, R26, 0x18, R33 ;  /* 0x000000181a1d7824 */ /* 0x000fe200078e0221 */
[----:B------:R-:W-:Y:S02]  /*0660*/  IADD3 R2, R0, 0x2, RZ ;  /* 0x0000000200027810 */ /* 0x000fe40007ffe0ff */
        /* <DEDUP_REMOVED lines=15> */
[--C-:B------:R-:W-:Y:S01]  /*0760*/  IMAD R13, R10, 0x18, R33.reuse ;  /* 0x000000180a0d7824 */ /* 0x100fe200078e0221 */
[----:B------:R-:W-:Y:S01]  /*0770*/  IADD3 R6, R0, R9, RZ ;  /* 0x0000000900067210 */ /* 0x000fe20007ffe0ff */
[----:B------:R-:W-:Y:S01]  /*0780*/  IMAD R24, R15, 0xf0, R24 ;  /* 0x000000f00f187824 */ /* 0x000fe200078e0218 */
[----:B------:R-:W-:Y:S01]  /*0790*/  STL [R1+0x248], R7 ;  /* 0x0002480701007387 */ /* 0x000fe20000100800 */
[--C-:B------:R-:W-:Y:S01]  /*07a0*/  IMAD R15, R12, 0x18, R33.reuse ;  /* 0x000000180c0f7824 */ /* 0x100fe200078e0221 */
[----:B------:R-:W-:Y:S01]  /*07b0*/  IADD3 R5, R0, R11, RZ ;  /* 0x0000000b00057210 */ /* 0x000fe20007ffe0ff */
[--C-:B------:R-:W-:Y:S01]  /*07c0*/  IMAD R23, R20, 0x18, R33.reuse ;  /* 0x0000001814177824 */ /* 0x100fe200078e0221 */
[----:B------:R0:W-:Y:S01]  /*07d0*/  STL [R1+0x244], R4 ;  /* 0x0002440401007387 */ /* 0x0001e20000100800 */
[----:B------:R-:W-:Y:S01]  /*07e0*/  IMAD R27, R24, 0x18, R33 ;  /* 0x00000018181b7824 */ /* 0x000fe200078e0221 */
[----:B------:R-:W-:Y:S01]  /*07f0*/  SHF.R.U32.HI R32, RZ, 0x1, R3 ;  /* 0x00000001ff207819 */ /* 0x000fe20000011603 */
[----:B------:R-:W-:Y:S01]  /*0800*/  IMAD R33, R30, 0x18, R33 ;  /* 0x000000181e217824 */ /* 0x000fe200078e0221 */
[----:B------:R1:W-:Y:S01]  /*0810*/  STL [R1+0x240], R6 ;  /* 0x0002400601007387 */ /* 0x0003e20000100800 */
[----:B------:R-:W-:Y:S01]  /*0820*/  IMAD.WIDE.U32 R2, R2, -0x77777777, RZ ;  /* 0x8888888902027825 */ /* 0x000fe200078e00ff */
[----:B------:R-:W-:-:S02]  /*0830*/  ISETP.EQ.U32.AND P1, PT, RZ, UR6, PT ;  /* 0x00000006ff007c0c */ /* 0x000fc4000bf22070 */
[----:B------:R2:W-:Y:S01]  /*0840*/  STL [R1+0x23c], R5 ;  /* 0x00023c0501007387 */ /* 0x0005e20000100800 */
[----:B------:R-:W-:Y:S02]  /*0850*/  ISETP.GT.U32.OR P0, PT, R35, 0x1f, P0 ;  /* 0x0000001f2300780c */ /* 0x000fe40000704470 */
[C---:B0-----:R-:W-:Y:S02]  /*0860*/  IADD3 R4, R0.reuse, R13, RZ ;  /* 0x0000000d00047210 */ /* 0x041fe40007ffe0ff */
[----:B------:R-:W-:Y:S02]  /*0870*/  SHF.R.U32.HI R2, RZ, 0x1, R3 ;  /* 0x00000001ff027819 */ /* 0x000fe40000011603 */
[C---:B-1----:R-:W-:Y:S01]  /*0880*/  IADD3 R6, R0.reuse, R15, RZ ;  /* 0x0000000f00067210 */ /* 0x042fe20007ffe0ff */
[----:B------:R0:W-:Y:S01]  /*0890*/  STL [R1+0x238], R4 ;  /* 0x0002380401007387 */ /* 0x0001e20000100800 */
[----:B------:R-:W-:Y:S02]  /*08a0*/  MOV R3, UR8 ;  /* 0x0000000800037c02 */ /* 0x000fe40008000f00 */
[----:B--2---:R-:W-:Y:S01]  /*08b0*/  IADD3 R5, R0, R17, RZ ;  /* 0x0000001100057210 */ /* 0x004fe20007ffe0ff */
[----:B------:R1:W-:Y:S01]  /*08c0*/  STL [R1+0x234], R6 ;  /* 0x0002340601007387 */ /* 0x0003e20000100800 */
[----:B---3--:R-:W-:-:S02]  /*08d0*/  LEA R58, P2, R3, R58, 0x2 ;  /* 0x0000003a033a7211 */ /* 0x008fc400078410ff */
[----:B------:R-:W-:Y:S01]  /*08e0*/  ISETP.EQ.OR.EX P0, PT, RZ, UR7, P0, P1 ;  /* 0x00000007ff007c0c */ /* 0x000fe20008702710 */
[----:B------:R2:W-:Y:S01]  /*08f0*/  STL [R1+0x230], R5 ;  /* 0x0002300501007387 */ /* 0x0005e20000100800 */
[----:B------:R-:W-:Y:S01]  /*0900*/  LEA.HI.X R59, R3, R59, R34, 0x2, P2 ;  /* 0x0000003b033b7211 */ /* 0x000fe200010f1422 */
[----:B------:R-:W-:Y:S01]  /*0910*/  ULDC.64 UR6, c[0x0][0x208] ;  /* 0x0000820000067ab9 */ /* 0x000fe20000000a00 */
[C---:B0-----:R-:W-:Y:S02]  /*0920*/  IADD3 R4, R0.reuse, R19, RZ ;  /* 0x0000001300047210 */ /* 0x041fe40007ffe0ff */
        /* <DEDUP_REMOVED lines=9> */
[----:B------:R-:W-:Y:S04]  /*09c0*/  STL [R1+0x21c], R6 ;  /* 0x00021c0601007387 */ /* 0x000fe80000100800 */
[----:B------:R-:W-:Y:S01]  /*09d0*/  STL [R1+0x218], R5 ;  /* 0x0002180501007387 */ /* 0x000fe20000100800 */
[C---:B0-----:R-:W-:Y:S02]  /*09e0*/  IADD3 R4, R0.reuse, R31, RZ ;  /* 0x0000001f00047210 */ /* 0x041fe40007ffe0ff */
        /* <DEDUP_REMOVED lines=8> */
.L_x_3066:
[----:B------:R-:W3:Y:S01]  /*0a70*/  LDL R2, [R1+0xc] ;  /* 0x00000c0001027983 */ /* 0x000ee20000100800 */
[----:B------:R-:W0:Y:S01]  /*0a80*/  S2UR UR14, SR_CTAID.X ;  /* 0x00000000000e79c3 */ /* 0x000e220000002500 */
[----:B------:R-:W-:Y:S01]  /*0a90*/  MOV R61, RZ ;  /* 0x000000ff003d7202 */ /* 0x000fe20000000f00 */
[----:B------:R-:W-:Y:S01]  /*0aa0*/  ULDC.64 UR10, c[0x0][0x218] ;  /* 0x00008600000a7ab9 */ /* 0x000fe20000000a00 */
[----:B------:R-:W2:Y:S01]  /*0ab0*/  S2R R125, SR_TID.X ;  /* 0x00000000007d7919 */ /* 0x000ea20000002100 */
[----:B------:R-:W-:Y:S01]  /*0ac0*/  ULDC.64 UR12, c[0x0][0x228] ;  /* 0x00008a00000c7ab9 */ /* 0x000fe20000000a00 */
[----:B-----5:R-:W-:Y:S04]  /*0ad0*/  STL [R1+0x250], R59 ;  /* 0x0002503b01007387 */ /* 0x020fe80000100800 */
[----:B------:R1:W-:Y:S04]  /*0ae0*/  STL [R1+0x24c], R58 ;  /* 0x00024c3a01007387 */ /* 0x0003e80000100800 */
[----:B------:R-:W-:Y:S01]  /*0af0*/  STL [R1+0x258], R3 ;  /* 0x0002580301007387 */ /* 0x000fe20000100800 */
[----:B0-----:R-:W-:-:S04]  /*0b00*/  USHF.L.U32 UR5, UR14, 0x6, URZ ;  /* 0x000000060e057899 */ /* 0x001fc8000800063f */
[----:B------:R-:W-:Y:S01]  /*0b10*/  ULOP3.LUT UR5, UR5, 0x3c0, URZ, 0xc0, !UPT ;  /* 0x000003c005057892 */ /* 0x000fe2000f8ec03f */
[----:B--2---:R-:W-:-:S05]  /*0b20*/  IMAD.WIDE.U32 R4, R125, -0x77777777, RZ ;  /* 0x888888897d047825 */ /* 0x004fca00078e00ff */
[----:B------:R-:W-:-:S04]  /*0b30*/  SHF.R.U32.HI R4, RZ, 0x7, R5 ;  /* 0x00000007ff047819 */ /* 0x000fc80000011605 */
[C---:B------:R-:W-:Y:S01]  /*0b40*/  IADD3 R0, R4.reuse, UR5, RZ ;  /* 0x0000000504007c10 */ /* 0x040fe2000fffe0ff */
[----:B------:R-:W-:-:S04]  /*0b50*/  IMAD R60, R4, -0xf0, R125 ;  /* 0xffffff10043c7824 */ /* 0x000fc800078e027d */
[----:B------:R-:W-:Y:S01]  /*0b60*/  IMAD R41, R0, 0x3c0, RZ ;  /* 0x000003c000297824 */ /* 0x000fe200078e02ff */
[----:B------:R-:W-:-:S04]  /*0b70*/  SHF.L.U32 R60, R60, 0x2, RZ ;  /* 0x000000023c3c7819 */ /* 0x000fc800000006ff */
[----:B------:R-:W-:Y:S01]  /*0b80*/  IADD3 R35, R41, 0x1e00, RZ ;  /* 0x00001e0029237810 */ /* 0x000fe20007ffe0ff */
[----:B------:R-:W-:Y:S01]  /*0b90*/  IMAD.WIDE.U32 R16, R3, 0xf0000, R60 ;  /* 0x000f000003107825 */ /* 0x000fe200078e003c */
[C---:B------:R-:W-:Y:S01]  /*0ba0*/  IADD3 R21, R41.reuse, 0x1680, RZ ;  /* 0x0000168029157810 */ /* 0x040fe20007ffe0ff */
[----:B------:R-:W-:Y:S01]  /*0bb0*/  STL [R1+0x254], R60 ;  /* 0x0002543c01007387 */ /* 0x000fe20000100800 */
[----:B------:R-:W-:Y:S02]  /*0bc0*/  IADD3 R33, R41, 0x2d00, RZ ;  /* 0x00002d0029217810 */ /* 0x000fe40007ffe0ff */
[----:B------:R-:W-:Y:S02]  /*0bd0*/  IADD3 R35, P4, R35, R16, RZ ;  /* 0x0000001023237210 */ /* 0x000fe40007f9e0ff */
[C---:B------:R-:W-:Y:S02]  /*0be0*/  IADD3 R5, R41.reuse, 0x780, RZ ;  /* 0x0000078029057810 */ /* 0x040fe40007ffe0ff */
[----:B------:R-:W-:-:S02]  /*0bf0*/  IADD3 R29, R41, 0x4b00, RZ ;  /* 0x00004b00291d7810 */ /* 0x000fc40007ffe0ff */
[----:B------:R-:W-:Y:S02]  /*0c00*/  IADD3 R27, R41, 0x4380, RZ ;  /* 0x00004380291b7810 */ /* 0x000fe40007ffe0ff */
[-C--:B------:R-:W-:Y:S02]  /*0c10*/  IADD3 R33, P5, R33, R16.reuse, RZ ;  /* 0x0000001021217210 */ /* 0x080fe40007fbe0ff */
[C---:B------:R-:W-:Y:S02]  /*0c20*/  IADD3 R39, R41.reuse, 0x5a00, RZ ;  /* 0x00005a0029277810 */ /* 0x040fe40007ffe0ff */
[----:B------:R-:W-:Y:S02]  /*0c30*/  IADD3 R23, R41, 0x2580, RZ ;  /* 0x0000258029177810 */ /* 0x000fe40007ffe0ff */
[----:B------:R-:W-:Y:S02]  /*0c40*/  IADD3 R5, P1, R5, R16, RZ ;  /* 0x0000001005057210 */ /* 0x000fe40007f3e0ff */
[----:B------:R-:W-:-:S02]  /*0c50*/  IADD3 R25, R41, 0x3480, RZ ;  /* 0x0000348029197810 */ /* 0x000fc40007ffe0ff */
[C---:B------:R-:W-:Y:S02]  /*0c60*/  IADD3 R49, R41.reuse, 0x7800, RZ ;  /* 0x0000780029317810 */ /* 0x040fe40007ffe0ff */
[----:B------:R-:W-:Y:S02]  /*0c70*/  IADD3 R53, R41, 0x8700, RZ ;  /* 0x0000870029357810 */ /* 0x000fe40007ffe0ff */
[-C--:B------:R-:W-:Y:S02]  /*0c80*/  IADD3 R34, P6, R23, R16.reuse, RZ ;  /* 0x0000001017227210 */ /* 0x080fe40007fde0ff */
[C---:B------:R-:W-:Y:S02]  /*0c90*/  IADD3 R19, R41.reuse, 0xf00, RZ ;  /* 0x00000f0029137810 */ /* 0x040fe40007ffe0ff */
[----:B------:R-:W-:Y:S02]  /*0ca0*/  IADD3 R43, R41, 0x6180, RZ ;  /* 0x00006180292b7810 */ /* 0x000fe40007ffe0ff */
[----:B------:R-:W-:-:S02]  /*0cb0*/  IADD3 R4, P3, R19, R16, RZ ;  /* 0x0000001013047210 */ /* 0x000fc40007f7e0ff */
        /* <DEDUP_REMOVED lines=16> */
[C---:B------:R-:W-:Y:S01]  /*0dc0*/  IADD3 R6, R41.reuse, 0xe100, RZ ;  /* 0x0000e10029067810 */ /* 0x040fe20007ffe0ff */
[----:B---3--:R-:W-:Y:S01]  /*0dd0*/  IMAD R63, R2, 0xf0000, RZ ;  /* 0x000f0000023f7824 */ /* 0x008fe200078e02ff */
[----:B------:R-:W-:-:S04]  /*0de0*/  IADD3 R2, R41, 0xe880, RZ ;  /* 0x0000e88029027810 */ /* 0x000fc80007ffe0ff */
[----:B------:R-:W-:Y:S02]  /*0df0*/  IADD3 R0, R17, R63, RZ ;  /* 0x0000003f11007210 */ /* 0x000fe40007ffe0ff */
[----:B------:R-:W-:Y:S02]  /*0e00*/  IADD3 R17, P2, R21, R16, RZ ;  /* 0x0000001015117210 */ /* 0x000fe40007f5e0ff */
[----:B------:R-:W-:Y:S02]  /*0e10*/  IADD3.X R62, RZ, R0, RZ, P4, !PT ;  /* 0x00000000ff3e7210 */ /* 0x000fe400027fe4ff */
[----:B------:R-:W-:Y:S02]  /*0e20*/  IADD3 R29, P4, R29, R16, RZ ;  /* 0x000000101d1d7210 */ /* 0x000fe40007f9e0ff */
[----:B------:R-:W-:Y:S02]  /*0e30*/  IADD3.X R64, RZ, R0, RZ, P2, !PT ;  /* 0x00000000ff407210 */ /* 0x000fe400017fe4ff */
[----:B------:R-:W-:-:S02]  /*0e40*/  IADD3 R30, P2, R27, R16, RZ ;  /* 0x000000101b1e7210 */ /* 0x000fc40007f5e0ff */
[----:B-1----:R-:W-:Y:S02]  /*0e50*/  IADD3.X R58, RZ, R0, RZ, P5, !PT ;  /* 0x00000000ff3a7210 */ /* 0x002fe40002ffe4ff */
[----:B------:R-:W-:Y:S02]  /*0e60*/  IADD3 R27, P5, R39, R16, RZ ;  /* 0x00000010271b7210 */ /* 0x000fe40007fbe0ff */
[-C--:B------:R-:W-:Y:S02]  /*0e70*/  IADD3.X R66, RZ, R0.reuse, RZ, P1, !PT ;  /* 0x00000000ff427210 */ /* 0x080fe40000ffe4ff */
[----:B------:R-:W-:Y:S02]  /*0e80*/  IADD3.X R50, RZ, R0, RZ, P4, !PT ;  /* 0x00000000ff327210 */ /* 0x000fe400027fe4ff */
[-C--:B------:R-:W-:Y:S01]  /*0e90*/  IADD3 R32, P1, R25, R16.reuse, RZ ;  /* 0x0000001019207210 */ /* 0x080fe20007f3e0ff */
[----:B------:R-:W-:Y:S01]  /*0ea0*/  STL [R1+0x148], R66 ;  /* 0x0001484201007387 */ /* 0x000fe20000100800 */
[----:B------:R-:W-:-:S02]  /*0eb0*/  IADD3 R23, P4, R49, R16, RZ ;  /* 0x0000001031177210 */ /* 0x000fc40007f9e0ff */
[----:B------:R-:W-:Y:S02]  /*0ec0*/  IADD3.X R38, RZ, R0, RZ, P5, !PT ;  /* 0x00000000ff267210 */ /* 0x000fe40002ffe4ff */
[----:B------:R-:W-:Y:S02]  /*0ed0*/  IADD3 R21, P5, R53, R16, RZ ;  /* 0x0000001035157210 */ /* 0x000fe40007fbe0ff */
[-C--:B------:R-:W-:Y:S02]  /*0ee0*/  IADD3.X R56, RZ, R0.reuse, RZ, P1, !PT ;  /* 0x00000000ff387210 */ /* 0x080fe40000ffe4ff */
[----:B------:R-:W-:Y:S02]  /*0ef0*/  IADD3.X R44, RZ, R0, RZ, P4, !PT ;  /* 0x00000000ff2c7210 */ /* 0x000fe400027fe4ff */
[----:B------:R-:W-:Y:S02]  /*0f00*/  IADD3 R26, P1, R43, R16, RZ ;  /* 0x000000102b1a7210 */ /* 0x000fe40007f3e0ff */
[----:B------:R-:W-:-:S02]  /*0f10*/  LEA R94, P4, R5, UR10, 0x1 ;  /* 0x0000000a055e7c11 */ /* 0x000fc4000f8808ff */
[-C--:B------:R-:W-:Y:S02]  /*0f20*/  IADD3.X R40, RZ, R0.reuse, RZ, P5, !PT ;  /* 0x00000000ff287210 */ /* 0x080fe40002ffe4ff */
[-C--:B------:R-:W-:Y:S02]  /*0f30*/  IADD3.X R65, RZ, R0.reuse, RZ, P3, !PT ;  /* 0x00000000ff417210 */ /* 0x080fe40001ffe4ff */
[----:B------:R-:W-:Y:S02]  /*0f40*/  IADD3.X R52, RZ, R0, RZ, P2, !PT ;  /* 0x00000000ff347210 */ /* 0x000fe400017fe4ff */
[----:B------:R-:W-:Y:S01]  /*0f50*/  LEA R90, P5, R4, UR10, 0x1 ;  /* 0x0000000a045a7c11 */ /* 0x000fe2000f8a08ff */
[----:B------:R-:W-:Y:S01]  /*0f60*/  STL [R1+0x150], R65 ;  /* 0x0001504101007387 */ /* 0x000fe20000100800 */
[----:B------:R-:W-:Y:S02]  /*0f70*/  IADD3 R24, P2, R47, R16, RZ ;  /* 0x000000102f187210 */ /* 0x000fe40007f5e0ff */
[----:B------:R-:W-:Y:S01]  /*0f80*/  IADD3.X R36, RZ, R0, RZ, P1, !PT ;  /* 0x00000000ff247210 */ /* 0x000fe20000ffe4ff */
[----:B------:R-:W-:Y:S01]  /*0f90*/  STL [R1+0x154], R64 ;  /* 0x0001544001007387 */ /* 0x000fe20000100800 */
[----:B------:R-:W-:-:S02]  /*0fa0*/  LEA.HI.X R95, R5, UR11, R66, 0x1, P4 ;  /* 0x0000000b055f7c11 */ /* 0x000fc4000a0f0c42 */
[----:B------:R-:W-:Y:S01]  /*0fb0*/  IADD3 R41, P1, R41, R16, RZ ;  /* 0x0000001029297210 */ /* 0x000fe20007f3e0ff */
[----:B------:R-:W-:Y:S01]  /*0fc0*/  STL [R1+0x160], R62 ;  /* 0x0001603e01007387 */ /* 0x000fe20000100800 */
[----:B------:R-:W-:Y:S02]  /*0fd0*/  LEA.HI.X R91, R4, UR11, R65, 0x1, P5 ;  /* 0x0000000b045b7c11 */ /* 0x000fe4000a8f0c41 */
[-C--:B------:R-:W-:Y:S01]  /*0fe0*/  IADD3.X R46, RZ, R0.reuse, RZ, P2, !PT ;  /* 0x00000000ff2e7210 */ /* 0x080fe200017fe4ff */
[----:B------:R-:W2:Y:S01]  /*0ff0*/  LDG.E.64.CONSTANT R94, desc[UR6][R94.64] ;  /* 0x000000065e5e7981 */ /* 0x000ea2000c1e9b00 */
[----:B------:R-:W-:Y:S02]  /*1000*/  LEA R88, P4, R17, UR10, 0x1 ;  /* 0x0000000a11587c11 */ /* 0x000fe4000f8808ff */
[----:B------:R-:W-:Y:S01]  /*1010*/  IADD3.X R18, RZ, R0, RZ, P1, !PT ;  /* 0x00000000ff127210 */ /* 0x000fe20000ffe4ff */
[----:B------:R-:W3:Y:S01]  /*1020*/  LDG.E.64.CONSTANT R90, desc[UR6][R90.64] ;  /* 0x000000065a5a7981 */ /* 0x000ee2000c1e9b00 */
[----:B------:R-:W-:-:S02]  /*1030*/  LEA R92, P2, R41, UR10, 0x1 ;  /* 0x0000000a295c7c11 */ /* 0x000fc4000f8408ff */
[----:B------:R-:W-:Y:S02]  /*1040*/  LEA R86, P5, R35, UR10, 0x1 ;  /* 0x0000000a23567c11 */ /* 0x000fe4000f8a08ff */
[----:B------:R-:W-:Y:S02]  /*1050*/  LEA.HI.X R89, R17, UR11, R64, 0x1, P4 ;  /* 0x0000000b11597c11 */ /* 0x000fe4000a0f0c40 */
[----:B------:R-:W-:Y:S02]  /*1060*/  LEA.HI.X R93, R41, UR11, R18, 0x1, P2 ;  /* 0x0000000b295d7c11 */ /* 0x000fe400090f0c12 */
[----:B------:R-:W-:Y:S02]  /*1070*/  LEA.HI.X R87, R35, UR11, R62, 0x1, P5 ;  /* 0x0000000b23577c11 */ /* 0x000fe4000a8f0c3e */
[----:B------:R-:W-:Y:S01]  /*1080*/  LEA R82, P5, R33, UR10, 0x1 ;  /* 0x0000000a21527c11 */ /* 0x000fe2000f8a08ff */
[----:B------:R-:W4:Y:S01]  /*1090*/  LDG.E.64.CONSTANT R88, desc[UR6][R88.64] ;  /* 0x0000000658587981 */ /* 0x000f22000c1e9b00 */
[----:B------:R-:W-:-:S02]  /*10a0*/  IADD3 R31, P3, R31, R16, RZ ;  /* 0x000000101f1f7210 */ /* 0x000fc40007f7e0ff */
[-C--:B------:R-:W-:Y:S01]  /*10b0*/  IADD3.X R59, RZ, R0.reuse, RZ, P6, !PT ;  /* 0x00000000ff3b7210 */ /* 0x080fe200037fe4ff */
[----:B------:R-:W4:Y:S01]  /*10c0*/  LDG.E.64.CONSTANT R92, desc[UR6][R92.64] ;  /* 0x000000065c5c7981 */ /* 0x000f22000c1e9b00 */
[C---:B------:R-:W-:Y:S02]  /*10d0*/  LEA R84, P4, R34.reuse, UR10, 0x1 ;  /* 0x0000000a22547c11 */ /* 0x040fe4000f8808ff */
[----:B------:R-:W-:Y:S01]  /*10e0*/  LEA.HI.X R83, R33, UR11, R58, 0x1, P5 ;  /* 0x0000000b21537c11 */ /* 0x000fe2000a8f0c3a */
[----:B------:R-:W4:Y:S01]  /*10f0*/  LDG.E.64.CONSTANT R86, desc[UR6][R86.64] ;  /* 0x0000000656567981 */ /* 0x000f22000c1e9b00 */
[----:B------:R-:W-:Y:S02]  /*1100*/  IADD3.X R54, RZ, R0, RZ, P3, !PT ;  /* 0x00000000ff367210 */ /* 0x000fe40001ffe4ff */
[----:B------:R-:W-:Y:S01]  /*1110*/  LEA.HI.X R85, R34, UR11, R59, 0x1, P4 ;  /* 0x0000000b22557c11 */ /* 0x000fe2000a0f0c3b */
[----:B------:R-:W-:Y:S01]  /*1120*/  STL [R1+0x164], R59 ;  /* 0x0001643b01007387 */ /* 0x000fe20000100800 */
[----:B------:R-:W-:-:S02]  /*1130*/  LEA R78, P5, R31, UR10, 0x1 ;  /* 0x0000000a1f4e7c11 */ /* 0x000fc4000f8a08ff */
[C---:B------:R-:W-:Y:S01]  /*1140*/  LEA R80, P4, R32.reuse, UR10, 0x1 ;  /* 0x0000000a20507c11 */ /* 0x040fe2000f8808ff */
[----:B------:R-:W4:Y:S01]  /*1150*/  LDG.E.64.CONSTANT R82, desc[UR6][R82.64] ;  /* 0x0000000652527981 */ /* 0x000f22000c1e9b00 */
[----:B------:R-:W-:Y:S02]  /*1160*/  LEA.HI.X R79, R31, UR11, R54, 0x1, P5 ;  /* 0x0000000b1f4f7c11 */ /* 0x000fe4000a8f0c36 */
[----:B------:R-:W-:Y:S01]  /*1170*/  LEA R74, P5, R29, UR10, 0x1 ;  /* 0x0000000a1d4a7c11 */ /* 0x000fe2000f8a08ff */
[----:B------:R-:W4:Y:S01]  /*1180*/  LDG.E.64.CONSTANT R84, desc[UR6][R84.64] ;  /* 0x0000000654547981 */ /* 0x000f22000c1e9b00 */
[----:B------:R-:W-:Y:S02]  /*1190*/  LEA.HI.X R81, R32, UR11, R56, 0x1, P4 ;  /* 0x0000000b20517c11 */ /* 0x000fe4000a0f0c38 */
[----:B------:R-:W-:Y:S01]  /*11a0*/  IADD3 R28, P6, R37, R16, RZ ;  /* 0x00000010251c7210 */ /* 0x000fe20007fde0ff */
[----:B------:R-:W-:Y:S01]  /*11b0*/  STL [R1+0x16c], R58 ;  /* 0x00016c3a01007387 */ /* 0x000fe20000100800 */
[----:B------:R-:W-:-:S02]  /*11c0*/  LEA.HI.X R75, R29, UR11, R50, 0x1, P5 ;  /* 0x0000000b1d4b7c11 */ /* 0x000fc4000a8f0c32 */
[----:B------:R-:W-:Y:S01]  /*11d0*/  IADD3 R25, P3, R45, R16, RZ ;  /* 0x000000102d197210 */ /* 0x000fe20007f7e0ff */
[----:B------:R-:W-:Y:S01]  /*11e0*/  STL [R1+0x170], R56 ;  /* 0x0001703801007387 */ /* 0x000fe20000100800 */
[C---:B------:R-:W-:Y:S02]  /*11f0*/  LEA R70, P5, R27.reuse, UR10, 0x1 ;  /* 0x0000000a1b467c11 */ /* 0x040fe4000f8a08ff */
[-C--:B------:R-:W-:Y:S01]  /*1200*/  IADD3.X R48, RZ, R0.reuse, RZ, P6, !PT ;  /* 0x00000000ff307210 */ /* 0x080fe200037fe4ff */
[----:B------:R-:W4:Y:S01]  /*1210*/  LDG.E.64.CONSTANT R80, desc[UR6][R80.64] ;  /* 0x0000000650507981 */ /* 0x000f22000c1e9b00 */
[----:B------:R-:W-:Y:S02]  /*1220*/  LEA R76, P4, R30, UR10, 0x1 ;  /* 0x0000000a1e4c7c11 */ /* 0x000fe4000f8808ff */
[----:B------:R-:W-:Y:S01]  /*1230*/  IADD3.X R14, RZ, R0, RZ, P3, !PT ;  /* 0x00000000ff0e7210 */ /* 0x000fe20001ffe4ff */
[----:B------:R-:W-:Y:S01]  /*1240*/  STL [R1+0x174], R54 ;  /* 0x0001743601007387 */ /* 0x000fe20000100800 */
[----:B------:R-:W-:-:S02]  /*1250*/  LEA.HI.X R71, R27, UR11, R38, 0x1, P5 ;  /* 0x0000000b1b477c11 */ /* 0x000fc4000a8f0c26 */
[----:B------:R-:W-:Y:S01]  /*1260*/  IADD3 R22, P6, R51, R16, RZ ;  /* 0x0000001033167210 */ /* 0x000fe20007fde0ff */
[----:B------:R-:W-:Y:S01]  /*1270*/  STL [R1+0x178], R52 ;  /* 0x0001783401007387 */ /* 0x000fe20000100800 */
[----:B------:R-:W-:Y:S02]  /*1280*/  LEA.HI.X R77, R30, UR11, R52, 0x1, P4 ;  /* 0x0000000b1e4d7c11 */ /* 0x000fe4000a0f0c34 */
[----:B------:R-:W-:Y:S01]  /*1290*/  IADD3.X R42, RZ, R0, RZ, P6, !PT ;  /* 0x00000000ff2a7210 */ /* 0x000fe200037fe4ff */
[----:B------:R-:W-:Y:S01]  /*12a0*/  STL [R1+0x180], R50 ;  /* 0x0001803201007387 */ /* 0x000fe20000100800 */
[----:B------:R-:W-:Y:S02]  /*12b0*/  LEA R72, P4, R28, UR10, 0x1 ;  /* 0x0000000a1c487c11 */ /* 0x000fe4000f8808ff */
[-C--:B------:R-:W-:Y:S01]  /*12c0*/  IADD3 R20, P3, R55, R16.reuse, RZ ;  /* 0x0000001037147210 */ /* 0x080fe20007f7e0ff */
[----:B------:R-:W-:Y:S01]  /*12d0*/  STL [R1+0x184], R48 ;  /* 0x0001843001007387 */ /* 0x000fe20000100800 */
[----:B------:R-:W-:-:S03]  /*12e0*/  IADD3 R19, P1, R57, R16, RZ ;  /* 0x0000001039137210 */ /* 0x000fc60007f3e0ff */
[----:B------:R-:W4:Y:S04]  /*12f0*/  LDG.E.64.CONSTANT R78, desc[UR6][R78.64] ;  /* 0x000000064e4e7981 */ /* 0x000f28000c1e9b00 */
[----:B------:R0:W-:Y:S04]  /*1300*/  STL [R1+0x18c], R38 ;  /* 0x00018c2601007387 */ /* 0x0001e80000100800 */
[----:B------:R-:W-:Y:S01]  /*1310*/  STL [R1+0x194], R36 ;  /* 0x0001942401007387 */ /* 0x000fe20000100800 */
[----:B------:R-:W-:-:S03]  /*1320*/  LEA.HI.X R73, R28, UR11, R48, 0x1, P4 ;  /* 0x0000000b1c497c11 */ /* 0x000fc6000a0f0c30 */
[----:B------:R1:W-:Y:S01]  /*1330*/  STL [R1+0x198], R14 ;  /* 0x0001980e01007387 */ /* 0x0003e20000100800 */
[----:B0-----:R-:W-:-:S03]  /*1340*/  LEA R38, P5, R25, UR10, 0x1 ;  /* 0x0000000a19267c11 */ /* 0x001fc6000f8a08ff */
[----:B------:R-:W-:Y:S01]  /*1350*/  STL [R1+0x19c], R46 ;  /* 0x00019c2e01007387 */ /* 0x000fe20000100800 */
[----:B------:R-:W-:-:S03]  /*1360*/  LEA R68, P4, R26, UR10, 0x1 ;  /* 0x0000000a1a447c11 */ /* 0x000fc6000f8808ff */
[----:B------:R-:W4:Y:S01]  /*1370*/  LDG.E.64.CONSTANT R70, desc[UR6][R70.64] ;  /* 0x0000000646467981 */ /* 0x000f22000c1e9b00 */
[----:B------:R-:W-:-:S03]  /*1380*/  LEA.HI.X R39, R25, UR11, R14, 0x1, P5 ;  /* 0x0000000b19277c11 */ /* 0x000fc6000a8f0c0e */
[----:B------:R0:W-:Y:S01]  /*1390*/  STL [R1+0xa4], R18 ;  /* 0x0000a41201007387 */ /* 0x0001e20000100800 */
[----:B-1----:R-:W-:-:S03]  /*13a0*/  LEA R14, P6, R23, UR10, 0x1 ;  /* 0x0000000a170e7c11 */ /* 0x002fc6000f8c08ff */
[----:B------:R-:W-:Y:S04]  /*13b0*/  STL [R1+0x1a8], R44 ;  /* 0x0001a82c01007387 */ /* 0x000fe80000100800 */
[----:B------:R1:W-:Y:S01]  /*13c0*/  STL [R1+0x25c], R41 ;  /* 0x00025c2901007387 */ /* 0x0003e20000100800 */
[----:B------:R-:W-:Y:S02]  /*13d0*/  LEA.HI.X R69, R26, UR11, R36, 0x1, P4 ;  /* 0x0000000b1a457c11 */ /* 0x000fe4000a0f0c24 */
[----:B------:R-:W-:Y:S01]  /*13e0*/  IADD3 R43, P5, R15, R16, RZ ;  /* 0x000000100f2b7210 */ /* 0x000fe20007fbe0ff */
[----:B------:R-:W-:Y:S01]  /*13f0*/  STL [R1+0x1b8], R42 ;  /* 0x0001b82a01007387 */ /* 0x000fe20000100800 */
[----:B------:R-:W-:Y:S02]  /*1400*/  LEA R36, P4, R24, UR10, 0x1 ;  /* 0x0000000a18247c11 */ /* 0x000fe4000f8808ff */
[----:B------:R-:W-:Y:S01]  /*1410*/  IADD3.X R3, RZ, R0, RZ, P3, !PT ;  /* 0x00000000ff037210 */ /* 0x000fe20001ffe4ff */
[----:B------:R-:W-:Y:S01]  /*1420*/  STL [R1+0x260], R5 ;  /* 0x0002600501007387 */ /* 0x000fe20000100800 */
[----:B0-----:R-:W-:-:S03]  /*1430*/  IADD3 R18, P2, R61, R16, RZ ;  /* 0x000000103d127210 */ /* 0x001fc60007f5e0ff */
[----:B------:R-:W-:Y:S01]  /*1440*/  STL [R1+0x1ec], R40 ;  /* 0x0001ec2801007387 */ /* 0x000fe20000100800 */
[----:B------:R-:W-:-:S03]  /*1450*/  LEA.HI.X R15, R23, UR11, R44, 0x1, P6 ;  /* 0x0000000b170f7c11 */ /* 0x000fc6000b0f0c2c */
[----:B------:R-:W-:Y:S04]  /*1460*/  STL [R1+0x264], R4 ;  /* 0x0002640401007387 */ /* 0x000fe80000100800 */
[----:B------:R0:W-:Y:S01]  /*1470*/  STL [R1+0x268], R35 ;  /* 0x0002682301007387 */ /* 0x0001e20000100800 */
[----:B------:R-:W-:-:S03]  /*1480*/  LEA.HI.X R37, R24, UR11, R46, 0x1, P4 ;  /* 0x0000000b18257c11 */ /* 0x000fc6000a0f0c2e */
[----:B------:R-:W-:Y:S01]  /*1490*/  STL [R1+0x26c], R34 ;  /* 0x00026c2201007387 */ /* 0x000fe20000100800 */
[----:B-1----:R-:W-:-:S03]  /*14a0*/  IADD3 R41, P4, R13, R16, RZ ;  /* 0x000000100d297210 */ /* 0x002fc60007f9e0ff */
[----:B------:R-:W-:Y:S01]  /*14b0*/  STL [R1+0x270], R33 ;  /* 0x0002702101007387 */ /* 0x000fe20000100800 */
[----:B0-----:R-:W-:Y:S02]  /*14c0*/  IADD3 R35, P3, R12, R16, RZ ;  /* 0x000000100c237210 */ /* 0x001fe40007f7e0ff */
[----:B------:R-:W-:Y:S01]  /*14d0*/  LEA R12, P6, R22, UR10, 0x1 ;  /* 0x0000000a160c7c11 */ /* 0x000fe2000f8c08ff */
[----:B------:R-:W4:Y:S01]  /*14e0*/  LDG.E.64.CONSTANT R76, desc[UR6][R76.64] ;  /* 0x000000064c4c7981 */ /* 0x000f22000c1e9b00 */
[----:B------:R-:W-:-:S03]  /*14f0*/  IADD3.X R4, RZ, R0, RZ, P2, !PT ;  /* 0x00000000ff047210 */ /* 0x000fc600017fe4ff */
[----:B------:R-:W-:Y:S01]  /*1500*/  STL [R1+0x274], R32 ;  /* 0x0002742001007387 */ /* 0x000fe20000100800 */
[----:B------:R-:W-:-:S03]  /*1510*/  LEA.HI.X R13, R22, UR11, R42, 0x1, P6 ;  /* 0x0000000b160d7c11 */ /* 0x000fc6000b0f0c2a */
[----:B------:R0:W-:Y:S04]  /*1520*/  STL [R1+0x278], R31 ;  /* 0x0002781f01007387 */ /* 0x0001e80000100800 */
[----:B------:R-:W-:Y:S01]  /*1530*/  STL [R1+0x27c], R30 ;  /* 0x00027c1e01007387 */ /* 0x000fe20000100800 */
[----:B------:R-:W-:-:S03]  /*1540*/  IADD3.X R42, RZ, R0, RZ, P4, !PT ;  /* 0x00000000ff2a7210 */ /* 0x000fc600027fe4ff */
[----:B------:R-:W-:Y:S01]  /*1550*/  STL [R1+0x280], R29 ;  /* 0x0002801d01007387 */ /* 0x000fe20000100800 */
[----:B0-----:R-:W-:Y:S02]  /*1560*/  IADD3 R31, P2, R10, R16, RZ ;  /* 0x000000100a1f7210 */ /* 0x001fe40007f5e0ff */
[----:B------:R-:W-:Y:S01]  /*1570*/  LEA R10, P6, R21, UR10, 0x1 ;  /* 0x0000000a150a7c11 */ /* 0x000fe2000f8c08ff */
[----:B------:R0:W-:Y:S04]  /*1580*/  STL [R1+0x284], R28 ;  /* 0x0002841c01007387 */ /* 0x0001e80000100800 */
[----:B------:R1:W-:Y:S01]  /*1590*/  STL [R1+0x288], R27 ;  /* 0x0002881b01007387 */ /* 0x0003e20000100800 */
[----:B------:R-:W-:-:S03]  /*15a0*/  IADD3.X R44, RZ, R0, RZ, P5, !PT ;  /* 0x00000000ff2c7210 */ /* 0x000fc60002ffe4ff */
[----:B------:R-:W4:Y:S01]  /*15b0*/  LDG.E.64.CONSTANT R74, desc[UR6][R74.64] ;  /* 0x000000064a4a7981 */ /* 0x000f22000c1e9b00 */
[----:B0-----:R-:W-:Y:S02]  /*15c0*/  IADD3.X R28, RZ, R0, RZ, P1, !PT ;  /* 0x00000000ff1c7210 */ /* 0x001fe40000ffe4ff */
[-C--:B------:R-:W-:Y:S01]  /*15d0*/  IADD3 R33, P1, R11, R16.reuse, RZ ;  /* 0x000000100b217210 */ /* 0x080fe20007f3e0ff */
[----:B------:R-:W4:Y:S01]  /*15e0*/  LDG.E.64.CONSTANT R38, desc[UR6][R38.64] ;  /* 0x0000000626267981 */ /* 0x000f22000c1e9b00 */
[----:B------:R-:W-:Y:S02]  /*15f0*/  LEA.HI.X R11, R21, UR11, R40, 0x1, P6 ;  /* 0x0000000b150b7c11 */ /* 0x000fe4000b0f0c28 */
[-C--:B-1----:R-:W-:Y:S01]  /*1600*/  IADD3 R27, P4, R8, R16.reuse, RZ ;  /* 0x00000010081b7210 */ /* 0x082fe20007f9e0ff */
[----:B------:R-:W4:Y:S01]  /*1610*/  LDG.E.64.CONSTANT R68, desc[UR6][R68.64] ;  /* 0x0000000644447981 */ /* 0x000f22000c1e9b00 */
[C---:B------:R-:W-:Y:S02]  /*1620*/  LEA R8, P6, R20.reuse, UR10, 0x1 ;  /* 0x0000000a14087c11 */ /* 0x040fe4000f8c08ff */
[----:B------:R-:W-:Y:S01]  /*1630*/  IADD3 R29, P5, R9, R16, RZ ;  /* 0x00000010091d7210 */ /* 0x000fe20007fbe0ff */
[----:B------:R-:W-:Y:S01]  /*1640*/  STL [R1+0x10], R43 ;  /* 0x0000102b01007387 */ /* 0x000fe20000100800 */
[----:B------:R-:W-:-:S02]  /*1650*/  LEA.HI.X R9, R20, UR11, R3, 0x1, P6 ;  /* 0x0000000b14097c11 */ /* 0x000fc4000b0f0c03 */
[-C--:B------:R-:W-:Y:S01]  /*1660*/  IADD3.X R34, RZ, R0.reuse, RZ, P1, !PT ;  /* 0x00000000ff227210 */ /* 0x080fe20000ffe4ff */
[----:B------:R-:W-:Y:S04]  /*1670*/  STL [R1+0x14], R41 ;  /* 0x0000142901007387 */ /* 0x000fe80000100800 */
[----:B------:R0:W-:Y:S01]  /*1680*/  STL [R1+0x1ac], R3 ;  /* 0x0001ac0301007387 */ /* 0x0001e20000100800 */
[----:B------:R-:W-:Y:S02]  /*1690*/  IADD3.X R40, RZ, R0, RZ, P3, !PT ;  /* 0x00000000ff287210 */ /* 0x000fe40001ffe4ff */
[----:B------:R-:W-:Y:S01]  /*16a0*/  IADD3 R5, P3, R7, R16, RZ ;  /* 0x0000001007057210 */ /* 0x000fe20007f7e0ff */
[----:B------:R-:W-:Y:S01]  /*16b0*/  STL [R1+0x18], R35 ;  /* 0x0000182301007387 */ /* 0x000fe20000100800 */
[----:B------:R-:W-:-:S02]  /*16c0*/  IADD3.X R32, RZ, R0, RZ, P2, !PT ;  /* 0x00000000ff207210 */ /* 0x000fc400017fe4ff */
[----:B------:R-:W-:Y:S01]  /*16d0*/  IADD3.X R30, RZ, R0, RZ, P5, !PT ;  /* 0x00000000ff1e7210 */ /* 0x000fe20002ffe4ff */
[----:B------:R-:W4:Y:S01]  /*16e0*/  LDG.E.64.CONSTANT R72, desc[UR6][R72.64] ;  /* 0x0000000648487981 */ /* 0x000f22000c1e9b00 */
[-C--:B0-----:R-:W-:Y:S02]  /*16f0*/  IADD3 R3, P1, R6, R16.reuse, RZ ;  /* 0x0000001006037210 */ /* 0x081fe40007f3e0ff */
[C---:B------:R-:W-:Y:S01]  /*1700*/  LEA R6, P6, R19.reuse, UR10, 0x1 ;  /* 0x0000000a13067c11 */ /* 0x040fe2000f8c08ff */
[----:B------:R0:W-:Y:S03]  /*1710*/  STL [R1+0x1b0], R28 ;  /* 0x0001b01c01007387 */ /* 0x0001e60000100800 */
[----:B------:R-:W-:Y:S01]  /*1720*/  LEA.HI.X R7, R19, UR11, R28, 0x1, P6 ;  /* 0x0000000b13077c11 */ /* 0x000fe2000b0f0c1c */
[----:B------:R-:W-:Y:S01]  /*1730*/  STL [R1+0x1c], R33 ;  /* 0x00001c2101007387 */ /* 0x000fe20000100800 */
[----:B------:R-:W-:-:S03]  /*1740*/  IADD3 R2, P2, R2, R16, RZ ;  /* 0x0000001002027210 */ /* 0x000fc60007f5e0ff */
[----:B------:R-:W4:Y:S01]  /*1750*/  LDG.E.64.CONSTANT R10, desc[UR6][R10.64] ;  /* 0x000000060a0a7981 */ /* 0x000f22000c1e9b00 */
[-C--:B0-----:R-:W-:Y:S02]  /*1760*/  IADD3.X R28, RZ, R0.reuse, RZ, P4, !PT ;  /* 0x00000000ff1c7210 */ /* 0x081fe400027fe4ff */
[C---:B------:R-:W-:Y:S01]  /*1770*/  LEA R56, P4, R18.reuse, UR10, 0x1 ;  /* 0x0000000a12387c11 */ /* 0x040fe2000f8808ff */
[----:B------:R0:W-:Y:S01]  /*1780*/  STL [R1+0x1bc], R4 ;  /* 0x0001bc0401007387 */ /* 0x0001e20000100800 */
[----:B------:R-:W-:Y:S02]  /*1790*/  IADD3.X R16, RZ, R0, RZ, P3, !PT ;  /* 0x00000000ff107210 */ /* 0x000fe40001ffe4ff */
[----:B------:R-:W-:Y:S01]  /*17a0*/  LEA.HI.X R57, R18, UR11, R4, 0x1, P4 ;  /* 0x0000000b12397c11 */ /* 0x000fe2000a0f0c04 */
[----:B------:R-:W-:Y:S01]  /*17b0*/  STL [R1+0x20], R31 ;  /* 0x0000201f01007387 */ /* 0x000fe20000100800 */
[----:B------:R-:W-:-:S03]  /*17c0*/  LEA R54, P5, R43, UR10, 0x1 ;  /* 0x0000000a2b367c11 */ /* 0x000fc6000f8a08ff */
[----:B------:R-:W4:Y:S01]  /*17d0*/  LDG.E.64.CONSTANT R14, desc[UR6][R14.64] ;  /* 0x000000060e0e7981 */ /* 0x000f22000c1e9b00 */
[-C--:B0-----:R-:W-:Y:S02]  /*17e0*/  IADD3.X R4, RZ, R0.reuse, RZ, P1, !PT ;  /* 0x00000000ff047210 */ /* 0x081fe40000ffe4ff */
[----:B------:R-:W-:Y:S01]  /*17f0*/  IADD3.X R0, RZ, R0, RZ, P2, !PT ;  /* 0x00000000ff007210 */ /* 0x000fe200017fe4ff */
[----:B------:R-:W4:Y:S01]  /*1800*/  LDG.E.64.CONSTANT R12, desc[UR6][R12.64] ;  /* 0x000000060c0c7981 */ /* 0x000f22000c1e9b00 */
[----:B------:R-:W-:Y:S02]  /*1810*/  LEA R50, P2, R35, UR10, 0x1 ;  /* 0x0000000a23327c11 */ /* 0x000fe4000f8408ff */
[----:B------:R-:W-:Y:S01]  /*1820*/  LEA R52, P1, R41, UR10, 0x1 ;  /* 0x0000000a29347c11 */ /* 0x000fe2000f8208ff */
[----:B------:R-:W4:Y:S01]  /*1830*/  LDG.E.64.CONSTANT R36, desc[UR6][R36.64] ;  /* 0x0000000624247981 */ /* 0x000f22000c1e9b00 */
[----:B------:R-:W-:Y:S02]  /*1840*/  LEA.HI.X R51, R35, UR11, R40, 0x1, P2 ;  /* 0x0000000b23337c11 */ /* 0x000fe400090f0c28 */
[----:B------:R-:W-:Y:S01]  /*1850*/  LEA R46, P2, R31, UR10, 0x1 ;  /* 0x0000000a1f2e7c11 */ /* 0x000fe2000f8408ff */
[----:B------:R0:W-:Y:S01]  /*1860*/  STL [R1+0x1c0], R44 ;  /* 0x0001c02c01007387 */ /* 0x0001e20000100800 */
[----:B------:R-:W-:-:S02]  /*1870*/  LEA.HI.X R53, R41, UR11, R42, 0x1, P1 ;  /* 0x0000000b29357c11 */ /* 0x000fc400088f0c2a */
[----:B------:R-:W-:Y:S01]  /*1880*/  LEA R48, P1, R33, UR10, 0x1 ;  /* 0x0000000a21307c11 */ /* 0x000fe2000f8208ff */
[----:B------:R-:W-:Y:S01]  /*1890*/  STL [R1+0x24], R29 ;  /* 0x0000241d01007387 */ /* 0x000fe20000100800 */
[----:B------:R-:W-:-:S03]  /*18a0*/  LEA.HI.X R47, R31, UR11, R32, 0x1, P2 ;  /* 0x0000000b1f2f7c11 */ /* 0x000fc600090f0c20 */
[----:B------:R1:W-:Y:S01]  /*18b0*/  STL [R1+0x1c4], R42 ;  /* 0x0001c42a01007387 */ /* 0x0003e20000100800 */
[----:B------:R-:W-:Y:S02]  /*18c0*/  LEA.HI.X R55, R43, UR11, R44, 0x1, P5 ;  /* 0x0000000b2b377c11 */ /* 0x000fe4000a8f0c2c */
[----:B------:R-:W-:Y:S01]  /*18d0*/  LEA.HI.X R49, R33, UR11, R34, 0x1, P1 ;  /* 0x0000000b21317c11 */ /* 0x000fe200088f0c22 */
[----:B------:R-:W4:Y:S01]  /*18e0*/  LDG.E.64.CONSTANT R56, desc[UR6][R56.64] ;  /* 0x0000000638387981 */ /* 0x000f22000c1e9b00 */
[----:B0-----:R-:W-:-:S03]  /*18f0*/  LEA R44, P1, R29, UR10, 0x1 ;  /* 0x0000000a1d2c7c11 */ /* 0x001fc6000f8208ff */
[----:B------:R-:W4:Y:S01]  /*1900*/  LDG.E.64.CONSTANT R8, desc[UR6][R8.64] ;  /* 0x0000000608087981 */ /* 0x000f22000c1e9b00 */
[----:B-1----:R-:W-:Y:S02]  /*1910*/  LEA R42, P2, R27, UR10, 0x1 ;  /* 0x0000000a1b2a7c11 */ /* 0x002fe4000f8408ff */
[----:B------:R-:W-:Y:S01]  /*1920*/  LEA.HI.X R45, R29, UR11, R30, 0x1, P1 ;  /* 0x0000000b1d2d7c11 */ /* 0x000fe200088f0c1e */
[----:B------:R-:W4:Y:S01]  /*1930*/  LDG.E.64.CONSTANT R6, desc[UR6][R6.64] ;  /* 0x0000000606067981 */ /* 0x000f22000c1e9b00 */
[----:B------:R-:W-:Y:S02]  /*1940*/  LEA.HI.X R43, R27, UR11, R28, 0x1, P2 ;  /* 0x0000000b1b2b7c11 */ /* 0x000fe400090f0c1c */
[----:B------:R-:W-:Y:S01]  /*1950*/  LEA R64, P2, R3, UR10, 0x1 ;  /* 0x0000000a03407c11 */ /* 0x000fe2000f8408ff */
[----:B------:R-:W4:Y:S01]  /*1960*/  LDG.E.64.CONSTANT R54, desc[UR6][R54.64] ;  /* 0x0000000636367981 */ /* 0x000f22000c1e9b00 */
[----:B------:R-:W-:Y:S02]  /*1970*/  LEA R62, P1, R5, UR10, 0x1 ;  /* 0x0000000a053e7c11 */ /* 0x000fe4000f8208ff */
[----:B------:R-:W-:Y:S01]  /*1980*/  LEA.HI.X R65, R3, UR11, R4, 0x1, P2 ;  /* 0x0000000b03417c11 */ /* 0x000fe200090f0c04 */
[----:B------:R-:W4:Y:S01]  /*1990*/  LDG.E.64.CONSTANT R52, desc[UR6][R52.64] ;  /* 0x0000000634347981 */ /* 0x000f22000c1e9b00 */
[----:B------:R-:W-:-:S03]  /*19a0*/  LEA.HI.X R63, R5, UR11, R16, 0x1, P1 ;  /* 0x0000000b053f7c11 */ /* 0x000fc600088f0c10 */
[----:B------:R-:W4:Y:S04]  /*19b0*/  LDG.E.64.CONSTANT R44, desc[UR6][R44.64] ;  /* 0x000000062c2c7981 */ /* 0x000f28000c1e9b00 */
[----:B------:R-:W4:Y:S04]  /*19c0*/  LDG.E.64.CONSTANT R42, desc[UR6][R42.64] ;  /* 0x000000062a2a7981 */ /* 0x000f28000c1e9b00 */
[----:B------:R-:W4:Y:S04]  /*19d0*/  LDG.E.64.CONSTANT R48, desc[UR6][R48.64] ;  /* 0x0000000630307981 */ /* 0x000f28000c1e9b00 */
[----:B------:R-:W4:Y:S04]  /*19e0*/  LDG.E.64.CONSTANT R46, desc[UR6][R46.64] ;  /* 0x000000062e2e7981 */ /* 0x000f28000c1e9b00 */
[----:B------:R-:W4:Y:S04]  /*19f0*/  LDG.E.64.CONSTANT R64, desc[UR6][R64.64] ;  /* 0x0000000640407981 */ /* 0x000f28000c1e9b00 */
[----:B------:R-:W4:Y:S04]  /*1a00*/  LDG.E.64.CONSTANT R50, desc[UR6][R50.64] ;  /* 0x0000000632327981 */ /* 0x000f28000c1e9b00 */
[----:B------:R-:W4:Y:S01]  /*1a10*/  LDG.E.64.CONSTANT R62, desc[UR6][R62.64] ;  /* 0x000000063e3e7981 */ /* 0x000f22000c1e9b00 */
[----:B------:R-:W-:-:S03]  /*1a20*/  LEA R66, P1, R2, UR10, 0x1 ;  /* 0x0000000a02427c11 */ /* 0x000fc6000f8208ff */
[----:B------:R-:W-:Y:S04]  /*1a30*/  STL [R1+0x28], R27 ;  /* 0x0000281b01007387 */ /* 0x000fe80000100800 */
[----:B------:R0:W-:Y:S04]  /*1a40*/  STL [R1+0x1c8], R40 ;  /* 0x0001c82801007387 */ /* 0x0001e80000100800 */
[----:B------:R1:W-:Y:S01]  /*1a50*/  STL [R1+0x2c], R5 ;  /* 0x00002c0501007387 */ /* 0x0003e20000100800 */
[----:B------:R-:W-:Y:S01]  /*1a60*/  LEA.HI.X R67, R2, UR11, R0, 0x1, P1 ;  /* 0x0000000b02437c11 */ /* 0x000fe200088f0c00 */
[----:B------:R-:W-:-:S04]  /*1a70*/  IMAD.WIDE.U32 R96, R125, -0x77777777, RZ ;  /* 0x888888897d607825 */ /* 0x000fc800078e00ff */
[----:B--2---:R-:W-:Y:S01]  /*1a80*/  HADD2.F32 R124, -RZ, R94.H1_H1 ;  /* 0x3000005eff7c7230 */ /* 0x004fe20000004100 */
[----:B------:R-:W-:Y:S01]  /*1a90*/  STL [R1+0x1cc], R34 ;  /* 0x0001cc2201007387 */ /* 0x000fe20000100800 */
[--C-:B------:R-:W-:Y:S02]  /*1aa0*/  HADD2.F32 R101, -RZ, R95.reuse.H0_H0 ;  /* 0x2000005fff657230 */ /* 0x100fe40000004100 */
[----:B------:R-:W-:Y:S01]  /*1ab0*/  HADD2.F32 R100, -RZ, R95.H1_H1 ;  /* 0x3000005fff647230 */ /* 0x000fe20000004100 */
[----:B------:R-:W-:Y:S01]  /*1ac0*/  STL [R1+0x30], R3 ;  /* 0x0000300301007387 */ /* 0x000fe20000100800 */
[--C-:B---3--:R-:W-:Y:S02]  /*1ad0*/  HADD2.F32 R41, -RZ, R91.reuse.H0_H0 ;  /* 0x2000005bff297230 */ /* 0x108fe40000004100 */
[----:B------:R-:W-:Y:S01]  /*1ae0*/  HADD2.F32 R29, -RZ, R91.H1_H1 ;  /* 0x3000005bff1d7230 */ /* 0x000fe20000004100 */
[----:B------:R-:W-:Y:S01]  /*1af0*/  STL [R1+0x1d4], R32 ;  /* 0x0001d42001007387 */ /* 0x000fe20000100800 */
[----:B----4-:R-:W-:-:S02]  /*1b00*/  HADD2.F32 R35, -RZ, R89.H1_H1 ;  /* 0x30000059ff237230 */ /* 0x010fc40000004100 */
[--C-:B------:R-:W-:Y:S01]  /*1b10*/  HADD2.F32 R98, -RZ, R87.reuse.H0_H0 ;  /* 0x20000057ff627230 */ /* 0x100fe20000004100 */
[----:B------:R2:W-:Y:S01]  /*1b20*/  STL [R1+0x38], R2 ;  /* 0x0000380201007387 */ /* 0x0005e20000100800 */
[----:B0-----:R-:W-:Y:S02]  /*1b30*/  HADD2.F32 R40, -RZ, R92.H1_H1 ;  /* 0x3000005cff287230 */ /* 0x001fe40000004100 */
[----:B------:R-:W-:Y:S01]  /*1b40*/  HADD2.F32 R99, -RZ, R87.H1_H1 ;  /* 0x30000057ff637230 */ /* 0x000fe20000004100 */
[----:B------:R-:W3:Y:S01]  /*1b50*/  LDG.E.64.CONSTANT R66, desc[UR6][R66.64] ;  /* 0x0000000642427981 */ /* 0x000ee2000c1e9b00 */
[----:B-1----:R-:W-:Y:S02]  /*1b60*/  HADD2.F32 R5, -RZ, R86.H1_H1 ;  /* 0x30000056ff057230 */ /* 0x002fe40000004100 */
[----:B------:R-:W-:Y:S02]  /*1b70*/  HADD2.F32 R121, -RZ, R82.H0_H0 ;  /* 0x20000052ff797230 */ /* 0x000fe40000004100 */
[----:B------:R-:W-:Y:S01]  /*1b80*/  HADD2.F32 R33, -RZ, R80.H1_H1 ;  /* 0x30000050ff217230 */ /* 0x000fe20000004100 */
[----:B--2---:R-:W0:Y:S01]  /*1b90*/  S2R R2, SR_CgaCtaId ;  /* 0x0000000000027919 */ /* 0x004e220000008800 */
[----:B------:R-:W-:-:S02]  /*1ba0*/  HADD2.F32 R27, -RZ, R85.H0_H0 ;  /* 0x20000055ff1b7230 */ /* 0x000fc40000004100 */
[----:B------:R-:W-:Y:S01]  /*1bb0*/  HADD2.F32 R120, -RZ, R80.H0_H0 ;  /* 0x20000050ff787230 */ /* 0x000fe20000004100 */
[----:B------:R-:W-:Y:S01]  /*1bc0*/  STL [R1+0x1d0], R30 ;  /* 0x0001d01e01007387 */ /* 0x000fe20000100800 */
[----:B------:R-:W-:-:S03]  /*1bd0*/  HADD2.F32 R119, -RZ, R78.H0_H0 ;  /* 0x2000004eff777230 */ /* 0x000fc60000004100 */
[----:B------:R-:W-:Y:S01]  /*1be0*/  STL [R1+0x1d8], R28 ;  /* 0x0001d81c01007387 */ /* 0x000fe20000100800 */
[----:B------:R-:W-:Y:S01]  /*1bf0*/  SHF.R.U32.HI R61, RZ, 0x7, R97 ;  /* 0x00000007ff3d7819 */ /* 0x000fe20000011661 */
[----:B------:R-:W-:Y:S02]  /*1c00*/  HADD2.F32 R118, -RZ, R78.H1_H1 ;  /* 0x3000004eff767230 */ /* 0x000fe40000004100 */
[--C-:B------:R-:W-:Y:S01]  /*1c10*/  HADD2.F32 R111, -RZ, R70.reuse.H0_H0 ;  /* 0x20000046ff6f7230 */ /* 0x100fe20000004100 */
[----:B------:R-:W-:Y:S01]  /*1c20*/  STL [R1+0x1e4], R4 ;  /* 0x0001e40401007387 */ /* 0x000fe20000100800 */
[----:B------:R-:W-:Y:S02]  /*1c30*/  HADD2.F32 R110, -RZ, R70.H1_H1 ;  /* 0x30000046ff6e7230 */ /* 0x000fe40000004100 */
[----:B------:R-:W-:Y:S01]  /*1c40*/  HADD2.F32 R123, -RZ, R86.H0_H0 ;  /* 0x20000056ff7b7230 */ /* 0x000fe20000004100 */
[----:B------:R-:W-:Y:S01]  /*1c50*/  STL [R1+0x1dc], R16 ;  /* 0x0001dc1001007387 */ /* 0x000fe20000100800 */
[----:B------:R-:W-:-:S02]  /*1c60*/  HADD2.F32 R122, -RZ, R84.H0_H0 ;  /* 0x20000054ff7a7230 */ /* 0x000fc40000004100 */
[----:B------:R-:W-:Y:S01]  /*1c70*/  HADD2.F32 R31, -RZ, R81.H0_H0 ;  /* 0x20000051ff1f7230 */ /* 0x000fe20000004100 */
[----:B------:R1:W-:Y:S01]  /*1c80*/  STL [R1+0x1e0], R0 ;  /* 0x0001e00001007387 */ /* 0x0003e20000100800 */
[----:B------:R-:W-:Y:S02]  /*1c90*/  HADD2.F32 R3, -RZ, R94.H0_H0 ;  /* 0x2000005eff037230 */ /* 0x000fe40000004100 */
[--C-:B------:R-:W-:Y:S01]  /*1ca0*/  HADD2.F32 R117, -RZ, R76.reuse.H0_H0 ;  /* 0x2000004cff757230 */ /* 0x100fe20000004100 */
[----:B-1----:R-:W-:Y:S01]  /*1cb0*/  MOV R0, 0x400 ;  /* 0x0000040000007802 */ /* 0x002fe20000000f00 */
[----:B------:R-:W-:Y:S02]  /*1cc0*/  HADD2.F32 R116, -RZ, R76.H1_H1 ;  /* 0x3000004cff747230 */ /* 0x000fe40000004100 */
[----:B------:R-:W-:Y:S01]  /*1cd0*/  HADD2.F32 R115, -RZ, R74.H0_H0 ;  /* 0x2000004aff737230 */ /* 0x000fe20000004100 */
[----:B0-----:R-:W-:Y:S01]  /*1ce0*/  LEA R0, R2, R0, 0x18 ;  /* 0x0000000002007211 */ /* 0x001fe200078ec0ff */
[----:B------:R-:W-:-:S02]  /*1cf0*/  IMAD R2, R61, -0xf0, R125 ;  /* 0xffffff103d027824 */ /* 0x000fc400078e027d */
[----:B------:R-:W-:Y:S02]  /*1d00*/  HADD2.F32 R114, -RZ, R74.H1_H1 ;  /* 0x3000004aff727230 */ /* 0x000fe40000004100 */
[--C-:B------:R-:W-:Y:S02]  /*1d10*/  HADD2.F32 R107, -RZ, R38.reuse.H0_H0 ;  /* 0x20000026ff6b7230 */ /* 0x100fe40000004100 */
[----:B------:R-:W-:Y:S02]  /*1d20*/  HADD2.F32 R106, -RZ, R38.H1_H1 ;  /* 0x30000026ff6a7230 */ /* 0x000fe40000004100 */
[--C-:B------:R-:W-:Y:S02]  /*1d30*/  HADD2.F32 R109, -RZ, R68.reuse.H0_H0 ;  /* 0x20000044ff6d7230 */ /* 0x100fe40000004100 */
[----:B------:R-:W-:Y:S02]  /*1d40*/  HADD2.F32 R108, -RZ, R68.H1_H1 ;  /* 0x30000044ff6c7230 */ /* 0x000fe40000004100 */
[----:B------:R-:W-:-:S02]  /*1d50*/  HADD2.F32 R60, -RZ, R39.H1_H1 ;  /* 0x30000027ff3c7230 */ /* 0x000fc40000004100 */
[--C-:B------:R-:W-:Y:S02]  /*1d60*/  HADD2.F32 R113, -RZ, R72.reuse.H0_H0 ;  /* 0x20000048ff717230 */ /* 0x100fe40000004100 */
[----:B------:R-:W-:Y:S02]  /*1d70*/  HADD2.F32 R112, -RZ, R72.H1_H1 ;  /* 0x30000048ff707230 */ /* 0x000fe40000004100 */
[--C-:B------:R-:W-:Y:S02]  /*1d80*/  HADD2.F32 R103, -RZ, R14.reuse.H0_H0 ;  /* 0x2000000eff677230 */ /* 0x100fe40000004100 */
[----:B------:R-:W-:Y:S02]  /*1d90*/  HADD2.F32 R102, -RZ, R14.H1_H1 ;  /* 0x3000000eff667230 */ /* 0x000fe40000004100 */
[----:B------:R-:W-:Y:S02]  /*1da0*/  HADD2.F32 R59, -RZ, R37.H1_H1 ;  /* 0x30000025ff3b7230 */ /* 0x000fe40000004100 */
[----:B------:R-:W-:-:S02]  /*1db0*/  HADD2.F32 R105, -RZ, R36.H0_H0 ;  /* 0x20000024ff697230 */ /* 0x000fc40000004100 */
[----:B------:R-:W-:Y:S02]  /*1dc0*/  HADD2.F32 R104, -RZ, R36.H1_H1 ;  /* 0x30000024ff687230 */ /* 0x000fe40000004100 */
[----:B------:R-:W-:Y:S01]  /*1dd0*/  HADD2.F32 R58, -RZ, R15.H1_H1 ;  /* 0x3000000fff3a7230 */ /* 0x000fe20000004100 */
[----:B------:R-:W-:Y:S01]  /*1de0*/  ISETP.GT.U32.AND P2, PT, R125, 0x3f, PT ;  /* 0x0000003f7d00780c */ /* 0x000fe20003f44070 */
[--C-:B------:R-:W-:Y:S01]  /*1df0*/  HADD2.F32 R4, -RZ, R90.reuse.H0_H0 ;  /* 0x2000005aff047230 */ /* 0x100fe20000004100 */
[----:B------:R-:W-:Y:S01]  /*1e00*/  STL [R1+0x8], R3 ;  /* 0x0000080301007387 */ /* 0x000fe20000100800 */
[----:B------:R-:W-:Y:S01]  /*1e10*/  IMAD R0, R2, 0x18, R0 ;  /* 0x0000001802007824 */ /* 0x000fe200078e0200 */
[----:B------:R-:W-:Y:S01]  /*1e20*/  ULDC.64 UR10, c[0x0][0x220] ;  /* 0x00008800000a7ab9 */ /* 0x000fe20000000a00 */
[----:B------:R-:W-:Y:S01]  /*1e30*/  HADD2.F32 R96, -RZ, R90.H1_H1 ;  /* 0x3000005aff607230 */ /* 0x000fe20000004100 */
[----:B------:R-:W-:Y:S01]  /*1e40*/  STL [R1+0x80], R124 ;  /* 0x0000807c01007387 */ /* 0x000fe20000100800 */
[----:B------:R-:W-:Y:S01]  /*1e50*/  HADD2.F32 R97, -RZ, R88.H0_H0 ;  /* 0x20000058ff617230 */ /* 0x000fe20000004100 */
[----:B------:R-:W-:-:S02]  /*1e60*/  LEA R61, R61, R0, 0x3 ;  /* 0x000000003d3d7211 */ /* 0x000fc400078e18ff */
[----:B------:R-:W-:Y:S01]  /*1e70*/  STL [R1+0x84], R101 ;  /* 0x0000846501007387 */ /* 0x000fe20000100800 */
[----:B------:R-:W-:Y:S02]  /*1e80*/  HADD2.F32 R2, -RZ, R92.H0_H0 ;  /* 0x2000005cff027230 */ /* 0x000fe40000004100 */
[----:B------:R-:W-:Y:S01]  /*1e90*/  HADD2.F32 R95, -RZ, R88.H1_H1 ;  /* 0x30000058ff5f7230 */ /* 0x000fe20000004100 */
[----:B------:R-:W-:Y:S01]  /*1ea0*/  STL [R1+0x4], R4 ;  /* 0x0000040401007387 */ /* 0x000fe20000100800 */
[--C-:B------:R-:W-:Y:S02]  /*1eb0*/  HADD2.F32 R0, -RZ, R93.reuse.H0_H0 ;  /* 0x2000005dff007230 */ /* 0x100fe40000004100 */
[----:B------:R-:W-:Y:S01]  /*1ec0*/  HADD2.F32 R92, -RZ, R93.H1_H1 ;  /* 0x3000005dff5c7230 */ /* 0x000fe20000004100 */
[----:B------:R-:W-:Y:S01]  /*1ed0*/  STL [R1+0xc4], R100 ;  /* 0x0000c46401007387 */ /* 0x000fe20000100800 */
[----:B------:R-:W-:-:S03]  /*1ee0*/  HADD2.F32 R93, -RZ, R89.H0_H0 ;  /* 0x20000059ff5d7230 */ /* 0x000fc60000004100 */
[----:B------:R-:W-:Y:S04]  /*1ef0*/  STL [R1+0x74], R96 ;  /* 0x0000746001007387 */ /* 0x000fe80000100800 */
[----:B------:R-:W-:Y:S01]  /*1f00*/  STL [R1+0x78], R41 ;  /* 0x0000782901007387 */ /* 0x000fe20000100800 */
[----:B------:R-:W-:-:S03]  /*1f10*/  HADD2.F32 R16, -RZ, R84.H1_H1 ;  /* 0x30000054ff107230 */ /* 0x000fc60000004100 */
[----:B------:R0:W-:Y:S04]  /*1f20*/  STL [R1+0xc0], R29 ;  /* 0x0000c01d01007387 */ /* 0x0001e80000100800 */
[----:B------:R-:W-:Y:S01]  /*1f30*/  STL [R1], R97 ;  /* 0x0000006101007387 */ /* 0x000fe20000100800 */
[----:B------:R-:W-:-:S03]  /*1f40*/  HADD2.F32 R28, -RZ, R85.H1_H1 ;  /* 0x30000055ff1c7230 */ /* 0x000fc60000004100 */
[----:B------:R-:W-:Y:S01]  /*1f50*/  STL [R1+0x68], R95 ;  /* 0x0000685f01007387 */ /* 0x000fe20000100800 */
[----:B------:R-:W-:-:S03]  /*1f60*/  HADD2.F32 R94, -RZ, R82.H1_H1 ;  /* 0x30000052ff5e7230 */ /* 0x000fc60000004100 */
[----:B------:R-:W-:Y:S01]  /*1f70*/  STL [R1+0xbc], R35 ;  /* 0x0000bc2301007387 */ /* 0x000fe20000100800 */
[----:B------:R-:W-:-:S03]  /*1f80*/  MOV R82, R29 ;  /* 0x0000001d00527202 */ /* 0x000fc60000000f00 */
[----:B------:R-:W-:Y:S01]  /*1f90*/  STL [R1+0x6c], R93 ;  /* 0x00006c5d01007387 */ /* 0x000fe20000100800 */
[----:B0-----:R-:W-:-:S03]  /*1fa0*/  HADD2.F32 R29, -RZ, R83.H0_H0 ;  /* 0x20000053ff1d7230 */ /* 0x001fc60000004100 */
[----:B------:R-:W-:Y:S01]  /*1fb0*/  STL [R1+0x5c], R5 ;  /* 0x00005c0501007387 */ /* 0x000fe20000100800 */
[----:B------:R-:W-:-:S03]  /*1fc0*/  HADD2.F32 R30, -RZ, R83.H1_H1 ;  /* 0x30000053ff1e7230 */ /* 0x000fc60000004100 */
[----:B------:R-:W-:Y:S04]  /*1fd0*/  STL [R1+0x60], R98 ;  /* 0x0000606201007387 */ /* 0x000fe80000100800 */
[----:B------:R-:W-:Y:S04]  /*1fe0*/  STL [R1+0xb8], R99 ;  /* 0x0000b86301007387 */ /* 0x000fe80000100800 */
[----:B------:R-:W-:Y:S04]  /*1ff0*/  STL [R1+0x50], R16 ;  /* 0x0000501001007387 */ /* 0x000fe80000100800 */
[----:B------:R-:W-:Y:S04]  /*2000*/  STL [R1+0x54], R27 ;  /* 0x0000541b01007387 */ /* 0x000fe80000100800 */
[----:B------:R-:W-:Y:S01]  /*2010*/  STL [R1+0xb4], R28 ;  /* 0x0000b41c01007387 */ /* 0x000fe20000100800 */
[----:B------:R-:W-:-:S03]  /*2020*/  MOV R78, R33 ;  /* 0x00000021004e7202 */ /* 0x000fc60000000f00 */
[----:B------:R-:W-:Y:S01]  /*2030*/  STL [R1+0x44], R94 ;  /* 0x0000445e01007387 */ /* 0x000fe20000100800 */
[----:B------:R-:W-:-:S03]  /*2040*/  HADD2.F32 R34, -RZ, R79.H1_H1 ;  /* 0x3000004fff227230 */ /* 0x000fc60000004100 */
[----:B------:R-:W-:Y:S04]  /*2050*/  STL [R1+0x48], R29 ;  /* 0x0000481d01007387 */ /* 0x000fe80000100800 */
[----:B------:R-:W-:Y:S01]  /*2060*/  STL [R1+0xb0], R30 ;  /* 0x0000b01e01007387 */ /* 0x000fe20000100800 */
[----:B------:R-:W-:-:S03]  /*2070*/  HADD2.F32 R88, -RZ, R71.H0_H0 ;  /* 0x20000047ff587230 */ /* 0x000fc60000004100 */
[----:B------:R0:W-:Y:S01]  /*2080*/  STL [R1+0x3c], R33 ;  /* 0x00003c2101007387 */ /* 0x0001e20000100800 */
[----:B------:R-:W-:Y:S01]  /*2090*/  FADD.FTZ R70, RZ, R2 ;  /* 0x00000002ff467221 */ /* 0x000fe20000010000 */
[----:B------:R-:W-:Y:S01]  /*20a0*/  MOV R83, R3 ;  /* 0x0000000300537202 */ /* 0x000fe20000000f00 */
[----:B0-----:R-:W-:Y:S01]  /*20b0*/  HADD2.F32 R33, -RZ, R79.H0_H0 ;  /* 0x2000004fff217230 */ /* 0x001fe20000004100 */
[----:B------:R-:W-:Y:S01]  /*20c0*/  MOV R79, R41 ;  /* 0x00000029004f7202 */ /* 0x000fe20000000f00 */
[----:B------:R-:W-:Y:S02]  /*20d0*/  HADD2.F32 R41, -RZ, R71.H1_H1 ;  /* 0x30000047ff297230 */ /* 0x000fe40000004100 */
[----:B------:R-:W-:Y:S01]  /*20e0*/  FFMA.FTZ R71, R2, R2, RZ ;  /* 0x0000000202477223 */ /* 0x000fe200000100ff */
[----:B------:R-:W-:-:S03]  /*20f0*/  FADD.FTZ R70, R70, R40 ;  /* 0x0000002846467221 */ /* 0x000fc60000010000 */
[----:B------:R-:W-:Y:S01]  /*2100*/  FFMA.FTZ R71, R40, R40, R71 ;  /* 0x0000002828477223 */ /* 0x000fe20000010047 */
[----:B------:R-:W-:Y:S01]  /*2110*/  FADD.FTZ R70, R70, R83 ;  /* 0x0000005346467221 */ /* 0x000fe20000010000 */
[----:B------:R-:W-:Y:S02]  /*2120*/  MOV R80, R35 ;  /* 0x0000002300507202 */ /* 0x000fe40000000f00 */
[----:B------:R-:W-:Y:S01]  /*2130*/  FFMA.FTZ R71, R83, R83, R71 ;  /* 0x0000005353477223 */ /* 0x000fe20000010047 */
[--C-:B------:R-:W-:Y:S02]  /*2140*/  HADD2.F32 R91, -RZ, R77.reuse.H0_H0 ;  /* 0x2000004dff5b7230 */ /* 0x100fe40000004100 */
[----:B------:R-:W-:Y:S01]  /*2150*/  HADD2.F32 R35, -RZ, R77.H1_H1 ;  /* 0x3000004dff237230 */ /* 0x000fe20000004100 */
[----:B------:R-:W-:Y:S01]  /*2160*/  MOV R77, R4 ;  /* 0x00000004004d7202 */ /* 0x000fe20000000f00 */
[----:B------:R-:W-:Y:S01]  /*2170*/  FFMA.FTZ R71, R124, R124, R71 ;  /* 0x0000007c7c477223 */ /* 0x000fe20000010047 */
[----:B------:R-:W-:-:S03]  /*2180*/  FADD.FTZ R70, R70, R124 ;  /* 0x0000007c46467221 */ /* 0x000fc60000010000 */
[----:B------:R-:W-:Y:S01]  /*2190*/  FFMA.FTZ R71, R77, R77, R71 ;  /* 0x0000004d4d477223 */ /* 0x000fe20000010047 */
[----:B------:R-:W-:-:S03]  /*21a0*/  FADD.FTZ R70, R70, R77 ;  /* 0x0000004d46467221 */ /* 0x000fc60000010000 */
[----:B------:R-:W-:Y:S01]  /*21b0*/  FFMA.FTZ R71, R96, R96, R71 ;  /* 0x0000006060477223 */ /* 0x000fe20000010047 */
[----:B------:R-:W-:Y:S01]  /*21c0*/  FADD.FTZ R70, R70, R96 ;  /* 0x0000006046467221 */ /* 0x000fe20000010000 */
[----:B------:R-:W-:Y:S02]  /*21d0*/  MOV R74, R95 ;  /* 0x0000005f004a7202 */ /* 0x000fe40000000f00 */
[----:B------:R-:W-:Y:S01]  /*21e0*/  FFMA.FTZ R71, R97, R97, R71 ;  /* 0x0000006161477223 */ /* 0x000fe20000010047 */
[----:B------:R-:W-:Y:S01]  /*21f0*/  FADD.FTZ R70, R70, R97 ;  /* 0x0000006146467221 */ /* 0x000fe20000010000 */
[----:B------:R-:W-:Y:S02]  /*2200*/  MOV R76, R5 ;  /* 0x00000005004c7202 */ /* 0x000fe40000000f00 */
[----:B------:R-:W-:Y:S01]  /*2210*/  FFMA.FTZ R71, R74, R74, R71 ;  /* 0x0000004a4a477223 */ /* 0x000fe20000010047 */
[----:B------:R-:W-:Y:S01]  /*2220*/  FADD.FTZ R70, R70, R74 ;  /* 0x0000004a46467221 */ /* 0x000fe20000010000 */
[----:B------:R-:W-:-:S02]  /*2230*/  MOV R38, R76 ;  /* 0x0000004c00267202 */ /* 0x000fc40000000f00 */
[----:B------:R-:W-:Y:S01]  /*2240*/  FFMA.FTZ R71, R123, R123, R71 ;  /* 0x0000007b7b477223 */ /* 0x000fe20000010047 */
[----:B------:R-:W-:-:S03]  /*2250*/  FADD.FTZ R70, R70, R123 ;  /* 0x0000007b46467221 */ /* 0x000fc60000010000 */
[----:B------:R-:W-:Y:S01]  /*2260*/  FFMA.FTZ R71, R38, R38, R71 ;  /* 0x0000002626477223 */ /* 0x000fe20000010047 */
[----:B------:R-:W-:-:S03]  /*2270*/  FADD.FTZ R70, R70, R38 ;  /* 0x0000002646467221 */ /* 0x000fc60000010000 */
[----:B------:R-:W-:Y:S01]  /*2280*/  FFMA.FTZ R71, R122, R122, R71 ;  /* 0x0000007a7a477223 */ /* 0x000fe20000010047 */
[----:B------:R-:W-:-:S03]  /*2290*/  FADD.FTZ R70, R70, R122 ;  /* 0x0000007a46467221 */ /* 0x000fc60000010000 */
[----:B------:R-:W-:Y:S01]  /*22a0*/  FFMA.FTZ R71, R16, R16, R71 ;  /* 0x0000001010477223 */ /* 0x000fe20000010047 */
[----:B------:R-:W-:Y:S01]  /*22b0*/  FADD.FTZ R70, R70, R16 ;  /* 0x0000001046467221 */ /* 0x000fe20000010000 */
[----:B------:R-:W-:Y:S01]  /*22c0*/  MOV R68, R94 ;  /* 0x0000005e00447202 */ /* 0x000fe20000000f00 */
[--C-:B------:R-:W-:Y:S02]  /*22d0*/  HADD2.F32 R87, -RZ, R69.reuse.H0_H0 ;  /* 0x20000045ff577230 */ /* 0x100fe40000004100 */
[----:B------:R-:W-:Y:S01]  /*22e0*/  FFMA.FTZ R71, R121, R121, R71 ;  /* 0x0000007979477223 */ /* 0x000fe20000010047 */
[----:B------:R-:W-:Y:S01]  /*22f0*/  FADD.FTZ R70, R70, R121 ;  /* 0x0000007946467221 */ /* 0x000fe20000010000 */
[----:B------:R-:W-:Y:S01]  /*2300*/  HADD2.F32 R3, -RZ, R69.H1_H1 ;  /* 0x30000045ff037230 */ /* 0x000fe20000004100 */
[----:B------:R-:W-:Y:S02]  /*2310*/  MOV R95, R101 ;  /* 0x00000065005f7202 */ /* 0x000fe40000000f00 */
[----:B------:R-:W-:Y:S01]  /*2320*/  MOV R69, R79 ;  /* 0x0000004f00457202 */ /* 0x000fe20000000f00 */
[----:B------:R-:W-:Y:S01]  /*2330*/  FFMA.FTZ R71, R68, R68, R71 ;  /* 0x0000004444477223 */ /* 0x000fe20000010047 */
[----:B------:R-:W-:Y:S01]  /*2340*/  MOV R77, R78 ;  /* 0x0000004e004d7202 */ /* 0x000fe20000000f00 */
[----:B------:R-:W-:Y:S01]  /*2350*/  FADD.FTZ R70, R70, R68 ;  /* 0x0000004446467221 */ /* 0x000fe20000010000 */
[----:B------:R-:W-:Y:S01]  /*2360*/  MOV R79, R99 ;  /* 0x00000063004f7202 */ /* 0x000fe20000000f00 */
[----:B------:R-:W-:Y:S01]  /*2370*/  HADD2.F32 R32, -RZ, R81.H1_H1 ;  /* 0x30000051ff207230 */ /* 0x000fe20000004100 */
[----:B------:R-:W-:Y:S01]  /*2380*/  MOV R78, R98 ;  /* 0x00000062004e7202 */ /* 0x000fe20000000f00 */
[--C-:B------:R-:W-:Y:S01]  /*2390*/  HADD2.F32 R90, -RZ, R75.reuse.H0_H0 ;  /* 0x2000004bff5a7230 */ /* 0x100fe20000004100 */
[----:B------:R-:W-:Y:S01]  /*23a0*/  MOV R76, R82 ;  /* 0x00000052004c7202 */ /* 0x000fe20000000f00 */
[----:B------:R-:W-:Y:S01]  /*23b0*/  HADD2.F32 R4, -RZ, R75.H1_H1 ;  /* 0x3000004bff047230 */ /* 0x000fe20000004100 */
[----:B------:R-:W-:Y:S01]  /*23c0*/  MOV R81, R100 ;  /* 0x0000006400517202 */ /* 0x000fe20000000f00 */
[--C-:B------:R-:W-:Y:S01]  /*23d0*/  HADD2.F32 R89, -RZ, R73.reuse.H0_H0 ;  /* 0x20000049ff597230 */ /* 0x100fe20000004100 */
[----:B------:R-:W-:Y:S01]  /*23e0*/  MOV R75, R95 ;  /* 0x0000005f004b7202 */ /* 0x000fe20000000f00 */
[----:B------:R-:W-:-:S02]  /*23f0*/  HADD2.F32 R5, -RZ, R73.H1_H1 ;  /* 0x30000049ff057230 */ /* 0x000fc40000004100 */
[--C-:B------:R-:W-:Y:S02]  /*2400*/  HADD2.F32 R99, -RZ, R10.reuse.H0_H0 ;  /* 0x2000000aff637230 */ /* 0x100fe40000004100 */
[----:B------:R-:W-:Y:S01]  /*2410*/  HADD2.F32 R98, -RZ, R10.H1_H1 ;  /* 0x3000000aff627230 */ /* 0x000fe20000004100 */
[----:B------:R-:W-:Y:S01]  /*2420*/  MOV R10, R79 ;  /* 0x0000004f000a7202 */ /* 0x000fe20000000f00 */
[--C-:B------:R-:W-:Y:S02]  /*2430*/  HADD2.F32 R82, -RZ, R11.reuse.H0_H0 ;  /* 0x2000000bff527230 */ /* 0x100fe40000004100 */
[----:B------:R-:W-:Y:S01]  /*2440*/  HADD2.F32 R73, -RZ, R11.H1_H1 ;  /* 0x3000000bff497230 */ /* 0x000fe20000004100 */
[----:B------:R-:W-:Y:S01]  /*2450*/  MOV R11, R77 ;  /* 0x0000004d000b7202 */ /* 0x000fe20000000f00 */
[--C-:B------:R-:W-:Y:S01]  /*2460*/  HADD2.F32 R101, -RZ, R12.reuse.H0_H0 ;  /* 0x2000000cff657230 */ /* 0x100fe20000004100 */
[----:B------:R-:W-:Y:S01]  /*2470*/  MOV R14, R80 ;  /* 0x00000050000e7202 */ /* 0x000fe20000000f00 */
[----:B------:R-:W-:Y:S01]  /*2480*/  HADD2.F32 R100, -RZ, R12.H1_H1 ;  /* 0x3000000cff647230 */ /* 0x000fe20000004100 */
[----:B------:R-:W-:Y:S01]  /*2490*/  MOV R12, R78 ;  /* 0x0000004e000c7202 */ /* 0x000fe20000000f00 */
[----:B------:R-:W-:-:S02]  /*24a0*/  HADD2.F32 R85, -RZ, R37.H0_H0 ;  /* 0x20000025ff557230 */ /* 0x000fc40000004100 */
[----:B------:R-:W-:Y:S01]  /*24b0*/  FFMA.FTZ R71, R120, R120, R71 ;  /* 0x0000007878477223 */ /* 0x000fe20000010047 */
[----:B------:R-:W-:Y:S01]  /*24c0*/  FADD.FTZ R70, R70, R120 ;  /* 0x0000007846467221 */ /* 0x000fe20000010000 */
[----:B------:R-:W-:Y:S01]  /*24d0*/  HADD2.F32 R86, -RZ, R39.H0_H0 ;  /* 0x20000027ff567230 */ /* 0x000fe20000004100 */
[----:B------:R-:W-:Y:S01]  /*24e0*/  MOV R37, R93 ;  /* 0x0000005d00257202 */ /* 0x000fe20000000f00 */
[--C-:B------:R-:W-:Y:S01]  /*24f0*/  HADD2.F32 R93, -RZ, R56.reuse.H0_H0 ;  /* 0x20000038ff5d7230 */ /* 0x100fe20000004100 */
        /* <DEDUP_REMOVED lines=10> */
[----:B------:R-:W-:Y:S01]  /*25a0*/  FFMA.FTZ R71, R11, R11, R71 ;  /* 0x0000000b0b477223 */ /* 0x000fe20000010047 */
[--C-:B------:R-:W-:Y:S02]  /*25b0*/  HADD2.F32 R80, -RZ, R7.reuse.H0_H0 ;  /* 0x20000007ff507230 */ /* 0x100fe40000004100 */
[----:B------:R-:W-:Y:S01]  /*25c0*/  FADD.FTZ R70, R70, R11 ;  /* 0x0000000b46467221 */ /* 0x000fe20000010000 */
[----:B------:R-:W-:Y:S02]  /*25d0*/  HADD2.F32 R69, -RZ, R7.H1_H1 ;  /* 0x30000007ff457230 */ /* 0x000fe40000004100 */
[--C-:B------:R-:W-:Y:S02]  /*25e0*/  HADD2.F32 R78, -RZ, R54.reuse.H0_H0 ;  /* 0x20000036ff4e7230 */ /* 0x100fe40000004100 */
[----:B------:R-:W-:Y:S01]  /*25f0*/  HADD2.F32 R77, -RZ, R54.H1_H1 ;  /* 0x30000036ff4d7230 */ /* 0x000fe20000004100 */
[----:B------:R-:W-:Y:S01]  /*2600*/  MOV R54, R12 ;  /* 0x0000000c00367202 */ /* 0x000fe20000000f00 */
[----:B------:R-:W-:-:S02]  /*2610*/  HADD2.F32 R76, -RZ, R52.H0_H0 ;  /* 0x20000034ff4c7230 */ /* 0x000fc40000004100 */
[----:B------:R-:W-:Y:S01]  /*2620*/  HADD2.F32 R75, -RZ, R52.H1_H1 ;  /* 0x30000034ff4b7230 */ /* 0x000fe20000004100 */
[----:B------:R-:W-:Y:S01]  /*2630*/  MOV R52, R14 ;  /* 0x0000000e00347202 */ /* 0x000fe20000000f00 */
[--C-:B------:R-:W-:Y:S02]  /*2640*/  HADD2.F32 R83, -RZ, R13.reuse.H0_H0 ;  /* 0x2000000dff537230 */ /* 0x100fe40000004100 */
[----:B------:R-:W-:Y:S02]  /*2650*/  HADD2.F32 R124, -RZ, R13.H1_H1 ;  /* 0x3000000dff7c7230 */ /* 0x000fe40000004100 */
[--C-:B------:R-:W-:Y:S02]  /*2660*/  HADD2.F32 R9, -RZ, R44.reuse.H0_H0 ;  /* 0x2000002cff097230 */ /* 0x100fe40000004100 */
[----:B------:R-:W-:Y:S02]  /*2670*/  HADD2.F32 R10, -RZ, R44.H1_H1 ;  /* 0x3000002cff0a7230 */ /* 0x000fe40000004100 */
[----:B------:R-:W-:Y:S01]  /*2680*/  FFMA.FTZ R44, R0, R0, RZ ;  /* 0x00000000002c7223 */ /* 0x000fe200000100ff */
[----:B------:R-:W-:-:S02]  /*2690*/  HADD2.F32 R7, -RZ, R42.H0_H0 ;  /* 0x2000002aff077230 */ /* 0x000fc40000004100 */
[----:B------:R-:W-:Y:S02]  /*26a0*/  HADD2.F32 R8, -RZ, R42.H1_H1 ;  /* 0x3000002aff087230 */ /* 0x000fe40000004100 */
[----:B------:R-:W-:Y:S01]  /*26b0*/  FADD.FTZ R42, RZ, R0 ;  /* 0x00000000ff2a7221 */ /* 0x000fe20000010000 */
        /* <DEDUP_REMOVED lines=12> */
[--C-:B------:R-:W-:Y:S02]  /*2780*/  HADD2.F32 R74, -RZ, R50.reuse.H0_H0 ;  /* 0x20000032ff4a7230 */ /* 0x100fe40000004100 */
[----:B------:R-:W-:Y:S01]  /*2790*/  FADD.FTZ R42, R42, R92 ;  /* 0x0000005c2a2a7221 */ /* 0x000fe20000010000 */
[----:B------:R-:W-:Y:S01]  /*27a0*/  HADD2.F32 R15, -RZ, R50.H1_H1 ;  /* 0x30000032ff0f7230 */ /* 0x000fe20000004100 */
[----:B------:R-:W-:Y:S01]  /*27b0*/  MOV R50, R37 ;  /* 0x0000002500327202 */ /* 0x000fe20000000f00 */
[--C-:B------:R-:W-:Y:S02]  /*27c0*/  HADD2.F32 R95, -RZ, R6.reuse.H0_H0 ;  /* 0x20000006ff5f7230 */ /* 0x100fe40000004100 */
[----:B------:R-:W-:Y:S02]  /*27d0*/  HADD2.F32 R94, -RZ, R6.H1_H1 ;  /* 0x30000006ff5e7230 */ /* 0x000fe40000004100 */
[----:B------:R-:W-:-:S02]  /*27e0*/  HADD2.F32 R6, -RZ, R62.H0_H0 ;  /* 0x2000003eff067230 */ /* 0x000fc40000004100 */
[----:B------:R-:W-:Y:S01]  /*27f0*/  HADD2.F32 R37, -RZ, R62.H1_H1 ;  /* 0x3000003eff257230 */ /* 0x000fe20000004100 */
[----:B------:R-:W-:Y:S01]  /*2800*/  MOV R62, R38 ;  /* 0x00000026003e7202 */ /* 0x000fe20000000f00 */
[----:B------:R-:W-:Y:S01]  /*2810*/  FFMA.FTZ R44, R64, R64, R44 ;  /* 0x00000040402c7223 */ /* 0x000fe2000001002c */
[----:B------:R-:W-:-:S03]  /*2820*/  FADD.FTZ R42, R42, R64 ;  /* 0x000000402a2a7221 */ /* 0x000fc60000010000 */
        /* <DEDUP_REMOVED lines=44> */
[----:B------:R2:W-:Y:S04]  /*2af0*/  STL [R1+0x34], R33 ;  /* 0x0000342101007387 */ /* 0x0005e80000100800 */
[----:B------:R4:W-:Y:S01]  /*2b00*/  STL [R1+0xa8], R34 ;  /* 0x0000a82201007387 */ /* 0x0009e20000100800 */
[----:B------:R-:W-:-:S03]  /*2b10*/  FFMA.FTZ R44, R88, R88, R44 ;  /* 0x00000058582c7223 */ /* 0x000fc6000001002c */
[----:B------:R3:W-:Y:S01]  /*2b20*/  STL [R1+0xa0], R35 ;  /* 0x0000a02301007387 */ /* 0x0007e20000100800 */
[----:B------:R-:W-:-:S03]  /*2b30*/  FADD.FTZ R42, R42, R88 ;  /* 0x000000582a2a7221 */ /* 0x000fc60000010000 */
[----:B------:R3:W-:Y:S04]  /*2b40*/  STL [R1+0x9c], R4 ;  /* 0x00009c0401007387 */ /* 0x0007e80000100800 */
        /* <DEDUP_REMOVED lines=9> */
[----:B------:R-:W-:Y:S01]  /*2be0*/  STL [R1+0x70], R124 ;  /* 0x0000707c01007387 */ /* 0x000fe20000100800 */
[----:B------:R-:W-:-:S03]  /*2bf0*/  FADD.FTZ R42, R42, R87 ;  /* 0x000000572a2a7221 */ /* 0x000fc60000010000 */
[----:B------:R-:W-:Y:S04]  /*2c00*/  STL [R1+0x64], R73 ;  /* 0x0000644901007387 */ /* 0x000fe80000100800 */
[----:B------:R-:W-:Y:S04]  /*2c10*/  STL [R1+0x58], R72 ;  /* 0x0000584801007387 */ /* 0x000fe80000100800 */
[----:B------:R3:W-:Y:S01]  /*2c20*/  STL [R1+0x4c], R69 ;  /* 0x00004c4501007387 */ /* 0x0007e20000100800 */
[----:B------:R-:W-:-:S03]  /*2c30*/  FFMA.FTZ R44, R3, R3, R44 ;  /* 0x00000003032c7223 */ /* 0x000fc6000001002c */
[----:B------:R0:W5:Y:S01]  /*2c40*/  LDL.LU R27, [R1+0x288] ;  /* 0x00028800011b7983 */ /* 0x0001620000300800 */
[----:B------:R-:W-:-:S03]  /*2c50*/  FADD.FTZ R42, R42, R3 ;  /* 0x000000032a2a7221 */ /* 0x000fc60000010000 */
[----:B------:R0:W5:Y:S04]  /*2c60*/  LDL.LU R28, [R1+0x284] ;  /* 0x00028400011c7983 */ /* 0x0001680000300800 */
[----:B------:R0:W5:Y:S04]  /*2c70*/  LDL.LU R29, [R1+0x280] ;  /* 0x00028000011d7983 */ /* 0x0001680000300800 */
[----:B------:R1:W5:Y:S01]  /*2c80*/  LDL.LU R30, [R1+0x27c] ;  /* 0x00027c00011e7983 */ /* 0x0003620000300800 */
[----:B------:R-:W-:-:S03]  /*2c90*/  FFMA.FTZ R44, R86, R86, R44 ;  /* 0x00000056562c7223 */ /* 0x000fc6000001002c */
[----:B0-----:R0:W5:Y:S01]  /*2ca0*/  LDL.LU R31, [R1+0x278] ;  /* 0x00027800011f7983 */ /* 0x0011620000300800 */
[----:B------:R-:W-:-:S03]  /*2cb0*/  FADD.FTZ R42, R42, R86 ;  /* 0x000000562a2a7221 */ /* 0x000fc60000010000 */
[----:B-1----:R0:W5:Y:S04]  /*2cc0*/  LDL.LU R32, [R1+0x274] ;  /* 0x0002740001207983 */ /* 0x0021680000300800 */
[----:B--2---:R0:W5:Y:S04]  /*2cd0*/  LDL.LU R33, [R1+0x270] ;  /* 0x0002700001217983 */ /* 0x0041680000300800 */
[----:B----4-:R0:W5:Y:S01]  /*2ce0*/  LDL.LU R34, [R1+0x26c] ;  /* 0x00026c0001227983 */ /* 0x0101620000300800 */
[----:B------:R-:W-:-:S03]  /*2cf0*/  FFMA.FTZ R44, R60, R60, R44 ;  /* 0x0000003c3c2c7223 */ /* 0x000fc6000001002c */
[----:B---3--:R0:W5:Y:S01]  /*2d00*/  LDL.LU R35, [R1+0x268] ;  /* 0x0002680001237983 */ /* 0x0081620000300800 */
[----:B------:R-:W-:-:S03]  /*2d10*/  FADD.FTZ R42, R42, R60 ;  /* 0x0000003c2a2a7221 */ /* 0x000fc60000010000 */
[----:B------:R0:W5:Y:S04]  /*2d20*/  LDL.LU R4, [R1+0x264] ;  /* 0x0002640001047983 */ /* 0x0001680000300800 */
[----:B------:R0:W5:Y:S04]  /*2d30*/  LDL.LU R5, [R1+0x260] ;  /* 0x0002600001057983 */ /* 0x0001680000300800 */
[----:B------:R0:W5:Y:S01]  /*2d40*/  LDL.LU R41, [R1+0x25c] ;  /* 0x00025c0001297983 */ /* 0x0001620000300800 */
[----:B------:R-:W-:-:S03]  /*2d50*/  FFMA.FTZ R44, R85, R85, R44 ;  /* 0x00000055552c7223 */ /* 0x000fc6000001002c */
[----:B------:R0:W5:Y:S01]  /*2d60*/  LDL.LU R3, [R1+0x258] ;  /* 0x0002580001037983 */ /* 0x0001620000300800 */
[----:B------:R-:W-:-:S03]  /*2d70*/  FADD.FTZ R42, R42, R85 ;  /* 0x000000552a2a7221 */ /* 0x000fc60000010000 */
[----:B------:R-:W2:Y:S01]  /*2d80*/  LDL.LU R60, [R1+0x254] ;  /* 0x00025400013c7983 */ /* 0x000ea20000300800 */
[----:B------:R-:W-:Y:S01]  /*2d90*/  FFMA.FTZ R44, R59, R59, R44 ;  /* 0x0000003b3b2c7223 */ /* 0x000fe2000001002c */
[----:B------:R-:W-:Y:S02]  /*2da0*/  FADD.FTZ R42, R42, R59 ;  /* 0x0000003b2a2a7221 */ /* 0x000fe40000010000 */
[----:B------:R0:W5:Y:S01]  /*2db0*/  LDL.LU R59, [R1+0x250] ;  /* 0x00025000013b7983 */ /* 0x0001620000300800 */
[----:B------:R-:W-:Y:S01]  /*2dc0*/  FFMA.FTZ R44, R84, R84, R44 ;  /* 0x00000054542c7223 */ /* 0x000fe2000001002c */
[----:B------:R-:W-:-:S03]  /*2dd0*/  FADD.FTZ R42, R42, R84 ;  /* 0x000000542a2a7221 */ /* 0x000fc60000010000 */
[----:B------:R-:W-:Y:S01]  /*2de0*/  FFMA.FTZ R44, R58, R58, R44 ;  /* 0x0000003a3a2c7223 */ /* 0x000fe2000001002c */
[----:B------:R-:W-:Y:S02]  /*2df0*/  FADD.FTZ R42, R42, R58 ;  /* 0x0000003a2a2a7221 */ /* 0x000fe40000010000 */
[----:B------:R0:W5:Y:S01]  /*2e00*/  LDL.LU R58, [R1+0x24c] ;  /* 0x00024c00013a7983 */ /* 0x0001620000300800 */
        /* <DEDUP_REMOVED lines=50> */
[----:B------:R-:W-:Y:S02]  /*3130*/  FFMA.FTZ R44, R83, R83, R44 ;  /* 0x00000053532c7223 */ /* 0x000fe4000001002c */
        /* <DEDUP_REMOVED lines=92> */
[--C-:B------:R-:W-:Y:S02]  /*3700*/  HADD2.F32 R38, -RZ, R66.reuse.H0_H0 ;  /* 0x20000042ff267230 */ /* 0x100fe40000004100 */
[----:B------:R-:W-:Y:S01]  /*3710*/  FFMA.FTZ R71, R39, R39, R71 ;  /* 0x0000002727477223 */ /* 0x000fe20000010047 */
[----:B------:R-:W-:Y:S02]  /*3720*/  HADD2.F32 R45, -RZ, R45.H1_H1 ;  /* 0x3000002dff2d7230 */ /* 0x000fe40000004100 */
[----:B------:R-:W-:Y:S01]  /*3730*/  FADD.FTZ R70, R70, R39 ;  /* 0x0000002746467221 */ /* 0x000fe20000010000 */
[----:B------:R-:W-:Y:S01]  /*3740*/  FFMA.FTZ R42, R46, R46, R42 ;  /* 0x0000002e2e2a7223 */ /* 0x000fe2000001002a */
[----:B------:R-:W-:Y:S01]  /*3750*/  FADD.FTZ R62, R44, R46 ;  /* 0x0000002e2c3e7221 */ /* 0x000fe20000010000 */
[----:B------:R-:W-:-:S02]  /*3760*/  HADD2.F32 R68, -RZ, R66.H1_H1 ;  /* 0x30000042ff447230 */ /* 0x000fc40000004100 */
[----:B------:R-:W-:Y:S01]  /*3770*/  FFMA.FTZ R71, R38, R38, R71 ;  /* 0x0000002626477223 */ /* 0x000fe20000010047 */
[--C-:B------:R-:W-:Y:S02]  /*3780*/  HADD2.F32 R44, -RZ, R43.reuse.H0_H0 ;  /* 0x2000002bff2c7230 */ /* 0x100fe40000004100 */
[----:B------:R-:W-:Y:S01]  /*3790*/  FADD.FTZ R70, R70, R38 ;  /* 0x0000002646467221 */ /* 0x000fe20000010000 */
[----:B------:R-:W-:Y:S01]  /*37a0*/  FFMA.FTZ R42, R45, R45, R42 ;  /* 0x0000002d2d2a7223 */ /* 0x000fe2000001002a */
[----:B------:R-:W-:Y:S02]  /*37b0*/  HADD2.F32 R43, -RZ, R43.H1_H1 ;  /* 0x3000002bff2b7230 */ /* 0x000fe40000004100 */
[----:B------:R-:W-:Y:S01]  /*37c0*/  FADD.FTZ R62, R62, R45 ;  /* 0x0000002d3e3e7221 */ /* 0x000fe20000010000 */
[----:B------:R-:W-:Y:S01]  /*37d0*/  FFMA.FTZ R71, R68, R68, R71 ;  /* 0x0000004444477223 */ /* 0x000fe20000010047 */
[----:B------:R-:W-:Y:S01]  /*37e0*/  FADD.FTZ R70, R70, R68 ;  /* 0x0000004446467221 */ /* 0x000fe20000010000 */
[----:B------:R-:W-:Y:S01]  /*37f0*/  FFMA.FTZ R42, R44, R44, R42 ;  /* 0x0000002c2c2a7223 */ /* 0x000fe2000001002a */
[----:B------:R-:W-:-:S03]  /*3800*/  FADD.FTZ R64, R62, R44 ;  /* 0x0000002c3e407221 */ /* 0x000fc60000010000 */
[----:B------:R-:W-:Y:S01]  /*3810*/  FFMA.FTZ R62, R43, R43, R42 ;  /* 0x0000002b2b3e7223 */ /* 0x000fe2000001002a */
[----:B------:R1:W-:Y:S01]  /*3820*/  STS.64 [R61], R70 ;  /* 0x000000463d007388 */ /* 0x0003e20000000a00 */
[----:B------:R-:W-:Y:S02]  /*3830*/  HADD2.F32 R42, -RZ, R63.H0_H0 ;  /* 0x2000003fff2a7230 */ /* 0x000fe40000004100 */
[----:B------:R-:W-:-:S03]  /*3840*/  HADD2.F32 R69, -RZ, R65.H0_H0 ;  /* 0x20000041ff457230 */ /* 0x000fc60000004100 */
[----:B------:R-:W-:Y:S01]  /*3850*/  FFMA.FTZ R62, R42, R42, R62 ;  /* 0x0000002a2a3e7223 */ /* 0x000fe2000001003e */
[----:B-1----:R-:W-:Y:S02]  /*3860*/  HADD2.F32 R70, -RZ, R63.H1_H1 ;  /* 0x3000003fff467230 */ /* 0x002fe40000004100 */
[----:B------:R-:W-:-:S04]  /*3870*/  FADD.FTZ R63, R64, R43 ;  /* 0x0000002b403f7221 */ /* 0x000fc80000010000 */
        /* <DEDUP_REMOVED lines=9> */
[----:B------:R-:W-:Y:S02]  /*3910*/  HADD2.F32 R73, -RZ, R67.H1_H1 ;  /* 0x30000043ff497230 */ /* 0x000fe40000004100 */
[----:B------:R-:W-:Y:S01]  /*3920*/  FFMA.FTZ R63, R71, R71, R63 ;  /* 0x00000047473f7223 */ /* 0x000fe2000001003f */
[----:B------:R-:W-:-:S03]  /*3930*/  FADD.FTZ R62, R62, R71 ;  /* 0x000000473e3e7221 */ /* 0x000fc60000010000 */
[----:B------:R-:W-:Y:S01]  /*3940*/  FFMA.FTZ R63, R73, R73, R63 ;  /* 0x00000049493f7223 */ /* 0x000fe2000001003f */
[----:B------:R-:W-:-:S05]  /*3950*/  FADD.FTZ R62, R62, R73 ;  /* 0x000000493e3e7221 */ /* 0x000fca0000010000 */
[----:B------:R2:W-:Y:S01]  /*3960*/  STS.64 [R61+0x1680], R62 ;  /* 0x0016803e3d007388 */ /* 0x0005e20000000a00 */
[----:B------:R-:W-:Y:S01]  /*3970*/  BSSY B0, `(.L_x_3060) ;  /* 0x0000047000007945 */ /* 0x000fe20003800000 */
[----:B------:R-:W-:Y:S01]  /*3980*/  BAR.SYNC.DEFER_BLOCKING 0x0 ;  /* 0x0000000000007b1d */ /* 0x000fe20000010000 */
[----:B------:R-:W-:Y:S02]  /*3990*/  LOP3.LUT P1, RZ, R125, 0xffffffc1, RZ, 0xc0, !PT ;  /* 0xffffffc17dff7812 */ /* 0x000fe4000782c0ff */
[----:B--2---:R-:W-:Y:S02]  /*39a0*/  SHF.L.U32 R61, R60, 0x1, RZ ;  /* 0x000000013c3d7819 */ /* 0x004fe400000006ff */
[----:B------:R-:W-:Y:S02]  /*39b0*/  SHF.R.U32.HI R62, RZ, 0x1f, R60 ;  /* 0x0000001fff3e7819 */ /* 0x000fe4000001163c */
[C---:B------:R-:W-:Y:S02]  /*39c0*/  IADD3 R66, P3, R61.reuse, UR10, RZ ;  /* 0x0000000a3d427c10 */ /* 0x040fe4000ff7e0ff */
[----:B------:R-:W-:-:S02]  /*39d0*/  IADD3 R60, P4, R61, UR12, RZ ;  /* 0x0000000c3d3c7c10 */ /* 0x000fc4000ff9e0ff */
[C---:B------:R-:W-:Y:S02]  /*39e0*/  IADD3.X R67, R62.reuse, UR11, RZ, P3, !PT ;  /* 0x0000000b3e437c10 */ /* 0x040fe40009ffe4ff */
[----:B------:R-:W-:Y:S02]  /*39f0*/  IADD3.X R61, R62, UR13, RZ, P4, !PT ;  /* 0x0000000d3e3d7c10 */ /* 0x000fe4000a7fe4ff */
[----:B------:R-:W-:Y:S01]  /*3a00*/  CS2R R62, SRZ ;  /* 0x00000000003e7805 */ /* 0x000fe2000001ff00 */
[----:B0-----:R-:W-:Y:S06]  /*3a10*/  @P2 BRA `(.L_x_3061) ;  /* 0x0000000000f02947 */ /* 0x001fec0003800000 */
[----:B------:R-:W2:Y:S04]  /*3a20*/  LDL R64, [R1+0x248] ;  /* 0x0002480001407983 */ /* 0x000ea80000100800 */
[----:B------:R-:W3:Y:S04]  /*3a30*/  LDL R65, [R1+0x244] ;  /* 0x0002440001417983 */ /* 0x000ee80000100800 */
        /* <DEDUP_REMOVED lines=9> */
[----:B-1----:R-:W-:-:S03]  /*3ad0*/  FADD.FTZ R64, R64, R62 ;  /* 0x0000003e40407221 */ /* 0x002fc60000010000 */
[----:B------:R-:W3:Y:S01]  /*3ae0*/  LDL R62, [R1+0x23c] ;  /* 0x00023c00013e7983 */ /* 0x000ee20000100800 */
[----:B------:R-:W-:-:S03]  /*3af0*/  FADD.FTZ R65, R65, R63 ;  /* 0x0000003f41417221 */ /* 0x000fc60000010000 */
[----:B---3--:R-:W0:Y:S02]  /*3b00*/  LDS.64 R62, [R62] ;  /* 0x000000003e3e7984 */ /* 0x008e240000000a00 */
[----:B0-----:R-:W-:Y:S02]  /*3b10*/  FADD.FTZ R64, R64, R62 ;  /* 0x0000003e40407221 */ /* 0x001fe40000010000 */
        /* <DEDUP_REMOVED lines=15> */
[----:B0-----:R-:W-:Y:S01]  /*3c10*/  FADD.FTZ R64, R64, R62 ;  /* 0x0000003e40407221 */ /* 0x001fe20000010000 */
[----:B------:R-:W-:Y:S02]  /*3c20*/  FADD.FTZ R65, R65, R63 ;  /* 0x0000003f41417221 */ /* 0x000fe40000010000 */
[----:B--2---:R0:W1:Y:S04]  /*3c30*/  LDS.64 R62, [R124] ;  /* 0x000000007c3e7984 */ /* 0x0040680000000a00 */
        /* <DEDUP_REMOVED lines=23> */
[----:B--2---:R-:W0:Y:S02]  /*3db0*/  LDS.64 R62, [R124] ;  /* 0x000000007c3e7984 */ /* 0x004e240000000a00 */
[----:B0-----:R-:W-:Y:S01]  /*3dc0*/  FADD.FTZ R62, R64, R62 ;  /* 0x0000003e403e7221 */ /* 0x001fe20000010000 */
[----:B------:R-:W-:-:S07]  /*3dd0*/  FADD.FTZ R63, R65, R63 ;  /* 0x0000003f413f7221 */ /* 0x000fce0000010000 */
.L_x_3061:
[----:B------:R-:W-:Y:S05]  /*3de0*/  BSYNC B0 ;  /* 0x0000000000007941 */ /* 0x000fea0003800000 */
.L_x_3060:
[----:B-----5:R-:W-:Y:S04]  /*3df0*/  STL.64 [R1+0x258], R4 ;  /* 0x0002580401007387 */ /* 0x020fe80000100a00 */
[----:B------:R0:W-:Y:S01]  /*3e00*/  STL [R1+0x250], R2 ;  /* 0x0002500201007387 */ /* 0x0001e20000100800 */
[----:B------:R-:W1:Y:S01]  /*3e10*/  S2R R124, SR_CTAID.X ;  /* 0x00000000007c7919 */ /* 0x000e620000002500 */
[----:B------:R-:W2:Y:S02]  /*3e20*/  @!P1 LDC R64, c[0x0][0x10] ;  /* 0x00000400ff409b82 */ /* 0x000ea40000000800 */
[----:B0-----:R-:W2:Y:S01]  /*3e30*/  LDL R2, [R1+0x108] ;  /* 0x0001080001027983 */ /* 0x001ea20000100800 */
[----:B------:R-:W-:Y:S02]  /*3e40*/  SHF.R.U32.HI R65, RZ, 0x1, R125 ;  /* 0x00000001ff417819 */ /* 0x000fe4000001167d */
[----:B------:R-:W-:-:S03]  /*3e50*/  ISETP.GT.U32.AND P2, PT, R125, 0xff, PT ;  /* 0x000000ff7d00780c */ /* 0x000fc60003f44070 */
[----:B------:R-:W0:Y:S01]  /*3e60*/  @!P1 LDC.64 R4, c[0x0][0x248] ;  /* 0x00009200ff049b82 */ /* 0x000e220000000a00 */
[----:B------:R-:W-:Y:S01]  /*3e70*/  SHF.L.U32 R65, R65, 0x4, RZ ;  /* 0x0000000441417819 */ /* 0x000fe200000006ff */
[----:B------:R-:W3:Y:S04]  /*3e80*/  SHFL.BFLY PT, R125, R62, 0x1, 0x1f ;  /* 0x0c201f003e7d7f89 */ /* 0x000ee800000e0000 */
[----:B------:R4:W-:Y:S01]  /*3e90*/  STL [R1+0x24c], R0 ;  /* 0x00024c0001007387 */ /* 0x0009e20000100800 */
[----:B-1----:R-:W-:-:S04]  /*3ea0*/  LOP3.LUT R124, R124, 0xf, RZ, 0xc0, !PT ;  /* 0x0000000f7c7c7812 */ /* 0x002fc800078ec0ff */
[----:B------:R-:W-:Y:S02]  /*3eb0*/  LOP3.LUT R65, R65, 0xfffffff0, R124, 0xe2, !PT ;  /* 0xfffffff041417812 */ /* 0x000fe400078ee27c */
[----:B------:R-:W1:Y:S01]  /*3ec0*/  SHFL.BFLY PT, R124, R63, 0x1, 0x1f ;  /* 0x0c201f003f7c7f89 */ /* 0x000e6200000e0000 */
[----:B----4-:R-:W4:Y:S01]  /*3ed0*/  @!P2 LDC R0, c[0x0][0x10] ;  /* 0x00000400ff00ab82 */ /* 0x010f220000000800 */
[----:B---3--:R-:W-:Y:S01]  /*3ee0*/  FADD.FTZ R62, R125, R62 ;  /* 0x0000003e7d3e7221 */ /* 0x008fe20000010000 */
[----:B-1----:R-:W-:-:S06]  /*3ef0*/  FADD.FTZ R63, R124, R63 ;  /* 0x0000003f7c3f7221 */ /* 0x002fcc0000010000 */
[----:B------:R-:W1:Y:S01]  /*3f00*/  @!P2 LDC.64 R124, c[0x0][0x248] ;  /* 0x00009200ff7cab82 */ /* 0x000e620000000a00 */
[----:B--2---:R-:W-:-:S05]  /*3f10*/  @!P1 IMAD R64, R64, R2, UR8 ;  /* 0x0000000840409e24 */ /* 0x004fca000f8e0202 */
[----:B------:R-:W-:-:S04]  /*3f20*/  @!P1 LEA R64, R64, R65, 0x9 ;  /* 0x0000004140409211 */ /* 0x000fc800078e48ff */
[----:B------:R-:W-:-:S05]  /*3f30*/  @!P1 SHF.L.U32 R64, R64, 0x1, RZ ;  /* 0x0000000140409819 */ /* 0x000fca00000006ff */
[----:B0-----:R-:W-:Y:S02]  /*3f40*/  @!P1 IMAD.WIDE.U32 R64, R64, 0x4, R4 ;  /* 0x0000000440409825 */ /* 0x001fe400078e0004 */
[----:B------:R0:W5:Y:S04]  /*3f50*/  LDL.LU.64 R4, [R1+0x258] ;  /* 0x0002580001047983 */ /* 0x0001680000300a00 */
[----:B------:R4:W-:Y:S02]  /*3f60*/  @!P1 STG.E.64 desc[UR6][R64.64], R62 ;  /* 0x0000003e40009986 */ /* 0x0009e4000c101b06 */
[----:B----4-:R-:W-:Y:S01]  /*3f70*/  @!P2 IMAD R63, R0, R2, UR8 ;  /* 0x00000008003fae24 */ /* 0x010fe2000f8e0202 */
[----:B------:R-:W2:Y:S01]  /*3f80*/  S2R R65, SR_TID.X ;  /* 0x0000000000417919 */ /* 0x000ea20000002100 */
[----:B------:R0:W5:Y:S04]  /*3f90*/  LDL.LU R2, [R1+0x250] ;  /* 0x0002500001027983 */ /* 0x0001680000300800 */
[----:B------:R0:W5:Y:S01]  /*3fa0*/  LDL.LU R0, [R1+0x24c] ;  /* 0x00024c0001007983 */ /* 0x0001620000300800 */
[----:B--2---:R-:W-:-:S04]  /*3fb0*/  @!P2 SHF.L.U32 R62, R65, 0x1, RZ ;  /* 0x00000001413ea819 */ /* 0x004fc800000006ff */
[----:B------:R-:W-:-:S04]  /*3fc0*/  @!P2 LOP3.LUT R62, R62, 0x7ffffff0, RZ, 0xc0, !PT ;  /* 0x7ffffff03e3ea812 */ /* 0x000fc800078ec0ff */
[----:B------:R-:W-:Y:S02]  /*3fd0*/  @!P2 LEA R62, R63, R62, 0x9 ;  /* 0x0000003e3f3ea211 */ /* 0x000fe400078e48ff */
[C---:B------:R-:W-:Y:S01]  /*3fe0*/  @!P2 LOP3.LUT R63, R65.reuse, 0x7, RZ, 0xc0, !PT ;  /* 0x00000007413fa812 */ /* 0x040fe200078ec0ff */
[----:B------:R-:W-:Y:S01]  /*3ff0*/  BAR.SYNC.DEFER_BLOCKING 0x0 ;  /* 0x0000000000007b1d */ /* 0x000fe20000010000 */
[----:B------:R-:W-:Y:S02]  /*4000*/  ISETP.NE.AND P1, PT, R65, RZ, PT ;  /* 0x000000ff4100720c */ /* 0x000fe40003f25270 */
[----:B------:R-:W-:-:S04]  /*4010*/  @!P2 IADD3 R62, R62, R63, RZ ;  /* 0x0000003f3e3ea210 */ /* 0x000fc80007ffe0ff */
[----:B------:R-:W-:-:S04]  /*4020*/  @!P2 SHF.L.U32 R62, R62, 0x1, RZ ;  /* 0x000000013e3ea819 */ /* 0x000fc800000006ff */
[C---:B------:R-:W-:Y:S01]  /*4030*/  @!P2 IADD3 R64, R62.reuse, 0x10, RZ ;  /* 0x000000103e40a810 */ /* 0x040fe20007ffe0ff */
[----:B-1----:R-:W-:-:S04]  /*4040*/  @!P2 IMAD.WIDE.U32 R62, R62, 0x4, R124 ;  /* 0x000000043e3ea825 */ /* 0x002fc800078e007c */
[----:B------:R-:W-:Y:S01]  /*4050*/  @!P2 IMAD.WIDE.U32 R64, R64, 0x4, R124 ;  /* 0x000000044040a825 */ /* 0x000fe200078e007c */
        /* <DEDUP_REMOVED lines=19> */
.L_x_3063:
[----:B------:R-:W2:Y:S04]  /*4190*/  LD.E.STRONG.GPU R125, desc[UR6][R58.64] ;  /* 0x000000063a7d7980 */ /* 0x000ea8000c10f900 */
[----:B--2---:R-:W-:Y:S01]  /*41a0*/  CCTL.IVALL ;  /* 0x00000000ff00798f */ /* 0x004fe20002000000 */
[----:B------:R-:W-:Y:S05]  /*41b0*/  YIELD ;  /* 0x0000000000007946 */ /* 0x000fea0003800000 */
[----:B------:R-:W-:-:S04]  /*41c0*/  LOP3.LUT R125, R125, R124, RZ, 0x3c, !PT ;  /* 0x0000007c7d7d7212 */ /* 0x000fc800078e3cff */
[----:B------:R-:W-:-:S13]  /*41d0*/  ISETP.GT.AND P1, PT, R125, -0x1, PT ;  /* 0xffffffff7d00780c */ /* 0x000fda0003f24270 */
[----:B------:R-:W-:Y:S05]  /*41e0*/  @P1 BRA `(.L_x_3063) ;  /* 0xfffffffc00e81947 */ /* 0x000fea000383ffff */
.L_x_3062:
[----:B------:R-:W-:Y:S05]  /*41f0*/  WARPSYNC.ALL ;  /* 0x0000000000007948 */ /* 0x000fea0003800000 */
[----:B------:R-:W-:Y:S06]  /*4200*/  BAR.SYNC.DEFER_BLOCKING 0x0 ;  /* 0x0000000000007b1d */ /* 0x000fec0000010000 */
[----:B------:R-:W5:Y:S04]  /*4210*/  LDG.E.64.CONSTANT R66, desc[UR6][R66.64] ;  /* 0x0000000642427981 */ /* 0x000f68000c1e9b00 */
[----:B------:R-:W5:Y:S04]  /*4220*/  LDG.E.64.CONSTANT R60, desc[UR6][R60.64] ;  /* 0x000000063c3c7981 */ /* 0x000f68000c1e9b00 */
[----:B------:R-:W2:Y:S04]  /*4230*/  @!P2 LDG.E.64 R62, desc[UR6][R62.64] ;  /* 0x000000063e3ea981 */ /* 0x000ea8000c1e1b00 */
[----:B------:R-:W3:Y:S01]  /*4240*/  @!P2 LDG.E.64 R64, desc[UR6][R64.64] ;  /* 0x000000064040a981 */ /* 0x000ee2000c1e1b00 */
[----:B------:R-:W0:Y:S02]  /*4250*/  S2R R125, SR_TID.X ;  /* 0x00000000007d7919 */ /* 0x000e240000002100 */
[----:B0-----:R-:W-:Y:S01]  /*4260*/  LOP3.LUT P1, RZ, R125, 0xffffff07, RZ, 0xc0, !PT ;  /* 0xffffff077dff7812 */ /* 0x001fe2000782c0ff */
[----:B------:R-:W-:Y:S01]  /*4270*/  BSSY B0, `(.L_x_3064) ;  /* 0x0000026000007945 */ /* 0x000fe20003800000 */
[----:B--2---:R-:W-:Y:S01]  /*4280*/  @!P2 FADD.FTZ R124, RZ, R62 ;  /* 0x0000003eff7ca221 */ /* 0x004fe20000010000 */
[----:B------:R-:W-:-:S06]  /*4290*/  HFMA2.MMA R62, -RZ, RZ, 0, 0 ;  /* 0x00000000ff3e7435 */ /* 0x000fcc00000001ff */
[----:B---3--:R-:W-:Y:S01]  /*42a0*/  @!P2 FADD.FTZ R62, R64, R124 ;  /* 0x0000007c403ea221 */ /* 0x008fe20000010000 */
[----:B------:R-:W-:Y:S01]  /*42b0*/  @!P2 FADD.FTZ R64, RZ, R63 ;  /* 0x0000003fff40a221 */ /* 0x000fe20000010000 */
[----:B------:R-:W-:-:S03]  /*42c0*/  MOV R63, RZ ;  /* 0x000000ff003f7202 */ /* 0x000fc60000000f00 */
[----:B------:R-:W-:Y:S02]  /*42d0*/  @!P2 FADD.FTZ R63, R65, R64 ;  /* 0x00000040413fa221 */ /* 0x000fe40000010000 */
        /* <DEDUP_REMOVED lines=18> */
[----:B------:R-:W-:Y:S06]  /*4400*/  BAR.SYNC.DEFER_BLOCKING 0x0 ;  /* 0x0000000000007b1d */ /* 0x000fec0000010000 */
[----:B------:R-:W-:Y:S05]  /*4410*/  @P0 BRA `(.L_x_3065) ;  /* 0x00000000002c0947 */ /* 0x000fea0003800000 */
[----:B------:R-:W2:Y:S01]  /*4420*/  LDL R65, [R1+0xc] ;  /* 0x00000c0001417983 */ /* 0x000ea20000100800 */
[----:B------:R-:W1:Y:S01]  /*4430*/  S2R R124, SR_TID.X ;  /* 0x00000000007c7919 */ /* 0x000e620000002100 */
[----:B0-----:R-:W-:Y:S01]  /*4440*/  LEA R63, P1, R3, R125, 0x5 ;  /* 0x0000007d033f7211 */ /* 0x001fe200078228ff */
[----:B------:R-:W-:Y:S01]  /*4450*/  ULDC.64 UR10, c[0x0][0x240] ;  /* 0x00009000000a7ab9 */ /* 0x000fe20000000a00 */
[----:B-1----:R-:W-:-:S04]  /*4460*/  SHF.R.S32.HI R124, RZ, 0x1f, R124 ;  /* 0x0000001fff7c7819 */ /* 0x002fc8000001147c */
[----:B--2---:R-:W-:Y:S02]  /*4470*/  LEA.HI.X R64, R3, R124, R65, 0x5, P1 ;  /* 0x0000007c03407211 */ /* 0x004fe400008f2c41 */
[----:B------:R-:W-:-:S04]  /*4480*/  LEA R62, P1, R63, UR10, 0x3 ;  /* 0x0000000a3f3e7c11 */ /* 0x000fc8000f8218ff */
[----:B------:R-:W-:Y:S02]  /*4490*/  LEA.HI.X R63, R63, UR11, R64, 0x3, P1 ;  /* 0x0000000b3f3f7c11 */ /* 0x000fe400088f1c40 */
[----:B------:R-:W-:-:S06]  /*44a0*/  LEA R64, R125, UR4, 0x3 ;  /* 0x000000047d407c11 */ /* 0x000fcc000f8e18ff */
[----:B------:R-:W0:Y:S04]  /*44b0*/  LDS.64 R64, [R64] ;  /* 0x0000000040407984 */ /* 0x000e280000000a00 */
[----:B0-----:R1:W-:Y:S02]  /*44c0*/  STG.E.64 desc[UR6][R62.64], R64 ;  /* 0x000000403e007986 */ /* 0x0013e4000c101b06 */
.L_x_3065:
[----:B------:R-:W-:Y:S05]  /*44d0*/  BSYNC B0 ;  /* 0x0000000000007941 */ /* 0x000fea0003800000 */
.L_x_3064:
[----:B01----:R-:W2:Y:S01]  /*44e0*/  LDL R62, [R1+0x20c] ;  /* 0x00020c00013e7983 */ /* 0x003ea20000100800 */
[----:B------:R-:W-:Y:S01]  /*44f0*/  ULDC UR5, c[0x0][0x230] ;  /* 0x00008c0000057ab9 */ /* 0x000fe20000000800 */
[----:B------:R-:W-:Y:S02]  /*4500*/  ULDC.64 UR10, c[0x0][0x210] ;  /* 0x00008400000a7ab9 */ /* 0x000fe40000000a00 */
[----:B------:R-:W3:Y:S04]  /*4510*/  LDL.LU R124, [R1+0xa4] ;  /* 0x0000a400017c7983 */ /* 0x000ee80000300800 */
[----:B------:R-:W4:Y:S01]  /*4520*/  LDL R125, [R1+0x208] ;  /* 0x00020800017d7983 */ /* 0x000f220000100800 */
[----:B------:R-:W-:-:S03]  /*4530*/  LEA R64, P1, R41, UR10, 0x1 ;  /* 0x0000000a29407c11 */ /* 0x000fc6000f8208ff */
[----:B------:R-:W-:Y:S04]  /*4540*/  STL [R1+0x284], R18 ;  /* 0x0002841201007387 */ /* 0x000fe80000100800 */
[----:B------:R-:W-:Y:S04]  /*4550*/  STL [R1+0x254], R3 ;  /* 0x0002540301007387 */ /* 0x000fe80000100800 */
[----:B------:R-:W-:Y:S04]  /*4560*/  STL [R1+0x250], R59 ;  /* 0x0002503b01007387 */ /* 0x000fe80000100800 */
[----:B------:R0:W-:Y:S04]  /*4570*/  STL [R1+0x24c], R58 ;  /* 0x00024c3a01007387 */ /* 0x0001e80000100800 */
[----:B0-----:R-:W4:Y:S04]  /*4580*/  LDL.LU R58, [R1+0x8] ;  /* 0x00000800013a7983 */ /* 0x001f280000300800 */
[----:B------:R-:W4:Y:S04]  /*4590*/  LDL.LU R18, [R1+0x4] ;  /* 0x0000040001127983 */ /* 0x000f280000300800 */
[----:B------:R-:W4:Y:S04]  /*45a0*/  LDL.LU R3, [R1] ;  /* 0x0000000001037983 */ /* 0x000f280000300800 */
[----:B--2---:R-:W0:Y:S01]  /*45b0*/  LDS.64 R62, [R62+UR4] ;  /* 0x000000043e3e7984 */ /* 0x004e220008000a00 */
[----:B---3--:R-:W-:Y:S01]  /*45c0*/  LEA.HI.X R65, R41, UR11, R124, 0x1, P1 ;  /* 0x0000000b29417c11 */ /* 0x008fe200088f0c7c */
[----:B-----5:R-:W-:-:S02]  /*45d0*/  HADD2.F32 R124, -RZ, R66.H0_H0 ;  /* 0x20000042ff7c7230 */ /* 0x020fc40000004100 */
[----:B------:R-:W-:Y:S02]  /*45e0*/  HADD2.F32 R66, -RZ, R66.H1_H1 ;  /* 0x30000042ff427230 */ /* 0x000fe40000004100 */
[----:B0-----:R-:W-:Y:S01]  /*45f0*/  FADD.FTZ R63, R63, UR5 ;  /* 0x000000053f3f7e21 */ /* 0x001fe20008010000 */
[--C-:B------:R-:W-:Y:S01]  /*4600*/  FADD.FTZ R41, R2, -R62.reuse ;  /* 0x8000003e02297221 */ /* 0x100fe20000010000 */
[----:B------:R-:W-:Y:S01]  /*4610*/  FADD.FTZ R40, R40, -R62 ;  /* 0x8000003e28287221 */ /* 0x000fe20000010000 */
[--C-:B------:R-:W-:Y:S02]  /*4620*/  HADD2.F32 R2, -RZ, R60.reuse.H0_H0 ;  /* 0x2000003cff027230 */ /* 0x100fe40000004100 */
[----:B------:R-:W-:Y:S01]  /*4630*/  HADD2.F32 R60, -RZ, R60.H1_H1 ;  /* 0x3000003cff3c7230 */ /* 0x000fe20000004100 */
[----:B------:R-:W0:Y:S02]  /*4640*/  MUFU.RSQ R63, R63 ;  /* 0x0000003f003f7308 */ /* 0x000e240000001400 */
[----:B0-----:R-:W-:Y:S01]  /*4650*/  FMUL.FTZ R41, R41, R63 ;  /* 0x0000003f29297220 */ /* 0x001fe20000410000 */
[----:B------:R-:W-:-:S03]  /*4660*/  FMUL.FTZ R40, R63, R40 ;  /* 0x000000283f287220 */ /* 0x000fc60000410000 */
[----:B------:R-:W-:Y:S01]  /*4670*/  FFMA.FTZ R41, R41, R124, R2 ;  /* 0x0000007c29297223 */ /* 0x000fe20000010002 */
[----:B------:R-:W-:-:S05]  /*4680*/  FFMA.FTZ R40, R40, R66, R60 ;  /* 0x0000004228287223 */ /* 0x000fca000001003c */
[----:B------:R-:W-:-:S04]  /*4690*/  F2FP.F16.F32.PACK_AB R40, R40, R41 ;  /* 0x000000292828723e */ /* 0x000fc800000000ff */
[C---:B------:R-:W-:Y:S02]  /*46a0*/  PRMT R41, R40.reuse, 0x7610, R41 ;  /* 0x0000761028297816 */ /* 0x040fe40000000029 */
[----:B------:R-:W-:-:S03]  /*46b0*/  PRMT R40, R40, 0x7632, R40 ;  /* 0x0000763228287816 */ /* 0x000fc60000000028 */
[----:B------:R-:W-:Y:S04]  /*46c0*/  STG.E.U16 desc[UR6][R64.64], R41 ;  /* 0x0000002940007986 */ /* 0x000fe8000c101506 */
[----:B------:R-:W-:Y:S04]  /*46d0*/  STG.E.U16 desc[UR6][R64.64+0x2], R40 ;  /* 0x0000022840007986 */ /* 0x000fe8000c101506 */
[----:B----4-:R0:W1:Y:S02]  /*46e0*/  LDS.64 R40, [R125+UR4] ;  /* 0x000000047d287984 */ /* 0x0100640008000a00 */
[----:B0-----:R-:W-:-:S02]  /*46f0*/  HADD2.F32 R125, -RZ, R67.H0_H0 ;  /* 0x20000043ff7d7230 */ /* 0x001fc40000004100 */
[----:B------:R-:W-:Y:S02]  /*4700*/  HADD2.F32 R67, -RZ, R67.H1_H1 ;  /* 0x30000043ff437230 */ /* 0x000fe40000004100 */
[----:B-1----:R-:W-:-:S06]  /*4710*/  FADD.FTZ R41, R41, UR5 ;  /* 0x0000000529297e21 */ /* 0x002fcc0008010000 */
        /* <DEDUP_REMOVED lines=9> */
[----:B------:R-:W-:-:S05]  /*47b0*/  F2FP.F16.F32.PACK_AB R92, R92, R59 ;  /* 0x0000003b5c5c723e */ /* 0x000fca00000000ff */
[----:B------:R0:W-:Y:S01]  /*47c0*/  STG.E.U16 desc[UR6][R64.64+0x4], R92 ;  /* 0x0000045c40007986 */ /* 0x0001e2000c101506 */
[----:B------:R-:W-:Y:S01]  /*47d0*/  FADD.FTZ R123, R123, -R62 ;  /* 0x8000003e7b7b7221 */ /* 0x000fe20000010000 */
[----:B0-----:R-:W-:-:S05]  /*47e0*/  PRMT R92, R92, 0x7632, R92 ;  /* 0x000076325c5c7816 */ /* 0x001fca000000005c */
[----:B------:R0:W-:Y:S01]  /*47f0*/  STG.E.U16 desc[UR6][R64.64+0x6], R92 ;  /* 0x0000065c40007986 */ /* 0x0001e2000c101506 */
[--C-:B------:R-:W-:Y:S01]  /*4800*/  FADD.FTZ R122, R122, -R62.reuse ;  /* 0x8000003e7a7a7221 */ /* 0x100fe20000010000 */
[--C-:B------:R-:W-:Y:S01]  /*4810*/  FADD.FTZ R121, R121, -R62.reuse ;  /* 0x8000003e79797221 */ /* 0x100fe20000010000 */
[----:B------:R-:W-:Y:S01]  /*4820*/  FMUL.FTZ R123, R63, R123 ;  /* 0x0000007b3f7b7220 */ /* 0x000fe20000410000 */
[--C-:B0-----:R-:W-:Y:S01]  /*4830*/  FADD.FTZ R65, R18, -R62.reuse ;  /* 0x8000003e12417221 */ /* 0x101fe20000010000 */
[----:B------:R-:W-:-:S03]  /*4840*/  FADD.FTZ R92, R3, -R62 ;  /* 0x8000003e035c7221 */ /* 0x000fc60000010000 */
[C---:B------:R-:W-:Y:S01]  /*4850*/  FMUL.FTZ R65, R63.reuse, R65 ;  /* 0x000000413f417220 */ /* 0x040fe20000410000 */
[C---:B------:R-:W-:Y:S01]  /*4860*/  FMUL.FTZ R92, R63.reuse, R92 ;  /* 0x0000005c3f5c7220 */ /* 0x040fe20000410000 */
[----:B------:R-:W-:Y:S02]  /*4870*/  FADD.FTZ R64, R58, -R62 ;  /* 0x8000003e3a407221 */ /* 0x000fe40000010000 */
[----:B------:R-:W-:Y:S01]  /*4880*/  FFMA.FTZ R58, R124, R65, R2 ;  /* 0x000000417c3a7223 */ /* 0x000fe20000010002 */
[----:B------:R-:W-:Y:S01]  /*4890*/  FADD.FTZ R120, R120, -R62 ;  /* 0x8000003e78787221 */ /* 0x000fe20000010000 */
[----:B------:R-:W-:Y:S01]  /*48a0*/  FMUL.FTZ R122, R63, R122 ;  /* 0x0000007a3f7a7220 */ /* 0x000fe20000410000 */
[C---:B------:R-:W-:Y:S01]  /*48b0*/  FFMA.FTZ R3, R124.reuse, R92, R2 ;  /* 0x0000005c7c037223 */ /* 0x040fe20000010002 */
[----:B------:R-:W-:Y:S01]  /*48c0*/  FADD.FTZ R119, R119, -R62 ;  /* 0x8000003e77777221 */ /* 0x000fe20000010000 */
[----:B------:R-:W-:Y:S01]  /*48d0*/  FMUL.FTZ R121, R63, R121 ;  /* 0x000000793f797220 */ /* 0x000fe20000410000 */
[C---:B------:R-:W-:Y:S01]  /*48e0*/  FFMA.FTZ R59, R124.reuse, R123, R2 ;  /* 0x0000007b7c3b7223 */ /* 0x040fe20000010002 */
[----:B------:R0:W-:Y:S01]  /*48f0*/  STL [R1+0x11c], R58 ;  /* 0x00011c3a01007387 */ /* 0x0001e20000100800 */
[--C-:B------:R-:W-:Y:S01]  /*4900*/  FADD.FTZ R117, R117, -R62.reuse ;  /* 0x8000003e75757221 */ /* 0x100fe20000010000 */
[----:B------:R-:W-:Y:S01]  /*4910*/  FMUL.FTZ R120, R63, R120 ;  /* 0x000000783f787220 */ /* 0x000fe20000410000 */
[--C-:B------:R-:W-:Y:S01]  /*4920*/  FADD.FTZ R115, R115, -R62.reuse ;  /* 0x8000003e73737221 */ /* 0x100fe20000010000 */
[----:B------:R1:W-:Y:S01]  /*4930*/  STL [R1+0x120], R3 ;  /* 0x0001200301007387 */ /* 0x0003e20000100800 */
[----:B------:R-:W-:Y:S01]  /*4940*/  FMUL.FTZ R119, R63, R119 ;  /* 0x000000773f777220 */ /* 0x000fe20000410000 */
[----:B------:R-:W-:Y:S01]  /*4950*/  FADD.FTZ R113, R113, -R62 ;  /* 0x8000003e71717221 */ /* 0x000fe20000010000 */
[C-C-:B0-----:R-:W-:Y:S01]  /*4960*/  FFMA.FTZ R58, R124.reuse, R122, R2.reuse ;  /* 0x0000007a7c3a7223 */ /* 0x141fe20000010002 */
[----:B------:R0:W-:Y:S01]  /*4970*/  STL [R1+0x124], R59 ;  /* 0x0001243b01007387 */ /* 0x0001e20000100800 */
[----:B------:R-:W-:Y:S01]  /*4980*/  FMUL.FTZ R117, R63, R117 ;  /* 0x000000753f757220 */ /* 0x000fe20000410000 */
[----:B-1----:R-:W-:-:S02]  /*4990*/  FFMA.FTZ R3, R124, R121, R2 ;  /* 0x000000797c037223 */ /* 0x002fc40000010002 */
[----:B------:R1:W-:Y:S01]  /*49a0*/  STL [R1+0x128], R58 ;  /* 0x0001283a01007387 */ /* 0x0003e20000100800 */
[----:B------:R-:W-:Y:S01]  /*49b0*/  FADD.FTZ R111, R111, -R62 ;  /* 0x8000003e6f6f7221 */ /* 0x000fe20000010000 */
[----:B------:R-:W-:Y:S01]  /*49c0*/  FMUL.FTZ R115, R63, R115 ;  /* 0x000000733f737220 */ /* 0x000fe20000410000 */
[C---:B0-----:R-:W-:Y:S01]  /*49d0*/  FFMA.FTZ R59, R124.reuse, R120, R2 ;  /* 0x000000787c3b7223 */ /* 0x041fe20000010002 */
[----:B------:R0:W-:Y:S01]  /*49e0*/  STL [R1+0x134], R3 ;  /* 0x0001340301007387 */ /* 0x0001e20000100800 */
[----:B------:R-:W-:Y:S01]  /*49f0*/  FADD.FTZ R109, R109, -R62 ;  /* 0x8000003e6d6d7221 */ /* 0x000fe20000010000 */
[C---:B-1----:R-:W-:Y:S01]  /*4a00*/  FFMA.FTZ R58, R124.reuse, R119, R2 ;  /* 0x000000777c3a7223 */ /* 0x042fe20000010002 */
[----:B------:R-:W-:Y:S01]  /*4a10*/  FMUL.FTZ R113, R63, R113 ;  /* 0x000000713f717220 */ /* 0x000fe20000410000 */
[----:B------:R1:W-:Y:S01]  /*4a20*/  STL [R1+0x13c], R59 ;  /* 0x00013c3b01007387 */ /* 0x0003e20000100800 */
[----:B------:R-:W-:Y:S01]  /*4a30*/  FADD.FTZ R107, R107, -R62 ;  /* 0x8000003e6b6b7221 */ /* 0x000fe20000010000 */
[----:B------:R-:W-:Y:S01]  /*4a40*/  FMUL.FTZ R111, R63, R111 ;  /* 0x0000006f3f6f7220 */ /* 0x000fe20000410000 */
[C---:B0-----:R-:W-:Y:S01]  /*4a50*/  FFMA.FTZ R3, R124.reuse, R117, R2 ;  /* 0x000000757c037223 */ /* 0x041fe20000010002 */
[----:B------:R0:W-:Y:S01]  /*4a60*/  STL [R1+0x158], R58 ;  /* 0x0001583a01007387 */ /* 0x0001e20000100800 */
[----:B------:R-:W-:Y:S01]  /*4a70*/  FADD.FTZ R105, R105, -R62 ;  /* 0x8000003e69697221 */ /* 0x000fe20000010000 */
[----:B------:R-:W-:Y:S01]  /*4a80*/  FMUL.FTZ R109, R63, R109 ;  /* 0x0000006d3f6d7220 */ /* 0x000fe20000410000 */
[C---:B-1----:R-:W-:Y:S01]  /*4a90*/  FFMA.FTZ R59, R124.reuse, R115, R2 ;  /* 0x000000737c3b7223 */ /* 0x042fe20000010002 */
        /* <DEDUP_REMOVED lines=10> */
[C---:B------:R-:W-:Y:S01]  /*4b40*/  FMUL.FTZ R103, R63.reuse, R103 ;  /* 0x000000673f677220 */ /* 0x040fe20000410000 */
[C-C-:B0-----:R-:W-:Y:S01]  /*4b50*/  FFMA.FTZ R59, R124.reuse, R109, R2.reuse ;  /* 0x0000006d7c3b7223 */ /* 0x141fe20000010002 */
[----:B------:R0:W-:Y:S01]  /*4b60*/  STL [R1+0x200], R3 ;  /* 0x0002000301007387 */ /* 0x0001e20000100800 */
[----:B------:R-:W-:Y:S01]  /*4b70*/  FMUL.FTZ R101, R63, R101 ;  /* 0x000000653f657220 */ /* 0x000fe20000410000 */
[----:B-1----:R-:W-:-:S02]  /*4b80*/  FFMA.FTZ R58, R124, R107, R2 ;  /* 0x0000006b7c3a7223 */ /* 0x002fc40000010002 */
[----:B------:R1:W-:Y:S01]  /*4b90*/  STL [R1+0x204], R59 ;  /* 0x0002043b01007387 */ /* 0x0003e20000100800 */
[----:B------:R-:W-:Y:S01]  /*4ba0*/  FMUL.FTZ R99, R63, R99 ;  /* 0x000000633f637220 */ /* 0x000fe20000410000 */
[C-C-:B0-----:R-:W-:Y:S02]  /*4bb0*/  FFMA.FTZ R3, R124.reuse, R105, R2.reuse ;  /* 0x000000697c037223 */ /* 0x141fe40000010002 */
[----:B------:R0:W-:Y:S01]  /*4bc0*/  STL [R1+0x1fc], R58 ;  /* 0x0001fc3a01007387 */ /* 0x0001e20000100800 */
[----:B-1----:R-:W-:-:S03]  /*4bd0*/  FFMA.FTZ R59, R124, R103, R2 ;  /* 0x000000677c3b7223 */ /* 0x002fc60000010002 */
[----:B------:R1:W-:Y:S01]  /*4be0*/  STL [R1+0x1f8], R3 ;  /* 0x0001f80301007387 */ /* 0x0003e20000100800 */
[----:B0-----:R-:W-:-:S03]  /*4bf0*/  FFMA.FTZ R58, R124, R101, R2 ;  /* 0x000000657c3a7223 */ /* 0x001fc60000010002 */
[----:B------:R0:W-:Y:S01]  /*4c00*/  STL [R1+0x1f4], R59 ;  /* 0x0001f43b01007387 */ /* 0x0001e20000100800 */
[----:B-1----:R-:W-:-:S03]  /*4c10*/  FFMA.FTZ R3, R124, R99, R2 ;  /* 0x000000637c037223 */ /* 0x002fc60000010002 */
[----:B------:R-:W2:Y:S01]  /*4c20*/  LDL.LU R105, [R1+0x80] ;  /* 0x0000800001697983 */ /* 0x000ea20000300800 */
[----:B------:R-:W-:-:S03]  /*4c30*/  FMUL.FTZ R64, R63, R64 ;  /* 0x000000403f407220 */ /* 0x000fc60000410000 */
[----:B------:R1:W-:Y:S04]  /*4c40*/  STL [R1+0x1e8], R58 ;  /* 0x0001e83a01007387 */ /* 0x0003e80000100800 */
[----:B------:R-:W3:Y:S04]  /*4c50*/  LDL.LU R103, [R1+0x74] ;  /* 0x0000740001677983 */ /* 0x000ee80000300800 */
[----:B------:R4:W-:Y:S04]  /*4c60*/  STL [R1+0x1b4], R3 ;  /* 0x0001b40301007387 */ /* 0x0009e80000100800 */
[----:B------:R-:W3:Y:S01]  /*4c70*/  LDL.LU R101, [R1+0x68] ;  /* 0x0000680001657983 */ /* 0x000ee20000300800 */
[----:B------:R-:W-:-:S03]  /*4c80*/  FFMA.FTZ R18, R124, R64, R2 ;  /* 0x000000407c127223 */ /* 0x000fc60000010002 */
[----:B------:R-:W3:Y:S04]  /*4c90*/  LDL.LU R92, [R1+0x5c] ;  /* 0x00005c00015c7983 */ /* 0x000ee80000300800 */
[----:B------:R-:W3:Y:S04]  /*4ca0*/  LDL.LU R65, [R1+0x50] ;  /* 0x0000500001417983 */ /* 0x000ee80000300800 */
[----:B------:R-:W3:Y:S04]  /*4cb0*/  LDL.LU R64, [R1+0x44] ;  /* 0x0000440001407983 */ /* 0x000ee80000300800 */
[----:B0-----:R-:W3:Y:S01]  /*4cc0*/  LDL.LU R59, [R1+0x3c] ;  /* 0x00003c00013b7983 */ /* 0x001ee20000300800 */
[--C-:B------:R-:W-:Y:S01]  /*4cd0*/  FADD.FTZ R97, R97, -R62.reuse ;  /* 0x8000003e61617221 */ /* 0x100fe20000010000 */
[--C-:B------:R-:W-:Y:S01]  /*4ce0*/  FADD.FTZ R95, R95, -R62.reuse ;  /* 0x8000003e5f5f7221 */ /* 0x100fe20000010000 */
[----:B------:R-:W-:-:S02]  /*4cf0*/  FADD.FTZ R93, R93, -R62 ;  /* 0x8000003e5d5d7221 */ /* 0x000fc40000010000 */
[C---:B------:R-:W-:Y:S01]  /*4d00*/  FMUL.FTZ R97, R63.reuse, R97 ;  /* 0x000000613f617220 */ /* 0x040fe20000410000 */
[C---:B------:R-:W-:Y:S01]  /*4d10*/  FMUL.FTZ R95, R63.reuse, R95 ;  /* 0x0000005f3f5f7220 */ /* 0x040fe20000410000 */
[--C-:B------:R-:W-:Y:S01]  /*4d20*/  FADD.FTZ R78, R78, -R62.reuse ;  /* 0x8000003e4e4e7221 */ /* 0x100fe20000010000 */
[C---:B------:R-:W-:Y:S01]  /*4d30*/  FMUL.FTZ R93, R63.reuse, R93 ;  /* 0x0000005d3f5d7220 */ /* 0x040fe20000410000 */
[--C-:B------:R-:W-:Y:S01]  /*4d40*/  FADD.FTZ R76, R76, -R62.reuse ;  /* 0x8000003e4c4c7221 */ /* 0x100fe20000010000 */
[----:B------:R-:W-:Y:S01]  /*4d50*/  FADD.FTZ R74, R74, -R62 ;  /* 0x8000003e4a4a7221 */ /* 0x000fe20000010000 */
[C-C-:B------:R-:W-:Y:S01]  /*4d60*/  FFMA.FTZ R97, R124.reuse, R97, R2.reuse ;  /* 0x000000617c617223 */ /* 0x140fe20000010002 */
[C-C-:B-1----:R-:W-:Y:S01]  /*4d70*/  FFMA.FTZ R58, R124.reuse, R95, R2.reuse ;  /* 0x0000005f7c3a7223 */ /* 0x142fe20000010002 */
[C---:B------:R-:W-:Y:S01]  /*4d80*/  FMUL.FTZ R78, R63.reuse, R78 ;  /* 0x0000004e3f4e7220 */ /* 0x040fe20000410000 */
[C---:B----4-:R-:W-:Y:S01]  /*4d90*/  FFMA.FTZ R3, R124.reuse, R93, R2 ;  /* 0x0000005d7c037223 */ /* 0x050fe20000010002 */
[----:B------:R-:W-:Y:S01]  /*4da0*/  FMUL.FTZ R76, R63, R76 ;  /* 0x0000004c3f4c7220 */ /* 0x000fe20000410000 */
[--C-:B------:R-:W-:Y:S01]  /*4db0*/  FADD.FTZ R13, R13, -R62.reuse ;  /* 0x8000003e0d0d7221 */ /* 0x100fe20000010000 */
[----:B------:R-:W-:Y:S01]  /*4dc0*/  FMUL.FTZ R74, R63, R74 ;  /* 0x0000004a3f4a7220 */ /* 0x000fe20000410000 */
[--C-:B------:R-:W-:Y:S01]  /*4dd0*/  FADD.FTZ R11, R11, -R62.reuse ;  /* 0x8000003e0b0b7221 */ /* 0x100fe20000010000 */
[----:B------:R-:W-:Y:S01]  /*4de0*/  STL [R1+0x1a0], R97 ;  /* 0x0001a06101007387 */ /* 0x000fe20000100800 */
[----:B------:R-:W-:Y:S01]  /*4df0*/  FADD.FTZ R9, R9, -R62 ;  /* 0x8000003e09097221 */ /* 0x000fe20000010000 */
[----:B------:R-:W-:-:S02]  /*4e00*/  FFMA.FTZ R78, R124, R78, R2 ;  /* 0x0000004e7c4e7223 */ /* 0x000fc40000010002 */
[----:B------:R0:W-:Y:S01]  /*4e10*/  STL [R1+0x190], R58 ;  /* 0x0001903a01007387 */ /* 0x0001e20000100800 */
[C---:B------:R-:W-:Y:S01]  /*4e20*/  FMUL.FTZ R13, R63.reuse, R13 ;  /* 0x0000000d3f0d7220 */ /* 0x040fe20000410000 */
[C---:B------:R-:W-:Y:S02]  /*4e30*/  FMUL.FTZ R11, R63.reuse, R11 ;  /* 0x0000000b3f0b7220 */ /* 0x040fe40000410000 */
[----:B------:R1:W-:Y:S01]  /*4e40*/  STL [R1+0x188], R3 ;  /* 0x0001880301007387 */ /* 0x0003e20000100800 */
[----:B------:R-:W-:Y:S01]  /*4e50*/  FMUL.FTZ R9, R63, R9 ;  /* 0x000000093f097220 */ /* 0x000fe20000410000 */
[----:B------:R-:W-:Y:S01]  /*4e60*/  FADD.FTZ R7, R7, -R62 ;  /* 0x8000003e07077221 */ /* 0x000fe20000010000 */
[C-C-:B0-----:R-:W-:Y:S01]  /*4e70*/  FFMA.FTZ R58, R124.reuse, R76, R2.reuse ;  /* 0x0000004c7c3a7223 */ /* 0x141fe20000010002 */
[----:B------:R-:W-:Y:S01]  /*4e80*/  STL [R1+0x168], R78 ;  /* 0x0001684e01007387 */ /* 0x000fe20000100800 */
[----:B-1----:R-:W-:Y:S01]  /*4e90*/  FFMA.FTZ R3, R124, R74, R2 ;  /* 0x0000004a7c037223 */ /* 0x002fe20000010002 */
[----:B------:R-:W-:Y:S01]  /*4ea0*/  FADD.FTZ R36, R36, -R62 ;  /* 0x8000003e24247221 */ /* 0x000fe20000010000 */
[----:B------:R-:W-:Y:S01]  /*4eb0*/  FFMA.FTZ R13, R124, R13, R2 ;  /* 0x0000000d7c0d7223 */ /* 0x000fe20000010002 */
[----:B------:R-:W-:Y:S01]  /*4ec0*/  STL [R1+0x15c], R58 ;  /* 0x00015c3a01007387 */ /* 0x000fe20000100800 */
[----:B------:R-:W-:Y:S01]  /*4ed0*/  FADD.FTZ R6, R6, -R62 ;  /* 0x8000003e06067221 */ /* 0x000fe20000010000 */
[----:B------:R-:W-:-:S02]  /*4ee0*/  FFMA.FTZ R11, R124, R11, R2 ;  /* 0x0000000b7c0b7223 */ /* 0x000fc40000010002 */
[----:B------:R0:W-:Y:S01]  /*4ef0*/  STL [R1+0x14c], R3 ;  /* 0x00014c0301007387 */ /* 0x0001e20000100800 */
[C---:B------:R-:W-:Y:S01]  /*4f00*/  FMUL.FTZ R7, R63.reuse, R7 ;  /* 0x000000073f077220 */ /* 0x040fe20000410000 */
[C---:B------:R-:W-:Y:S01]  /*4f10*/  FMUL.FTZ R36, R63.reuse, R36 ;  /* 0x000000243f247220 */ /* 0x040fe20000410000 */
[----:B------:R-:W-:Y:S01]  /*4f20*/  FMUL.FTZ R6, R63, R6 ;  /* 0x000000063f067220 */ /* 0x000fe20000410000 */
[----:B------:R-:W-:Y:S01]  /*4f30*/  STL [R1+0x144], R13 ;  /* 0x0001440d01007387 */ /* 0x000fe20000100800 */
[----:B------:R-:W-:Y:S01]  /*4f40*/  FADD.FTZ R38, R38, -R62 ;  /* 0x8000003e26267221 */ /* 0x000fe20000010000 */
[C-C-:B0-----:R-:W-:Y:S02]  /*4f50*/  FFMA.FTZ R3, R124.reuse, R9, R2.reuse ;  /* 0x000000097c037223 */ /* 0x141fe40000010002 */
[----:B------:R-:W-:Y:S01]  /*4f60*/  STL [R1+0x140], R11 ;  /* 0x0001400b01007387 */ /* 0x000fe20000100800 */
[C-C-:B------:R-:W-:Y:S01]  /*4f70*/  FFMA.FTZ R7, R124.reuse, R7, R2.reuse ;  /* 0x000000077c077223 */ /* 0x140fe20000010002 */
[----:B------:R-:W-:-:S02]  /*4f80*/  FFMA.FTZ R6, R124, R6, R2 ;  /* 0x000000067c067223 */ /* 0x000fc40000010002 */
[----:B------:R0:W-:Y:S01]  /*4f90*/  STL [R1+0x138], R3 ;  /* 0x0001380301007387 */ /* 0x0001e20000100800 */
[----:B------:R-:W-:-:S03]  /*4fa0*/  FMUL.FTZ R38, R63, R38 ;  /* 0x000000263f267220 */ /* 0x000fc60000410000 */
[----:B------:R-:W-:Y:S01]  /*4fb0*/  STL [R1+0x130], R7 ;  /* 0x0001300701007387 */ /* 0x000fe20000100800 */
[C-C-:B0-----:R-:W-:Y:S01]  /*4fc0*/  FFMA.FTZ R3, R124.reuse, R36, R2.reuse ;  /* 0x000000247c037223 */ /* 0x141fe20000010002 */
[----:B------:R-:W-:-:S04]  /*4fd0*/  FFMA.FTZ R58, R124, R38, R2 ;  /* 0x000000267c3a7223 */ /* 0x000fc80000010002 */
[----:B------:R-:W-:Y:S04]  /*4fe0*/  STL [R1+0x25c], R3 ;  /* 0x00025c0301007387 */ /* 0x000fe80000100800 */
[----:B------:R3:W-:Y:S01]  /*4ff0*/  STL [R1+0x12c], R6 ;  /* 0x00012c0601007387 */ /* 0x0007e20000100800 */
[----:B------:R-:W-:-:S04]  /*5000*/  FADD.FTZ R104, R104, -R62 ;  /* 0x8000003e68687221 */ /* 0x000fc80000010000 */
[C---:B------:R-:W-:Y:S01]  /*5010*/  FMUL.FTZ R38, R63.reuse, R104 ;  /* 0x000000683f267220 */ /* 0x040fe20000410000 */
[----:B------:R-:W-:Y:S01]  /*5020*/  STL [R1+0x258], R58 ;  /* 0x0002583a01007387 */ /* 0x000fe20000100800 */
[--C-:B------:R-:W-:Y:S01]  /*5030*/  FADD.FTZ R118, R118, -R62.reuse ;  /* 0x8000003e76767221 */ /* 0x100fe20000010000 */
[--C-:B------:R-:W-:Y:S01]  /*5040*/  FADD.FTZ R116, R116, -R62.reuse ;  /* 0x8000003e74747221 */ /* 0x100fe20000010000 */
[--C-:B------:R-:W-:Y:S02]  /*5050*/  FADD.FTZ R114, R114, -R62.reuse ;  /* 0x8000003e72727221 */ /* 0x100fe40000010000 */
[C---:B------:R-:W-:Y:S01]  /*5060*/  FMUL.FTZ R118, R63.reuse, R118 ;  /* 0x000000763f767220 */ /* 0x040fe20000410000 */
[C---:B------:R-:W-:Y:S01]  /*5070*/  FMUL.FTZ R116, R63.reuse, R116 ;  /* 0x000000743f747220 */ /* 0x040fe20000410000 */
[----:B------:R-:W-:Y:S01]  /*5080*/  FMUL.FTZ R114, R63, R114 ;  /* 0x000000723f727220 */ /* 0x000fe20000410000 */
[----:B--2---:R-:W-:-:S04]  /*5090*/  FADD.FTZ R2, R105, -R62 ;  /* 0x8000003e69027221 */ /* 0x004fc80000010000 */
[----:B------:R-:W-:Y:S01]  /*50a0*/  FMUL.FTZ R2, R63, R2 ;  /* 0x000000023f027220 */ /* 0x000fe20000410000 */
[----:B---3--:R-:W-:-:S04]  /*50b0*/  FADD.FTZ R6, R103, -R62 ;  /* 0x8000003e67067221 */ /* 0x008fc80000010000 */
[----:B------:R-:W-:Y:S01]  /*50c0*/  FMUL.FTZ R6, R63, R6 ;  /* 0x000000063f067220 */ /* 0x000fe20000410000 */
[--C-:B------:R-:W-:Y:S01]  /*50d0*/  FADD.FTZ R7, R101, -R62.reuse ;  /* 0x8000003e65077221 */ /* 0x100fe20000010000 */
[----:B------:R-:W-:-:S03]  /*50e0*/  FADD.FTZ R9, R92, -R62 ;  /* 0x8000003e5c097221 */ /* 0x000fc60000010000 */
[----:B------:R-:W-:Y:S01]  /*50f0*/  FMUL.FTZ R7, R63, R7 ;  /* 0x000000073f077220 */ /* 0x000fe20000410000 */
[C---:B------:R-:W-:Y:S01]  /*5100*/  FFMA.FTZ R104, R66.reuse, R2, R60 ;  /* 0x0000000242687223 */ /* 0x040fe2000001003c */
[----:B------:R-:W-:Y:S01]  /*5110*/  FADD.FTZ R11, R65, -R62 ;  /* 0x8000003e410b7221 */ /* 0x000fe20000010000 */
[C---:B------:R-:W-:Y:S01]  /*5120*/  FMUL.FTZ R9, R63.reuse, R9 ;  /* 0x000000093f097220 */ /* 0x040fe20000410000 */
[----:B------:R-:W-:Y:S01]  /*5130*/  FFMA.FTZ R3, R66, R6, R60 ;  /* 0x0000000642037223 */ /* 0x000fe2000001003c */
[----:B------:R-:W-:Y:S01]  /*5140*/  FADD.FTZ R13, R64, -R62 ;  /* 0x8000003e400d7221 */ /* 0x000fe20000010000 */
[C---:B------:R-:W-:Y:S01]  /*5150*/  FFMA.FTZ R2, R66.reuse, R7, R60 ;  /* 0x0000000742027223 */ /* 0x040fe2000001003c */
[----:B------:R-:W-:Y:S01]  /*5160*/  FMUL.FTZ R11, R63, R11 ;  /* 0x0000000b3f0b7220 */ /* 0x000fe20000410000 */
[----:B------:R-:W-:Y:S01]  /*5170*/  FADD.FTZ R36, R59, -R62 ;  /* 0x8000003e3b247221 */ /* 0x000fe20000010000 */
[C---:B------:R-:W-:Y:S01]  /*5180*/  FMUL.FTZ R13, R63.reuse, R13 ;  /* 0x0000000d3f0d7220 */ /* 0x040fe20000410000 */
[----:B------:R-:W-:Y:S01]  /*5190*/  FFMA.FTZ R6, R66, R9, R60 ;  /* 0x0000000942067223 */ /* 0x000fe2000001003c */
[----:B------:R0:W-:Y:S01]  /*51a0*/  STL [R1+0xc8], R3 ;  /* 0x0000c80301007387 */ /* 0x0001e20000100800 */
[----:B------:R-:W-:-:S03]  /*51b0*/  FMUL.FTZ R36, R63, R36 ;  /* 0x000000243f247220 */ /* 0x000fc60000410000 */
        /* <DEDUP_REMOVED lines=11> */
[----:B--2---:R-:W-:-:S03]  /*5270*/  FFMA.FTZ R6, R66, R114, R60 ;  /* 0x0000007242067223 */ /* 0x004fc6000001003c */
[----:B------:R0:W-:Y:S04]  /*5280*/  STL [R1+0x118], R2 ;  /* 0x0001180201007387 */ /* 0x0001e80000100800 */
[----:B0-----:R-:W2:Y:S04]  /*5290*/  LDL.LU R2, [R1+0x84] ;  /* 0x0000840001027983 */ /* 0x001ea80000300800 */
[----:B------:R0:W-:Y:S04]  /*52a0*/  STL [R1+0x114], R6 ;  /* 0x0001140601007387 */ /* 0x0001e80000100800 */
[----:B0-----:R-:W3:Y:S01]  /*52b0*/  LDL.LU R6, [R1+0x78] ;  /* 0x0000780001067983 */ /* 0x001ee20000300800 */
[--C-:B------:R-:W-:Y:S01]  /*52c0*/  FADD.FTZ R112, R112, -R62.reuse ;  /* 0x8000003e70707221 */ /* 0x100fe20000010000 */
[----:B------:R-:W-:-:S03]  /*52d0*/  FADD.FTZ R110, R110, -R62 ;  /* 0x8000003e6e6e7221 */ /* 0x000fc60000010000 */
        /* <DEDUP_REMOVED lines=41> */
[C-C-:B------:R-:W-:Y:S01]  /*5570*/  FFMA.FTZ R58, R66.reuse, R110, R60.reuse ;  /* 0x0000006e423a7223 */ /* 0x140fe2000001003c */
[----:B------:R-:W-:-:S02]  /*5580*/  FFMA.FTZ R59, R66, R108, R60 ;  /* 0x0000006c423b7223 */ /* 0x000fc4000001003c */
[----:B------:R-:W4:Y:S01]  /*5590*/  LDL.LU R63, [R1+0x60] ;  /* 0x00006000013f7983 */ /* 0x000f220000300800 */
[----:B0-----:R-:W-:-:S03]  /*55a0*/  FFMA.FTZ R3, R66, R106, R60 ;  /* 0x0000006a42037223 */ /* 0x001fc6000001003c */
[----:B------:R-:W4:Y:S04]  /*55b0*/  LDL.LU R9, [R1+0x54] ;  /* 0x0000540001097983 */ /* 0x000f280000300800 */
[----:B------:R-:W4:Y:S04]  /*55c0*/  LDL.LU R36, [R1+0x48] ;  /* 0x0000480001247983 */ /* 0x000f280000300800 */
[----:B------:R-:W4:Y:S04]  /*55d0*/  LDL.LU R11, [R1+0x40] ;  /* 0x00004000010b7983 */ /* 0x000f280000300800 */
[----:B------:R-:W4:Y:S04]  /*55e0*/  LDL.LU R13, [R1+0x34] ;  /* 0x00003400010d7983 */ /* 0x000f280000300800 */
[----:B------:R0:W-:Y:S04]  /*55f0*/  STL [R1+0x104], R58 ;  /* 0x0001043a01007387 */ /* 0x0001e80000100800 */
[----:B------:R-:W-:Y:S04]  /*5600*/  STL [R1+0xfc], R59 ;  /* 0x0000fc3b01007387 */ /* 0x000fe80000100800 */
[----:B------:R1:W-:Y:S01]  /*5610*/  STL [R1+0xf4], R3 ;  /* 0x0000f40301007387 */ /* 0x0003e20000100800 */
[C-C-:B0-----:R-:W-:Y:S01]  /*5620*/  FFMA.FTZ R58, R66.reuse, R38, R60.reuse ;  /* 0x00000026423a7223 */ /* 0x141fe2000001003c */
[----:B------:R-:W-:-:S04]  /*5630*/  FFMA.FTZ R38, R66, R102, R60 ;  /* 0x0000006642267223 */ /* 0x000fc8000001003c */
[----:B------:R0:W-:Y:S01]  /*5640*/  STL [R1+0xf0], R58 ;  /* 0x0000f03a01007387 */ /* 0x0001e20000100800 */
[----:B-1----:R-:W-:-:S03]  /*5650*/  FFMA.FTZ R3, R66, R100, R60 ;  /* 0x0000006442037223 */ /* 0x002fc6000001003c */
[----:B------:R1:W-:Y:S04]  /*5660*/  STL [R1+0xec], R38 ;  /* 0x0000ec2601007387 */ /* 0x0003e80000100800 */
[----:B------:R1:W-:Y:S01]  /*5670*/  STL [R1+0xe4], R3 ;  /* 0x0000e40301007387 */ /* 0x0003e20000100800 */
[C-C-:B0-----:R-:W-:Y:S01]  /*5680*/  FFMA.FTZ R58, R66.reuse, R98, R60.reuse ;  /* 0x00000062423a7223 */ /* 0x141fe2000001003c */
[----:B-1----:R-:W-:-:S04]  /*5690*/  FFMA.FTZ R38, R66, R96, R60 ;  /* 0x0000006042267223 */ /* 0x002fc8000001003c */
[----:B------:R0:W-:Y:S01]  /*56a0*/  STL [R1+0xdc], R58 ;  /* 0x0000dc3a01007387 */ /* 0x0001e20000100800 */
[----:B------:R-:W-:-:S03]  /*56b0*/  FFMA.FTZ R3, R66, R94, R60 ;  /* 0x0000005e42037223 */ /* 0x000fc6000001003c */
[----:B------:R1:W-:Y:S04]  /*56c0*/  STL [R1+0xd8], R38 ;  /* 0x0000d82601007387 */ /* 0x0003e80000100800 */
[----:B------:R1:W-:Y:S01]  /*56d0*/  STL [R1+0xd4], R3 ;  /* 0x0000d40301007387 */ /* 0x0003e20000100800 */
[C-C-:B0-----:R-:W-:Y:S01]  /*56e0*/  FFMA.FTZ R58, R66.reuse, R79, R60.reuse ;  /* 0x0000004f423a7223 */ /* 0x141fe2000001003c */
[----:B-1----:R-:W-:-:S04]  /*56f0*/  FFMA.FTZ R38, R66, R77, R60 ;  /* 0x0000004d42267223 */ /* 0x002fc8000001003c */
[----:B------:R-:W-:Y:S01]  /*5700*/  STL [R1+0xcc], R58 ;  /* 0x0000cc3a01007387 */ /* 0x000fe20000100800 */
[C-C-:B------:R-:W-:Y:S01]  /*5710*/  FFMA.FTZ R3, R66.reuse, R75, R60.reuse ;  /* 0x0000004b42037223 */ /* 0x140fe2000001003c */
[C-C-:B------:R-:W-:Y:S02]  /*5720*/  FFMA.FTZ R15, R66.reuse, R15, R60.reuse ;  /* 0x0000000f420f7223 */ /* 0x140fe4000001003c */
[----:B------:R-:W-:Y:S01]  /*5730*/  STL [R1+0xa4], R38 ;  /* 0x0000a42601007387 */ /* 0x000fe20000100800 */
[----:B------:R-:W-:-:S03]  /*5740*/  FFMA.FTZ R14, R66, R14, R60 ;  /* 0x0000000e420e7223 */ /* 0x000fc6000001003c */
[----:B------:R0:W-:Y:S01]  /*5750*/  STL [R1+0x80], R3 ;  /* 0x0000800301007387 */ /* 0x0001e20000100800 */
[----:B------:R-:W-:-:S03]  /*5760*/  FFMA.FTZ R10, R66, R10, R60 ;  /* 0x0000000a420a7223 */ /* 0x000fc6000001003c */
[----:B------:R-:W-:Y:S01]  /*5770*/  STL [R1+0x74], R15 ;  /* 0x0000740f01007387 */ /* 0x000fe20000100800 */
[----:B0-----:R-:W-:-:S03]  /*5780*/  FFMA.FTZ R3, R66, R12, R60 ;  /* 0x0000000c42037223 */ /* 0x001fc6000001003c */
[----:B------:R-:W-:Y:S01]  /*5790*/  STL [R1+0x68], R14 ;  /* 0x0000680e01007387 */ /* 0x000fe20000100800 */
[----:B------:R-:W-:-:S03]  /*57a0*/  FFMA.FTZ R8, R66, R8, R60 ;  /* 0x0000000842087223 */ /* 0x000fc6000001003c */
[----:B------:R0:W-:Y:S01]  /*57b0*/  STL [R1+0x5c], R3 ;  /* 0x00005c0301007387 */ /* 0x0001e20000100800 */
[C-C-:B------:R-:W-:Y:S01]  /*57c0*/  FFMA.FTZ R58, R66.reuse, R39, R60.reuse ;  /* 0x00000027423a7223 */ /* 0x140fe2000001003c */
[C-C-:B------:R-:W-:Y:S02]  /*57d0*/  FFMA.FTZ R59, R66.reuse, R62, R60.reuse ;  /* 0x0000003e423b7223 */ /* 0x140fe4000001003c */
[----:B------:R-:W-:Y:S01]  /*57e0*/  STL [R1+0x50], R10 ;  /* 0x0000500a01007387 */ /* 0x000fe20000100800 */
[----:B0-----:R-:W-:-:S05]  /*57f0*/  FFMA.FTZ R3, R66, R37, R60 ;  /* 0x0000002542037223 */ /* 0x001fca000001003c */
[----:B------:R-:W-:Y:S04]  /*5800*/  STL [R1+0x260], R3 ;  /* 0x0002600301007387 */ /* 0x000fe80000100800 */
[----:B------:R0:W-:Y:S04]  /*5810*/  STL [R1+0x44], R8 ;  /* 0x0000440801007387 */ /* 0x0001e80000100800 */
[----:B------:R-:W-:Y:S04]  /*5820*/  STL [R1+0x264], R58 ;  /* 0x0002643a01007387 */ /* 0x000fe80000100800 */
[----:B------:R1:W-:Y:S04]  /*5830*/  STL [R1+0x268], R59 ;  /* 0x0002683b01007387 */ /* 0x0003e80000100800 */
[----:B------:R-:W4:Y:S04]  /*5840*/  LDL.LU R65, [R1+0xc4] ;  /* 0x0000c40001417983 */ /* 0x000f280000300800 */
[----:B------:R-:W4:Y:S01]  /*5850*/  LDL.LU R79, [R1+0xc0] ;  /* 0x0000c000014f7983 */ /* 0x000f220000300800 */
[----:B--2---:R-:W-:-:S04]  /*5860*/  FADD.FTZ R2, R2, -R40 ;  /* 0x8000002802027221 */ /* 0x004fc80000010000 */
[----:B------:R-:W-:Y:S01]  /*5870*/  FMUL.FTZ R2, R41, R2 ;  /* 0x0000000229027220 */ /* 0x000fe20000410000 */
[----:B---3--:R-:W-:-:S03]  /*5880*/  FADD.FTZ R6, R6, -R40 ;  /* 0x8000002806067221 */ /* 0x008fc60000010000 */
[----:B------:R-:W-:Y:S01]  /*5890*/  FFMA.FTZ R105, R125, R2, R0 ;  /* 0x000000027d697223 */ /* 0x000fe20000010000 */
[----:B------:R-:W-:-:S04]  /*58a0*/  FMUL.FTZ R6, R41, R6 ;  /* 0x0000000629067220 */ /* 0x000fc80000410000 */
[----:B------:R-:W-:-:S05]  /*58b0*/  FFMA.FTZ R2, R125, R6, R0 ;  /* 0x000000067d027223 */ /* 0x000fca0000010000 */
[----:B------:R-:W-:Y:S04]  /*58c0*/  STL [R1+0x4], R2 ;  /* 0x0000040201007387 */ /* 0x000fe80000100800 */
[----:B------:R-:W2:Y:S04]  /*58d0*/  LDL.LU R78, [R1+0xbc] ;  /* 0x0000bc00014e7983 */ /* 0x000ea80000300800 */
[----:B------:R-:W3:Y:S04]  /*58e0*/  LDL.LU R77, [R1+0xb8] ;  /* 0x0000b800014d7983 */ /* 0x000ee80000300800 */
[----:B------:R-:W2:Y:S04]  /*58f0*/  LDL.LU R76, [R1+0xb4] ;  /* 0x0000b400014c7983 */ /* 0x000ea80000300800 */
[----:B------:R-:W3:Y:S04]  /*5900*/  LDL.LU R75, [R1+0xb0] ;  /* 0x0000b000014b7983 */ /* 0x000ee80000300800 */
[----:B------:R-:W3:Y:S04]  /*5910*/  LDL.LU R74, [R1+0xac] ;  /* 0x0000ac00014a7983 */ /* 0x000ee80000300800 */
[----:B------:R-:W3:Y:S04]  /*5920*/  LDL.LU R68, [R1+0xa8] ;  /* 0x0000a80001447983 */ /* 0x000ee80000300800 */
[----:B------:R-:W3:Y:S04]  /*5930*/  LDL.LU R64, [R1+0xa0] ;  /* 0x0000a00001407983 */ /* 0x000ee80000300800 */
[----:B------:R-:W3:Y:S01]  /*5940*/  LDL.LU R66, [R1+0x9c] ;  /* 0x00009c0001427983 */ /* 0x000ee20000300800 */
[--C-:B----4-:R-:W-:Y:S01]  /*5950*/  FADD.FTZ R7, R7, -R40.reuse ;  /* 0x8000002807077221 */ /* 0x110fe20000010000 */
[----:B0-----:R-:W-:-:S02]  /*5960*/  FADD.FTZ R8, R63, -R40 ;  /* 0x800000283f087221 */ /* 0x001fc40000010000 */
[----:B------:R-:W4:Y:S01]  /*5970*/  LDL.LU R63, [R1+0x98] ;  /* 0x00009800013f7983 */ /* 0x000f220000300800 */
[----:B------:R-:W-:-:S03]  /*5980*/  FADD.FTZ R9, R9, -R40 ;  /* 0x8000002809097221 */ /* 0x000fc60000010000 */
[----:B------:R-:W4:Y:S01]  /*5990*/  LDL.LU R62, [R1+0x94] ;  /* 0x00009400013e7983 */ /* 0x000f220000300800 */
[C---:B------:R-:W-:Y:S01]  /*59a0*/  FMUL.FTZ R7, R41.reuse, R7 ;  /* 0x0000000729077220 */ /* 0x040fe20000410000 */
[--C-:B------:R-:W-:Y:S02]  /*59b0*/  FADD.FTZ R10, R36, -R40.reuse ;  /* 0x80000028240a7221 */ /* 0x100fe40000010000 */
[----:B------:R-:W4:Y:S01]  /*59c0*/  LDL.LU R60, [R1+0x90] ;  /* 0x00009000013c7983 */ /* 0x000f220000300800 */
[----:B------:R-:W-:Y:S01]  /*59d0*/  FMUL.FTZ R8, R41, R8 ;  /* 0x0000000829087220 */ /* 0x000fe20000410000 */
[--C-:B------:R-:W-:Y:S02]  /*59e0*/  FADD.FTZ R11, R11, -R40.reuse ;  /* 0x800000280b0b7221 */ /* 0x100fe40000010000 */
[----:B------:R-:W4:Y:S01]  /*59f0*/  LDL.LU R39, [R1+0x8c] ;  /* 0x00008c0001277983 */ /* 0x000f220000300800 */
[----:B------:R-:W-:Y:S01]  /*5a00*/  FMUL.FTZ R9, R41, R9 ;  /* 0x0000000929097220 */ /* 0x000fe20000410000 */
[----:B------:R-:W-:-:S02]  /*5a10*/  FADD.FTZ R12, R13, -R40 ;  /* 0x800000280d0c7221 */ /* 0x000fc40000010000 */
[----:B------:R-:W4:Y:S01]  /*5a20*/  LDL.LU R38, [R1+0x88] ;  /* 0x0000880001267983 */ /* 0x000f220000300800 */
[----:B------:R-:W-:-:S03]  /*5a30*/  FMUL.FTZ R10, R41, R10 ;  /* 0x0000000a290a7220 */ /* 0x000fc60000410000 */
[----:B------:R-:W4:Y:S01]  /*5a40*/  LDL.LU R37, [R1+0x7c] ;  /* 0x00007c0001257983 */ /* 0x000f220000300800 */
[----:B------:R-:W-:-:S03]  /*5a50*/  FMUL.FTZ R11, R41, R11 ;  /* 0x0000000b290b7220 */ /* 0x000fc60000410000 */
[----:B------:R-:W4:Y:S01]  /*5a60*/  LDL.LU R36, [R1+0x70] ;  /* 0x0000700001247983 */ /* 0x000f220000300800 */
[----:B-1----:R-:W-:-:S03]  /*5a70*/  FFMA.FTZ R59, R125, R7, R0 ;  /* 0x000000077d3b7223 */ /* 0x002fc60000010000 */
[----:B------:R-:W4:Y:S01]  /*5a80*/  LDL.LU R15, [R1+0x64] ;  /* 0x00006400010f7983 */ /* 0x000f220000300800 */
[----:B------:R-:W-:Y:S01]  /*5a90*/  FMUL.FTZ R12, R41, R12 ;  /* 0x0000000c290c7220 */ /* 0x000fe20000410000 */
[C-C-:B------:R-:W-:Y:S02]  /*5aa0*/  FFMA.FTZ R58, R125.reuse, R8, R0.reuse ;  /* 0x000000087d3a7223 */ /* 0x140fe40000010000 */
[----:B------:R-:W4:Y:S01]  /*5ab0*/  LDL.LU R14, [R1+0x58] ;  /* 0x00005800010e7983 */ /* 0x000f220000300800 */
[----:B------:R-:W-:-:S03]  /*5ac0*/  FFMA.FTZ R3, R125, R9, R0 ;  /* 0x000000097d037223 */ /* 0x000fc60000010000 */
[----:B------:R-:W4:Y:S01]  /*5ad0*/  LDL.LU R13, [R1+0x4c] ;  /* 0x00004c00010d7983 */ /* 0x000f220000300800 */
[C-C-:B------:R-:W-:Y:S01]  /*5ae0*/  FFMA.FTZ R124, R125.reuse, R10, R0.reuse ;  /* 0x0000000a7d7c7223 */ /* 0x140fe20000010000 */
[C-C-:B------:R-:W-:Y:S01]  /*5af0*/  FFMA.FTZ R123, R125.reuse, R11, R0.reuse ;  /* 0x0000000b7d7b7223 */ /* 0x140fe20000010000 */
[----:B------:R-:W-:Y:S01]  /*5b00*/  FFMA.FTZ R122, R125, R12, R0 ;  /* 0x0000000c7d7a7223 */ /* 0x000fe20000010000 */
[----:B------:R-:W-:Y:S04]  /*5b10*/  STL [R1+0x26c], R59 ;  /* 0x00026c3b01007387 */ /* 0x000fe80000100800 */
[----:B------:R-:W-:Y:S04]  /*5b20*/  STL [R1+0x270], R58 ;  /* 0x0002703a01007387 */ /* 0x000fe80000100800 */
[----:B------:R0:W-:Y:S04]  /*5b30*/  STL [R1+0x274], R3 ;  /* 0x0002740301007387 */ /* 0x0001e80000100800 */
[----:B------:R1:W-:Y:S04]  /*5b40*/  STL [R1+0x278], R124 ;  /* 0x0002787c01007387 */ /* 0x0003e80000100800 */
[----:B------:R-:W-:Y:S04]  /*5b50*/  STL [R1+0x27c], R123 ;  /* 0x00027c7b01007387 */ /* 0x000fe80000100800 */
[----:B------:R1:W-:Y:S01]  /*5b60*/  STL [R1+0x280], R122 ;  /* 0x0002807a01007387 */ /* 0x0003e20000100800 */
[----:B------:R-:W-:-:S04]  /*5b70*/  FADD.FTZ R50, R50, -R40 ;  /* 0x8000002832327221 */ /* 0x000fc80000010000 */
[----:B------:R-:W-:-:S04]  /*5b80*/  FMUL.FTZ R50, R41, R50 ;  /* 0x0000003229327220 */ /* 0x000fc80000410000 */
[----:B------:R-:W-:Y:S01]  /*5b90*/  FFMA.FTZ R10, R125, R50, R0 ;  /* 0x000000327d0a7223 */ /* 0x000fe20000010000 */
[--C-:B--2---:R-:W-:Y:S02]  /*5ba0*/  FADD.FTZ R99, R76, -R40.reuse ;  /* 0x800000284c637221 */ /* 0x104fe40000010000 */
[----:B------:R-:W2:Y:S01]  /*5bb0*/  LDL.LU R76, [R1+0x148] ;  /* 0x00014800014c7983 */ /* 0x000ea20000300800 */
[----:B---3--:R-:W-:-:S03]  /*5bc0*/  FADD.FTZ R98, R75, -R40 ;  /* 0x800000284b627221 */ /* 0x008fc60000010000 */
[----:B------:R-:W3:Y:S01]  /*5bd0*/  LDL.LU R75, [R1+0x150] ;  /* 0x00015000014b7983 */ /* 0x000ee20000300800 */
[----:B------:R-:W-:-:S03]  /*5be0*/  FADD.FTZ R97, R74, -R40 ;  /* 0x800000284a617221 */ /* 0x000fc60000010000 */
[----:B------:R-:W3:Y:S01]  /*5bf0*/  LDL.LU R74, [R1+0x154] ;  /* 0x00015400014a7983 */ /* 0x000ee20000300800 */
[----:B------:R-:W-:-:S03]  /*5c00*/  FADD.FTZ R100, R77, -R40 ;  /* 0x800000284d647221 */ /* 0x000fc60000010000 */
[----:B0-----:R-:W3:Y:S04]  /*5c10*/  LDL.LU R3, [R1+0x160] ;  /* 0x0001600001037983 */ /* 0x001ee80000300800 */
[----:B------:R-:W3:Y:S01]  /*5c20*/  LDL.LU R77, [R1+0x164] ;  /* 0x00016400014d7983 */ /* 0x000ee20000300800 */
[----:B------:R-:W-:-:S03]  /*5c30*/  FADD.FTZ R50, R66, -R40 ;  /* 0x8000002842327221 */ /* 0x000fc60000010000 */
[----:B------:R-:W3:Y:S04]  /*5c40*/  LDL.LU R66, [R1+0x16c] ;  /* 0x00016c0001427983 */ /* 0x000ee80000300800 */
[----:B------:R-:W3:Y:S04]  /*5c50*/  LDL.LU R59, [R1+0x170] ;  /* 0x00017000013b7983 */ /* 0x000ee80000300800 */
[----:B------:R-:W3:Y:S01]  /*5c60*/  LDL.LU R58, [R1+0x174] ;  /* 0x00017400013a7983 */ /* 0x000ee20000300800 */
[--C-:B------:R-:W-:Y:S01]  /*5c70*/  FADD.FTZ R48, R48, -R40.reuse ;  /* 0x8000002830307221 */ /* 0x100fe20000010000 */
[--C-:B------:R-:W-:Y:S01]  /*5c80*/  FADD.FTZ R52, R52, -R40.reuse ;  /* 0x8000002834347221 */ /* 0x100fe20000010000 */
[--C-:B------:R-:W-:Y:S01]  /*5c90*/  FADD.FTZ R69, R69, -R40.reuse ;  /* 0x8000002845457221 */ /* 0x100fe20000010000 */
[--C-:B------:R-:W-:Y:S01]  /*5ca0*/  FADD.FTZ R56, R56, -R40.reuse ;  /* 0x8000002838387221 */ /* 0x100fe20000010000 */
[C---:B------:R-:W-:Y:S01]  /*5cb0*/  FMUL.FTZ R48, R41.reuse, R48 ;  /* 0x0000003029307220 */ /* 0x040fe20000410000 */
[--C-:B------:R-:W-:Y:S01]  /*5cc0*/  FADD.FTZ R54, R54, -R40.reuse ;  /* 0x8000002836367221 */ /* 0x100fe20000010000 */
[--C-:B------:R-:W-:Y:S01]  /*5cd0*/  FADD.FTZ R46, R46, -R40.reuse ;  /* 0x800000282e2e7221 */ /* 0x100fe20000010000 */
[--C-:B------:R-:W-:Y:S01]  /*5ce0*/  FADD.FTZ R44, R44, -R40.reuse ;  /* 0x800000282c2c7221 */ /* 0x100fe20000010000 */
[--C-:B------:R-:W-:Y:S01]  /*5cf0*/  FADD.FTZ R42, R42, -R40.reuse ;  /* 0x800000282a2a7221 */ /* 0x100fe20000010000 */
[--C-:B------:R-:W-:Y:S01]  /*5d00*/  FADD.FTZ R16, R16, -R40.reuse ;  /* 0x8000002810107221 */ /* 0x100fe20000010000 */
[C---:B------:R-:W-:Y:S01]  /*5d10*/  FMUL.FTZ R52, R41.reuse, R52 ;  /* 0x0000003429347220 */ /* 0x040fe20000410000 */
[----:B------:R-:W-:Y:S01]  /*5d20*/  FMUL.FTZ R69, R41, R69 ;  /* 0x0000004529457220 */ /* 0x000fe20000410000 */
        /* <DEDUP_REMOVED lines=13> */
[----:B------:R-:W-:Y:S01]  /*5e00*/  FFMA.FTZ R9, R125, R48, R0 ;  /* 0x000000307d097223 */ /* 0x000fe20000010000 */
[C---:B------:R-:W-:Y:S01]  /*5e10*/  FMUL.FTZ R56, R41.reuse, R56 ;  /* 0x0000003829387220 */ /* 0x040fe20000410000 */
[C---:B------:R-:W-:Y:S01]  /*5e20*/  FMUL.FTZ R54, R41.reuse, R54 ;  /* 0x0000003629367220 */ /* 0x040fe20000410000 */
[C---:B------:R-:W-:Y:S01]  /*5e30*/  FMUL.FTZ R46, R41.reuse, R46 ;  /* 0x0000002e292e7220 */ /* 0x040fe20000410000 */
[C---:B------:R-:W-:Y:S01]  /*5e40*/  FMUL.FTZ R44, R41.reuse, R44 ;  /* 0x0000002c292c7220 */ /* 0x040fe20000410000 */
[----:B------:R-:W-:Y:S01]  /*5e50*/  FMUL.FTZ R42, R41, R42 ;  /* 0x0000002a292a7220 */ /* 0x000fe20000410000 */
[--C-:B------:R-:W-:Y:S01]  /*5e60*/  FADD.FTZ R65, R65, -R40.reuse ;  /* 0x8000002841417221 */ /* 0x100fe20000010000 */
[--C-:B----4-:R-:W-:Y:S01]  /*5e70*/  FADD.FTZ R48, R62, -R40.reuse ;  /* 0x800000283e307221 */ /* 0x110fe20000010000 */
[----:B------:R-:W-:Y:S01]  /*5e80*/  FMUL.FTZ R16, R41, R16 ;  /* 0x0000001029107220 */ /* 0x000fe20000410000 */
[----:B------:R-:W-:Y:S01]  /*5e90*/  FADD.FTZ R62, R60, -R40 ;  /* 0x800000283c3e7221 */ /* 0x000fe20000010000 */
[----:B------:R-:W-:Y:S01]  /*5ea0*/  FFMA.FTZ R106, R125, R52, R0 ;  /* 0x000000347d6a7223 */ /* 0x000fe20000010000 */
[----:B------:R-:W-:Y:S01]  /*5eb0*/  FADD.FTZ R60, R38, -R40 ;  /* 0x80000028263c7221 */ /* 0x000fe20000010000 */
        /* <DEDUP_REMOVED lines=14> */
[----:B------:R-:W-:Y:S01]  /*5fa0*/  FFMA.FTZ R2, R125, R69, R0 ;  /* 0x000000457d027223 */ /* 0x000fe20000010000 */
[--C-:B------:R-:W-:Y:S01]  /*5fb0*/  FADD.FTZ R52, R13, -R40.reuse ;  /* 0x800000280d347221 */ /* 0x100fe20000010000 */
[----:B------:R-:W-:Y:S01]  /*5fc0*/  FADD.FTZ R38, R55, -R40 ;  /* 0x8000002837267221 */ /* 0x000fe20000010000 */
[----:B------:R-:W4:Y:S01]  /*5fd0*/  LDL.LU R18, [R1+0x284] ;  /* 0x0002840001127983 */ /* 0x000f220000300800 */
[C-C-:B------:R-:W-:Y:S01]  /*5fe0*/  FFMA.FTZ R108, R125.reuse, R56, R0.reuse ;  /* 0x000000387d6c7223 */ /* 0x140fe20000010000 */
[C-C-:B------:R-:W-:Y:S01]  /*5ff0*/  FFMA.FTZ R107, R125.reuse, R54, R0.reuse ;  /* 0x000000367d6b7223 */ /* 0x140fe20000010000 */
[C-C-:B------:R-:W-:Y:S01]  /*6000*/  FFMA.FTZ R8, R125.reuse, R46, R0.reuse ;  /* 0x0000002e7d087223 */ /* 0x140fe20000010000 */
[C-C-:B------:R-:W-:Y:S01]  /*6010*/  FFMA.FTZ R7, R125.reuse, R44, R0.reuse ;  /* 0x0000002c7d077223 */ /* 0x140fe20000010000 */
[----:B------:R-:W-:Y:S01]  /*6020*/  FFMA.FTZ R6, R125, R42, R0 ;  /* 0x0000002a7d067223 */ /* 0x000fe20000010000 */
[----:B------:R-:W-:Y:S01]  /*6030*/  FADD.FTZ R96, R68, -R40 ;  /* 0x8000002844607221 */ /* 0x000fe20000010000 */
[----:B------:R-:W-:Y:S01]  /*6040*/  FMUL.FTZ R55, R41, R65 ;  /* 0x0000004129377220 */ /* 0x000fe20000410000 */
[----:B------:R-:W4:Y:S01]  /*6050*/  LDL.LU R69, [R1+0x178] ;  /* 0x0001780001457983 */ /* 0x000f220000300800 */
[----:B------:R-:W-:Y:S01]  /*6060*/  FFMA.FTZ R109, R125, R16, R0 ;  /* 0x000000107d6d7223 */ /* 0x000fe20000010000 */
[--C-:B------:R-:W-:Y:S01]  /*6070*/  FADD.FTZ R46, R39, -R40.reuse ;  /* 0x80000028272e7221 */ /* 0x100fe20000010000 */
[--C-:B------:R-:W-:Y:S01]  /*6080*/  FADD.FTZ R44, R37, -R40.reuse ;  /* 0x80000028252c7221 */ /* 0x100fe20000010000 */
[--C-:B------:R-:W-:Y:S01]  /*6090*/  FADD.FTZ R56, R36, -R40.reuse ;  /* 0x8000002824387221 */ /* 0x100fe20000010000 */
[--C-:B------:R-:W-:Y:S01]  /*60a0*/  FADD.FTZ R42, R15, -R40.reuse ;  /* 0x800000280f2a7221 */ /* 0x100fe20000010000 */
[--C-:B------:R-:W-:Y:S01]  /*60b0*/  FADD.FTZ R54, R14, -R40.reuse ;  /* 0x800000280e367221 */ /* 0x100fe20000010000 */
        /* <DEDUP_REMOVED lines=26> */
[--C-:B------:R-:W-:Y:S01]  /*6260*/  FFMA.FTZ R110, R125, R80, R0.reuse ;  /* 0x000000507d6e7223 */ /* 0x100fe20000010000 */
[----:B------:R-:W-:Y:S01]  /*6270*/  FMUL.FTZ R40, R41, R52 ;  /* 0x0000003429287220 */ /* 0x000fe20000410000 */
[----:B------:R-:W-:Y:S01]  /*6280*/  FFMA.FTZ R0, R125, R71, R0 ;  /* 0x000000477d007223 */ /* 0x000fe20000010000 */
[----:B------:R-:W-:Y:S01]  /*6290*/  FFMA.FTZ R52, R67, R55, R61 ;  /* 0x0000003743347223 */ /* 0x000fe2000001003d */
[----:B------:R-:W-:Y:S01]  /*62a0*/  FMUL.FTZ R53, R41, R54 ;  /* 0x0000003629357220 */ /* 0x000fe20000410000 */
[----:B------:R-:W4:Y:S01]  /*62b0*/  LDL.LU R71, [R1+0x184] ;  /* 0x0001840001477983 */ /* 0x000f220000300800 */
[----:B------:R-:W-:-:S03]  /*62c0*/  LEA R54, P1, R5, UR10, 0x1 ;  /* 0x0000000a05367c11 */ /* 0x000fc6000f8208ff */
[----:B------:R-:W4:Y:S01]  /*62d0*/  LDL.LU R70, [R1+0x18c] ;  /* 0x00018c0001467983 */ /* 0x000f220000300800 */
[----:B------:R-:W-:Y:S01]  /*62e0*/  F2FP.F16.F32.PACK_AB R105, R52, R105 ;  /* 0x000000693469723e */ /* 0x000fe200000000ff */
[C---:B------:R-:W-:Y:S01]  /*62f0*/  FMUL.FTZ R43, R41.reuse, R56 ;  /* 0x00000038292b7220 */ /* 0x040fe20000410000 */
[----:B------:R-:W-:Y:S01]  /*6300*/  LEA R52, P2, R4, UR10, 0x1 ;  /* 0x0000000a04347c11 */ /* 0x000fe2000f8408ff */
[----:B------:R-:W4:Y:S01]  /*6310*/  LDL.LU R73, [R1+0x194] ;  /* 0x0001940001497983 */ /* 0x000f220000300800 */
[C---:B------:R-:W-:Y:S01]  /*6320*/  FMUL.FTZ R102, R41.reuse, R102 ;  /* 0x0000006629667220 */ /* 0x040fe20000410000 */
[C---:B------:R-:W-:Y:S01]  /*6330*/  FMUL.FTZ R101, R41.reuse, R101 ;  /* 0x0000006529657220 */ /* 0x040fe20000410000 */
        /* <DEDUP_REMOVED lines=56> */
[----:B--2---:R-:W-:-:S02]  /*66c0*/  LEA.HI.X R55, R5, UR11, R76, 0x1, P1 ;  /* 0x0000000b05377c11 */ /* 0x004fc400088f0c4c */
[----:B------:R-:W-:Y:S02]  /*66d0*/  LEA R56, P1, R17, UR10, 0x1 ;  /* 0x0000000a11387c11 */ /* 0x000fe4000f8208ff */
[----:B---3--:R-:W-:Y:S02]  /*66e0*/  LEA.HI.X R53, R4, UR11, R75, 0x1, P2 ;  /* 0x0000000b04357c11 */ /* 0x008fe400090f0c4b */
[----:B------:R-:W2:Y:S01]  /*66f0*/  LDL.LU R75, [R1+0x19c] ;  /* 0x00019c00014b7983 */ /* 0x000ea20000300800 */
[----:B------:R-:W-:Y:S02]  /*6700*/  LEA R4, P2, R35, UR10, 0x1 ;  /* 0x0000000a23047c11 */ /* 0x000fe4000f8408ff */
[----:B------:R-:W-:Y:S02]  /*6710*/  LEA.HI.X R57, R17, UR11, R74, 0x1, P1 ;  /* 0x0000000b11397c11 */ /* 0x000fe400088f0c4a */
[----:B------:R-:W3:Y:S01]  /*6720*/  LDL.LU R74, [R1+0x1a8] ;  /* 0x0001a800014a7983 */ /* 0x000ee20000300800 */
[----:B------:R-:W-:-:S02]  /*6730*/  LEA R60, P1, R34, UR10, 0x1 ;  /* 0x0000000a223c7c11 */ /* 0x000fc4000f8208ff */
[----:B------:R-:W-:Y:S01]  /*6740*/  LEA.HI.X R5, R35, UR11, R3, 0x1, P2 ;  /* 0x0000000b23057c11 */ /* 0x000fe200090f0c03 */
[----:B------:R-:W3:Y:S01]  /*6750*/  LDL.LU R76, [R1+0x1b8] ;  /* 0x0001b800014c7983 */ /* 0x000ee20000300800 */
[----:B------:R-:W-:Y:S02]  /*6760*/  LEA.HI.X R61, R34, UR11, R77, 0x1, P1 ;  /* 0x0000000b223d7c11 */ /* 0x000fe400088f0c4d */
[C---:B------:R-:W-:Y:S01]  /*6770*/  LEA R34, P1, R32.reuse, UR10, 0x1 ;  /* 0x0000000a20227c11 */ /* 0x040fe2000f8208ff */
        /* <DEDUP_REMOVED lines=8> */
[----:B------:R-:W3:Y:S01]  /*6800*/  LDL.LU R58, [R1+0x1bc] ;  /* 0x0001bc00013a7983 */ /* 0x000ee20000300800 */
[C---:B------:R-:W-:Y:S02]  /*6810*/  LEA R32, P1, R30.reuse, UR10, 0x1 ;  /* 0x0000000a1e207c11 */ /* 0x040fe4000f8208ff */
[----:B------:R-:W-:Y:S01]  /*6820*/  LEA R66, P2, R29, UR10, 0x1 ;  /* 0x0000000a1d427c11 */ /* 0x000fe2000f8408ff */
[----:B------:R-:W3:Y:S04]  /*6830*/  LDL.LU R80, [R1+0x10] ;  /* 0x0000100001507983 */ /* 0x000ee80000300800 */
[----:B------:R-:W3:Y:S04]  /*6840*/  LDL.LU R81, [R1+0x1c0] ;  /* 0x0001c00001517983 */ /* 0x000ee80000300800 */
[----:B-1----:R-:W3:Y:S01]  /*6850*/  LDL.LU R124, [R1+0xc8] ;  /* 0x0000c800017c7983 */ /* 0x002ee20000300800 */
        /* <DEDUP_REMOVED lines=9> */
[C---:B------:R-:W-:Y:S02]  /*68f0*/  LEA R26, P1, R24.reuse, UR10, 0x1 ;  /* 0x0000000a181a7c11 */ /* 0x040fe4000f8208ff */
[----:B------:R-:W-:Y:S02]  /*6900*/  LEA.HI.X R71, R25, UR11, R72, 0x1, P2 ;  /* 0x0000000b19477c11 */ /* 0x000fe400090f0c48 */
[----:B------:R-:W-:Y:S02]  /*6910*/  LEA R72, P2, R23, UR10, 0x1 ;  /* 0x0000000a17487c11 */ /* 0x000fe4000f8408ff */
[----:B--2---:R-:W-:-:S02]  /*6920*/  LEA.HI.X R27, R24, UR11, R75, 0x1, P1 ;  /* 0x0000000b181b7c11 */ /* 0x004fc400088f0c4b */
[C---:B------:R-:W-:Y:S02]  /*6930*/  LEA R24, P1, R22.reuse, UR10, 0x1 ;  /* 0x0000000a16187c11 */ /* 0x040fe4000f8208ff */
[----:B---3--:R-:W-:Y:S02]  /*6940*/  LEA.HI.X R73, R23, UR11, R74, 0x1, P2 ;  /* 0x0000000b17497c11 */ /* 0x008fe400090f0c4a */
[C---:B------:R-:W-:Y:S02]  /*6950*/  LEA R74, P2, R21.reuse, UR10, 0x1 ;  /* 0x0000000a154a7c11 */ /* 0x040fe4000f8408ff */
[----:B------:R-:W-:Y:S02]  /*6960*/  LEA.HI.X R25, R22, UR11, R76, 0x1, P1 ;  /* 0x0000000b16197c11 */ /* 0x000fe400088f0c4c */
[----:B------:R-:W-:Y:S02]  /*6970*/  LEA.HI.X R75, R21, UR11, R3, 0x1, P2 ;  /* 0x0000000b154b7c11 */ /* 0x000fe400090f0c03 */
[C---:B------:R-:W-:Y:S01]  /*6980*/  LEA R76, P2, R19.reuse, UR10, 0x1 ;  /* 0x0000000a134c7c11 */ /* 0x040fe2000f8408ff */
[----:B------:R-:W2:Y:S04]  /*6990*/  LDL.LU R3, [R1+0x11c] ;  /* 0x00011c0001037983 */ /* 0x000ea80000300800 */
[----:B------:R-:W3:Y:S01]  /*69a0*/  LDL.LU R82, [R1+0x14] ;  /* 0x0000140001527983 */ /* 0x000ee20000300800 */
[----:B------:R-:W-:-:S03]  /*69b0*/  LEA.HI.X R77, R19, UR11, R59, 0x1, P2 ;  /* 0x0000000b134d7c11 */ /* 0x000fc600090f0c3b */
[----:B------:R-:W4:Y:S04]  /*69c0*/  LDL.LU R83, [R1+0x1c4] ;  /* 0x0001c40001537983 */ /* 0x000f280000300800 */
[----:B------:R-:W2:Y:S04]  /*69d0*/  LDL.LU R84, [R1+0x1c8] ;  /* 0x0001c80001547983 */ /* 0x000ea80000300800 */
[----:B------:R-:W2:Y:S04]  /*69e0*/  LDL.LU R59, [R1+0x18] ;  /* 0x00001800013b7983 */ /* 0x000ea80000300800 */
[----:B------:R-:W2:Y:S01]  /*69f0*/  LDL.LU R87, [R1+0x1cc] ;  /* 0x0001cc0001577983 */ /* 0x000ea20000300800 */
[----:B------:R-:W-:-:S03]  /*6a00*/  LEA R22, P1, R20, UR10, 0x1 ;  /* 0x0000000a14167c11 */ /* 0x000fc6000f8208ff */
[----:B------:R-:W2:Y:S04]  /*6a10*/  LDL.LU R86, [R1+0x1c] ;  /* 0x00001c0001567983 */ /* 0x000ea80000300800 */
[----:B------:R-:W2:Y:S04]  /*6a20*/  LDL.LU R89, [R1+0x1d4] ;  /* 0x0001d40001597983 */ /* 0x000ea80000300800 */
[----:B------:R-:W2:Y:S01]  /*6a30*/  LDL.LU R88, [R1+0x20] ;  /* 0x0000200001587983 */ /* 0x000ea20000300800 */
[----:B------:R-:W-:-:S03]  /*6a40*/  LEA.HI.X R23, R20, UR11, R78, 0x1, P1 ;  /* 0x0000000b14177c11 */ /* 0x000fc600088f0c4e */
[----:B------:R-:W2:Y:S01]  /*6a50*/  LDL.LU R91, [R1+0x1d0] ;  /* 0x0001d000015b7983 */ /* 0x000ea20000300800 */
[----:B------:R-:W-:-:S03]  /*6a60*/  LEA R20, P1, R18, UR10, 0x1 ;  /* 0x0000000a12147c11 */ /* 0x000fc6000f8208ff */
[----:B------:R-:W2:Y:S04]  /*6a70*/  LDL.LU R90, [R1+0x24] ;  /* 0x00002400015a7983 */ /* 0x000ea80000300800 */
[----:B------:R-:W2:Y:S01]  /*6a80*/  LDL.LU R93, [R1+0x1d8] ;  /* 0x0001d800015d7983 */ /* 0x000ea20000300800 */
[----:B------:R-:W-:-:S03]  /*6a90*/  LEA.HI.X R21, R18, UR11, R58, 0x1, P1 ;  /* 0x0000000b12157c11 */ /* 0x000fc600088f0c3a */
[----:B------:R-:W2:Y:S04]  /*6aa0*/  LDL.LU R92, [R1+0x28] ;  /* 0x00002800015c7983 */ /* 0x000ea80000300800 */
[----:B------:R-:W2:Y:S04]  /*6ab0*/  LDL.LU R94, [R1+0x2c] ;  /* 0x00002c00015e7983 */ /* 0x000ea80000300800 */
[----:B------:R-:W2:Y:S04]  /*6ac0*/  LDL.LU R122, [R1+0x30] ;  /* 0x00003000017a7983 */ /* 0x000ea80000300800 */
[----:B------:R-:W2:Y:S04]  /*6ad0*/  LDL.LU R58, [R1+0x4] ;  /* 0x00000400013a7983 */ /* 0x000ea80000300800 */
[----:B------:R-:W2:Y:S01]  /*6ae0*/  LDL.LU R95, [R1+0x1dc] ;  /* 0x0001dc00015f7983 */ /* 0x000ea20000300800 */
[----:B------:R-:W-:-:S03]  /*6af0*/  LEA R78, P2, R80, UR10, 0x1 ;  /* 0x0000000a504e7c11 */ /* 0x000fc6000f8408ff */
[----:B------:R-:W2:Y:S01]  /*6b00*/  LDL.LU R123, [R1+0x38] ;  /* 0x00003800017b7983 */ /* 0x000ea20000300800 */
[----:B------:R-:W-:Y:S02]  /*6b10*/  LEA.HI.X R79, R80, UR11, R81, 0x1, P2 ;  /* 0x0000000b504f7c11 */ /* 0x000fe400090f0c51 */
[----:B---3--:R-:W-:-:S04]  /*6b20*/  LEA R18, P1, R82, UR10, 0x1 ;  /* 0x0000000a52127c11 */ /* 0x008fc8000f8208ff */
[----:B----4-:R-:W-:Y:S02]  /*6b30*/  LEA.HI.X R19, R82, UR11, R83, 0x1, P1 ;  /* 0x0000000b52137c11 */ /* 0x010fe400088f0c53 */
[----:B--2---:R-:W-:-:S04]  /*6b40*/  LEA R80, P2, R59, UR10, 0x1 ;  /* 0x0000000a3b507c11 */ /* 0x004fc8000f8408ff */
[----:B------:R-:W-:Y:S02]  /*6b50*/  LEA.HI.X R81, R59, UR11, R84, 0x1, P2 ;  /* 0x0000000b3b517c11 */ /* 0x000fe400090f0c54 */
[----:B------:R-:W2:Y:S01]  /*6b60*/  LDL.LU R59, [R1+0xd0] ;  /* 0x0000d000013b7983 */ /* 0x000ea20000300800 */
[----:B------:R-:W-:-:S04]  /*6b70*/  LEA R82, P1, R86, UR10, 0x1 ;  /* 0x0000000a56527c11 */ /* 0x000fc8000f8208ff */
        /* <DEDUP_REMOVED lines=8> */
[----:B------:R-:W3:Y:S01]  /*6c00*/  LDL.LU R93, [R1+0x1e4] ;  /* 0x0001e400015d7983 */ /* 0x000ee20000300800 */
[----:B------:R-:W-:-:S03]  /*6c10*/  LEA.HI.X R91, R94, UR11, R95, 0x1, P1 ;  /* 0x0000000b5e5b7c11 */ /* 0x000fc600088f0c5f */
[----:B------:R-:W4:Y:S01]  /*6c20*/  LDL.LU R95, [R1+0x1e0] ;  /* 0x0001e000015f7983 */ /* 0x000f220000300800 */
[----:B------:R-:W-:Y:S02]  /*6c30*/  LEA R92, P2, R122, UR10, 0x1 ;  /* 0x0000000a7a5c7c11 */ /* 0x000fe4000f8408ff */
[----:B------:R-:W-:Y:S02]  /*6c40*/  LEA R94, P1, R123, UR10, 0x1 ;  /* 0x0000000a7b5e7c11 */ /* 0x000fe4000f8208ff */
[----:B------:R-:W-:Y:S01]  /*6c50*/  PRMT R125, R104, 0x7632, R125 ;  /* 0x00007632687d7816 */ /* 0x000fe2000000007d */
[----:B------:R0:W-:Y:S01]  /*6c60*/  STG.E.U16 desc[UR6][R54.64], R104 ;  /* 0x0000006836007986 */ /* 0x0001e2000c101506 */
[----:B------:R-:W-:-:S03]  /*6c70*/  F2FP.F16.F32.PACK_AB R17, R124, R3 ;  /* 0x000000037c11723e */ /* 0x000fc600000000ff */
[----:B------:R-:W-:Y:S01]  /*6c80*/  STG.E.U16 desc[UR6][R54.64+0x2], R125 ;  /* 0x0000027d36007986 */ /* 0x000fe2000c101506 */
[----:B------:R-:W-:-:S03]  /*6c90*/  F2FP.F16.F32.PACK_AB R102, R102, R58 ;  /* 0x0000003a6666723e */ /* 0x000fc600000000ff */
[----:B------:R-:W-:Y:S01]  /*6ca0*/  STG.E.U16 desc[UR6][R54.64+0x4], R105 ;  /* 0x0000046936007986 */ /* 0x000fe2000c101506 */
[----:B0-----:R-:W-:-:S05]  /*6cb0*/  PRMT R104, R105, 0x7632, R104 ;  /* 0x0000763269687816 */ /* 0x001fca0000000068 */
[----:B------:R0:W-:Y:S01]  /*6cc0*/  STG.E.U16 desc[UR6][R54.64+0x6], R104 ;  /* 0x0000066836007986 */ /* 0x0001e2000c101506 */
[----:B---3--:R-:W-:-:S03]  /*6cd0*/  LEA.HI.X R93, R122, UR11, R93, 0x1, P2 ;  /* 0x0000000b7a5d7c11 */ /* 0x008fc600090f0c5d */
[----:B------:R-:W3:Y:S01]  /*6ce0*/  LDL.LU R122, [R1+0x280] ;  /* 0x00028000017a7983 */ /* 0x000ee20000300800 */
[----:B----4-:R-:W-:-:S03]  /*6cf0*/  LEA.HI.X R95, R123, UR11, R95, 0x1, P1 ;  /* 0x0000000b7b5f7c11 */ /* 0x010fc600088f0c5f */
[----:B------:R2:W-:Y:S01]  /*6d00*/  STG.E.U16 desc[UR6][R52.64], R17 ;  /* 0x0000001134007986 */ /* 0x0005e2000c101506 */
[----:B0-----:R-:W-:Y:S01]  /*6d10*/  PRMT R55, R17, 0x7632, R55 ;  /* 0x0000763211377816 */ /* 0x001fe20000000037 */
[----:B------:R-:W-:Y:S02]  /*6d20*/  ULDC.64 UR10, c[0x0][0x238] ;  /* 0x00008e00000a7ab9 */ /* 0x000fe40000000a00 */
[----:B------:R-:W4:Y:S04]  /*6d30*/  LDL.LU R123, [R1+0x27c] ;  /* 0x00027c00017b7983 */ /* 0x000f280000300800 */
[----:B------:R-:W3:Y:S04]  /*6d40*/  LDL.LU R124, [R1+0x278] ;  /* 0x00027800017c7983 */ /* 0x000ee80000300800 */
[----:B------:R-:W4:Y:S04]  /*6d50*/  LDL.LU R3, [R1+0x274] ;  /* 0x0002740001037983 */ /* 0x000f280000300800 */
[----:B------:R-:W3:Y:S04]  /*6d60*/  LDL.LU R125, [R1+0x124] ;  /* 0x00012400017d7983 */ /* 0x000ee80000300800 */
[----:B------:R-:W3:Y:S04]  /*6d70*/  LDL.LU R105, [R1+0xe0] ;  /* 0x0000e00001697983 */ /* 0x000ee80000300800 */
[----:B------:R-:W4:Y:S04]  /*6d80*/  LDL.LU R58, [R1+0x270] ;  /* 0x00027000013a7983 */ /* 0x000f280000300800 */
[----:B------:R-:W2:Y:S01]  /*6d90*/  LDL.LU R104, [R1+0x120] ;  /* 0x0001200001687983 */ /* 0x000ea20000300800 */
[----:B------:R-:W-:-:S02]  /*6da0*/  PRMT R54, R102, 0x7632, R54 ;  /* 0x0000763266367816 */ /* 0x000fc40000000036 */
[----:B--2---:R-:W-:Y:S02]  /*6db0*/  F2FP.F16.F32.PACK_AB R17, R59, R104 ;  /* 0x000000683b11723e */ /* 0x004fe400000000ff */
[----:B------:R-:W2:Y:S04]  /*6dc0*/  LDL.LU R59, [R1+0x26c] ;  /* 0x00026c00013b7983 */ /* 0x000ea80000300800 */
[----:B------:R-:W4:Y:S04]  /*6dd0*/  LDL.LU R104, [R1+0x134] ;  /* 0x0001340001687983 */ /* 0x000f280000300800 */
[----:B------:R0:W-:Y:S04]  /*6de0*/  STG.E.U16 desc[UR6][R52.64+0x2], R55 ;  /* 0x0000023734007986 */ /* 0x0001e8000c101506 */
[----:B------:R1:W-:Y:S04]  /*6df0*/  STG.E.U16 desc[UR6][R52.64+0x4], R102 ;  /* 0x0000046634007986 */ /* 0x0003e8000c101506 */
[----:B------:R3:W-:Y:S04]  /*6e00*/  STG.E.U16 desc[UR6][R52.64+0x6], R54 ;  /* 0x0000063634007986 */ /* 0x0007e8000c101506 */
[----:B0-----:R-:W4:Y:S04]  /*6e10*/  LDL.LU R55, [R1+0xf8] ;  /* 0x0000f80001377983 */ /* 0x001f280000300800 */
[----:B-1----:R-:W4:Y:S01]  /*6e20*/  LDL.LU R102, [R1+0x128] ;  /* 0x0001280001667983 */ /* 0x002f220000300800 */
[----:B---3--:R-:W-:-:S03]  /*6e30*/  PRMT R52, R17, 0x7632, R52 ;  /* 0x0000763211347816 */ /* 0x008fc60000000034 */
[----:B------:R0:W-:Y:S02]  /*6e40*/  STG.E.U16 desc[UR6][R56.64], R17 ;  /* 0x0000001138007986 */ /* 0x0001e4000c101506 */
[----:B0-----:R-:W-:Y:S02]  /*6e50*/  F2FP.F16.F32.PACK_AB R17, R105, R125 ;  /* 0x0000007d6911723e */ /* 0x001fe400000000ff */
[----:B--2---:R-:W-:Y:S02]  /*6e60*/  F2FP.F16.F32.PACK_AB R101, R101, R59 ;  /* 0x0000003b6565723e */ /* 0x004fe400000000ff */
[----:B------:R-:W2:Y:S04]  /*6e70*/  LDL.LU R59, [R1+0x268] ;  /* 0x00026800013b7983 */ /* 0x000ea80000300800 */
[----:B------:R-:W3:Y:S04]  /*6e80*/  LDL.LU R54, [R1+0xe8] ;  /* 0x0000e80001367983 */ /* 0x000ee80000300800 */
[----:B------:R-:W2:Y:S04]  /*6e90*/  LDL.LU R105, [R1+0x100] ;  /* 0x0001000001697983 */ /* 0x000ea80000300800 */
[----:B------:R-:W2:Y:S01]  /*6ea0*/  LDL.LU R125, [R1+0x13c] ;  /* 0x00013c00017d7983 */ /* 0x000ea20000300800 */
[----:B------:R-:W-:-:S02]  /*6eb0*/  PRMT R53, R101, 0x7632, R53 ;  /* 0x0000763265357816 */ /* 0x000fc40000000035 */
[----:B----4-:R-:W-:Y:S01]  /*6ec0*/  F2FP.F16.F32.PACK_AB R100, R100, R58 ;  /* 0x0000003a6464723e */ /* 0x010fe200000000ff */
[----:B------:R0:W-:Y:S04]  /*6ed0*/  STG.E.U16 desc[UR6][R56.64+0x2], R52 ;  /* 0x0000023438007986 */ /* 0x0001e8000c101506 */
[----:B------:R-:W-:Y:S04]  /*6ee0*/  STG.E.U16 desc[UR6][R56.64+0x4], R101 ;  /* 0x0000046538007986 */ /* 0x000fe8000c101506 */
[----:B------:R1:W-:Y:S01]  /*6ef0*/  STG.E.U16 desc[UR6][R56.64+0x6], R53 ;  /* 0x0000063538007986 */ /* 0x0003e2000c101506 */
[----:B------:R-:W-:-:S02]  /*6f00*/  F2FP.F16.F32.PACK_AB R99, R99, R3 ;  /* 0x000000036363723e */ /* 0x000fc400000000ff */
[----:B0-----:R-:W-:Y:S01]  /*6f10*/  PRMT R52, R17, 0x7632, R52 ;  /* 0x0000763211347816 */ /* 0x001fe20000000034 */
[----:B------:R-:W-:Y:S04]  /*6f20*/  STG.E.U16 desc[UR6][R4.64], R17 ;  /* 0x0000001104007986 */ /* 0x000fe8000c101506 */
[----:B------:R-:W4:Y:S01]  /*6f30*/  LDL.LU R58, [R1+0x264] ;  /* 0x00026400013a7983 */ /* 0x000f220000300800 */
[----:B-1----:R-:W-:-:S03]  /*6f40*/  PRMT R53, R100, 0x7632, R53 ;  /* 0x0000763264357816 */ /* 0x002fc60000000035 */
[----:B------:R-:W-:Y:S04]  /*6f50*/  STG.E.U16 desc[UR6][R4.64+0x2], R52 ;  /* 0x0000023404007986 */ /* 0x000fe8000c101506 */
[----:B------:R-:W-:Y:S04]  /*6f60*/  STG.E.U16 desc[UR6][R4.64+0x4], R100 ;  /* 0x0000046404007986 */ /* 0x000fe8000c101506 */
[----:B------:R0:W-:Y:S04]  /*6f70*/  STG.E.U16 desc[UR6][R4.64+0x6], R53 ;  /* 0x0000063504007986 */ /* 0x0001e8000c101506 */
[----:B------:R-:W-:Y:S01]  /*6f80*/  STG.E.U16 desc[UR6][R60.64+0x4], R99 ;  /* 0x000004633c007986 */ /* 0x000fe2000c101506 */
[----:B0-----:R-:W-:-:S02]  /*6f90*/  F2FP.F16.F32.PACK_AB R5, R55, R104 ;  /* 0x000000683705723e */ /* 0x001fc400000000ff */
[----:B---3--:R-:W-:Y:S02]  /*6fa0*/  F2FP.F16.F32.PACK_AB R17, R54, R102 ;  /* 0x000000663611723e */ /* 0x008fe400000000ff */
[----:B------:R-:W3:Y:S02]  /*6fb0*/  LDL.LU R54, [R1+0x110] ;  /* 0x0001100001367983 */ /* 0x000ee40000300800 */
[----:B------:R-:W-:Y:S02]  /*6fc0*/  PRMT R4, R17, 0x7632, R4 ;  /* 0x0000763211047816 */ /* 0x000fe40000000004 */
[----:B------:R-:W3:Y:S04]  /*6fd0*/  LDL.LU R102, [R1+0x158] ;  /* 0x0001580001667983 */ /* 0x000ee80000300800 */
[----:B------:R0:W-:Y:S04]  /*6fe0*/  STG.E.U16 desc[UR6][R60.64], R17 ;  /* 0x000000113c007986 */ /* 0x0001e8000c101506 */
[----:B------:R-:W4:Y:S04]  /*6ff0*/  LDL.LU R3, [R1+0x260] ;  /* 0x0002600001037983 */ /* 0x000f280000300800 */
[----:B------:R-:W4:Y:S01]  /*7000*/  LDL.LU R55, [R1+0x118] ;  /* 0x0001180001377983 */ /* 0x000f220000300800 */
[----:B0-----:R-:W-:-:S03]  /*7010*/  PRMT R17, R99, 0x7632, R17 ;  /* 0x0000763263117816 */ /* 0x001fc60000000011 */
[----:B------:R-:W4:Y:S04]  /*7020*/  LDL.LU R104, [R1+0x17c] ;  /* 0x00017c0001687983 */ /* 0x000f280000300800 */
[----:B------:R0:W-:Y:S04]  /*7030*/  STG.E.U16 desc[UR6][R60.64+0x2], R4 ;  /* 0x000002043c007986 */ /* 0x0001e8000c101506 */
[----:B------:R-:W-:Y:S04]  /*7040*/  STG.E.U16 desc[UR6][R60.64+0x6], R17 ;  /* 0x000006113c007986 */ /* 0x000fe8000c101506 */
[----:B------:R2:W-:Y:S01]  /*7050*/  STG.E.U16 desc[UR6][R62.64], R5 ;  /* 0x000000053e007986 */ /* 0x0005e2000c101506 */
[----:B0-----:R-:W-:-:S02]  /*7060*/  PRMT R4, R5, 0x7632, R4 ;  /* 0x0000763205047816 */ /* 0x001fc40000000004 */
[----:B--2---:R-:W-:Y:S02]  /*7070*/  F2FP.F16.F32.PACK_AB R5, R105, R125 ;  /* 0x0000007d6905723e */ /* 0x004fe400000000ff */
[----:B------:R-:W2:Y:S04]  /*7080*/  LDL.LU R105, [R1+0x114] ;  /* 0x0001140001697983 */ /* 0x000ea80000300800 */
[----:B------:R-:W2:Y:S01]  /*7090*/  LDL.LU R125, [R1+0x1a4] ;  /* 0x0001a400017d7983 */ /* 0x000ea20000300800 */
[----:B------:R-:W-:Y:S02]  /*70a0*/  F2FP.F16.F32.PACK_AB R98, R98, R124 ;  /* 0x0000007c6262723e */ /* 0x000fe400000000ff */
[----:B------:R-:W-:Y:S02]  /*70b0*/  F2FP.F16.F32.PACK_AB R97, R97, R123 ;  /* 0x0000007b6161723e */ /* 0x000fe400000000ff */
[----:B------:R-:W-:Y:S01]  /*70c0*/  PRMT R17, R98, 0x7632, R17 ;  /* 0x0000763262117816 */ /* 0x000fe20000000011 */
[----:B------:R0:W-:Y:S01]  /*70d0*/  STG.E.U16 desc[UR6][R62.64+0x2], R4 ;  /* 0x000002043e007986 */ /* 0x0001e2000c101506 */
[----:B------:R-:W-:-:S03]  /*70e0*/  F2FP.F16.F32.PACK_AB R96, R96, R122 ;  /* 0x0000007a6060723e */ /* 0x000fc600000000ff */
        /* <DEDUP_REMOVED lines=11> */
[----:B---3--:R-:W-:-:S03]  /*71a0*/  F2FP.F16.F32.PACK_AB R5, R54, R102 ;  /* 0x000000663605723e */ /* 0x008fc600000000ff */
[----:B------:R-:W3:Y:S04]  /*71b0*/  LDL.LU R54, [R1+0x10c] ;  /* 0x00010c0001367983 */ /* 0x000ee80000300800 */
[----:B------:R-:W3:Y:S01]  /*71c0*/  LDL.LU R102, [R1+0x1f0] ;  /* 0x0001f00001667983 */ /* 0x000ee20000300800 */
[----:B------:R-:W-:-:S03]  /*71d0*/  PRMT R4, R5, 0x7632, R4 ;  /* 0x0000763205047816 */ /* 0x000fc60000000004 */
[----:B------:R4:W-:Y:S04]  /*71e0*/  STG.E.U16 desc[UR6][R64.64], R5 ;  /* 0x0000000540007986 */ /* 0x0009e8000c101506 */
[----:B------:R0:W-:Y:S01]  /*71f0*/  STG.E.U16 desc[UR6][R64.64+0x2], R4 ;  /* 0x0000020440007986 */ /* 0x0001e2000c101506 */
[----:B----4-:R-:W-:-:S03]  /*7200*/  F2FP.F16.F32.PACK_AB R5, R55, R104 ;  /* 0x000000683705723e */ /* 0x010fc600000000ff */
[----:B------:R-:W4:Y:S04]  /*7210*/  LDL.LU R55, [R1+0x104] ;  /* 0x0001040001377983 */ /* 0x000f280000300800 */
[----:B------:R-:W4:Y:S01]  /*7220*/  LDL.LU R104, [R1+0x200] ;  /* 0x0002000001687983 */ /* 0x000f220000300800 */
[----:B0-----:R-:W-:-:S03]  /*7230*/  PRMT R4, R5, 0x7632, R4 ;  /* 0x0000763205047816 */ /* 0x001fc60000000004 */
[----:B------:R2:W-:Y:S02]  /*7240*/  STG.E.U16 desc[UR6][R32.64], R5 ;  /* 0x0000000520007986 */ /* 0x0005e4000c101506 */
[----:B--2---:R-:W-:Y:S02]  /*7250*/  F2FP.F16.F32.PACK_AB R5, R105, R125 ;  /* 0x0000007d6905723e */ /* 0x004fe400000000ff */
[----:B------:R-:W2:Y:S04]  /*7260*/  LDL.LU R105, [R1+0xfc] ;  /* 0x0000fc0001697983 */ /* 0x000ea80000300800 */
[----:B------:R-:W2:Y:S01]  /*7270*/  LDL.LU R125, [R1+0x204] ;  /* 0x00020400017d7983 */ /* 0x000ea20000300800 */
[----:B------:R-:W-:Y:S02]  /*7280*/  F2FP.F16.F32.PACK_AB R51, R51, R121 ;  /* 0x000000793333723e */ /* 0x000fe400000000ff */
[----:B------:R-:W-:-:S02]  /*7290*/  F2FP.F16.F32.PACK_AB R50, R50, R120 ;  /* 0x000000783232723e */ /* 0x000fc400000000ff */
        /* <DEDUP_REMOVED lines=15> */
[----:B------:R-:W3:Y:S01]  /*7390*/  LDL.LU R54, [R1+0xf4] ;  /* 0x0000f40001367983 */ /* 0x000ee20000300800 */
[----:B------:R-:W-:-:S03]  /*73a0*/  PRMT R4, R5, 0x7632, R4 ;  /* 0x0000763205047816 */ /* 0x000fc60000000004 */
[----:B------:R-:W3:Y:S04]  /*73b0*/  LDL.LU R102, [R1+0x1fc] ;  /* 0x0001fc0001667983 */ /* 0x000ee80000300800 */
[----:B------:R4:W-:Y:S04]  /*73c0*/  STG.E.U16 desc[UR6][R30.64], R5 ;  /* 0x000000051e007986 */ /* 0x0009e8000c101506 */
[----:B------:R0:W-:Y:S01]  /*73d0*/  STG.E.U16 desc[UR6][R30.64+0x2], R4 ;  /* 0x000002041e007986 */ /* 0x0001e2000c101506 */
[----:B----4-:R-:W-:-:S03]  /*73e0*/  F2FP.F16.F32.PACK_AB R5, R55, R104 ;  /* 0x000000683705723e */ /* 0x010fc600000000ff */
[----:B------:R-:W4:Y:S01]  /*73f0*/  LDL.LU R55, [R1+0xf0] ;  /* 0x0000f00001377983 */ /* 0x000f220000300800 */
[----:B0-----:R-:W-:-:S03]  /*7400*/  PRMT R4, R5, 0x7632, R4 ;  /* 0x0000763205047816 */ /* 0x001fc60000000004 */
[----:B------:R-:W4:Y:S04]  /*7410*/  LDL.LU R104, [R1+0x1f8] ;  /* 0x0001f80001687983 */ /* 0x000f280000300800 */
[----:B------:R2:W-:Y:S02]  /*7420*/  STG.E.U16 desc[UR6][R68.64], R5 ;  /* 0x0000000544007986 */ /* 0x0005e4000c101506 */
[----:B--2---:R-:W-:Y:S02]  /*7430*/  F2FP.F16.F32.PACK_AB R5, R105, R125 ;  /* 0x0000007d6905723e */ /* 0x004fe400000000ff */
[----:B------:R-:W2:Y:S04]  /*7440*/  LDL.LU R105, [R1+0xec] ;  /* 0x0000ec0001697983 */ /* 0x000ea80000300800 */
[----:B------:R-:W2:Y:S01]  /*7450*/  LDL.LU R125, [R1+0x1f4] ;  /* 0x0001f400017d7983 */ /* 0x000ea20000300800 */
[----:B------:R-:W-:-:S02]  /*7460*/  F2FP.F16.F32.PACK_AB R48, R48, R118 ;  /* 0x000000763030723e */ /* 0x000fc400000000ff */
[----:B------:R-:W-:Y:S02]  /*7470*/  F2FP.F16.F32.PACK_AB R47, R47, R117 ;  /* 0x000000752f2f723e */ /* 0x000fe400000000ff */
        /* <DEDUP_REMOVED lines=10> */
[----:B---3--:R-:W-:-:S03]  /*7520*/  F2FP.F16.F32.PACK_AB R5, R54, R102 ;  /* 0x000000663605723e */ /* 0x008fc600000000ff */
[----:B------:R-:W3:Y:S04]  /*7530*/  LDL.LU R54, [R1+0xe4] ;  /* 0x0000e40001367983 */ /* 0x000ee80000300800 */
[----:B------:R-:W3:Y:S01]  /*7540*/  LDL.LU R102, [R1+0x1e8] ;  /* 0x0001e80001667983 */ /* 0x000ee20000300800 */
[----:B0-----:R-:W-:-:S03]  /*7550*/  PRMT R4, R5, 0x7632, R4 ;  /* 0x0000763205047816 */ /* 0x001fc60000000004 */
[----:B------:R4:W-:Y:S02]  /*7560*/  STG.E.U16 desc[UR6][R70.64], R5 ;  /* 0x0000000546007986 */ /* 0x0009e4000c101506 */
[----:B----4-:R-:W-:Y:S02]  /*7570*/  F2FP.F16.F32.PACK_AB R5, R55, R104 ;  /* 0x000000683705723e */ /* 0x010fe400000000ff */
[----:B------:R-:W4:Y:S04]  /*7580*/  LDL.LU R55, [R1+0xdc] ;  /* 0x0000dc0001377983 */ /* 0x000f280000300800 */
[----:B------:R-:W4:Y:S01]  /*7590*/  LDL.LU R104, [R1+0x1b4] ;  /* 0x0001b40001687983 */ /* 0x000f220000300800 */
[----:B--2---:R-:W-:-:S03]  /*75a0*/  F2FP.F16.F32.PACK_AB R28, R105, R125 ;  /* 0x0000007d691c723e */ /* 0x004fc600000000ff */
[----:B------:R-:W2:Y:S04]  /*75b0*/  LDL.LU R105, [R1+0xd8] ;  /* 0x0000d80001697983 */ /* 0x000ea80000300800 */
[----:B------:R-:W2:Y:S01]  /*75c0*/  LDL.LU R125, [R1+0x1a0] ;  /* 0x0001a000017d7983 */ /* 0x000ea20000300800 */
[----:B------:R-:W-:Y:S02]  /*75d0*/  F2FP.F16.F32.PACK_AB R46, R46, R116 ;  /* 0x000000742e2e723e */ /* 0x000fe400000000ff */
[----:B------:R-:W-:Y:S02]  /*75e0*/  F2FP.F16.F32.PACK_AB R45, R45, R115 ;  /* 0x000000732d2d723e */ /* 0x000fe400000000ff */
[----:B------:R-:W-:Y:S01]  /*75f0*/  PRMT R17, R46, 0x7632, R17 ;  /* 0x000076322e117816 */ /* 0x000fe20000000011 */
[----:B------:R0:W-:Y:S01]  /*7600*/  STG.E.U16 desc[UR6][R70.64+0x2], R4 ;  /* 0x0000020446007986 */ /* 0x0001e2000c101506 */
[----:B------:R-:W-:-:S02]  /*7610*/  PRMT R29, R45, 0x7632, R29 ;  /* 0x000076322d1d7816 */ /* 0x000fc4000000001d */
[----:B------:R-:W-:Y:S01]  /*7620*/  F2FP.F16.F32.PACK_AB R44, R44, R114 ;  /* 0x000000722c2c723e */ /* 0x000fe200000000ff */
[----:B------:R-:W-:Y:S01]  /*7630*/  STG.E.U16 desc[UR6][R70.64+0x4], R46 ;  /* 0x0000042e46007986 */ /* 0x000fe2000c101506 */
[----:B------:R-:W-:-:S03]  /*7640*/  F2FP.F16.F32.PACK_AB R43, R43, R113 ;  /* 0x000000712b2b723e */ /* 0x000fc600000000ff */
[----:B------:R1:W-:Y:S01]  /*7650*/  STG.E.U16 desc[UR6][R70.64+0x6], R17 ;  /* 0x0000061146007986 */ /* 0x0003e2000c101506 */
[----:B0-----:R-:W-:-:S03]  /*7660*/  PRMT R4, R5, 0x7632, R4 ;  /* 0x0000763205047816 */ /* 0x001fc60000000004 */
[----:B------:R-:W-:Y:S04]  /*7670*/  STG.E.U16 desc[UR6][R26.64], R5 ;  /* 0x000000051a007986 */ /* 0x000fe8000c101506 */
[----:B------:R-:W-:Y:S01]  /*7680*/  STG.E.U16 desc[UR6][R26.64+0x2], R4 ;  /* 0x000002041a007986 */ /* 0x000fe2000c101506 */
[----:B-1----:R-:W-:-:S03]  /*7690*/  PRMT R17, R28, 0x7632, R17 ;  /* 0x000076321c117816 */ /* 0x002fc60000000011 */
[----:B------:R-:W-:Y:S04]  /*76a0*/  STG.E.U16 desc[UR6][R26.64+0x4], R45 ;  /* 0x0000042d1a007986 */ /* 0x000fe8000c101506 */
[----:B------:R0:W-:Y:S04]  /*76b0*/  STG.E.U16 desc[UR6][R26.64+0x6], R29 ;  /* 0x0000061d1a007986 */ /* 0x0001e8000c101506 */
[----:B------:R1:W-:Y:S01]  /*76c0*/  STG.E.U16 desc[UR6][R72.64], R28 ;  /* 0x0000001c48007986 */ /* 0x0003e2000c101506 */
[----:B0-----:R-:W-:Y:S02]  /*76d0*/  PRMT R27, R44, 0x7632, R27 ;  /* 0x000076322c1b7816 */ /* 0x001fe4000000001b */
[----:B-1----:R-:W-:Y:S01]  /*76e0*/  PRMT R28, R43, 0x7632, R28 ;  /* 0x000076322b1c7816 */ /* 0x002fe2000000001c */
[----:B------:R0:W-:Y:S04]  /*76f0*/  STG.E.U16 desc[UR6][R72.64+0x2], R17 ;  /* 0x0000021148007986 */ /* 0x0001e8000c101506 */
[----:B------:R-:W-:Y:S04]  /*7700*/  STG.E.U16 desc[UR6][R72.64+0x4], R44 ;  /* 0x0000042c48007986 */ /* 0x000fe8000c101506 */
[----:B------:R-:W-:Y:S04]  /*7710*/  STG.E.U16 desc[UR6][R72.64+0x6], R27 ;  /* 0x0000061b48007986 */ /* 0x000fe8000c101506 */
[----:B------:R-:W-:Y:S04]  /*7720*/  STG.E.U16 desc[UR6][R24.64+0x4], R43 ;  /* 0x0000042b18007986 */ /* 0x000fe8000c101506 */
[----:B------:R-:W-:Y:S01]  /*7730*/  STG.E.U16 desc[UR6][R24.64+0x6], R28 ;  /* 0x0000061c18007986 */ /* 0x000fe2000c101506 */
[----:B---3--:R-:W-:-:S03]  /*7740*/  F2FP.F16.F32.PACK_AB R5, R54, R102 ;  /* 0x000000663605723e */ /* 0x008fc600000000ff */
[----:B------:R-:W3:Y:S01]  /*7750*/  LDL.LU R54, [R1+0xd4] ;  /* 0x0000d40001367983 */ /* 0x000ee20000300800 */
[----:B------:R-:W-:-:S03]  /*7760*/  PRMT R26, R5, 0x7632, R26 ;  /* 0x00007632051a7816 */ /* 0x000fc6000000001a */
[----:B------:R-:W3:Y:S04]  /*7770*/  LDL.LU R102, [R1+0x190] ;  /* 0x0001900001667983 */ /* 0x000ee80000300800 */
[----:B------:R-:W-:Y:S04]  /*7780*/  STG.E.U16 desc[UR6][R24.64], R5 ;  /* 0x0000000518007986 */ /* 0x000fe8000c101506 */
[----:B------:R1:W-:Y:S01]  /*7790*/  STG.E.U16 desc[UR6][R24.64+0x2], R26 ;  /* 0x0000021a18007986 */ /* 0x0003e2000c101506 */
[----:B----4-:R-:W-:-:S03]  /*77a0*/  F2FP.F16.F32.PACK_AB R4, R55, R104 ;  /* 0x000000683704723e */ /* 0x010fc600000000ff */
[----:B------:R-:W4:Y:S01]  /*77b0*/  LDL.LU R55, [R1+0xcc] ;  /* 0x0000cc0001377983 */ /* 0x000f220000300800 */
[----:B0-----:R-:W-:-:S03]  /*77c0*/  PRMT R17, R4, 0x7610, R17 ;  /* 0x0000761004117816 */ /* 0x001fc60000000011 */
[----:B------:R-:W4:Y:S01]  /*77d0*/  LDL.LU R104, [R1+0x188] ;  /* 0x0001880001687983 */ /* 0x000f220000300800 */
[----:B-1----:R-:W-:Y:S02]  /*77e0*/  PRMT R25, R4, 0x7632, R25 ;  /* 0x0000763204197816 */ /* 0x002fe40000000019 */
[----:B--2---:R-:W-:Y:S02]  /*77f0*/  F2FP.F16.F32.PACK_AB R4, R105, R125 ;  /* 0x0000007d6904723e */ /* 0x004fe400000000ff */
[----:B------:R-:W2:Y:S04]  /*7800*/  LDL.LU R105, [R1+0xa4] ;  /* 0x0000a40001697983 */ /* 0x000ea80000300800 */
[----:B------:R-:W2:Y:S01]  /*7810*/  LDL.LU R125, [R1+0x168] ;  /* 0x00016800017d7983 */ /* 0x000ea20000300800 */
[----:B------:R-:W-:-:S02]  /*7820*/  F2FP.F16.F32.PACK_AB R42, R42, R112 ;  /* 0x000000702a2a723e */ /* 0x000fc400000000ff */
[----:B------:R-:W-:Y:S02]  /*7830*/  PRMT R26, R4, 0x7610, R26 ;  /* 0x00007610041a7816 */ /* 0x000fe4000000001a */
[----:B------:R-:W-:Y:S02]  /*7840*/  PRMT R5, R42, 0x7632, R5 ;  /* 0x000076322a057816 */ /* 0x000fe40000000005 */
[----:B------:R-:W-:Y:S02]  /*7850*/  PRMT R24, R4, 0x7632, R24 ;  /* 0x0000763204187816 */ /* 0x000fe40000000018 */
[----:B------:R-:W-:Y:S01]  /*7860*/  F2FP.F16.F32.PACK_AB R41, R41, R111 ;  /* 0x0000006f2929723e */ /* 0x000fe200000000ff */
[----:B------:R0:W-:Y:S04]  /*7870*/  STG.E.U16 desc[UR6][R74.64], R17 ;  /* 0x000000114a007986 */ /* 0x0001e8000c101506 */
[----:B------:R1:W-:Y:S04]  /*7880*/  STG.E.U16 desc[UR6][R74.64+0x2], R25 ;  /* 0x000002194a007986 */ /* 0x0003e8000c101506 */
[----:B------:R1:W-:Y:S01]  /*7890*/  STG.E.U16 desc[UR6][R74.64+0x6], R5 ;  /* 0x000006054a007986 */ /* 0x0003e2000c101506 */
[----:B0-----:R-:W-:-:S03]  /*78a0*/  PRMT R17, R41, 0x7632, R17 ;  /* 0x0000763229117816 */ /* 0x001fc60000000011 */
[----:B------:R-:W-:Y:S04]  /*78b0*/  STG.E.U16 desc[UR6][R74.64+0x4], R42 ;  /* 0x0000042a4a007986 */ /* 0x000fe8000c101506 */
[----:B------:R0:W-:Y:S04]  /*78c0*/  STG.E.U16 desc[UR6][R22.64+0x2], R24 ;  /* 0x0000021816007986 */ /* 0x0001e8000c101506 */
[----:B------:R0:W-:Y:S01]  /*78d0*/  STG.E.U16 desc[UR6][R22.64+0x6], R17 ;  /* 0x0000061116007986 */ /* 0x0001e2000c101506 */
[----:B---3--:R-:W-:-:S03]  /*78e0*/  F2FP.F16.F32.PACK_AB R4, R54, R102 ;  /* 0x000000663604723e */ /* 0x008fc600000000ff */
[----:B------:R-:W3:Y:S04]  /*78f0*/  LDL.LU R54, [R1+0x80] ;  /* 0x0000800001367983 */ /* 0x000ee80000300800 */
[----:B------:R-:W3:Y:S01]  /*7900*/  LDL.LU R102, [R1+0x15c] ;  /* 0x00015c0001667983 */ /* 0x000ee20000300800 */
[C---:B-1----:R-:W-:Y:S02]  /*7910*/  PRMT R25, R4.reuse, 0x7610, R25 ;  /* 0x0000761004197816 */ /* 0x042fe40000000019 */
[----:B------:R-:W-:Y:S02]  /*7920*/  PRMT R5, R4, 0x7632, R5 ;  /* 0x0000763204057816 */ /* 0x000fe40000000005 */
[----:B----4-:R-:W-:Y:S02]  /*7930*/  F2FP.F16.F32.PACK_AB R4, R55, R104 ;  /* 0x000000683704723e */ /* 0x010fe400000000ff */
[----:B------:R-:W4:Y:S02]  /*7940*/  LDL.LU R55, [R1+0x74] ;  /* 0x0000740001377983 */ /* 0x000f240000300800 */
[----:B0-----:R-:W-:-:S02]  /*7950*/  PRMT R24, R4, 0x7610, R24 ;  /* 0x0000761004187816 */ /* 0x001fc40000000018 */
[----:B------:R-:W4:Y:S01]  /*7960*/  LDL.LU R104, [R1+0x14c] ;  /* 0x00014c0001687983 */ /* 0x000f220000300800 */
[----:B------:R-:W-:Y:S02]  /*7970*/  PRMT R17, R4, 0x7632, R17 ;  /* 0x0000763204117816 */ /* 0x000fe40000000011 */
[----:B--2---:R-:W-:Y:S02]  /*7980*/  F2FP.F16.F32.PACK_AB R4, R105, R125 ;  /* 0x0000007d6904723e */ /* 0x004fe400000000ff */
[----:B------:R-:W2:Y:S04]  /*7990*/  LDL.LU R105, [R1+0x68] ;  /* 0x0000680001697983 */ /* 0x000ea80000300800 */
[----:B------:R-:W2:Y:S01]  /*79a0*/  LDL.LU R125, [R1+0x144] ;  /* 0x00014400017d7983 */ /* 0x000ea20000300800 */
[----:B------:R-:W-:-:S02]  /*79b0*/  F2FP.F16.F32.PACK_AB R40, R40, R110 ;  /* 0x0000006e2828723e */ /* 0x000fc400000000ff */
[----:B------:R-:W-:Y:S01]  /*79c0*/  F2FP.F16.F32.PACK_AB R39, R39, R109 ;  /* 0x0000006d2727723e */ /* 0x000fe200000000ff */
[----:B------:R-:W-:Y:S04]  /*79d0*/  STG.E.U16 desc[UR6][R22.64], R26 ;  /* 0x0000001a16007986 */ /* 0x000fe8000c101506 */
[----:B------:R0:W-:Y:S01]  /*79e0*/  STG.E.U16 desc[UR6][R22.64+0x4], R41 ;  /* 0x0000042916007986 */ /* 0x0001e2000c101506 */
[----:B------:R-:W-:-:S03]  /*79f0*/  F2FP.F16.F32.PACK_AB R38, R38, R108 ;  /* 0x0000006c2626723e */ /* 0x000fc600000000ff */
[----:B------:R-:W-:Y:S01]  /*7a00*/  STG.E.U16 desc[UR6][R76.64], R25 ;  /* 0x000000194c007986 */ /* 0x000fe2000c101506 */
[----:B------:R-:W-:-:S03]  /*7a10*/  F2FP.F16.F32.PACK_AB R37, R37, R107 ;  /* 0x0000006b2525723e */ /* 0x000fc600000000ff */
[----:B------:R-:W2:Y:S01]  /*7a20*/  LDL.LU R101, [R1+0x5c] ;  /* 0x00005c0001657983 */ /* 0x000ea20000300800 */
[----:B0-----:R-:W-:Y:S02]  /*7a30*/  PRMT R23, R40, 0x7632, R23 ;  /* 0x0000763228177816 */ /* 0x001fe40000000017 */
[----:B------:R-:W-:Y:S01]  /*7a40*/  PRMT R22, R39, 0x7632, R22 ;  /* 0x0000763227167816 */ /* 0x000fe20000000016 */
[----:B------:R0:W-:Y:S04]  /*7a50*/  STG.E.U16 desc[UR6][R76.64+0x2], R5 ;  /* 0x000002054c007986 */ /* 0x0001e8000c101506 */
[----:B------:R-:W-:Y:S04]  /*7a60*/  STG.E.U16 desc[UR6][R76.64+0x4], R40 ;  /* 0x000004284c007986 */ /* 0x000fe8000c101506 */
[----:B------:R1:W-:Y:S04]  /*7a70*/  STG.E.U16 desc[UR6][R76.64+0x6], R23 ;  /* 0x000006174c007986 */ /* 0x0003e8000c101506 */
[----:B------:R-:W-:Y:S01]  /*7a80*/  STG.E.U16 desc[UR6][R20.64], R24 ;  /* 0x0000001814007986 */ /* 0x000fe2000c101506 */
[----:B0-----:R-:W-:-:S03]  /*7a90*/  PRMT R5, R4, 0x7610, R5 ;  /* 0x0000761004057816 */ /* 0x001fc60000000005 */
[----:B------:R-:W-:Y:S04]  /*7aa0*/  STG.E.U16 desc[UR6][R20.64+0x2], R17 ;  /* 0x0000021114007986 */ /* 0x000fe8000c101506 */
[----:B------:R-:W-:Y:S04]  /*7ab0*/  STG.E.U16 desc[UR6][R20.64+0x4], R39 ;  /* 0x0000042714007986 */ /* 0x000fe8000c101506 */
[----:B------:R0:W-:Y:S01]  /*7ac0*/  STG.E.U16 desc[UR6][R20.64+0x6], R22 ;  /* 0x0000061614007986 */ /* 0x0001e2000c101506 */
[----:B-1----:R-:W-:-:S03]  /*7ad0*/  PRMT R23, R38, 0x7632, R23 ;  /* 0x0000763226177816 */ /* 0x002fc60000000017 */
[----:B------:R1:W-:Y:S01]  /*7ae0*/  STG.E.U16 desc[UR6][R78.64], R5 ;  /* 0x000000054e007986 */ /* 0x0003e2000c101506 */
[----:B0-----:R-:W-:Y:S02]  /*7af0*/  PRMT R21, R4, 0x7632, R21 ;  /* 0x0000763204157816 */ /* 0x001fe40000000015 */
[----:B-1----:R-:W-:-:S03]  /*7b00*/  PRMT R5, R37, 0x7632, R5 ;  /* 0x0000763225057816 */ /* 0x002fc60000000005 */
[----:B------:R-:W-:Y:S04]  /*7b10*/  STG.E.U16 desc[UR6][R78.64+0x2], R21 ;  /* 0x000002154e007986 */ /* 0x000fe8000c101506 */
[----:B------:R-:W-:Y:S04]  /*7b20*/  STG.E.U16 desc[UR6][R78.64+0x4], R38 ;  /* 0x000004264e007986 */ /* 0x000fe8000c101506 */
[----:B------:R-:W-:Y:S04]  /*7b30*/  STG.E.U16 desc[UR6][R78.64+0x6], R23 ;  /* 0x000006174e007986 */ /* 0x000fe8000c101506 */
[----:B------:R-:W-:Y:S04]  /*7b40*/  STG.E.U16 desc[UR6][R18.64+0x4], R37 ;  /* 0x0000042512007986 */ /* 0x000fe8000c101506 */
[----:B------:R-:W-:Y:S01]  /*7b50*/  STG.E.U16 desc[UR6][R18.64+0x6], R5 ;  /* 0x0000060512007986 */ /* 0x000fe2000c101506 */
[----:B---3--:R-:W-:-:S03]  /*7b60*/  F2FP.F16.F32.PACK_AB R4, R54, R102 ;  /* 0x000000663604723e */ /* 0x008fc600000000ff */
[----:B------:R-:W3:Y:S01]  /*7b70*/  LDL.LU R54, [R1+0x140] ;  /* 0x0001400001367983 */ /* 0x000ee20000300800 */
[C---:B------:R-:W-:Y:S02]  /*7b80*/  PRMT R17, R4.reuse, 0x7610, R17 ;  /* 0x0000761004117816 */ /* 0x040fe40000000011 */
[----:B------:R-:W-:Y:S01]  /*7b90*/  PRMT R20, R4, 0x7632, R20 ;  /* 0x0000763204147816 */ /* 0x000fe20000000014 */
[----:B------:R-:W3:Y:S04]  /*7ba0*/  LDL.LU R102, [R1+0x50] ;  /* 0x0000500001667983 */ /* 0x000ee80000300800 */
[----:B------:R-:W-:Y:S04]  /*7bb0*/  STG.E.U16 desc[UR6][R18.64], R17 ;  /* 0x0000001112007986 */ /* 0x000fe8000c101506 */
[----:B------:R0:W-:Y:S01]  /*7bc0*/  STG.E.U16 desc[UR6][R18.64+0x2], R20 ;  /* 0x0000021412007986 */ /* 0x0001e2000c101506 */
[----:B----4-:R-:W-:-:S03]  /*7bd0*/  F2FP.F16.F32.PACK_AB R4, R55, R104 ;  /* 0x000000683704723e */ /* 0x010fc600000000ff */
[----:B------:R-:W4:Y:S01]  /*7be0*/  LDL.LU R55, [R1+0x138] ;  /* 0x0001380001377983 */ /* 0x000f220000300800 */
[C---:B------:R-:W-:Y:S02]  /*7bf0*/  PRMT R40, R4.reuse, 0x7610, R40 ;  /* 0x0000761004287816 */ /* 0x040fe40000000028 */
[----:B0-----:R-:W-:Y:S01]  /*7c00*/  PRMT R19, R4, 0x7632, R19 ;  /* 0x0000763204137816 */ /* 0x001fe20000000013 */
[----:B------:R-:W4:Y:S01]  /*7c10*/  LDL.LU R104, [R1+0x44] ;  /* 0x0000440001687983 */ /* 0x000f220000300800 */
[----:B--2---:R-:W-:-:S03]  /*7c20*/  F2FP.F16.F32.PACK_AB R4, R105, R125 ;  /* 0x0000007d6904723e */ /* 0x004fc600000000ff */
[----:B------:R-:W2:Y:S04]  /*7c30*/  LDL.LU R105, [R1+0x130] ;  /* 0x0001300001697983 */ /* 0x000ea80000300800 */
[----:B------:R-:W2:Y:S01]  /*7c40*/  LDL.LU R125, [R1+0x12c] ;  /* 0x00012c00017d7983 */ /* 0x000ea20000300800 */
[----:B------:R-:W-:Y:S02]  /*7c50*/  F2FP.F16.F32.PACK_AB R36, R36, R106 ;  /* 0x0000006a2424723e */ /* 0x000fe400000000ff */
[C---:B------:R-:W-:Y:S02]  /*7c60*/  PRMT R41, R4.reuse, 0x7610, R41 ;  /* 0x0000761004297816 */ /* 0x040fe40000000029 */
[----:B------:R-:W-:Y:S02]  /*7c70*/  PRMT R5, R4, 0x7632, R5 ;  /* 0x0000763204057816 */ /* 0x000fe40000000005 */
[----:B------:R-:W-:-:S02]  /*7c80*/  PRMT R17, R36, 0x7632, R17 ;  /* 0x0000763224117816 */ /* 0x000fc40000000011 */
[----:B------:R-:W-:Y:S02]  /*7c90*/  F2FP.F16.F32.PACK_AB R10, R16, R10 ;  /* 0x0000000a100a723e */ /* 0x000fe400000000ff */
[----:B------:R-:W-:Y:S01]  /*7ca0*/  F2FP.F16.F32.PACK_AB R9, R15, R9 ;  /* 0x000000090f09723e */ /* 0x000fe200000000ff */
[----:B------:R-:W-:Y:S01]  /*7cb0*/  STG.E.U16 desc[UR6][R80.64], R40 ;  /* 0x0000002850007986 */ /* 0x000fe2000c101506 */
[----:B------:R-:W-:-:S03]  /*7cc0*/  PRMT R16, R10, 0x7632, R16 ;  /* 0x000076320a107816 */ /* 0x000fc60000000010 */
[----:B------:R-:W-:Y:S04]  /*7cd0*/  STG.E.U16 desc[UR6][R80.64+0x2], R19 ;  /* 0x0000021350007986 */ /* 0x000fe8000c101506 */
[----:B------:R-:W-:Y:S04]  /*7ce0*/  STG.E.U16 desc[UR6][R80.64+0x4], R36 ;  /* 0x0000042450007986 */ /* 0x000fe8000c101506 */
[----:B------:R0:W-:Y:S04]  /*7cf0*/  STG.E.U16 desc[UR6][R80.64+0x6], R17 ;  /* 0x0000061150007986 */ /* 0x0001e8000c101506 */
[----:B------:R1:W-:Y:S04]  /*7d00*/  STG.E.U16 desc[UR6][R82.64+0x2], R5 ;  /* 0x0000020552007986 */ /* 0x0003e8000c101506 */
[----:B------:R-:W-:Y:S04]  /*7d10*/  STG.E.U16 desc[UR6][R82.64], R41 ;  /* 0x0000002952007986 */ /* 0x000fe8000c101506 */
[----:B------:R-:W-:Y:S01]  /*7d20*/  STG.E.U16 desc[UR6][R82.64+0x4], R10 ;  /* 0x0000040a52007986 */ /* 0x000fe2000c101506 */
[----:B0-----:R-:W-:-:S03]  /*7d30*/  PRMT R17, R9, 0x7632, R17 ;  /* 0x0000763209117816 */ /* 0x001fc60000000011 */
[----:B------:R-:W-:Y:S04]  /*7d40*/  STG.E.U16 desc[UR6][R82.64+0x6], R16 ;  /* 0x0000061052007986 */ /* 0x000fe8000c101506 */
[----:B------:R0:W-:Y:S01]  /*7d50*/  STG.E.U16 desc[UR6][R84.64+0x4], R9 ;  /* 0x0000040954007986 */ /* 0x0001e2000c101506 */
[----:B---3--:R-:W-:-:S04]  /*7d60*/  F2FP.F16.F32.PACK_AB R4, R101, R54 ;  /* 0x000000366504723e */ /* 0x008fc800000000ff */
[C---:B------:R-:W-:Y:S02]  /*7d70*/  PRMT R42, R4.reuse, 0x7610, R42 ;  /* 0x00007610042a7816 */ /* 0x040fe4000000002a */
[----:B------:R-:W-:Y:S02]  /*7d80*/  PRMT R15, R4, 0x7632, R15 ;  /* 0x00007632040f7816 */ /* 0x000fe4000000000f */
[----:B----4-:R-:W-:-:S04]  /*7d90*/  F2FP.F16.F32.PACK_AB R4, R102, R55 ;  /* 0x000000376604723e */ /* 0x010fc800000000ff */
[C---:B------:R-:W-:Y:S02]  /*7da0*/  PRMT R43, R4.reuse, 0x7610, R43 ;  /* 0x00007610042b7816 */ /* 0x040fe4000000002b */
[----:B-1----:R-:W-:Y:S02]  /*7db0*/  PRMT R5, R4, 0x7632, R5 ;  /* 0x0000763204057816 */ /* 0x002fe40000000005 */
[----:B--2---:R-:W-:-:S04]  /*7dc0*/  F2FP.F16.F32.PACK_AB R4, R104, R105 ;  /* 0x000000696804723e */ /* 0x004fc800000000ff */
[C---:B------:R-:W-:Y:S02]  /*7dd0*/  PRMT R44, R4.reuse, 0x7610, R44 ;  /* 0x00007610042c7816 */ /* 0x040fe4000000002c */
[----:B0-----:R-:W-:Y:S02]  /*7de0*/  PRMT R9, R4, 0x7632, R9 ;  /* 0x0000763204097816 */ /* 0x001fe40000000009 */
[----:B------:R-:W-:Y:S02]  /*7df0*/  F2FP.F16.F32.PACK_AB R4, R3, R125 ;  /* 0x0000007d0304723e */ /* 0x000fe400000000ff */
[----:B------:R-:W2:Y:S01]  /*7e00*/  LDL.LU R3, [R1+0x25c] ;  /* 0x00025c0001037983 */ /* 0x000ea20000300800 */
[----:B------:R-:W-:-:S03]  /*7e10*/  F2FP.F16.F32.PACK_AB R8, R14, R8 ;  /* 0x000000080e08723e */ /* 0x000fc600000000ff */
[----:B------:R-:W-:Y:S01]  /*7e20*/  STG.E.U16 desc[UR6][R84.64], R42 ;  /* 0x0000002a54007986 */ /* 0x000fe2000c101506 */
[----:B------:R-:W-:-:S03]  /*7e30*/  PRMT R10, R8, 0x7632, R10 ;  /* 0x00007632080a7816 */ /* 0x000fc6000000000a */
[----:B------:R-:W-:Y:S01]  /*7e40*/  STG.E.U16 desc[UR6][R84.64+0x2], R15 ;  /* 0x0000020f54007986 */ /* 0x000fe2000c101506 */
[----:B------:R-:W-:-:S03]  /*7e50*/  PRMT R45, R4, 0x7610, R45 ;  /* 0x00007610042d7816 */ /* 0x000fc6000000002d */
[----:B------:R-:W-:Y:S04]  /*7e60*/  STG.E.U16 desc[UR6][R84.64+0x6], R17 ;  /* 0x0000061154007986 */ /* 0x000fe8000c101506 */
[----:B------:R0:W-:Y:S04]  /*7e70*/  STG.E.U16 desc[UR6][R86.64+0x2], R5 ;  /* 0x0000020556007986 */ /* 0x0001e8000c101506 */
[----:B------:R1:W-:Y:S04]  /*7e80*/  STG.E.U16 desc[UR6][R86.64+0x6], R10 ;  /* 0x0000060a56007986 */ /* 0x0003e8000c101506 */
[----:B------:R-:W3:Y:S01]  /*7e90*/  LDL.LU R125, [R1+0xc] ;  /* 0x00000c00017d7983 */ /* 0x000ee20000300800 */
[----:B0-----:R-:W-:-:S03]  /*7ea0*/  PRMT R5, R4, 0x7632, R5 ;  /* 0x0000763204057816 */ /* 0x001fc60000000005 */
[----:B-1----:R-:W4:Y:S01]  /*7eb0*/  LDL.LU R10, [R1+0x108] ;  /* 0x00010800010a7983 */ /* 0x002f220000300800 */
[----:B--2---:R-:W-:-:S03]  /*7ec0*/  F2FP.F16.F32.PACK_AB R4, R58, R3 ;  /* 0x000000033a04723e */ /* 0x004fc600000000ff */
[----:B------:R-:W2:Y:S04]  /*7ed0*/  LDL.LU R58, [R1+0x258] ;  /* 0x00025800013a7983 */ /* 0x000ea80000300800 */
[----:B------:R-:W3:Y:S01]  /*7ee0*/  LDL.LU R3, [R1+0x254] ;  /* 0x0002540001037983 */ /* 0x000ee20000300800 */
[----:B------:R-:W-:Y:S02]  /*7ef0*/  F2FP.F16.F32.PACK_AB R7, R13, R7 ;  /* 0x000000070d07723e */ /* 0x000fe400000000ff */
[----:B------:R-:W-:Y:S01]  /*7f00*/  F2FP.F16.F32.PACK_AB R2, R11, R2 ;  /* 0x000000020b02723e */ /* 0x000fe200000000ff */
[----:B------:R-:W-:Y:S01]  /*7f10*/  STG.E.U16 desc[UR6][R86.64], R43 ;  /* 0x0000002b56007986 */ /* 0x000fe2000c101506 */
[----:B------:R-:W-:Y:S02]  /*7f20*/  PRMT R13, R7, 0x7632, R13 ;  /* 0x00007632070d7816 */ /* 0x000fe4000000000d */
[----:B------:R-:W-:Y:S01]  /*7f30*/  F2FP.F16.F32.PACK_AB R6, R12, R6 ;  /* 0x000000060c06723e */ /* 0x000fe200000000ff */
[----:B------:R0:W-:Y:S01]  /*7f40*/  STG.E.U16 desc[UR6][R86.64+0x4], R8 ;  /* 0x0000040856007986 */ /* 0x0001e2000c101506 */
[----:B------:R-:W-:-:S03]  /*7f50*/  F2FP.F16.F32.PACK_AB R0, R103, R0 ;  /* 0x000000006700723e */ /* 0x000fc600000000ff */
[----:B------:R1:W-:Y:S04]  /*7f60*/  STG.E.U16 desc[UR6][R88.64+0x2], R9 ;  /* 0x0000020958007986 */ /* 0x0003e8000c101506 */
[----:B------:R4:W-:Y:S01]  /*7f70*/  STG.E.U16 desc[UR6][R88.64+0x4], R7 ;  /* 0x0000040758007986 */ /* 0x0009e2000c101506 */
[----:B------:R-:W-:-:S03]  /*7f80*/  PRMT R46, R4, 0x7632, R46 ;  /* 0x00007632042e7816 */ /* 0x000fc6000000002e */
[----:B------:R-:W-:Y:S01]  /*7f90*/  STG.E.U16 desc[UR6][R88.64], R44 ;  /* 0x0000002c58007986 */ /* 0x000fe2000c101506 */
[----:B0-----:R-:W-:Y:S02]  /*7fa0*/  PRMT R8, R6, 0x7632, R8 ;  /* 0x0000763206087816 */ /* 0x001fe40000000008 */
[C---:B-1----:R-:W-:Y:S01]  /*7fb0*/  PRMT R9, R2.reuse, 0x7632, R9 ;  /* 0x0000763202097816 */ /* 0x042fe20000000009 */
[----:B------:R-:W-:Y:S01]  /*7fc0*/  STG.E.U16 desc[UR6][R88.64+0x6], R13 ;  /* 0x0000060d58007986 */ /* 0x000fe2000c101506 */
[----:B----4-:R-:W-:-:S03]  /*7fd0*/  PRMT R7, R2, 0x7610, R7 ;  /* 0x0000761002077816 */ /* 0x010fc60000000007 */
[----:B------:R0:W-:Y:S01]  /*7fe0*/  STG.E.U16 desc[UR6][R90.64+0x2], R5 ;  /* 0x000002055a007986 */ /* 0x0001e2000c101506 */
[----:B------:R-:W-:-:S03]  /*7ff0*/  LOP3.LUT R10, R10, 0x1, RZ, 0x3c, !PT ;  /* 0x000000010a0a7812 */ /* 0x000fc600078e3cff */
[----:B------:R1:W-:Y:S04]  /*8000*/  STG.E.U16 desc[UR6][R90.64], R45 ;  /* 0x0000002d5a007986 */ /* 0x0003e8000c101506 */
        /* <DEDUP_REMOVED lines=8> */
[----:B------:R1:W-:Y:S01]  /*8090*/  STG.E.U16 desc[UR6][R94.64+0x6], R5 ;  /* 0x000006055e007986 */ /* 0x0003e2000c101506 */
[----:B--2---:R-:W-:-:S03]  /*80a0*/  F2FP.F16.F32.PACK_AB R2, R59, R58 ;  /* 0x0000003a3b02723e */ /* 0x004fc600000000ff */
[----:B------:R1:W5:Y:S01]  /*80b0*/  LDL.LU R59, [R1+0x250] ;  /* 0x00025000013b7983 */ /* 0x0003620000300800 */
[----:B---3--:R-:W-:Y:S02]  /*80c0*/  IADD3 R3, P1, R3, 0x9, RZ ;  /* 0x0000000903037810 */ /* 0x008fe40007f3e0ff */
[----:B------:R-:W-:Y:S01]  /*80d0*/  PRMT R47, R2, 0x7632, R47 ;  /* 0x00007632022f7816 */ /* 0x000fe2000000002f */
[----:B------:R1:W5:Y:S01]  /*80e0*/  LDL.LU R58, [R1+0x24c] ;  /* 0x00024c00013a7983 */ /* 0x0003620000300800 */
[----:B------:R-:W-:Y:S02]  /*80f0*/  IADD3.X R125, RZ, R125, RZ, P1, !PT ;  /* 0x0000007dff7d7210 */ /* 0x000fe40000ffe4ff */
[----:B------:R-:W-:Y:S01]  /*8100*/  ISETP.GE.U32.AND P1, PT, R3, UR10, PT ;  /* 0x0000000a03007c0c */ /* 0x000fe2000bf26070 */
[----:B------:R1:W-:Y:S04]  /*8110*/  STG.E.U16 desc[UR6][R94.64], R2 ;  /* 0x000000025e007986 */ /* 0x0003e8000c101506 */
[----:B------:R1:W-:Y:S04]  /*8120*/  STL [R1+0xc], R125 ;  /* 0x00000c7d01007387 */ /* 0x0003e80000100800 */
[----:B------:R1:W-:Y:S04]  /*8130*/  STG.E.U16 desc[UR6][R94.64+0x2], R47 ;  /* 0x0000022f5e007986 */ /* 0x0003e8000c101506 */
[----:B------:R1:W-:Y:S01]  /*8140*/  STL [R1+0x108], R10 ;  /* 0x0001080a01007387 */ /* 0x0003e20000100800 */
[----:B------:R-:W-:-:S13]  /*8150*/  ISETP.GE.AND.EX P1, PT, R125, UR11, PT, P1 ;  /* 0x0000000b7d007c0c */ /* 0x000fda000bf26310 */
[----:B-1----:R-:W-:Y:S05]  /*8160*/  @!P1 BRA `(.L_x_3066) ;  /* 0xffffff8800409947 */ /* 0x002fea000383ffff */
[----:B------:R-:W-:Y:S05]  /*8170*/  EXIT ;  /* 0x000000000000794d */ /* 0x000fea0003800000 */
.L_x_3067:
        /* <DEDUP_REMOVED lines=16> */
.L_x_3236:


//--------------------- .text._ZN13group_norm_v214gn_cuda_kernelI6__halfLi480ELi2ELi32ELi30ELi1024ELb0ELi32ELi960ELi960ELi4ELb1ELi7ELb0ELb0ENS_16CompileConditionILi900EEEEEvPT_PKS4_S7_S7_flPfS8_Pj --------------------------
	.section	.text._ZN13group_norm_v214gn_cuda_kernelI6__halfLi480ELi2ELi32ELi30ELi1024ELb0ELi32ELi960ELi960ELi4ELb1ELi7ELb0ELb0ENS_16CompileConditionILi900EEEEEvPT_PKS4_S7_S7_flPfS8_Pj,"ax",@progbits
	.align	128
        .global         _ZN13group_norm_v214gn_cuda_kernelI6__halfLi480ELi2ELi32ELi30ELi1024ELb0ELi32ELi960ELi960ELi4ELb1ELi7ELb0ELb0ENS_16CompileConditionILi900EEEEEvPT_PKS4_S7_S7_flPfS8_Pj
        .type           _ZN13group_norm_v214gn_cuda_kernelI6__halfLi480ELi2ELi32ELi30ELi1024ELb0ELi32ELi960ELi960ELi4ELb1ELi7ELb0ELb0ENS_16CompileConditionILi900EEEEEvPT_PKS4_S7_S7_flPfS8_Pj,@function
        .size           _ZN13group_norm_v214gn_cuda_kernelI6__halfLi480ELi2ELi32ELi30ELi1024ELb0ELi32ELi960ELi960ELi4ELb1ELi7ELb0ELb0ENS_16CompileConditionILi900EEEEEvPT_PKS4_S7_S7_flPfS8_Pj,(.L_x_3237 - _ZN13group_norm_v214gn_cuda_kernelI6__halfLi480ELi2ELi32ELi30ELi1024ELb0ELi32ELi960ELi960ELi4ELb1ELi7ELb0ELb0ENS_16CompileConditionILi900EEEEEvPT_PKS4_S7_S7_flPfS8_Pj)
        .other          _ZN13group_norm_v214gn_cuda_kernelI6__halfLi480ELi2ELi32ELi30ELi1024ELb0ELi32ELi960ELi960ELi4ELb1ELi7ELb0ELb0ENS_16CompileConditionILi900EEEEEvPT_PKS4_S7_S7_flPfS8_Pj,@"STO_CUDA_ENTRY STV_DEFAULT"
_ZN13group_norm_v214gn_cuda_kernelI6__halfLi480ELi2ELi32ELi30ELi1024ELb0ELi32ELi960ELi960ELi4ELb1ELi7ELb0ELb0ENS_16CompileConditionILi900EEEEEvPT_PKS4_S7_S7_flPfS8_Pj:
.text._ZN13group_norm_v214gn_cuda_kernelI6__halfLi480ELi2ELi32ELi30ELi1024ELb0ELi32ELi960ELi960ELi4ELb1ELi7ELb0ELb0ENS_16CompileConditionILi900EEEEEvPT_PKS4_S7_S7_flPfS8_Pj:
        /* <DEDUP_REMOVED lines=34> */
.L_x_3078:
[----:B-1----:R-:W2:Y:S01]  /*0220*/  LDL R2, [R1+0xc0] ;  /* 0x0000c00001027983 */ /* 0x002ea20000100800 */
[----:B------:R-:W0:Y:S01]  /*0230*/  S2R R59, SR_TID.X ;  /* 0x00000000003b7919 */ /* 0x000e220000002100 */
[----:B------:R-:W1:Y:S01]  /*0240*/  S2R R0, SR_CTAID.X ;  /* 0x0000000000007919 */ /* 0x000e620000002500 */
[----:B------:R-:W-:Y:S01]  /*0250*/  HFMA2.MMA R27, -RZ, RZ, 0, 0 ;  /* 0x00000000ff1b7435 */ /* 0x000fe200000001ff */
[----:B------:R-:W-:Y:S01]  /*0260*/  ULDC.64 UR8, c[0x0][0x218] ;  /* 0x0000860000087ab9 */ /* 0x000fe20000000a00 */
[----:B------:R-:W-:Y:S01]  /*0270*/  ULDC.64 UR10, c[0x0][0x228] ;  /* 0x00008a00000a7ab9 */ /* 0x000fe20000000a00 */
[----:B0-----:R-:W-:Y:S01]  /*0280*/  IMAD.WIDE.U32 R4, R59, -0x77777777, RZ ;  /* 0x888888893b047825 */ /* 0x001fe200078e00ff */
[----:B-1----:R-:W-:-:S04]  /*0290*/  SHF.L.U32 R0, R0, 0x5, RZ ;  /* 0x0000000500007819 */ /* 0x002fc800000006ff */
[----:B------:R-:W-:Y:S02]  /*02a0*/  SHF.R.U32.HI R5, RZ, 0x7, R5 ;  /* 0x00000007ff057819 */ /* 0x000fe40000011605 */
[----:B------:R-:W-:-:S04]  /*02b0*/  LOP3.LUT R0, R0, 0x3e0, RZ, 0xc0, !PT ;  /* 0x000003e000007812 */ /* 0x000fc800078ec0ff */
[----:B------:R-:W-:Y:S01]  /*02c0*/  IADD3 R0, R0, R5, RZ ;  /* 0x0000000500007210 */ /* 0x000fe20007ffe0ff */
[----:B------:R-:W-:-:S04]  /*02d0*/  IMAD R5, R5, -0xf0, R59 ;  /* 0xffffff1005057824 */ /* 0x000fc800078e023b */
[----:B------:R-:W-:Y:S01]  /*02e0*/  IMAD R11, R0, 0x3c0, RZ ;  /* 0x000003c0000b7824 */ /* 0x000fe200078e02ff */
[----:B------:R-:W-:-:S04]  /*02f0*/  SHF.L.U32 R26, R5, 0x2, RZ ;  /* 0x00000002051a7819 */ /* 0x000fc800000006ff */
[----:B------:R-:W-:Y:S01]  /*0300*/  IADD3 R5, R11, 0x780, RZ ;  /* 0x000007800b057810 */ /* 0x000fe20007ffe0ff */
[----:B------:R-:W-:Y:S01]  /*0310*/  IMAD.WIDE.U32 R20, R3, 0xf0000, R26 ;  /* 0x000f000003147825 */ /* 0x000fe200078e001a */
[C---:B------:R-:W-:Y:S02]  /*0320*/  IADD3 R7, R11.reuse, 0xf00, RZ ;  /* 0x00000f000b077810 */ /* 0x040fe40007ffe0ff */
[----:B------:R-:W-:Y:S02]  /*0330*/  IADD3 R23, R11, 0x2580, RZ ;  /* 0x000025800b177810 */ /* 0x000fe40007ffe0ff */
[----:B------:R-:W-:Y:S02]  /*0340*/  IADD3 R4, P6, R5, R20, RZ ;  /* 0x0000001405047210 */ /* 0x000fe40007fde0ff */
[C---:B------:R-:W-:Y:S02]  /*0350*/  IADD3 R9, R11.reuse, 0x1680, RZ ;  /* 0x000016800b097810 */ /* 0x040fe40007ffe0ff */
[----:B------:R-:W-:-:S02]  /*0360*/  IADD3 R19, R11, 0x1e00, RZ ;  /* 0x00001e000b137810 */ /* 0x000fc40007ffe0ff */
[-C--:B------:R-:W-:Y:S02]  /*0370*/  IADD3 R5, P3, R7, R20.reuse, RZ ;  /* 0x0000001407057210 */ /* 0x080fe40007f7e0ff */
[----:B------:R-:W-:Y:S02]  /*0380*/  IADD3 R8, P0, R23, R20, RZ ;  /* 0x0000001417087210 */ /* 0x000fe40007f1e0ff */
        /* <DEDUP_REMOVED lines=8> */
[----:B------:R-:W-:Y:S02]  /*0410*/  IADD3 R12, R11, 0x6900, RZ ;  /* 0x000069000b0c7810 */ /* 0x000fe40007ffe0ff */
[----:B------:R-:W-:-:S02]  /*0420*/  IADD3 R6, P5, R9, R20, RZ ;  /* 0x0000001409067210 */ /* 0x000fc40007fbe0ff */
[-C--:B------:R-:W-:Y:S01]  /*0430*/  IADD3 R7, P4, R19, R20.reuse, RZ ;  /* 0x0000001413077210 */ /* 0x080fe20007f9e0ff */
[----:B------:R-:W-:Y:S01]  /*0440*/  STL [R1+0x148], R59 ;  /* 0x0001483b01007387 */ /* 0x000fe20000100800 */
[----:B------:R-:W-:-:S03]  /*0450*/  IADD3 R9, P2, R25, R20, RZ ;  /* 0x0000001419097210 */ /* 0x000fc60007f5e0ff */
[----:B------:R0:W-:Y:S01]  /*0460*/  STL [R1+0x14c], R3 ;  /* 0x00014c0301007387 */ /* 0x0001e20000100800 */
[----:B------:R-:W-:Y:S01]  /*0470*/  IADD3 R10, P1, R29, R20, RZ ;  /* 0x000000141d0a7210 */ /* 0x000fe20007f3e0ff */
[----:B--2---:R-:W-:Y:S01]  /*0480*/  IMAD R35, R2, 0xf0000, RZ ;  /* 0x000f000002237824 */ /* 0x004fe200078e02ff */
[----:B------:R-:W-:-:S04]  /*0490*/  IADD3 R2, R11, 0x7080, RZ ;  /* 0x000070800b027810 */ /* 0x000fc80007ffe0ff */
[----:B------:R-:W-:-:S04]  /*04a0*/  IADD3 R0, R21, R35, RZ ;  /* 0x0000002315007210 */ /* 0x000fc80007ffe0ff */
[----:B------:R-:W-:Y:S02]  /*04b0*/  IADD3.X R30, RZ, R0, RZ, P6, !PT ;  /* 0x00000000ff1e7210 */ /* 0x000fe400037fe4ff */
[----:B------:R-:W-:Y:S02]  /*04c0*/  IADD3 R11, P6, R11, R20, RZ ;  /* 0x000000140b0b7210 */ /* 0x000fe40007fde0ff */
[-C--:B------:R-:W-:Y:S02]  /*04d0*/  IADD3.X R24, RZ, R0.reuse, RZ, P3, !PT ;  /* 0x00000000ff187210 */ /* 0x080fe40001ffe4ff */
[----:B------:R-:W-:Y:S02]  /*04e0*/  IADD3.X R23, RZ, R0, RZ, P0, !PT ;  /* 0x00000000ff177210 */ /* 0x000fe400007fe4ff */
[----:B------:R-:W-:Y:S02]  /*04f0*/  IADD3 R28, P3, R31, R20, RZ ;  /* 0x000000141f1c7210 */ /* 0x000fe40007f7e0ff */
[----:B------:R-:W-:-:S02]  /*0500*/  LEA R48, P0, R5, UR8, 0x1 ;  /* 0x0000000805307c11 */ /* 0x000fc4000f8008ff */
[-C--:B------:R-:W-:Y:S01]  /*0510*/  IADD3.X R32, RZ, R0.reuse, RZ, P6, !PT ;  /* 0x00000000ff207210 */ /* 0x080fe200037fe4ff */
[----:B------:R-:W-:Y:S01]  /*0520*/  STL [R1+0xfc], R30 ;  /* 0x0000fc1e01007387 */ /* 0x000fe20000100800 */
[-C--:B------:R-:W-:Y:S02]  /*0530*/  IADD3.X R18, RZ, R0.reuse, RZ, P5, !PT ;  /* 0x00000000ff127210 */ /* 0x080fe40002ffe4ff */
[----:B------:R-:W-:Y:S01]  /*0540*/  IADD3.X R16, RZ, R0, RZ, P4, !PT ;  /* 0x00000000ff107210 */ /* 0x000fe200027fe4ff */
[----:B------:R-:W-:Y:S01]  /*0550*/  STL [R1+0x100], R24 ;  /* 0x0001001801007387 */ /* 0x000fe20000100800 */
[----:B------:R-:W-:Y:S02]  /*0560*/  LEA.HI.X R49, R5, UR9, R24, 0x1, P0 ;  /* 0x0000000905317c11 */ /* 0x000fe400080f0c18 */
[----:B------:R-:W-:Y:S01]  /*0570*/  LEA R46, P5, R11, UR8, 0x1 ;  /* 0x000000080b2e7c11 */ /* 0x000fe2000f8a08ff */
[----:B------:R-:W-:Y:S01]  /*0580*/  STL [R1+0x10], R28 ;  /* 0x0000101c01007387 */ /* 0x000fe20000100800 */
[----:B------:R-:W-:-:S02]  /*0590*/  IADD3 R22, P4, R33, R20, RZ ;  /* 0x0000001421167210 */ /* 0x000fc40007f9e0ff */
[----:B------:R-:W-:Y:S01]  /*05a0*/  LEA R36, P0, R7, UR8, 0x1 ;  /* 0x0000000807247c11 */ /* 0x000fe2000f8008ff */
[----:B------:R-:W-:Y:S01]  /*05b0*/  STL [R1+0x30], R32 ;  /* 0x0000302001007387 */ /* 0x000fe20000100800 */
[----:B0-----:R-:W-:Y:S02]  /*05c0*/  IADD3.X R3, RZ, R0, RZ, P2, !PT ;  /* 0x00000000ff037210 */ /* 0x001fe400017fe4ff */
[C---:B------:R-:W-:Y:S01]  /*05d0*/  LEA R40, P2, R6.reuse, UR8, 0x1 ;  /* 0x0000000806287c11 */ /* 0x040fe2000f8408ff */
[----:B------:R-:W-:Y:S01]  /*05e0*/  STL [R1+0x104], R18 ;  /* 0x0001041201007387 */ /* 0x000fe20000100800 */
[----:B------:R-:W-:Y:S02]  /*05f0*/  LEA.HI.X R47, R11, UR9, R32, 0x1, P5 ;  /* 0x000000090b2f7c11 */ /* 0x000fe4000a8f0c20 */
[----:B------:R-:W-:Y:S01]  /*0600*/  LEA.HI.X R37, R7, UR9, R16, 0x1, P0 ;  /* 0x0000000907257c11 */ /* 0x000fe200080f0c10 */
[----:B------:R0:W-:Y:S01]  /*0610*/  STL [R1+0x108], R16 ;  /* 0x0001081001007387 */ /* 0x0001e20000100800 */
[----:B------:R-:W-:-:S03]  /*0620*/  LEA.HI.X R41, R6, UR9, R18, 0x1, P2 ;  /* 0x0000000906297c11 */ /* 0x000fc600090f0c12 */
[----:B------:R1:W-:Y:S01]  /*0630*/  STL [R1+0x150], R11 ;  /* 0x0001500b01007387 */ /* 0x0003e20000100800 */
[----:B------:R-:W-:-:S03]  /*0640*/  LEA R44, P6, R4, UR8, 0x1 ;  /* 0x00000008042c7c11 */ /* 0x000fc6000f8c08ff */
[----:B------:R-:W-:Y:S01]  /*0650*/  STL [R1+0x18], R22 ;  /* 0x0000181601007387 */ /* 0x000fe20000100800 */
[----:B0-----:R-:W-:-:S03]  /*0660*/  LEA R16, P5, R9, UR8, 0x1 ;  /* 0x0000000809107c11 */ /* 0x001fc6000f8a08ff */
[----:B------:R-:W-:Y:S01]  /*0670*/  STL [R1+0x10c], R23 ;  /* 0x00010c1701007387 */ /* 0x000fe20000100800 */
[----:B------:R-:W-:Y:S02]  /*0680*/  LEA R18, P2, R8, UR8, 0x1 ;  /* 0x0000000808127c11 */ /* 0x000fe4000f8408ff */
[----:B------:R-:W-:Y:S01]  /*0690*/  IADD3 R24, P0, R17, R20, RZ ;  /* 0x0000001411187210 */ /* 0x000fe20007f1e0ff */
[----:B------:R-:W-:Y:S01]  /*06a0*/  STL [R1+0x154], R4 ;  /* 0x0001540401007387 */ /* 0x000fe20000100800 */
[----:B------:R-:W-:-:S03]  /*06b0*/  LEA.HI.X R17, R9, UR9, R3, 0x1, P5 ;  /* 0x0000000909117c11 */ /* 0x000fc6000a8f0c03 */
[----:B------:R0:W-:Y:S01]  /*06c0*/  STL [R1+0x110], R3 ;  /* 0x0001100301007387 */ /* 0x0001e20000100800 */
[----:B-1----:R-:W-:-:S03]  /*06d0*/  IADD3 R11, P5, R15, R20, RZ ;  /* 0x000000140f0b7210 */ /* 0x002fc60007fbe0ff */
[----:B------:R-:W-:Y:S01]  /*06e0*/  STL [R1+0x158], R5 ;  /* 0x0001580501007387 */ /* 0x000fe20000100800 */
[----:B------:R-:W-:-:S03]  /*06f0*/  LEA.HI.X R19, R8, UR9, R23, 0x1, P2 ;  /* 0x0000000908137c11 */ /* 0x000fc600090f0c17 */
[----:B------:R-:W-:Y:S01]  /*0700*/  STL [R1+0x15c], R6 ;  /* 0x00015c0601007387 */ /* 0x000fe20000100800 */
[----:B------:R-:W-:Y:S02]  /*0710*/  LEA.HI.X R45, R4, UR9, R30, 0x1, P6 ;  /* 0x00000009042d7c11 */ /* 0x000fe4000b0f0c1e */
[----:B0-----:R-:W-:Y:S01]  /*0720*/  IADD3.X R3, RZ, R0, RZ, P1, !PT ;  /* 0x00000000ff037210 */ /* 0x001fe20000ffe4ff */
[----:B------:R0:W-:Y:S04]  /*0730*/  STL [R1+0x160], R7 ;  /* 0x0001600701007387 */ /* 0x0001e80000100800 */
[----:B------:R1:W-:Y:S04]  /*0740*/  STL [R1+0x164], R8 ;  /* 0x0001640801007387 */ /* 0x0003e80000100800 */
[----:B------:R-:W-:Y:S01]  /*0750*/  STL [R1+0x168], R9 ;  /* 0x0001680901007387 */ /* 0x000fe20000100800 */
[----:B0-----:R-:W-:-:S02]  /*0760*/  IADD3 R7, P2, R14, R20, RZ ;  /* 0x000000140e077210 */ /* 0x001fc40007f5e0ff */
[----:B------:R-:W-:Y:S01]  /*0770*/  LEA R14, P6, R10, UR8, 0x1 ;  /* 0x000000080a0e7c11 */ /* 0x000fe2000f8c08ff */
[----:B------:R-:W-:Y:S01]  /*0780*/  STL [R1+0x20], R24 ;  /* 0x0000201801007387 */ /* 0x000fe20000100800 */
[----:B------:R-:W-:-:S03]  /*0790*/  IADD3.X R6, RZ, R0, RZ, P3, !PT ;  /* 0x00000000ff067210 */ /* 0x000fc60001ffe4ff */
[----:B------:R-:W-:Y:S01]  /*07a0*/  STL [R1+0x24], R11 ;  /* 0x0000240b01007387 */ /* 0x000fe20000100800 */
[----:B------:R-:W-:Y:S02]  /*07b0*/  LEA.HI.X R15, R10, UR9, R3, 0x1, P6 ;  /* 0x000000090a0f7c11 */ /* 0x000fe4000b0f0c03 */
[----:B------:R-:W-:Y:S01]  /*07c0*/  IADD3.X R4, RZ, R0, RZ, P4, !PT ;  /* 0x00000000ff047210 */ /* 0x000fe200027fe4ff */
[----:B------:R0:W-:Y:S01]  /*07d0*/  STL [R1+0x114], R3 ;  /* 0x0001140301007387 */ /* 0x0001e20000100800 */
[-C--:B------:R-:W-:Y:S02]  /*07e0*/  IADD3 R5, P1, R13, R20.reuse, RZ ;  /* 0x000000140d057210 */ /* 0x080fe40007f3e0ff */
[----:B------:R-:W-:Y:S01]  /*07f0*/  IADD3 R2, P4, R2, R20, RZ ;  /* 0x0000001402027210 */ /* 0x000fe20007f9e0ff */
[----:B------:R-:W-:Y:S01]  /*0800*/  STL [R1+0x28], R7 ;  /* 0x0000280701007387 */ /* 0x000fe20000100800 */
[----:B-1----:R-:W-:-:S03]  /*0810*/  IADD3.X R8, RZ, R0, RZ, P2, !PT ;  /* 0x00000000ff087210 */ /* 0x002fc600017fe4ff */
[----:B------:R1:W-:Y:S01]  /*0820*/  STL [R1+0x16c], R10 ;  /* 0x00016c0a01007387 */ /* 0x0003e20000100800 */
[----:B0-----:R-:W-:Y:S02]  /*0830*/  IADD3 R3, P3, R12, R20, RZ ;  /* 0x000000140c037210 */ /* 0x001fe40007f7e0ff */
[----:B------:R-:W-:Y:S01]  /*0840*/  LEA R20, P2, R24, UR8, 0x1 ;  /* 0x0000000818147c11 */ /* 0x000fe2000f8408ff */
[----:B------:R-:W2:Y:S04]  /*0850*/  LDG.E.64.CONSTANT R46, desc[UR6][R46.64] ;  /* 0x000000062e2e7981 */ /* 0x000ea8000c1e9b00 */
[----:B------:R-:W3:Y:S01]  /*0860*/  LDG.E.64.CONSTANT R36, desc[UR6][R36.64] ;  /* 0x0000000624247981 */ /* 0x000ee2000c1e9b00 */
[----:B-1----:R-:W-:-:S03]  /*0870*/  IADD3.X R10, RZ, R0, RZ, P0, !PT ;  /* 0x00000000ff0a7210 */ /* 0x002fc600007fe4ff */
[----:B------:R-:W4:Y:S01]  /*0880*/  LDG.E.64.CONSTANT R44, desc[UR6][R44.64] ;  /* 0x000000062c2c7981 */ /* 0x000f22000c1e9b00 */
[----:B------:R-:W-:Y:S02]  /*0890*/  LEA.HI.X R21, R24, UR9, R10, 0x1, P2 ;  /* 0x0000000918157c11 */ /* 0x000fe400090f0c0a */
[----:B------:R-:W-:Y:S01]  /*08a0*/  LEA R12, P6, R28, UR8, 0x1 ;  /* 0x000000081c0c7c11 */ /* 0x000fe2000f8c08ff */
[----:B------:R-:W4:Y:S01]  /*08b0*/  LDG.E.64.CONSTANT R48, desc[UR6][R48.64] ;  /* 0x0000000630307981 */ /* 0x000f22000c1e9b00 */
[----:B------:R-:W-:-:S03]  /*08c0*/  LEA R34, P0, R22, UR8, 0x1 ;  /* 0x0000000816227c11 */ /* 0x000fc6000f8008ff */
[----:B------:R-:W4:Y:S01]  /*08d0*/  LDG.E.64.CONSTANT R20, desc[UR6][R20.64] ;  /* 0x0000000614147981 */ /* 0x000f22000c1e9b00 */
[----:B------:R-:W-:Y:S02]  /*08e0*/  LEA.HI.X R13, R28, UR9, R6, 0x1, P6 ;  /* 0x000000091c0d7c11 */ /* 0x000fe4000b0f0c06 */
[----:B------:R-:W-:Y:S01]  /*08f0*/  LEA.HI.X R35, R22, UR9, R4, 0x1, P0 ;  /* 0x0000000916237c11 */ /* 0x000fe200080f0c04 */
[----:B------:R-:W-:Y:S01]  /*0900*/  STL [R1+0x2c], R5 ;  /* 0x00002c0501007387 */ /* 0x000fe20000100800 */
[-C--:B------:R-:W-:Y:S02]  /*0910*/  IADD3.X R9, RZ, R0.reuse, RZ, P5, !PT ;  /* 0x00000000ff097210 */ /* 0x080fe40002ffe4ff */
[C---:B------:R-:W-:Y:S01]  /*0920*/  LEA R22, P0, R11.reuse, UR8, 0x1 ;  /* 0x000000080b167c11 */ /* 0x040fe2000f8008ff */
[----:B------:R0:W-:Y:S03]  /*0930*/  STL [R1+0x118], R6 ;  /* 0x0001180601007387 */ /* 0x0001e60000100800 */
[----:B------:R-:W-:Y:S01]  /*0940*/  LEA.HI.X R23, R11, UR9, R9, 0x1, P0 ;  /* 0x000000090b177c11 */ /* 0x000fe200080f0c09 */
[----:B------:R-:W4:Y:S04]  /*0950*/  LDG.E.64.CONSTANT R16, desc[UR6][R16.64] ;  /* 0x0000000610107981 */ /* 0x000f28000c1e9b00 */
[----:B------:R-:W4:Y:S01]  /*0960*/  LDG.E.64.CONSTANT R18, desc[UR6][R18.64] ;  /* 0x0000000612127981 */ /* 0x000f22000c1e9b00 */
[----:B0-----:R-:W-:-:S02]  /*0970*/  IADD3.X R6, RZ, R0, RZ, P1, !PT ;  /* 0x00000000ff067210 */ /* 0x001fc40000ffe4ff */
[C---:B------:R-:W-:Y:S01]  /*0980*/  LEA R32, P1, R7.reuse, UR8, 0x1 ;  /* 0x0000000807207c11 */ /* 0x040fe2000f8208ff */
[----:B------:R-:W-:Y:S03]  /*0990*/  STL [R1+0x78], R3 ;  /* 0x0000780301007387 */ /* 0x000fe60000100800 */
[----:B------:R-:W-:Y:S01]  /*09a0*/  LEA.HI.X R33, R7, UR9, R8, 0x1, P1 ;  /* 0x0000000907217c11 */ /* 0x000fe200088f0c08 */
[----:B------:R0:W-:Y:S01]  /*09b0*/  STL [R1+0x120], R4 ;  /* 0x0001200401007387 */ /* 0x0001e20000100800 */
[----:B------:R-:W-:-:S03]  /*09c0*/  LEA R30, P1, R3, UR8, 0x1 ;  /* 0x00000008031e7c11 */ /* 0x000fc6000f8208ff */
[----:B------:R-:W4:Y:S04]  /*09d0*/  LDG.E.64.CONSTANT R22, desc[UR6][R22.64] ;  /* 0x0000000616167981 */ /* 0x000f28000c1e9b00 */
[----:B------:R-:W4:Y:S01]  /*09e0*/  LDG.E.64.CONSTANT R32, desc[UR6][R32.64] ;  /* 0x0000000620207981 */ /* 0x000f22000c1e9b00 */
[----:B0-----:R-:W-:Y:S02]  /*09f0*/  IADD3.X R4, RZ, R0, RZ, P3, !PT ;  /* 0x00000000ff047210 */ /* 0x001fe40001ffe4ff */
[----:B------:R-:W-:Y:S01]  /*0a00*/  LEA R24, P0, R5, UR8, 0x1 ;  /* 0x0000000805187c11 */ /* 0x000fe2000f8008ff */
[----:B------:R-:W4:Y:S01]  /*0a10*/  LDG.E.64.CONSTANT R34, desc[UR6][R34.64] ;  /* 0x0000000622227981 */ /* 0x000f22000c1e9b00 */
[----:B------:R-:W-:-:S03]  /*0a20*/  LEA.HI.X R31, R3, UR9, R4, 0x1, P1 ;  /* 0x00000009031f7c11 */ /* 0x000fc600088f0c04 */
[----:B------:R-:W4:Y:S01]  /*0a30*/  LDG.E.64.CONSTANT R40, desc[UR6][R40.64] ;  /* 0x0000000628287981 */ /* 0x000f22000c1e9b00 */
[----:B------:R-:W-:-:S03]  /*0a40*/  LEA.HI.X R25, R5, UR9, R6, 0x1, P0 ;  /* 0x0000000905197c11 */ /* 0x000fc600080f0c06 */
[----:B------:R-:W4:Y:S04]  /*0a50*/  LDG.E.64.CONSTANT R12, desc[UR6][R12.64] ;  /* 0x000000060c0c7981 */ /* 0x000f28000c1e9b00 */
[----:B------:R-:W4:Y:S04]  /*0a60*/  LDG.E.64.CONSTANT R30, desc[UR6][R30.64] ;  /* 0x000000061e1e7981 */ /* 0x000f28000c1e9b00 */
[----:B------:R-:W4:Y:S04]  /*0a70*/  LDG.E.64.CONSTANT R14, desc[UR6][R14.64] ;  /* 0x000000060e0e7981 */ /* 0x000f28000c1e9b00 */
[----:B------:R-:W4:Y:S01]  /*0a80*/  LDG.E.64.CONSTANT R24, desc[UR6][R24.64] ;  /* 0x0000000618187981 */ /* 0x000f22000c1e9b00 */
[----:B------:R-:W-:-:S02]  /*0a90*/  IADD3.X R0, RZ, R0, RZ, P4, !PT ;  /* 0x00000000ff007210 */ /* 0x000fc400027fe4ff */
[----:B------:R-:W-:Y:S01]  /*0aa0*/  LEA R38, P0, R2, UR8, 0x1 ;  /* 0x0000000802267c11 */ /* 0x000fe2000f8008ff */
[----:B------:R-:W-:Y:S01]  /*0ab0*/  STL [R1+0x7c], R2 ;  /* 0x00007c0201007387 */ /* 0x000fe20000100800 */
[----:B------:R-:W-:-:S03]  /*0ac0*/  SHF.L.U32 R27, R26, 0x1, RZ ;  /* 0x000000011a1b7819 */ /* 0x000fc600000006ff */
[----:B------:R-:W-:Y:S01]  /*0ad0*/  STL [R1+0x11c], R10 ;  /* 0x00011c0a01007387 */ /* 0x000fe20000100800 */
[----:B------:R-:W-:Y:S01]  /*0ae0*/  LEA.HI.X R39, R2, UR9, R0, 0x1, P0 ;  /* 0x0000000902277c11 */ /* 0x000fe200080f0c00 */
[----:B------:R-:W-:Y:S02]  /*0af0*/  ULDC.64 UR8, c[0x0][0x220] ;  /* 0x0000880000087ab9 */ /* 0x000fe40000000a00 */
[----:B------:R-:W-:Y:S04]  /*0b00*/  STL [R1+0x124], R9 ;  /* 0x0001240901007387 */ /* 0x000fe80000100800 */
[----:B------:R-:W-:Y:S04]  /*0b10*/  STL [R1+0x128], R8 ;  /* 0x0001280801007387 */ /* 0x000fe80000100800 */
[----:B------:R-:W-:Y:S01]  /*0b20*/  STL [R1+0x12c], R6 ;  /* 0x00012c0601007387 */ /* 0x000fe20000100800 */
[----:B------:R-:W-:-:S03]  /*0b30*/  IADD3 R28, P0, R27, UR8, RZ ;  /* 0x000000081b1c7c10 */ /* 0x000fc6000ff1e0ff */
[----:B------:R-:W-:Y:S04]  /*0b40*/  STL [R1+0x134], R4 ;  /* 0x0001340401007387 */ /* 0x000fe80000100800 */
[----:B------:R0:W-:Y:S04]  /*0b50*/  STL [R1+0x130], R0 ;  /* 0x0001300001007387 */ /* 0x0001e80000100800 */
[----:B------:R-:W4:Y:S01]  /*0b60*/  LDG.E.64.CONSTANT R38, desc[UR6][R38.64] ;  /* 0x0000000626267981 */ /* 0x000f22000c1e9b00 */
[----:B0-----:R-:W-:Y:S02]  /*0b70*/  SHF.R.U32.HI R0, RZ, 0x1f, R26 ;  /* 0x0000001fff007819 */ /* 0x001fe4000001161a */
[----:B------:R-:W-:-:S02]  /*0b80*/  IADD3 R26, P1, R27, UR10, RZ ;  /* 0x0000000a1b1a7c10 */ /* 0x000fc4000ff3e0ff */
[C---:B------:R-:W-:Y:S02]  /*0b90*/  IADD3.X R29, R0.reuse, UR9, RZ, P0, !PT ;  /* 0x00000009001d7c10 */ /* 0x040fe400087fe4ff */
[----:B------:R-:W-:-:S04]  /*0ba0*/  IADD3.X R27, R0, UR11, RZ, P1, !PT ;  /* 0x0000000b001b7c10 */ /* 0x000fc80008ffe4ff */
[----:B------:R-:W5:Y:S04]  /*0bb0*/  LDG.E.64.CONSTANT R28, desc[UR6][R28.64] ;  /* 0x000000061c1c7981 */ /* 0x000f68000c1e9b00 */
[----:B------:R-:W5:Y:S01]  /*0bc0*/  LDG.E.64.CONSTANT R26, desc[UR6][R26.64] ;  /* 0x000000061a1a7981 */ /* 0x000f62000c1e9b00 */
[--C-:B--2---:R-:W-:Y:S02]  /*0bd0*/  HADD2.F32 R0, -RZ, R46.reuse.H0_H0 ;  /* 0x2000002eff007230 */ /* 0x104fe40000004100 */
[----:B------:R-:W-:Y:S02]  /*0be0*/  HADD2.F32 R43, -RZ, R46.H1_H1 ;  /* 0x3000002eff2b7230 */ /* 0x000fe40000004100 */
[--C-:B---3--:R-:W-:Y:S02]  /*0bf0*/  HADD2.F32 R57, -RZ, R36.reuse.H0_H0 ;  /* 0x20000024ff397230 */ /* 0x108fe40000004100 */
[----:B------:R-:W-:-:S02]  /*0c00*/  HADD2.F32 R56, -RZ, R36.H1_H1 ;  /* 0x30000024ff387230 */ /* 0x000fc40000004100 */
[----:B------:R-:W-:Y:S01]  /*0c10*/  FADD.FTZ R36, RZ, R0 ;  /* 0x00000000ff247221 */ /* 0x000fe20000010000 */
[--C-:B------:R-:W-:Y:S02]  /*0c20*/  HADD2.F32 R10, -RZ, R37.reuse.H1_H1 ;  /* 0x30000025ff0a7230 */ /* 0x100fe40000004100 */
[--C-:B----4-:R-:W-:Y:S01]  /*0c30*/  HADD2.F32 R61, -RZ, R44.reuse.H0_H0 ;  /* 0x2000002cff3d7230 */ /* 0x110fe20000004100 */
[----:B------:R0:W-:Y:S01]  /*0c40*/  STL [R1+0x170], R21 ;  /* 0x0001701501007387 */ /* 0x0001e20000100800 */
[----:B------:R-:W-:Y:S01]  /*0c50*/  FADD.FTZ R36, R36, R43 ;  /* 0x0000002b24247221 */ /* 0x000fe20000010000 */
[----:B------:R-:W-:Y:S02]  /*0c60*/  HADD2.F32 R5, -RZ, R44.H1_H1 ;  /* 0x3000002cff057230 */ /* 0x000fe40000004100 */
[----:B0-----:R-:W-:Y:S02]  /*0c70*/  HADD2.F32 R21, -RZ, R37.H0_H0 ;  /* 0x20000025ff157230 */ /* 0x001fe40000004100 */
[----:B------:R-:W-:-:S04]  /*0c80*/  FFMA.FTZ R37, R0, R0, RZ ;  /* 0x0000000000257223 */ /* 0x000fc800000100ff */
[----:B------:R-:W-:Y:S01]  /*0c90*/  FFMA.FTZ R37, R43, R43, R37 ;  /* 0x0000002b2b257223 */ /* 0x000fe20000010025 */
[----:B------:R-:W-:-:S03]  /*0ca0*/  FADD.FTZ R36, R36, R61 ;  /* 0x0000003d24247221 */ /* 0x000fc60000010000 */
[----:B------:R-:W-:Y:S01]  /*0cb0*/  FFMA.FTZ R37, R61, R61, R37 ;  /* 0x0000003d3d257223 */ /* 0x000fe20000010025 */
[--C-:B------:R-:W-:Y:S02]  /*0cc0*/  HADD2.F32 R60, -RZ, R48.reuse.H0_H0 ;  /* 0x20000030ff3c7230 */ /* 0x100fe40000004100 */
[----:B------:R-:W-:Y:S01]  /*0cd0*/  FADD.FTZ R36, R36, R5 ;  /* 0x0000000524247221 */ /* 0x000fe20000010000 */
[----:B------:R-:W-:Y:S02]  /*0ce0*/  HADD2.F32 R11, -RZ, R45.H0_H0 ;  /* 0x2000002dff0b7230 */ /* 0x000fe40000004100 */
[----:B------:R-:W-:Y:S01]  /*0cf0*/  FFMA.FTZ R37, R5, R5, R37 ;  /* 0x0000000505257223 */ /* 0x000fe20000010025 */
[--C-:B------:R-:W-:Y:S02]  /*0d00*/  HADD2.F32 R2, -RZ, R47.reuse.H0_H0 ;  /* 0x2000002fff027230 */ /* 0x100fe40000004100 */
[----:B------:R-:W-:Y:S02]  /*0d10*/  HADD2.F32 R46, -RZ, R47.H1_H1 ;  /* 0x3000002fff2e7230 */ /* 0x000fe40000004100 */
[----:B------:R-:W-:Y:S01]  /*0d20*/  HADD2.F32 R3, -RZ, R45.H1_H1 ;  /* 0x3000002dff037230 */ /* 0x000fe20000004100 */
[----:B------:R-:W-:Y:S01]  /*0d30*/  STL [R1+0x174], R23 ;  /* 0x0001741701007387 */ /* 0x000fe20000100800 */
[----:B------:R-:W-:-:S02]  /*0d40*/  HADD2.F32 R47, -RZ, R48.H1_H1 ;  /* 0x30000030ff2f7230 */ /* 0x000fc40000004100 */
[----:B------:R-:W-:Y:S01]  /*0d50*/  FFMA.FTZ R37, R60, R60, R37 ;  /* 0x0000003c3c257223 */ /* 0x000fe20000010025 */
[--C-:B------:R-:W-:Y:S01]  /*0d60*/  HADD2.F32 R4, -RZ, R49.reuse.H0_H0 ;  /* 0x20000031ff047230 */ /* 0x100fe20000004100 */
[----:B------:R-:W-:Y:S01]  /*0d70*/  STL [R1+0x178], R33 ;  /* 0x0001782101007387 */ /* 0x000fe20000100800 */
[----:B------:R-:W-:Y:S01]  /*0d80*/  FADD.FTZ R36, R36, R60 ;  /* 0x0000003c24247221 */ /* 0x000fe20000010000 */
[----:B------:R-:W-:Y:S02]  /*0d90*/  HADD2.F32 R42, -RZ, R49.H1_H1 ;  /* 0x30000031ff2a7230 */ /* 0x000fe40000004100 */
[----:B------:R-:W-:Y:S01]  /*0da0*/  STL [R1+0x8], R5 ;  /* 0x0000080501007387 */ /* 0x000fe20000100800 */
[--C-:B------:R-:W-:Y:S02]  /*0db0*/  HADD2.F32 R53, -RZ, R16.reuse.H0_H0 ;  /* 0x20000010ff357230 */ /* 0x100fe40000004100 */
[----:B------:R-:W-:Y:S01]  /*0dc0*/  FFMA.FTZ R37, R47, R47, R37 ;  /* 0x0000002f2f257223 */ /* 0x000fe20000010025 */
[----:B------:R-:W-:Y:S01]  /*0dd0*/  STL [R1+0x14], R11 ;  /* 0x0000140b01007387 */ /* 0x000fe20000100800 */
[----:B------:R-:W-:-:S02]  /*0de0*/  HADD2.F32 R52, -RZ, R16.H1_H1 ;  /* 0x30000010ff347230 */ /* 0x000fc40000004100 */
[----:B------:R-:W-:Y:S01]  /*0df0*/  FADD.FTZ R36, R36, R47 ;  /* 0x0000002f24247221 */ /* 0x000fe20000010000 */
[----:B------:R-:W-:Y:S01]  /*0e00*/  STL [R1+0xc], R3 ;  /* 0x00000c0301007387 */ /* 0x000fe20000100800 */
[--C-:B------:R-:W-:Y:S01]  /*0e10*/  HADD2.F32 R55, -RZ, R18.reuse.H0_H0 ;  /* 0x20000012ff377230 */ /* 0x100fe20000004100 */
[----:B------:R-:W-:Y:S01]  /*0e20*/  MOV R16, R4 ;  /* 0x0000000400107202 */ /* 0x000fe20000000f00 */
[----:B------:R-:W-:Y:S01]  /*0e30*/  HADD2.F32 R54, -RZ, R18.H1_H1 ;  /* 0x30000012ff367230 */ /* 0x000fe20000004100 */
[----:B------:R0:W-:Y:S01]  /*0e40*/  STL [R1+0x4], R47 ;  /* 0x0000042f01007387 */ /* 0x0001e20000100800 */
[--C-:B------:R-:W-:Y:S01]  /*0e50*/  HADD2.F32 R9, -RZ, R19.reuse.H0_H0 ;  /* 0x20000013ff097230 */ /* 0x100fe20000004100 */
[----:B------:R-:W-:Y:S01]  /*0e60*/  MOV R18, R11 ;  /* 0x0000000b00127202 */ /* 0x000fe20000000f00 */
[----:B------:R-:W-:Y:S01]  /*0e70*/  HADD2.F32 R8, -RZ, R19.H1_H1 ;  /* 0x30000013ff087230 */ /* 0x000fe20000004100 */
[----:B------:R-:W-:Y:S01]  /*0e80*/  STL [R1+0xbc], R4 ;  /* 0x0000bc0401007387 */ /* 0x000fe20000100800 */
[----:B------:R-:W-:Y:S01]  /*0e90*/  HADD2.F32 R45, -RZ, R34.H1_H1 ;  /* 0x30000022ff2d7230 */ /* 0x000fe20000004100 */
[----:B------:R-:W-:Y:S01]  /*0ea0*/  MOV R19, R3 ;  /* 0x0000000300137202 */ /* 0x000fe20000000f00 */
[--C-:B------:R-:W-:Y:S01]  /*0eb0*/  HADD2.F32 R58, -RZ, R40.reuse.H0_H0 ;  /* 0x20000028ff3a7230 */ /* 0x100fe20000004100 */
[----:B------:R1:W-:Y:S01]  /*0ec0*/  STL [R1+0xb8], R42 ;  /* 0x0000b82a01007387 */ /* 0x0003e20000100800 */
[----:B------:R-:W-:-:S02]  /*0ed0*/  HADD2.F32 R59, -RZ, R40.H1_H1 ;  /* 0x30000028ff3b7230 */ /* 0x000fc40000004100 */
[----:B0-----:R-:W-:Y:S01]  /*0ee0*/  HADD2.F32 R47, -RZ, R34.H0_H0 ;  /* 0x20000022ff2f7230 */ /* 0x001fe20000004100 */
[----:B------:R-:W-:Y:S01]  /*0ef0*/  MOV R34, R42 ;  /* 0x0000002a00227202 */ /* 0x000fe20000000f00 */
[--C-:B------:R-:W-:Y:S02]  /*0f00*/  HADD2.F32 R33, -RZ, R41.reuse.H0_H0 ;  /* 0x20000029ff217230 */ /* 0x100fe40000004100 */
[----:B------:R-:W-:Y:S02]  /*0f10*/  HADD2.F32 R23, -RZ, R41.H1_H1 ;  /* 0x30000029ff177230 */ /* 0x000fe40000004100 */
[--C-:B------:R-:W-:Y:S02]  /*0f20*/  HADD2.F32 R49, -RZ, R12.reuse.H0_H0 ;  /* 0x2000000cff317230 */ /* 0x100fe40000004100 */
[----:B------:R-:W-:Y:S02]  /*0f30*/  HADD2.F32 R48, -RZ, R12.H1_H1 ;  /* 0x3000000cff307230 */ /* 0x000fe40000004100 */
[----:B------:R-:W-:-:S02]  /*0f40*/  HADD2.F32 R11, -RZ, R13.H0_H0 ;  /* 0x2000000dff0b7230 */ /* 0x000fc40000004100 */
[----:B------:R-:W-:Y:S02]  /*0f50*/  HADD2.F32 R3, -RZ, R13.H1_H1 ;  /* 0x3000000dff037230 */ /* 0x000fe40000004100 */
[--C-:B------:R-:W-:Y:S02]  /*0f60*/  HADD2.F32 R44, -RZ, R20.reuse.H0_H0 ;  /* 0x20000014ff2c7230 */ /* 0x100fe40000004100 */
[----:B-1----:R-:W-:Y:S02]  /*0f70*/  HADD2.F32 R42, -RZ, R20.H1_H1 ;  /* 0x30000014ff2a7230 */ /* 0x002fe40000004100 */
[----:B------:R-:W-:Y:S01]  /*0f80*/  FADD.FTZ R20, RZ, R2 ;  /* 0x00000002ff147221 */ /* 0x000fe20000010000 */
[--C-:B------:R-:W-:Y:S02]  /*0f90*/  HADD2.F32 R41, -RZ, R22.reuse.H0_H0 ;  /* 0x20000016ff297230 */ /* 0x100fe40000004100 */
[----:B------:R-:W-:Y:S02]  /*0fa0*/  HADD2.F32 R40, -RZ, R22.H1_H1 ;  /* 0x30000016ff287230 */ /* 0x000fe40000004100 */
[----:B------:R-:W-:Y:S01]  /*0fb0*/  FFMA.FTZ R22, R2, R2, RZ ;  /* 0x0000000202167223 */ /* 0x000fe200000100ff */
[----:B------:R-:W-:-:S02]  /*0fc0*/  HADD2.F32 R12, -RZ, R32.H0_H0 ;  /* 0x20000020ff0c7230 */ /* 0x000fc40000004100 */
[----:B------:R-:W-:Y:S01]  /*0fd0*/  HADD2.F32 R13, -RZ, R32.H1_H1 ;  /* 0x30000020ff0d7230 */ /* 0x000fe20000004100 */
[----:B------:R-:W-:Y:S01]  /*0fe0*/  MOV R32, R16 ;  /* 0x0000001000207202 */ /* 0x000fe20000000f00 */
[--C-:B------:R-:W-:Y:S02]  /*0ff0*/  HADD2.F32 R7, -RZ, R17.reuse.H0_H0 ;  /* 0x20000011ff077230 */ /* 0x100fe40000004100 */
[----:B------:R-:W-:Y:S02]  /*1000*/  HADD2.F32 R6, -RZ, R17.H1_H1 ;  /* 0x30000011ff067230 */ /* 0x000fe40000004100 */
[--C-:B------:R-:W-:Y:S02]  /*1010*/  HADD2.F32 R16, -RZ, R30.reuse.H0_H0 ;  /* 0x2000001eff107230 */ /* 0x100fe40000004100 */
[----:B------:R-:W-:Y:S01]  /*1020*/  HADD2.F32 R17, -RZ, R30.H1_H1 ;  /* 0x3000001eff117230 */ /* 0x000fe20000004100 */
[----:B------:R-:W-:Y:S01]  /*1030*/  MOV R30, R18 ;  /* 0x00000012001e7202 */ /* 0x000fe20000000f00 */
[----:B------:R-:W-:Y:S01]  /*1040*/  FFMA.FTZ R22, R46, R46, R22 ;  /* 0x0000002e2e167223 */ /* 0x000fe20000010016 */
[----:B------:R-:W-:Y:S01]  /*1050*/  FADD.FTZ R20, R20, R46 ;  /* 0x0000002e14147221 */ /* 0x000fe20000010000 */
[----:B------:R-:W-:-:S02]  /*1060*/  HADD2.F32 R51, -RZ, R14.H0_H0 ;  /* 0x2000000eff337230 */ /* 0x000fc40000004100 */
[----:B------:R-:W-:Y:S02]  /*1070*/  HADD2.F32 R50, -RZ, R14.H1_H1 ;  /* 0x3000000eff327230 */ /* 0x000fe40000004100 */
[--C-:B------:R-:W-:Y:S02]  /*1080*/  HADD2.F32 R5, -RZ, R15.reuse.H0_H0 ;  /* 0x2000000fff057230 */ /* 0x100fe40000004100 */
[----:B------:R-:W-:Y:S02]  /*1090*/  HADD2.F32 R4, -RZ, R15.H1_H1 ;  /* 0x3000000fff047230 */ /* 0x000fe40000004100 */
[--C-:B------:R-:W-:Y:S02]  /*10a0*/  HADD2.F32 R14, -RZ, R24.reuse.H0_H0 ;  /* 0x20000018ff0e7230 */ /* 0x100fe40000004100 */
[----:B------:R-:W-:Y:S01]  /*10b0*/  HADD2.F32 R15, -RZ, R24.H1_H1 ;  /* 0x30000018ff0f7230 */ /* 0x000fe20000004100 */
[----:B------:R-:W-:Y:S01]  /*10c0*/  MOV R24, R19 ;  /* 0x0000001300187202 */ /* 0x000fe20000000f00 */
[----:B------:R-:W-:Y:S01]  /*10d0*/  FFMA.FTZ R22, R30, R30, R22 ;  /* 0x0000001e1e167223 */ /* 0x000fe20000010016 */
[----:B------:R-:W-:-:S03]  /*10e0*/  FADD.FTZ R20, R20, R30 ;  /* 0x0000001e14147221 */ /* 0x000fc60000010000 */
[----:B------:R-:W-:Y:S01]  /*10f0*/  FFMA.FTZ R22, R24, R24, R22 ;  /* 0x0000001818167223 */ /* 0x000fe20000010016 */
[----:B------:R-:W-:Y:S01]  /*1100*/  FADD.FTZ R20, R20, R24 ;  /* 0x0000001814147221 */ /* 0x000fe20000010000 */
[----:B------:R0:W-:Y:S02]  /*1110*/  STL [R1], R59 ;  /* 0x0000003b01007387 */ /* 0x0001e40000100800 */
[----:B------:R-:W-:Y:S01]  /*1120*/  FFMA.FTZ R22, R32, R32, R22 ;  /* 0x0000002020167223 */ /* 0x000fe20000010016 */
[----:B------:R-:W-:Y:S01]  /*1130*/  FADD.FTZ R20, R20, R32 ;  /* 0x0000002014147221 */ /* 0x000fe20000010000 */
[----:B------:R1:W-:Y:S01]  /*1140*/  STL [R1+0xb4], R33 ;  /* 0x0000b42101007387 */ /* 0x0003e20000100800 */
[----:B------:R-:W-:Y:S01]  /*1150*/  FFMA.FTZ R37, R58, R58, R37 ;  /* 0x0000003a3a257223 */ /* 0x000fe20000010025 */
[----:B------:R-:W-:Y:S01]  /*1160*/  FADD.FTZ R36, R36, R58 ;  /* 0x0000003a24247221 */ /* 0x000fe20000010000 */
[----:B------:R-:W-:Y:S01]  /*1170*/  FFMA.FTZ R22, R34, R34, R22 ;  /* 0x0000002222167223 */ /* 0x000fe20000010016 */
[----:B------:R2:W-:Y:S01]  /*1180*/  STL [R1+0xb0], R23 ;  /* 0x0000b01701007387 */ /* 0x0005e20000100800 */
[----:B------:R-:W-:-:S03]  /*1190*/  FADD.FTZ R20, R20, R34 ;  /* 0x0000002214147221 */ /* 0x000fc60000010000 */
[----:B------:R3:W-:Y:S01]  /*11a0*/  STL [R1+0xac], R21 ;  /* 0x0000ac1501007387 */ /* 0x0007e20000100800 */
[----:B------:R-:W-:-:S03]  /*11b0*/  FFMA.FTZ R37, R59, R59, R37 ;  /* 0x0000003b3b257223 */ /* 0x000fc60000010025 */
[----:B------:R4:W-:Y:S01]  /*11c0*/  STL [R1+0xa8], R10 ;  /* 0x0000a80a01007387 */ /* 0x0009e20000100800 */
[----:B------:R-:W-:Y:S01]  /*11d0*/  FADD.FTZ R36, R36, R59 ;  /* 0x0000003b24247221 */ /* 0x000fe20000010000 */
[----:B------:R-:W-:Y:S02]  /*11e0*/  FFMA.FTZ R22, R33, R33, R22 ;  /* 0x0000002121167223 */ /* 0x000fe40000010016 */
[----:B------:R4:W-:Y:S01]  /*11f0*/  STL [R1+0xa4], R9 ;  /* 0x0000a40901007387 */ /* 0x0009e20000100800 */
[----:B------:R-:W-:Y:S01]  /*1200*/  FADD.FTZ R20, R20, R33 ;  /* 0x0000002114147221 */ /* 0x000fe20000010000 */
[----:B0-----:R-:W-:Y:S02]  /*1210*/  HADD2.F32 R59, -RZ, R35.H0_H0 ;  /* 0x20000023ff3b7230 */ /* 0x001fe40000004100 */
        /* <DEDUP_REMOVED lines=12> */
[----:B-1----:R-:W4:Y:S04]  /*12e0*/  LDL.LU R33, [R1+0x178] ;  /* 0x0001780001217983 */ /* 0x002f280000300800 */
[----:B--2---:R-:W2:Y:S04]  /*12f0*/  LDL.LU R23, [R1+0x174] ;  /* 0x0001740001177983 */ /* 0x004ea80000300800 */
[----:B---3--:R-:W3:Y:S01]  /*1300*/  LDL.LU R21, [R1+0x170] ;  /* 0x0001700001157983 */ /* 0x008ee20000300800 */
[----:B------:R-:W-:Y:S01]  /*1310*/  FFMA.FTZ R22, R10, R10, R22 ;  /* 0x0000000a0a167223 */ /* 0x000fe20000010016 */
[----:B------:R-:W-:-:S02]  /*1320*/  FADD.FTZ R20, R20, R10 ;  /* 0x0000000a14147221 */ /* 0x000fc40000010000 */
[----:B----4-:R1:W5:Y:S01]  /*1330*/  LDL.LU R10, [R1+0x16c] ;  /* 0x00016c00010a7983 */ /* 0x0103620000300800 */
[----:B------:R-:W-:Y:S01]  /*1340*/  FFMA.FTZ R22, R9, R9, R22 ;  /* 0x0000000909167223 */ /* 0x000fe20000010016 */
[----:B------:R-:W-:Y:S02]  /*1350*/  FADD.FTZ R20, R20, R9 ;  /* 0x0000000914147221 */ /* 0x000fe40000010000 */
[----:B------:R1:W5:Y:S01]  /*1360*/  LDL.LU R9, [R1+0x168] ;  /* 0x0001680001097983 */ /* 0x0003620000300800 */
[----:B------:R-:W-:Y:S01]  /*1370*/  FFMA.FTZ R22, R8, R8, R22 ;  /* 0x0000000808167223 */ /* 0x000fe20000010016 */
[----:B------:R-:W-:Y:S02]  /*1380*/  FADD.FTZ R20, R20, R8 ;  /* 0x0000000814147221 */ /* 0x000fe40000010000 */
[----:B0-----:R1:W5:Y:S01]  /*1390*/  LDL.LU R8, [R1+0x164] ;  /* 0x0001640001087983 */ /* 0x0013620000300800 */
[----:B------:R-:W-:Y:S01]  /*13a0*/  FFMA.FTZ R22, R7, R7, R22 ;  /* 0x0000000707167223 */ /* 0x000fe20000010016 */
[----:B------:R-:W-:-:S02]  /*13b0*/  FADD.FTZ R20, R20, R7 ;  /* 0x0000000714147221 */ /* 0x000fc40000010000 */
[----:B------:R1:W5:Y:S01]  /*13c0*/  LDL.LU R7, [R1+0x160] ;  /* 0x0001600001077983 */ /* 0x0003620000300800 */
[----:B------:R-:W-:Y:S01]  /*13d0*/  FFMA.FTZ R22, R6, R6, R22 ;  /* 0x0000000606167223 */ /* 0x000fe20000010016 */
[----:B------:R-:W-:Y:S02]  /*13e0*/  FADD.FTZ R20, R20, R6 ;  /* 0x0000000614147221 */ /* 0x000fe40000010000 */
[----:B------:R1:W5:Y:S01]  /*13f0*/  LDL.LU R6, [R1+0x15c] ;  /* 0x00015c0001067983 */ /* 0x0003620000300800 */
[----:B------:R-:W-:Y:S01]  /*1400*/  FFMA.FTZ R22, R5, R5, R22 ;  /* 0x0000000505167223 */ /* 0x000fe20000010016 */
[----:B------:R-:W-:Y:S02]  /*1410*/  FADD.FTZ R20, R20, R5 ;  /* 0x0000000514147221 */ /* 0x000fe40000010000 */
[----:B------:R-:W4:Y:S01]  /*1420*/  LDL R34, [R1+0x138] ;  /* 0x0001380001227983 */ /* 0x000f220000100800 */
        /* <DEDUP_REMOVED lines=8> */
[----:B------:R1:W5:Y:S01]  /*14b0*/  LDL.LU R11, [R1+0x150] ;  /* 0x00015000010b7983 */ /* 0x0003620000300800 */
[----:B------:R-:W-:Y:S01]  /*14c0*/  FFMA.FTZ R22, R59, R59, R22 ;  /* 0x0000003b3b167223 */ /* 0x000fe20000010016 */
[----:B------:R-:W-:-:S02]  /*14d0*/  FADD.FTZ R32, R20, R59 ;  /* 0x0000003b14207221 */ /* 0x000fc40000010000 */
[----:B------:R1:W5:Y:S04]  /*14e0*/  LDL.LU R3, [R1+0x14c] ;  /* 0x00014c0001037983 */ /* 0x0003680000300800 */
[----:B------:R-:W4:Y:S01]  /*14f0*/  LDL.LU R59, [R1+0x148] ;  /* 0x00014800013b7983 */ /* 0x000f220000300800 */
        /* <DEDUP_REMOVED lines=16> */
[----:B------:R-:W-:Y:S02]  /*1600*/  HADD2.F32 R24, -RZ, R35.H1_H1 ;  /* 0x30000023ff187230 */ /* 0x000fe40000004100 */
[----:B------:R-:W-:Y:S01]  /*1610*/  FFMA.FTZ R37, R49, R49, R37 ;  /* 0x0000003131257223 */ /* 0x000fe20000010025 */
[----:B------:R-:W-:-:S03]  /*1620*/  FADD.FTZ R36, R36, R49 ;  /* 0x0000003124247221 */ /* 0x000fc60000010000 */
[----:B------:R-:W-:Y:S01]  /*1630*/  FFMA.FTZ R37, R48, R48, R37 ;  /* 0x0000003030257223 */ /* 0x000fe20000010025 */
[----:B------:R-:W-:Y:S01]  /*1640*/  FADD.FTZ R36, R36, R48 ;  /* 0x0000003024247221 */ /* 0x000fe20000010000 */
[----:B------:R-:W-:Y:S01]  /*1650*/  FFMA.FTZ R22, R24, R24, R22 ;  /* 0x0000001818167223 */ /* 0x000fe20000010016 */
[----:B------:R-:W-:Y:S01]  /*1660*/  FADD.FTZ R32, R32, R24 ;  /* 0x0000001820207221 */ /* 0x000fe20000010000 */
        /* <DEDUP_REMOVED lines=17> */
[--C-:B------:R-:W-:Y:S02]  /*1780*/  HADD2.F32 R18, -RZ, R38.reuse.H0_H0 ;  /* 0x20000026ff127230 */ /* 0x100fe40000004100 */
[----:B------:R-:W-:Y:S01]  /*1790*/  FFMA.FTZ R37, R14, R14, R37 ;  /* 0x0000000e0e257223 */ /* 0x000fe20000010025 */
[----:B------:R-:W-:Y:S01]  /*17a0*/  FADD.FTZ R36, R36, R14 ;  /* 0x0000000e24247221 */ /* 0x000fe20000010000 */
[----:B------:R-:W-:Y:S02]  /*17b0*/  HADD2.F32 R19, -RZ, R38.H1_H1 ;  /* 0x30000026ff137230 */ /* 0x000fe40000004100 */
[----:B------:R-:W-:Y:S02]  /*17c0*/  HADD2.F32 R38, -RZ, R31.H1_H1 ;  /* 0x3000001fff267230 */ /* 0x000fe40000004100 */
        /* <DEDUP_REMOVED lines=10> */
[----:B------:R-:W-:Y:S01]  /*1870*/  BSSY B0, `(.L_x_3068) ;  /* 0x00000cd000007945 */ /* 0x000fe20003800000 */
[--C-:B---3--:R-:W-:Y:S02]  /*1880*/  HADD2.F32 R20, -RZ, R21.reuse.H0_H0 ;  /* 0x20000015ff147230 */ /* 0x108fe40000004100 */
[----:B------:R-:W-:-:S03]  /*1890*/  HADD2.F32 R21, -RZ, R21.H1_H1 ;  /* 0x30000015ff157230 */ /* 0x000fc60000004100 */
[----:B------:R-:W-:Y:S01]  /*18a0*/  FFMA.FTZ R30, R20, R20, R22 ;  /* 0x00000014141e7223 */ /* 0x000fe20000010016 */
[----:B------:R-:W-:Y:S01]  /*18b0*/  FADD.FTZ R32, R32, R20 ;  /* 0x0000001420207221 */ /* 0x000fe20000010000 */
[--C-:B--2---:R-:W-:Y:S02]  /*18c0*/  HADD2.F32 R22, -RZ, R23.reuse.H0_H0 ;  /* 0x20000017ff167230 */ /* 0x104fe40000004100 */
        /* <DEDUP_REMOVED lines=8> */
[----:B0-----:R-:W-:Y:S02]  /*1950*/  HADD2.F32 R24, -RZ, R33.H1_H1 ;  /* 0x30000021ff187230 */ /* 0x001fe40000004100 */
[----:B------:R-:W-:Y:S01]  /*1960*/  FFMA.FTZ R30, R35, R35, R30 ;  /* 0x00000023231e7223 */ /* 0x000fe2000001001e */
[----:B------:R-:W-:Y:S01]  /*1970*/  FADD.FTZ R32, R32, R35 ;  /* 0x0000002320207221 */ /* 0x000fe20000010000 */
[--C-:B------:R-:W-:Y:S02]  /*1980*/  HADD2.F32 R33, -RZ, R25.reuse.H0_H0 ;  /* 0x20000019ff217230 */ /* 0x100fe40000004100 */
[----:B------:R-:W-:Y:S01]  /*1990*/  FFMA.FTZ R30, R24, R24, R30 ;  /* 0x00000018181e7223 */ /* 0x000fe2000001001e */
[----:B------:R-:W-:Y:S01]  /*19a0*/  FADD.FTZ R32, R32, R24 ;  /* 0x0000001820207221 */ /* 0x000fe20000010000 */
[----:B------:R-:W-:Y:S01]  /*19b0*/  HADD2.F32 R25, -RZ, R25.H1_H1 ;  /* 0x30000019ff197230 */ /* 0x000fe20000004100 */
[----:B------:R-:W-:Y:S01]  /*19c0*/  STL [R1+0x48], R35 ;  /* 0x0000482301007387 */ /* 0x000fe20000100800 */
[----:B------:R-:W-:Y:S01]  /*19d0*/  FFMA.FTZ R30, R33, R33, R30 ;  /* 0x00000021211e7223 */ /* 0x000fe2000001001e */
[----:B------:R-:W-:-:S02]  /*19e0*/  FADD.FTZ R32, R32, R33 ;  /* 0x0000002120207221 */ /* 0x000fc40000010000 */
[----:B------:R0:W-:Y:S01]  /*19f0*/  STL [R1+0x3c], R33 ;  /* 0x00003c2101007387 */ /* 0x0001e20000100800 */
[----:B------:R-:W-:Y:S01]  /*1a00*/  FFMA.FTZ R30, R25, R25, R30 ;  /* 0x00000019191e7223 */ /* 0x000fe2000001001e */
[----:B------:R-:W-:Y:S01]  /*1a10*/  FADD.FTZ R32, R32, R25 ;  /* 0x0000001920207221 */ /* 0x000fe20000010000 */
[----:B0-----:R-:W-:-:S05]  /*1a20*/  HADD2.F32 R33, -RZ, R31.H0_H0 ;  /* 0x2000001fff217230 */ /* 0x001fca0000004100 */
[----:B------:R-:W-:Y:S01]  /*1a30*/  FFMA.FTZ R31, R33, R33, R30 ;  /* 0x00000021211f7223 */ /* 0x000fe2000001001e */
[----:B------:R0:W-:Y:S01]  /*1a40*/  STL [R1+0x38], R33 ;  /* 0x0000382101007387 */ /* 0x0001e20000100800 */
[----:B------:R-:W-:Y:S01]  /*1a50*/  FADD.FTZ R30, R32, R33 ;  /* 0x00000021201e7221 */ /* 0x000fe20000010000 */
[--C-:B0-----:R-:W-:Y:S02]  /*1a60*/  HADD2.F32 R33, -RZ, R39.reuse.H0_H0 ;  /* 0x20000027ff217230 */ /* 0x101fe40000004100 */
[----:B------:R-:W-:Y:S01]  /*1a70*/  FFMA.FTZ R31, R38, R38, R31 ;  /* 0x00000026261f7223 */ /* 0x000fe2000001001f */
[----:B------:R-:W-:Y:S02]  /*1a80*/  FADD.FTZ R30, R30, R38 ;  /* 0x000000261e1e7221 */ /* 0x000fe40000010000 */
[----:B------:R-:W-:Y:S01]  /*1a90*/  STL [R1+0x34], R33 ;  /* 0x0000342101007387 */ /* 0x000fe20000100800 */
[----:B----4-:R-:W-:Y:S01]  /*1aa0*/  ISETP.GT.U32.AND P0, PT, R59, 0x3f, PT ;  /* 0x0000003f3b00780c */ /* 0x010fe20003f04070 */
[----:B------:R-:W-:-:S02]  /*1ab0*/  HADD2.F32 R39, -RZ, R39.H1_H1 ;  /* 0x30000027ff277230 */ /* 0x000fc40000004100 */
[----:B------:R-:W-:Y:S01]  /*1ac0*/  FFMA.FTZ R31, R33, R33, R31 ;  /* 0x00000021211f7223 */ /* 0x000fe2000001001f */
[----:B------:R-:W-:-:S03]  /*1ad0*/  FADD.FTZ R30, R30, R33 ;  /* 0x000000211e1e7221 */ /* 0x000fc60000010000 */
[----:B------:R-:W-:Y:S01]  /*1ae0*/  FFMA.FTZ R31, R39, R39, R31 ;  /* 0x00000027271f7223 */ /* 0x000fe2000001001f */
[----:B------:R-:W-:Y:S01]  /*1af0*/  FADD.FTZ R30, R30, R39 ;  /* 0x000000271e1e7221 */ /* 0x000fe20000010000 */
[----:B------:R-:W-:Y:S04]  /*1b00*/  STS.64 [R34], R36 ;  /* 0x0000002422007388 */ /* 0x000fe80000000a00 */
[----:B------:R0:W-:Y:S02]  /*1b10*/  STS.64 [R34+0x1680], R30 ;  /* 0x0016801e22007388 */ /* 0x0001e40000000a00 */
[----:B0-----:R-:W-:Y:S01]  /*1b20*/  CS2R R30, SRZ ;  /* 0x00000000001e7805 */ /* 0x001fe2000001ff00 */
[----:B------:R-:W-:Y:S06]  /*1b30*/  BAR.SYNC.DEFER_BLOCKING 0x0 ;  /* 0x0000000000007b1d */ /* 0x000fec0000010000 */
[----:B-1----:R-:W-:Y:S05]  /*1b40*/  @P0 BRA `(.L_x_3069) ;  /* 0x00000008007c0947 */ /* 0x002fea0003800000 */
[----:B------:R-:W-:Y:S01]  /*1b50*/  SHF.R.U32.HI R34, RZ, 0x1, R59 ;  /* 0x00000001ff227819 */ /* 0x000fe2000001163b */
[----:B------:R-:W0:Y:S01]  /*1b60*/  S2R R33, SR_CgaCtaId ;  /* 0x0000000000217919 */ /* 0x000e220000008800 */
[----:B------:R-:W-:-:S03]  /*1b70*/  MOV R35, 0x400 ;  /* 0x0000040000237802 */ /* 0x000fc60000000f00 */
[----:B------:R-:W-:-:S05]  /*1b80*/  IMAD R34, R34, 0x1e, RZ ;  /* 0x0000001e22227824 */ /* 0x000fca00078e02ff */
[----:B------:R-:W-:Y:S02]  /*1b90*/  IADD3 R31, R34, 0x2, RZ ;  /* 0x00000002221f7810 */ /* 0x000fe40007ffe0ff */
[----:B------:R-:W-:Y:S02]  /*1ba0*/  SHF.R.U32.HI R32, RZ, 0x2, R34 ;  /* 0x00000002ff207819 */ /* 0x000fe40000011622 */
[--C-:B------:R-:W-:Y:S02]  /*1bb0*/  SHF.R.U32.HI R30, RZ, 0x1, R31.reuse ;  /* 0x00000001ff1e7819 */ /* 0x100fe4000001161f */
[----:B------:R-:W-:Y:S02]  /*1bc0*/  SHF.R.U32.HI R31, RZ, 0x2, R31 ;  /* 0x00000002ff1f7819 */ /* 0x000fe4000001161f */
[----:B------:R-:W-:Y:S02]  /*1bd0*/  LOP3.LUT R30, R30, 0x1, RZ, 0xc0, !PT ;  /* 0x000000011e1e7812 */ /* 0x000fe400078ec0ff */
[----:B------:R-:W-:-:S03]  /*1be0*/  IADD3 R37, R34, 0x16, RZ ;  /* 0x0000001622257810 */ /* 0x000fc60007ffe0ff */
[----:B------:R-:W-:Y:S01]  /*1bf0*/  IMAD R30, R30, 0xf0, R31 ;  /* 0x000000f01e1e7824 */ /* 0x000fe200078e021f */
[----:B------:R-:W-:-:S04]  /*1c00*/  SHF.R.U32.HI R31, RZ, 0x1, R34 ;  /* 0x00000001ff1f7819 */ /* 0x000fc80000011622 */
[----:B------:R-:W-:Y:S02]  /*1c10*/  LOP3.LUT R31, R31, 0x1, RZ, 0xc0, !PT ;  /* 0x000000011f1f7812 */ /* 0x000fe400078ec0ff */
[----:B0-----:R-:W-:-:S03]  /*1c20*/  LEA R35, R33, R35, 0x18 ;  /* 0x0000002321237211 */ /* 0x001fc600078ec0ff */
[----:B------:R-:W-:Y:S01]  /*1c30*/  IMAD R31, R31, 0xf0, R32 ;  /* 0x000000f01f1f7824 */ /* 0x000fe200078e0220 */
[----:B------:R-:W-:-:S03]  /*1c40*/  SHF.L.U32 R32, R59, 0x3, RZ ;  /* 0x000000033b207819 */ /* 0x000fc600000006ff */
[--C-:B------:R-:W-:Y:S01]  /*1c50*/  IMAD R31, R31, 0x18, R35.reuse ;  /* 0x000000181f1f7824 */ /* 0x100fe200078e0223 */
[----:B------:R-:W-:Y:S01]  /*1c60*/  LOP3.LUT R36, R32, 0x8, RZ, 0xc0, !PT ;  /* 0x0000000820247812 */ /* 0x000fe200078ec0ff */
        /* <DEDUP_REMOVED lines=85> */
[----:B------:R-:W-:Y:S02]  /*21c0*/  IADD3 R30, R36, R30, RZ ;  /* 0x0000001e241e7210 */ /* 0x000fe40007ffe0ff */
[----:B------:R-:W-:-:S04]  /*21d0*/  IADD3 R36, R34, 0x18, RZ ;  /* 0x0000001822247810 */ /* 0x000fc80007ffe0ff */
        /* <DEDUP_REMOVED lines=11> */
[----:B------:R-:W-:-:S05]  /*2290*/  LOP3.LUT R31, R31, 0x1, RZ, 0xc0, !PT ;  /* 0x000000011f1f7812 */ /* 0x000fca00078ec0ff */
[----:B------:R-:W-:Y:S01]  /*22a0*/  IMAD R37, R31, 0xf0, R37 ;  /* 0x000000f01f257824 */ /* 0x000fe200078e0225 */
[--C-:B------:R-:W-:Y:S02]  /*22b0*/  SHF.R.U32.HI R31, RZ, 0x1, R36.reuse ;  /* 0x00000001ff1f7819 */ /* 0x100fe40000011624 */
[----:B------:R-:W-:Y:S01]  /*22c0*/  SHF.R.U32.HI R36, RZ, 0x2, R36 ;  /* 0x00000002ff247819 */ /* 0x000fe20000011624 */
[----:B------:R-:W-:Y:S01]  /*22d0*/  IMAD R37, R37, 0x18, R35 ;  /* 0x0000001825257824 */ /* 0x000fe200078e0223 */
[----:B------:R-:W-:-:S05]  /*22e0*/  LOP3.LUT R31, R31, 0x1, RZ, 0xc0, !PT ;  /* 0x000000011f1f7812 */ /* 0x000fca00078ec0ff */
[----:B------:R-:W-:Y:S01]  /*22f0*/  IMAD R36, R31, 0xf0, R36 ;  /* 0x000000f01f247824 */ /* 0x000fe200078e0224 */
[C---:B------:R-:W-:Y:S02]  /*2300*/  IADD3 R31, R34.reuse, 0x1a, RZ ;  /* 0x0000001a221f7810 */ /* 0x040fe40007ffe0ff */
[----:B------:R-:W-:Y:S01]  /*2310*/  IADD3 R34, R34, 0x1c, RZ ;  /* 0x0000001c22227810 */ /* 0x000fe20007ffe0ff */
        /* <DEDUP_REMOVED lines=9> */
[----:B------:R-:W-:Y:S02]  /*23b0*/  IMAD R34, R59, 0xf0, R34 ;  /* 0x000000f03b227824 */ /* 0x000fe400078e0222 */
[----:B------:R-:W0:Y:S02]  /*23c0*/  S2R R59, SR_TID.X ;  /* 0x00000000003b7919 */ /* 0x000e240000002100 */
[----:B------:R-:W-:Y:S01]  /*23d0*/  IMAD R34, R34, 0x18, R35 ;  /* 0x0000001822227824 */ /* 0x000fe200078e0223 */
[----:B0-----:R-:W-:-:S04]  /*23e0*/  SHF.L.U32 R59, R59, 0x3, RZ ;  /* 0x000000033b3b7819 */ /* 0x001fc800000006ff */
[----:B------:R-:W-:-:S04]  /*23f0*/  LOP3.LUT R59, R59, 0x8, RZ, 0xc0, !PT ;  /* 0x000000083b3b7812 */ /* 0x000fc800078ec0ff */
[C---:B------:R-:W-:Y:S02]  /*2400*/  IADD3 R30, R59.reuse, R30, RZ ;  /* 0x0000001e3b1e7210 */ /* 0x040fe40007ffe0ff */
[C---:B------:R-:W-:Y:S02]  /*2410*/  IADD3 R35, R59.reuse, R31, RZ ;  /* 0x0000001f3b237210 */ /* 0x040fe40007ffe0ff */
[C---:B------:R-:W-:Y:S02]  /*2420*/  IADD3 R37, R59.reuse, R37, RZ ;  /* 0x000000253b257210 */ /* 0x040fe40007ffe0ff */
[----:B------:R-:W0:Y:S01]  /*2430*/  LDS.64 R30, [R30] ;  /* 0x000000001e1e7984 */ /* 0x000e220000000a00 */
[C---:B------:R-:W-:Y:S02]  /*2440*/  IADD3 R36, R59.reuse, R36, RZ ;  /* 0x000000243b247210 */ /* 0x040fe40007ffe0ff */
[----:B------:R-:W-:Y:S01]  /*2450*/  IADD3 R34, R59, R34, RZ ;  /* 0x000000223b227210 */ /* 0x000fe20007ffe0ff */
[----:B0-----:R-:W-:Y:S01]  /*2460*/  FADD.FTZ R30, R32, R30 ;  /* 0x0000001e201e7221 */ /* 0x001fe20000010000 */
[----:B------:R-:W-:-:S02]  /*2470*/  FADD.FTZ R59, R33, R31 ;  /* 0x0000001f213b7221 */ /* 0x000fc40000010000 */
        /* <DEDUP_REMOVED lines=12> */
.L_x_3069:
[----:B------:R-:W-:Y:S05]  /*2540*/  BSYNC B0 ;  /* 0x0000000000007941 */ /* 0x000fea0003800000 */
.L_x_3068:
        /* <DEDUP_REMOVED lines=22> */
.L_x_3071:
[----:B------:R-:W-:Y:S05]  /*26b0*/  BSYNC B0 ;  /* 0x0000000000007941 */ /* 0x000fea0003800000 */
.L_x_3070:
        /* <DEDUP_REMOVED lines=11> */
.L_x_3073:
[----:B------:R-:W2:Y:S04]  /*2770*/  LD.E.STRONG.GPU R33, desc[UR6][R30.64] ;  /* 0x000000061e217980 */ /* 0x000ea8000c10f900 */
[----:B--2---:R-:W-:Y:S01]  /*2780*/  CCTL.IVALL ;  /* 0x00000000ff00798f */ /* 0x004fe20002000000 */
[----:B------:R-:W-:Y:S05]  /*2790*/  YIELD ;  /* 0x0000000000007946 */ /* 0x000fea0003800000 */
[----:B-----5:R-:W-:-:S04]  /*27a0*/  LOP3.LUT R33, R33, R32, RZ, 0x3c, !PT ;  /* 0x0000002021217212 */ /* 0x020fc800078e3cff */
[----:B------:R-:W-:-:S13]  /*27b0*/  ISETP.GT.AND P0, PT, R33, -0x1, PT ;  /* 0xffffffff2100780c */ /* 0x000fda0003f04270 */
[----:B------:R-:W-:Y:S05]  /*27c0*/  @P0 BRA `(.L_x_3073) ;  /* 0xfffffffc00e80947 */ /* 0x000fea000383ffff */
.L_x_3072:
[----:B------:R-:W1:Y:S01]  /*27d0*/  S2R R59, SR_TID.X ;  /* 0x00000000003b7919 */ /* 0x000e620000002100 */
[----:B------:R-:W-:Y:S05]  /*27e0*/  WARPSYNC.ALL ;  /* 0x0000000000007948 */ /* 0x000fea0003800000 */
[----:B------:R-:W-:Y:S01]  /*27f0*/  BAR.SYNC.DEFER_BLOCKING 0x0 ;  /* 0x0000000000007b1d */ /* 0x000fe20000010000 */
[----:B0-----:R-:W-:Y:S01]  /*2800*/  HFMA2.MMA R32, -RZ, RZ, 0, 0 ;  /* 0x00000000ff207435 */ /* 0x001fe200000001ff */
[----:B------:R-:W-:-:S04]  /*2810*/  MOV R31, RZ ;  /* 0x000000ff001f7202 */ /* 0x000fc80000000f00 */
[----:B------:R-:W-:Y:S04]  /*2820*/  BSSY B0, `(.L_x_3074) ;  /* 0x0000021000007945 */ /* 0x000fe80003800000 */
[----:B------:R-:W-:Y:S05]  /*2830*/  @P2 BRA `(.L_x_3075) ;  /* 0x00000000007c2947 */ /* 0x000fea0003800000 */
[----:B------:R-:W0:Y:S01]  /*2840*/  S2R R33, SR_CTAID.Y ;  /* 0x0000000000217919 */ /* 0x000e220000002600 */
[----:B------:R-:W0:Y:S01]  /*2850*/  LDC R30, c[0x0][0x10] ;  /* 0x00000400ff1e7b82 */ /* 0x000e220000000800 */
[----:B-1----:R-:W-:Y:S01]  /*2860*/  SHF.L.U32 R31, R59, 0x2, RZ ;  /* 0x000000023b1f7819 */ /* 0x002fe200000006ff */
[----:B-----5:R1:W-:Y:S03]  /*2870*/  STL.64 [R1+0x148], R2 ;  /* 0x0001480201007387 */ /* 0x0203e60000100a00 */
[----:B------:R-:W-:-:S03]  /*2880*/  LOP3.LUT R31, R31, 0x7fffffe0, RZ, 0xc0, !PT ;  /* 0x7fffffe01f1f7812 */ /* 0x000fc600078ec0ff */
[----:B-1----:R-:W1:Y:S01]  /*2890*/  LDC.64 R2, c[0x0][0x248] ;  /* 0x00009200ff027b82 */ /* 0x002e620000000a00 */
[----:B0-----:R-:W-:-:S05]  /*28a0*/  IMAD R30, R30, UR4, R33 ;  /* 0x000000041e1e7c24 */ /* 0x001fca000f8e0221 */
        /* <DEDUP_REMOVED lines=24> */
.L_x_3075:
[----:B------:R-:W-:Y:S05]  /*2a30*/  BSYNC B0 ;  /* 0x0000000000007941 */ /* 0x000fea0003800000 */
.L_x_3074:
[----:B------:R-:W0:Y:S01]  /*2a40*/  SHFL.BFLY PT, R33, R32, 0x4, 0x1f ;  /* 0x0c801f0020217f89 */ /* 0x000e2200000e0000 */
[----:B-1----:R-:W-:Y:S01]  /*2a50*/  LOP3.LUT P0, RZ, R59, 0xffffff07, RZ, 0xc0, !PT ;  /* 0xffffff073bff7812 */ /* 0x002fe2000780c0ff */
[----:B------:R-:W-:Y:S01]  /*2a60*/  ULDC.64 UR8, c[0x0][0x240] ;  /* 0x0000900000087ab9 */ /* 0x000fe20000000a00 */
[----:B------:R-:W-:Y:S01]  /*2a70*/  BSSY B0, `(.L_x_3076) ;  /* 0x0000022000007945 */ /* 0x000fe20003800000 */
[----:B------:R-:W1:Y:S01]  /*2a80*/  SHFL.BFLY PT, R30, R31, 0x4, 0x1f ;  /* 0x0c801f001f1e7f89 */ /* 0x000e6200000e0000 */
[----:B------:R-:W-:Y:S01]  /*2a90*/  ISETP.EQ.U32.AND P1, PT, RZ, UR8, PT ;  /* 0x00000008ff007c0c */ /* 0x000fe2000bf22070 */
[----:B------:R-:W2:Y:S01]  /*2aa0*/  S2R R34, SR_CTAID.X ;  /* 0x0000000000227919 */ /* 0x000ea20000002500 */
        /* <DEDUP_REMOVED lines=16> */
[----:B------:R-:W-:Y:S01]  /*2bb0*/  BAR.SYNC.DEFER_BLOCKING 0x0 ;  /* 0x0000000000007b1d */ /* 0x000fe20000010000 */
[----:B--2---:R-:W-:-:S04]  /*2bc0*/  LOP3.LUT P0, RZ, R34, 0x1f, RZ, 0xc0, !PT ;  /* 0x0000001f22ff7812 */ /* 0x004fc8000780c0ff */
[----:B------:R-:W-:-:S04]  /*2bd0*/  ISETP.GT.U32.OR P0, PT, R59, 0x1f, P0 ;  /* 0x0000001f3b00780c */ /* 0x000fc80000704470 */
[----:B------:R-:W-:-:S13]  /*2be0*/  ISETP.EQ.OR.EX P0, PT, RZ, UR9, P0, P1 ;  /* 0x00000009ff007c0c */ /* 0x000fda0008702710 */
[----:B0-----:R-:W-:Y:S05]  /*2bf0*/  @P0 BRA `(.L_x_3077) ;  /* 0x0000000000240947 */ /* 0x001fea0003800000 */
[----:B------:R-:W2:Y:S01]  /*2c00*/  LDL R34, [R1+0xc0] ;  /* 0x0000c00001227983 */ /* 0x000ea20000100800 */
[----:B------:R-:W-:Y:S02]  /*2c10*/  SHF.R.S32.HI R32, RZ, 0x1f, R59 ;  /* 0x0000001fff207819 */ /* 0x000fe4000001143b */
[----:B-----5:R-:W-:-:S04]  /*2c20*/  LEA R31, P0, R3, R59, 0x5 ;  /* 0x0000003b031f7211 */ /* 0x020fc800078028ff */
[----:B--2---:R-:W-:Y:S02]  /*2c30*/  LEA.HI.X R32, R3, R32, R34, 0x5, P0 ;  /* 0x0000002003207211 */ /* 0x004fe400000f2c22 */
[----:B------:R-:W-:-:S04]  /*2c40*/  LEA R30, P0, R31, UR8, 0x3 ;  /* 0x000000081f1e7c11 */ /* 0x000fc8000f8018ff */
[----:B------:R-:W-:Y:S02]  /*2c50*/  LEA.HI.X R31, R31, UR9, R32, 0x3, P0 ;  /* 0x000000091f1f7c11 */ /* 0x000fe400080f1c20 */
[----:B------:R-:W-:-:S06]  /*2c60*/  LEA R32, R59, UR5, 0x3 ;  /* 0x000000053b207c11 */ /* 0x000fcc000f8e18ff */
[----:B------:R-:W0:Y:S04]  /*2c70*/  LDS.64 R32, [R32] ;  /* 0x0000000020207984 */ /* 0x000e280000000a00 */
[----:B0-----:R0:W-:Y:S02]  /*2c80*/  STG.E.64 desc[UR6][R30.64], R32 ;  /* 0x000000201e007986 */ /* 0x0011e4000c101b06 */
.L_x_3077:
[----:B------:R-:W-:Y:S05]  /*2c90*/  BSYNC B0 ;  /* 0x0000000000007941 */ /* 0x000fea0003800000 */
.L_x_3076:
[----:B0-----:R-:W2:Y:S01]  /*2ca0*/  LDL R30, [R1+0x140] ;  /* 0x00014000011e7983 */ /* 0x001ea20000100800 */
[----:B------:R-:W-:Y:S01]  /*2cb0*/  ULDC.64 UR10, c[0x0][0x210] ;  /* 0x00008400000a7ab9 */ /* 0x000fe20000000a00 */
[----:B------:R-:W-:Y:S02]  /*2cc0*/  ULDC UR8, c[0x0][0x230] ;  /* 0x00008c0000087ab9 */ /* 0x000fe40000000800 */
[----:B------:R-:W3:Y:S04]  /*2cd0*/  LDL.LU R35, [R1+0x30] ;  /* 0x0000300001237983 */ /* 0x000ee80000300800 */
[----:B------:R-:W4:Y:S01]  /*2ce0*/  LDL R34, [R1+0x13c] ;  /* 0x00013c0001227983 */ /* 0x000f220000100800 */
[----:B-----5:R-:W-:Y:S01]  /*2cf0*/  LEA R32, P0, R11, UR10, 0x1 ;  /* 0x0000000a0b207c11 */ /* 0x020fe2000f8008ff */
[----:B------:R-:W-:-:S02]  /*2d00*/  HADD2.F32 R36, -RZ, R28.H0_H0 ;  /* 0x2000001cff247230 */ /* 0x000fc40000004100 */
[----:B------:R-:W-:Y:S01]  /*2d10*/  HADD2.F32 R37, -RZ, R26.H0_H0 ;  /* 0x2000001aff257230 */ /* 0x000fe20000004100 */
[----:B------:R0:W-:Y:S01]  /*2d20*/  STL [R1+0x148], R3 ;  /* 0x0001480301007387 */ /* 0x0001e20000100800 */
[----:B------:R-:W-:Y:S02]  /*2d30*/  HADD2.F32 R28, -RZ, R28.H1_H1 ;  /* 0x3000001cff1c7230 */ /* 0x000fe40000004100 */
[----:B------:R-:W-:Y:S02]  /*2d40*/  HADD2.F32 R26, -RZ, R26.H1_H1 ;  /* 0x3000001aff1a7230 */ /* 0x000fe40000004100 */
[----:B0-----:R-:W-:-:S05]  /*2d50*/  HADD2.F32 R3, -RZ, R29.H1_H1 ;  /* 0x3000001dff037230 */ /* 0x001fca0000004100 */
[----:B------:R-:W-:Y:S04]  /*2d60*/  STL [R1+0x1c], R3 ;  /* 0x00001c0301007387 */ /* 0x000fe80000100800 */
[----:B--2---:R-:W0:Y:S01]  /*2d70*/  LDS.64 R30, [R30+UR5] ;  /* 0x000000051e1e7984 */ /* 0x004e220008000a00 */
[----:B---3--:R-:W-:-:S03]  /*2d80*/  LEA.HI.X R33, R11, UR11, R35, 0x1, P0 ;  /* 0x0000000b0b217c11 */ /* 0x008fc600080f0c23 */
[----:B----4-:R-:W1:Y:S01]  /*2d90*/  LDS.64 R34, [R34+UR5] ;  /* 0x0000000522227984 */ /* 0x010e620008000a00 */
[----:B0-----:R-:W-:Y:S01]  /*2da0*/  FADD.FTZ R31, R31, UR8 ;  /* 0x000000081f1f7e21 */ /* 0x001fe20008010000 */
[--C-:B------:R-:W-:Y:S01]  /*2db0*/  FADD.FTZ R0, R0, -R30.reuse ;  /* 0x8000001e00007221 */ /* 0x100fe20000010000 */
[--C-:B------:R-:W-:Y:S01]  /*2dc0*/  FADD.FTZ R43, R43, -R30.reuse ;  /* 0x8000001e2b2b7221 */ /* 0x100fe20000010000 */
[--C-:B------:R-:W-:Y:S01]  /*2dd0*/  FADD.FTZ R61, R61, -R30.reuse ;  /* 0x8000001e3d3d7221 */ /* 0x100fe20000010000 */
[--C-:B------:R-:W-:Y:S01]  /*2de0*/  FADD.FTZ R60, R60, -R30.reuse ;  /* 0x8000001e3c3c7221 */ /* 0x100fe20000010000 */
[--C-:B------:R-:W-:Y:S01]  /*2df0*/  FADD.FTZ R58, R58, -R30.reuse ;  /* 0x8000001e3a3a7221 */ /* 0x100fe20000010000 */
[----:B------:R-:W0:Y:S01]  /*2e00*/  MUFU.RSQ R31, R31 ;  /* 0x0000001f001f7308 */ /* 0x000e220000001400 */
[----:B------:R-:W-:Y:S01]  /*2e10*/  FADD.FTZ R57, R57, -R30 ;  /* 0x8000001e39397221 */ /* 0x000fe20000010000 */
[----:B-1----:R-:W-:Y:S01]  /*2e20*/  FADD.FTZ R46, R46, -R34 ;  /* 0x800000222e2e7221 */ /* 0x002fe20000010000 */
        /* <DEDUP_REMOVED lines=15> */
[----:B------:R-:W-:Y:S01]  /*2f20*/  FFMA.FTZ R0, R0, R36, R37 ;  /* 0x0000002400007223 */ /* 0x000fe20000010025 */
[----:B------:R-:W-:Y:S01]  /*2f30*/  FFMA.FTZ R43, R43, R28, R26 ;  /* 0x0000001c2b2b7223 */ /* 0x000fe2000001001a */
[C---:B------:R-:W-:Y:S01]  /*2f40*/  FMUL.FTZ R58, R31.reuse, R58 ;  /* 0x0000003a1f3a7220 */ /* 0x040fe20000410000 */
[C---:B------:R-:W-:Y:S01]  /*2f50*/  FMUL.FTZ R57, R31.reuse, R57 ;  /* 0x000000391f397220 */ /* 0x040fe20000410000 */
[C---:B------:R-:W-:Y:S01]  /*2f60*/  FMUL.FTZ R55, R31.reuse, R55 ;  /* 0x000000371f377220 */ /* 0x040fe20000410000 */
[----:B------:R-:W-:Y:S01]  /*2f70*/  FMUL.FTZ R53, R31, R53 ;  /* 0x000000351f357220 */ /* 0x000fe20000410000 */
[----:B------:R-:W-:Y:S01]  /*2f80*/  F2FP.F16.F32.PACK_AB R0, R43, R0 ;  /* 0x000000002b00723e */ /* 0x000fe200000000ff */
[C---:B------:R-:W-:Y:S01]  /*2f90*/  FMUL.FTZ R51, R31.reuse, R51 ;  /* 0x000000331f337220 */ /* 0x040fe20000410000 */
[C---:B------:R-:W-:Y:S01]  /*2fa0*/  FMUL.FTZ R49, R31.reuse, R49 ;  /* 0x000000311f317220 */ /* 0x040fe20000410000 */
[C---:B------:R-:W-:Y:S01]  /*2fb0*/  FMUL.FTZ R47, R31.reuse, R47 ;  /* 0x0000002f1f2f7220 */ /* 0x040fe20000410000 */
[----:B------:R-:W-:Y:S01]  /*2fc0*/  PRMT R11, R0, 0x7632, R11 ;  /* 0x00007632000b7816 */ /* 0x000fe2000000000b */
[----:B------:R0:W-:Y:S01]  /*2fd0*/  STG.E.U16 desc[UR6][R32.64], R0 ;  /* 0x0000000020007986 */ /* 0x0001e2000c101506 */
[C---:B------:R-:W-:Y:S01]  /*2fe0*/  FMUL.FTZ R44, R31.reuse, R44 ;  /* 0x0000002c1f2c7220 */ /* 0x040fe20000410000 */
[C---:B------:R-:W-:Y:S01]  /*2ff0*/  FMUL.FTZ R41, R31.reuse, R41 ;  /* 0x000000291f297220 */ /* 0x040fe20000410000 */
[C---:B------:R-:W-:Y:S01]  /*3000*/  FMUL.FTZ R12, R31.reuse, R12 ;  /* 0x0000000c1f0c7220 */ /* 0x040fe20000410000 */
[----:B------:R1:W-:Y:S01]  /*3010*/  STG.E.U16 desc[UR6][R32.64+0x2], R11 ;  /* 0x0000020b20007986 */ /* 0x0003e2000c101506 */
[C---:B------:R-:W-:Y:S01]  /*3020*/  FMUL.FTZ R14, R31.reuse, R14 ;  /* 0x0000000e1f0e7220 */ /* 0x040fe20000410000 */
[C---:B------:R-:W-:Y:S01]  /*3030*/  FMUL.FTZ R18, R31.reuse, R18 ;  /* 0x000000121f127220 */ /* 0x040fe20000410000 */
[----:B------:R-:W-:Y:S01]  /*3040*/  FMUL.FTZ R16, R31, R16 ;  /* 0x000000101f107220 */ /* 0x000fe20000410000 */
[----:B0-----:R-:W-:-:S02]  /*3050*/  HADD2.F32 R0, -RZ, R29.H0_H0 ;  /* 0x2000001dff007230 */ /* 0x001fc40000004100 */
[----:B------:R-:W-:Y:S01]  /*3060*/  FADD.FTZ R29, R2, -R34 ;  /* 0x80000022021d7221 */ /* 0x000fe20000010000 */
[--C-:B------:R-:W-:Y:S02]  /*3070*/  HADD2.F32 R2, -RZ, R27.reuse.H0_H0 ;  /* 0x2000001bff027230 */ /* 0x100fe40000004100 */
[----:B-1----:R-:W-:Y:S01]  /*3080*/  FADD.FTZ R11, R35, UR8 ;  /* 0x00000008230b7e21 */ /* 0x002fe20008010000 */
[----:B------:R-:W-:Y:S01]  /*3090*/  HADD2.F32 R27, -RZ, R27.H1_H1 ;  /* 0x3000001bff1b7230 */ /* 0x000fe20000004100 */
[----:B------:R-:W-:Y:S01]  /*30a0*/  STL [R1+0x17c], R0 ;  /* 0x00017c0001007387 */ /* 0x000fe20000100800 */
[----:B------:R-:W-:Y:S01]  /*30b0*/  FFMA.FTZ R14, R36, R14, R37 ;  /* 0x0000000e240e7223 */ /* 0x000fe20000010025 */
[--C-:B------:R-:W-:Y:S01]  /*30c0*/  FADD.FTZ R56, R56, -R30.reuse ;  /* 0x8000001e38387221 */ /* 0x100fe20000010000 */
[--C-:B------:R-:W-:Y:S01]  /*30d0*/  FADD.FTZ R54, R54, -R30.reuse ;  /* 0x8000001e36367221 */ /* 0x100fe20000010000 */
[----:B------:R-:W0:Y:S01]  /*30e0*/  MUFU.RSQ R11, R11 ;  /* 0x0000000b000b7308 */ /* 0x000e220000001400 */
[----:B------:R1:W-:Y:S01]  /*30f0*/  STL [R1+0x178], R2 ;  /* 0x0001780201007387 */ /* 0x0003e20000100800 */
[--C-:B------:R-:W-:Y:S01]  /*3100*/  FADD.FTZ R52, R52, -R30.reuse ;  /* 0x8000001e34347221 */ /* 0x100fe20000010000 */
[--C-:B------:R-:W-:Y:S01]  /*3110*/  FADD.FTZ R50, R50, -R30.reuse ;  /* 0x8000001e32327221 */ /* 0x100fe20000010000 */
[--C-:B------:R-:W-:Y:S01]  /*3120*/  FADD.FTZ R48, R48, -R30.reuse ;  /* 0x8000001e30307221 */ /* 0x100fe20000010000 */
[----:B------:R2:W-:Y:S01]  /*3130*/  STL [R1+0x180], R27 ;  /* 0x0001801b01007387 */ /* 0x0005e20000100800 */
[--C-:B------:R-:W-:Y:S01]  /*3140*/  FADD.FTZ R45, R45, -R30.reuse ;  /* 0x8000001e2d2d7221 */ /* 0x100fe20000010000 */
[--C-:B------:R-:W-:Y:S01]  /*3150*/  FADD.FTZ R42, R42, -R30.reuse ;  /* 0x8000001e2a2a7221 */ /* 0x100fe20000010000 */
        /* <DEDUP_REMOVED lines=8> */
[----:B------:R-:W-:Y:S01]  /*31e0*/  FADD.FTZ R23, R23, -R34 ;  /* 0x8000002217177221 */ /* 0x000fe20000010000 */
[----:B0-----:R-:W-:Y:S01]  /*31f0*/  FMUL.FTZ R29, R29, R11 ;  /* 0x0000000b1d1d7220 */ /* 0x001fe20000410000 */
[----:B------:R-:W-:Y:S01]  /*3200*/  FMUL.FTZ R46, R11, R46 ;  /* 0x0000002e0b2e7220 */ /* 0x000fe20000410000 */
[----:B------:R-:W-:-:S02]  /*3210*/  ULDC.64 UR8, c[0x0][0x238] ;  /* 0x00008e0000087ab9 */ /* 0x000fc40000000a00 */
[----:B------:R-:W-:Y:S01]  /*3220*/  FFMA.FTZ R29, R29, R0, R2 ;  /* 0x000000001d1d7223 */ /* 0x000fe20000010002 */
[----:B-1----:R-:W-:Y:S01]  /*3230*/  FFMA.FTZ R2, R36, R61, R37 ;  /* 0x0000003d24027223 */ /* 0x002fe20000010025 */
[----:B------:R-:W-:Y:S01]  /*3240*/  FFMA.FTZ R46, R46, R3, R27 ;  /* 0x000000032e2e7223 */ /* 0x000fe2000001001b */
[--C-:B------:R-:W-:Y:S01]  /*3250*/  FFMA.FTZ R0, R36, R60, R37.reuse ;  /* 0x0000003c24007223 */ /* 0x100fe20000010025 */
[----:B--2---:R-:W2:Y:S03]  /*3260*/  LDL.LU R27, [R1+0x8] ;  /* 0x00000800011b7983 */ /* 0x004ea60000300800 */
[----:B------:R-:W-:Y:S01]  /*3270*/  F2FP.F16.F32.PACK_AB R29, R46, R29 ;  /* 0x0000001d2e1d723e */ /* 0x000fe200000000ff */
[----:B------:R0:W-:Y:S01]  /*3280*/  STL [R1+0xc4], R2 ;  /* 0x0000c40201007387 */ /* 0x0001e20000100800 */
[----:B------:R-:W-:-:S03]  /*3290*/  FFMA.FTZ R3, R36, R58, R37 ;  /* 0x0000003a24037223 */ /* 0x000fc60000010025 */
[----:B------:R1:W-:Y:S04]  /*32a0*/  STG.E.U16 desc[UR6][R32.64+0x4], R29 ;  /* 0x0000041d20007986 */ /* 0x0003e8000c101506 */
[----:B0-----:R-:W3:Y:S04]  /*32b0*/  LDL.LU R2, [R1+0x4] ;  /* 0x0000040001027983 */ /* 0x001ee80000300800 */
[----:B------:R0:W-:Y:S01]  /*32c0*/  STL [R1+0xc8], R0 ;  /* 0x0000c80001007387 */ /* 0x0001e20000100800 */
[----:B-1----:R-:W-:-:S05]  /*32d0*/  PRMT R29, R29, 0x7632, R29 ;  /* 0x000076321d1d7816 */ /* 0x002fca000000001d */
[----:B------:R1:W-:Y:S04]  /*32e0*/  STG.E.U16 desc[UR6][R32.64+0x6], R29 ;  /* 0x0000061d20007986 */ /* 0x0003e8000c101506 */
[----:B0-----:R-:W4:Y:S04]  /*32f0*/  LDL.LU R0, [R1] ;  /* 0x0000000001007983 */ /* 0x001f280000300800 */
[----:B------:R0:W-:Y:S01]  /*3300*/  STL [R1+0xcc], R3 ;  /* 0x0000cc0301007387 */ /* 0x0001e20000100800 */
[C-C-:B-1----:R-:W-:Y:S01]  /*3310*/  FFMA.FTZ R32, R36.reuse, R57, R37.reuse ;  /* 0x0000003924207223 */ /* 0x142fe20000010025 */
[C-C-:B------:R-:W-:Y:S01]  /*3320*/  FFMA.FTZ R29, R36.reuse, R55, R37.reuse ;  /* 0x00000037241d7223 */ /* 0x140fe20000010025 */
[----:B0-----:R-:W-:-:S03]  /*3330*/  FFMA.FTZ R3, R36, R53, R37 ;  /* 0x0000003524037223 */ /* 0x001fc60000010025 */
[----:B------:R0:W-:Y:S04]  /*3340*/  STL [R1+0xd4], R32 ;  /* 0x0000d42001007387 */ /* 0x0001e80000100800 */
        /* <DEDUP_REMOVED lines=11> */
[----:B------:R-:W-:-:S03]  /*3400*/  FFMA.FTZ R3, R36, R12, R37 ;  /* 0x0000000c24037223 */ /* 0x000fc60000010025 */
[----:B------:R-:W-:Y:S01]  /*3410*/  STL [R1+0xe4], R29 ;  /* 0x0000e41d01007387 */ /* 0x000fe20000100800 */
[----:B------:R-:W-:-:S03]  /*3420*/  FFMA.FTZ R12, R36, R16, R37 ;  /* 0x00000010240c7223 */ /* 0x000fc60000010025 */
[----:B------:R0:W-:Y:S04]  /*3430*/  STL [R1+0xdc], R3 ;  /* 0x0000dc0301007387 */ /* 0x0001e80000100800 */
[----:B------:R2:W-:Y:S01]  /*3440*/  STL [R1+0xd8], R14 ;  /* 0x0000d80e01007387 */ /* 0x0005e20000100800 */
[----:B0-----:R-:W-:-:S05]  /*3450*/  FFMA.FTZ R3, R36, R18, R37 ;  /* 0x0000001224037223 */ /* 0x001fca0000010025 */
[----:B------:R0:W-:Y:S04]  /*3460*/  STL [R1+0x14c], R3 ;  /* 0x00014c0301007387 */ /* 0x0001e80000100800 */
[----:B------:R4:W-:Y:S01]  /*3470*/  STL [R1+0xd0], R12 ;  /* 0x0000d00c01007387 */ /* 0x0009e20000100800 */
[C---:B------:R-:W-:Y:S01]  /*3480*/  FMUL.FTZ R56, R31.reuse, R56 ;  /* 0x000000381f387220 */ /* 0x040fe20000410000 */
[C---:B------:R-:W-:Y:S02]  /*3490*/  FMUL.FTZ R54, R31.reuse, R54 ;  /* 0x000000361f367220 */ /* 0x040fe40000410000 */
        /* <DEDUP_REMOVED lines=12> */
[----:B--2---:R-:W-:-:S04]  /*3560*/  FADD.FTZ R14, R27, -R30 ;  /* 0x8000001e1b0e7221 */ /* 0x004fc80000010000 */
[----:B------:R-:W-:Y:S01]  /*3570*/  FMUL.FTZ R14, R31, R14 ;  /* 0x0000000e1f0e7220 */ /* 0x000fe20000410000 */
[----:B---3--:R-:W-:-:S04]  /*3580*/  FADD.FTZ R16, R2, -R30 ;  /* 0x8000001e02107221 */ /* 0x008fc80000010000 */
[----:B------:R-:W-:-:S04]  /*3590*/  FMUL.FTZ R16, R31, R16 ;  /* 0x000000101f107220 */ /* 0x000fc80000410000 */
[----:B0-----:R-:W-:Y:S01]  /*35a0*/  FFMA.FTZ R3, R28, R16, R26 ;  /* 0x000000101c037223 */ /* 0x001fe2000001001a */
[----:B----4-:R-:W-:Y:S01]  /*35b0*/  FADD.FTZ R12, R0, -R30 ;  /* 0x8000001e000c7221 */ /* 0x010fe20000010000 */
[----:B------:R-:W-:-:S03]  /*35c0*/  FFMA.FTZ R0, R28, R14, R26 ;  /* 0x0000000e1c007223 */ /* 0x000fc6000001001a */
[----:B------:R-:W-:Y:S02]  /*35d0*/  FMUL.FTZ R12, R31, R12 ;  /* 0x0000000c1f0c7220 */ /* 0x000fe40000410000 */
[----:B------:R0:W-:Y:S02]  /*35e0*/  STL [R1+0x30], R0 ;  /* 0x0000300001007387 */ /* 0x0001e40000100800 */
[C-C-:B------:R-:W-:Y:S02]  /*35f0*/  FFMA.FTZ R2, R28.reuse, R12, R26.reuse ;  /* 0x0000000c1c027223 */ /* 0x140fe4000001001a */
[----:B------:R1:W-:Y:S04]  /*3600*/  STL [R1+0x44], R3 ;  /* 0x0000440301007387 */ /* 0x0003e80000100800 */
[----:B------:R-:W2:Y:S01]  /*3610*/  LDL.LU R27, [R1+0xc] ;  /* 0x00000c00011b7983 */ /* 0x000ea20000300800 */
[----:B0-----:R-:W-:-:S03]  /*3620*/  FFMA.FTZ R0, R28, R56, R26 ;  /* 0x000000381c007223 */ /* 0x001fc6000001001a */
[----:B------:R-:W-:Y:S01]  /*3630*/  STL [R1+0x4c], R2 ;  /* 0x00004c0201007387 */ /* 0x000fe20000100800 */
[----:B-1----:R-:W-:-:S03]  /*3640*/  FFMA.FTZ R3, R28, R54, R26 ;  /* 0x000000361c037223 */ /* 0x002fc6000001001a */
[----:B------:R0:W-:Y:S04]  /*3650*/  STL [R1+0x70], R0 ;  /* 0x0000700001007387 */ /* 0x0001e80000100800 */
[----:B0-----:R-:W3:Y:S04]  /*3660*/  LDL.LU R0, [R1+0xbc] ;  /* 0x0000bc0001007983 */ /* 0x001ee80000300800 */
[----:B------:R-:W4:Y:S04]  /*3670*/  LDL.LU R2, [R1+0xb8] ;  /* 0x0000b80001027983 */ /* 0x000f280000300800 */
[----:B------:R0:W-:Y:S04]  /*3680*/  STL [R1+0x80], R3 ;  /* 0x0000800301007387 */ /* 0x0001e80000100800 */
[----:B------:R-:W4:Y:S04]  /*3690*/  LDL.LU R36, [R1+0xb4] ;  /* 0x0000b40001247983 */ /* 0x000f280000300800 */
[----:B------:R-:W4:Y:S01]  /*36a0*/  LDL.LU R35, [R1+0xb0] ;  /* 0x0000b00001237983 */ /* 0x000f220000300800 */
[----:B0-----:R-:W-:-:S03]  /*36b0*/  FFMA.FTZ R3, R28, R52, R26 ;  /* 0x000000341c037223 */ /* 0x001fc6000001001a */
[----:B------:R-:W2:Y:S04]  /*36c0*/  LDL.LU R18, [R1+0xac] ;  /* 0x0000ac0001127983 */ /* 0x000ea80000300800 */
[----:B------:R0:W-:Y:S04]  /*36d0*/  STL [R1+0x74], R3 ;  /* 0x0000740301007387 */ /* 0x0001e80000100800 */
[----:B------:R-:W3:Y:S04]  /*36e0*/  LDL.LU R33, [R1+0xa8] ;  /* 0x0000a80001217983 */ /* 0x000ee80000300800 */
[----:B------:R-:W4:Y:S01]  /*36f0*/  LDL.LU R32, [R1+0xa4] ;  /* 0x0000a40001207983 */ /* 0x000f220000300800 */
[----:B0-----:R-:W-:-:S05]  /*3700*/  FFMA.FTZ R3, R28, R50, R26 ;  /* 0x000000321c037223 */ /* 0x001fca000001001a */
[----:B------:R0:W-:Y:S01]  /*3710*/  STL [R1+0x6c], R3 ;  /* 0x00006c0301007387 */ /* 0x0001e20000100800 */
[C-C-:B------:R-:W-:Y:S01]  /*3720*/  FFMA.FTZ R14, R28.reuse, R45, R26.reuse ;  /* 0x0000002d1c0e7223 */ /* 0x140fe2000001001a */
[C-C-:B------:R-:W-:Y:S02]  /*3730*/  FFMA.FTZ R12, R28.reuse, R42, R26.reuse ;  /* 0x0000002a1c0c7223 */ /* 0x140fe4000001001a */
[----:B------:R-:W4:Y:S04]  /*3740*/  LDL.LU R31, [R1+0xa0] ;  /* 0x0000a000011f7983 */ /* 0x000f280000300800 */
[----:B------:R-:W4:Y:S01]  /*3750*/  LDL.LU R29, [R1+0x9c] ;  /* 0x00009c00011d7983 */ /* 0x000f220000300800 */
[----:B0-----:R-:W-:-:S05]  /*3760*/  FFMA.FTZ R3, R28, R48, R26 ;  /* 0x000000301c037223 */ /* 0x001fca000001001a */
[----:B------:R0:W-:Y:S04]  /*3770*/  STL [R1+0x68], R3 ;  /* 0x0000680301007387 */ /* 0x0001e80000100800 */
[----:B------:R-:W-:Y:S01]  /*3780*/  STL [R1+0x64], R14 ;  /* 0x0000640e01007387 */ /* 0x000fe20000100800 */
[----:B0-----:R-:W-:-:S03]  /*3790*/  FFMA.FTZ R3, R28, R40, R26 ;  /* 0x000000281c037223 */ /* 0x001fc6000001001a */
[----:B------:R0:W-:Y:S04]  /*37a0*/  STL [R1+0x60], R12 ;  /* 0x0000600c01007387 */ /* 0x0001e80000100800 */
[----:B------:R1:W-:Y:S01]  /*37b0*/  STL [R1+0x5c], R3 ;  /* 0x00005c0301007387 */ /* 0x0003e20000100800 */
[C-C-:B0-----:R-:W-:Y:S01]  /*37c0*/  FFMA.FTZ R12, R28.reuse, R15, R26.reuse ;  /* 0x0000000f1c0c7223 */ /* 0x141fe2000001001a */
[C-C-:B-1----:R-:W-:Y:S02]  /*37d0*/  FFMA.FTZ R3, R28.reuse, R17, R26.reuse ;  /* 0x000000111c037223 */ /* 0x142fe4000001001a */
[----:B------:R-:W-:Y:S04]  /*37e0*/  STL [R1+0x58], R13 ;  /* 0x0000580d01007387 */ /* 0x000fe80000100800 */
[----:B------:R-:W-:Y:S04]  /*37f0*/  STL [R1+0x150], R3 ;  /* 0x0001500301007387 */ /* 0x000fe80000100800 */
[----:B------:R0:W-:Y:S02]  /*3800*/  STL [R1+0x54], R12 ;  /* 0x0000540c01007387 */ /* 0x0001e40000100800 */
[----:B0-----:R-:W-:-:S02]  /*3810*/  FFMA.FTZ R12, R28, R19, R26 ;  /* 0x000000131c0c7223 */ /* 0x001fc4000001001a */
[----:B------:R-:W4:Y:S01]  /*3820*/  LDL.LU R28, [R1+0x98] ;  /* 0x00009800011c7983 */ /* 0x000f220000300800 */
[----:B------:R-:W-:-:S03]  /*3830*/  FADD.FTZ R3, R37, -R34 ;  /* 0x8000002225037221 */ /* 0x000fc60000010000 */
[----:B------:R0:W-:Y:S04]  /*3840*/  STL [R1+0x40], R12 ;  /* 0x0000400c01007387 */ /* 0x0001e80000100800 */
[----:B------:R-:W4:Y:S04]  /*3850*/  LDL.LU R17, [R1+0x94] ;  /* 0x0000940001117983 */ /* 0x000f280000300800 */
[----:B------:R1:W-:Y:S04]  /*3860*/  STL [R1+0x14], R3 ;  /* 0x0000140301007387 */ /* 0x0003e80000100800 */
[----:B------:R-:W4:Y:S04]  /*3870*/  LDL.LU R15, [R1+0x90] ;  /* 0x00009000010f7983 */ /* 0x000f280000300800 */
[----:B------:R-:W4:Y:S04]  /*3880*/  LDL.LU R16, [R1+0x8c] ;  /* 0x00008c0001107983 */ /* 0x000f280000300800 */
[----:B------:R-:W4:Y:S04]  /*3890*/  LDL.LU R13, [R1+0x88] ;  /* 0x00008800010d7983 */ /* 0x000f280000300800 */
[----:B------:R-:W4:Y:S04]  /*38a0*/  LDL.LU R14, [R1+0x84] ;  /* 0x00008400010e7983 */ /* 0x000f280000300800 */
[----:B0-----:R-:W4:Y:S04]  /*38b0*/  LDL.LU R12, [R1+0x50] ;  /* 0x00005000010c7983 */ /* 0x001f280000300800 */
[----:B------:R-:W4:Y:S04]  /*38c0*/  LDL.LU R26, [R1+0x48] ;  /* 0x00004800011a7983 */ /* 0x000f280000300800 */
[----:B------:R-:W4:Y:S04]  /*38d0*/  LDL.LU R30, [R1+0x3c] ;  /* 0x00003c00011e7983 */ /* 0x000f280000300800 */
[----:B------:R-:W4:Y:S01]  /*38e0*/  LDL.LU R19, [R1+0x38] ;  /* 0x0000380001137983 */ /* 0x000f220000300800 */
[----:B--2---:R-:W-:-:S03]  /*38f0*/  FADD.FTZ R60, R18, -R34 ;  /* 0x80000022123c7221 */ /* 0x004fc60000010000 */
[----:B------:R-:W2:Y:S01]  /*3900*/  LDL.LU R18, [R1+0x34] ;  /* 0x0000340001127983 */ /* 0x000ea20000300800 */
[----:B---3--:R-:W-:-:S03]  /*3910*/  FADD.FTZ R59, R33, -R34 ;  /* 0x80000022213b7221 */ /* 0x008fc60000010000 */
[----:B------:R-:W3:Y:S01]  /*3920*/  LDL.LU R33, [R1+0xfc] ;  /* 0x0000fc0001217983 */ /* 0x000ee20000300800 */
[----:B----4-:R-:W-:-:S03]  /*3930*/  FADD.FTZ R58, R32, -R34 ;  /* 0x80000022203a7221 */ /* 0x010fc60000010000 */
[----:B------:R-:W4:Y:S01]  /*3940*/  LDL.LU R32, [R1+0x100] ;  /* 0x0001000001207983 */ /* 0x000f220000300800 */
[----:B------:R-:W-:-:S03]  /*3950*/  FADD.FTZ R56, R29, -R34 ;  /* 0x800000221d387221 */ /* 0x000fc60000010000 */
[----:B------:R-:W4:Y:S01]  /*3960*/  LDL.LU R29, [R1+0x104] ;  /* 0x00010400011d7983 */ /* 0x000f220000300800 */
[----:B------:R-:W-:-:S03]  /*3970*/  FADD.FTZ R54, R28, -R34 ;  /* 0x800000221c367221 */ /* 0x000fc60000010000 */
[----:B------:R-:W4:Y:S01]  /*3980*/  LDL.LU R28, [R1+0x108] ;  /* 0x00010800011c7983 */ /* 0x000f220000300800 */
[----:B------:R-:W-:-:S03]  /*3990*/  FADD.FTZ R57, R31, -R34 ;  /* 0x800000221f397221 */ /* 0x000fc60000010000 */
[----:B------:R-:W4:Y:S01]  /*39a0*/  LDL.LU R31, [R1+0x10c] ;  /* 0x00010c00011f7983 */ /* 0x000f220000300800 */
[--C-:B------:R-:W-:Y:S01]  /*39b0*/  FADD.FTZ R48, R24, -R34.reuse ;  /* 0x8000002218307221 */ /* 0x100fe20000010000 */
[--C-:B------:R-:W-:Y:S01]  /*39c0*/  FADD.FTZ R27, R27, -R34.reuse ;  /* 0x800000221b1b7221 */ /* 0x100fe20000010000 */
[--C-:B------:R-:W-:Y:S01]  /*39d0*/  FADD.FTZ R0, R0, -R34.reuse ;  /* 0x8000002200007221 */ /* 0x100fe20000010000 */
[--C-:B------:R-:W-:Y:S01]  /*39e0*/  FADD.FTZ R2, R2, -R34.reuse ;  /* 0x8000002202027221 */ /* 0x100fe20000010000 */
[--C-:B-1----:R-:W-:Y:S01]  /*39f0*/  FADD.FTZ R3, R36, -R34.reuse ;  /* 0x8000002224037221 */ /* 0x102fe20000010000 */
        /* <DEDUP_REMOVED lines=11> */
[----:B------:R-:W-:-:S02]  /*3ab0*/  FADD.FTZ R49, R30, -R34 ;  /* 0x800000221e317221 */ /* 0x000fc40000010000 */
[----:B------:R-:W4:Y:S01]  /*3ac0*/  LDL.LU R30, [R1+0x110] ;  /* 0x00011000011e7983 */ /* 0x000f220000300800 */
[--C-:B------:R-:W-:Y:S01]  /*3ad0*/  FADD.FTZ R26, R26, -R34.reuse ;  /* 0x800000221a1a7221 */ /* 0x100fe20000010000 */
[----:B--2---:R-:W-:Y:S01]  /*3ae0*/  FADD.FTZ R53, R18, -R34 ;  /* 0x8000002212357221 */ /* 0x004fe20000010000 */
[----:B------:R-:W-:-:S04]  /*3af0*/  LEA R18, P0, R4, UR10, 0x1 ;  /* 0x0000000a04127c11 */ /* 0x000fc8000f8008ff */
[----:B---3--:R-:W-:Y:S02]  /*3b00*/  LEA.HI.X R19, R4, UR11, R33, 0x1, P0 ;  /* 0x0000000b04137c11 */ /* 0x008fe400080f0c21 */
[C---:B------:R-:W-:Y:S01]  /*3b10*/  LEA R4, P0, R5.reuse, UR10, 0x1 ;  /* 0x0000000a05047c11 */ /* 0x040fe2000f8008ff */
[----:B------:R0:W-:Y:S03]  /*3b20*/  STL [R1+0x168], R18 ;  /* 0x0001681201007387 */ /* 0x0001e60000100800 */
[----:B----4-:R-:W-:Y:S02]  /*3b30*/  LEA.HI.X R5, R5, UR11, R32, 0x1, P0 ;  /* 0x0000000b05057c11 */ /* 0x010fe400080f0c20 */
[C---:B------:R-:W-:Y:S01]  /*3b40*/  LEA R24, P0, R6.reuse, UR10, 0x1 ;  /* 0x0000000a06187c11 */ /* 0x040fe2000f8008ff */
[----:B------:R-:W-:Y:S04]  /*3b50*/  STL [R1+0x164], R19 ;  /* 0x0001641301007387 */ /* 0x000fe80000100800 */
[----:B------:R-:W2:Y:S04]  /*3b60*/  LDL.LU R32, [R1+0x114] ;  /* 0x0001140001207983 */ /* 0x000ea80000300800 */
[----:B------:R-:W3:Y:S01]  /*3b70*/  LDL.LU R34, [R1+0x10] ;  /* 0x0000100001227983 */ /* 0x000ee20000300800 */
[----:B------:R-:W-:-:S03]  /*3b80*/  LEA.HI.X R25, R6, UR11, R29, 0x1, P0 ;  /* 0x0000000b06197c11 */ /* 0x000fc600080f0c1d */
[----:B0-----:R-:W4:Y:S01]  /*3b90*/  LDL.LU R18, [R1+0x14] ;  /* 0x0000140001127983 */ /* 0x001f220000300800 */
[----:B------:R-:W-:-:S03]  /*3ba0*/  LEA R6, P0, R7, UR10, 0x1 ;  /* 0x0000000a07067c11 */ /* 0x000fc6000f8008ff */
[----:B------:R-:W-:Y:S04]  /*3bb0*/  STL [R1+0x158], R4 ;  /* 0x0001580401007387 */ /* 0x000fe80000100800 */
[----:B------:R-:W-:Y:S04]  /*3bc0*/  STL [R1+0x174], R4 ;  /* 0x0001740401007387 */ /* 0x000fe80000100800 */
[----:B------:R-:W-:Y:S04]  /*3bd0*/  STL [R1+0x154], R5 ;  /* 0x0001540501007387 */ /* 0x000fe80000100800 */
[----:B------:R-:W4:Y:S04]  /*3be0*/  LDL.LU R35, [R1+0x118] ;  /* 0x0001180001237983 */ /* 0x000f280000300800 */
[----:B------:R-:W-:Y:S04]  /*3bf0*/  STL [R1+0x160], R24 ;  /* 0x0001601801007387 */ /* 0x000fe80000100800 */
[----:B------:R0:W-:Y:S04]  /*3c00*/  STL [R1+0x15c], R25 ;  /* 0x00015c1901007387 */ /* 0x0001e80000100800 */
[----:B------:R-:W4:Y:S04]  /*3c10*/  LDL.LU R36, [R1+0x18] ;  /* 0x0000180001247983 */ /* 0x000f280000300800 */
[----:B------:R-:W-:Y:S01]  /*3c20*/  STL [R1+0x170], R6 ;  /* 0x0001700601007387 */ /* 0x000fe20000100800 */
[----:B------:R-:W-:-:S05]  /*3c30*/  LEA.HI.X R7, R7, UR11, R28, 0x1, P0 ;  /* 0x0000000b07077c11 */ /* 0x000fca00080f0c1c */
        /* <DEDUP_REMOVED lines=8> */
[----:B0-----:R-:W4:Y:S04]  /*3cc0*/  LDL.LU R25, [R1+0x12c] ;  /* 0x00012c0001197983 */ /* 0x001f280000300800 */
[----:B------:R-:W4:Y:S04]  /*3cd0*/  LDL.LU R24, [R1+0x2c] ;  /* 0x00002c0001187983 */ /* 0x000f280000300800 */
[----:B------:R-:W4:Y:S04]  /*3ce0*/  LDL.LU R19, [R1+0x134] ;  /* 0x0001340001137983 */ /* 0x000f280000300800 */
[----:B-1----:R-:W4:Y:S04]  /*3cf0*/  LDL.LU R7, [R1+0x78] ;  /* 0x0000780001077983 */ /* 0x002f280000300800 */
[----:B------:R-:W4:Y:S04]  /*3d00*/  LDL.LU R6, [R1+0x130] ;  /* 0x0001300001067983 */ /* 0x000f280000300800 */
[----:B------:R-:W4:Y:S01]  /*3d10*/  LDL.LU R4, [R1+0x7c] ;  /* 0x00007c0001047983 */ /* 0x000f220000300800 */
[----:B------:R-:W-:-:S04]  /*3d20*/  LEA R28, P0, R8, UR10, 0x1 ;  /* 0x0000000a081c7c11 */ /* 0x000fc8000f8008ff */
[----:B------:R-:W-:Y:S02]  /*3d30*/  LEA.HI.X R29, R8, UR11, R31, 0x1, P0 ;  /* 0x0000000b081d7c11 */ /* 0x000fe400080f0c1f */
[----:B------:R-:W-:-:S04]  /*3d40*/  LEA R8, P0, R9, UR10, 0x1 ;  /* 0x0000000a09087c11 */ /* 0x000fc8000f8008ff */
[----:B------:R-:W-:Y:S02]  /*3d50*/  LEA.HI.X R9, R9, UR11, R30, 0x1, P0 ;  /* 0x0000000b09097c11 */ /* 0x000fe400080f0c1e */
[----:B------:R-:W-:-:S04]  /*3d60*/  LEA R30, P0, R10, UR10, 0x1 ;  /* 0x0000000a0a1e7c11 */ /* 0x000fc8000f8008ff */
[----:B--2---:R-:W-:Y:S02]  /*3d70*/  LEA.HI.X R31, R10, UR11, R32, 0x1, P0 ;  /* 0x0000000b0a1f7c11 */ /* 0x004fe400080f0c20 */
[----:B---3--:R-:W-:-:S04]  /*3d80*/  LEA R32, P0, R34, UR10, 0x1 ;  /* 0x0000000a22207c11 */ /* 0x008fc8000f8008ff */
[----:B----4-:R-:W-:Y:S02]  /*3d90*/  LEA.HI.X R33, R34, UR11, R35, 0x1, P0 ;  /* 0x0000000b22217c11 */ /* 0x010fe400080f0c23 */
        /* <DEDUP_REMOVED lines=10> */
[----:B------:R-:W-:Y:S01]  /*3e40*/  LEA R44, P0, R7, UR10, 0x1 ;  /* 0x0000000a072c7c11 */ /* 0x000fe2000f8008ff */
[----:B------:R-:W-:-:S03]  /*3e50*/  FMUL.FTZ R25, R11, R0 ;  /* 0x000000000b197220 */ /* 0x000fc60000410000 */
[----:B------:R-:W-:Y:S02]  /*3e60*/  LEA.HI.X R45, R7, UR11, R19, 0x1, P0 ;  /* 0x0000000b072d7c11 */ /* 0x000fe400080f0c13 */
[----:B------:R-:W2:Y:S01]  /*3e70*/  LDL.LU R19, [R1+0x1c] ;  /* 0x00001c0001137983 */ /* 0x000ea20000300800 */
[----:B------:R-:W-:Y:S01]  /*3e80*/  LEA R46, P1, R4, UR10, 0x1 ;  /* 0x0000000a042e7c11 */ /* 0x000fe2000f8208ff */
[----:B------:R-:W-:-:S03]  /*3e90*/  FMUL.FTZ R7, R11, R2 ;  /* 0x000000020b077220 */ /* 0x000fc60000410000 */
[----:B------:R-:W-:Y:S01]  /*3ea0*/  LEA.HI.X R47, R4, UR11, R6, 0x1, P1 ;  /* 0x0000000b042f7c11 */ /* 0x000fe200088f0c06 */
[C---:B------:R-:W-:Y:S02]  /*3eb0*/  FMUL.FTZ R6, R11.reuse, R27 ;  /* 0x0000001b0b067220 */ /* 0x040fe40000410000 */
[----:B------:R-:W2:Y:S04]  /*3ec0*/  LDL.LU R27, [R1+0x180] ;  /* 0x00018000011b7983 */ /* 0x000ea80000300800 */
[----:B------:R-:W3:Y:S04]  /*3ed0*/  LDL.LU R0, [R1+0x17c] ;  /* 0x00017c0001007983 */ /* 0x000ee80000300800 */
[----:B------:R-:W3:Y:S01]  /*3ee0*/  LDL.LU R2, [R1+0x178] ;  /* 0x0001780001027983 */ /* 0x000ee20000300800 */
[C---:B------:R-:W-:Y:S01]  /*3ef0*/  FMUL.FTZ R10, R11.reuse, R18 ;  /* 0x000000120b0a7220 */ /* 0x040fe20000410000 */
[C---:B------:R-:W-:Y:S01]  /*3f00*/  FMUL.FTZ R4, R11.reuse, R61 ;  /* 0x0000003d0b047220 */ /* 0x040fe20000410000 */
[----:B------:R-:W-:-:S03]  /*3f10*/  FMUL.FTZ R18, R11, R57 ;  /* 0x000000390b127220 */ /* 0x000fc60000410000 */
        /* <DEDUP_REMOVED lines=31> */
[C---:B------:R-:W-:Y:S01]  /*4110*/  FMUL.FTZ R53, R11.reuse, R53 ;  /* 0x000000350b357220 */ /* 0x040fe20000410000 */
[----:B------:R-:W-:Y:S01]  /*4120*/  FMUL.FTZ R18, R11, R55 ;  /* 0x000000370b127220 */ /* 0x000fe20000410000 */
[----:B------:R-:W-:Y:S01]  /*4130*/  MOV R11, R48 ;  /* 0x00000030000b7202 */ /* 0x000fe20000000f00 */
[----:B------:R-:W4:Y:S01]  /*4140*/  LDL.LU R3, [R1+0xc4] ;  /* 0x0000c40001037983 */ /* 0x000f220000300800 */
[----:B------:R-:W-:Y:S01]  /*4150*/  MOV R55, R26 ;  /* 0x0000001a00377202 */ /* 0x000fe20000000f00 */
[C-C-:B--2---:R-:W-:Y:S01]  /*4160*/  FFMA.FTZ R50, R19.reuse, R22, R27.reuse ;  /* 0x0000001613327223 */ /* 0x144fe2000001001b */
[C-C-:B---3--:R-:W-:Y:S01]  /*4170*/  FFMA.FTZ R22, R0.reuse, R60, R2.reuse ;  /* 0x0000003c00167223 */ /* 0x148fe20000010002 */
[----:B------:R-:W-:Y:S01]  /*4180*/  MOV R60, R21 ;  /* 0x00000015003c7202 */ /* 0x000fe20000000f00 */
[C-C-:B------:R-:W-:Y:S01]  /*4190*/  FFMA.FTZ R21, R0.reuse, R58, R2.reuse ;  /* 0x0000003a00157223 */ /* 0x140fe20000010002 */
[----:B------:R-:W-:Y:S01]  /*41a0*/  MOV R58, R20 ;  /* 0x00000014003a7202 */ /* 0x000fe20000000f00 */
[C-C-:B------:R-:W-:Y:S01]  /*41b0*/  FFMA.FTZ R20, R0.reuse, R56, R2.reuse ;  /* 0x0000003800147223 */ /* 0x140fe20000010002 */
[----:B------:R-:W-:Y:S01]  /*41c0*/  MOV R56, R15 ;  /* 0x0000000f00387202 */ /* 0x000fe20000000f00 */
[C-C-:B------:R-:W-:Y:S01]  /*41d0*/  FFMA.FTZ R15, R0.reuse, R14, R2.reuse ;  /* 0x0000000e000f7223 */ /* 0x140fe20000010002 */
[C-C-:B------:R-:W-:Y:S01]  /*41e0*/  FFMA.FTZ R14, R0.reuse, R10, R2.reuse ;  /* 0x0000000a000e7223 */ /* 0x140fe20000010002 */
[----:B------:R-:W-:Y:S01]  /*41f0*/  MOV R10, R11 ;  /* 0x0000000b000a7202 */ /* 0x000fe20000000f00 */
[C-C-:B------:R-:W-:Y:S01]  /*4200*/  FFMA.FTZ R48, R0.reuse, R23, R2.reuse ;  /* 0x0000001700307223 */ /* 0x140fe20000010002 */
[C-C-:B------:R-:W-:Y:S01]  /*4210*/  FFMA.FTZ R11, R0.reuse, R49, R2.reuse ;  /* 0x00000031000b7223 */ /* 0x140fe20000010002 */
[C-C-:B------:R-:W-:Y:S01]  /*4220*/  FFMA.FTZ R23, R0.reuse, R24, R2.reuse ;  /* 0x0000001800177223 */ /* 0x140fe20000010002 */
[----:B------:R-:W-:Y:S01]  /*4230*/  MOV R49, R10 ;  /* 0x0000000a00317202 */ /* 0x000fe20000000f00 */
[C-C-:B------:R-:W-:Y:S01]  /*4240*/  FFMA.FTZ R26, R0.reuse, R25, R2.reuse ;  /* 0x00000019001a7223 */ /* 0x140fe20000010002 */
[----:B------:R-:W2:Y:S01]  /*4250*/  LDL.LU R24, [R1+0x44] ;  /* 0x0000440001187983 */ /* 0x000ea20000300800 */
[C-C-:B------:R-:W-:Y:S01]  /*4260*/  FFMA.FTZ R10, R0.reuse, R51, R2.reuse ;  /* 0x00000033000a7223 */ /* 0x140fe20000010002 */
[C-C-:B------:R-:W-:Y:S01]  /*4270*/  FFMA.FTZ R17, R0.reuse, R17, R2.reuse ;  /* 0x0000001100117223 */ /* 0x140fe20000010002 */
[C-C-:B------:R-:W-:Y:S01]  /*4280*/  FFMA.FTZ R16, R0.reuse, R16, R2.reuse ;  /* 0x0000001000107223 */ /* 0x140fe20000010002 */
[----:B------:R-:W2:Y:S01]  /*4290*/  LDL.LU R25, [R1+0xc8] ;  /* 0x0000c80001197983 */ /* 0x000ea20000300800 */
[C-C-:B------:R-:W-:Y:S01]  /*42a0*/  FFMA.FTZ R13, R0.reuse, R13, R2.reuse ;  /* 0x0000000d000d7223 */ /* 0x140fe20000010002 */
[C-C-:B------:R-:W-:Y:S01]  /*42b0*/  FFMA.FTZ R12, R0.reuse, R12, R2.reuse ;  /* 0x0000000c000c7223 */ /* 0x140fe20000010002 */
[----:B------:R-:W-:Y:S01]  /*42c0*/  MOV R51, R4 ;  /* 0x0000000400337202 */ /* 0x000fe20000000f00 */
[----:B------:R-:W-:Y:S01]  /*42d0*/  FFMA.FTZ R0, R0, R53, R2 ;  /* 0x0000003500007223 */ /* 0x000fe20000010002 */
[----:B------:R-:W3:Y:S04]  /*42e0*/  LDL.LU R4, [R1+0x174] ;  /* 0x0001740001047983 */ /* 0x000ee80000300800 */
[----:B------:R-:W4:Y:S01]  /*42f0*/  LDL.LU R53, [R1+0x30] ;  /* 0x0000300001357983 */ /* 0x000f220000300800 */
[----:B------:R-:W-:Y:S01]  /*4300*/  F2FP.F16.F32.PACK_AB R48, R50, R48 ;  /* 0x000000303230723e */ /* 0x000fe200000000ff */
        /* <DEDUP_REMOVED lines=11> */
[----:B----4-:R-:W-:Y:S01]  /*43c0*/  F2FP.F16.F32.PACK_AB R2, R53, R3 ;  /* 0x000000033502723e */ /* 0x010fe200000000ff */
[C-C-:B------:R-:W-:Y:S01]  /*43d0*/  FFMA.FTZ R53, R19.reuse, R58, R27.reuse ;  /* 0x0000003a13357223 */ /* 0x140fe2000001001b */
[----:B------:R-:W4:Y:S01]  /*43e0*/  LDL.LU R3, [R1+0x4c] ;  /* 0x00004c0001037983 */ /* 0x000f220000300800 */
[C-C-:B------:R-:W-:Y:S01]  /*43f0*/  FFMA.FTZ R58, R19.reuse, R6, R27.reuse ;  /* 0x00000006133a7223 */ /* 0x140fe2000001001b */
[----:B------:R-:W-:-:S02]  /*4400*/  FFMA.FTZ R27, R19, R18, R27 ;  /* 0x00000012131b7223 */ /* 0x000fc4000001001b */
[----:B------:R-:W4:Y:S04]  /*4410*/  LDL.LU R6, [R1+0x170] ;  /* 0x0001700001067983 */ /* 0x000f280000300800 */
[----:B------:R-:W4:Y:S04]  /*4420*/  LDL.LU R7, [R1+0x16c] ;  /* 0x00016c0001077983 */ /* 0x000f280000300800 */
[----:B------:R-:W2:Y:S04]  /*4430*/  LDL.LU R18, [R1+0x168] ;  /* 0x0001680001127983 */ /* 0x000ea80000300800 */
[----:B------:R-:W2:Y:S01]  /*4440*/  LDL.LU R19, [R1+0x164] ;  /* 0x0001640001137983 */ /* 0x000ea20000300800 */
[----:B---3--:R-:W-:-:S02]  /*4450*/  PRMT R4, R2, 0x7632, R4 ;  /* 0x0000763202047816 */ /* 0x008fc40000000004 */
[C---:B------:R-:W-:Y:S02]  /*4460*/  PRMT R5, R48.reuse, 0x7610, R5 ;  /* 0x0000761030057816 */ /* 0x040fe40000000005 */
[----:B------:R-:W-:Y:S02]  /*4470*/  PRMT R48, R48, 0x7632, R48 ;  /* 0x0000763230307816 */ /* 0x000fe40000000030 */
[----:B------:R-:W-:Y:S01]  /*4480*/  F2FP.F16.F32.PACK_AB R26, R49, R26 ;  /* 0x0000001a311a723e */ /* 0x000fe200000000ff */
[----:B--2---:R0:W-:Y:S04]  /*4490*/  STG.E.U16 desc[UR6][R18.64], R2 ;  /* 0x0000000212007986 */ /* 0x0041e8000c101506 */
[----:B------:R1:W-:Y:S04]  /*44a0*/  STG.E.U16 desc[UR6][R18.64+0x2], R4 ;  /* 0x0000020412007986 */ /* 0x0003e8000c101506 */
[----:B------:R2:W-:Y:S01]  /*44b0*/  STG.E.U16 desc[UR6][R18.64+0x4], R5 ;  /* 0x0000040512007986 */ /* 0x0005e2000c101506 */
[----:B0-----:R-:W-:-:S03]  /*44c0*/  F2FP.F16.F32.PACK_AB R2, R24, R25 ;  /* 0x000000191802723e */ /* 0x001fc600000000ff */
[----:B------:R-:W3:Y:S04]  /*44d0*/  LDL.LU R24, [R1+0x160] ;  /* 0x0001600001187983 */ /* 0x000ee80000300800 */
[----:B------:R-:W3:Y:S04]  /*44e0*/  LDL.LU R25, [R1+0x15c] ;  /* 0x00015c0001197983 */ /* 0x000ee80000300800 */
[----:B-1----:R-:W4:Y:S04]  /*44f0*/  LDL.LU R4, [R1+0x158] ;  /* 0x0001580001047983 */ /* 0x002f280000300800 */
[----:B--2---:R-:W4:Y:S04]  /*4500*/  LDL.LU R5, [R1+0x154] ;  /* 0x0001540001057983 */ /* 0x004f280000300800 */
[----:B------:R-:W2:Y:S04]  /*4510*/  LDL.LU R49, [R1+0xd4] ;  /* 0x0000d40001317983 */ /* 0x000ea80000300800 */
[----:B------:R0:W-:Y:S04]  /*4520*/  STG.E.U16 desc[UR6][R18.64+0x6], R48 ;  /* 0x0000063012007986 */ /* 0x0001e8000c101506 */
[----:B0-----:R-:W3:Y:S01]  /*4530*/  LDL.LU R48, [R1+0xcc] ;  /* 0x0000cc0001307983 */ /* 0x001ee20000300800 */
[----:B------:R-:W-:-:S02]  /*4540*/  PRMT R18, R2, 0x7632, R18 ;  /* 0x0000763202127816 */ /* 0x000fc40000000012 */
[----:B------:R-:W-:Y:S02]  /*4550*/  PRMT R19, R26, 0x7632, R19 ;  /* 0x000076321a137816 */ /* 0x000fe40000000013 */
[----:B------:R-:W-:Y:S01]  /*4560*/  F2FP.F16.F32.PACK_AB R23, R50, R23 ;  /* 0x000000173217723e */ /* 0x000fe200000000ff */
[----:B----4-:R3:W-:Y:S04]  /*4570*/  STG.E.U16 desc[UR6][R4.64], R2 ;  /* 0x0000000204007986 */ /* 0x0107e8000c101506 */
[----:B------:R0:W-:Y:S01]  /*4580*/  STG.E.U16 desc[UR6][R4.64+0x4], R26 ;  /* 0x0000041a04007986 */ /* 0x0001e2000c101506 */
[----:B---3--:R-:W-:-:S03]  /*4590*/  F2FP.F16.F32.PACK_AB R2, R3, R48 ;  /* 0x000000300302723e */ /* 0x008fc600000000ff */
[----:B------:R-:W3:Y:S04]  /*45a0*/  LDL.LU R3, [R1+0x150] ;  /* 0x0001500001037983 */ /* 0x000ee80000300800 */
[----:B------:R-:W4:Y:S04]  /*45b0*/  LDL.LU R48, [R1+0xf0] ;  /* 0x0000f00001307983 */ /* 0x000f280000300800 */
[----:B0-----:R-:W3:Y:S04]  /*45c0*/  LDL.LU R26, [R1+0xe0] ;  /* 0x0000e000011a7983 */ /* 0x001ee80000300800 */
[----:B------:R-:W2:Y:S04]  /*45d0*/  LDL.LU R50, [R1+0x70] ;  /* 0x0000700001327983 */ /* 0x000ea80000300800 */
[----:B------:R-:W-:Y:S04]  /*45e0*/  STG.E.U16 desc[UR6][R4.64+0x2], R18 ;  /* 0x0000021204007986 */ /* 0x000fe8000c101506 */
[----:B------:R0:W-:Y:S01]  /*45f0*/  STG.E.U16 desc[UR6][R4.64+0x6], R19 ;  /* 0x0000061304007986 */ /* 0x0001e2000c101506 */
[----:B------:R-:W-:-:S03]  /*4600*/  F2FP.F16.F32.PACK_AB R22, R51, R22 ;  /* 0x000000163316723e */ /* 0x000fc600000000ff */
[----:B------:R2:W-:Y:S01]  /*4610*/  STG.E.U16 desc[UR6][R24.64], R2 ;  /* 0x0000000218007986 */ /* 0x0005e2000c101506 */
[----:B0-----:R-:W-:Y:S02]  /*4620*/  PRMT R4, R2, 0x7632, R4 ;  /* 0x0000763202047816 */ /* 0x001fe40000000004 */
[----:B------:R-:W-:Y:S01]  /*4630*/  PRMT R5, R23, 0x7632, R5 ;  /* 0x0000763217057816 */ /* 0x000fe20000000005 */
[----:B------:R-:W-:Y:S04]  /*4640*/  STG.E.U16 desc[UR6][R24.64+0x4], R23 ;  /* 0x0000041718007986 */ /* 0x000fe8000c101506 */
[----:B------:R-:W-:Y:S04]  /*4650*/  STG.E.U16 desc[UR6][R24.64+0x2], R4 ;  /* 0x0000020418007986 */ /* 0x000fe8000c101506 */
[----:B------:R0:W-:Y:S01]  /*4660*/  STG.E.U16 desc[UR6][R24.64+0x6], R5 ;  /* 0x0000060518007986 */ /* 0x0001e2000c101506 */
[----:B--2---:R-:W-:-:S03]  /*4670*/  F2FP.F16.F32.PACK_AB R2, R50, R49 ;  /* 0x000000313202723e */ /* 0x004fc600000000ff */
[----:B------:R-:W2:Y:S04]  /*4680*/  LDL.LU R50, [R1+0x6c] ;  /* 0x00006c0001327983 */ /* 0x000ea80000300800 */
[----:B------:R-:W2:Y:S04]  /*4690*/  LDL.LU R49, [R1+0xf8] ;  /* 0x0000f80001317983 */ /* 0x000ea80000300800 */
[----:B------:R-:W4:Y:S04]  /*46a0*/  LDL.LU R51, [R1+0x74] ;  /* 0x0000740001337983 */ /* 0x000f280000300800 */
[----:B0-----:R-:W3:Y:S01]  /*46b0*/  LDL.LU R25, [R1+0x80] ;  /* 0x0000800001197983 */ /* 0x001ee20000300800 */
[----:B------:R-:W-:-:S03]  /*46c0*/  PRMT R4, R2, 0x7632, R4 ;  /* 0x0000763202047816 */ /* 0x000fc60000000004 */
[----:B------:R3:W-:Y:S01]  /*46d0*/  STG.E.U16 desc[UR6][R6.64], R2 ;  /* 0x0000000206007986 */ /* 0x0007e2000c101506 */
[----:B------:R-:W-:Y:S02]  /*46e0*/  PRMT R5, R22, 0x7632, R5 ;  /* 0x0000763216057816 */ /* 0x000fe40000000005 */
[----:B------:R-:W-:Y:S01]  /*46f0*/  F2FP.F16.F32.PACK_AB R21, R52, R21 ;  /* 0x000000153415723e */ /* 0x000fe200000000ff */
[----:B------:R0:W-:Y:S04]  /*4700*/  STG.E.U16 desc[UR6][R6.64+0x2], R4 ;  /* 0x0000020406007986 */ /* 0x0001e8000c101506 */
[----:B------:R-:W-:Y:S01]  /*4710*/  STG.E.U16 desc[UR6][R6.64+0x4], R22 ;  /* 0x0000041606007986 */ /* 0x000fe2000c101506 */
[----:B---3--:R-:W-:-:S03]  /*4720*/  F2FP.F16.F32.PACK_AB R2, R25, R26 ;  /* 0x0000001a1902723e */ /* 0x008fc600000000ff */
[----:B------:R-:W3:Y:S04]  /*4730*/  LDL.LU R25, [R1+0x68] ;  /* 0x0000680001197983 */ /* 0x000ee80000300800 */
[----:B------:R-:W3:Y:S01]  /*4740*/  LDL.LU R26, [R1+0xf4] ;  /* 0x0000f400011a7983 */ /* 0x000ee20000300800 */
[----:B0-----:R-:W-:-:S03]  /*4750*/  PRMT R4, R2, 0x7632, R4 ;  /* 0x0000763202047816 */ /* 0x001fc60000000004 */
[----:B------:R0:W-:Y:S04]  /*4760*/  STG.E.U16 desc[UR6][R6.64+0x6], R5 ;  /* 0x0000060506007986 */ /* 0x0001e8000c101506 */
[----:B------:R4:W-:Y:S01]  /*4770*/  STG.E.U16 desc[UR6][R28.64], R2 ;  /* 0x000000021c007986 */ /* 0x0009e2000c101506 */
[----:B0-----:R-:W-:Y:S02]  /*4780*/  PRMT R5, R21, 0x7632, R5 ;  /* 0x0000763215057816 */ /* 0x001fe40000000005 */
[----:B----4-:R-:W-:Y:S02]  /*4790*/  F2FP.F16.F32.PACK_AB R2, R51, R48 ;  /* 0x000000303302723e */ /* 0x010fe400000000ff */
[----:B------:R-:W4:Y:S04]  /*47a0*/  LDL.LU R51, [R1+0x64] ;  /* 0x0000640001337983 */ /* 0x000f280000300800 */
[----:B------:R-:W4:Y:S04]  /*47b0*/  LDL.LU R48, [R1+0xec] ;  /* 0x0000ec0001307983 */ /* 0x000f280000300800 */
[----:B------:R0:W-:Y:S04]  /*47c0*/  STG.E.U16 desc[UR6][R28.64+0x2], R4 ;  /* 0x000002041c007986 */ /* 0x0001e8000c101506 */
[----:B------:R-:W-:Y:S04]  /*47d0*/  STG.E.U16 desc[UR6][R28.64+0x4], R21 ;  /* 0x000004151c007986 */ /* 0x000fe8000c101506 */
[----:B------:R-:W-:Y:S01]  /*47e0*/  STG.E.U16 desc[UR6][R28.64+0x6], R5 ;  /* 0x000006051c007986 */ /* 0x000fe2000c101506 */
[----:B0-----:R-:W-:-:S03]  /*47f0*/  PRMT R4, R2, 0x7632, R4 ;  /* 0x0000763202047816 */ /* 0x001fc60000000004 */
[----:B------:R2:W-:Y:S02]  /*4800*/  STG.E.U16 desc[UR6][R8.64], R2 ;  /* 0x0000000208007986 */ /* 0x0005e4000c101506 */
[----:B--2---:R-:W-:Y:S02]  /*4810*/  F2FP.F16.F32.PACK_AB R2, R50, R49 ;  /* 0x000000313202723e */ /* 0x004fe400000000ff */
[----:B------:R-:W2:Y:S04]  /*4820*/  LDL.LU R50, [R1+0x60] ;  /* 0x0000600001327983 */ /* 0x000ea80000300800 */
[----:B------:R-:W2:Y:S01]  /*4830*/  LDL.LU R49, [R1+0xe8] ;  /* 0x0000e80001317983 */ /* 0x000ea20000300800 */
[----:B---3--:R-:W-:-:S03]  /*4840*/  F2FP.F16.F32.PACK_AB R7, R25, R26 ;  /* 0x0000001a1907723e */ /* 0x008fc600000000ff */
[----:B------:R-:W3:Y:S04]  /*4850*/  LDL.LU R25, [R1+0x5c] ;  /* 0x00005c0001197983 */ /* 0x000ee80000300800 */
[----:B------:R-:W3:Y:S01]  /*4860*/  LDL.LU R26, [R1+0xe4] ;  /* 0x0000e400011a7983 */ /* 0x000ee20000300800 */
[----:B------:R-:W-:-:S04]  /*4870*/  F2FP.F16.F32.PACK_AB R20, R53, R20 ;  /* 0x000000143514723e */ /* 0x000fc800000000ff */
[----:B------:R-:W-:Y:S01]  /*4880*/  PRMT R5, R20, 0x7632, R5 ;  /* 0x0000763214057816 */ /* 0x000fe20000000005 */
[----:B------:R0:W-:Y:S01]  /*4890*/  STG.E.U16 desc[UR6][R8.64+0x2], R4 ;  /* 0x0000020408007986 */ /* 0x0001e2000c101506 */
[----:B------:R-:W-:Y:S02]  /*48a0*/  F2FP.F16.F32.PACK_AB R17, R54, R17 ;  /* 0x000000113611723e */ /* 0x000fe400000000ff */
[----:B------:R-:W-:Y:S01]  /*48b0*/  PRMT R6, R2, 0x7632, R6 ;  /* 0x0000763202067816 */ /* 0x000fe20000000006 */
[----:B------:R-:W-:Y:S04]  /*48c0*/  STG.E.U16 desc[UR6][R8.64+0x4], R20 ;  /* 0x0000041408007986 */ /* 0x000fe8000c101506 */
[----:B------:R1:W-:Y:S04]  /*48d0*/  STG.E.U16 desc[UR6][R8.64+0x6], R5 ;  /* 0x0000060508007986 */ /* 0x0003e8000c101506 */
[----:B------:R4:W-:Y:S01]  /*48e0*/  STG.E.U16 desc[UR6][R30.64], R2 ;  /* 0x000000021e007986 */ /* 0x0009e2000c101506 */
[----:B0-----:R-:W-:-:S03]  /*48f0*/  PRMT R4, R7, 0x7632, R4 ;  /* 0x0000763207047816 */ /* 0x001fc60000000004 */
[----:B------:R0:W-:Y:S01]  /*4900*/  STG.E.U16 desc[UR6][R30.64+0x2], R6 ;  /* 0x000002061e007986 */ /* 0x0001e2000c101506 */
[----:B-1----:R-:W-:-:S03]  /*4910*/  PRMT R9, R17, 0x7632, R9 ;  /* 0x0000763211097816 */ /* 0x002fc60000000009 */
[----:B------:R1:W-:Y:S01]  /*4920*/  STG.E.U16 desc[UR6][R30.64+0x4], R17 ;  /* 0x000004111e007986 */ /* 0x0003e2000c101506 */
[----:B----4-:R-:W-:-:S03]  /*4930*/  F2FP.F16.F32.PACK_AB R2, R51, R48 ;  /* 0x000000303302723e */ /* 0x010fc600000000ff */
[----:B------:R-:W4:Y:S01]  /*4940*/  LDL.LU R51, [R1+0x58] ;  /* 0x0000580001337983 */ /* 0x000f220000300800 */
[----:B0-----:R-:W-:-:S03]  /*4950*/  PRMT R6, R2, 0x7632, R6 ;  /* 0x0000763202067816 */ /* 0x001fc60000000006 */
[----:B------:R-:W4:Y:S01]  /*4960*/  LDL.LU R48, [R1+0xdc] ;  /* 0x0000dc0001307983 */ /* 0x000f220000300800 */
[----:B-1----:R-:W-:-:S03]  /*4970*/  PRMT R17, R2, 0x7610, R17 ;  /* 0x0000761002117816 */ /* 0x002fc60000000011 */
[----:B------:R-:W-:Y:S04]  /*4980*/  STG.E.U16 desc[UR6][R30.64+0x6], R9 ;  /* 0x000006091e007986 */ /* 0x000fe8000c101506 */
[----:B------:R0:W-:Y:S01]  /*4990*/  STG.E.U16 desc[UR6][R32.64+0x2], R4 ;  /* 0x0000020420007986 */ /* 0x0001e2000c101506 */
[----:B--2---:R-:W-:-:S03]  /*49a0*/  F2FP.F16.F32.PACK_AB R2, R50, R49 ;  /* 0x000000313202723e */ /* 0x004fc600000000ff */
[----:B------:R-:W2:Y:S04]  /*49b0*/  LDL.LU R50, [R1+0x54] ;  /* 0x0000540001327983 */ /* 0x000ea80000300800 */
[----:B------:R-:W2:Y:S01]  /*49c0*/  LDL.LU R49, [R1+0xd8] ;  /* 0x0000d80001317983 */ /* 0x000ea20000300800 */
[C---:B------:R-:W-:Y:S02]  /*49d0*/  PRMT R18, R2.reuse, 0x7610, R18 ;  /* 0x0000761002127816 */ /* 0x040fe40000000012 */
[----:B0-----:R-:W-:Y:S02]  /*49e0*/  PRMT R4, R2, 0x7632, R4 ;  /* 0x0000763202047816 */ /* 0x001fe40000000004 */
[----:B---3--:R-:W-:Y:S02]  /*49f0*/  F2FP.F16.F32.PACK_AB R2, R25, R26 ;  /* 0x0000001a1902723e */ /* 0x008fe400000000ff */
[----:B------:R-:W3:Y:S01]  /*4a00*/  LDL.LU R26, [R1+0xd0] ;  /* 0x0000d000011a7983 */ /* 0x000ee20000300800 */
[----:B------:R-:W-:-:S02]  /*4a10*/  F2FP.F16.F32.PACK_AB R16, R55, R16 ;  /* 0x000000103710723e */ /* 0x000fc400000000ff */
[----:B------:R-:W-:Y:S02]  /*4a20*/  F2FP.F16.F32.PACK_AB R15, R56, R15 ;  /* 0x0000000f380f723e */ /* 0x000fe400000000ff */
[----:B------:R-:W-:Y:S01]  /*4a30*/  PRMT R5, R16, 0x7632, R5 ;  /* 0x0000763210057816 */ /* 0x000fe20000000005 */
[----:B------:R0:W-:Y:S01]  /*4a40*/  STG.E.U16 desc[UR6][R32.64], R7 ;  /* 0x0000000720007986 */ /* 0x0001e2000c101506 */
[----:B------:R-:W-:-:S03]  /*4a50*/  F2FP.F16.F32.PACK_AB R14, R57, R14 ;  /* 0x0000000e390e723e */ /* 0x000fc600000000ff */
        /* <DEDUP_REMOVED lines=10> */
[----:B----4-:R-:W-:-:S03]  /*4b00*/  F2FP.F16.F32.PACK_AB R2, R51, R48 ;  /* 0x000000303302723e */ /* 0x010fc600000000ff */
        /* <DEDUP_REMOVED lines=8> */
[----:B--2---:R-:W-:-:S03]  /*4b90*/  F2FP.F16.F32.PACK_AB R2, R50, R49 ;  /* 0x000000313202723e */ /* 0x004fc600000000ff */
[----:B------:R-:W2:Y:S01]  /*4ba0*/  LDL.LU R49, [R1+0xc0] ;  /* 0x0000c00001317983 */ /* 0x000ea20000300800 */
[C---:B------:R-:W-:Y:S02]  /*4bb0*/  PRMT R21, R2.reuse, 0x7610, R21 ;  /* 0x0000761002157816 */ /* 0x040fe40000000015 */
[----:B0-----:R-:W-:Y:S02]  /*4bc0*/  PRMT R6, R2, 0x7632, R6 ;  /* 0x0000763202067816 */ /* 0x001fe40000000006 */
[----:B---3--:R-:W-:Y:S02]  /*4bd0*/  F2FP.F16.F32.PACK_AB R2, R3, R26 ;  /* 0x0000001a0302723e */ /* 0x008fe400000000ff */
[----:B------:R-:W4:Y:S01]  /*4be0*/  LDL.LU R3, [R1+0x14c] ;  /* 0x00014c0001037983 */ /* 0x000f220000300800 */
[----:B------:R-:W-:-:S04]  /*4bf0*/  F2FP.F16.F32.PACK_AB R13, R58, R13 ;  /* 0x0000000d3a0d723e */ /* 0x000fc800000000ff */
[----:B------:R-:W-:Y:S01]  /*4c00*/  PRMT R7, R13, 0x7632, R7 ;  /* 0x000076320d077816 */ /* 0x000fe20000000007 */
[----:B------:R-:W-:Y:S01]  /*4c10*/  STG.E.U16 desc[UR6][R38.64], R19 ;  /* 0x0000001326007986 */ /* 0x000fe2000c101506 */
[----:B------:R-:W-:-:S03]  /*4c20*/  PRMT R22, R2, 0x7610, R22 ;  /* 0x0000761002167816 */ /* 0x000fc60000000016 */
[----:B------:R-:W-:Y:S04]  /*4c30*/  STG.E.U16 desc[UR6][R38.64+0x4], R13 ;  /* 0x0000040d26007986 */ /* 0x000fe8000c101506 */
[----:B------:R-:W-:Y:S04]  /*4c40*/  STG.E.U16 desc[UR6][R38.64+0x6], R7 ;  /* 0x0000060726007986 */ /* 0x000fe8000c101506 */
[----:B------:R0:W-:Y:S02]  /*4c50*/  STG.E.U16 desc[UR6][R40.64+0x2], R4 ;  /* 0x0000020428007986 */ /* 0x0001e4000c101506 */
[----:B0-----:R-:W-:-:S02]  /*4c60*/  PRMT R4, R2, 0x7632, R4 ;  /* 0x0000763202047816 */ /* 0x001fc40000000004 */
[----:B----4-:R-:W-:Y:S02]  /*4c70*/  F2FP.F16.F32.PACK_AB R2, R48, R3 ;  /* 0x000000033002723e */ /* 0x010fe400000000ff */
[----:B------:R-:W3:Y:S01]  /*4c80*/  LDL.LU R3, [R1+0x148] ;  /* 0x0001480001037983 */ /* 0x000ee20000300800 */
[----:B------:R-:W-:Y:S02]  /*4c90*/  F2FP.F16.F32.PACK_AB R12, R59, R12 ;  /* 0x0000000c3b0c723e */ /* 0x000fe400000000ff */
[----:B------:R-:W-:Y:S02]  /*4ca0*/  F2FP.F16.F32.PACK_AB R11, R60, R11 ;  /* 0x0000000b3c0b723e */ /* 0x000fe400000000ff */
[----:B------:R-:W-:Y:S02]  /*4cb0*/  PRMT R5, R12, 0x7632, R5 ;  /* 0x000076320c057816 */ /* 0x000fe40000000005 */
[----:B------:R-:W-:Y:S02]  /*4cc0*/  F2FP.F16.F32.PACK_AB R10, R61, R10 ;  /* 0x0000000a3d0a723e */ /* 0x000fe400000000ff */
[----:B------:R-:W-:Y:S01]  /*4cd0*/  F2FP.F16.F32.PACK_AB R0, R27, R0 ;  /* 0x000000001b00723e */ /* 0x000fe200000000ff */
[----:B------:R-:W-:Y:S01]  /*4ce0*/  STG.E.U16 desc[UR6][R40.64], R20 ;  /* 0x0000001428007986 */ /* 0x000fe2000c101506 */
[----:B------:R-:W-:-:S03]  /*4cf0*/  PRMT R7, R11, 0x7632, R7 ;  /* 0x000076320b077816 */ /* 0x000fc60000000007 */
[----:B------:R-:W-:Y:S01]  /*4d00*/  STG.E.U16 desc[UR6][R40.64+0x4], R12 ;  /* 0x0000040c28007986 */ /* 0x000fe2000c101506 */
[----:B------:R-:W-:-:S03]  /*4d10*/  PRMT R23, R2, 0x7632, R23 ;  /* 0x0000763202177816 */ /* 0x000fc60000000017 */
        /* <DEDUP_REMOVED lines=17> */
[----:B--2---:R-:W-:Y:S02]  /*4e30*/  IADD3.X R49, RZ, R49, RZ, P0, !PT ;  /* 0x00000031ff317210 */ /* 0x004fe400007fe4ff */
[----:B------:R-:W-:-:S03]  /*4e40*/  ISETP.GE.U32.AND P0, PT, R3, UR8, PT ;  /* 0x0000000803007c0c */ /* 0x000fc6000bf06070 */
[----:B------:R4:W-:Y:S01]  /*4e50*/  STL [R1+0xc0], R49 ;  /* 0x0000c03101007387 */ /* 0x0009e20000100800 */
[----:B------:R-:W-:-:S13]  /*4e60*/  ISETP.GE.AND.EX P0, PT, R49, UR9, PT, P0 ;  /* 0x0000000931007c0c */ /* 0x000fda000bf06300 */
[----:B----4-:R-:W-:Y:S05]  /*4e70*/  @!P0 BRA `(.L_x_3078) ;  /* 0xffffffb000e88947 */ /* 0x010fea000383ffff */
[----:B------:R-:W-:Y:S05]  /*4e80*/  EXIT ;  /* 0x000000000000794d */ /* 0x000fea0003800000 */
.L_x_3079:
        /* <DEDUP_REMOVED lines=15> */
.L_x_3237:


//--------------------- .text._ZN13group_norm_v214gn_cuda_kernelI6__halfLi480ELi2ELi32ELi30ELi1024ELb0ELi32ELi960ELi960ELi4ELb1ELi9ELb0ELb0ENS_16CompileConditionILi900EEEEEvPT_PKS4_S7_S7_flPfS8_Pj --------------------------
	.section	.text._ZN13group_norm_v214gn_cuda_kernelI6__halfLi480ELi2ELi32ELi30ELi1024ELb0ELi32ELi960ELi960ELi4ELb1ELi9ELb0ELb0ENS_16CompileConditionILi900EEEEEvPT_PKS4_S7_S7_flPfS8_Pj,"ax",@progbits
	.align	128
        .global         _ZN13group_norm_v214gn_cuda_kernelI6__halfLi480ELi2ELi32ELi30ELi1024ELb0ELi32ELi960ELi960ELi4ELb1ELi9ELb0ELb0ENS_16CompileConditionILi900EEEEEvPT_PKS4_S7_S7_flPfS8_Pj
        .type           _ZN13group_norm_v214gn_cuda_kernelI6__halfLi480ELi2ELi32ELi30ELi1024ELb0ELi32ELi960ELi960ELi4ELb1ELi9ELb0ELb0ENS_16CompileConditionILi900EEEEEvPT_PKS4_S7_S7_flPfS8_Pj,@function
        .size           _ZN13group_norm_v214gn_cuda_kernelI6__halfLi480ELi2ELi32ELi30ELi1024ELb0ELi32ELi960ELi960ELi4ELb1ELi9ELb0ELb0ENS_16CompileConditionILi900EEEEEvPT_PKS4_S7_S7_flPfS8_Pj,(.L_x_3238 - _ZN13group_norm_v214gn_cuda_kernelI6__halfLi480ELi2ELi32ELi30ELi1024ELb0ELi32ELi960ELi960ELi4ELb1ELi9ELb0ELb0ENS_16CompileConditionILi900EEEEEvPT_PKS4_S7_S7_flPfS8_Pj)
        .other          _ZN13group_norm_v214gn_cuda_kernelI6__halfLi480ELi2ELi32ELi30ELi1024ELb0ELi32ELi960ELi960ELi4ELb1ELi9ELb0ELb0ENS_16CompileConditionILi900EEEEEvPT_PKS4_S7_S7_flPfS8_Pj,@"STO_CUDA_ENTRY STV_DEFAULT"
_ZN13group_norm_v214gn_cuda_kernelI6__halfLi480ELi2ELi32ELi30ELi1024ELb0ELi32ELi960ELi960ELi4ELb1ELi9ELb0ELb0ENS_16CompileConditionILi900EEEEEvPT_PKS4_S7_S7_flPfS8_Pj:
.text._ZN13group_norm_v214gn_cuda_kernelI6__halfLi480ELi2ELi32ELi30ELi1024ELb0ELi32ELi960ELi960ELi4ELb1ELi9ELb0ELb0ENS_16CompileConditionILi900EEEEEvPT_PKS4_S7_S7_flPfS8_Pj:
        /* <DEDUP_REMOVED lines=34> */
.L_x_3090:
        /* <DEDUP_REMOVED lines=562> */
.L_x_3081:
[----:B------:R-:W-:Y:S05]  /*2540*/  BSYNC B0 ;  /* 0x0000000000007941 */ /* 0x000fea0003800000 */
.L_x_3080:
        /* <DEDUP_REMOVED lines=22> */
.L_x_3083:
[----:B------:R-:W-:Y:S05]  /*26b0*/  BSYNC B0 ;  /* 0x0000000000007941 */ /* 0x000fea0003800000 */
.L_x_3082:
        /* <DEDUP_REMOVED lines=11> */
.L_x_3085:
[----:B------:R-:W2:Y:S04]  /*2770*/  LD.E.STRONG.GPU R33, desc[UR6][R30.64] ;  /* 0x000000061e217980 */ /* 0x000ea8000c10f900 */
[----:B--2---:R-:W-:Y:S01]  /*2780*/  CCTL.IVALL ;  /* 0x00000000ff00798f */ /* 0x004fe20002000000 */
[----:B------:R-:W-:Y:S05]  /*2790*/  YIELD ;  /* 0x0000000000007946 */ /* 0x000fea0003800000 */
[----:B-----5:R-:W-:-:S04]  /*27a0*/  LOP3.LUT R33, R33, R32, RZ, 0x3c, !PT ;  /* 0x0000002021217212 */ /* 0x020fc800078e3cff */
[----:B------:R-:W-:-:S13]  /*27b0*/  ISETP.GT.AND P0, PT, R33, -0x1, PT ;  /* 0xffffffff2100780c */ /* 0x000fda0003f04270 */
[----:B------:R-:W-:Y:S05]  /*27c0*/  @P0 BRA `(.L_x_3085) ;  /* 0xfffffffc00e80947 */ /* 0x000fea000383ffff */
.L_x_3084:
        /* <DEDUP_REMOVED lines=38> */
.L_x_3087:
[----:B------:R-:W-:Y:S05]  /*2a30*/  BSYNC B0 ;  /* 0x0000000000007941 */ /* 0x000fea0003800000 */
.L_x_3086:
        /* <DEDUP_REMOVED lines=37> */
.L_x_3089:
[----:B------:R-:W-:Y:S05]  /*2c90*/  BSYNC B0 ;  /* 0x0000000000007941 */ /* 0x000fea0003800000 */
.L_x_3088:
        /* <DEDUP_REMOVED lines=543> */
.L_x_3091:
        /* <DEDUP_REMOVED lines=15> */
.L_x_3238:


//--------------------- .text._ZN13group_norm_v214gn_cuda_kernelI6__halfLi480ELi3ELi16ELi60ELi1024ELb1ELi4ELi960ELi960ELi4ELb1ELi1ELb0ELb0ENS_16CompileConditionILi900EEEEEvPT_PKS4_S7_S7_flPfS8_Pj --------------------------
	.section	.text._ZN13group_norm_v214gn_cuda_kernelI6__halfLi480ELi3ELi16ELi60ELi1024ELb1ELi4ELi960ELi960ELi4ELb1ELi1ELb0ELb0ENS_16CompileConditionILi900EEEEEvPT_PKS4_S7_S7_flPfS8_Pj,"ax",@progbits
	.align	128
        .global         _ZN13group_norm_v214gn_cuda_kernelI6__halfLi480ELi3ELi16ELi60ELi1024ELb1ELi4ELi960ELi960ELi4ELb1ELi1ELb0ELb0ENS_16CompileConditionILi900EEEEEvPT_PKS4_S7_S7_flPfS8_Pj
        .type           _ZN13group_norm_v214gn_cuda_kernelI6__halfLi480ELi3ELi16ELi60ELi1024ELb1ELi4ELi960ELi960ELi4ELb1ELi1ELb0ELb0ENS_16CompileConditionILi900EEEEEvPT_PKS4_S7_S7_flPfS8_Pj,@function
        .size           _ZN13group_norm_v214gn_cuda_kernelI6__halfLi480ELi3ELi16ELi60ELi1024ELb1ELi4ELi960ELi960ELi4ELb1ELi1ELb0ELb0ENS_16CompileConditionILi900EEEEEvPT_PKS4_S7_S7_flPfS8_Pj,(.L_x_3239 - _ZN13group_norm_v214gn_cuda_kernelI6__halfLi480ELi3ELi16ELi60ELi1024ELb1ELi4ELi960ELi960ELi4ELb1ELi1ELb0ELb0ENS_16CompileConditionILi900EEEEEvPT_PKS4_S7_S7_flPfS8_Pj)
        .other          _ZN13group_norm_v214gn_cuda_kernelI6__halfLi480ELi3ELi16ELi60ELi1024ELb1ELi4ELi960ELi960ELi4ELb1ELi1ELb0ELb0ENS_16CompileConditionILi900EEEEEvPT_PKS4_S7_S7_flPfS8_Pj,@"STO_CUDA_ENTRY STV_DEFAULT"
_ZN13group_norm_v214gn_cuda_kernelI6__halfLi480ELi3ELi16ELi60ELi1024ELb1ELi4ELi960ELi960ELi4ELb1ELi1ELb0ELb0ENS_16CompileConditionILi900EEEEEvPT_PKS4_S7_S7_flPfS8_Pj:
.text._ZN13group_norm_v214gn_cuda_kernelI6__halfLi480ELi3ELi16ELi60ELi1024ELb1ELi4ELi960ELi960ELi4ELb1ELi1ELb0ELb0ENS_16CompileConditionILi900EEEEEvPT_PKS4_S7_S7_flPfS8_Pj:
        /* <DEDUP_REMOVED lines=22> */
[----:B------:R-:W0:Y:S01]  /*0160*/  S2UR UR5, SR_CgaCtaId ;  /* 0x00000000000579c3 */ /* 0x000e220000008800 */
[----:B------:R-:W-:Y:S01]  /*0170*/  UMOV UR4, 0x400 ;  /* 0x0000040000047882 */ /* 0x000fe20000000000 */
[----:B------:R-:W1:Y:S01]  /*0180*/  S2R R3, SR_CTAID.X ;  /* 0x0000000000037919 */ /* 0x000e620000002500 */
[----:B0-----:R-:W-:Y:S02]  /*0190*/  ULEA UR6, UR5, UR4, 0x18 ;  /* 0x0000000405067291 */ /* 0x001fe4000f8ec03f */
[----:B------:R-:W-:-:S04]  /*01a0*/  UIADD3 UR4, UR4, 0x1680, URZ ;  /* 0x0000168004047890 */ /* 0x000fc8000fffe03f */
[----:B------:R-:W-:Y:S01]  /*01b0*/  MOV R7, UR6 ;  /* 0x0000000600077c02 */ /* 0x000fe20008000f00 */
[----:B------:R-:W-:-:S03]  /*01c0*/  ULEA UR5, UR5, UR4, 0x18 ;  /* 0x0000000405057291 */ /* 0x000fc6000f8ec03f */
[----:B------:R-:W-:Y:S01]  /*01d0*/  UMOV UR4, URZ ;  /* 0x0000003f00047c82 */ /* 0x000fe20008000000 */
[----:B------:R-:W-:Y:S01]  /*01e0*/  IMAD R10, R4, 0x18, R7 ;  /* 0x00000018040a7824 */ /* 0x000fe200078e0207 */
[----:B------:R-:W-:-:S04]  /*01f0*/  HFMA2.MMA R4, -RZ, RZ, 0, 0 ;  /* 0x00000000ff047435 */ /* 0x000fc800000001ff */
[----:B------:R-:W-:Y:S02]  /*0200*/  LEA R10, R5, R10, 0x3 ;  /* 0x0000000a050a7211 */ /* 0x000fe400078e18ff */
[----:B-1----:R-:W-:-:S07]  /*0210*/  MOV R5, R0 ;  /* 0x0000000000057202 */ /* 0x002fce0000000f00 */
.L_x_3102:
[----:B-1----:R-:W-:Y:S01]  /*0220*/  IMAD.WIDE.U32 R6, R2, -0x77777777, RZ ;  /* 0x8888888902067825 */ /* 0x002fe200078e00ff */
[----:B------:R-:W-:Y:S01]  /*0230*/  SHF.L.U32 R6, R3, 0x2, RZ ;  /* 0x0000000203067819 */ /* 0x000fe200000006ff */
[----:B------:R-:W-:Y:S01]  /*0240*/  ULDC.64 UR6, c[0x0][0x218] ;  /* 0x0000860000067ab9 */ /* 0x000fe20000000a00 */
[----:B------:R-:W-:Y:S02]  /*0250*/  MOV R9, RZ ;  /* 0x000000ff00097202 */ /* 0x000fe40000000f00 */
        /* <DEDUP_REMOVED lines=22> */
[----:B------:R-:W-:-:S06]  /*03c0*/  IADD3.X R13, R7, UR7, RZ, P0, !PT ;  /* 0x00000007070d7c10 */ /* 0x000fcc00087fe4ff */
[----:B------:R-:W3:Y:S01]  /*03d0*/  LDG.E.64.CONSTANT R12, desc[UR8][R12.64] ;  /* 0x000000080c0c7981 */ /* 0x000ee2000c1e9b00 */
[----:B------:R-:W-:Y:S01]  /*03e0*/  ISETP.GT.U32.AND P0, PT, R2, 0x1f, PT ;  /* 0x0000001f0200780c */ /* 0x000fe20003f04070 */
[----:B------:R-:W-:Y:S01]  /*03f0*/  BSSY B0, `(.L_x_3092) ;  /* 0x000008c000007945 */ /* 0x000fe20003800000 */
[----:B------:R-:W-:Y:S01]  /*0400*/  CS2R R28, SRZ ;  /* 0x00000000001c7805 */ /* 0x000fe2000001ff00 */
[--C-:B--2---:R-:W-:Y:S02]  /*0410*/  HADD2.F32 R8, -RZ, R32.reuse.H0_H0 ;  /* 0x20000020ff087230 */ /* 0x104fe40000004100 */
[----:B------:R-:W-:Y:S02]  /*0420*/  HADD2.F32 R37, -RZ, R32.H1_H1 ;  /* 0x30000020ff257230 */ /* 0x000fe40000004100 */
[--C-:B------:R-:W-:Y:S02]  /*0430*/  HADD2.F32 R35, -RZ, R33.reuse.H0_H0 ;  /* 0x20000021ff237230 */ /* 0x100fe40000004100 */
[----:B------:R-:W-:Y:S01]  /*0440*/  FFMA.FTZ R20, R8, R8, RZ ;  /* 0x0000000808147223 */ /* 0x000fe200000100ff */
[----:B------:R-:W-:Y:S01]  /*0450*/  FADD.FTZ R18, RZ, R8 ;  /* 0x00000008ff127221 */ /* 0x000fe20000010000 */
[----:B------:R-:W-:-:S02]  /*0460*/  HADD2.F32 R33, -RZ, R33.H1_H1 ;  /* 0x30000021ff217230 */ /* 0x000fc40000004100 */
[----:B------:R-:W-:Y:S01]  /*0470*/  FFMA.FTZ R20, R37, R37, R20 ;  /* 0x0000002525147223 */ /* 0x000fe20000010014 */
[----:B------:R-:W-:-:S03]  /*0480*/  FADD.FTZ R18, R18, R37 ;  /* 0x0000002512127221 */ /* 0x000fc60000010000 */
[----:B------:R-:W-:Y:S01]  /*0490*/  FFMA.FTZ R20, R35, R35, R20 ;  /* 0x0000002323147223 */ /* 0x000fe20000010014 */
[----:B------:R-:W-:Y:S01]  /*04a0*/  FADD.FTZ R18, R18, R35 ;  /* 0x0000002312127221 */ /* 0x000fe20000010000 */
[--C-:B---3--:R-:W-:Y:S02]  /*04b0*/  HADD2.F32 R31, -RZ, R12.reuse.H0_H0 ;  /* 0x2000000cff1f7230 */ /* 0x108fe40000004100 */
        /* <DEDUP_REMOVED lines=10> */
[----:B------:R-:W-:-:S03]  /*0560*/  FADD.FTZ R18, R18, R11 ;  /* 0x0000000b12127221 */ /* 0x000fc60000010000 */
[----:B------:R-:W-:Y:S01]  /*0570*/  FFMA.FTZ R19, R13, R13, R20 ;  /* 0x0000000d0d137223 */ /* 0x000fe20000010014 */
[----:B------:R-:W-:-:S05]  /*0580*/  FADD.FTZ R18, R18, R13 ;  /* 0x0000000d12127221 */ /* 0x000fca0000010000 */
[----:B------:R0:W-:Y:S01]  /*0590*/  STS.64 [R10], R18 ;  /* 0x000000120a007388 */ /* 0x0001e20000000a00 */
        /* <DEDUP_REMOVED lines=8> */
[C---:B------:R-:W-:Y:S02]  /*0620*/  IADD3 R18, R27.reuse, 0x4, RZ ;  /* 0x000000041b127810 */ /* 0x040fe40007ffe0ff */
[C---:B------:R-:W-:Y:S02]  /*0630*/  IADD3 R20, R27.reuse, 0x8, RZ ;  /* 0x000000081b147810 */ /* 0x040fe40007ffe0ff */
[----:B------:R-:W-:Y:S02]  /*0640*/  SHF.R.U32.HI R21, RZ, 0x2, R18 ;  /* 0x00000002ff157819 */ /* 0x000fe40000011612 */
[----:B------:R-:W-:Y:S02]  /*0650*/  SHF.R.U32.HI R23, RZ, 0x2, R20 ;  /* 0x00000002ff177819 */ /* 0x000fe40000011614 */
[----:B------:R-:W-:-:S02]  /*0660*/  IADD3 R20, R27, 0xc, RZ ;  /* 0x0000000c1b147810 */ /* 0x000fc40007ffe0ff */
[C---:B------:R-:W-:Y:S02]  /*0670*/  IADD3 R28, R27.reuse, 0x10, RZ ;  /* 0x000000101b1c7810 */ /* 0x040fe40007ffe0ff */
[----:B------:R-:W-:Y:S02]  /*0680*/  SHF.R.U32.HI R29, RZ, 0x2, R20 ;  /* 0x00000002ff1d7819 */ /* 0x000fe40000011614 */
[----:B------:R-:W-:Y:S02]  /*0690*/  SHF.R.U32.HI R28, RZ, 0x2, R28 ;  /* 0x00000002ff1c7819 */ /* 0x000fe4000001161c */
[C---:B------:R-:W-:Y:S02]  /*06a0*/  IADD3 R32, R27.reuse, 0x1c, RZ ;  /* 0x0000001c1b207810 */ /* 0x040fe40007ffe0ff */
[----:B------:R-:W-:Y:S02]  /*06b0*/  IADD3 R34, R27, 0x28, RZ ;  /* 0x000000281b227810 */ /* 0x000fe40007ffe0ff */
[----:B------:R-:W-:-:S02]  /*06c0*/  SHF.R.U32.HI R32, RZ, 0x2, R32 ;  /* 0x00000002ff207819 */ /* 0x000fc40000011620 */
[----:B0-----:R-:W-:Y:S02]  /*06d0*/  LEA R12, R19, R12, 0x18 ;  /* 0x0000000c130c7211 */ /* 0x001fe400078ec0ff */
[----:B------:R-:W-:Y:S02]  /*06e0*/  SHF.R.U32.HI R19, RZ, 0x2, R27 ;  /* 0x00000002ff137819 */ /* 0x000fe4000001161b */
[----:B------:R-:W-:Y:S01]  /*06f0*/  SHF.R.U32.HI R34, RZ, 0x2, R34 ;  /* 0x00000002ff227819 */ /* 0x000fe20000011622 */
[--C-:B------:R-:W-:Y:S02]  /*0700*/  IMAD R21, R21, 0x18, R12.reuse ;  /* 0x0000001815157824 */ /* 0x100fe400078e020c */
[--C-:B------:R-:W-:Y:S02]  /*0710*/  IMAD R19, R19, 0x18, R12.reuse ;  /* 0x0000001813137824 */ /* 0x100fe400078e020c */
[--C-:B------:R-:W-:Y:S01]  /*0720*/  IMAD R23, R23, 0x18, R12.reuse ;  /* 0x0000001817177824 */ /* 0x100fe200078e020c */
[----:B------:R-:W-:Y:S01]  /*0730*/  IADD3 R21, R26, R21, RZ ;  /* 0x000000151a157210 */ /* 0x000fe20007ffe0ff */
[--C-:B------:R-:W-:Y:S01]  /*0740*/  IMAD R20, R29, 0x18, R12.reuse ;  /* 0x000000181d147824 */ /* 0x100fe200078e020c */
[----:B------:R-:W-:Y:S01]  /*0750*/  IADD3 R19, R19, R26, RZ ;  /* 0x0000001a13137210 */ /* 0x000fe20007ffe0ff */
[----:B------:R-:W-:Y:S01]  /*0760*/  IMAD R34, R34, 0x18, R12 ;  /* 0x0000001822227824 */ /* 0x000fe200078e020c */
[C---:B------:R-:W-:Y:S01]  /*0770*/  IADD3 R23, R26.reuse, R23, RZ ;  /* 0x000000171a177210 */ /* 0x040fe20007ffe0ff */
[----:B------:R-:W-:Y:S01]  /*0780*/  LDS.64 R24, [R21] ;  /* 0x0000000015187984 */ /* 0x000fe20000000a00 */
[----:B------:R-:W-:-:S02]  /*0790*/  IADD3 R20, R26, R20, RZ ;  /* 0x000000141a147210 */ /* 0x000fc40007ffe0ff */
[----:B------:R-:W-:Y:S01]  /*07a0*/  IADD3 R34, R26, R34, RZ ;  /* 0x000000221a227210 */ /* 0x000fe20007ffe0ff */
[----:B------:R-:W0:Y:S04]  /*07b0*/  LDS.64 R18, [R19] ;  /* 0x0000000013127984 */ /* 0x000e280000000a00 */
[----:B------:R-:W1:Y:S04]  /*07c0*/  LDS.64 R22, [R23] ;  /* 0x0000000017167984 */ /* 0x000e680000000a00 */
[----:B------:R-:W2:Y:S01]  /*07d0*/  LDS.64 R20, [R20] ;  /* 0x0000000014147984 */ /* 0x000ea20000000a00 */
[----:B0-----:R-:W-:Y:S01]  /*07e0*/  FADD.FTZ R29, RZ, R18 ;  /* 0x00000012ff1d7221 */ /* 0x001fe20000010000 */
[----:B------:R-:W-:-:S02]  /*07f0*/  IMAD R18, R28, 0x18, R12 ;  /* 0x000000181c127824 */ /* 0x000fc400078e020c */
[----:B------:R-:W-:Y:S01]  /*0800*/  FADD.FTZ R28, RZ, R19 ;  /* 0x00000013ff1c7221 */ /* 0x000fe20000010000 */
[----:B------:R-:W-:Y:S01]  /*0810*/  FADD.FTZ R29, R29, R24 ;  /* 0x000000181d1d7221 */ /* 0x000fe20000010000 */
[----:B------:R-:W-:Y:S02]  /*0820*/  IADD3 R24, R27, 0x14, RZ ;  /* 0x000000141b187810 */ /* 0x000fe40007ffe0ff */
[----:B------:R-:W-:Y:S01]  /*0830*/  FADD.FTZ R28, R28, R25 ;  /* 0x000000191c1c7221 */ /* 0x000fe20000010000 */
[----:B-1----:R-:W-:Y:S01]  /*0840*/  FADD.FTZ R29, R29, R22 ;  /* 0x000000161d1d7221 */ /* 0x002fe20000010000 */
[----:B------:R-:W-:Y:S02]  /*0850*/  SHF.R.U32.HI R19, RZ, 0x2, R24 ;  /* 0x00000002ff137819 */ /* 0x000fe40000011618 */
[----:B------:R-:W-:Y:S01]  /*0860*/  FADD.FTZ R28, R28, R23 ;  /* 0x000000171c1c7221 */ /* 0x000fe20000010000 */
[----:B------:R-:W-:Y:S01]  /*0870*/  IADD3 R24, R26, R18, RZ ;  /* 0x000000121a187210 */ /* 0x000fe20007ffe0ff */
[----:B--2---:R-:W-:Y:S01]  /*0880*/  FADD.FTZ R29, R29, R20 ;  /* 0x000000141d1d7221 */ /* 0x004fe20000010000 */
[----:B------:R-:W-:Y:S01]  /*0890*/  IADD3 R18, R27, 0x18, RZ ;  /* 0x000000181b127810 */ /* 0x000fe20007ffe0ff */
[----:B------:R-:W-:-:S02]  /*08a0*/  IMAD R19, R19, 0x18, R12 ;  /* 0x0000001813137824 */ /* 0x000fc400078e020c */
[----:B------:R-:W-:Y:S01]  /*08b0*/  FADD.FTZ R28, R28, R21 ;  /* 0x000000151c1c7221 */ /* 0x000fe20000010000 */
[----:B------:R-:W-:Y:S01]  /*08c0*/  IADD3 R20, R27, 0x20, RZ ;  /* 0x000000201b147810 */ /* 0x000fe20007ffe0ff */
[----:B------:R-:W0:Y:S01]  /*08d0*/  LDS.64 R24, [R24] ;  /* 0x0000000018187984 */ /* 0x000e220000000a00 */
[----:B------:R-:W-:Y:S01]  /*08e0*/  SHF.R.U32.HI R18, RZ, 0x2, R18 ;  /* 0x00000002ff127819 */ /* 0x000fe20000011612 */
[----:B------:R-:W-:Y:S01]  /*08f0*/  IMAD R21, R32, 0x18, R12 ;  /* 0x0000001820157824 */ /* 0x000fe200078e020c */
[----:B------:R-:W-:Y:S02]  /*0900*/  IADD3 R19, R26, R19, RZ ;  /* 0x000000131a137210 */ /* 0x000fe40007ffe0ff */
[----:B------:R-:W-:Y:S01]  /*0910*/  SHF.R.U32.HI R20, RZ, 0x2, R20 ;  /* 0x00000002ff147819 */ /* 0x000fe20000011614 */
[----:B------:R-:W-:Y:S01]  /*0920*/  IMAD R30, R18, 0x18, R12 ;  /* 0x00000018121e7824 */ /* 0x000fe200078e020c */
[C---:B------:R-:W-:Y:S02]  /*0930*/  IADD3 R21, R26.reuse, R21, RZ ;  /* 0x000000151a157210 */ /* 0x040fe40007ffe0ff */
[----:B------:R-:W1:Y:S02]  /*0940*/  LDS.64 R18, [R19] ;  /* 0x0000000013127984 */ /* 0x000e640000000a00 */
[----:B------:R-:W-:-:S05]  /*0950*/  IADD3 R30, R26, R30, RZ ;  /* 0x0000001e1a1e7210 */ /* 0x000fca0007ffe0ff */
[----:B------:R-:W2:Y:S01]  /*0960*/  LDS.64 R22, [R30] ;  /* 0x000000001e167984 */ /* 0x000ea20000000a00 */
[----:B0-----:R-:W-:Y:S01]  /*0970*/  FADD.FTZ R29, R29, R24 ;  /* 0x000000181d1d7221 */ /* 0x001fe20000010000 */
[----:B------:R-:W-:Y:S02]  /*0980*/  IMAD R24, R20, 0x18, R12 ;  /* 0x0000001814187824 */ /* 0x000fe400078e020c */
[----:B------:R-:W-:Y:S01]  /*0990*/  FADD.FTZ R28, R28, R25 ;  /* 0x000000191c1c7221 */ /* 0x000fe20000010000 */
[----:B------:R-:W0:Y:S02]  /*09a0*/  LDS.64 R20, [R21] ;  /* 0x0000000015147984 */ /* 0x000e240000000a00 */
[----:B------:R-:W-:Y:S01]  /*09b0*/  IADD3 R24, R26, R24, RZ ;  /* 0x000000181a187210 */ /* 0x000fe20007ffe0ff */
[----:B-1----:R-:W-:Y:S01]  /*09c0*/  FADD.FTZ R28, R28, R19 ;  /* 0x000000131c1c7221 */ /* 0x002fe20000010000 */
[----:B------:R-:W-:Y:S01]  /*09d0*/  FADD.FTZ R29, R29, R18 ;  /* 0x000000121d1d7221 */ /* 0x000fe20000010000 */
[----:B------:R-:W-:-:S03]  /*09e0*/  IADD3 R18, R27, 0x34, RZ ;  /* 0x000000341b127810 */ /* 0x000fc60007ffe0ff */
[----:B------:R-:W1:Y:S01]  /*09f0*/  LDS.64 R24, [R24] ;  /* 0x0000000018187984 */ /* 0x000e620000000a00 */
[----:B--2---:R-:W-:Y:S01]  /*0a00*/  FADD.FTZ R32, R28, R23 ;  /* 0x000000171c207221 */ /* 0x004fe20000010000 */
[----:B------:R-:W-:Y:S01]  /*0a10*/  IADD3 R28, R27, 0x24, RZ ;  /* 0x000000241b1c7810 */ /* 0x000fe20007ffe0ff */
[----:B------:R-:W-:Y:S01]  /*0a20*/  FADD.FTZ R19, R29, R22 ;  /* 0x000000161d137221 */ /* 0x000fe20000010000 */
[C---:B------:R-:W-:Y:S02]  /*0a30*/  IADD3 R23, R27.reuse, 0x38, RZ ;  /* 0x000000381b177810 */ /* 0x040fe40007ffe0ff */
[----:B------:R-:W-:Y:S02]  /*0a40*/  SHF.R.U32.HI R28, RZ, 0x2, R28 ;  /* 0x00000002ff1c7819 */ /* 0x000fe4000001161c */
[C---:B------:R-:W-:Y:S02]  /*0a50*/  IADD3 R22, R27.reuse, 0x2c, RZ ;  /* 0x0000002c1b167810 */ /* 0x040fe40007ffe0ff */
        /* <DEDUP_REMOVED lines=8> */
[----:B------:R-:W-:Y:S01]  /*0ae0*/  SHF.R.U32.HI R29, RZ, 0x2, R29 ;  /* 0x00000002ff1d7819 */ /* 0x000fe2000001161d */
[----:B------:R-:W-:Y:S01]  /*0af0*/  IMAD R22, R22, 0x18, R12 ;  /* 0x0000001816167824 */ /* 0x000fe200078e020c */
[----:B------:R-:W-:-:S02]  /*0b00*/  IADD3 R27, R26, R27, RZ ;  /* 0x0000001b1a1b7210 */ /* 0x000fc40007ffe0ff */
[C---:B------:R-:W-:Y:S01]  /*0b10*/  IADD3 R28, R26.reuse, R23, RZ ;  /* 0x000000171a1c7210 */ /* 0x040fe20007ffe0ff */
[----:B------:R-:W-:Y:S01]  /*0b20*/  IMAD R29, R29, 0x18, R12 ;  /* 0x000000181d1d7824 */ /* 0x000fe200078e020c */
[----:B------:R-:W-:Y:S01]  /*0b30*/  IADD3 R22, R26, R22, RZ ;  /* 0x000000161a167210 */ /* 0x000fe20007ffe0ff */
[----:B0-----:R-:W-:Y:S01]  /*0b40*/  FADD.FTZ R23, R19, R20 ;  /* 0x0000001413177221 */ /* 0x001fe20000010000 */
[----:B------:R-:W-:Y:S01]  /*0b50*/  FADD.FTZ R32, R32, R21 ;  /* 0x0000001520207221 */ /* 0x000fe20000010000 */
[----:B------:R-:W0:Y:S01]  /*0b60*/  LDS.64 R18, [R18] ;  /* 0x0000000012127984 */ /* 0x000e220000000a00 */
[----:B------:R-:W-:-:S03]  /*0b70*/  IADD3 R30, R26, R29, RZ ;  /* 0x0000001d1a1e7210 */ /* 0x000fc60007ffe0ff */
[----:B------:R-:W2:Y:S01]  /*0b80*/  LDS.64 R20, [R34] ;  /* 0x0000000022147984 */ /* 0x000ea20000000a00 */
[----:B-1----:R-:W-:Y:S01]  /*0b90*/  FADD.FTZ R12, R23, R24 ;  /* 0x00000018170c7221 */ /* 0x002fe20000010000 */
[----:B------:R-:W-:Y:S02]  /*0ba0*/  FADD.FTZ R32, R32, R25 ;  /* 0x0000001920207221 */ /* 0x000fe40000010000 */
[----:B------:R-:W1:Y:S04]  /*0bb0*/  LDS.64 R22, [R22] ;  /* 0x0000000016167984 */ /* 0x000e680000000a00 */
[----:B------:R-:W3:Y:S04]  /*0bc0*/  LDS.64 R24, [R30] ;  /* 0x000000001e187984 */ /* 0x000ee80000000a00 */
[----:B------:R-:W4:Y:S04]  /*0bd0*/  LDS.64 R26, [R27] ;  /* 0x000000001b1a7984 */ /* 0x000f280000000a00 */
[----:B------:R-:W4:Y:S01]  /*0be0*/  LDS.64 R28, [R28] ;  /* 0x000000001c1c7984 */ /* 0x000f220000000a00 */
[----:B0-----:R-:W-:Y:S01]  /*0bf0*/  FADD.FTZ R12, R12, R18 ;  /* 0x000000120c0c7221 */ /* 0x001fe20000010000 */
[----:B------:R-:W-:-:S03]  /*0c00*/  FADD.FTZ R32, R32, R19 ;  /* 0x0000001320207221 */ /* 0x000fc60000010000 */
[----:B--2---:R-:W-:Y:S01]  /*0c10*/  FADD.FTZ R19, R12, R20 ;  /* 0x000000140c137221 */ /* 0x004fe20000010000 */
[----:B------:R-:W-:-:S03]  /*0c20*/  FADD.FTZ R32, R32, R21 ;  /* 0x0000001520207221 */ /* 0x000fc60000010000 */
[----:B-1----:R-:W-:Y:S01]  /*0c30*/  FADD.FTZ R19, R19, R22 ;  /* 0x0000001613137221 */ /* 0x002fe20000010000 */
[----:B------:R-:W-:-:S03]  /*0c40*/  FADD.FTZ R32, R32, R23 ;  /* 0x0000001720207221 */ /* 0x000fc60000010000 */
[----:B---3--:R-:W-:Y:S01]  /*0c50*/  FADD.FTZ R19, R19, R24 ;  /* 0x0000001813137221 */ /* 0x008fe20000010000 */
[----:B------:R-:W-:-:S03]  /*0c60*/  FADD.FTZ R32, R32, R25 ;  /* 0x0000001920207221 */ /* 0x000fc60000010000 */
[----:B----4-:R-:W-:Y:S01]  /*0c70*/  FADD.FTZ R19, R19, R26 ;  /* 0x0000001a13137221 */ /* 0x010fe20000010000 */
[----:B------:R-:W-:-:S03]  /*0c80*/  FADD.FTZ R32, R32, R27 ;  /* 0x0000001b20207221 */ /* 0x000fc60000010000 */
[----:B------:R-:W-:Y:S01]  /*0c90*/  FADD.FTZ R28, R19, R28 ;  /* 0x0000001c131c7221 */ /* 0x000fe20000010000 */
[----:B------:R-:W-:-:S07]  /*0ca0*/  FADD.FTZ R29, R32, R29 ;  /* 0x0000001d201d7221 */ /* 0x000fce0000010000 */
.L_x_3093:
[----:B------:R-:W-:Y:S05]  /*0cb0*/  BSYNC B0 ;  /* 0x0000000000007941 */ /* 0x000fea0003800000 */
.L_x_3092:
        /* <DEDUP_REMOVED lines=11> */
[----:B------:R-:W-:-:S05]  /*0d70*/  LOP3.LUT R22, R3, 0xff, RZ, 0xc0, !PT ;  /* 0x000000ff03167812 */ /* 0x000fca00078ec0ff */
[----:B------:R-:W1:Y:S01]  /*0d80*/  LDC.64 R20, c[0x0][0x248] ;  /* 0x00009200ff147b82 */ /* 0x000e620000000a00 */
[----:B0-----:R-:W-:Y:S01]  /*0d90*/  IMAD R12, R23, UR4, R0 ;  /* 0x00000004170c7c24 */ /* 0x001fe2000f8e0200 */
[----:B------:R-:W-:-:S04]  /*0da0*/  PRMT R23, R25, 0x2104, R22 ;  /* 0x0000210419177816 */ /* 0x000fc80000000016 */
[----:B------:R-:W-:-:S04]  /*0db0*/  LEA R12, R12, R23, 0xc ;  /* 0x000000170c0c7211 */ /* 0x000fc800078e60ff */
[----:B------:R-:W-:-:S05]  /*0dc0*/  SHF.L.U32 R23, R12, 0x1, RZ ;  /* 0x000000010c177819 */ /* 0x000fca00000006ff */
[----:B-1----:R-:W-:-:S05]  /*0dd0*/  IMAD.WIDE.U32 R20, R23, 0x4, R20 ;  /* 0x0000000417147825 */ /* 0x002fca00078e0014 */
[----:B------:R0:W-:Y:S02]  /*0de0*/  STG.E.64 desc[UR8][R20.64], R18 ;  /* 0x0000001214007986 */ /* 0x0001e4000c101b08 */
.L_x_3095:
[----:B------:R-:W-:Y:S05]  /*0df0*/  BSYNC B0 ;  /* 0x0000000000007941 */ /* 0x000fea0003800000 */
.L_x_3094:
[----:B------:R-:W-:Y:S01]  /*0e00*/  BAR.SYNC.DEFER_BLOCKING 0x0 ;  /* 0x0000000000007b1d */ /* 0x000fe20000010000 */
[----:B------:R-:W-:Y:S01]  /*0e10*/  HFMA2.MMA R29, -RZ, RZ, 0, 0 ;  /* 0x00000000ff1d7435 */ /* 0x000fe200000001ff */
[----:B0-----:R-:W-:-:S04]  /*0e20*/  MOV R20, RZ ;  /* 0x000000ff00147202 */ /* 0x001fc80000000f00 */
[----:B------:R-:W-:Y:S06]  /*0e30*/  @P2 BRA `(.L_x_3096) ;  /* 0x00000000003c2947 */ /* 0x000fec0003800000 */
[----:B------:R-:W0:Y:S01]  /*0e40*/  LDC.64 R18, c[0x0][0x250] ;  /* 0x00009400ff127b82 */ /* 0x000e220000000a00 */
        /* <DEDUP_REMOVED lines=8> */
.L_x_3097:
[----:B------:R-:W2:Y:S04]  /*0ed0*/  LD.E.STRONG.GPU R12, desc[UR8][R18.64] ;  /* 0x00000008120c7980 */ /* 0x000ea8000c10f900 */
[----:B--2---:R-:W-:Y:S01]  /*0ee0*/  CCTL.IVALL ;  /* 0x00000000ff00798f */ /* 0x004fe20002000000 */
[----:B------:R-:W-:Y:S05]  /*0ef0*/  YIELD ;  /* 0x0000000000007946 */ /* 0x000fea0003800000 */
[----:B-----5:R-:W-:-:S04]  /*0f00*/  LOP3.LUT R12, R12, R21, RZ, 0x3c, !PT ;  /* 0x000000150c0c7212 */ /* 0x020fc800078e3cff */
[----:B------:R-:W-:-:S13]  /*0f10*/  ISETP.GT.AND P1, PT, R12, -0x1, PT ;  /* 0xffffffff0c00780c */ /* 0x000fda0003f24270 */
[----:B------:R-:W-:Y:S05]  /*0f20*/  @P1 BRA `(.L_x_3097) ;  /* 0xfffffffc00e81947 */ /* 0x000fea000383ffff */
.L_x_3096:
[----:B------:R-:W-:Y:S05]  /*0f30*/  WARPSYNC.ALL ;  /* 0x0000000000007948 */ /* 0x000fea0003800000 */
[----:B------:R-:W-:Y:S06]  /*0f40*/  BAR.SYNC.DEFER_BLOCKING 0x0 ;  /* 0x0000000000007b1d */ /* 0x000fec0000010000 */
[----:B------:R-:W-:Y:S04]  /*0f50*/  BSSY B0, `(.L_x_3098) ;  /* 0x000005a000007945 */ /* 0x000fe80003800000 */
        /* <DEDUP_REMOVED lines=11> */
[----:B-1----:R-:W-:-:S04]  /*1010*/  IMAD.WIDE.U32 R20, R12, 0x4, R28 ;  /* 0x000000040c147825 */ /* 0x002fc800078e001c */
[----:B------:R-:W-:Y:S02]  /*1020*/  IMAD.WIDE.U32 R22, R23, 0x4, R28 ;  /* 0x0000000417167825 */ /* 0x000fe400078e001c */
[----:B------:R-:W2:Y:S01]  /*1030*/  LDG.E.64 R20, desc[UR8][R20.64] ;  /* 0x0000000814147981 */ /* 0x000ea2000c1e1b00 */
[----:B------:R-:W-:-:S03]  /*1040*/  IADD3 R27, R12, 0x40, RZ ;  /* 0x000000400c1b7810 */ /* 0x000fc60007ffe0ff */
[----:B------:R-:W3:Y:S01]  /*1050*/  LDG.E.64 R22, desc[UR8][R22.64] ;  /* 0x0000000816167981 */ /* 0x000ee2000c1e1b00 */
[C---:B------:R-:W-:Y:S01]  /*1060*/  IADD3 R25, R12.reuse, 0x60, RZ ;  /* 0x000000600c197810 */ /* 0x040fe20007ffe0ff */
[----:B------:R-:W-:Y:S01]  /*1070*/  IMAD.WIDE.U32 R26, R27, 0x4, R28 ;  /* 0x000000041b1a7825 */ /* 0x000fe200078e001c */
[----:B------:R-:W-:-:S04]  /*1080*/  IADD3 R24, R12, 0x80, RZ ;  /* 0x000000800c187810 */ /* 0x000fc80007ffe0ff */
[----:B------:R-:W4:Y:S01]  /*1090*/  LDG.E.64 R18, desc[UR8][R26.64] ;  /* 0x000000081a127981 */ /* 0x000f22000c1e1b00 */
[----:B--2---:R-:W-:Y:S01]  /*10a0*/  FADD.FTZ R30, RZ, R20 ;  /* 0x00000014ff1e7221 */ /* 0x004fe20000010000 */
[----:B------:R-:W-:Y:S01]  /*10b0*/  FADD.FTZ R32, RZ, R21 ;  /* 0x00000015ff207221 */ /* 0x000fe20000010000 */
[----:B------:R-:W-:Y:S02]  /*10c0*/  IADD3 R21, R12, 0xa0, RZ ;  /* 0x000000a00c157810 */ /* 0x000fe40007ffe0ff */
[----:B---3--:R-:W-:Y:S01]  /*10d0*/  FADD.FTZ R34, R22, R30 ;  /* 0x0000001e16227221 */ /* 0x008fe20000010000 */
[----:B------:R-:W-:Y:S01]  /*10e0*/  FADD.FTZ R30, R23, R32 ;  /* 0x00000020171e7221 */ /* 0x000fe20000010000 */
[----:B------:R-:W-:-:S04]  /*10f0*/  IMAD.WIDE.U32 R22, R25, 0x4, R28 ;  /* 0x0000000419167825 */ /* 0x000fc800078e001c */
[----:B------:R-:W-:-:S04]  /*1100*/  IMAD.WIDE.U32 R24, R24, 0x4, R28 ;  /* 0x0000000418187825 */ /* 0x000fc800078e001c */
[----:B----4-:R-:W-:Y:S01]  /*1110*/  FADD.FTZ R18, R18, R34 ;  /* 0x0000002212127221 */ /* 0x010fe20000010000 */
[----:B------:R-:W2:Y:S01]  /*1120*/  LDG.E.64 R22, desc[UR8][R22.64] ;  /* 0x0000000816167981 */ /* 0x000ea2000c1e1b00 */
[--C-:B------:R-:W-:Y:S01]  /*1130*/  IMAD.WIDE.U32 R26, R21, 0x4, R28.reuse ;  /* 0x00000004151a7825 */ /* 0x100fe200078e001c */
[----:B------:R-:W-:Y:S02]  /*1140*/  IADD3 R21, R12, 0xc0, RZ ;  /* 0x000000c00c157810 */ /* 0x000fe40007ffe0ff */
[----:B------:R-:W3:Y:S03]  /*1150*/  LDG.E.64 R24, desc[UR8][R24.64] ;  /* 0x0000000818187981 */ /* 0x000ee6000c1e1b00 */
[----:B------:R-:W-:Y:S01]  /*1160*/  IMAD.WIDE.U32 R20, R21, 0x4, R28 ;  /* 0x0000000415147825 */ /* 0x000fe200078e001c */
[----:B------:R-:W4:Y:S05]  /*1170*/  LDG.E.64 R26, desc[UR8][R26.64] ;  /* 0x000000081a1a7981 */ /* 0x000f2a000c1e1b00 */
[----:B------:R-:W4:Y:S01]  /*1180*/  LDG.E.64 R20, desc[UR8][R20.64] ;  /* 0x0000000814147981 */ /* 0x000f22000c1e1b00 */
[----:B------:R-:W-:-:S04]  /*1190*/  FADD.FTZ R30, R19, R30 ;  /* 0x0000001e131e7221 */ /* 0x000fc80000010000 */
        /* <DEDUP_REMOVED lines=9> */
[----:B------:R-:W-:Y:S01]  /*1230*/  IMAD.WIDE.U32 R24, R25, 0x4, R28 ;  /* 0x0000000419187825 */ /* 0x000fe200078e001c */
[----:B------:R-:W-:Y:S01]  /*1240*/  IADD3 R27, R12, 0x120, RZ ;  /* 0x000001200c1b7810 */ /* 0x000fe20007ffe0ff */
[----:B------:R-:W2:Y:S02]  /*1250*/  LDG.E.64 R22, desc[UR8][R22.64] ;  /* 0x0000000816167981 */ /* 0x000ea4000c1e1b00 */
[----:B------:R-:W-:Y:S01]  /*1260*/  FADD.FTZ R20, R20, R19 ;  /* 0x0000001314147221 */ /* 0x000fe20000010000 */
[----:B------:R-:W-:Y:S01]  /*1270*/  IADD3 R19, R12, 0x140, RZ ;  /* 0x000001400c137810 */ /* 0x000fe20007ffe0ff */
[--C-:B------:R-:W-:Y:S01]  /*1280*/  IMAD.WIDE.U32 R26, R27, 0x4, R28.reuse ;  /* 0x000000041b1a7825 */ /* 0x100fe200078e001c */
[----:B------:R-:W3:Y:S03]  /*1290*/  LDG.E.64 R24, desc[UR8][R24.64] ;  /* 0x0000000818187981 */ /* 0x000ee6000c1e1b00 */
[----:B------:R-:W-:-:S02]  /*12a0*/  IMAD.WIDE.U32 R18, R19, 0x4, R28 ;  /* 0x0000000413127825 */ /* 0x000fc400078e001c */
[----:B------:R-:W4:Y:S04]  /*12b0*/  LDG.E.64 R26, desc[UR8][R26.64] ;  /* 0x000000081a1a7981 */ /* 0x000f28000c1e1b00 */
[----:B------:R-:W4:Y:S01]  /*12c0*/  LDG.E.64 R18, desc[UR8][R18.64] ;  /* 0x0000000812127981 */ /* 0x000f22000c1e1b00 */
[----:B------:R-:W-:Y:S01]  /*12d0*/  FADD.FTZ R30, R21, R30 ;  /* 0x0000001e151e7221 */ /* 0x000fe20000010000 */
[----:B--2---:R-:W-:-:S03]  /*12e0*/  FADD.FTZ R21, R22, R20 ;  /* 0x0000001416157221 */ /* 0x004fc60000010000 */
[----:B------:R-:W-:Y:S01]  /*12f0*/  FADD.FTZ R30, R23, R30 ;  /* 0x0000001e171e7221 */ /* 0x000fe20000010000 */
[----:B---3--:R-:W-:Y:S01]  /*1300*/  FADD.FTZ R20, R24, R21 ;  /* 0x0000001518147221 */ /* 0x008fe20000010000 */
[C---:B------:R-:W-:Y:S02]  /*1310*/  IADD3 R21, R12.reuse, 0x160, RZ ;  /* 0x000001600c157810 */ /* 0x040fe40007ffe0ff */
[----:B------:R-:W-:Y:S01]  /*1320*/  IADD3 R23, R12, 0x180, RZ ;  /* 0x000001800c177810 */ /* 0x000fe20007ffe0ff */
[----:B----4-:R-:W-:Y:S02]  /*1330*/  FADD.FTZ R22, R26, R20 ;  /* 0x000000141a167221 */ /* 0x010fe40000010000 */
[----:B------:R-:W-:-:S04]  /*1340*/  IMAD.WIDE.U32 R20, R21, 0x4, R28 ;  /* 0x0000000415147825 */ /* 0x000fc800078e001c */
[----:B------:R-:W-:Y:S01]  /*1350*/  FADD.FTZ R30, R25, R30 ;  /* 0x0000001e191e7221 */ /* 0x000fe20000010000 */
[----:B------:R-:W-:Y:S01]  /*1360*/  IADD3 R25, R12, 0x1a0, RZ ;  /* 0x000001a00c197810 */ /* 0x000fe20007ffe0ff */
[----:B------:R-:W-:Y:S01]  /*1370*/  FADD.FTZ R18, R18, R22 ;  /* 0x0000001612127221 */ /* 0x000fe20000010000 */
[----:B------:R-:W-:-:S04]  /*1380*/  IMAD.WIDE.U32 R22, R23, 0x4, R28 ;  /* 0x0000000417167825 */ /* 0x000fc800078e001c */
[----:B------:R-:W-:Y:S01]  /*1390*/  FADD.FTZ R30, R27, R30 ;  /* 0x0000001e1b1e7221 */ /* 0x000fe20000010000 */
[----:B------:R-:W2:Y:S01]  /*13a0*/  LDG.E.64 R20, desc[UR8][R20.64] ;  /* 0x0000000814147981 */ /* 0x000ea2000c1e1b00 */
[C---:B------:R-:W-:Y:S01]  /*13b0*/  IADD3 R27, R12.reuse, 0x1c0, RZ ;  /* 0x000001c00c1b7810 */ /* 0x040fe20007ffe0ff */
[--C-:B------:R-:W-:Y:S01]  /*13c0*/  IMAD.WIDE.U32 R24, R25, 0x4, R28.reuse ;  /* 0x0000000419187825 */ /* 0x100fe200078e001c */
[----:B------:R-:W-:Y:S01]  /*13d0*/  IADD3 R12, R12, 0x1e0, RZ ;  /* 0x000001e00c0c7810 */ /* 0x000fe20007ffe0ff */
[----:B------:R-:W3:Y:S02]  /*13e0*/  LDG.E.64 R22, desc[UR8][R22.64] ;  /* 0x0000000816167981 */ /* 0x000ee4000c1e1b00 */
[--C-:B------:R-:W-:Y:S02]  /*13f0*/  IMAD.WIDE.U32 R26, R27, 0x4, R28.reuse ;  /* 0x000000041b1a7825 */ /* 0x100fe400078e001c */
[----:B------:R-:W4:Y:S02]  /*1400*/  LDG.E.64 R24, desc[UR8][R24.64] ;  /* 0x0000000818187981 */ /* 0x000f24000c1e1b00 */
[----:B------:R-:W-:-:S02]  /*1410*/  IMAD.WIDE.U32 R28, R12, 0x4, R28 ;  /* 0x000000040c1c7825 */ /* 0x000fc400078e001c */
[----:B------:R-:W4:Y:S04]  /*1420*/  LDG.E.64 R26, desc[UR8][R26.64] ;  /* 0x000000081a1a7981 */ /* 0x000f28000c1e1b00 */
[----:B------:R-:W4:Y:S01]  /*1430*/  LDG.E.64 R28, desc[UR8][R28.64] ;  /* 0x000000081c1c7981 */ /* 0x000f22000c1e1b00 */
        /* <DEDUP_REMOVED lines=10> */
[----:B------:R-:W-:-:S07]  /*14e0*/  FADD.FTZ R29, R29, R30 ;  /* 0x0000001e1d1d7221 */ /* 0x000fce0000010000 */
.L_x_3099:
[----:B------:R-:W-:Y:S05]  /*14f0*/  BSYNC B0 ;  /* 0x0000000000007941 */ /* 0x000fea0003800000 */
.L_x_3098:
[----:B0-----:R-:W0:Y:S01]  /*1500*/  SHFL.BFLY PT, R19, R20, 0x8, 0x1f ;  /* 0x0d001f0014137f89 */ /* 0x001e2200000e0000 */
[----:B------:R-:W-:Y:S01]  /*1510*/  LOP3.LUT P0, RZ, R2, 0xffffff0f, RZ, 0xc0, !PT ;  /* 0xffffff0f02ff7812 */ /* 0x000fe2000780c0ff */
[----:B------:R-:W-:Y:S01]  /*1520*/  ULDC.64 UR6, c[0x0][0x240] ;  /* 0x0000900000067ab9 */ /* 0x000fe20000000a00 */
[----:B------:R-:W-:Y:S01]  /*1530*/  BSSY B0, `(.L_x_3100) ;  /* 0x0000025000007945 */ /* 0x000fe20003800000 */
[----:B------:R-:W1:Y:S01]  /*1540*/  SHFL.BFLY PT, R12, R29, 0x8, 0x1f ;  /* 0x0d001f001d0c7f89 */ /* 0x000e6200000e0000 */
[----:B------:R-:W-:Y:S01]  /*1550*/  ISETP.EQ.U32.AND P1, PT, RZ, UR6, PT ;  /* 0x00000006ff007c0c */ /* 0x000fe2000bf22070 */
[----:B0-----:R-:W-:-:S08]  /*1560*/  FADD.FTZ R19, R19, R20 ;  /* 0x0000001413137221 */ /* 0x001fd00000010000 */
[----:B------:R-:W-:Y:S01]  /*1570*/  @!P0 SHF.R.U32.HI R20, RZ, 0x1, R2 ;  /* 0x00000001ff148819 */ /* 0x000fe20000011602 */
[----:B-1----:R-:W-:Y:S01]  /*1580*/  FADD.FTZ R12, R12, R29 ;  /* 0x0000001d0c0c7221 */ /* 0x002fe20000010000 */
[----:B------:R-:W0:Y:S02]  /*1590*/  SHFL.BFLY PT, R18, R19, 0x4, 0x1f ;  /* 0x0c801f0013127f89 */ /* 0x000e2400000e0000 */
[----:B------:R-:W-:Y:S02]  /*15a0*/  @!P0 LOP3.LUT R20, R20, 0x7ffffff8, RZ, 0xc0, !PT ;  /* 0x7ffffff814148812 */ /* 0x000fe400078ec0ff */
        /* <DEDUP_REMOVED lines=13> */
[----:B------:R-:W-:-:S05]  /*1680*/  @!P0 FFMA.FTZ R12, R27, 1.6276042515528388321e-05, -R12 ;  /* 0x378888891b0c8823 */ /* 0x000fca000001080c */
        /* <DEDUP_REMOVED lines=15> */
.L_x_3101:
[----:B------:R-:W-:Y:S05]  /*1780*/  BSYNC B0 ;  /* 0x0000000000007941 */ /* 0x000fea0003800000 */
.L_x_3100:
[----:B0-----:R-:W-:Y:S01]  /*1790*/  IMAD.WIDE.U32 R18, R2, -0x77777777, RZ ;  /* 0x8888888902127825 */ /* 0x001fe200078e00ff */
[----:B------:R-:W-:Y:S01]  /*17a0*/  ULDC UR6, c[0x0][0x230] ;  /* 0x00008c0000067ab9 */ /* 0x000fe20000000800 */
[----:B------:R-:W-:Y:S02]  /*17b0*/  ULOP3.LUT UR4, UR4, 0x1, URZ, 0x3c, !UPT ;  /* 0x0000000104047892 */ /* 0x000fe4000f8e3c3f */
[--C-:B-----5:R-:W-:Y:S01]  /*17c0*/  HADD2.F32 R23, -RZ, R16.reuse.H0_H0 ;  /* 0x20000010ff177230 */ /* 0x120fe20000004100 */
[----:B------:R-:W-:Y:S01]  /*17d0*/  SHF.R.U32.HI R21, RZ, 0x7, R19 ;  /* 0x00000007ff157819 */ /* 0x000fe20000011613 */
[----:B------:R-:W-:Y:S02]  /*17e0*/  HADD2.F32 R24, -RZ, R16.H1_H1 ;  /* 0x30000010ff187230 */ /* 0x000fe40000004100 */
[----:B------:R-:W-:Y:S02]  /*17f0*/  HADD2.F32 R27, -RZ, R15.H0_H0 ;  /* 0x2000000fff1b7230 */ /* 0x000fe40000004100 */
[----:B------:R-:W-:-:S02]  /*1800*/  IMAD R12, R21, -0xf0, R2 ;  /* 0xffffff10150c7824 */ /* 0x000fc400078e0202 */
[----:B------:R-:W-:Y:S02]  /*1810*/  HADD2.F32 R28, -RZ, R17.H0_H0 ;  /* 0x20000011ff1c7230 */ /* 0x000fe40000004100 */
[C---:B------:R-:W-:Y:S01]  /*1820*/  IMAD.WIDE.U32 R18, R12.reuse, -0x77777777, RZ ;  /* 0x888888890c127825 */ /* 0x040fe200078e00ff */
[----:B------:R-:W-:-:S03]  /*1830*/  SHF.L.U32 R12, R12, 0x2, RZ ;  /* 0x000000020c0c7819 */ /* 0x000fc600000006ff */
[----:B------:R-:W-:Y:S01]  /*1840*/  HADD2.F32 R30, -RZ, R17.H1_H1 ;  /* 0x30000011ff1e7230 */ /* 0x000fe20000004100 */
[----:B------:R-:W-:-:S06]  /*1850*/  LOP3.LUT R18, R19, 0xf8, RZ, 0xc0, !PT ;  /* 0x000000f813127812 */ /* 0x000fcc00078ec0ff */
[----:B------:R-:W0:Y:S02]  /*1860*/  LDS.64 R18, [R18+UR5] ;  /* 0x0000000512127984 */ /* 0x000e240008000a00 */
[----:B0-----:R-:W-:Y:S01]  /*1870*/  FADD.FTZ R20, R19, UR6 ;  /* 0x0000000613147e21 */ /* 0x001fe20008010000 */
[--C-:B------:R-:W-:Y:S01]  /*1880*/  FADD.FTZ R19, R8, -R18.reuse ;  /* 0x8000001208137221 */ /* 0x100fe20000010000 */
[--C-:B------:R-:W-:Y:S01]  /*1890*/  FADD.FTZ R31, R31, -R18.reuse ;  /* 0x800000121f1f7221 */ /* 0x100fe20000010000 */
[--C-:B------:R-:W-:Y:S02]  /*18a0*/  HADD2.F32 R8, -RZ, R14.reuse.H0_H0 ;  /* 0x2000000eff087230 */ /* 0x100fe40000004100 */
[--C-:B------:R-:W-:Y:S01]  /*18b0*/  FADD.FTZ R9, R9, -R18.reuse ;  /* 0x8000001209097221 */ /* 0x100fe20000010000 */
[--C-:B------:R-:W-:Y:S01]  /*18c0*/  FADD.FTZ R11, R11, -R18.reuse ;  /* 0x800000120b0b7221 */ /* 0x100fe20000010000 */
[----:B------:R-:W0:Y:S01]  /*18d0*/  MUFU.RSQ R20, R20 ;  /* 0x0000001400147308 */ /* 0x000e220000001400 */
[--C-:B------:R-:W-:Y:S01]  /*18e0*/  FADD.FTZ R37, R37, -R18.reuse ;  /* 0x8000001225257221 */ /* 0x100fe20000010000 */
[--C-:B------:R-:W-:Y:S01]  /*18f0*/  FADD.FTZ R33, R33, -R18.reuse ;  /* 0x8000001221217221 */ /* 0x100fe20000010000 */
[--C-:B------:R-:W-:Y:S01]  /*1900*/  FADD.FTZ R13, R13, -R18.reuse ;  /* 0x800000120d0d7221 */ /* 0x100fe20000010000 */
[----:B------:R-:W-:Y:S01]  /*1910*/  FADD.FTZ R35, R35, -R18 ;  /* 0x8000001223237221 */ /* 0x000fe20000010000 */
[----:B------:R-:W-:Y:S01]  /*1920*/  ULDC.64 UR6, c[0x0][0x210] ;  /* 0x0000840000067ab9 */ /* 0x000fe20000000a00 */
[----:B0-----:R-:W-:Y:S01]  /*1930*/  FMUL.FTZ R19, R19, R20 ;  /* 0x0000001413137220 */ /* 0x001fe20000410000 */
[C---:B------:R-:W-:Y:S01]  /*1940*/  FMUL.FTZ R31, R20.reuse, R31 ;  /* 0x0000001f141f7220 */ /* 0x040fe20000410000 */
[C---:B------:R-:W-:Y:S01]  /*1950*/  FMUL.FTZ R9, R20.reuse, R9 ;  /* 0x0000000914097220 */ /* 0x040fe20000410000 */
[----:B------:R-:W-:Y:S01]  /*1960*/  FMUL.FTZ R11, R20, R11 ;  /* 0x0000000b140b7220 */ /* 0x000fe20000410000 */
[--C-:B------:R-:W-:Y:S01]  /*1970*/  FFMA.FTZ R19, R19, R8, R23.reuse ;  /* 0x0000000813137223 */ /* 0x100fe20000010017 */
[----:B------:R-:W-:Y:S01]  /*1980*/  FFMA.FTZ R8, R8, R31, R23 ;  /* 0x0000001f08087223 */ /* 0x000fe20000010017 */
[----:B------:R-:W-:-:S02]  /*1990*/  HADD2.F32 R23, -RZ, R14.H1_H1 ;  /* 0x3000000eff177230 */ /* 0x000fc40000004100 */
[C---:B------:R-:W-:Y:S01]  /*19a0*/  FMUL.FTZ R22, R20.reuse, R37 ;  /* 0x0000002514167220 */ /* 0x040fe20000410000 */
[----:B------:R-:W-:Y:S01]  /*19b0*/  FFMA.FTZ R11, R27, R11, R28 ;  /* 0x0000000b1b0b7223 */ /* 0x000fe2000001001c */
[----:B------:R-:W-:Y:S02]  /*19c0*/  HADD2.F32 R31, -RZ, R15.H1_H1 ;  /* 0x3000000fff1f7230 */ /* 0x000fe40000004100 */
[----:B------:R-:W-:Y:S01]  /*19d0*/  FMUL.FTZ R33, R20, R33 ;  /* 0x0000002114217220 */ /* 0x000fe20000410000 */
[--C-:B------:R-:W-:Y:S01]  /*19e0*/  FFMA.FTZ R9, R23, R9, R24.reuse ;  /* 0x0000000917097223 */ /* 0x100fe20000010018 */
[----:B------:R-:W-:Y:S01]  /*19f0*/  FFMA.FTZ R22, R22, R23, R24 ;  /* 0x0000001716167223 */ /* 0x000fe20000010018 */
[----:B------:R-:W-:Y:S01]  /*1a00*/  FMUL.FTZ R23, R11, -1.4426950216293334961 ;  /* 0xbfb8aa3b0b177820 */ /* 0x000fe20000410000 */
[----:B------:R-:W-:Y:S01]  /*1a10*/  FMUL.FTZ R13, R20, R13 ;  /* 0x0000000d140d7220 */ /* 0x000fe20000410000 */
[----:B------:R-:W-:Y:S01]  /*1a20*/  FMUL.FTZ R26, R9, -1.4426950216293334961 ;  /* 0xbfb8aa3b091a7820 */ /* 0x000fe20000410000 */
[----:B------:R-:W-:Y:S01]  /*1a30*/  FMUL.FTZ R29, R22, -1.4426950216293334961 ;  /* 0xbfb8aa3b161d7820 */ /* 0x000fe20000410000 */
[----:B------:R-:W-:Y:S01]  /*1a40*/  FMUL.FTZ R35, R20, R35 ;  /* 0x0000002314237220 */ /* 0x000fe20000410000 */
[--C-:B------:R-:W-:Y:S01]  /*1a50*/  FFMA.FTZ R18, R33, R31, R30.reuse ;  /* 0x0000001f21127223 */ /* 0x100fe2000001001e */
[----:B------:R-:W-:Y:S01]  /*1a60*/  FFMA.FTZ R13, R31, R13, R30 ;  /* 0x0000000d1f0d7223 */ /* 0x000fe2000001001e */
[----:B------:R-:W-:Y:S01]  /*1a70*/  MUFU.EX2 R23, R23 ;  /* 0x0000001700177308 */ /* 0x000fe20000000800 */
[----:B------:R-:W-:Y:S01]  /*1a80*/  FFMA.FTZ R27, R35, R27, R28 ;  /* 0x0000001b231b7223 */ /* 0x000fe2000001001c */
[----:B------:R-:W-:Y:S01]  /*1a90*/  FMUL.FTZ R28, R19, -1.4426950216293334961 ;  /* 0xbfb8aa3b131c7820 */ /* 0x000fe20000410000 */
[----:B------:R-:W-:Y:S01]  /*1aa0*/  FMUL.FTZ R30, R18, -1.4426950216293334961 ;  /* 0xbfb8aa3b121e7820 */ /* 0x000fe20000410000 */
[----:B------:R-:W-:Y:S01]  /*1ab0*/  FMUL.FTZ R25, R8, -1.4426950216293334961 ;  /* 0xbfb8aa3b08197820 */ /* 0x000fe20000410000 */
[----:B------:R-:W-:Y:S01]  /*1ac0*/  FMUL.FTZ R32, R27, -1.4426950216293334961 ;  /* 0xbfb8aa3b1b207820 */ /* 0x000fe20000410000 */
[----:B------:R-:W-:-:S02]  /*1ad0*/  FMUL.FTZ R24, R13, -1.4426950216293334961 ;  /* 0xbfb8aa3b0d187820 */ /* 0x000fc40000410000 */
[----:B------:R-:W0:Y:S08]  /*1ae0*/  MUFU.EX2 R26, R26 ;  /* 0x0000001a001a7308 */ /* 0x000e300000000800 */
[----:B------:R-:W1:Y:S08]  /*1af0*/  MUFU.EX2 R29, R29 ;  /* 0x0000001d001d7308 */ /* 0x000e700000000800 */
[----:B------:R-:W2:Y:S01]  /*1b00*/  MUFU.EX2 R28, R28 ;  /* 0x0000001c001c7308 */ /* 0x000ea20000000800 */
[----:B0-----:R-:W-:Y:S01]  /*1b10*/  FADD.FTZ R20, R26, 1 ;  /* 0x3f8000001a147421 */ /* 0x001fe20000010000 */
[----:B------:R-:W-:-:S06]  /*1b20*/  FADD.FTZ R26, R23, 1 ;  /* 0x3f800000171a7421 */ /* 0x000fcc0000010000 */
[----:B------:R-:W0:Y:S01]  /*1b30*/  MUFU.EX2 R30, R30 ;  /* 0x0000001e001e7308 */ /* 0x000e220000000800 */
[----:B-1----:R-:W-:Y:S01]  /*1b40*/  FADD.FTZ R23, R29, 1 ;  /* 0x3f8000001d177421 */ /* 0x002fe20000010000 */
[----:B------:R-:W-:-:S04]  /*1b50*/  SHF.L.U32 R29, R3, 0x2, RZ ;  /* 0x00000002031d7819 */ /* 0x000fc800000006ff */
[----:B------:R-:W-:Y:S02]  /*1b60*/  LOP3.LUT R34, R29, 0x3fc, RZ, 0xc0, !PT ;  /* 0x000003fc1d227812 */ /* 0x000fe400078ec0ff */
[----:B------:R-:W1:Y:S01]  /*1b70*/  MUFU.EX2 R31, R32 ;  /* 0x00000020001f7308 */ /* 0x000e620000000800 */
[----:B--2---:R-:W-:Y:S01]  /*1b80*/  FADD.FTZ R28, R28, 1 ;  /* 0x3f8000001c1c7421 */ /* 0x004fe20000010000 */
[----:B------:R-:W-:Y:S01]  /*1b90*/  IADD3 R34, R34, R21, RZ ;  /* 0x0000001522227210 */ /* 0x000fe20007ffe0ff */
[----:B------:R-:W-:-:S04]  /*1ba0*/  IMAD R21, R5, 0xf0000, R12 ;  /* 0x000f000005157824 */ /* 0x000fc800078e020c */
[----:B------:R-:W-:Y:S01]  /*1bb0*/  IMAD R34, R34, 0x3c0, RZ ;  /* 0x000003c022227824 */ /* 0x000fe200078e02ff */
        /* <DEDUP_REMOVED lines=8> */
[C---:B------:R-:W-:Y:S02]  /*1c40*/  IADD3 R24, R34.reuse, 0x780, RZ ;  /* 0x0000078022187810 */ /* 0x040fe40007ffe0ff */
[-C--:B------:R-:W-:Y:S02]  /*1c50*/  IADD3 R34, R34, R21.reuse, RZ ;  /* 0x0000001522227210 */ /* 0x080fe40007ffe0ff */
[----:B------:R-:W-:Y:S02]  /*1c60*/  IADD3 R21, R24, R21, RZ ;  /* 0x0000001518157210 */ /* 0x000fe40007ffe0ff */
[----:B------:R-:W0:Y:S01]  /*1c70*/  MUFU.RCP R32, R31 ;  /* 0x0000001f00207308 */ /* 0x000e220000001000 */
[----:B-1----:R-:W-:Y:S01]  /*1c80*/  FMUL.FTZ R28, R19, R28 ;  /* 0x0000001c131c7220 */ /* 0x002fe20000410000 */
[----:B------:R-:W-:-:S02]  /*1c90*/  SHF.L.U32 R34, R34, 0x1, RZ ;  /* 0x0000000122227819 */ /* 0x000fc400000006ff */
[----:B------:R-:W-:-:S04]  /*1ca0*/  SHF.L.U32 R21, R21, 0x1, RZ ;  /* 0x0000000115157819 */ /* 0x000fc800000006ff */
[----:B------:R-:W1:Y:S01]  /*1cb0*/  MUFU.RCP R29, R29 ;  /* 0x0000001d001d7308 */ /* 0x000e620000001000 */
[----:B--2---:R-:W-:-:S05]  /*1cc0*/  FMUL.FTZ R23, R22, R23 ;  /* 0x0000001716177220 */ /* 0x004fca0000410000 */
[----:B------:R-:W-:Y:S02]  /*1cd0*/  F2FP.F16.F32.PACK_AB R28, R23, R28 ;  /* 0x0000001c171c723e */ /* 0x000fe400000000ff */
[----:B------:R-:W2:Y:S01]  /*1ce0*/  MUFU.RCP R25, R25 ;  /* 0x0000001900197308 */ /* 0x000ea20000001000 */
[----:B0-----:R-:W-:-:S07]  /*1cf0*/  FMUL.FTZ R32, R27, R32 ;  /* 0x000000201b207220 */ /* 0x001fce0000410000 */
[----:B------:R-:W0:Y:S01]  /*1d00*/  MUFU.RCP R20, R20 ;  /* 0x0000001400147308 */ /* 0x000e220000001000 */
[----:B-1----:R-:W-:-:S05]  /*1d10*/  FMUL.FTZ R29, R18, R29 ;  /* 0x0000001d121d7220 */ /* 0x002fca0000410000 */
[----:B------:R-:W-:Y:S02]  /*1d20*/  F2FP.F16.F32.PACK_AB R32, R29, R32 ;  /* 0x000000201d20723e */ /* 0x000fe400000000ff */
[----:B------:R-:W1:Y:S01]  /*1d30*/  MUFU.RCP R26, R26 ;  /* 0x0000001a001a7308 */ /* 0x000e620000001000 */
[----:B--2---:R-:W-:Y:S01]  /*1d40*/  FMUL.FTZ R25, R8, R25 ;  /* 0x0000001908197220 */ /* 0x004fe20000410000 */
[----:B------:R-:W-:-:S06]  /*1d50*/  IADD3 R8, P0, R34, UR6, RZ ;  /* 0x0000000622087c10 */ /* 0x000fcc000ff1e0ff */
[----:B------:R-:W2:Y:S01]  /*1d60*/  MUFU.RCP R12, R12 ;  /* 0x0000000c000c7308 */ /* 0x000ea20000001000 */
[----:B0-----:R-:W-:Y:S01]  /*1d70*/  FMUL.FTZ R20, R9, R20 ;  /* 0x0000001409147220 */ /* 0x001fe20000410000 */
[----:B------:R-:W-:Y:S02]  /*1d80*/  IADD3.X R9, R6, UR7, RZ, P0, !PT ;  /* 0x0000000706097c10 */ /* 0x000fe400087fe4ff */
[----:B------:R-:W-:Y:S02]  /*1d90*/  IADD3 R6, P0, R21, UR6, RZ ;  /* 0x0000000615067c10 */ /* 0x000fe4000ff1e0ff */
[----:B------:R-:W-:Y:S01]  /*1da0*/  F2FP.F16.F32.PACK_AB R25, R20, R25 ;  /* 0x000000191419723e */ /* 0x000fe200000000ff */
[----:B------:R-:W-:Y:S01]  /*1db0*/  STG.E.U16 desc[UR8][R8.64], R28 ;  /* 0x0000001c08007986 */ /* 0x000fe2000c101508 */
[----:B------:R-:W-:Y:S01]  /*1dc0*/  IADD3.X R7, R7, UR7, RZ, P0, !PT ;  /* 0x0000000707077c10 */ /* 0x000fe200087fe4ff */
[----:B-1----:R-:W-:Y:S01]  /*1dd0*/  FMUL.FTZ R26, R11, R26 ;  /* 0x0000001a0b1a7220 */ /* 0x002fe20000410000 */
[----:B------:R-:W-:Y:S01]  /*1de0*/  PRMT R11, R28, 0x7632, R11 ;  /* 0x000076321c0b7816 */ /* 0x000fe2000000000b */
[----:B------:R-:W-:Y:S01]  /*1df0*/  STG.E.U16 desc[UR8][R8.64+0x4], R32 ;  /* 0x0000042008007986 */ /* 0x000fe2000c101508 */
[----:B------:R-:W-:Y:S01]  /*1e00*/  IADD3 R5, P0, R5, 0x1, RZ ;  /* 0x0000000105057810 */ /* 0x000fe20007f1e0ff */
[----:B------:R-:W-:-:S02]  /*1e10*/  ULDC.64 UR6, c[0x0][0x238] ;  /* 0x00008e0000067ab9 */ /* 0x000fc40000000a00 */
[----:B------:R-:W-:Y:S01]  /*1e20*/  STG.E.U16 desc[UR8][R8.64+0x2], R11 ;  /* 0x0000020b08007986 */ /* 0x000fe2000c101508 */
[----:B------:R-:W-:Y:S01]  /*1e30*/  IADD3.X R4, RZ, R4, RZ, P0, !PT ;  /* 0x00000004ff047210 */ /* 0x000fe200007fe4ff */
[----:B--2---:R-:W-:Y:S01]  /*1e40*/  FMUL.FTZ R13, R13, R12 ;  /* 0x0000000c0d0d7220 */ /* 0x004fe20000410000 */
[----:B------:R-:W-:Y:S02]  /*1e50*/  PRMT R12, R32, 0x7632, R12 ;  /* 0x00007632200c7816 */ /* 0x000fe4000000000c */
[----:B------:R-:W-:Y:S02]  /*1e60*/  ISETP.GE.U32.AND P0, PT, R5, UR6, PT ;  /* 0x0000000605007c0c */ /* 0x000fe4000bf06070 */
[----:B------:R-:W-:Y:S01]  /*1e70*/  F2FP.F16.F32.PACK_AB R26, R13, R26 ;  /* 0x0000001a0d1a723e */ /* 0x000fe200000000ff */
[----:B------:R0:W-:Y:S01]  /*1e80*/  STG.E.U16 desc[UR8][R8.64+0x6], R12 ;  /* 0x0000060c08007986 */ /* 0x0001e2000c101508 */
[----:B------:R-:W-:Y:S02]  /*1e90*/  ISETP.GE.AND.EX P0, PT, R4, UR7, PT, P0 ;  /* 0x0000000704007c0c */ /* 0x000fe4000bf06300 */
[----:B------:R-:W-:Y:S01]  /*1ea0*/  PRMT R13, R26, 0x7632, R13 ;  /* 0x000076321a0d7816 */ /* 0x000fe2000000000d */
[----:B------:R1:W-:Y:S04]  /*1eb0*/  STG.E.U16 desc[UR8][R6.64], R25 ;  /* 0x0000001906007986 */ /* 0x0003e8000c101508 */
[----:B------:R1:W-:Y:S01]  /*1ec0*/  STG.E.U16 desc[UR8][R6.64+0x4], R26 ;  /* 0x0000041a06007986 */ /* 0x0003e2000c101508 */
[----:B0-----:R-:W-:-:S03]  /*1ed0*/  PRMT R9, R25, 0x7632, R9 ;  /* 0x0000763219097816 */ /* 0x001fc60000000009 */
[----:B------:R1:W-:Y:S04]  /*1ee0*/  STG.E.U16 desc[UR8][R6.64+0x6], R13 ;  /* 0x0000060d06007986 */ /* 0x0003e8000c101508 */
[----:B------:R1:W-:Y:S01]  /*1ef0*/  STG.E.U16 desc[UR8][R6.64+0x2], R9 ;  /* 0x0000020906007986 */ /* 0x0003e2000c101508 */
[----:B------:R-:W-:Y:S05]  /*1f00*/  @!P0 BRA `(.L_x_3102) ;  /* 0xffffffe000c48947 */ /* 0x000fea000383ffff */
[----:B------:R-:W-:Y:S05]  /*1f10*/  EXIT ;  /* 0x000000000000794d */ /* 0x000fea0003800000 */
.L_x_3103:
        /* <DEDUP_REMOVED lines=14> */
.L_x_3239:


//--------------------- .text._ZN13group_norm_v214gn_cuda_kernelI6__halfLi480ELi1ELi16ELi60ELi1024ELb1ELi8ELi960ELi960ELi4ELb1ELi1ELb0ELb0ENS_16CompileConditionILi900EEEEEvPT_PKS4_S7_S7_flPfS8_Pj --------------------------
	.section	.text._ZN13group_norm_v214gn_cuda_kernelI6__halfLi480ELi1ELi16ELi60ELi1024ELb1ELi8ELi960ELi960ELi4ELb1ELi1ELb0ELb0ENS_16CompileConditionILi900EEEEEvPT_PKS4_S7_S7_flPfS8_Pj,"ax",@progbits
	.align	128
        .global         _ZN13group_norm_v214gn_cuda_kernelI6__halfLi480ELi1ELi16ELi60ELi1024ELb1ELi8ELi960ELi960ELi4ELb1ELi1ELb0ELb0ENS_16CompileConditionILi900EEEEEvPT_PKS4_S7_S7_flPfS8_Pj
        .type           _ZN13group_norm_v214gn_cuda_kernelI6__halfLi480ELi1ELi16ELi60ELi1024ELb1ELi8ELi960ELi960ELi4ELb1ELi1ELb0ELb0ENS_16CompileConditionILi900EEEEEvPT_PKS4_S7_S7_flPfS8_Pj,@function
        .size           _ZN13group_norm_v214gn_cuda_kernelI6__halfLi480ELi1ELi16ELi60ELi1024ELb1ELi8ELi960ELi960ELi4ELb1ELi1ELb0ELb0ENS_16CompileConditionILi900EEEEEvPT_PKS4_S7_S7_flPfS8_Pj,(.L_x_3240 - _ZN13group_norm_v214gn_cuda_kernelI6__halfLi480ELi1ELi16ELi60ELi1024ELb1ELi8ELi960ELi960ELi4ELb1ELi1ELb0ELb0ENS_16CompileConditionILi900EEEEEvPT_PKS4_S7_S7_flPfS8_Pj)
        .other          _ZN13group_norm_v214gn_cuda_kernelI6__halfLi480ELi1ELi16ELi60ELi1024ELb1ELi8ELi960ELi960ELi4ELb1ELi1ELb0ELb0ENS_16CompileConditionILi900EEEEEvPT_PKS4_S7_S7_flPfS8_Pj,@"STO_CUDA_ENTRY STV_DEFAULT"
_ZN13group_norm_v214gn_cuda_kernelI6__halfLi480ELi1ELi16ELi60ELi1024ELb1ELi8ELi960ELi960ELi4ELb1ELi1ELb0ELb0ENS_16CompileConditionILi900EEEEEvPT_PKS4_S7_S7_flPfS8_Pj:
.text._ZN13group_norm_v214gn_cuda_kernelI6__halfLi480ELi1ELi16ELi60ELi1024ELb1ELi8ELi960ELi960ELi4ELb1ELi1ELb0ELb0ENS_16CompileConditionILi900EEEEEvPT_PKS4_S7_S7_flPfS8_Pj:
        /* <DEDUP_REMOVED lines=9> */
[----:B------:R-:W-:Y:S01]  /*0090*/  HFMA2.MMA R14, -RZ, RZ, 0, 0 ;  /* 0x00000000ff0e7435 */ /* 0x000fe200000001ff */
[----:B------:R-:W2:Y:S01]  /*00a0*/  S2R R0, SR_CTAID.X ;  /* 0x0000000000007919 */ /* 0x000ea20000002500 */
[----:B------:R-:W-:-:S04]  /*00b0*/  MOV R23, UR8 ;  /* 0x0000000800177c02 */ /* 0x000fc80008000f00 */
[----:B------:R-:W3:Y:S01]  /*00c0*/  LDC.64 R82, c[0x0][0x250] ;  /* 0x00009400ff527b82 */ /* 0x000ee20000000a00 */
[----:B-1----:R-:W-:Y:S02]  /*00d0*/  ULEA UR6, UR5, UR4, 0x18 ;  /* 0x0000000405067291 */ /* 0x002fe4000f8ec03f */
[----:B------:R-:W-:-:S04]  /*00e0*/  UIADD3 UR4, UR4, 0x1680, URZ ;  /* 0x0000168004047890 */ /* 0x000fc8000fffe03f */
[----:B------:R-:W-:Y:S01]  /*00f0*/  MOV R22, UR6 ;  /* 0x0000000600167c02 */ /* 0x000fe20008000f00 */
[----:B0-----:R-:W-:Y:S01]  /*0100*/  IMAD.WIDE.U32 R4, R2, -0x77777777, RZ ;  /* 0x8888888902047825 */ /* 0x001fe200078e00ff */
[--C-:B------:R-:W-:Y:S01]  /*0110*/  SHF.R.U32.HI R4, RZ, 0x1, R2.reuse ;  /* 0x00000001ff047819 */ /* 0x100fe20000011602 */
[----:B------:R-:W-:Y:S01]  /*0120*/  ULDC.64 UR6, c[0x0][0x240] ;  /* 0x0000900000067ab9 */ /* 0x000fe20000000a00 */
[----:B---3--:R-:W-:Y:S01]  /*0130*/  LEA R82, P1, R23, R82, 0x2 ;  /* 0x0000005217527211 */ /* 0x008fe200078210ff */
[----:B------:R-:W-:Y:S01]  /*0140*/  ULEA UR4, UR5, UR4, 0x18 ;  /* 0x0000000405047291 */ /* 0x000fe2000f8ec03f */
[----:B------:R-:W-:Y:S01]  /*0150*/  SHF.R.U32.HI R5, RZ, 0x7, R5 ;  /* 0x00000007ff057819 */ /* 0x000fe20000011605 */
[----:B------:R-:W-:Y:S01]  /*0160*/  IMAD R12, R4, 0x3c, RZ ;  /* 0x0000003c040c7824 */ /* 0x000fe200078e02ff */
[----:B--2---:R-:W-:Y:S02]  /*0170*/  LOP3.LUT R6, R0, 0x7f, RZ, 0xc0, !PT ;  /* 0x0000007f00067812 */ /* 0x004fe400078ec0ff */
[----:B------:R-:W-:Y:S01]  /*0180*/  SHF.L.U32 R3, R4, 0x7, RZ ;  /* 0x0000000704037819 */ /* 0x000fe200000006ff */
[----:B------:R-:W-:Y:S01]  /*0190*/  IMAD R10, R5, -0xf0, R2 ;  /* 0xffffff10050a7824 */ /* 0x000fe200078e0202 */
[----:B------:R-:W-:-:S02]  /*01a0*/  IADD3 R16, R12, 0x24, RZ ;  /* 0x000000240c107810 */ /* 0x000fc40007ffe0ff */
[----:B------:R-:W-:Y:S01]  /*01b0*/  LOP3.LUT P0, RZ, R0, 0x7f, RZ, 0xc0, !PT ;  /* 0x0000007f00ff7812 */ /* 0x000fe2000780c0ff */
[C---:B------:R-:W-:Y:S01]  /*01c0*/  IMAD R8, R10.reuse, 0x18, R22 ;  /* 0x000000180a087824 */ /* 0x040fe200078e0216 */
[----:B------:R-:W-:Y:S01]  /*01d0*/  LOP3.LUT R6, R3, 0xffffff80, R6, 0xe2, !PT ;  /* 0xffffff8003067812 */ /* 0x000fe200078ee206 */
[----:B------:R-:W-:Y:S01]  /*01e0*/  IMAD.WIDE.U32 R10, R10, -0x77777777, RZ ;  /* 0x888888890a0a7825 */ /* 0x000fe200078e00ff */
[C---:B------:R-:W-:Y:S02]  /*01f0*/  IADD3 R0, R12.reuse, 0x8, RZ ;  /* 0x000000080c007810 */ /* 0x040fe40007ffe0ff */
[C---:B------:R-:W-:Y:S02]  /*0200*/  IADD3 R3, R12.reuse, 0xc, RZ ;  /* 0x0000000c0c037810 */ /* 0x040fe40007ffe0ff */
[----:B------:R-:W-:Y:S02]  /*0210*/  LOP3.LUT R10, R11, 0xf8, RZ, 0xc0, !PT ;  /* 0x000000f80b0a7812 */ /* 0x000fe400078ec0ff */
        /* <DEDUP_REMOVED lines=11> */
[----:B------:R-:W-:Y:S02]  /*02d0*/  LEA R8, R5, R8, 0x3 ;  /* 0x0000000805087211 */ /* 0x000fe400078e18ff */
[----:B------:R-:W-:Y:S01]  /*02e0*/  SHF.R.U32.HI R0, RZ, 0x2, R0 ;  /* 0x00000002ff007819 */ /* 0x000fe20000011600 */
[----:B------:R-:W-:Y:S01]  /*02f0*/  IMAD R31, R16, 0x18, R22 ;  /* 0x00000018101f7824 */ /* 0x000fe200078e0216 */
[----:B------:R-:W-:-:S02]  /*0300*/  SHF.R.U32.HI R5, RZ, 0x2, R3 ;  /* 0x00000002ff057819 */ /* 0x000fc40000011603 */
[----:B------:R-:W-:Y:S01]  /*0310*/  SHF.R.U32.HI R7, RZ, 0x2, R7 ;  /* 0x00000002ff077819 */ /* 0x000fe20000011607 */
[--C-:B------:R-:W-:Y:S01]  /*0320*/  IMAD R3, R0, 0x18, R22.reuse ;  /* 0x0000001800037824 */ /* 0x100fe200078e0216 */
        /* <DEDUP_REMOVED lines=18> */
[----:B------:R-:W-:Y:S01]  /*0450*/  SHF.L.U32 R16, R2, 0x3, RZ ;  /* 0x0000000302107819 */ /* 0x000fe200000006ff */
[--C-:B------:R-:W-:Y:S01]  /*0460*/  IMAD R61, R20, 0x18, R22.reuse ;  /* 0x00000018143d7824 */ /* 0x100fe200078e0216 */
[----:B------:R-:W-:Y:S01]  /*0470*/  ISETP.EQ.U32.AND P2, PT, RZ, UR6, PT ;  /* 0x00000006ff007c0c */ /* 0x000fe2000bf42070 */
[----:B------:R-:W-:Y:S01]  /*0480*/  IMAD R21, R21, 0x18, R22 ;  /* 0x0000001815157824 */ /* 0x000fe200078e0216 */
[----:B------:R-:W-:-:S02]  /*0490*/  LOP3.LUT R18, R16, 0x8, RZ, 0xc0, !PT ;  /* 0x0000000810127812 */ /* 0x000fc400078ec0ff */
[----:B------:R-:W-:Y:S02]  /*04a0*/  ISETP.GT.U32.OR P0, PT, R2, 0xf, P0 ;  /* 0x0000000f0200780c */ /* 0x000fe40000704470 */
        /* <DEDUP_REMOVED lines=15> */
[----:B------:R-:W-:Y:S02]  /*05a0*/  IADD3 R62, R18, R21, RZ ;  /* 0x00000015123e7210 */ /* 0x000fe40007ffe0ff */
[----:B------:R-:W-:Y:S01]  /*05b0*/  ISETP.EQ.OR.EX P0, PT, RZ, UR7, P0, P2 ;  /* 0x00000007ff007c0c */ /* 0x000fe20008702720 */
[----:B------:R-:W-:-:S12]  /*05c0*/  ULDC.64 UR6, c[0x0][0x208] ;  /* 0x0000820000067ab9 */ /* 0x000fd80000000a00 */
.L_x_3112:
        /* <DEDUP_REMOVED lines=11> */
[----:B------:R-:W-:-:S06]  /*0680*/  ULOP3.LUT UR5, UR5, 0x3f8, URZ, 0xc0, !UPT ;  /* 0x000003f805057892 */ /* 0x000fcc000f8ec03f */
[----:B------:R-:W-:-:S05]  /*0690*/  IADD3 R0, R35, UR5, RZ ;  /* 0x0000000523007c10 */ /* 0x000fca000fffe0ff */
[----:B------:R-:W-:Y:S01]  /*06a0*/  IMAD R3, R0, 0x3c0, RZ ;  /* 0x000003c000037824 */ /* 0x000fe200078e02ff */
[----:B------:R-:W-:-:S04]  /*06b0*/  IADD3 R0, R39, R5, RZ ;  /* 0x0000000527007210 */ /* 0x000fc80007ffe0ff */
        /* <DEDUP_REMOVED lines=37> */
[--C-:B--2---:R-:W-:Y:S02]  /*0910*/  HADD2.F32 R3, -RZ, R44.reuse.H0_H0 ;  /* 0x2000002cff037230 */ /* 0x104fe40000004100 */
[----:B------:R-:W-:-:S02]  /*0920*/  HADD2.F32 R19, -RZ, R44.H1_H1 ;  /* 0x3000002cff137230 */ /* 0x000fc40000004100 */
[--C-:B------:R-:W-:Y:S02]  /*0930*/  HADD2.F32 R17, -RZ, R45.reuse.H0_H0 ;  /* 0x2000002dff117230 */ /* 0x100fe40000004100 */
[----:B------:R-:W-:Y:S01]  /*0940*/  FFMA.FTZ R46, R3, R3, RZ ;  /* 0x00000003032e7223 */ /* 0x000fe200000100ff */
[----:B------:R-:W-:Y:S01]  /*0950*/  FADD.FTZ R44, RZ, R3 ;  /* 0x00000003ff2c7221 */ /* 0x000fe20000010000 */
[----:B------:R-:W-:Y:S02]  /*0960*/  HADD2.F32 R15, -RZ, R45.H1_H1 ;  /* 0x3000002dff0f7230 */ /* 0x000fe40000004100 */
        /* <DEDUP_REMOVED lines=13> */
[----:B------:R-:W-:Y:S01]  /*0a40*/  HADD2.F32 R7, -RZ, R43.H1_H1 ;  /* 0x3000002bff077230 */ /* 0x000fe20000004100 */
[----:B------:R-:W-:Y:S01]  /*0a50*/  CS2R R42, SRZ ;  /* 0x00000000002a7805 */ /* 0x000fe2000001ff00 */
[----:B------:R-:W-:Y:S01]  /*0a60*/  FFMA.FTZ R46, R9, R9, R46 ;  /* 0x00000009092e7223 */ /* 0x000fe2000001002e */
[----:B------:R-:W-:Y:S01]  /*0a70*/  FADD.FTZ R44, R44, R9 ;  /* 0x000000092c2c7221 */ /* 0x000fe20000010000 */
[--C-:B----4-:R-:W-:Y:S02]  /*0a80*/  HADD2.F32 R5, -RZ, R34.reuse.H0_H0 ;  /* 0x20000022ff057230 */ /* 0x110fe40000004100 */
        /* <DEDUP_REMOVED lines=22> */
[----:B------:R-:W-:-:S03]  /*0bf0*/  FADD.FTZ R34, R44, R77 ;  /* 0x0000004d2c227221 */ /* 0x000fc60000010000 */
        /* <DEDUP_REMOVED lines=60> */
.L_x_3105:
[----:B------:R-:W-:Y:S05]  /*0fc0*/  BSYNC B0 ;  /* 0x0000000000007941 */ /* 0x000fea0003800000 */
.L_x_3104:
        /* <DEDUP_REMOVED lines=32> */
.L_x_3107:
[----:B------:R-:W2:Y:S04]  /*11d0*/  LD.E.STRONG.GPU R34, desc[UR6][R82.64] ;  /* 0x0000000652227980 */ /* 0x000ea8000c10f900 */
[----:B--2---:R-:W-:Y:S01]  /*11e0*/  CCTL.IVALL ;  /* 0x00000000ff00798f */ /* 0x004fe20002000000 */
[----:B------:R-:W-:Y:S05]  /*11f0*/  YIELD ;  /* 0x0000000000007946 */ /* 0x000fea0003800000 */
[----:B------:R-:W-:-:S04]  /*1200*/  LOP3.LUT R34, R34, R41, RZ, 0x3c, !PT ;  /* 0x0000002922227212 */ /* 0x000fc800078e3cff */
[----:B------:R-:W-:-:S13]  /*1210*/  ISETP.GT.AND P1, PT, R34, -0x1, PT ;  /* 0xffffffff2200780c */ /* 0x000fda0003f24270 */
[----:B------:R-:W-:Y:S05]  /*1220*/  @P1 BRA `(.L_x_3107) ;  /* 0xfffffffc00e81947 */ /* 0x000fea000383ffff */
.L_x_3106:
        /* <DEDUP_REMOVED lines=51> */
.L_x_3109:
[----:B------:R-:W-:Y:S05]  /*1560*/  BSYNC B0 ;  /* 0x0000000000007941 */ /* 0x000fea0003800000 */
.L_x_3108:
        /* <DEDUP_REMOVED lines=13> */
[----:B------:R-:W-:Y:S01]  /*1640*/  @!P1 LOP3.LUT R40, R4, 0x7ffffff8, RZ, 0xc0, !PT ;  /* 0x7ffffff804289812 */ /* 0x000fe200078ec0ff */
[----:B-1----:R-:W-:-:S03]  /*1650*/  FADD.FTZ R42, R41, R42 ;  /* 0x0000002a292a7221 */ /* 0x002fc60000010000 */
        /* <DEDUP_REMOVED lines=9> */
[----:B------:R-:W-:Y:S06]  /*16f0*/  BAR.SYNC.DEFER_BLOCKING 0x0 ;  /* 0x0000000000007b1d */ /* 0x000fec0000010000 */
[----:B------:R-:W-:Y:S05]  /*1700*/  @P0 BRA `(.L_x_3111) ;  /* 0x00000000001c0947 */ /* 0x000fea0003800000 */
[----:B0-----:R-:W0:Y:S01]  /*1710*/  LDS.64 R34, [R16+UR4] ;  /* 0x0000000410227984 */ /* 0x001e220008000a00 */
[----:B------:R-:W-:Y:S01]  /*1720*/  LEA R41, P1, R23, R2, 0x4 ;  /* 0x0000000217297211 */ /* 0x000fe200078220ff */
[----:B------:R-:W-:-:S03]  /*1730*/  ULDC.64 UR10, c[0x0][0x240] ;  /* 0x00009000000a7ab9 */ /* 0x000fc60000000a00 */
[----:B------:R-:W-:Y:S02]  /*1740*/  LEA.HI.X R42, R23, R22, R14, 0x4, P1 ;  /* 0x00000016172a7211 */ /* 0x000fe400008f240e */
[----:B------:R-:W-:-:S04]  /*1750*/  LEA R40, P1, R41, UR10, 0x3 ;  /* 0x0000000a29287c11 */ /* 0x000fc8000f8218ff */
[----:B------:R-:W-:-:S05]  /*1760*/  LEA.HI.X R41, R41, UR11, R42, 0x3, P1 ;  /* 0x0000000b29297c11 */ /* 0x000fca00088f1c2a */
[----:B0-----:R1:W-:Y:S04]  /*1770*/  STG.E.64 desc[UR6][R40.64], R34 ;  /* 0x0000002228007986 */ /* 0x0013e8000c101b06 */
.L_x_3111:
[----:B------:R-:W-:Y:S05]  /*1780*/  BSYNC B0 ;  /* 0x0000000000007941 */ /* 0x000fea0003800000 */
.L_x_3110:
[----:B01----:R-:W0:Y:S01]  /*1790*/  LDS.64 R34, [R10+UR4] ;  /* 0x000000040a227984 */ /* 0x003e220008000a00 */
[----:B------:R-:W-:Y:S01]  /*17a0*/  ULDC UR5, c[0x0][0x230] ;  /* 0x00008c0000057ab9 */ /* 0x000fe20000000800 */
[----:B-----5:R-:W-:Y:S01]  /*17b0*/  HADD2.F32 R45, -RZ, R36.H0_H0 ;  /* 0x20000024ff2d7230 */ /* 0x020fe20000004100 */
[----:B------:R-:W-:Y:S01]  /*17c0*/  ULDC.64 UR10, c[0x0][0x210] ;  /* 0x00008400000a7ab9 */ /* 0x000fe20000000a00 */
[----:B------:R-:W-:Y:S01]  /*17d0*/  HADD2.F32 R50, -RZ, R38.H0_H0 ;  /* 0x20000026ff327230 */ /* 0x000fe20000004100 */
[----:B------:R-:W-:Y:S01]  /*17e0*/  LOP3.LUT R20, R20, 0x1, RZ, 0x3c, !PT ;  /* 0x0000000114147812 */ /* 0x000fe200078e3cff */
[----:B------:R-:W-:Y:S02]  /*17f0*/  HADD2.F32 R48, -RZ, R37.H1_H1 ;  /* 0x30000025ff307230 */ /* 0x000fe40000004100 */
[----:B------:R-:W-:Y:S02]  /*1800*/  HADD2.F32 R41, -RZ, R39.H1_H1 ;  /* 0x30000027ff297230 */ /* 0x000fe40000004100 */
[----:B------:R-:W-:-:S02]  /*1810*/  HADD2.F32 R46, -RZ, R36.H1_H1 ;  /* 0x30000024ff2e7230 */ /* 0x000fc40000004100 */
[----:B------:R-:W-:Y:S02]  /*1820*/  HADD2.F32 R49, -RZ, R38.H1_H1 ;  /* 0x30000026ff317230 */ /* 0x000fe40000004100 */
[----:B------:R-:W-:Y:S02]  /*1830*/  HADD2.F32 R47, -RZ, R37.H0_H0 ;  /* 0x20000025ff2f7230 */ /* 0x000fe40000004100 */
        /* <DEDUP_REMOVED lines=10> */
[C---:B0-----:R-:W-:Y:S01]  /*18e0*/  FMUL.FTZ R40, R35.reuse, R40 ;  /* 0x0000002823287220 */ /* 0x041fe20000410000 */
[----:B------:R-:W-:Y:S01]  /*18f0*/  FMUL.FTZ R53, R35, R54 ;  /* 0x0000003623357220 */ /* 0x000fe20000410000 */
[----:B------:R-:W-:Y:S01]  /*1900*/  FADD.FTZ R54, R15, -R34 ;  /* 0x800000220f367221 */ /* 0x000fe20000010000 */
[----:B------:R-:W-:Y:S01]  /*1910*/  FMUL.FTZ R58, R35, R58 ;  /* 0x0000003a233a7220 */ /* 0x000fe20000410000 */
[----:B------:R-:W-:Y:S01]  /*1920*/  FFMA.FTZ R42, R45, R40, R50 ;  /* 0x000000282d2a7223 */ /* 0x000fe20000010032 */
[----:B------:R-:W-:-:S02]  /*1930*/  HADD2.F32 R40, -RZ, R39.H0_H0 ;  /* 0x20000027ff287230 */ /* 0x000fc40000004100 */
[C---:B------:R-:W-:Y:S01]  /*1940*/  FMUL.FTZ R54, R35.reuse, R54 ;  /* 0x0000003623367220 */ /* 0x040fe20000410000 */
[----:B------:R-:W-:Y:S01]  /*1950*/  FMUL.FTZ R39, R35, R52 ;  /* 0x0000003423277220 */ /* 0x000fe20000410000 */
[--C-:B------:R-:W-:Y:S01]  /*1960*/  FADD.FTZ R52, R3, -R34.reuse ;  /* 0x8000002203347221 */ /* 0x100fe20000010000 */
[----:B------:R-:W-:Y:S01]  /*1970*/  FMUL.FTZ R43, R35, R44 ;  /* 0x0000002c232b7220 */ /* 0x000fe20000410000 */
[--C-:B------:R-:W-:Y:S01]  /*1980*/  FFMA.FTZ R13, R54, R48, R41.reuse ;  /* 0x00000030360d7223 */ /* 0x100fe20000010029 */
[----:B------:R-:W-:Y:S01]  /*1990*/  FFMA.FTZ R3, R48, R39, R41 ;  /* 0x0000002730037223 */ /* 0x000fe20000010029 */
[--C-:B------:R-:W-:Y:S01]  /*19a0*/  FADD.FTZ R54, R11, -R34.reuse ;  /* 0x800000220b367221 */ /* 0x100fe20000010000 */
[----:B------:R-:W-:Y:S01]  /*19b0*/  FMUL.FTZ R39, R52, R35 ;  /* 0x0000002334277220 */ /* 0x000fe20000410000 */
[----:B------:R-:W-:Y:S01]  /*19c0*/  FADD.FTZ R52, R19, -R34 ;  /* 0x8000002213347221 */ /* 0x000fe20000010000 */
[----:B------:R-:W-:Y:S01]  /*19d0*/  FFMA.FTZ R11, R45, R58, R50 ;  /* 0x0000003a2d0b7223 */ /* 0x000fe20000010032 */
[----:B------:R-:W-:Y:S01]  /*19e0*/  FMUL.FTZ R54, R35, R54 ;  /* 0x0000003623367220 */ /* 0x000fe20000410000 */
[--C-:B------:R-:W-:Y:S01]  /*19f0*/  FADD.FTZ R58, R9, -R34.reuse ;  /* 0x80000022093a7221 */ /* 0x100fe20000010000 */
[C---:B------:R-:W-:Y:S01]  /*1a00*/  FMUL.FTZ R52, R35.reuse, R52 ;  /* 0x0000003423347220 */ /* 0x040fe20000410000 */
[C---:B------:R-:W-:Y:S01]  /*1a10*/  FMUL.FTZ R72, R35.reuse, R72 ;  /* 0x0000004823487220 */ /* 0x040fe20000410000 */
[C-C-:B------:R-:W-:Y:S01]  /*1a20*/  FFMA.FTZ R9, R46.reuse, R54, R49.reuse ;  /* 0x000000362e097223 */ /* 0x140fe20000010031 */
[----:B------:R-:W-:Y:S01]  /*1a30*/  FMUL.FTZ R58, R35, R58 ;  /* 0x0000003a233a7220 */ /* 0x000fe20000410000 */
[----:B------:R-:W-:Y:S01]  /*1a40*/  FADD.FTZ R54, R7, -R34 ;  /* 0x8000002207367221 */ /* 0x000fe20000010000 */
[----:B------:R-:W-:Y:S01]  /*1a50*/  FMUL.FTZ R70, R35, R70 ;  /* 0x0000004623467220 */ /* 0x000fe20000410000 */
[--C-:B------:R-:W-:Y:S01]  /*1a60*/  FFMA.FTZ R43, R46, R43, R49.reuse ;  /* 0x0000002b2e2b7223 */ /* 0x100fe20000010031 */
[--C-:B------:R-:W-:Y:S01]  /*1a70*/  FFMA.FTZ R17, R52, R46, R49.reuse ;  /* 0x0000002e34117223 */ /* 0x100fe20000010031 */
[----:B------:R-:W-:Y:S01]  /*1a80*/  FFMA.FTZ R46, R46, R72, R49 ;  /* 0x000000482e2e7223 */ /* 0x000fe20000010031 */
[----:B------:R-:W-:Y:S01]  /*1a90*/  FFMA.FTZ R19, R39, R45, R50 ;  /* 0x0000002d27137223 */ /* 0x000fe20000010032 */
[----:B------:R-:W-:Y:S01]  /*1aa0*/  FFMA.FTZ R7, R47, R58, R40 ;  /* 0x0000003a2f077223 */ /* 0x000fe20000010028 */
[----:B------:R-:W-:Y:S01]  /*1ab0*/  FADD.FTZ R72, R75, -R34 ;  /* 0x800000224b487221 */ /* 0x000fe20000010000 */
[----:B------:R-:W-:Y:S01]  /*1ac0*/  FMUL.FTZ R58, R35, R54 ;  /* 0x00000036233a7220 */ /* 0x000fe20000410000 */
[----:B------:R-:W-:Y:S01]  /*1ad0*/  FFMA.FTZ R45, R45, R70, R50 ;  /* 0x000000462d2d7223 */ /* 0x000fe20000010032 */
[----:B------:R-:W-:Y:S01]  /*1ae0*/  FMUL.FTZ R51, R43, -1.4426950216293334961 ;  /* 0xbfb8aa3b2b337820 */ /* 0x000fe20000410000 */
[----:B------:R-:W-:Y:S01]  /*1af0*/  FMUL.FTZ R55, R3, -1.4426950216293334961 ;  /* 0xbfb8aa3b03377820 */ /* 0x000fe20000410000 */
[----:B------:R-:W-:Y:S01]  /*1b00*/  FFMA.FTZ R15, R53, R47, R40 ;  /* 0x0000002f350f7223 */ /* 0x000fe20000010028 */
[----:B------:R-:W-:Y:S01]  /*1b10*/  FADD.FTZ R70, R69, -R34 ;  /* 0x8000002245467221 */ /* 0x000fe20000010000 */
[C---:B------:R-:W-:Y:S01]  /*1b20*/  FMUL.FTZ R72, R35.reuse, R72 ;  /* 0x0000004823487220 */ /* 0x040fe20000410000 */
[----:B------:R-:W-:Y:S01]  /*1b30*/  FMUL.FTZ R38, R35, R38 ;  /* 0x0000002623267220 */ /* 0x000fe20000410000 */
[C-C-:B------:R-:W-:Y:S01]  /*1b40*/  FFMA.FTZ R5, R48.reuse, R58, R41.reuse ;  /* 0x0000003a30057223 */ /* 0x140fe20000010029 */
[----:B------:R0:W1:Y:S01]  /*1b50*/  MUFU.EX2 R37, R51 ;  /* 0x0000003300257308 */ /* 0x0000620000000800 */
[----:B------:R-:W-:Y:S01]  /*1b60*/  FMUL.FTZ R52, R17, -1.4426950216293334961 ;  /* 0xbfb8aa3b11347820 */ /* 0x000fe20000410000 */
[----:B------:R-:W-:Y:S01]  /*1b70*/  FMUL.FTZ R56, R15, -1.4426950216293334961 ;  /* 0xbfb8aa3b0f387820 */ /* 0x000fe20000410000 */
[----:B------:R-:W-:Y:S01]  /*1b80*/  FMUL.FTZ R70, R35, R70 ;  /* 0x0000004623467220 */ /* 0x000fe20000410000 */
[----:B------:R-:W-:Y:S01]  /*1b90*/  FMUL.FTZ R54, R7, -1.4426950216293334961 ;  /* 0xbfb8aa3b07367820 */ /* 0x000fe20000410000 */
[----:B------:R-:W-:Y:S01]  /*1ba0*/  FMUL.FTZ R57, R13, -1.4426950216293334961 ;  /* 0xbfb8aa3b0d397820 */ /* 0x000fe20000410000 */
[----:B------:R-:W-:Y:S01]  /*1bb0*/  FFMA.FTZ R48, R48, R72, R41 ;  /* 0x0000004830307223 */ /* 0x000fe20000010029 */
[--C-:B------:R-:W-:Y:S01]  /*1bc0*/  FFMA.FTZ R44, R47, R38, R40.reuse ;  /* 0x000000262f2c7223 */ /* 0x100fe20000010028 */
[----:B------:R2:W3:Y:S01]  /*1bd0*/  MUFU.EX2 R39, R55 ;  /* 0x0000003700277308 */ /* 0x0004e20000000800 */
[----:B0-----:R-:W-:Y:S01]  /*1be0*/  FMUL.FTZ R51, R19, -1.4426950216293334961 ;  /* 0xbfb8aa3b13337820 */ /* 0x001fe20000410000 */
[----:B------:R-:W-:Y:S01]  /*1bf0*/  FMUL.FTZ R53, R9, -1.4426950216293334961 ;  /* 0xbfb8aa3b09357820 */ /* 0x000fe20000410000 */
[----:B------:R-:W-:Y:S01]  /*1c00*/  FMUL.FTZ R58, R5, -1.4426950216293334961 ;  /* 0xbfb8aa3b053a7820 */ /* 0x000fe20000410000 */
[----:B------:R-:W-:Y:S01]  /*1c10*/  FFMA.FTZ R47, R47, R70, R40 ;  /* 0x000000462f2f7223 */ /* 0x000fe20000010028 */
[----:B------:R-:W-:Y:S01]  /*1c20*/  FMUL.FTZ R41, R48, -1.4426950216293334961 ;  /* 0xbfb8aa3b30297820 */ /* 0x000fe20000410000 */
[----:B------:R-:W-:Y:S01]  /*1c30*/  FMUL.FTZ R59, R45, -1.4426950216293334961 ;  /* 0xbfb8aa3b2d3b7820 */ /* 0x000fe20000410000 */
[----:B------:R-:W-:Y:S01]  /*1c40*/  FMUL.FTZ R49, R46, -1.4426950216293334961 ;  /* 0xbfb8aa3b2e317820 */ /* 0x000fe20000410000 */
[----:B------:R-:W0:Y:S01]  /*1c50*/  MUFU.EX2 R52, R52 ;  /* 0x0000003400347308 */ /* 0x000e220000000800 */
[----:B--2---:R-:W-:Y:S01]  /*1c60*/  FMUL.FTZ R55, R11, -1.4426950216293334961 ;  /* 0xbfb8aa3b0b377820 */ /* 0x004fe20000410000 */
[----:B------:R-:W-:Y:S01]  /*1c70*/  FMUL.FTZ R35, R47, -1.4426950216293334961 ;  /* 0xbfb8aa3b2f237820 */ /* 0x000fe20000410000 */
[----:B------:R-:W-:Y:S01]  /*1c80*/  FMUL.FTZ R36, R42, -1.4426950216293334961 ;  /* 0xbfb8aa3b2a247820 */ /* 0x000fe20000410000 */
[----:B------:R-:W-:Y:S01]  /*1c90*/  FMUL.FTZ R38, R44, -1.4426950216293334961 ;  /* 0xbfb8aa3b2c267820 */ /* 0x000fe20000410000 */
[----:B-1----:R-:W-:Y:S01]  /*1ca0*/  FADD.FTZ R37, R37, 1 ;  /* 0x3f80000025257421 */ /* 0x002fe20000010000 */
[----:B------:R-:W-:-:S02]  /*1cb0*/  LEA R40, P3, R21, UR10, 0x1 ;  /* 0x0000000a15287c11 */ /* 0x000fc4000f8608ff */
[----:B------:R-:W1:Y:S01]  /*1cc0*/  MUFU.EX2 R56, R56 ;  /* 0x0000003800387308 */ /* 0x000e620000000800 */
[----:B---3--:R-:W-:-:S07]  /*1cd0*/  FADD.FTZ R39, R39, 1 ;  /* 0x3f80000027277421 */ /* 0x008fce0000010000 */
        /* <DEDUP_REMOVED lines=12> */
[----:B------:R-:W-:Y:S01]  /*1da0*/  MUFU.EX2 R34, R49 ;  /* 0x0000003100227308 */ /* 0x000fe20000000800 */
[----:B0-----:R-:W-:-:S07]  /*1db0*/  FADD.FTZ R57, R57, 1 ;  /* 0x3f80000039397421 */ /* 0x001fce0000010000 */
[----:B------:R-:W-:Y:S01]  /*1dc0*/  MUFU.EX2 R41, R41 ;  /* 0x0000002900297308 */ /* 0x000fe20000000800 */
[----:B-1----:R-:W-:-:S07]  /*1dd0*/  FADD.FTZ R53, R53, 1 ;  /* 0x3f80000035357421 */ /* 0x002fce0000010000 */
[----:B------:R-:W0:Y:S08]  /*1de0*/  MUFU.EX2 R59, R59 ;  /* 0x0000003b003b7308 */ /* 0x000e300000000800 */
[----:B------:R-:W-:Y:S08]  /*1df0*/  MUFU.EX2 R35, R35 ;  /* 0x0000002300237308 */ /* 0x000ff00000000800 */
[----:B------:R-:W1:Y:S01]  /*1e00*/  MUFU.EX2 R36, R36 ;  /* 0x0000002400247308 */ /* 0x000e620000000800 */
[----:B0-----:R-:W-:-:S07]  /*1e10*/  FADD.FTZ R59, R59, 1 ;  /* 0x3f8000003b3b7421 */ /* 0x001fce0000010000 */
[----:B------:R-:W0:Y:S08]  /*1e20*/  MUFU.EX2 R38, R38 ;  /* 0x0000002600267308 */ /* 0x000e300000000800 */
[----:B------:R2:W3:Y:S01]  /*1e30*/  MUFU.RCP R72, R51 ;  /* 0x0000003300487308 */ /* 0x0004e20000001000 */
[----:B-1----:R-:W-:-:S07]  /*1e40*/  FADD.FTZ R36, R36, 1 ;  /* 0x3f80000024247421 */ /* 0x002fce0000010000 */
[----:B------:R1:W4:Y:S01]  /*1e50*/  MUFU.RCP R76, R55 ;  /* 0x00000037004c7308 */ /* 0x0003220000001000 */
[----:B--2---:R-:W-:Y:S01]  /*1e60*/  FADD.FTZ R51, R34, 1 ;  /* 0x3f80000022337421 */ /* 0x004fe20000010000 */
[----:B------:R-:W-:Y:S01]  /*1e70*/  LEA R34, P1, R63, UR10, 0x1 ;  /* 0x0000000a3f227c11 */ /* 0x000fe2000f8208ff */
[----:B0-----:R-:W-:-:S05]  /*1e80*/  FADD.FTZ R38, R38, 1 ;  /* 0x3f80000026267421 */ /* 0x001fca0000010000 */
[----:B------:R-:W0:Y:S01]  /*1e90*/  MUFU.RCP R52, R52 ;  /* 0x0000003400347308 */ /* 0x000e220000001000 */
[----:B-1----:R-:W-:Y:S01]  /*1ea0*/  FADD.FTZ R55, R41, 1 ;  /* 0x3f80000029377421 */ /* 0x002fe20000010000 */
[----:B---3--:R-:W-:Y:S01]  /*1eb0*/  FMUL.FTZ R72, R19, R72 ;  /* 0x0000004813487220 */ /* 0x008fe20000410000 */
[----:B------:R-:W-:-:S05]  /*1ec0*/  LEA.HI.X R41, R21, UR11, R0, 0x1, P3 ;  /* 0x0000000b15297c11 */ /* 0x000fca00098f0c00 */
[----:B------:R-:W1:Y:S01]  /*1ed0*/  MUFU.RCP R56, R56 ;  /* 0x0000003800387308 */ /* 0x000e620000001000 */
[----:B----4-:R-:W-:-:S07]  /*1ee0*/  FMUL.FTZ R76, R11, R76 ;  /* 0x0000004c0b4c7220 */ /* 0x010fce0000410000 */
[----:B------:R-:W2:Y:S01]  /*1ef0*/  MUFU.RCP R74, R57 ;  /* 0x00000039004a7308 */ /* 0x000ea20000001000 */
[----:B0-----:R-:W-:-:S05]  /*1f00*/  FMUL.FTZ R17, R17, R52 ;  /* 0x0000003411117220 */ /* 0x001fca0000410000 */
[----:B------:R-:W-:Y:S02]  /*1f10*/  F2FP.F16.F32.PACK_AB R72, R17, R72 ;  /* 0x000000481148723e */ /* 0x000fe400000000ff */
[----:B------:R0:W3:Y:S01]  /*1f20*/  MUFU.RCP R78, R53 ;  /* 0x00000035004e7308 */ /* 0x0000e20000001000 */
[----:B-1----:R-:W-:Y:S01]  /*1f30*/  FMUL.FTZ R56, R15, R56 ;  /* 0x000000380f387220 */ /* 0x002fe20000410000 */
[----:B------:R-:W-:-:S06]  /*1f40*/  PRMT R17, R72, 0x7632, R17 ;  /* 0x0000763248117816 */ /* 0x000fcc0000000011 */
[----:B------:R-:W1:Y:S01]  /*1f50*/  MUFU.RCP R54, R54 ;  /* 0x0000003600367308 */ /* 0x000e620000001000 */
[----:B0-----:R-:W-:Y:S01]  /*1f60*/  FADD.FTZ R53, R35, 1 ;  /* 0x3f80000023357421 */ /* 0x001fe20000010000 */
[----:B------:R-:W-:Y:S01]  /*1f70*/  LEA.HI.X R35, R63, UR11, R64, 0x1, P1 ;  /* 0x0000000b3f237c11 */ /* 0x000fe200088f0c40 */
[----:B--2---:R-:W-:-:S04]  /*1f80*/  FMUL.FTZ R13, R13, R74 ;  /* 0x0000004a0d0d7220 */ /* 0x004fc80000410000 */
[----:B------:R-:W-:Y:S01]  /*1f90*/  STG.E.U16 desc[UR6][R34.64], R72 ;  /* 0x0000004822007986 */ /* 0x000fe2000c101506 */
[----:B------:R-:W0:Y:S01]  /*1fa0*/  MUFU.RCP R50, R50 ;  /* 0x0000003200327308 */ /* 0x000e220000001000 */
[----:B---3--:R-:W-:Y:S01]  /*1fb0*/  FMUL.FTZ R9, R9, R78 ;  /* 0x0000004e09097220 */ /* 0x008fe20000410000 */
[----:B------:R-:W-:Y:S01]  /*1fc0*/  F2FP.F16.F32.PACK_AB R56, R13, R56 ;  /* 0x000000380d38723e */ /* 0x000fe200000000ff */
[----:B------:R-:W-:Y:S03]  /*1fd0*/  STG.E.U16 desc[UR6][R34.64+0x2], R17 ;  /* 0x0000021122007986 */ /* 0x000fe6000c101506 */
[----:B------:R-:W-:Y:S01]  /*1fe0*/  F2FP.F16.F32.PACK_AB R76, R9, R76 ;  /* 0x0000004c094c723e */ /* 0x000fe200000000ff */
[----:B------:R-:W-:Y:S01]  /*1ff0*/  STG.E.U16 desc[UR6][R34.64+0x4], R56 ;  /* 0x0000043822007986 */ /* 0x000fe2000c101506 */
[----:B------:R-:W2:Y:S01]  /*2000*/  MUFU.RCP R80, R59 ;  /* 0x0000003b00507308 */ /* 0x000ea20000001000 */
[----:B-1----:R-:W-:Y:S01]  /*2010*/  FMUL.FTZ R54, R7, R54 ;  /* 0x0000003607367220 */ /* 0x002fe20000410000 */
[----:B------:R-:W-:-:S05]  /*2020*/  PRMT R0, R56, 0x7632, R0 ;  /* 0x0000763238007816 */ /* 0x000fca0000000000 */
[----:B------:R1:W-:Y:S01]  /*2030*/  STG.E.U16 desc[UR6][R34.64+0x6], R0 ;  /* 0x0000060022007986 */ /* 0x0003e2000c101506 */
[----:B------:R-:W3:Y:S01]  /*2040*/  MUFU.RCP R51, R51 ;  /* 0x0000003300337308 */ /* 0x000ee20000001000 */
[----:B0-----:R-:W-:-:S05]  /*2050*/  FMUL.FTZ R5, R5, R50 ;  /* 0x0000003205057220 */ /* 0x001fca0000410000 */
[----:B------:R-:W-:Y:S02]  /*2060*/  F2FP.F16.F32.PACK_AB R54, R5, R54 ;  /* 0x000000360536723e */ /* 0x000fe400000000ff */
[----:B------:R-:W0:Y:S01]  /*2070*/  MUFU.RCP R64, R53 ;  /* 0x0000003500407308 */ /* 0x000e220000001000 */
[----:B--2---:R-:W-:Y:S01]  /*2080*/  FMUL.FTZ R45, R45, R80 ;  /* 0x000000502d2d7220 */ /* 0x004fe20000410000 */
[----:B------:R-:W-:-:S06]  /*2090*/  PRMT R5, R54, 0x7632, R5 ;  /* 0x0000763236057816 */ /* 0x000fcc0000000005 */
[----:B------:R-:W2:Y:S01]  /*20a0*/  MUFU.RCP R55, R55 ;  /* 0x0000003700377308 */ /* 0x000ea20000001000 */
[----:B---3--:R-:W-:-:S05]  /*20b0*/  FMUL.FTZ R46, R46, R51 ;  /* 0x000000332e2e7220 */ /* 0x008fca0000410000 */
[----:B------:R-:W-:Y:S02]  /*20c0*/  F2FP.F16.F32.PACK_AB R45, R46, R45 ;  /* 0x0000002d2e2d723e */ /* 0x000fe400000000ff */
[----:B------:R3:W4:Y:S01]  /*20d0*/  MUFU.RCP R69, R36 ;  /* 0x0000002400457308 */ /* 0x0007220000001000 */
[----:B0-----:R-:W-:Y:S01]  /*20e0*/  FMUL.FTZ R47, R47, R64 ;  /* 0x000000402f2f7220 */ /* 0x001fe20000410000 */
[----:B------:R-:W-:-:S06]  /*20f0*/  PRMT R19, R45, 0x7632, R19 ;  /* 0x000076322d137816 */ /* 0x000fcc0000000013 */
[----:B------:R0:W1:Y:S01]  /*2100*/  MUFU.RCP R70, R37 ;  /* 0x0000002500467308 */ /* 0x0000620000001000 */
[----:B---3--:R-:W-:Y:S01]  /*2110*/  LEA R36, P1, R65, UR10, 0x1 ;  /* 0x0000000a41247c11 */ /* 0x008fe2000f8208ff */
[----:B--2---:R-:W-:-:S05]  /*2120*/  FMUL.FTZ R48, R48, R55 ;  /* 0x0000003730307220 */ /* 0x004fca0000410000 */
[----:B------:R-:W-:Y:S01]  /*2130*/  F2FP.F16.F32.PACK_AB R47, R48, R47 ;  /* 0x0000002f302f723e */ /* 0x000fe200000000ff */
[----:B------:R2:W3:Y:S01]  /*2140*/  MUFU.RCP R49, R38 ;  /* 0x0000002600317308 */ /* 0x0004e20000001000 */
[----:B----4-:R-:W-:Y:S01]  /*2150*/  FMUL.FTZ R69, R42, R69 ;  /* 0x000000452a457220 */ /* 0x010fe20000410000 */
[----:B0-----:R-:W-:Y:S02]  /*2160*/  LEA.HI.X R37, R65, UR11, R66, 0x1, P1 ;  /* 0x0000000b41257c11 */ /* 0x001fe400088f0c42 */
[----:B-1----:R-:W-:Y:S02]  /*2170*/  PRMT R0, R47, 0x7632, R0 ;  /* 0x000076322f007816 */ /* 0x002fe40000000000 */
[----:B------:R-:W-:Y:S01]  /*2180*/  IADD3 R23, P1, R23, 0x1, RZ ;  /* 0x0000000117177810 */ /* 0x000fe20007f3e0ff */
[----:B------:R0:W-:Y:S01]  /*2190*/  STG.E.U16 desc[UR6][R36.64+0x6], R5 ;  /* 0x0000060524007986 */ /* 0x0001e2000c101506 */
[----:B------:R1:W4:Y:S01]  /*21a0*/  MUFU.RCP R58, R39 ;  /* 0x00000027003a7308 */ /* 0x0003220000001000 */
[----:B------:R-:W-:Y:S01]  /*21b0*/  FMUL.FTZ R70, R43, R70 ;  /* 0x000000462b467220 */ /* 0x000fe20000410000 */
[----:B--2---:R-:W-:Y:S01]  /*21c0*/  LEA R38, P2, R67, UR10, 0x1 ;  /* 0x0000000a43267c11 */ /* 0x004fe2000f8408ff */
[----:B------:R-:W-:Y:S01]  /*21d0*/  STG.E.U16 desc[UR6][R36.64], R76 ;  /* 0x0000004c24007986 */ /* 0x000fe2000c101506 */
[----:B------:R-:W-:-:S02]  /*21e0*/  IADD3.X R14, RZ, R14, RZ, P1, !PT ;  /* 0x0000000eff0e7210 */ /* 0x000fc40000ffe4ff */
[----:B------:R-:W-:Y:S01]  /*21f0*/  F2FP.F16.F32.PACK_AB R69, R70, R69 ;  /* 0x000000454645723e */ /* 0x000fe200000000ff */
[----:B------:R-:W-:Y:S01]  /*2200*/  STG.E.U16 desc[UR6][R36.64+0x4], R54 ;  /* 0x0000043624007986 */ /* 0x000fe2000c101506 */
[----:B---3--:R-:W-:Y:S01]  /*2210*/  FMUL.FTZ R49, R44, R49 ;  /* 0x000000312c317220 */ /* 0x008fe20000410000 */
[----:B-1----:R-:W-:Y:S01]  /*2220*/  LEA.HI.X R39, R67, UR11, R68, 0x1, P2 ;  /* 0x0000000b43277c11 */ /* 0x002fe200090f0c44 */
[----:B------:R-:W-:Y:S02]  /*2230*/  ULDC.64 UR10, c[0x0][0x238] ;  /* 0x00008e00000a7ab9 */ /* 0x000fe40000000a00 */
[----:B------:R-:W-:Y:S01]  /*2240*/  ISETP.GE.U32.AND P1, PT, R23, UR10, PT ;  /* 0x0000000a17007c0c */ /* 0x000fe2000bf26070 */
[----:B----4-:R-:W-:Y:S01]  /*2250*/  FMUL.FTZ R58, R3, R58 ;  /* 0x0000003a033a7220 */ /* 0x010fe20000410000 */
[----:B------:R-:W-:Y:S02]  /*2260*/  PRMT R3, R76, 0x7632, R3 ;  /* 0x000076324c037816 */ /* 0x000fe40000000003 */
[----:B------:R-:W-:-:S02]  /*2270*/  ISETP.GE.AND.EX P1, PT, R14, UR11, PT, P1 ;  /* 0x0000000b0e007c0c */ /* 0x000fc4000bf26310 */
[----:B------:R-:W-:Y:S01]  /*2280*/  F2FP.F16.F32.PACK_AB R49, R58, R49 ;  /* 0x000000313a31723e */ /* 0x000fe200000000ff */
[----:B------:R1:W-:Y:S03]  /*2290*/  STG.E.U16 desc[UR6][R36.64+0x2], R3 ;  /* 0x0000020324007986 */ /* 0x0003e6000c101506 */
        /* <DEDUP_REMOVED lines=12> */
.L_x_3113:
        /* <DEDUP_REMOVED lines=10> */
.L_x_3240:


//--------------------- .text._ZN13group_norm_v214gn_cuda_kernelI6__halfLi480ELi3ELi16ELi60ELi1024ELb1ELi8ELi960ELi960ELi4ELb1ELi2ELb0ELb0ENS_16CompileConditionILi900EEEEEvPT_PKS4_S7_S7_flPfS8_Pj --------------------------
	.section	.text._ZN13group_norm_v214gn_cuda_kernelI6__halfLi480ELi3ELi16ELi60ELi1024ELb1ELi8ELi960ELi960ELi4ELb1ELi2ELb0ELb0ENS_16CompileConditionILi900EEEEEvPT_PKS4_S7_S7_flPfS8_Pj,"ax",@progbits
	.align	128
        .global         _ZN13group_norm_v214gn_cuda_kernelI6__halfLi480ELi3ELi16ELi60ELi1024ELb1ELi8ELi960ELi960ELi4ELb1ELi2ELb0ELb0ENS_16CompileConditionILi900EEEEEvPT_PKS4_S7_S7_flPfS8_Pj
        .type           _ZN13group_norm_v214gn_cuda_kernelI6__halfLi480ELi3ELi16ELi60ELi1024ELb1ELi8ELi960ELi960ELi4ELb1ELi2ELb0ELb0ENS_16CompileConditionILi900EEEEEvPT_PKS4_S7_S7_flPfS8_Pj,@function
        .size           _ZN13group_norm_v214gn_cuda_kernelI6__halfLi480ELi3ELi16ELi60ELi1024ELb1ELi8ELi960ELi960ELi4ELb1ELi2ELb0ELb0ENS_16CompileConditionILi900EEEEEvPT_PKS4_S7_S7_flPfS8_Pj,(.L_x_3241 - _ZN13group_norm_v214gn_cuda_kernelI6__halfLi480ELi3ELi16ELi60ELi1024ELb1ELi8ELi960ELi960ELi4ELb1ELi2ELb0ELb0ENS_16CompileConditionILi900EEEEEvPT_PKS4_S7_S7_flPfS8_Pj)
        .other          _ZN13group_norm_v214gn_cuda_kernelI6__halfLi480ELi3ELi16ELi60ELi1024ELb1ELi8ELi960ELi960ELi4ELb1ELi2ELb0ELb0ENS_16CompileConditionILi900EEEEEvPT_PKS4_S7_S7_flPfS8_Pj,@"STO_CUDA_ENTRY STV_DEFAULT"
_ZN13group_norm_v214gn_cuda_kernelI6__halfLi480ELi3ELi16ELi60ELi1024ELb1ELi8ELi960ELi960ELi4ELb1ELi2ELb0ELb0ENS_16CompileConditionILi900EEEEEvPT_PKS4_S7_S7_flPfS8_Pj:
.text._ZN13group_norm_v214gn_cuda_kernelI6__halfLi480ELi3ELi16ELi60ELi1024ELb1ELi8ELi960ELi960ELi4ELb1ELi2ELb0ELb0ENS_16CompileConditionILi900EEEEEvPT_PKS4_S7_S7_flPfS8_Pj:
        /* <DEDUP_REMOVED lines=21> */
[----:B------:R-:W-:-:S04]  /*0150*/  IMAD R2, R5, -0xf0, R0 ;  /* 0xffffff1005027824 */ /* 0x000fc800078e0200 */
[C---:B------:R-:W-:Y:S02]  /*0160*/  IMAD R0, R2.reuse, 0x18, R3 ;  /* 0x0000001802007824 */ /* 0x040fe400078e0203 */
[----:B------:R-:W-:-:S03]  /*0170*/  IMAD.WIDE.U32 R2, R2, -0x77777777, RZ ;  /* 0x8888888902027825 */ /* 0x000fc600078e00ff */
[----:B------:R-:W-:Y:S02]  /*0180*/  LEA R4, R5, R0, 0x3 ;  /* 0x0000000005047211 */ /* 0x000fe400078e18ff */
[----:B------:R-:W-:-:S03]  /*0190*/  LOP3.LUT R0, R3, 0xf8, RZ, 0xc0, !PT ;  /* 0x000000f803007812 */ /* 0x000fc600078ec0ff */
[----:B------:R0:W-:Y:S04]  /*01a0*/  STL [R1+0xc], R4 ;  /* 0x00000c0401007387 */ /* 0x0001e80000100800 */
[----:B------:R0:W-:Y:S02]  /*01b0*/  STL [R1+0x8], R0 ;  /* 0x0000080001007387 */ /* 0x0001e40000100800 */
.L_x_3124:
[----:B------:R-:W1:Y:S01]  /*01c0*/  S2R R25, SR_TID.X ;  /* 0x0000000000197919 */ /* 0x000e620000002100 */
[----:B------:R-:W-:Y:S01]  /*01d0*/  HFMA2.MMA R11, -RZ, RZ, 0, 0 ;  /* 0x00000000ff0b7435 */ /* 0x000fe200000001ff */
[----:B------:R-:W-:Y:S01]  /*01e0*/  MOV R13, UR9 ;  /* 0x00000009000d7c02 */ /* 0x000fe20008000f00 */
[----:B------:R-:W-:Y:S01]  /*01f0*/  UIMAD UR7, UR5, 0xf0000, URZ ;  /* 0x000f0000050778a4 */ /* 0x000fe2000f8e023f */
[----:B------:R-:W0:Y:S01]  /*0200*/  S2R R24, SR_CTAID.X ;  /* 0x0000000000187919 */ /* 0x000e220000002500 */
[----:B------:R-:W-:Y:S01]  /*0210*/  ULDC.64 UR12, c[0x0][0x218] ;  /* 0x00008600000c7ab9 */ /* 0x000fe20000000a00 */
[----:B------:R-:W-:Y:S01]  /*0220*/  ULDC.64 UR14, c[0x0][0x228] ;  /* 0x00008a00000e7ab9 */ /* 0x000fe20000000a00 */
[----:B-1----:R-:W-:Y:S01]  /*0230*/  IMAD.WIDE.U32 R2, R25, -0x77777777, RZ ;  /* 0x8888888919027825 */ /* 0x002fe200078e00ff */
[----:B0-----:R-:W-:-:S04]  /*0240*/  SHF.L.U32 R0, R24, 0x3, RZ ;  /* 0x0000000318007819 */ /* 0x001fc800000006ff */
[----:B------:R-:W-:Y:S02]  /*0250*/  SHF.R.U32.HI R3, RZ, 0x7, R3 ;  /* 0x00000007ff037819 */ /* 0x000fe40000011603 */
[----:B------:R-:W-:-:S03]  /*0260*/  LOP3.LUT R0, R0, 0x3f8, RZ, 0xc0, !PT ;  /* 0x000003f800007812 */ /* 0x000fc600078ec0ff */
[----:B------:R-:W-:Y:S01]  /*0270*/  IMAD R10, R3, -0xf0, R25 ;  /* 0xffffff10030a7824 */ /* 0x000fe200078e0219 */
[----:B------:R-:W-:-:S04]  /*0280*/  IADD3 R0, R0, R3, RZ ;  /* 0x0000000300007210 */ /* 0x000fc80007ffe0ff */
[----:B------:R-:W-:Y:S01]  /*0290*/  SHF.L.U32 R10, R10, 0x2, RZ ;  /* 0x000000020a0a7819 */ /* 0x000fe200000006ff */
[----:B------:R-:W-:-:S04]  /*02a0*/  IMAD R5, R0, 0x3c0, RZ ;  /* 0x000003c000057824 */ /* 0x000fc800078e02ff */
[----:B------:R-:W-:Y:S01]  /*02b0*/  IMAD.WIDE.U32 R12, R13, 0xf0000, R10 ;  /* 0x000f00000d0c7825 */ /* 0x000fe200078e000a */
[----:B------:R-:W-:-:S04]  /*02c0*/  IADD3 R3, R5, 0x780, RZ ;  /* 0x0000078005037810 */ /* 0x000fc80007ffe0ff */
[----:B------:R-:W-:Y:S02]  /*02d0*/  IADD3 R0, R13, UR7, RZ ;  /* 0x000000070d007c10 */ /* 0x000fe4000fffe0ff */
        /* <DEDUP_REMOVED lines=13> */
[C---:B------:R-:W-:Y:S02]  /*03b0*/  LEA R8, P0, R4.reuse, UR12, 0x1 ;  /* 0x0000000c04087c11 */ /* 0x040fe4000f8008ff */
[----:B------:R-:W-:Y:S01]  /*03c0*/  IADD3 R5, R5, 0x1680, RZ ;  /* 0x0000168005057810 */ /* 0x000fe20007ffe0ff */
[----:B------:R0:W-:Y:S01]  /*03d0*/  STL [R1], R14 ;  /* 0x0000000e01007387 */ /* 0x0001e20000100800 */
[----:B------:R-:W-:Y:S02]  /*03e0*/  LEA.HI.X R9, R4, UR13, R14, 0x1, P0 ;  /* 0x0000000d04097c11 */ /* 0x000fe400080f0c0e */
[----:B------:R-:W-:-:S04]  /*03f0*/  IADD3 R5, P0, R5, R12, RZ ;  /* 0x0000000c05057210 */ /* 0x000fc80007f1e0ff */
[----:B------:R-:W4:Y:S01]  /*0400*/  LDG.E.64.CONSTANT R8, desc[UR10][R8.64] ;  /* 0x0000000a08087981 */ /* 0x000f22000c1e9b00 */
[----:B------:R-:W-:Y:S02]  /*0410*/  IADD3.X R0, RZ, R0, RZ, P0, !PT ;  /* 0x00000000ff007210 */ /* 0x000fe400007fe4ff */
[C---:B------:R-:W-:Y:S02]  /*0420*/  LEA R26, P0, R5.reuse, UR12, 0x1 ;  /* 0x0000000c051a7c11 */ /* 0x040fe4000f8008ff */
[----:B------:R-:W-:Y:S01]  /*0430*/  SHF.L.U32 R12, R10, 0x1, RZ ;  /* 0x000000010a0c7819 */ /* 0x000fe200000006ff */
[----:B------:R2:W-:Y:S01]  /*0440*/  STL [R1+0x4], R0 ;  /* 0x0000040001007387 */ /* 0x0005e20000100800 */
[----:B------:R-:W-:Y:S01]  /*0450*/  LEA.HI.X R27, R5, UR13, R0, 0x1, P0 ;  /* 0x0000000d051b7c11 */ /* 0x000fe200080f0c00 */
[----:B------:R-:W-:Y:S01]  /*0460*/  ULDC.64 UR12, c[0x0][0x220] ;  /* 0x00008800000c7ab9 */ /* 0x000fe20000000a00 */
[----:B------:R-:W-:Y:S01]  /*0470*/  SHF.R.U32.HI R10, RZ, 0x1f, R10 ;  /* 0x0000001fff0a7819 */ /* 0x000fe2000001160a */
[----:B------:R-:W4:Y:S04]  /*0480*/  LDL R20, [R1+0xc] ;  /* 0x00000c0001147983 */ /* 0x000f280000100800 */
[----:B------:R-:W4:Y:S01]  /*0490*/  LDG.E.64.CONSTANT R26, desc[UR10][R26.64] ;  /* 0x0000000a1a1a7981 */ /* 0x000f22000c1e9b00 */
[----:B0-----:R-:W-:-:S02]  /*04a0*/  IADD3 R14, P0, R12, UR12, RZ ;  /* 0x0000000c0c0e7c10 */ /* 0x001fc4000ff1e0ff */
[----:B------:R-:W-:Y:S02]  /*04b0*/  IADD3 R12, P1, R12, UR14, RZ ;  /* 0x0000000e0c0c7c10 */ /* 0x000fe4000ff3e0ff */
[C---:B------:R-:W-:Y:S02]  /*04c0*/  IADD3.X R15, R10.reuse, UR13, RZ, P0, !PT ;  /* 0x0000000d0a0f7c10 */ /* 0x040fe400087fe4ff */
[----:B------:R-:W-:-:S04]  /*04d0*/  IADD3.X R13, R10, UR15, RZ, P1, !PT ;  /* 0x0000000f0a0d7c10 */ /* 0x000fc80008ffe4ff */
[----:B------:R-:W5:Y:S04]  /*04e0*/  LDG.E.64.CONSTANT R14, desc[UR10][R14.64] ;  /* 0x0000000a0e0e7981 */ /* 0x000f68000c1e9b00 */
[----:B------:R-:W5:Y:S01]  /*04f0*/  LDG.E.64.CONSTANT R12, desc[UR10][R12.64] ;  /* 0x0000000a0c0c7981 */ /* 0x000f62000c1e9b00 */
[----:B------:R-:W-:Y:S01]  /*0500*/  ISETP.GT.U32.AND P0, PT, R25, 0x1f, PT ;  /* 0x0000001f1900780c */ /* 0x000fe20003f04070 */
[----:B------:R-:W-:Y:S01]  /*0510*/  BSSY B0, `(.L_x_3114) ;  /* 0x00000a5000007945 */ /* 0x000fe20003800000 */
[--C-:B--2---:R-:W-:Y:S02]  /*0520*/  HADD2.F32 R0, -RZ, R34.reuse.H0_H0 ;  /* 0x20000022ff007230 */ /* 0x104fe40000004100 */
[----:B------:R-:W-:Y:S02]  /*0530*/  HADD2.F32 R34, -RZ, R34.H1_H1 ;  /* 0x30000022ff227230 */ /* 0x000fe40000004100 */
[----:B------:R-:W-:-:S02]  /*0540*/  HADD2.F32 R33, -RZ, R35.H0_H0 ;  /* 0x20000023ff217230 */ /* 0x000fc40000004100 */
        /* <DEDUP_REMOVED lines=31> */
[----:B------:R-:W-:-:S02]  /*0740*/  HADD2.F32 R11, -RZ, R26.H1_H1 ;  /* 0x3000001aff0b7230 */ /* 0x000fc40000004100 */
[----:B------:R-:W-:Y:S01]  /*0750*/  FFMA.FTZ R19, R9, R9, R10 ;  /* 0x0000000909137223 */ /* 0x000fe2000001000a */
[----:B------:R-:W-:Y:S02]  /*0760*/  HADD2.F32 R10, -RZ, R26.H0_H0 ;  /* 0x2000001aff0a7230 */ /* 0x000fe40000004100 */
[----:B------:R-:W-:Y:S01]  /*0770*/  FADD.FTZ R17, R16, R9 ;  /* 0x0000000910117221 */ /* 0x000fe20000010000 */
[--C-:B------:R-:W-:Y:S02]  /*0780*/  HADD2.F32 R26, -RZ, R27.reuse.H0_H0 ;  /* 0x2000001bff1a7230 */ /* 0x100fe40000004100 */
        /* <DEDUP_REMOVED lines=9> */
[----:B------:R-:W-:-:S04]  /*0820*/  MOV R18, RZ ;  /* 0x000000ff00127202 */ /* 0x000fc80000000f00 */
[----:B------:R0:W-:Y:S02]  /*0830*/  STS.64 [R20], R16 ;  /* 0x0000001014007388 */ /* 0x0001e40000000a00 */
[----:B0-----:R-:W-:Y:S01]  /*0840*/  HFMA2.MMA R20, -RZ, RZ, 0, 0 ;  /* 0x00000000ff147435 */ /* 0x001fe200000001ff */
        /* <DEDUP_REMOVED lines=8> */
[----:B------:R-:W-:Y:S02]  /*08d0*/  SHF.R.U32.HI R23, RZ, 0x2, R17 ;  /* 0x00000002ff177819 */ /* 0x000fe40000011611 */
[----:B0-----:R-:W-:Y:S02]  /*08e0*/  LEA R16, R19, R16, 0x18 ;  /* 0x0000001013107211 */ /* 0x001fe400078ec0ff */
[----:B------:R-:W-:-:S03]  /*08f0*/  IADD3 R19, R17, 0x4, RZ ;  /* 0x0000000411137810 */ /* 0x000fc60007ffe0ff */
[----:B------:R-:W-:Y:S01]  /*0900*/  IMAD R23, R23, 0x18, R16 ;  /* 0x0000001817177824 */ /* 0x000fe200078e0210 */
[----:B------:R-:W-:-:S04]  /*0910*/  SHF.R.U32.HI R19, RZ, 0x2, R19 ;  /* 0x00000002ff137819 */ /* 0x000fc80000011613 */
[----:B------:R-:W-:Y:S01]  /*0920*/  IADD3 R23, R23, R22, RZ ;  /* 0x0000001617177210 */ /* 0x000fe20007ffe0ff */
[----:B------:R-:W-:-:S05]  /*0930*/  IMAD R19, R19, 0x18, R16 ;  /* 0x0000001813137824 */ /* 0x000fca00078e0210 */
[----:B------:R-:W-:Y:S02]  /*0940*/  IADD3 R20, R22, R19, RZ ;  /* 0x0000001316147210 */ /* 0x000fe40007ffe0ff */
[----:B------:R-:W0:Y:S04]  /*0950*/  LDS.64 R18, [R23] ;  /* 0x0000000017127984 */ /* 0x000e280000000a00 */
[----:B------:R-:W1:Y:S01]  /*0960*/  LDS.64 R20, [R20] ;  /* 0x0000000014147984 */ /* 0x000e620000000a00 */
        /* <DEDUP_REMOVED lines=95> */
.L_x_3115:
[----:B------:R-:W-:Y:S05]  /*0f60*/  BSYNC B0 ;  /* 0x0000000000007941 */ /* 0x000fea0003800000 */
.L_x_3114:
[----:B------:R-:W0:Y:S01]  /*0f70*/  SHFL.BFLY PT, R17, R18, 0x1, 0x1f ;  /* 0x0c201f0012117f89 */ /* 0x000e2200000e0000 */
[C---:B------:R-:W-:Y:S01]  /*0f80*/  LOP3.LUT P1, RZ, R25.reuse, 0xffffffe1, RZ, 0xc0, !PT ;  /* 0xffffffe119ff7812 */ /* 0x040fe2000782c0ff */
[----:B------:R-:W-:Y:S01]  /*0f90*/  BSSY B0, `(.L_x_3116) ;  /* 0x0000012000007945 */ /* 0x000fe20003800000 */
[C---:B------:R-:W-:Y:S02]  /*0fa0*/  ISETP.NE.AND P2, PT, R25.reuse, RZ, PT ;  /* 0x000000ff1900720c */ /* 0x040fe40003f45270 */
[----:B------:R-:W-:Y:S01]  /*0fb0*/  ISETP.GT.U32.AND P0, PT, R25, 0xff, PT ;  /* 0x000000ff1900780c */ /* 0x000fe20003f04070 */
[----:B0-----:R-:W-:Y:S02]  /*0fc0*/  FADD.FTZ R16, R17, R18 ;  /* 0x0000001211107221 */ /* 0x001fe40000010000 */
[----:B------:R-:W0:Y:S02]  /*0fd0*/  SHFL.BFLY PT, R17, R20, 0x1, 0x1f ;  /* 0x0c201f0014117f89 */ /* 0x000e2400000e0000 */
[----:B0-----:R-:W-:-:S04]  /*0fe0*/  FADD.FTZ R17, R17, R20 ;  /* 0x0000001411117221 */ /* 0x001fc80000010000 */
        /* <DEDUP_REMOVED lines=12> */
.L_x_3117:
[----:B------:R-:W-:Y:S05]  /*10b0*/  BSYNC B0 ;  /* 0x0000000000007941 */ /* 0x000fea0003800000 */
.L_x_3116:
        /* <DEDUP_REMOVED lines=12> */
.L_x_3119:
[----:B------:R-:W2:Y:S04]  /*1180*/  LD.E.STRONG.GPU R18, desc[UR10][R16.64] ;  /* 0x0000000a10127980 */ /* 0x000ea8000c10f900 */
[----:B--2---:R-:W-:Y:S01]  /*1190*/  CCTL.IVALL ;  /* 0x00000000ff00798f */ /* 0x004fe20002000000 */
[----:B------:R-:W-:Y:S05]  /*11a0*/  YIELD ;  /* 0x0000000000007946 */ /* 0x000fea0003800000 */
[----:B-----5:R-:W-:-:S04]  /*11b0*/  LOP3.LUT R18, R18, R19, RZ, 0x3c, !PT ;  /* 0x0000001312127212 */ /* 0x020fc800078e3cff */
[----:B------:R-:W-:-:S13]  /*11c0*/  ISETP.GT.AND P1, PT, R18, -0x1, PT ;  /* 0xffffffff1200780c */ /* 0x000fda0003f24270 */
[----:B------:R-:W-:Y:S05]  /*11d0*/  @P1 BRA `(.L_x_3119) ;  /* 0xfffffffc00e81947 */ /* 0x000fea000383ffff */
.L_x_3118:
        /* <DEDUP_REMOVED lines=35> */
[C---:B------:R-:W-:Y:S01]  /*1410*/  IADD3 R18, R24.reuse, 0x80, RZ ;  /* 0x0000008018127810 */ /* 0x040fe20007ffe0ff */
[----:B------:R-:W-:Y:S01]  /*1420*/  FADD.FTZ R35, R21, R23 ;  /* 0x0000001715237221 */ /* 0x000fe20000010000 */
[----:B------:R-:W-:Y:S01]  /*1430*/  IADD3 R20, R24, 0xa0, RZ ;  /* 0x000000a018147810 */ /* 0x000fe20007ffe0ff */
[----:B------:R-:W-:Y:S02]  /*1440*/  FADD.FTZ R16, R16, R19 ;  /* 0x0000001310107221 */ /* 0x000fe40000010000 */
[----:B------:R-:W-:-:S04]  /*1450*/  IMAD.WIDE.U32 R18, R18, 0x4, R2 ;  /* 0x0000000412127825 */ /* 0x000fc800078e0002 */
[--C-:B------:R-:W-:Y:S02]  /*1460*/  IMAD.WIDE.U32 R20, R20, 0x4, R2.reuse ;  /* 0x0000000414147825 */ /* 0x100fe400078e0002 */
[----:B------:R-:W2:Y:S01]  /*1470*/  LDG.E.64 R18, desc[UR10][R18.64] ;  /* 0x0000000a12127981 */ /* 0x000ea2000c1e1b00 */
[----:B------:R-:W-:Y:S01]  /*1480*/  IADD3 R24, R24, 0xe0, RZ ;  /* 0x000000e018187810 */ /* 0x000fe20007ffe0ff */
        /* <DEDUP_REMOVED lines=15> */
.L_x_3121:
[----:B------:R-:W-:Y:S05]  /*1580*/  BSYNC B0 ;  /* 0x0000000000007941 */ /* 0x000fea0003800000 */
.L_x_3120:
[----:B------:R-:W0:Y:S01]  /*1590*/  SHFL.BFLY PT, R18, R19, 0x8, 0x1f ;  /* 0x0d001f0013127f89 */ /* 0x000e2200000e0000 */
[----:B------:R-:W-:Y:S01]  /*15a0*/  ULDC.64 UR12, c[0x0][0x240] ;  /* 0x00009000000c7ab9 */ /* 0x000fe20000000a00 */
[----:B------:R-:W-:Y:S01]  /*15b0*/  BSSY B0, `(.L_x_3122) ;  /* 0x000002b000007945 */ /* 0x000fe20003800000 */
[----:B------:R-:W-:Y:S01]  /*15c0*/  ISETP.EQ.U32.AND P1, PT, RZ, UR12, PT ;  /* 0x0000000cff007c0c */ /* 0x000fe2000bf22070 */
[----:B------:R-:W1:Y:S01]  /*15d0*/  SHFL.BFLY PT, R21, R16, 0x8, 0x1f ;  /* 0x0d001f0010157f89 */ /* 0x000e6200000e0000 */
[----:B------:R-:W2:Y:S01]  /*15e0*/  S2R R35, SR_TID.X ;  /* 0x0000000000237919 */ /* 0x000ea20000002100 */
[----:B0-----:R-:W-:Y:S01]  /*15f0*/  FADD.FTZ R17, R18, R19 ;  /* 0x0000001312117221 */ /* 0x001fe20000010000 */
[----:B-1----:R-:W-:-:S04]  /*1600*/  FADD.FTZ R21, R21, R16 ;  /* 0x0000001015157221 */ /* 0x002fc80000010000 */
[----:B------:R-:W0:Y:S01]  /*1610*/  SHFL.BFLY PT, R18, R17, 0x4, 0x1f ;  /* 0x0c801f0011127f89 */ /* 0x000e2200000e0000 */
[----:B--2---:R-:W-:Y:S01]  /*1620*/  LOP3.LUT P0, RZ, R35, 0xffffff0f, RZ, 0xc0, !PT ;  /* 0xffffff0f23ff7812 */ /* 0x004fe2000780c0ff */
[----:B0-----:R-:W-:Y:S02]  /*1630*/  FADD.FTZ R20, R17, R18 ;  /* 0x0000001211147221 */ /* 0x001fe40000010000 */
[----:B------:R-:W0:Y:S04]  /*1640*/  SHFL.BFLY PT, R18, R21, 0x4, 0x1f ;  /* 0x0c801f0015127f89 */ /* 0x000e2800000e0000 */
[----:B------:R-:W1:Y:S01]  /*1650*/  SHFL.BFLY PT, R23, R20, 0x2, 0x1f ;  /* 0x0c401f0014177f89 */ /* 0x000e6200000e0000 */
[----:B0-----:R-:W-:Y:S02]  /*1660*/  FADD.FTZ R22, R21, R18 ;  /* 0x0000001215167221 */ /* 0x001fe40000010000 */
[----:B------:R-:W0:Y:S01]  /*1670*/  S2R R21, SR_CTAID.X ;  /* 0x0000000000157919 */ /* 0x000e220000002500 */
[----:B-1----:R-:W-:-:S02]  /*1680*/  FADD.FTZ R23, R20, R23 ;  /* 0x0000001714177221 */ /* 0x002fc40000010000 */
[----:B------:R-:W1:Y:S04]  /*1690*/  SHFL.BFLY PT, R25, R22, 0x2, 0x1f ;  /* 0x0c401f0016197f89 */ /* 0x000e6800000e0000 */
[----:B------:R-:W2:Y:S01]  /*16a0*/  SHFL.BFLY PT, R24, R23, 0x1, 0x1f ;  /* 0x0c201f0017187f89 */ /* 0x000ea200000e0000 */
[----:B-1----:R-:W-:Y:S01]  /*16b0*/  FADD.FTZ R18, R22, R25 ;  /* 0x0000001916127221 */ /* 0x002fe20000010000 */
[----:B--2---:R-:W-:-:S04]  /*16c0*/  FADD.FTZ R16, R23, R24 ;  /* 0x0000001817107221 */ /* 0x004fc80000010000 */
[----:B------:R-:W1:Y:S01]  /*16d0*/  SHFL.BFLY PT, R19, R18, 0x1, 0x1f ;  /* 0x0c201f0012137f89 */ /* 0x000e6200000e0000 */
[----:B------:R-:W-:-:S04]  /*16e0*/  @!P0 FMUL.FTZ R16, R16, 1.6276042515528388321e-05 ;  /* 0x3788888910108820 */ /* 0x000fc80000410000 */
[----:B------:R-:W-:Y:S01]  /*16f0*/  @!P0 FMUL.FTZ R17, R16, R16 ;  /* 0x0000001010118220 */ /* 0x000fe20000410000 */
[----:B-1----:R-:W-:Y:S01]  /*1700*/  FADD.FTZ R24, R18, R19 ;  /* 0x0000001312187221 */ /* 0x002fe20000010000 */
[----:B------:R-:W-:-:S03]  /*1710*/  @!P0 SHF.R.U32.HI R19, RZ, 0x1, R35 ;  /* 0x00000001ff138819 */ /* 0x000fc60000011623 */
[----:B------:R-:W-:Y:S01]  /*1720*/  @!P0 FFMA.FTZ R17, R24, 1.6276042515528388321e-05, -R17 ;  /* 0x3788888918118823 */ /* 0x000fe20000010811 */
[----:B------:R-:W-:-:S04]  /*1730*/  @!P0 LOP3.LUT R19, R19, 0x7ffffff8, RZ, 0xc0, !PT ;  /* 0x7ffffff813138812 */ /* 0x000fc800078ec0ff */
[----:B------:R-:W-:-:S05]  /*1740*/  @!P0 FMNMX.FTZ R17, RZ, R17, !PT ;  /* 0x00000011ff118209 */ /* 0x000fca0007810000 */
[----:B------:R1:W-:Y:S01]  /*1750*/  @!P0 STS.64 [R19+UR6], R16 ;  /* 0x0000001013008988 */ /* 0x0003e20008000a06 */
[----:B------:R-:W-:Y:S01]  /*1760*/  BAR.SYNC.DEFER_BLOCKING 0x0 ;  /* 0x0000000000007b1d */ /* 0x000fe20000010000 */
[----:B0-----:R-:W-:-:S04]  /*1770*/  LOP3.LUT P0, RZ, R21, 0x7f, RZ, 0xc0, !PT ;  /* 0x0000007f15ff7812 */ /* 0x001fc8000780c0ff */
[----:B------:R-:W-:-:S04]  /*1780*/  ISETP.GT.U32.OR P0, PT, R35, 0xf, P0 ;  /* 0x0000000f2300780c */ /* 0x000fc80000704470 */
[----:B------:R-:W-:-:S13]  /*1790*/  ISETP.EQ.OR.EX P0, PT, RZ, UR13, P0, P1 ;  /* 0x0000000dff007c0c */ /* 0x000fda0008702710 */
[----:B-1----:R-:W-:Y:S05]  /*17a0*/  @P0 BRA `(.L_x_3123) ;  /* 0x00000000002c0947 */ /* 0x002fea0003800000 */
        /* <DEDUP_REMOVED lines=11> */
.L_x_3123:
[----:B------:R-:W-:Y:S05]  /*1860*/  BSYNC B0 ;  /* 0x0000000000007941 */ /* 0x000fea0003800000 */
.L_x_3122:
[----:B0-----:R-:W2:Y:S01]  /*1870*/  LDL R16, [R1+0x8] ;  /* 0x0000080001107983 */ /* 0x001ea20000100800 */
[----:B------:R-:W-:Y:S01]  /*1880*/  ULDC UR7, c[0x0][0x230] ;  /* 0x00008c0000077ab9 */ /* 0x000fe20000000800 */
[----:B-----5:R-:W-:Y:S01]  /*1890*/  HADD2.F32 R18, -RZ, R14.H0_H0 ;  /* 0x2000000eff127230 */ /* 0x020fe20000004100 */
[----:B------:R-:W-:Y:S01]  /*18a0*/  ULDC.64 UR12, c[0x0][0x210] ;  /* 0x00008400000c7ab9 */ /* 0x000fe20000000a00 */
[----:B------:R-:W-:Y:S01]  /*18b0*/  HADD2.F32 R19, -RZ, R12.H0_H0 ;  /* 0x2000000cff137230 */ /* 0x000fe20000004100 */
[----:B------:R-:W3:Y:S04]  /*18c0*/  LDL.LU R35, [R1+0x4] ;  /* 0x0000040001237983 */ /* 0x000ee80000300800 */
[----:B--2---:R-:W0:Y:S02]  /*18d0*/  LDS.64 R16, [R16+UR6] ;  /* 0x0000000610107984 */ /* 0x004e240008000a00 */
[----:B0-----:R-:W-:-:S06]  /*18e0*/  FADD.FTZ R17, R17, UR7 ;  /* 0x0000000711117e21 */ /* 0x001fcc0008010000 */
[----:B------:R-:W0:Y:S01]  /*18f0*/  MUFU.RSQ R17, R17 ;  /* 0x0000001100117308 */ /* 0x000e220000001400 */
[--C-:B------:R-:W-:Y:S01]  /*1900*/  FADD.FTZ R31, R31, -R16.reuse ;  /* 0x800000101f1f7221 */ /* 0x100fe20000010000 */
[--C-:B------:R-:W-:Y:S01]  /*1910*/  FADD.FTZ R6, R6, -R16.reuse ;  /* 0x8000001006067221 */ /* 0x100fe20000010000 */
[----:B------:R-:W-:Y:S02]  /*1920*/  FADD.FTZ R20, R10, -R16 ;  /* 0x800000100a147221 */ /* 0x000fe40000010000 */
[C---:B0-----:R-:W-:Y:S01]  /*1930*/  FMUL.FTZ R31, R17.reuse, R31 ;  /* 0x0000001f111f7220 */ /* 0x041fe20000410000 */
[----:B------:R-:W-:-:S03]  /*1940*/  FMUL.FTZ R10, R17, R6 ;  /* 0x00000006110a7220 */ /* 0x000fc60000410000 */
[--C-:B------:R-:W-:Y:S02]  /*1950*/  FFMA.FTZ R6, R18, R31, R19.reuse ;  /* 0x0000001f12067223 */ /* 0x100fe40000010013 */
[----:B------:R-:W2:Y:S01]  /*1960*/  LDL.LU R31, [R1] ;  /* 0x00000000011f7983 */ /* 0x000ea20000300800 */
[--C-:B------:R-:W-:Y:S01]  /*1970*/  FADD.FTZ R0, R0, -R16.reuse ;  /* 0x8000001000007221 */ /* 0x100fe20000010000 */
[----:B------:R-:W-:Y:S01]  /*1980*/  FMUL.FTZ R20, R17, R20 ;  /* 0x0000001411147220 */ /* 0x000fe20000410000 */
[----:B------:R-:W-:Y:S02]  /*1990*/  FADD.FTZ R22, R11, -R16 ;  /* 0x800000100b167221 */ /* 0x000fe40000010000 */
[----:B------:R-:W-:Y:S01]  /*19a0*/  FMUL.FTZ R0, R0, R17 ;  /* 0x0000001100007220 */ /* 0x000fe20000410000 */
[C-C-:B------:R-:W-:Y:S01]  /*19b0*/  FFMA.FTZ R10, R18.reuse, R10, R19.reuse ;  /* 0x0000000a120a7223 */ /* 0x140fe20000010013 */
[--C-:B------:R-:W-:Y:S02]  /*19c0*/  FFMA.FTZ R20, R18, R20, R19.reuse ;  /* 0x0000001412147223 */ /* 0x100fe40000010013 */
[----:B------:R-:W-:Y:S01]  /*19d0*/  FFMA.FTZ R0, R0, R18, R19 ;  /* 0x0000001200007223 */ /* 0x000fe20000010013 */
[----:B------:R-:W-:-:S02]  /*19e0*/  HADD2.F32 R18, -RZ, R14.H1_H1 ;  /* 0x3000000eff127230 */ /* 0x000fc40000004100 */
[----:B------:R-:W-:Y:S01]  /*19f0*/  FMUL.FTZ R22, R17, R22 ;  /* 0x0000001611167220 */ /* 0x000fe20000410000 */
[----:B------:R-:W-:Y:S02]  /*1a00*/  HADD2.F32 R19, -RZ, R12.H1_H1 ;  /* 0x3000000cff137230 */ /* 0x000fe40000004100 */
[--C-:B------:R-:W-:Y:S01]  /*1a10*/  FADD.FTZ R34, R34, -R16.reuse ;  /* 0x8000001022227221 */ /* 0x100fe20000010000 */
[--C-:B------:R-:W-:Y:S01]  /*1a20*/  FADD.FTZ R30, R30, -R16.reuse ;  /* 0x800000101e1e7221 */ /* 0x100fe20000010000 */
[----:B------:R-:W-:Y:S01]  /*1a30*/  FADD.FTZ R12, R7, -R16 ;  /* 0x80000010070c7221 */ /* 0x000fe20000010000 */
[--C-:B------:R-:W-:Y:S01]  /*1a40*/  FFMA.FTZ R11, R18, R22, R19.reuse ;  /* 0x00000016120b7223 */ /* 0x100fe20000010013 */
[C---:B------:R-:W-:Y:S01]  /*1a50*/  FMUL.FTZ R24, R17.reuse, R34 ;  /* 0x0000002211187220 */ /* 0x040fe20000410000 */
[C---:B------:R-:W-:Y:S01]  /*1a60*/  FMUL.FTZ R14, R17.reuse, R30 ;  /* 0x0000001e110e7220 */ /* 0x040fe20000410000 */
[----:B------:R-:W-:Y:S01]  /*1a70*/  FMUL.FTZ R12, R17, R12 ;  /* 0x0000000c110c7220 */ /* 0x000fe20000410000 */
[----:B------:R-:W-:Y:S01]  /*1a80*/  FMUL.FTZ R23, R11, -1.4426950216293334961 ;  /* 0xbfb8aa3b0b177820 */ /* 0x000fe20000410000 */
[--C-:B------:R-:W-:Y:S01]  /*1a90*/  FFMA.FTZ R24, R24, R18, R19.reuse ;  /* 0x0000001218187223 */ /* 0x100fe20000010013 */
[C-C-:B------:R-:W-:Y:S01]  /*1aa0*/  FFMA.FTZ R14, R18.reuse, R14, R19.reuse ;  /* 0x0000000e120e7223 */ /* 0x140fe20000010013 */
[----:B------:R-:W-:Y:S01]  /*1ab0*/  FFMA.FTZ R12, R18, R12, R19 ;  /* 0x0000000c120c7223 */ /* 0x000fe20000010013 */
[----:B------:R-:W-:-:S02]  /*1ac0*/  FMUL.FTZ R19, R20, -1.4426950216293334961 ;  /* 0xbfb8aa3b14137820 */ /* 0x000fc40000410000 */
[----:B------:R-:W0:Y:S08]  /*1ad0*/  MUFU.EX2 R23, R23 ;  /* 0x0000001700177308 */ /* 0x000e300000000800 */
[----:B------:R-:W1:Y:S01]  /*1ae0*/  MUFU.EX2 R19, R19 ;  /* 0x0000001300137308 */ /* 0x000e620000000800 */
[----:B0-----:R-:W-:-:S07]  /*1af0*/  FADD.FTZ R25, R23, 1 ;  /* 0x3f80000017197421 */ /* 0x001fce0000010000 */
[----:B------:R-:W0:Y:S01]  /*1b00*/  MUFU.RCP R18, R25 ;  /* 0x0000001900127308 */ /* 0x000e220000001000 */
[----:B-1----:R-:W-:-:S07]  /*1b10*/  FADD.FTZ R21, R19, 1 ;  /* 0x3f80000013157421 */ /* 0x002fce0000010000 */
[----:B------:R-:W1:Y:S01]  /*1b20*/  MUFU.RCP R7, R21 ;  /* 0x0000001500077308 */ /* 0x000e620000001000 */
[--C-:B------:R-:W-:Y:S01]  /*1b30*/  FADD.FTZ R22, R29, -R16.reuse ;  /* 0x800000101d167221 */ /* 0x100fe20000010000 */
[--C-:B------:R-:W-:Y:S01]  /*1b40*/  FADD.FTZ R30, R8, -R16.reuse ;  /* 0x80000010081e7221 */ /* 0x100fe20000010000 */
[--C-:B------:R-:W-:Y:S01]  /*1b50*/  FADD.FTZ R26, R26, -R16.reuse ;  /* 0x800000101a1a7221 */ /* 0x100fe20000010000 */
[----:B------:R-:W-:Y:S02]  /*1b60*/  HADD2.F32 R19, -RZ, R13.H0_H0 ;  /* 0x2000000dff137230 */ /* 0x000fe40000004100 */
[----:B0-----:R-:W-:Y:S01]  /*1b70*/  FMUL.FTZ R11, R11, R18 ;  /* 0x000000120b0b7220 */ /* 0x001fe20000410000 */
[----:B------:R-:W-:Y:S01]  /*1b80*/  FADD.FTZ R18, R33, -R16 ;  /* 0x8000001021127221 */ /* 0x000fe20000010000 */
[C---:B------:R-:W-:Y:S01]  /*1b90*/  FMUL.FTZ R8, R17.reuse, R22 ;  /* 0x0000001611087220 */ /* 0x040fe20000410000 */
[C---:B------:R-:W-:Y:S02]  /*1ba0*/  FMUL.FTZ R30, R17.reuse, R30 ;  /* 0x0000001e111e7220 */ /* 0x040fe40000410000 */
[----:B------:R-:W-:Y:S01]  /*1bb0*/  FMUL.FTZ R18, R17, R18 ;  /* 0x0000001211127220 */ /* 0x000fe20000410000 */
[----:B-1----:R-:W-:Y:S01]  /*1bc0*/  FMUL.FTZ R7, R20, R7 ;  /* 0x0000000714077220 */ /* 0x002fe20000410000 */
[----:B------:R-:W-:-:S02]  /*1bd0*/  HADD2.F32 R20, -RZ, R15.H0_H0 ;  /* 0x2000000fff147230 */ /* 0x000fc40000004100 */
[----:B------:R-:W-:-:S03]  /*1be0*/  FMUL.FTZ R26, R17, R26 ;  /* 0x0000001a111a7220 */ /* 0x000fc60000410000 */
[--C-:B------:R-:W-:Y:S01]  /*1bf0*/  FFMA.FTZ R22, R18, R20, R19.reuse ;  /* 0x0000001412167223 */ /* 0x100fe20000010013 */
[C-C-:B------:R-:W-:Y:S01]  /*1c00*/  FFMA.FTZ R18, R20.reuse, R8, R19.reuse ;  /* 0x0000000814127223 */ /* 0x140fe20000010013 */
[C-C-:B------:R-:W-:Y:S01]  /*1c10*/  FFMA.FTZ R8, R20.reuse, R30, R19.reuse ;  /* 0x0000001e14087223 */ /* 0x140fe20000010013 */
[----:B------:R-:W-:Y:S01]  /*1c20*/  FFMA.FTZ R19, R20, R26, R19 ;  /* 0x0000001a14137223 */ /* 0x000fe20000010013 */
[----:B------:R-:W-:-:S03]  /*1c30*/  HADD2.F32 R20, -RZ, R13.H1_H1 ;  /* 0x3000000dff147230 */ /* 0x000fc60000004100 */
[----:B------:R-:W-:Y:S01]  /*1c40*/  FMUL.FTZ R13, R19, -1.4426950216293334961 ;  /* 0xbfb8aa3b130d7820 */ /* 0x000fe20000410000 */
[--C-:B------:R-:W-:Y:S01]  /*1c50*/  FADD.FTZ R26, R27, -R16.reuse ;  /* 0x800000101b1a7221 */ /* 0x100fe20000010000 */
[----:B------:R-:W-:-:S04]  /*1c60*/  FADD.FTZ R32, R32, -R16 ;  /* 0x8000001020207221 */ /* 0x000fc80000010000 */
[----:B------:R-:W0:Y:S01]  /*1c70*/  MUFU.EX2 R13, R13 ;  /* 0x0000000d000d7308 */ /* 0x000e220000000800 */
[--C-:B------:R-:W-:Y:S01]  /*1c80*/  FADD.FTZ R28, R28, -R16.reuse ;  /* 0x800000101c1c7221 */ /* 0x100fe20000010000 */
[----:B------:R-:W-:Y:S01]  /*1c90*/  FADD.FTZ R16, R9, -R16 ;  /* 0x8000001009107221 */ /* 0x000fe20000010000 */
[----:B------:R-:W-:Y:S02]  /*1ca0*/  HADD2.F32 R9, -RZ, R15.H1_H1 ;  /* 0x3000000fff097230 */ /* 0x000fe40000004100 */
[----:B------:R-:W-:-:S04]  /*1cb0*/  FMUL.FTZ R15, R17, R26 ;  /* 0x0000001a110f7220 */ /* 0x000fc80000410000 */
[----:B------:R-:W-:Y:S01]  /*1cc0*/  FFMA.FTZ R15, R9, R15, R20 ;  /* 0x0000000f090f7223 */ /* 0x000fe20000010014 */
[----:B------:R-:W-:Y:S01]  /*1cd0*/  FMUL.FTZ R23, R17, R16 ;  /* 0x0000001011177220 */ /* 0x000fe20000410000 */
[----:B------:R-:W-:Y:S02]  /*1ce0*/  FMUL.FTZ R25, R24, -1.4426950216293334961 ;  /* 0xbfb8aa3b18197820 */ /* 0x000fe40000410000 */
[----:B------:R-:W-:Y:S01]  /*1cf0*/  FMUL.FTZ R16, R15, -1.4426950216293334961 ;  /* 0xbfb8aa3b0f107820 */ /* 0x000fe20000410000 */
[C---:B------:R-:W-:Y:S01]  /*1d00*/  FMUL.FTZ R21, R17.reuse, R32 ;  /* 0x0000002011157220 */ /* 0x040fe20000410000 */
[----:B------:R-:W-:Y:S01]  /*1d10*/  FMUL.FTZ R28, R17, R28 ;  /* 0x0000001c111c7220 */ /* 0x000fe20000410000 */
[----:B0-----:R-:W-:-:S03]  /*1d20*/  FADD.FTZ R30, R13, 1 ;  /* 0x3f8000000d1e7421 */ /* 0x001fc60000010000 */
[----:B------:R-:W0:Y:S01]  /*1d30*/  MUFU.EX2 R16, R16 ;  /* 0x0000001000107308 */ /* 0x000e220000000800 */
[--C-:B------:R-:W-:Y:S01]  /*1d40*/  FFMA.FTZ R17, R21, R9, R20.reuse ;  /* 0x0000000915117223 */ /* 0x100fe20000010014 */
[C-C-:B------:R-:W-:Y:S01]  /*1d50*/  FFMA.FTZ R28, R9.reuse, R28, R20.reuse ;  /* 0x0000001c091c7223 */ /* 0x140fe20000010014 */
[----:B------:R-:W-:Y:S01]  /*1d60*/  FFMA.FTZ R9, R9, R23, R20 ;  /* 0x0000001709097223 */ /* 0x000fe20000010014 */
[----:B------:R-:W-:-:S04]  /*1d70*/  FMUL.FTZ R23, R0, -1.4426950216293334961 ;  /* 0xbfb8aa3b00177820 */ /* 0x000fc80000410000 */
[----:B------:R-:W1:Y:S08]  /*1d80*/  MUFU.EX2 R25, R25 ;  /* 0x0000001900197308 */ /* 0x000e700000000800 */
[----:B------:R-:W4:Y:S08]  /*1d90*/  MUFU.RCP R26, R30 ;  /* 0x0000001e001a7308 */ /* 0x000f300000001000 */
[----:B------:R-:W3:Y:S01]  /*1da0*/  MUFU.EX2 R23, R23 ;  /* 0x0000001700177308 */ /* 0x000ee20000000800 */
[----:B------:R-:W-:Y:S01]  /*1db0*/  FMUL.FTZ R21, R22, -1.4426950216293334961 ;  /* 0xbfb8aa3b16157820 */ /* 0x000fe20000410000 */
[----:B0-----:R-:W-:Y:S01]  /*1dc0*/  FADD.FTZ R16, R16, 1 ;  /* 0x3f80000010107421 */ /* 0x001fe20000010000 */
[----:B-1----:R-:W-:Y:S01]  /*1dd0*/  FADD.FTZ R27, R25, 1 ;  /* 0x3f800000191b7421 */ /* 0x002fe20000010000 */
[----:B------:R-:W-:Y:S01]  /*1de0*/  FMUL.FTZ R25, R14, -1.4426950216293334961 ;  /* 0xbfb8aa3b0e197820 */ /* 0x000fe20000410000 */
[----:B------:R-:W-:Y:S01]  /*1df0*/  FMUL.FTZ R20, R17, -1.4426950216293334961 ;  /* 0xbfb8aa3b11147820 */ /* 0x000fe20000410000 */
[----:B----4-:R-:W-:Y:S01]  /*1e00*/  FMUL.FTZ R13, R19, R26 ;  /* 0x0000001a130d7220 */ /* 0x010fe20000410000 */
[----:B------:R-:W-:Y:S01]  /*1e10*/  FMUL.FTZ R26, R6, -1.4426950216293334961 ;  /* 0xbfb8aa3b061a7820 */ /* 0x000fe20000410000 */
[----:B------:R-:W-:Y:S01]  /*1e20*/  MUFU.EX2 R21, R21 ;  /* 0x0000001500157308 */ /* 0x000fe20000000800 */
[----:B---3--:R-:W-:-:S07]  /*1e30*/  FADD.FTZ R29, R23, 1 ;  /* 0x3f800000171d7421 */ /* 0x008fce0000010000 */
[----:B------:R-:W0:Y:S08]  /*1e40*/  MUFU.RCP R16, R16 ;  /* 0x0000001000107308 */ /* 0x000e300000001000 */
[----:B------:R-:W1:Y:S08]  /*1e50*/  MUFU.EX2 R26, R26 ;  /* 0x0000001a001a7308 */ /* 0x000e700000000800 */
[----:B------:R-:W-:Y:S08]  /*1e60*/  MUFU.EX2 R25, R25 ;  /* 0x0000001900197308 */ /* 0x000ff00000000800 */
[----:B------:R-:W3:Y:S08]  /*1e70*/  MUFU.EX2 R20, R20 ;  /* 0x0000001400147308 */ /* 0x000ef00000000800 */
[----:B------:R-:W4:Y:S08]  /*1e80*/  MUFU.RCP R27, R27 ;  /* 0x0000001b001b7308 */ /* 0x000f300000001000 */
[----:B------:R4:W4:Y:S01]  /*1e90*/  MUFU.RCP R23, R29 ;  /* 0x0000001d00177308 */ /* 0x0009220000001000 */
[----:B0-----:R-:W-:Y:S01]  /*1ea0*/  FMUL.FTZ R19, R15, R16 ;  /* 0x000000100f137220 */ /* 0x001fe20000410000 */
[----:B------:R-:W-:Y:S01]  /*1eb0*/  FMUL.FTZ R15, R18, -1.4426950216293334961 ;  /* 0xbfb8aa3b120f7820 */ /* 0x000fe20000410000 */
[----:B-1----:R-:W-:Y:S01]  /*1ec0*/  FADD.FTZ R26, R26, 1 ;  /* 0x3f8000001a1a7421 */ /* 0x002fe20000010000 */
[----:B---3--:R-:W-:Y:S01]  /*1ed0*/  FADD.FTZ R30, R20, 1 ;  /* 0x3f800000141e7421 */ /* 0x008fe20000010000 */
[----:B----4-:R-:W-:Y:S01]  /*1ee0*/  FADD.FTZ R29, R21, 1 ;  /* 0x3f800000151d7421 */ /* 0x010fe20000010000 */
[----:B------:R-:W-:Y:S01]  /*1ef0*/  FADD.FTZ R21, R25, 1 ;  /* 0x3f80000019157421 */ /* 0x000fe20000010000 */
[----:B------:R-:W-:-:S02]  /*1f00*/  FMUL.FTZ R24, R24, R27 ;  /* 0x0000001b18187220 */ /* 0x000fc40000410000 */
[----:B------:R-:W0:Y:S01]  /*1f10*/  MUFU.RCP R27, R26 ;  /* 0x0000001a001b7308 */ /* 0x000e220000001000 */
[----:B------:R-:W-:-:S07]  /*1f20*/  FMUL.FTZ R23, R0, R23 ;  /* 0x0000001700177220 */ /* 0x000fce0000410000 */
[----:B------:R-:W1:Y:S08]  /*1f30*/  MUFU.RCP R29, R29 ;  /* 0x0000001d001d7308 */ /* 0x000e700000001000 */
[----:B------:R-:W3:Y:S08]  /*1f40*/  MUFU.EX2 R15, R15 ;  /* 0x0000000f000f7308 */ /* 0x000ef00000000800 */
[----:B------:R-:W4:Y:S08]  /*1f50*/  MUFU.RCP R0, R30 ;  /* 0x0000001e00007308 */ /* 0x000f300000001000 */
[----:B------:R-:W4:Y:S01]  /*1f60*/  MUFU.RCP R21, R21 ;  /* 0x0000001500157308 */ /* 0x000f220000001000 */
[----:B------:R-:W-:Y:S01]  /*1f70*/  FMUL.FTZ R16, R28, -1.4426950216293334961 ;  /* 0xbfb8aa3b1c107820 */ /* 0x000fe20000410000 */
[----:B0-----:R-:W-:Y:S01]  /*1f80*/  FMUL.FTZ R6, R6, R27 ;  /* 0x0000001b06067220 */ /* 0x001fe20000410000 */
[----:B-1----:R-:W-:Y:S01]  /*1f90*/  FMUL.FTZ R22, R22, R29 ;  /* 0x0000001d16167220 */ /* 0x002fe20000410000 */
[----:B------:R-:W-:Y:S01]  /*1fa0*/  FMUL.FTZ R27, R8, -1.4426950216293334961 ;  /* 0xbfb8aa3b081b7820 */ /* 0x000fe20000410000 */
[----:B---3--:R-:W-:Y:S01]  /*1fb0*/  FADD.FTZ R29, R15, 1 ;  /* 0x3f8000000f1d7421 */ /* 0x008fe20000010000 */
[----:B------:R-:W-:Y:S01]  /*1fc0*/  FMUL.FTZ R20, R10, -1.4426950216293334961 ;  /* 0xbfb8aa3b0a147820 */ /* 0x000fe20000410000 */
[----:B----4-:R-:W-:Y:S01]  /*1fd0*/  FMUL.FTZ R0, R17, R0 ;  /* 0x0000000011007220 */ /* 0x010fe20000410000 */
[----:B------:R-:W-:Y:S01]  /*1fe0*/  FMUL.FTZ R17, R12, -1.4426950216293334961 ;  /* 0xbfb8aa3b0c117820 */ /* 0x000fe20000410000 */
[----:B------:R-:W0:Y:S01]  /*1ff0*/  MUFU.EX2 R16, R16 ;  /* 0x0000001000107308 */ /* 0x000e220000000800 */
[----:B------:R-:W-:Y:S01]  /*2000*/  FMUL.FTZ R26, R14, R21 ;  /* 0x000000150e1a7220 */ /* 0x000fe20000410000 */
[----:B------:R-:W-:-:S06]  /*2010*/  FMUL.FTZ R14, R9, -1.4426950216293334961 ;  /* 0xbfb8aa3b090e7820 */ /* 0x000fcc0000410000 */
[----:B------:R-:W1:Y:S08]  /*2020*/  MUFU.EX2 R27, R27 ;  /* 0x0000001b001b7308 */ /* 0x000e700000000800 */
[----:B------:R-:W3:Y:S08]  /*2030*/  MUFU.RCP R29, R29 ;  /* 0x0000001d001d7308 */ /* 0x000ef00000001000 */
[----:B------:R-:W4:Y:S08]  /*2040*/  MUFU.EX2 R17, R17 ;  /* 0x0000001100117308 */ /* 0x000f300000000800 */
[----:B------:R-:W2:Y:S08]  /*2050*/  MUFU.EX2 R14, R14 ;  /* 0x0000000e000e7308 */ /* 0x000eb00000000800 */
[----:B------:R-:W2:Y:S01]  /*2060*/  MUFU.EX2 R20, R20 ;  /* 0x0000001400147308 */ /* 0x000ea20000000800 */
[----:B0-----:R-:W-:Y:S01]  /*2070*/  FADD.FTZ R15, R16, 1 ;  /* 0x3f800000100f7421 */ /* 0x001fe20000010000 */
[----:B-1----:R-:W-:Y:S01]  /*2080*/  FADD.FTZ R30, R27, 1 ;  /* 0x3f8000001b1e7421 */ /* 0x002fe20000010000 */
[----:B---3--:R-:W-:Y:S01]  /*2090*/  FMUL.FTZ R27, R18, R29 ;  /* 0x0000001d121b7220 */ /* 0x008fe20000410000 */
[----:B----4-:R-:W-:Y:S01]  /*20a0*/  FADD.FTZ R25, R17, 1 ;  /* 0x3f80000011197421 */ /* 0x010fe20000010000 */
[----:B--2---:R-:W-:-:S03]  /*20b0*/  FADD.FTZ R29, R14, 1 ;  /* 0x3f8000000e1d7421 */ /* 0x004fc60000010000 */
[----:B------:R-:W0:Y:S01]  /*20c0*/  MUFU.RCP R15, R15 ;  /* 0x0000000f000f7308 */ /* 0x000e220000001000 */
[----:B------:R-:W-:-:S07]  /*20d0*/  FADD.FTZ R20, R20, 1 ;  /* 0x3f80000014147421 */ /* 0x000fce0000010000 */
[----:B------:R-:W-:Y:S08]  /*20e0*/  MUFU.RCP R25, R25 ;  /* 0x0000001900197308 */ /* 0x000ff00000001000 */
[----:B------:R-:W1:Y:S08]  /*20f0*/  MUFU.RCP R21, R20 ;  /* 0x0000001400157308 */ /* 0x000e700000001000 */
[----:B------:R-:W2:Y:S08]  /*2100*/  MUFU.RCP R18, R30 ;  /* 0x0000001e00127308 */ /* 0x000eb00000001000 */
[----:B------:R-:W3:Y:S01]  /*2110*/  MUFU.RCP R29, R29 ;  /* 0x0000001d001d7308 */ /* 0x000ee20000001000 */
[----:B------:R-:W-:Y:S01]  /*2120*/  LEA R14, P0, R2, UR12, 0x1 ;  /* 0x0000000c020e7c11 */ /* 0x000fe2000f8008ff */
[----:B0-----:R-:W-:Y:S01]  /*2130*/  FMUL.FTZ R28, R28, R15 ;  /* 0x0000000f1c1c7220 */ /* 0x001fe20000410000 */
[----:B------:R-:W-:-:S02]  /*2140*/  LEA R16, P1, R3, UR12, 0x1 ;  /* 0x0000000c03107c11 */ /* 0x000fc4000f8208ff */
[----:B------:R-:W-:Y:S02]  /*2150*/  LEA.HI.X R15, R2, UR13, R36, 0x1, P0 ;  /* 0x0000000d020f7c11 */ /* 0x000fe400080f0c24 */
[----:B------:R-:W-:Y:S01]  /*2160*/  LEA R2, P0, R4, UR12, 0x1 ;  /* 0x0000000c04027c11 */ /* 0x000fe2000f8008ff */
[----:B-1----:R-:W-:Y:S01]  /*2170*/  FMUL.FTZ R10, R10, R21 ;  /* 0x000000150a0a7220 */ /* 0x002fe20000410000 */
[----:B------:R-:W-:Y:S01]  /*2180*/  F2FP.F16.F32.PACK_AB R23, R24, R23 ;  /* 0x000000171817723e */ /* 0x000fe200000000ff */
[----:B------:R-:W-:Y:S01]  /*2190*/  FMUL.FTZ R25, R12, R25 ;  /* 0x000000190c197220 */ /* 0x000fe20000410000 */
[----:B--2---:R-:W-:Y:S01]  /*21a0*/  FMUL.FTZ R18, R8, R18 ;  /* 0x0000001208127220 */ /* 0x004fe20000410000 */
[----:B------:R-:W-:Y:S02]  /*21b0*/  LEA.HI.X R17, R3, UR13, R37, 0x1, P1 ;  /* 0x0000000d03117c11 */ /* 0x000fe400088f0c25 */
[----:B------:R-:W-:Y:S01]  /*21c0*/  LEA R20, P1, R5, UR12, 0x1 ;  /* 0x0000000c05147c11 */ /* 0x000fe2000f8208ff */
[----:B---3--:R-:W-:Y:S01]  /*21d0*/  FMUL.FTZ R29, R9, R29 ;  /* 0x0000001d091d7220 */ /* 0x008fe20000410000 */
[----:B------:R-:W-:-:S02]  /*21e0*/  LEA.HI.X R3, R4, UR13, R31, 0x1, P0 ;  /* 0x0000000d04037c11 */ /* 0x000fc400080f0c1f */
[----:B------:R-:W-:Y:S02]  /*21f0*/  F2FP.F16.F32.PACK_AB R0, R0, R22 ;  /* 0x000000160000723e */ /* 0x000fe400000000ff */
[----:B------:R-:W-:Y:S02]  /*2200*/  PRMT R4, R23, 0x7632, R4 ;  /* 0x0000763217047816 */ /* 0x000fe40000000004 */
[----:B------:R-:W-:Y:S02]  /*2210*/  F2FP.F16.F32.PACK_AB R6, R26, R6 ;  /* 0x000000061a06723e */ /* 0x000fe400000000ff */
[----:B------:R-:W-:Y:S02]  /*2220*/  F2FP.F16.F32.PACK_AB R27, R28, R27 ;  /* 0x0000001b1c1b723e */ /* 0x000fe400000000ff */
[----:B------:R-:W-:Y:S02]  /*2230*/  F2FP.F16.F32.PACK_AB R10, R25, R10 ;  /* 0x0000000a190a723e */ /* 0x000fe400000000ff */
[----:B------:R-:W-:-:S02]  /*2240*/  F2FP.F16.F32.PACK_AB R18, R29, R18 ;  /* 0x000000121d12723e */ /* 0x000fc400000000ff */
[----:B------:R-:W-:Y:S01]  /*2250*/  LEA.HI.X R21, R5, UR13, R35, 0x1, P1 ;  /* 0x0000000d05157c11 */ /* 0x000fe200088f0c23 */
[----:B------:R0:W-:Y:S01]  /*2260*/  STG.E.U16 desc[UR10][R14.64+0x2], R4 ;  /* 0x000002040e007986 */ /* 0x0001e2000c10150a */
[----:B------:R-:W-:Y:S01]  /*2270*/  PRMT R5, R0, 0x7632, R5 ;  /* 0x0000763200057816 */ /* 0x000fe20000000005 */
[----:B------:R-:W-:Y:S01]  /*2280*/  UIADD3 UR9, UP0, UR9, 0x2, URZ ;  /* 0x0000000209097890 */ /* 0x000fe2000ff1e03f */
[----:B------:R-:W-:Y:S01]  /*2290*/  PRMT R8, R6, 0x7632, R8 ;  /* 0x0000763206087816 */ /* 0x000fe20000000008 */
[----:B------:R1:W-:Y:S01]  /*22a0*/  STG.E.U16 desc[UR10][R14.64+0x4], R0 ;  /* 0x000004000e007986 */ /* 0x0003e2000c10150a */
[----:B------:R-:W-:Y:S01]  /*22b0*/  PRMT R9, R27, 0x7632, R9 ;  /* 0x000076321b097816 */ /* 0x000fe20000000009 */
[----:B------:R-:W-:Y:S01]  /*22c0*/  ULDC.64 UR12, c[0x0][0x238] ;  /* 0x00008e00000c7ab9 */ /* 0x000fe20000000a00 */
[----:B------:R-:W-:Y:S01]  /*22d0*/  F2FP.F16.F32.PACK_AB R7, R11, R7 ;  /* 0x000000070b07723e */ /* 0x000fe200000000ff */
[----:B------:R-:W-:Y:S01]  /*22e0*/  STG.E.U16 desc[UR10][R14.64], R23 ;  /* 0x000000170e007986 */ /* 0x000fe2000c10150a */
[----:B------:R-:W-:-:S02]  /*22f0*/  F2FP.F16.F32.PACK_AB R13, R19, R13 ;  /* 0x0000000d130d723e */ /* 0x000fc400000000ff */
[----:B0-----:R-:W-:Y:S01]  /*2300*/  PRMT R4, R18, 0x7632, R4 ;  /* 0x0000763212047816 */ /* 0x001fe20000000004 */
[----:B------:R-:W-:Y:S01]  /*2310*/  STG.E.U16 desc[UR10][R14.64+0x6], R5 ;  /* 0x000006050e007986 */ /* 0x000fe2000c10150a */
[----:B-1----:R-:W-:-:S03]  /*2320*/  PRMT R0, R10, 0x7632, R0 ;  /* 0x000076320a007816 */ /* 0x002fc60000000000 */
[----:B------:R-:W-:Y:S01]  /*2330*/  STG.E.U16 desc[UR10][R16.64], R6 ;  /* 0x0000000610007986 */ /* 0x000fe2000c10150a */
[----:B------:R-:W-:-:S03]  /*2340*/  UIADD3.X UR5, URZ, UR5, URZ, UP0, !UPT ;  /* 0x000000053f057290 */ /* 0x000fc600087fe43f */
[----:B------:R-:W-:Y:S01]  /*2350*/  STG.E.U16 desc[UR10][R16.64+0x2], R8 ;  /* 0x0000020810007986 */ /* 0x000fe2000c10150a */
[----:B------:R-:W-:-:S03]  /*2360*/  UISETP.GE.U32.AND UP0, UPT, UR9, UR12, UPT ;  /* 0x0000000c0900728c */ /* 0x000fc6000bf06070 */
[----:B------:R-:W-:Y:S04]  /*2370*/  STG.E.U16 desc[UR10][R16.64+0x4], R27 ;  /* 0x0000041b10007986 */ /* 0x000fe8000c10150a */
[----:B------:R-:W-:Y:S04]  /*2380*/  STG.E.U16 desc[UR10][R16.64+0x6], R9 ;  /* 0x0000060910007986 */ /* 0x000fe8000c10150a */
[----:B------:R0:W-:Y:S04]  /*2390*/  STG.E.U16 desc[UR10][R2.64], R10 ;  /* 0x0000000a02007986 */ /* 0x0001e8000c10150a */
[----:B------:R-:W-:Y:S04]  /*23a0*/  STG.E.U16 desc[UR10][R2.64+0x2], R0 ;  /* 0x0000020002007986 */ /* 0x000fe8000c10150a */
[----:B------:R-:W-:Y:S04]  /*23b0*/  STG.E.U16 desc[UR10][R2.64+0x4], R18 ;  /* 0x0000041202007986 */ /* 0x000fe8000c10150a */
[----:B------:R1:W-:Y:S01]  /*23c0*/  STG.E.U16 desc[UR10][R2.64+0x6], R4 ;  /* 0x0000060402007986 */ /* 0x0003e2000c10150a */
[----:B0-----:R-:W-:Y:S01]  /*23d0*/  PRMT R10, R13, 0x7632, R10 ;  /* 0x000076320d0a7816 */ /* 0x001fe2000000000a */
[----:B------:R-:W-:-:S02]  /*23e0*/  UISETP.GE.AND.EX UP0, UPT, UR5, UR13, UPT, UP0 ;  /* 0x0000000d0500728c */ /* 0x000fc4000bf06300 */
[----:B------:R2:W-:Y:S01]  /*23f0*/  STG.E.U16 desc[UR10][R20.64], R7 ;  /* 0x0000000714007986 */ /* 0x0005e2000c10150a */
[----:B-1----:R-:W-:-:S03]  /*2400*/  PRMT R3, R7, 0x7632, R3 ;  /* 0x0000763207037816 */ /* 0x002fc60000000003 */
[----:B------:R2:W-:Y:S04]  /*2410*/  STG.E.U16 desc[UR10][R20.64+0x4], R13 ;  /* 0x0000040d14007986 */ /* 0x0005e8000c10150a */
[----:B------:R2:W-:Y:S04]  /*2420*/  STG.E.U16 desc[UR10][R20.64+0x2], R3 ;  /* 0x0000020314007986 */ /* 0x0005e8000c10150a */
[----:B------:R2:W-:Y:S01]  /*2430*/  STG.E.U16 desc[UR10][R20.64+0x6], R10 ;  /* 0x0000060a14007986 */ /* 0x0005e2000c10150a */
[----:B------:R-:W-:Y:S01]  /*2440*/  PLOP3.LUT P0, PT, PT, PT, UP0, 0x80, 0x0 ;  /* 0x000000000000781c */ /* 0x000fe20003f0f008 */
[----:B------:R-:W-:-:S12]  /*2450*/  ULOP3.LUT UR4, UR4, 0x1, URZ, 0x3c, !UPT ;  /* 0x0000000104047892 */ /* 0x000fd8000f8e3c3f */
[----:B--2---:R-:W-:Y:S05]  /*2460*/  @!P0 BRA `(.L_x_3124) ;  /* 0xffffffdc00548947 */ /* 0x004fea000383ffff */
[----:B------:R-:W-:Y:S05]  /*2470*/  EXIT ;  /* 0x000000000000794d */ /* 0x000fea0003800000 */
.L_x_3125:
        /* <DEDUP_REMOVED lines=16> */
.L_x_3241:


//--------------------- .text._ZN13group_norm_v214gn_cuda_kernelI6__halfLi480ELi1ELi16ELi60ELi1024ELb1ELi16ELi960ELi960ELi4ELb1ELi2ELb0ELb0ENS_16CompileConditionILi900EEEEEvPT_PKS4_S7_S7_flPfS8_Pj --------------------------
	.section	.text._ZN13group_norm_v214gn_cuda_kernelI6__halfLi480ELi1ELi16ELi60ELi1024ELb1ELi16ELi960ELi960ELi4ELb1ELi2ELb0ELb0ENS_16CompileConditionILi900EEEEEvPT_PKS4_S7_S7_flPfS8_Pj,"ax",@progbits
	.align	128
        .global         _ZN13group_norm_v214gn_cuda_kernelI6__halfLi480ELi1ELi16ELi60ELi1024ELb1ELi16ELi960ELi960ELi4ELb1ELi2ELb0ELb0ENS_16CompileConditionILi900EEEEEvPT_PKS4_S7_S7_flPfS8_Pj
        .type           _ZN13group_norm_v214gn_cuda_kernelI6__halfLi480ELi1ELi16ELi60ELi1024ELb1ELi16ELi960ELi960ELi4ELb1ELi2ELb0ELb0ENS_16CompileConditionILi900EEEEEvPT_PKS4_S7_S7_flPfS8_Pj,@function
        .size           _ZN13group_norm_v214gn_cuda_kernelI6__halfLi480ELi1ELi16ELi60ELi1024ELb1ELi16ELi960ELi960ELi4ELb1ELi2ELb0ELb0ENS_16CompileConditionILi900EEEEEvPT_PKS4_S7_S7_flPfS8_Pj,(.L_x_3242 - _ZN13group_norm_v214gn_cuda_kernelI6__halfLi480ELi1ELi16ELi60ELi1024ELb1ELi16ELi960ELi960ELi4ELb1ELi2ELb0ELb0ENS_16CompileConditionILi900EEEEEvPT_PKS4_S7_S7_flPfS8_Pj)
        .other          _ZN13group_norm_v214gn_cuda_kernelI6__halfLi480ELi1ELi16ELi60ELi1024ELb1ELi16ELi960ELi960ELi4ELb1ELi2ELb0ELb0ENS_16CompileConditionILi900EEEEEvPT_PKS4_S7_S7_flPfS8_Pj,@"STO_CUDA_ENTRY STV_DEFAULT"
_ZN13group_norm_v214gn_cuda_kernelI6__halfLi480ELi1ELi16ELi60ELi1024ELb1ELi16ELi960ELi960ELi4ELb1ELi2ELb0ELb0ENS_16CompileConditionILi900EEEEEvPT_PKS4_S7_S7_flPfS8_Pj:
.text._ZN13group_norm_v214gn_cuda_kernelI6__halfLi480ELi1ELi16ELi60ELi1024ELb1ELi16ELi960ELi960ELi4ELb1ELi2ELb0ELb0ENS_16CompileConditionILi900EEEEEvPT_PKS4_S7_S7_flPfS8_Pj:
        /* <DEDUP_REMOVED lines=12> */
[----:B------:R-:W-:Y:S01]  /*00c0*/  HFMA2.MMA R22, -RZ, RZ, 0, 0 ;  /* 0x00000000ff167435 */ /* 0x000fe200000001ff */
[----:B------:R-:W-:Y:S02]  /*00d0*/  MOV R20, UR8 ;  /* 0x0000000800147c02 */ /* 0x000fe40008000f00 */
[----:B------:R-:W-:Y:S01]  /*00e0*/  MOV R53, RZ ;  /* 0x000000ff00357202 */ /* 0x000fe20000000f00 */
[----:B-1----:R-:W-:-:S02]  /*00f0*/  ULEA UR6, UR5, UR4, 0x18 ;  /* 0x0000000405067291 */ /* 0x002fc4000f8ec03f */
[----:B------:R-:W-:-:S04]  /*0100*/  UIADD3 UR4, UR4, 0x1680, URZ ;  /* 0x0000168004047890 */ /* 0x000fc8000fffe03f */
[----:B------:R-:W-:Y:S01]  /*0110*/  MOV R17, UR6 ;  /* 0x0000000600117c02 */ /* 0x000fe20008000f00 */
[----:B0-----:R-:W-:Y:S01]  /*0120*/  IMAD.WIDE.U32 R2, R18, -0x77777777, RZ ;  /* 0x8888888912027825 */ /* 0x001fe200078e00ff */
[--C-:B------:R-:W-:Y:S01]  /*0130*/  SHF.R.U32.HI R0, RZ, 0x1, R18.reuse ;  /* 0x00000001ff007819 */ /* 0x100fe20000011612 */
[----:B------:R-:W-:Y:S01]  /*0140*/  ULDC.64 UR6, c[0x0][0x250] ;  /* 0x0000940000067ab9 */ /* 0x000fe20000000a00 */
[----:B------:R-:W-:Y:S01]  /*0150*/  ULEA UR4, UR5, UR4, 0x18 ;  /* 0x0000000405047291 */ /* 0x000fe2000f8ec03f */
[----:B--2---:R-:W-:Y:S01]  /*0160*/  LOP3.LUT R82, R6, 0x3f, RZ, 0xc0, !PT ;  /* 0x0000003f06527812 */ /* 0x004fe200078ec0ff */
[----:B------:R-:W-:Y:S01]  /*0170*/  ULEA UR6, UP0, UR8, UR6, 0x2 ;  /* 0x0000000608067291 */ /* 0x000fe2000f80103f */
[----:B------:R-:W-:Y:S02]  /*0180*/  SHF.R.U32.HI R4, RZ, 0x7, R3 ;  /* 0x00000007ff047819 */ /* 0x000fe40000011603 */
[C---:B------:R-:W-:Y:S01]  /*0190*/  SHF.L.U32 R5, R0.reuse, 0x6, RZ ;  /* 0x0000000600057819 */ /* 0x040fe200000006ff */
[----:B------:R-:W-:Y:S01]  /*01a0*/  IMAD R0, R0, 0x3c, RZ ;  /* 0x0000003c00007824 */ /* 0x000fe200078e02ff */
[----:B------:R-:W-:Y:S01]  /*01b0*/  ISETP.NE.AND P1, PT, R6, RZ, PT ;  /* 0x000000ff0600720c */ /* 0x000fe20003f25270 */
[----:B------:R-:W-:Y:S01]  /*01c0*/  IMAD R2, R4, -0xf0, R18 ;  /* 0xffffff1004027824 */ /* 0x000fe200078e0212 */
[----:B------:R-:W-:Y:S01]  /*01d0*/  LOP3.LUT P0, RZ, R6, 0x3f, RZ, 0xc0, !PT ;  /* 0x0000003f06ff7812 */ /* 0x000fe2000780c0ff */
[----:B------:R-:W-:Y:S01]  /*01e0*/  ULEA.HI.X UR7, UR8, UR7, URZ, 0x2, UP0 ;  /* 0x0000000708077291 */ /* 0x000fe200080f143f */
[----:B------:R-:W-:Y:S01]  /*01f0*/  IADD3 R16, R0, 0x34, RZ ;  /* 0x0000003400107810 */ /* 0x000fe20007ffe0ff */
[C---:B------:R-:W-:Y:S01]  /*0200*/  IMAD R81, R2.reuse, 0x18, R17 ;  /* 0x0000001802517824 */ /* 0x040fe200078e0211 */
[----:B------:R-:W-:Y:S01]  /*0210*/  LOP3.LUT R82, R5, 0xffffffc0, R82, 0xe2, !PT ;  /* 0xffffffc005527812 */ /* 0x000fe200078ee252 */
[----:B------:R-:W-:Y:S01]  /*0220*/  IMAD.WIDE.U32 R2, R2, -0x77777777, RZ ;  /* 0x8888888902027825 */ /* 0x000fe200078e00ff */
[----:B------:R-:W-:-:S02]  /*0230*/  IADD3 R5, R0, 0x8, RZ ;  /* 0x0000000800057810 */ /* 0x000fc40007ffe0ff */
[----:B------:R-:W-:Y:S02]  /*0240*/  LEA R81, R4, R81, 0x3 ;  /* 0x0000005104517211 */ /* 0x000fe400078e18ff */
        /* <DEDUP_REMOVED lines=11> */
[----:B------:R-:W-:Y:S02]  /*0300*/  SHF.R.U32.HI R2, RZ, 0x2, R0 ;  /* 0x00000002ff027819 */ /* 0x000fe40000011600 */
[----:B------:R-:W-:Y:S02]  /*0310*/  SHF.R.U32.HI R16, RZ, 0x2, R16 ;  /* 0x00000002ff107819 */ /* 0x000fe40000011610 */
[----:B------:R-:W-:Y:S01]  /*0320*/  LOP3.LUT R80, R3, 0xf8, RZ, 0xc0, !PT ;  /* 0x000000f803507812 */ /* 0x000fe200078ec0ff */
[--C-:B------:R-:W-:Y:S01]  /*0330*/  IMAD R2, R2, 0x18, R17.reuse ;  /* 0x0000001802027824 */ /* 0x100fe200078e0211 */
[----:B------:R-:W-:Y:S01]  /*0340*/  IADD3 R0, R0, 0x38, RZ ;  /* 0x0000003800007810 */ /* 0x000fe20007ffe0ff */
[----:B------:R-:W-:Y:S01]  /*0350*/  IMAD R16, R16, 0x18, R17 ;  /* 0x0000001810107824 */ /* 0x000fe200078e0211 */
[----:B------:R-:W-:Y:S02]  /*0360*/  SHF.L.U32 R3, R18, 0x3, RZ ;  /* 0x0000000312037819 */ /* 0x000fe400000006ff */
[----:B------:R-:W-:-:S02]  /*0370*/  SHF.R.U32.HI R4, RZ, 0x2, R4 ;  /* 0x00000002ff047819 */ /* 0x000fc40000011604 */
[----:B------:R-:W-:Y:S02]  /*0380*/  SHF.R.U32.HI R5, RZ, 0x2, R5 ;  /* 0x00000002ff057819 */ /* 0x000fe40000011605 */
        /* <DEDUP_REMOVED lines=22> */
[----:B------:R-:W-:Y:S01]  /*04f0*/  LOP3.LUT R3, R3, 0x8, RZ, 0xc0, !PT ;  /* 0x0000000803037812 */ /* 0x000fe200078ec0ff */
[--C-:B------:R-:W-:Y:S01]  /*0500*/  IMAD R28, R15, 0x18, R17.reuse ;  /* 0x000000180f1c7824 */ /* 0x100fe200078e0211 */
[----:B------:R-:W-:Y:S01]  /*0510*/  ISETP.GT.U32.OR P0, PT, R18, 0xf, P0 ;  /* 0x0000000f1200780c */ /* 0x000fe20000704470 */
[----:B------:R-:W-:Y:S01]  /*0520*/  IMAD R0, R0, 0x18, R17 ;  /* 0x0000001800007824 */ /* 0x000fe200078e0211 */
[----:B------:R-:W-:-:S02]  /*0530*/  IADD3 R26, R3, R16, RZ ;  /* 0x00000010031a7210 */ /* 0x000fc40007ffe0ff */
[----:B------:R-:W-:Y:S02]  /*0540*/  MOV R16, 0x7fffffc1 ;  /* 0x7fffffc100107802 */ /* 0x000fe40000000f00 */
        /* <DEDUP_REMOVED lines=13> */
[----:B------:R-:W-:Y:S02]  /*0620*/  IADD3 R24, R3, R0, RZ ;  /* 0x0000000003187210 */ /* 0x000fe40007ffe0ff */
[----:B------:R-:W-:Y:S02]  /*0630*/  ISETP.EQ.OR.EX P0, PT, RZ, UR11, P0, P2 ;  /* 0x0000000bff007c0c */ /* 0x000fe40008702720 */
[----:B------:R-:W-:Y:S02]  /*0640*/  SHF.R.S32.HI R18, RZ, 0x1f, R18 ;  /* 0x0000001fff127819 */ /* 0x000fe40000011412 */
[----:B------:R-:W-:-:S02]  /*0650*/  SEL R16, R16, 0x1, !P1 ;  /* 0x0000000110107807 */ /* 0x000fc40004800000 */
[----:B------:R-:W-:Y:S02]  /*0660*/  MOV R114, UR6 ;  /* 0x0000000600727c02 */ /* 0x000fe40008000f00 */
[----:B------:R-:W-:Y:S01]  /*0670*/  MOV R115, UR7 ;  /* 0x0000000700737c02 */ /* 0x000fe20008000f00 */
[----:B------:R-:W-:-:S06]  /*0680*/  ULDC.64 UR6, c[0x0][0x208] ;  /* 0x0000820000067ab9 */ /* 0x000fcc0000000a00 */
.L_x_3134:
[----:B0-----:R-:W0:Y:S01]  /*0690*/  S2R R91, SR_TID.X ;  /* 0x00000000005b7919 */ /* 0x001e220000002100 */
        /* <DEDUP_REMOVED lines=155> */
[----:B------:R-:W-:Y:S01]  /*1050*/  HADD2.F32 R107, -RZ, R63.H1_H1 ;  /* 0x3000003fff6b7230 */ /* 0x000fe20000004100 */
[----:B------:R-:W-:Y:S01]  /*1060*/  CS2R R62, SRZ ;  /* 0x00000000003e7805 */ /* 0x000fe2000001ff00 */
        /* <DEDUP_REMOVED lines=64> */
.L_x_3127:
[----:B------:R-:W-:Y:S05]  /*1470*/  BSYNC B0 ;  /* 0x0000000000007941 */ /* 0x000fea0003800000 */
.L_x_3126:
[----:B--2---:R-:W0:Y:S01]  /*1480*/  SHFL.BFLY PT, R55, R62, 0x1, 0x1f ;  /* 0x0c201f003e377f89 */ /* 0x004e2200000e0000 */
[----:B------:R-:W-:Y:S01]  /*1490*/  @!P1 IMAD R119, R119, R22, UR8 ;  /* 0x0000000877779e24 */ /* 0x000fe2000f8e0216 */
[C---:B------:R-:W-:Y:S02]  /*14a0*/  ISETP.NE.AND P3, PT, R91.reuse, RZ, PT ;  /* 0x000000ff5b00720c */ /* 0x040fe40003f65270 */
[----:B------:R-:W1:Y:S01]  /*14b0*/  SHFL.BFLY PT, R60, R63, 0x1, 0x1f ;  /* 0x0c201f003f3c7f89 */ /* 0x000e6200000e0000 */
[----:B------:R-:W-:Y:S02]  /*14c0*/  ISETP.GT.U32.AND P2, PT, R91, 0xff, PT ;  /* 0x000000ff5b00780c */ /* 0x000fe40003f44070 */
[----:B------:R-:W-:Y:S02]  /*14d0*/  @!P1 LEA R119, R119, R82, 0xa ;  /* 0x0000005277779211 */ /* 0x000fe400078e50ff */
[----:B------:R-:W-:Y:S02]  /*14e0*/  MOV R66, RZ ;  /* 0x000000ff00427202 */ /* 0x000fe40000000f00 */
[----:B------:R-:W-:-:S05]  /*14f0*/  @!P1 SHF.L.U32 R119, R119, 0x1, RZ ;  /* 0x0000000177779819 */ /* 0x000fca00000006ff */
[----:B------:R-:W-:-:S04]  /*1500*/  @!P1 IMAD.WIDE.U32 R116, R119, 0x4, R116 ;  /* 0x0000000477749825 */ /* 0x000fc800078e0074 */
[----:B0-----:R-:W-:Y:S01]  /*1510*/  FADD.FTZ R54, R55, R62 ;  /* 0x0000003e37367221 */ /* 0x001fe20000010000 */
[----:B-1----:R-:W-:Y:S01]  /*1520*/  FADD.FTZ R55, R60, R63 ;  /* 0x0000003f3c377221 */ /* 0x002fe20000010000 */
[----:B------:R-:W-:-:S04]  /*1530*/  HFMA2.MMA R60, -RZ, RZ, 0, 0 ;  /* 0x00000000ff3c7435 */ /* 0x000fc800000001ff */
[----:B------:R0:W-:Y:S01]  /*1540*/  @!P1 STG.E.64 desc[UR6][R116.64], R54 ;  /* 0x0000003674009986 */ /* 0x0001e2000c101b06 */
[----:B------:R-:W-:Y:S06]  /*1550*/  BAR.SYNC.DEFER_BLOCKING 0x0 ;  /* 0x0000000000007b1d */ /* 0x000fec0000010000 */
[----:B------:R-:W-:Y:S05]  /*1560*/  @P3 BRA `(.L_x_3128) ;  /* 0x0000000000543947 */ /* 0x000fea0003800000 */
[----:B0-----:R-:W0:Y:S01]  /*1570*/  S2R R54, SR_LANEID ;  /* 0x0000000000367919 */ /* 0x001e220000000000 */
[----:B------:R-:W-:Y:S02]  /*1580*/  VOTEU.ANY UR5, UPT, PT ;  /* 0x0000000000057886 */ /* 0x000fe400038e0100 */
[----:B------:R-:W0:Y:S01]  /*1590*/  FLO.U32 R61, UR5 ;  /* 0x00000005003d7d00 */ /* 0x000e2200080e0000 */
[----:B------:R-:W-:-:S06]  /*15a0*/  UPOPC UR9, UR5 ;  /* 0x00000005000972bf */ /* 0x000fcc0008000000 */
[----:B------:R-:W-:Y:S01]  /*15b0*/  IMAD R55, R16, UR9, RZ ;  /* 0x0000000910377c24 */ /* 0x000fe2000f8e02ff */
[----:B0-----:R-:W-:-:S13]  /*15c0*/  ISETP.EQ.U32.AND P1, PT, R61, R54, PT ;  /* 0x000000363d00720c */ /* 0x001fda0003f22070 */
        /* <DEDUP_REMOVED lines=9> */
.L_x_3129:
[----:B------:R-:W2:Y:S04]  /*1660*/  LD.E.STRONG.GPU R55, desc[UR6][R114.64] ;  /* 0x0000000672377980 */ /* 0x000ea8000c10f900 */
[----:B--2---:R-:W-:Y:S01]  /*1670*/  CCTL.IVALL ;  /* 0x00000000ff00798f */ /* 0x004fe20002000000 */
[----:B------:R-:W-:Y:S05]  /*1680*/  YIELD ;  /* 0x0000000000007946 */ /* 0x000fea0003800000 */
[----:B------:R-:W-:-:S04]  /*1690*/  LOP3.LUT R55, R55, R54, RZ, 0x3c, !PT ;  /* 0x0000003637377212 */ /* 0x000fc800078e3cff */
[----:B------:R-:W-:-:S13]  /*16a0*/  ISETP.GT.AND P1, PT, R55, -0x1, PT ;  /* 0xffffffff3700780c */ /* 0x000fda0003f24270 */
[----:B------:R-:W-:Y:S05]  /*16b0*/  @P1 BRA `(.L_x_3129) ;  /* 0xfffffffc00e81947 */ /* 0x000fea000383ffff */
.L_x_3128:
        /* <DEDUP_REMOVED lines=32> */
.L_x_3131:
[----:B------:R-:W-:Y:S05]  /*18c0*/  BSYNC B0 ;  /* 0x0000000000007941 */ /* 0x000fea0003800000 */
.L_x_3130:
        /* <DEDUP_REMOVED lines=35> */
.L_x_3133:
[----:B------:R-:W-:Y:S05]  /*1b00*/  BSYNC B0 ;  /* 0x0000000000007941 */ /* 0x000fea0003800000 */
.L_x_3132:
[----:B01----:R-:W0:Y:S01]  /*1b10*/  LDS.64 R54, [R80+UR4] ;  /* 0x0000000450367984 */ /* 0x003e220008000a00 */
[----:B------:R-:W-:Y:S01]  /*1b20*/  ULDC UR5, c[0x0][0x230] ;  /* 0x00008c0000057ab9 */ /* 0x000fe20000000800 */
[--C-:B-----5:R-:W-:Y:S01]  /*1b30*/  HADD2.F32 R61, -RZ, R56.reuse.H0_H0 ;  /* 0x20000038ff3d7230 */ /* 0x120fe20000004100 */
[----:B------:R-:W-:Y:S01]  /*1b40*/  ULDC.64 UR10, c[0x0][0x210] ;  /* 0x00008400000a7ab9 */ /* 0x000fe20000000a00 */
[----:B------:R-:W-:Y:S01]  /*1b50*/  HADD2.F32 R56, -RZ, R56.H1_H1 ;  /* 0x30000038ff387230 */ /* 0x000fe20000004100 */
[----:B------:R-:W-:Y:S01]  /*1b60*/  LOP3.LUT R22, R22, 0x1, RZ, 0x3c, !PT ;  /* 0x0000000116167812 */ /* 0x000fe200078e3cff */
[--C-:B------:R-:W-:Y:S02]  /*1b70*/  HADD2.F32 R65, -RZ, R58.reuse.H1_H1 ;  /* 0x3000003aff417230 */ /* 0x100fe40000004100 */
[----:B------:R-:W-:Y:S02]  /*1b80*/  HADD2.F32 R60, -RZ, R58.H0_H0 ;  /* 0x2000003aff3c7230 */ /* 0x000fe40000004100 */
[----:B------:R-:W-:-:S02]  /*1b90*/  HADD2.F32 R58, -RZ, R57.H0_H0 ;  /* 0x20000039ff3a7230 */ /* 0x000fc40000004100 */
[----:B------:R-:W-:Y:S02]  /*1ba0*/  HADD2.F32 R69, -RZ, R59.H0_H0 ;  /* 0x2000003bff457230 */ /* 0x000fe40000004100 */
[----:B------:R-:W-:Y:S02]  /*1bb0*/  HADD2.F32 R57, -RZ, R57.H1_H1 ;  /* 0x30000039ff397230 */ /* 0x000fe40000004100 */
[----:B------:R-:W-:Y:S02]  /*1bc0*/  HADD2.F32 R72, -RZ, R59.H1_H1 ;  /* 0x3000003bff487230 */ /* 0x000fe40000004100 */
        /* <DEDUP_REMOVED lines=11> */
[----:B0-----:R-:W-:Y:S01]  /*1c80*/  FMUL.FTZ R3, R62, R55 ;  /* 0x000000373e037220 */ /* 0x001fe20000410000 */
[----:B------:R-:W-:Y:S01]  /*1c90*/  FADD.FTZ R62, R35, -R54 ;  /* 0x80000036233e7221 */ /* 0x000fe20000010000 */
[C---:B------:R-:W-:Y:S01]  /*1ca0*/  FMUL.FTZ R64, R55.reuse, R64 ;  /* 0x0000004037407220 */ /* 0x040fe20000410000 */
[C---:B------:R-:W-:Y:S01]  /*1cb0*/  FMUL.FTZ R63, R55.reuse, R68 ;  /* 0x00000044373f7220 */ /* 0x040fe20000410000 */
[C---:B------:R-:W-:Y:S01]  /*1cc0*/  FMUL.FTZ R78, R55.reuse, R78 ;  /* 0x0000004e374e7220 */ /* 0x040fe20000410000 */
[----:B------:R-:W-:Y:S01]  /*1cd0*/  FMUL.FTZ R62, R55, R62 ;  /* 0x0000003e373e7220 */ /* 0x000fe20000410000 */
[--C-:B------:R-:W-:Y:S01]  /*1ce0*/  FFMA.FTZ R3, R3, R61, R60.reuse ;  /* 0x0000003d03037223 */ /* 0x100fe2000001003c */
[----:B------:R-:W-:Y:S01]  /*1cf0*/  FFMA.FTZ R63, R61, R63, R60 ;  /* 0x0000003f3d3f7223 */ /* 0x000fe2000001003c */
[--C-:B------:R-:W-:Y:S01]  /*1d00*/  FFMA.FTZ R78, R56, R78, R65.reuse ;  /* 0x0000004e384e7223 */ /* 0x100fe20000010041 */
[----:B------:R-:W-:Y:S01]  /*1d10*/  FFMA.FTZ R33, R62, R56, R65 ;  /* 0x000000383e217223 */ /* 0x000fe20000010041 */
[--C-:B------:R-:W-:Y:S01]  /*1d20*/  FADD.FTZ R62, R31, -R54.reuse ;  /* 0x800000361f3e7221 */ /* 0x100fe20000010000 */
[----:B------:R-:W-:Y:S01]  /*1d30*/  FFMA.FTZ R31, R64, R58, R69 ;  /* 0x0000003a401f7223 */ /* 0x000fe20000010045 */
[--C-:B------:R-:W-:Y:S01]  /*1d40*/  FADD.FTZ R64, R27, -R54.reuse ;  /* 0x800000361b407221 */ /* 0x100fe20000010000 */
[----:B------:R-:W-:Y:S01]  /*1d50*/  FMUL.FTZ R71, R63, -1.4426950216293334961 ;  /* 0xbfb8aa3b3f477820 */ /* 0x000fe20000410000 */
[----:B------:R-:W-:Y:S01]  /*1d60*/  FMUL.FTZ R35, R55, R62 ;  /* 0x0000003e37237220 */ /* 0x000fe20000410000 */
[----:B------:R-:W-:Y:S01]  /*1d70*/  FADD.FTZ R62, R29, -R54 ;  /* 0x800000361d3e7221 */ /* 0x000fe20000010000 */
[----:B------:R-:W-:Y:S01]  /*1d80*/  FMUL.FTZ R64, R55, R64 ;  /* 0x0000004037407220 */ /* 0x000fe20000410000 */
[----:B------:R-:W-:Y:S01]  /*1d90*/  FMUL.FTZ R70, R33, -1.4426950216293334961 ;  /* 0xbfb8aa3b21467820 */ /* 0x000fe20000410000 */
[----:B------:R-:W-:Y:S01]  /*1da0*/  FFMA.FTZ R29, R35, R57, R72 ;  /* 0x00000039231d7223 */ /* 0x000fe20000010048 */
[C---:B------:R-:W-:Y:S01]  /*1db0*/  FMUL.FTZ R62, R55.reuse, R62 ;  /* 0x0000003e373e7220 */ /* 0x040fe20000410000 */
[----:B------:R-:W-:Y:S01]  /*1dc0*/  FMUL.FTZ R76, R55, R76 ;  /* 0x0000004c374c7220 */ /* 0x000fe20000410000 */
[----:B------:R-:W-:Y:S01]  /*1dd0*/  FMUL.FTZ R67, R3, -1.4426950216293334961 ;  /* 0xbfb8aa3b03437820 */ /* 0x000fe20000410000 */
[----:B------:R-:W-:Y:S01]  /*1de0*/  FMUL.FTZ R59, R31, -1.4426950216293334961 ;  /* 0xbfb8aa3b1f3b7820 */ /* 0x000fe20000410000 */
[----:B------:R-:W-:Y:S01]  /*1df0*/  FFMA.FTZ R27, R61, R62, R60 ;  /* 0x0000003e3d1b7223 */ /* 0x000fe2000001003c */
[--C-:B------:R-:W-:Y:S01]  /*1e00*/  FADD.FTZ R62, R25, -R54.reuse ;  /* 0x80000036193e7221 */ /* 0x100fe20000010000 */
[----:B------:R-:W-:Y:S01]  /*1e10*/  FFMA.FTZ R25, R56, R64, R65 ;  /* 0x0000004038197223 */ /* 0x000fe20000010041 */
[--C-:B------:R-:W-:Y:S01]  /*1e20*/  FADD.FTZ R64, R23, -R54.reuse ;  /* 0x8000003617407221 */ /* 0x100fe20000010000 */
[----:B------:R-:W-:Y:S01]  /*1e30*/  FMUL.FTZ R75, R29, -1.4426950216293334961 ;  /* 0xbfb8aa3b1d4b7820 */ /* 0x000fe20000410000 */
[----:B------:R-:W-:Y:S01]  /*1e40*/  FMUL.FTZ R62, R55, R62 ;  /* 0x0000003e373e7220 */ /* 0x000fe20000410000 */
[----:B------:R-:W-:Y:S01]  /*1e50*/  FMUL.FTZ R77, R27, -1.4426950216293334961 ;  /* 0xbfb8aa3b1b4d7820 */ /* 0x000fe20000410000 */
[----:B------:R-:W-:Y:S01]  /*1e60*/  FMUL.FTZ R64, R55, R64 ;  /* 0x0000004037407220 */ /* 0x000fe20000410000 */
[----:B------:R-:W-:Y:S01]  /*1e70*/  FMUL.FTZ R79, R25, -1.4426950216293334961 ;  /* 0xbfb8aa3b194f7820 */ /* 0x000fe20000410000 */
[----:B------:R-:W-:Y:S01]  /*1e80*/  FFMA.FTZ R23, R58, R62, R69 ;  /* 0x0000003e3a177223 */ /* 0x000fe20000010045 */
[----:B------:R-:W-:Y:S01]  /*1e90*/  FADD.FTZ R62, R21, -R54 ;  /* 0x80000036153e7221 */ /* 0x000fe20000010000 */
[----:B------:R-:W-:Y:S01]  /*1ea0*/  FFMA.FTZ R21, R57, R64, R72 ;  /* 0x0000004039157223 */ /* 0x000fe20000010048 */
[----:B------:R-:W-:Y:S01]  /*1eb0*/  FADD.FTZ R64, R19, -R54 ;  /* 0x8000003613407221 */ /* 0x000fe20000010000 */
[--C-:B------:R-:W-:Y:S01]  /*1ec0*/  FFMA.FTZ R76, R61, R76, R60.reuse ;  /* 0x0000004c3d4c7223 */ /* 0x100fe2000001003c */
[----:B------:R-:W-:Y:S01]  /*1ed0*/  FMUL.FTZ R62, R55, R62 ;  /* 0x0000003e373e7220 */ /* 0x000fe20000410000 */
[----:B------:R-:W-:Y:S01]  /*1ee0*/  FMUL.FTZ R84, R23, -1.4426950216293334961 ;  /* 0xbfb8aa3b17547820 */ /* 0x000fe20000410000 */
[----:B------:R-:W-:Y:S01]  /*1ef0*/  FMUL.FTZ R64, R55, R64 ;  /* 0x0000004037407220 */ /* 0x000fe20000410000 */
[----:B------:R-:W-:Y:S01]  /*1f00*/  FMUL.FTZ R86, R21, -1.4426950216293334961 ;  /* 0xbfb8aa3b15567820 */ /* 0x000fe20000410000 */
[----:B------:R-:W-:Y:S01]  /*1f10*/  FFMA.FTZ R19, R61, R62, R60 ;  /* 0x0000003e3d137223 */ /* 0x000fe2000001003c */
[--C-:B------:R-:W-:Y:S01]  /*1f20*/  FADD.FTZ R62, R17, -R54.reuse ;  /* 0x80000036113e7221 */ /* 0x100fe20000010000 */
[----:B------:R-:W-:Y:S01]  /*1f30*/  FFMA.FTZ R17, R56, R64, R65 ;  /* 0x0000004038117223 */ /* 0x000fe20000010041 */
[----:B------:R-:W0:Y:S01]  /*1f40*/  MUFU.EX2 R70, R70 ;  /* 0x0000004600467308 */ /* 0x000e220000000800 */
[----:B------:R-:W-:Y:S01]  /*1f50*/  FMUL.FTZ R88, R19, -1.4426950216293334961 ;  /* 0xbfb8aa3b13587820 */ /* 0x000fe20000410000 */
[----:B------:R-:W-:Y:S01]  /*1f60*/  FMUL.FTZ R35, R55, R62 ;  /* 0x0000003e37237220 */ /* 0x000fe20000410000 */
[----:B------:R-:W-:Y:S01]  /*1f70*/  FMUL.FTZ R64, R17, -1.4426950216293334961 ;  /* 0xbfb8aa3b11407820 */ /* 0x000fe20000410000 */
[----:B------:R-:W-:Y:S01]  /*1f80*/  FADD.FTZ R62, R15, -R54 ;  /* 0x800000360f3e7221 */ /* 0x000fe20000010000 */
[----:B------:R-:W-:Y:S01]  /*1f90*/  FMUL.FTZ R102, R76, -1.4426950216293334961 ;  /* 0xbfb8aa3b4c667820 */ /* 0x000fe20000410000 */
[----:B------:R-:W-:Y:S01]  /*1fa0*/  FFMA.FTZ R35, R58, R35, R69 ;  /* 0x000000233a237223 */ /* 0x000fe20000010045 */
[C---:B------:R-:W-:Y:S01]  /*1fb0*/  FMUL.FTZ R108, R55.reuse, R108 ;  /* 0x0000006c376c7220 */ /* 0x040fe20000410000 */
[----:B------:R1:W2:Y:S01]  /*1fc0*/  MUFU.EX2 R15, R64 ;  /* 0x00000040000f7308 */ /* 0x0002a20000000800 */
[----:B------:R-:W-:Y:S01]  /*1fd0*/  FMUL.FTZ R62, R55, R62 ;  /* 0x0000003e373e7220 */ /* 0x000fe20000410000 */
[----:B------:R-:W-:-:S03]  /*1fe0*/  FMUL.FTZ R66, R35, -1.4426950216293334961 ;  /* 0xbfb8aa3b23427820 */ /* 0x000fc60000410000 */
[----:B------:R-:W-:-:S03]  /*1ff0*/  FFMA.FTZ R62, R57, R62, R72 ;  /* 0x0000003e393e7223 */ /* 0x000fc60000010048 */
[----:B------:R3:W4:Y:S01]  /*2000*/  MUFU.EX2 R13, R66 ;  /* 0x00000042000d7308 */ /* 0x0007220000000800 */
[----:B-1----:R-:W-:Y:S01]  /*2010*/  FMUL.FTZ R64, R55, R74 ;  /* 0x0000004a37407220 */ /* 0x002fe20000410000 */
[----:B------:R-:W-:Y:S01]  /*2020*/  FADD.FTZ R74, R9, -R54 ;  /* 0x80000036094a7221 */ /* 0x000fe20000010000 */
[----:B------:R-:W-:Y:S01]  /*2030*/  FMUL.FTZ R68, R62, -1.4426950216293334961 ;  /* 0xbfb8aa3b3e447820 */ /* 0x000fe20000410000 */
[----:B0-----:R-:W-:Y:S01]  /*2040*/  FADD.FTZ R70, R70, 1 ;  /* 0x3f80000046467421 */ /* 0x001fe20000010000 */
[----:B------:R-:W-:-:S03]  /*2050*/  FFMA.FTZ R64, R56, R64, R65 ;  /* 0x0000004038407223 */ /* 0x000fc60000010041 */
[----:B------:R0:W1:Y:S01]  /*2060*/  MUFU.EX2 R11, R68 ;  /* 0x00000044000b7308 */ /* 0x0000620000000800 */
[----:B---3--:R-:W-:Y:S01]  /*2070*/  FMUL.FTZ R66, R55, R74 ;  /* 0x0000004a37427220 */ /* 0x008fe20000410000 */
[--C-:B------:R-:W-:Y:S01]  /*2080*/  FADD.FTZ R74, R7, -R54.reuse ;  /* 0x80000036074a7221 */ /* 0x100fe20000010000 */
[----:B------:R-:W-:Y:S01]  /*2090*/  FMUL.FTZ R73, R64, -1.4426950216293334961 ;  /* 0xbfb8aa3b40497820 */ /* 0x000fe20000410000 */
[----:B--2---:R-:W-:Y:S01]  /*20a0*/  FADD.FTZ R15, R15, 1 ;  /* 0x3f8000000f0f7421 */ /* 0x004fe20000010000 */
[----:B------:R-:W-:Y:S01]  /*20b0*/  FFMA.FTZ R66, R58, R66, R69 ;  /* 0x000000423a427223 */ /* 0x000fe20000010045 */
[----:B------:R-:W-:Y:S02]  /*20c0*/  FMUL.FTZ R74, R55, R74 ;  /* 0x0000004a374a7220 */ /* 0x000fe40000410000 */
[----:B------:R2:W3:Y:S01]  /*20d0*/  MUFU.EX2 R9, R71 ;  /* 0x0000004700097308 */ /* 0x0004e20000000800 */
[----:B0-----:R-:W-:Y:S01]  /*20e0*/  FADD.FTZ R68, R5, -R54 ;  /* 0x8000003605447221 */ /* 0x001fe20000010000 */
[----:B------:R-:W-:Y:S01]  /*20f0*/  FFMA.FTZ R5, R57, R74, R72 ;  /* 0x0000004a39057223 */ /* 0x000fe20000010048 */
[--C-:B------:R-:W-:Y:S01]  /*2100*/  FADD.FTZ R74, R85, -R54.reuse ;  /* 0x80000036554a7221 */ /* 0x100fe20000010000 */
[----:B------:R-:W-:Y:S01]  /*2110*/  FMUL.FTZ R92, R66, -1.4426950216293334961 ;  /* 0xbfb8aa3b425c7820 */ /* 0x000fe20000410000 */
[----:B------:R-:W-:Y:S01]  /*2120*/  FMUL.FTZ R68, R55, R68 ;  /* 0x0000004437447220 */ /* 0x000fe20000410000 */
[----:B------:R-:W-:Y:S01]  /*2130*/  FMUL.FTZ R94, R5, -1.4426950216293334961 ;  /* 0xbfb8aa3b055e7820 */ /* 0x000fe20000410000 */
[----:B----4-:R-:W-:Y:S01]  /*2140*/  FADD.FTZ R13, R13, 1 ;  /* 0x3f8000000d0d7421 */ /* 0x010fe20000010000 */
[----:B------:R0:W4:Y:S01]  /*2150*/  MUFU.EX2 R7, R73 ;  /* 0x0000004900077308 */ /* 0x0001220000000800 */
[----:B--2---:R-:W-:Y:S01]  /*2160*/  FMUL.FTZ R71, R55, R74 ;  /* 0x0000004a37477220 */ /* 0x004fe20000410000 */
[--C-:B------:R-:W-:Y:S01]  /*2170*/  FADD.FTZ R74, R83, -R54.reuse ;  /* 0x80000036534a7221 */ /* 0x100fe20000010000 */
[----:B------:R-:W-:Y:S01]  /*2180*/  FMUL.FTZ R83, R55, R90 ;  /* 0x0000005a37537220 */ /* 0x000fe20000410000 */
[----:B------:R-:W-:Y:S01]  /*2190*/  FADD.FTZ R90, R99, -R54 ;  /* 0x80000036635a7221 */ /* 0x000fe20000010000 */
[----:B------:R-:W-:Y:S01]  /*21a0*/  FFMA.FTZ R68, R61, R68, R60 ;  /* 0x000000443d447223 */ /* 0x000fe2000001003c */
[----:B------:R-:W-:Y:S01]  /*21b0*/  FFMA.FTZ R71, R56, R71, R65 ;  /* 0x0000004738477223 */ /* 0x000fe20000010041 */
[--C-:B------:R-:W-:Y:S01]  /*21c0*/  FFMA.FTZ R83, R58, R83, R69.reuse ;  /* 0x000000533a537223 */ /* 0x100fe20000010045 */
[----:B------:R-:W2:Y:S01]  /*21d0*/  MUFU.EX2 R67, R67 ;  /* 0x0000004300437308 */ /* 0x000ea20000000800 */
[----:B0-----:R-:W-:Y:S01]  /*21e0*/  FMUL.FTZ R73, R55, R74 ;  /* 0x0000004a37497220 */ /* 0x001fe20000410000 */
[----:B------:R-:W-:Y:S01]  /*21f0*/  FADD.FTZ R74, R89, -R54 ;  /* 0x80000036594a7221 */ /* 0x000fe20000010000 */
[----:B------:R-:W-:Y:S01]  /*2200*/  FMUL.FTZ R89, R78, -1.4426950216293334961 ;  /* 0xbfb8aa3b4e597820 */ /* 0x000fe20000410000 */
[----:B------:R-:W-:Y:S01]  /*2210*/  FMUL.FTZ R96, R68, -1.4426950216293334961 ;  /* 0xbfb8aa3b44607820 */ /* 0x000fe20000410000 */
[----:B------:R-:W-:Y:S01]  /*2220*/  FFMA.FTZ R73, R58, R73, R69 ;  /* 0x000000493a497223 */ /* 0x000fe20000010045 */
[----:B------:R-:W-:Y:S01]  /*2230*/  FMUL.FTZ R74, R55, R74 ;  /* 0x0000004a374a7220 */ /* 0x000fe20000410000 */
[----:B------:R-:W-:Y:S01]  /*2240*/  FMUL.FTZ R98, R71, -1.4426950216293334961 ;  /* 0xbfb8aa3b47627820 */ /* 0x000fe20000410000 */
[----:B------:R-:W0:Y:S01]  /*2250*/  MUFU.EX2 R99, R89 ;  /* 0x0000005900637308 */ /* 0x000e220000000800 */
[----:B------:R-:W-:Y:S01]  /*2260*/  FMUL.FTZ R100, R73, -1.4426950216293334961 ;  /* 0xbfb8aa3b49647820 */ /* 0x000fe20000410000 */
[----:B------:R-:W-:Y:S01]  /*2270*/  FFMA.FTZ R74, R57, R74, R72 ;  /* 0x0000004a394a7223 */ /* 0x000fe20000010048 */
[----:B------:R-:W-:Y:S01]  /*2280*/  FMUL.FTZ R104, R83, -1.4426950216293334961 ;  /* 0xbfb8aa3b53687820 */ /* 0x000fe20000410000 */
[----:B-1----:R-:W-:Y:S01]  /*2290*/  FADD.FTZ R11, R11, 1 ;  /* 0x3f8000000b0b7421 */ /* 0x002fe20000010000 */
[----:B---3--:R-:W-:Y:S01]  /*22a0*/  FADD.FTZ R9, R9, 1 ;  /* 0x3f80000009097421 */ /* 0x008fe20000010000 */
[----:B------:R-:W-:Y:S01]  /*22b0*/  FMUL.FTZ R85, R74, -1.4426950216293334961 ;  /* 0xbfb8aa3b4a557820 */ /* 0x000fe20000410000 */
[----:B----4-:R-:W-:Y:S01]  /*22c0*/  FADD.FTZ R7, R7, 1 ;  /* 0x3f80000007077421 */ /* 0x010fe20000010000 */
[----:B------:R-:W1:Y:S01]  /*22d0*/  MUFU.EX2 R59, R59 ;  /* 0x0000003b003b7308 */ /* 0x000e620000000800 */
[----:B--2---:R-:W-:-:S07]  /*22e0*/  FADD.FTZ R67, R67, 1 ;  /* 0x3f80000043437421 */ /* 0x004fce0000010000 */
[----:B------:R2:W3:Y:S01]  /*22f0*/  MUFU.EX2 R95, R85 ;  /* 0x00000055005f7308 */ /* 0x0004e20000000800 */
[----:B0-----:R-:W-:-:S07]  /*2300*/  FADD.FTZ R99, R99, 1 ;  /* 0x3f80000063637421 */ /* 0x001fce0000010000 */
[----:B------:R-:W0:Y:S01]  /*2310*/  MUFU.EX2 R75, R75 ;  /* 0x0000004b004b7308 */ /* 0x000e220000000800 */
[----:B--2---:R-:W-:Y:S01]  /*2320*/  FMUL.FTZ R85, R55, R90 ;  /* 0x0000005a37557220 */ /* 0x004fe20000410000 */
[----:B------:R-:W-:Y:S01]  /*2330*/  FADD.FTZ R90, R97, -R54 ;  /* 0x80000036615a7221 */ /* 0x000fe20000010000 */
[----:B-1----:R-:W-:Y:S02]  /*2340*/  FADD.FTZ R59, R59, 1 ;  /* 0x3f8000003b3b7421 */ /* 0x002fe40000010000 */
[----:B------:R-:W-:Y:S01]  /*2350*/  FFMA.FTZ R85, R57, R85, R72 ;  /* 0x0000005539557223 */ /* 0x000fe20000010048 */
[----:B------:R-:W-:Y:S01]  /*2360*/  FMUL.FTZ R87, R55, R90 ;  /* 0x0000005a37577220 */ /* 0x000fe20000410000 */
[----:B------:R-:W-:Y:S01]  /*2370*/  FADD.FTZ R90, R103, -R54 ;  /* 0x80000036675a7221 */ /* 0x000fe20000010000 */
[----:B------:R-:W1:Y:S01]  /*2380*/  MUFU.EX2 R77, R77 ;  /* 0x0000004d004d7308 */ /* 0x000e620000000800 */
[----:B------:R-:W-:Y:S01]  /*2390*/  FMUL.FTZ R91, R85, -1.4426950216293334961 ;  /* 0xbfb8aa3b555b7820 */ /* 0x000fe20000410000 */
[----:B------:R-:W-:Y:S01]  /*23a0*/  FFMA.FTZ R87, R61, R87, R60 ;  /* 0x000000573d577223 */ /* 0x000fe2000001003c */
[----:B------:R-:W-:Y:S01]  /*23b0*/  FMUL.FTZ R89, R55, R90 ;  /* 0x0000005a37597220 */ /* 0x000fe20000410000 */
[----:B------:R-:W-:Y:S01]  /*23c0*/  FADD.FTZ R90, R101, -R54 ;  /* 0x80000036655a7221 */ /* 0x000fe20000010000 */
[----:B---3--:R-:W-:Y:S01]  /*23d0*/  FADD.FTZ R95, R95, 1 ;  /* 0x3f8000005f5f7421 */ /* 0x008fe20000010000 */
[----:B------:R-:W-:Y:S01]  /*23e0*/  FMUL.FTZ R110, R87, -1.4426950216293334961 ;  /* 0xbfb8aa3b576e7820 */ /* 0x000fe20000410000 */
[C-C-:B------:R-:W-:Y:S01]  /*23f0*/  FFMA.FTZ R89, R56.reuse, R89, R65.reuse ;  /* 0x0000005938597223 */ /* 0x140fe20000010041 */
[----:B------:R2:W-:Y:S01]  /*2400*/  MUFU.EX2 R103, R91 ;  /* 0x0000005b00677308 */ /* 0x0005e20000000800 */
[----:B------:R-:W-:Y:S01]  /*2410*/  FMUL.FTZ R90, R55, R90 ;  /* 0x0000005a375a7220 */ /* 0x000fe20000410000 */
[----:B------:R-:W-:Y:S01]  /*2420*/  FFMA.FTZ R65, R56, R108, R65 ;  /* 0x0000006c38417223 */ /* 0x000fe20000010041 */
[----:B------:R-:W-:Y:S01]  /*2430*/  FMUL.FTZ R97, R89, -1.4426950216293334961 ;  /* 0xbfb8aa3b59617820 */ /* 0x000fe20000410000 */
[----:B0-----:R-:W-:Y:S01]  /*2440*/  FADD.FTZ R75, R75, 1 ;  /* 0x3f8000004b4b7421 */ /* 0x001fe20000010000 */
[----:B------:R-:W-:Y:S01]  /*2450*/  FFMA.FTZ R90, R58, R90, R69 ;  /* 0x0000005a3a5a7223 */ /* 0x000fe20000010045 */
[----:B------:R-:W-:-:S02]  /*2460*/  FMUL.FTZ R56, R65, -1.4426950216293334961 ;  /* 0xbfb8aa3b41387820 */ /* 0x000fc40000410000 */
[----:B------:R-:W0:Y:S01]  /*2470*/  MUFU.EX2 R79, R79 ;  /* 0x0000004f004f7308 */ /* 0x000e220000000800 */
[----:B--2---:R-:W-:Y:S01]  /*2480*/  FMUL.FTZ R91, R55, R106 ;  /* 0x0000006a375b7220 */ /* 0x004fe20000410000 */
[----:B------:R-:W-:Y:S01]  /*2490*/  FADD.FTZ R106, R105, -R54 ;  /* 0x80000036696a7221 */ /* 0x000fe20000010000 */
[----:B------:R-:W-:Y:S01]  /*24a0*/  FMUL.FTZ R101, R90, -1.4426950216293334961 ;  /* 0xbfb8aa3b5a657820 */ /* 0x000fe20000410000 */
[----:B-1----:R-:W-:Y:S01]  /*24b0*/  FADD.FTZ R77, R77, 1 ;  /* 0x3f8000004d4d7421 */ /* 0x002fe20000010000 */
[----:B------:R-:W-:Y:S01]  /*24c0*/  FFMA.FTZ R91, R57, R91, R72 ;  /* 0x0000005b395b7223 */ /* 0x000fe20000010048 */
[----:B------:R-:W-:Y:S02]  /*24d0*/  FMUL.FTZ R106, R55, R106 ;  /* 0x0000006a376a7220 */ /* 0x000fe40000410000 */
[----:B------:R1:W-:Y:S01]  /*24e0*/  MUFU.EX2 R107, R97 ;  /* 0x00000061006b7308 */ /* 0x0003e20000000800 */
[----:B------:R-:W-:Y:S01]  /*24f0*/  FMUL.FTZ R93, R91, -1.4426950216293334961 ;  /* 0xbfb8aa3b5b5d7820 */ /* 0x000fe20000410000 */
[----:B------:R-:W-:Y:S01]  /*2500*/  FFMA.FTZ R60, R61, R106, R60 ;  /* 0x0000006a3d3c7223 */ /* 0x000fe2000001003c */
[--C-:B------:R-:W-:Y:S01]  /*2510*/  FADD.FTZ R106, R111, -R54.reuse ;  /* 0x800000366f6a7221 */ /* 0x100fe20000010000 */
[----:B------:R-:W-:-:S02]  /*2520*/  FADD.FTZ R54, R113, -R54 ;  /* 0x8000003671367221 */ /* 0x000fc40000010000 */
[----:B------:R-:W-:Y:S02]  /*2530*/  FMUL.FTZ R61, R60, -1.4426950216293334961 ;  /* 0xbfb8aa3b3c3d7820 */ /* 0x000fe40000410000 */
[----:B------:R-:W2:Y:S01]  /*2540*/  MUFU.EX2 R84, R84 ;  /* 0x0000005400547308 */ /* 0x000ea20000000800 */
[C---:B-1----:R-:W-:Y:S01]  /*2550*/  FMUL.FTZ R97, R55.reuse, R106 ;  /* 0x0000006a37617220 */ /* 0x042fe20000410000 */
[----:B------:R-:W-:Y:S01]  /*2560*/  FMUL.FTZ R54, R55, R54 ;  /* 0x0000003637367220 */ /* 0x000fe20000410000 */
[----:B0-----:R-:W-:Y:S02]  /*2570*/  FADD.FTZ R79, R79, 1 ;  /* 0x3f8000004f4f7421 */ /* 0x001fe40000010000 */
[----:B------:R-:W-:Y:S01]  /*2580*/  FFMA.FTZ R97, R58, R97, R69 ;  /* 0x000000613a617223 */ /* 0x000fe20000010045 */
[----:B------:R-:W-:Y:S01]  /*2590*/  FFMA.FTZ R72, R57, R54, R72 ;  /* 0x0000003639487223 */ /* 0x000fe20000010048 */
[----:B------:R-:W-:Y:S01]  /*25a0*/  LEA R54, P1, R51, UR10, 0x1 ;  /* 0x0000000a33367c11 */ /* 0x000fe2000f8208ff */
[----:B------:R-:W0:Y:S01]  /*25b0*/  MUFU.EX2 R86, R86 ;  /* 0x0000005600567308 */ /* 0x000e220000000800 */
[----:B------:R-:W-:Y:S01]  /*25c0*/  FMUL.FTZ R106, R97, -1.4426950216293334961 ;  /* 0xbfb8aa3b616a7820 */ /* 0x000fe20000410000 */
[----:B------:R-:W-:Y:S01]  /*25d0*/  FMUL.FTZ R105, R72, -1.4426950216293334961 ;  /* 0xbfb8aa3b48697820 */ /* 0x000fe20000410000 */
[----:B------:R-:W-:-:S02]  /*25e0*/  LEA.HI.X R55, R51, UR11, R14, 0x1, P1 ;  /* 0x0000000b33377c11 */ /* 0x000fc400088f0c0e */
[----:B------:R-:W-:-:S03]  /*25f0*/  LEA R58, P3, R43, UR10, 0x1 ;  /* 0x0000000a2b3a7c11 */ /* 0x000fc6000f8608ff */
        /* <DEDUP_REMOVED lines=11> */
[----:B------:R-:W-:Y:S01]  /*26b0*/  MUFU.EX2 R104, R104 ;  /* 0x0000006800687308 */ /* 0x000fe20000000800 */
[----:B-1----:R-:W-:Y:S01]  /*26c0*/  FADD.FTZ R96, R100, 1 ;  /* 0x3f80000064607421 */ /* 0x002fe20000010000 */
[----:B------:R-:W-:-:S06]  /*26d0*/  FADD.FTZ R100, R103, 1 ;  /* 0x3f80000067647421 */ /* 0x000fcc0000010000 */
[----:B------:R-:W1:Y:S01]  /*26e0*/  MUFU.EX2 R110, R110 ;  /* 0x0000006e006e7308 */ /* 0x000e620000000800 */
[----:B0-----:R-:W-:-:S07]  /*26f0*/  FADD.FTZ R111, R102, 1 ;  /* 0x3f800000666f7421 */ /* 0x001fce0000010000 */
[----:B------:R0:W-:Y:S08]  /*2700*/  MUFU.EX2 R69, R56 ;  /* 0x0000003800457308 */ /* 0x0001f00000000800 */
[----:B------:R-:W2:Y:S01]  /*2710*/  MUFU.EX2 R106, R106 ;  /* 0x0000006a006a7308 */ /* 0x000ea20000000800 */
[----:B0-----:R-:W-:Y:S01]  /*2720*/  LEA R56, P2, R49, UR10, 0x1 ;  /* 0x0000000a31387c11 */ /* 0x001fe2000f8408ff */
[----:B-1----:R-:W-:-:S03]  /*2730*/  FADD.FTZ R102, R110, 1 ;  /* 0x3f8000006e667421 */ /* 0x002fc60000010000 */
[----:B------:R-:W-:Y:S02]  /*2740*/  LEA.HI.X R57, R49, UR11, R12, 0x1, P2 ;  /* 0x0000000b31397c11 */ /* 0x000fe400090f0c0c */
[----:B------:R-:W-:Y:S01]  /*2750*/  LEA R12, P1, R47, UR10, 0x1 ;  /* 0x0000000a2f0c7c11 */ /* 0x000fe2000f8208ff */
[----:B------:R-:W0:Y:S01]  /*2760*/  MUFU.EX2 R105, R105 ;  /* 0x0000006900697308 */ /* 0x000e220000000800 */
[----:B------:R-:W-:-:S07]  /*2770*/  LEA R14, P2, R45, UR10, 0x1 ;  /* 0x0000000a2d0e7c11 */ /* 0x000fce000f8408ff */
[----:B------:R-:W1:Y:S01]  /*2780*/  MUFU.EX2 R101, R101 ;  /* 0x0000006500657308 */ /* 0x000e620000000800 */
[----:B--2---:R-:W-:-:S07]  /*2790*/  FADD.FTZ R106, R106, 1 ;  /* 0x3f8000006a6a7421 */ /* 0x004fce0000010000 */
[----:B------:R-:W2:Y:S01]  /*27a0*/  MUFU.EX2 R93, R93 ;  /* 0x0000005d005d7308 */ /* 0x000ea20000000800 */
[----:B0-----:R-:W-:-:S07]  /*27b0*/  FADD.FTZ R105, R105, 1 ;  /* 0x3f80000069697421 */ /* 0x001fce0000010000 */
[----:B------:R-:W0:Y:S01]  /*27c0*/  MUFU.EX2 R61, R61 ;  /* 0x0000003d003d7308 */ /* 0x000e220000000800 */
[----:B-1----:R-:W-:-:S07]  /*27d0*/  FADD.FTZ R101, R101, 1 ;  /* 0x3f80000065657421 */ /* 0x002fce0000010000 */
[----:B------:R-:W1:Y:S01]  /*27e0*/  MUFU.RCP R108, R67 ;  /* 0x00000043006c7308 */ /* 0x000e620000001000 */
[----:B--2---:R-:W-:-:S07]  /*27f0*/  FADD.FTZ R93, R93, 1 ;  /* 0x3f8000005d5d7421 */ /* 0x004fce0000010000 */
[----:B------:R-:W2:Y:S01]  /*2800*/  MUFU.RCP R70, R70 ;  /* 0x0000004600467308 */ /* 0x000ea20000001000 */
[----:B0-----:R-:W-:-:S07]  /*2810*/  FADD.FTZ R61, R61, 1 ;  /* 0x3f8000003d3d7421 */ /* 0x001fce0000010000 */
[----:B------:R0:W3:Y:S01]  /*2820*/  MUFU.RCP R112, R59 ;  /* 0x0000003b00707308 */ /* 0x0000e20000001000 */
[----:B-1----:R-:W-:-:S07]  /*2830*/  FMUL.FTZ R108, R3, R108 ;  /* 0x0000006c036c7220 */ /* 0x002fce0000410000 */
[----:B------:R-:W1:Y:S01]  /*2840*/  MUFU.RCP R116, R75 ;  /* 0x0000004b00747308 */ /* 0x000e620000001000 */
[----:B0-----:R-:W-:Y:S01]  /*2850*/  LEA.HI.X R59, R43, UR11, R6, 0x1, P3 ;  /* 0x0000000b2b3b7c11 */ /* 0x001fe200098f0c06 */
[----:B--2---:R-:W-:-:S05]  /*2860*/  FMUL.FTZ R33, R33, R70 ;  /* 0x0000004621217220 */ /* 0x004fca0000410000 */
[----:B------:R-:W-:Y:S01]  /*2870*/  F2FP.F16.F32.PACK_AB R33, R33, R108 ;  /* 0x0000006c2121723e */ /* 0x000fe200000000ff */
[----:B------:R-:W0:Y:S01]  /*2880*/  MUFU.RCP R118, R77 ;  /* 0x0000004d00767308 */ /* 0x000e220000001000 */
[----:B---3--:R-:W-:-:S03]  /*2890*/  FMUL.FTZ R112, R31, R112 ;  /* 0x000000701f707220 */ /* 0x008fc60000410000 */
[----:B------:R-:W-:Y:S04]  /*28a0*/  STG.E.U16 desc[UR6][R54.64], R33 ;  /* 0x0000002136007986 */ /* 0x000fe8000c101506 */
[----:B------:R2:W3:Y:S01]  /*28b0*/  MUFU.RCP R120, R79 ;  /* 0x0000004f00787308 */ /* 0x0004e20000001000 */
[----:B-1----:R-:W-:-:S05]  /*28c0*/  FMUL.FTZ R29, R29, R116 ;  /* 0x000000741d1d7220 */ /* 0x002fca0000410000 */
[----:B------:R-:W-:Y:S02]  /*28d0*/  F2FP.F16.F32.PACK_AB R29, R29, R112 ;  /* 0x000000701d1d723e */ /* 0x000fe400000000ff */
[----:B------:R-:W1:Y:S01]  /*28e0*/  MUFU.RCP R84, R84 ;  /* 0x0000005400547308 */ /* 0x000e620000001000 */
[----:B--2---:R-:W-:Y:S01]  /*28f0*/  FADD.FTZ R79, R92, 1 ;  /* 0x3f8000005c4f7421 */ /* 0x004fe20000010000 */
[----:B------:R-:W-:Y:S01]  /*2900*/  FADD.FTZ R92, R94, 1 ;  /* 0x3f8000005e5c7421 */ /* 0x000fe20000010000 */
[----:B------:R-:W-:Y:S01]  /*2910*/  FADD.FTZ R94, R98, 1 ;  /* 0x3f800000625e7421 */ /* 0x000fe20000010000 */
[----:B------:R-:W-:Y:S01]  /*2920*/  FADD.FTZ R98, R104, 1 ;  /* 0x3f80000068627421 */ /* 0x000fe20000010000 */
[----:B------:R-:W-:Y:S01]  /*2930*/  FADD.FTZ R104, R107, 1 ;  /* 0x3f8000006b687421 */ /* 0x000fe20000010000 */
[----:B0-----:R-:W-:Y:S01]  /*2940*/  FMUL.FTZ R118, R27, R118 ;  /* 0x000000761b767220 */ /* 0x001fe20000410000 */
[----:B------:R-:W-:Y:S01]  /*2950*/  PRMT R27, R33, 0x7632, R27 ;  /* 0x00007632211b7816 */ /* 0x000fe2000000001b */
[----:B------:R-:W0:Y:S01]  /*2960*/  MUFU.RCP R86, R86 ;  /* 0x0000005600567308 */ /* 0x000e220000001000 */
[----:B---3--:R-:W-:Y:S01]  /*2970*/  FMUL.FTZ R25, R25, R120 ;  /* 0x0000007819197220 */ /* 0x008fe20000410000 */
[----:B------:R-:W-:Y:S04]  /*2980*/  STG.E.U16 desc[UR6][R54.64+0x4], R29 ;  /* 0x0000041d36007986 */ /* 0x000fe8000c101506 */
[----:B------:R-:W-:Y:S01]  /*2990*/  F2FP.F16.F32.PACK_AB R25, R25, R118 ;  /* 0x000000761919723e */ /* 0x000fe200000000ff */
[----:B------:R-:W-:Y:S01]  /*29a0*/  STG.E.U16 desc[UR6][R54.64+0x2], R27 ;  /* 0x0000021b36007986 */ /* 0x000fe2000c101506 */
[----:B------:R-:W2:Y:S01]  /*29b0*/  MUFU.RCP R88, R88 ;  /* 0x0000005800587308 */ /* 0x000ea20000001000 */
[----:B-1----:R-:W-:Y:S01]  /*29c0*/  FMUL.FTZ R84, R23, R84 ;  /* 0x0000005417547220 */ /* 0x002fe20000410000 */
[----:B------:R-:W-:-:S06]  /*29d0*/  PRMT R3, R25, 0x7632, R3 ;  /* 0x0000763219037816 */ /* 0x000fcc0000000003 */
[----:B------:R1:W3:Y:S01]  /*29e0*/  MUFU.RCP R122, R15 ;  /* 0x0000000f007a7308 */ /* 0x0002e20000001000 */
[----:B0-----:R-:W-:-:S05]  /*29f0*/  FMUL.FTZ R21, R21, R86 ;  /* 0x0000005615157220 */ /* 0x001fca0000410000 */
[----:B------:R-:W-:Y:S02]  /*2a00*/  F2FP.F16.F32.PACK_AB R21, R21, R84 ;  /* 0x000000541515723e */ /* 0x000fe400000000ff */
[----:B------:R0:W4:Y:S01]  /*2a10*/  MUFU.RCP R124, R13 ;  /* 0x0000000d007c7308 */ /* 0x0001220000001000 */
[----:B-1----:R-:W-:Y:S01]  /*2a20*/  LEA.HI.X R15, R45, UR11, R8, 0x1, P2 ;  /* 0x0000000b2d0f7c11 */ /* 0x002fe200090f0c08 */
[----:B--2---:R-:W-:Y:S01]  /*2a30*/  FMUL.FTZ R88, R19, R88 ;  /* 0x0000005813587220 */ /* 0x004fe20000410000 */
[----:B------:R-:W-:-:S05]  /*2a40*/  LEA R8, P2, R39, UR10, 0x1 ;  /* 0x0000000a27087c11 */ /* 0x000fca000f8408ff */
[----:B------:R1:W2:Y:S01]  /*2a50*/  MUFU.RCP R67, R11 ;  /* 0x0000000b00437308 */ /* 0x0002a20000001000 */
[----:B0-----:R-:W-:Y:S01]  /*2a60*/  LEA.HI.X R13, R47, UR11, R10, 0x1, P1 ;  /* 0x0000000b2f0d7c11 */ /* 0x001fe200088f0c0a */
[----:B---3--:R-:W-:Y:S01]  /*2a70*/  FMUL.FTZ R17, R17, R122 ;  /* 0x0000007a11117220 */ /* 0x008fe20000410000 */
[----:B------:R-:W-:Y:S02]  /*2a80*/  LEA R10, P3, R37, UR10, 0x1 ;  /* 0x0000000a250a7c11 */ /* 0x000fe4000f8608ff */
[----:B------:R-:W-:Y:S02]  /*2a90*/  LEA R6, P1, R41, UR10, 0x1 ;  /* 0x0000000a29067c11 */ /* 0x000fe4000f8208ff */
[----:B------:R-:W-:Y:S01]  /*2aa0*/  F2FP.F16.F32.PACK_AB R17, R17, R88 ;  /* 0x000000581111723e */ /* 0x000fe200000000ff */
[----:B------:R0:W3:Y:S01]  /*2ab0*/  MUFU.RCP R75, R9 ;  /* 0x00000009004b7308 */ /* 0x0000e20000001000 */
[----:B-1----:R-:W-:Y:S01]  /*2ac0*/  LEA.HI.X R11, R37, UR11, R0, 0x1, P3 ;  /* 0x0000000b250b7c11 */ /* 0x002fe200098f0c00 */
[----:B------:R-:W-:Y:S01]  /*2ad0*/  FADD.FTZ R0, R69, 1 ;  /* 0x3f80000045007421 */ /* 0x000fe20000010000 */
[----:B----4-:R-:W-:-:S05]  /*2ae0*/  FMUL.FTZ R124, R35, R124 ;  /* 0x0000007c237c7220 */ /* 0x010fca0000410000 */
[----:B------:R1:W4:Y:S01]  /*2af0*/  MUFU.RCP R77, R7 ;  /* 0x00000007004d7308 */ /* 0x0003220000001000 */
[----:B--2---:R-:W-:Y:S01]  /*2b00*/  FMUL.FTZ R67, R62, R67 ;  /* 0x000000433e437220 */ /* 0x004fe20000410000 */
[--C-:B0-----:R-:W-:Y:S02]  /*2b10*/  LEA.HI.X R9, R39, UR11, R2.reuse, 0x1, P2 ;  /* 0x0000000b27097c11 */ /* 0x101fe400090f0c02 */
[----:B------:R-:W-:Y:S02]  /*2b20*/  PRMT R2, R29, 0x7632, R2 ;  /* 0x000076321d027816 */ /* 0x000fe40000000002 */
[----:B------:R-:W-:Y:S02]  /*2b30*/  F2FP.F16.F32.PACK_AB R67, R67, R124 ;  /* 0x0000007c4343723e */ /* 0x000fe400000000ff */
[----:B------:R-:W0:Y:S01]  /*2b40*/  MUFU.RCP R79, R79 ;  /* 0x0000004f004f7308 */ /* 0x000e220000001000 */
[----:B---3--:R-:W-:Y:S01]  /*2b50*/  FMUL.FTZ R75, R63, R75 ;  /* 0x0000004b3f4b7220 */ /* 0x008fe20000410000 */
[--C-:B-1----:R-:W-:Y:S01]  /*2b60*/  LEA.HI.X R7, R41, UR11, R4.reuse, 0x1, P1 ;  /* 0x0000000b29077c11 */ /* 0x102fe200088f0c04 */
[----:B------:R1:W-:Y:S01]  /*2b70*/  STG.E.U16 desc[UR6][R54.64+0x6], R2 ;  /* 0x0000060236007986 */ /* 0x0003e2000c101506 */
[----:B------:R-:W-:Y:S01]  /*2b80*/  PRMT R4, R21, 0x7632, R4 ;  /* 0x0000763215047816 */ /* 0x000fe20000000004 */
[----:B------:R-:W-:Y:S01]  /*2b90*/  ULDC.64 UR10, c[0x0][0x238] ;  /* 0x00008e00000a7ab9 */ /* 0x000fe20000000a00 */
[----:B------:R-:W-:Y:S01]  /*2ba0*/  IADD3 R20, P1, R20, 0x2, RZ ;  /* 0x0000000214147810 */ /* 0x000fe20007f3e0ff */
[----:B------:R2:W-:Y:S01]  /*2bb0*/  STG.E.U16 desc[UR6][R56.64+0x2], R3 ;  /* 0x0000020338007986 */ /* 0x0005e2000c101506 */
[----:B------:R-:W3:Y:S01]  /*2bc0*/  MUFU.RCP R92, R92 ;  /* 0x0000005c005c7308 */ /* 0x000ee20000001000 */
[----:B----4-:R-:W-:Y:S01]  /*2bd0*/  FMUL.FTZ R64, R64, R77 ;  /* 0x0000004d40407220 */ /* 0x010fe20000410000 */
[----:B------:R-:W-:Y:S01]  /*2be0*/  IADD3.X R53, RZ, R53, RZ, P1, !PT ;  /* 0x00000035ff357210 */ /* 0x000fe20000ffe4ff */
[----:B------:R-:W-:Y:S01]  /*2bf0*/  STG.E.U16 desc[UR6][R56.64], R25 ;  /* 0x0000001938007986 */ /* 0x000fe2000c101506 */
[----:B------:R-:W-:-:S02]  /*2c00*/  ISETP.GE.U32.AND P1, PT, R20, UR10, PT ;  /* 0x0000000a14007c0c */ /* 0x000fc4000bf26070 */
[----:B------:R-:W-:Y:S01]  /*2c10*/  F2FP.F16.F32.PACK_AB R64, R64, R75 ;  /* 0x0000004b4040723e */ /* 0x000fe200000000ff */
[----:B------:R-:W-:Y:S01]  /*2c20*/  STG.E.U16 desc[UR6][R56.64+0x4], R21 ;  /* 0x0000041538007986 */ /* 0x000fe2000c101506 */
[----:B------:R-:W4:Y:S01]  /*2c30*/  MUFU.RCP R109, R109 ;  /* 0x0000006d006d7308 */ /* 0x000f220000001000 */
[----:B0-----:R-:W-:Y:S01]  /*2c40*/  FMUL.FTZ R79, R66, R79 ;  /* 0x0000004f424f7220 */ /* 0x001fe20000410000 */
[----:B-1----:R-:W-:Y:S01]  /*2c50*/  PRMT R2, R17, 0x7632, R2 ;  /* 0x0000763211027816 */ /* 0x002fe20000000002 */
[----:B------:R0:W-:Y:S01]  /*2c60*/  STG.E.U16 desc[UR6][R56.64+0x6], R4 ;  /* 0x0000060438007986 */ /* 0x0001e2000c101506 */
[----:B--2---:R-:W-:Y:S02]  /*2c70*/  PRMT R3, R64, 0x7632, R3 ;  /* 0x0000763240037816 */ /* 0x004fe40000000003 */
[----:B------:R-:W-:Y:S01]  /*2c80*/  ISETP.GE.AND.EX P1, PT, R53, UR11, PT, P1 ;  /* 0x0000000b35007c0c */ /* 0x000fe2000bf26310 */
[----:B------:R-:W-:Y:S01]  /*2c90*/  STG.E.U16 desc[UR6][R12.64], R17 ;  /* 0x000000110c007986 */ /* 0x000fe2000c101506 */
[----:B------:R-:W1:Y:S01]  /*2ca0*/  MUFU.RCP R94, R94 ;  /* 0x0000005e005e7308 */ /* 0x000e620000001000 */
[----:B---3--:R-:W-:Y:S01]  /*2cb0*/  FMUL.FTZ R92, R5, R92 ;  /* 0x0000005c055c7220 */ /* 0x008fe20000410000 */
[----:B------:R-:W-:Y:S01]  /*2cc0*/  PRMT R5, R67, 0x7632, R5 ;  /* 0x0000763243057816 */ /* 0x000fe20000000005 */
[----:B------:R2:W-:Y:S03]  /*2cd0*/  STG.E.U16 desc[UR6][R12.64+0x2], R2 ;  /* 0x000002020c007986 */ /* 0x0005e6000c101506 */
[----:B------:R-:W-:Y:S01]  /*2ce0*/  F2FP.F16.F32.PACK_AB R79, R92, R79 ;  /* 0x0000004f5c4f723e */ /* 0x000fe200000000ff */
[----:B------:R-:W-:Y:S01]  /*2cf0*/  STG.E.U16 desc[UR6][R12.64+0x4], R67 ;  /* 0x000004430c007986 */ /* 0x000fe2000c101506 */
[----:B------:R-:W3:Y:S01]  /*2d00*/  MUFU.RCP R96, R96 ;  /* 0x0000006000607308 */ /* 0x000ee20000001000 */
[----:B----4-:R-:W-:Y:S01]  /*2d10*/  FMUL.FTZ R109, R68, R109 ;  /* 0x0000006d446d7220 */ /* 0x010fe20000410000 */
[----:B0-----:R-:W-:Y:S01]  /*2d20*/  PRMT R4, R79, 0x7632, R4 ;  /* 0x000076324f047816 */ /* 0x001fe20000000004 */
[----:B------:R-:W-:Y:S04]  /*2d30*/  STG.E.U16 desc[UR6][R12.64+0x6], R5 ;  /* 0x000006050c007986 */ /* 0x000fe8000c101506 */
[----:B------:R0:W-:Y:S01]  /*2d40*/  STG.E.U16 desc[UR6][R14.64+0x2], R3 ;  /* 0x000002030e007986 */ /* 0x0001e2000c101506 */
[----:B------:R-:W4:Y:S01]  /*2d50*/  MUFU.RCP R95, R95 ;  /* 0x0000005f005f7308 */ /* 0x000f220000001000 */
[----:B-1----:R-:W-:-:S02]  /*2d60*/  FMUL.FTZ R94, R71, R94 ;  /* 0x0000005e475e7220 */ /* 0x002fc40000410000 */
[----:B------:R-:W-:Y:S03]  /*2d70*/  STG.E.U16 desc[UR6][R14.64], R64 ;  /* 0x000000400e007986 */ /* 0x000fe6000c101506 */
[----:B------:R-:W-:Y:S01]  /*2d80*/  F2FP.F16.F32.PACK_AB R109, R94, R109 ;  /* 0x0000006d5e6d723e */ /* 0x000fe200000000ff */
[----:B------:R-:W-:Y:S01]  /*2d90*/  STG.E.U16 desc[UR6][R14.64+0x4], R79 ;  /* 0x0000044f0e007986 */ /* 0x000fe2000c101506 */
[----:B------:R-:W1:Y:S01]  /*2da0*/  MUFU.RCP R111, R111 ;  /* 0x0000006f006f7308 */ /* 0x000e620000001000 */
[----:B---3--:R-:W-:Y:S01]  /*2db0*/  FMUL.FTZ R96, R73, R96 ;  /* 0x0000006049607220 */ /* 0x008fe20000410000 */
[----:B------:R-:W-:Y:S01]  /*2dc0*/  PRMT R29, R109, 0x7632, R29 ;  /* 0x000076326d1d7816 */ /* 0x000fe2000000001d */
[----:B------:R3:W-:Y:S04]  /*2dd0*/  STG.E.U16 desc[UR6][R14.64+0x6], R4 ;  /* 0x000006040e007986 */ /* 0x0007e8000c101506 */
[----:B------:R-:W-:Y:S01]  /*2de0*/  STG.E.U16 desc[UR6][R58.64], R109 ;  /* 0x0000006d3a007986 */ /* 0x000fe2000c101506 */
[----:B------:R-:W0:Y:S01]  /*2df0*/  MUFU.RCP R99, R99 ;  /* 0x0000006300637308 */ /* 0x000e220000001000 */
[----:B----4-:R-:W-:-:S02]  /*2e00*/  FMUL.FTZ R95, R74, R95 ;  /* 0x0000005f4a5f7220 */ /* 0x010fc40000410000 */
[----:B------:R-:W-:Y:S03]  /*2e10*/  STG.E.U16 desc[UR6][R58.64+0x2], R29 ;  /* 0x0000021d3a007986 */ /* 0x000fe6000c101506 */
[----:B------:R-:W-:Y:S02]  /*2e20*/  F2FP.F16.F32.PACK_AB R96, R95, R96 ;  /* 0x000000605f60723e */ /* 0x000fe400000000ff */
[----:B------:R-:W4:Y:S01]  /*2e30*/  MUFU.RCP R98, R98 ;  /* 0x0000006200627308 */ /* 0x000f220000001000 */
[----:B-1----:R-:W-:Y:S01]  /*2e40*/  FMUL.FTZ R111, R76, R111 ;  /* 0x0000006f4c6f7220 */ /* 0x002fe20000410000 */
[----:B--2---:R-:W-:Y:S01]  /*2e50*/  PRMT R2, R96, 0x7632, R2 ;  /* 0x0000763260027816 */ /* 0x004fe20000000002 */
[----:B------:R-:W-:Y:S04]  /*2e60*/  STG.E.U16 desc[UR6][R58.64+0x4], R96 ;  /* 0x000004603a007986 */ /* 0x000fe8000c101506 */
[----:B------:R1:W-:Y:S01]  /*2e70*/  STG.E.U16 desc[UR6][R58.64+0x6], R2 ;  /* 0x000006023a007986 */ /* 0x0003e2000c101506 */
[----:B------:R-:W2:Y:S01]  /*2e80*/  MUFU.RCP R100, R100 ;  /* 0x0000006400647308 */ /* 0x000ea20000001000 */
[----:B0-----:R-:W-:-:S05]  /*2e90*/  FMUL.FTZ R78, R78, R99 ;  /* 0x000000634e4e7220 */ /* 0x001fca0000410000 */
[----:B------:R-:W-:Y:S02]  /*2ea0*/  F2FP.F16.F32.PACK_AB R111, R78, R111 ;  /* 0x0000006f4e6f723e */ /* 0x000fe400000000ff */
[----:B------:R-:W0:Y:S01]  /*2eb0*/  MUFU.RCP R102, R102 ;  /* 0x0000006600667308 */ /* 0x000e220000001000 */
[----:B----4-:R-:W-:Y:S01]  /*2ec0*/  FMUL.FTZ R98, R83, R98 ;  /* 0x0000006253627220 */ /* 0x010fe20000410000 */
[----:B------:R-:W-:Y:S01]  /*2ed0*/  PRMT R3, R111, 0x7632, R3 ;  /* 0x000076326f037816 */ /* 0x000fe20000000003 */
[----:B------:R-:W-:Y:S04]  /*2ee0*/  STG.E.U16 desc[UR6][R6.64], R111 ;  /* 0x0000006f06007986 */ /* 0x000fe8000c101506 */
[----:B------:R4:W-:Y:S01]  /*2ef0*/  STG.E.U16 desc[UR6][R6.64+0x2], R3 ;  /* 0x0000020306007986 */ /* 0x0009e2000c101506 */
[----:B------:R-:W1:Y:S01]  /*2f00*/  MUFU.RCP R104, R104 ;  /* 0x0000006800687308 */ /* 0x000e620000001000 */
[----:B--2---:R-:W-:-:S05]  /*2f10*/  FMUL.FTZ R85, R85, R100 ;  /* 0x0000006455557220 */ /* 0x004fca0000410000 */
[----:B------:R-:W-:Y:S02]  /*2f20*/  F2FP.F16.F32.PACK_AB R98, R85, R98 ;  /* 0x000000625562723e */ /* 0x000fe400000000ff */
[----:B------:R-:W2:Y:S01]  /*2f30*/  MUFU.RCP R49, R101 ;  /* 0x0000006500317308 */ /* 0x000ea20000001000 */
[----:B0-----:R-:W-:Y:S01]  /*2f40*/  FMUL.FTZ R102, R87, R102 ;  /* 0x0000006657667220 */ /* 0x001fe20000410000 */
[----:B---3--:R-:W-:Y:S01]  /*2f50*/  PRMT R4, R98, 0x7632, R4 ;  /* 0x0000763262047816 */ /* 0x008fe20000000004 */
[----:B------:R0:W-:Y:S04]  /*2f60*/  STG.E.U16 desc[UR6][R6.64+0x4], R98 ;  /* 0x0000046206007986 */ /* 0x0001e8000c101506 */
[----:B------:R0:W-:Y:S01]  /*2f70*/  STG.E.U16 desc[UR6][R6.64+0x6], R4 ;  /* 0x0000060406007986 */ /* 0x0001e2000c101506 */
[----:B------:R-:W3:Y:S01]  /*2f80*/  MUFU.RCP R110, R93 ;  /* 0x0000005d006e7308 */ /* 0x000ee20000001000 */
[----:B-1----:R-:W-:-:S05]  /*2f90*/  FMUL.FTZ R89, R89, R104 ;  /* 0x0000006859597220 */ /* 0x002fca0000410000 */
[----:B------:R-:W-:Y:S02]  /*2fa0*/  F2FP.F16.F32.PACK_AB R102, R89, R102 ;  /* 0x000000665966723e */ /* 0x000fe400000000ff */
[----:B------:R-:W1:Y:S01]  /*2fb0*/  MUFU.RCP R37, R61 ;  /* 0x0000003d00257308 */ /* 0x000e620000001000 */
[----:B--2---:R-:W-:Y:S01]  /*2fc0*/  FMUL.FTZ R49, R90, R49 ;  /* 0x000000315a317220 */ /* 0x004fe20000410000 */
[----:B------:R-:W-:Y:S01]  /*2fd0*/  PRMT R2, R102, 0x7632, R2 ;  /* 0x0000763266027816 */ /* 0x000fe20000000002 */
[----:B------:R0:W-:Y:S04]  /*2fe0*/  STG.E.U16 desc[UR6][R8.64], R102 ;  /* 0x0000006608007986 */ /* 0x0001e8000c101506 */
[----:B------:R0:W-:Y:S01]  /*2ff0*/  STG.E.U16 desc[UR6][R8.64+0x2], R2 ;  /* 0x0000020208007986 */ /* 0x0001e2000c101506 */
[----:B------:R-:W2:Y:S01]  /*3000*/  MUFU.RCP R0, R0 ;  /* 0x0000000000007308 */ /* 0x000ea20000001000 */
[----:B---3--:R-:W-:-:S05]  /*3010*/  FMUL.FTZ R110, R91, R110 ;  /* 0x0000006e5b6e7220 */ /* 0x008fca0000410000 */
[----:B------:R-:W-:Y:S02]  /*3020*/  F2FP.F16.F32.PACK_AB R49, R110, R49 ;  /* 0x000000316e31723e */ /* 0x000fe400000000ff */
[----:B------:R-:W3:Y:S01]  /*3030*/  MUFU.RCP R106, R106 ;  /* 0x0000006a006a7308 */ /* 0x000ee20000001000 */
[----:B-1----:R-:W-:Y:S01]  /*3040*/  FMUL.FTZ R37, R60, R37 ;  /* 0x000000253c257220 */ /* 0x002fe20000410000 */
[----:B------:R-:W-:Y:S01]  /*3050*/  PRMT R5, R49, 0x7632, R5 ;  /* 0x0000763231057816 */ /* 0x000fe20000000005 */
[----:B------:R0:W-:Y:S04]  /*3060*/  STG.E.U16 desc[UR6][R8.64+0x4], R49 ;  /* 0x0000043108007986 */ /* 0x0001e8000c101506 */
[----:B------:R0:W-:Y:S01]  /*3070*/  STG.E.U16 desc[UR6][R8.64+0x6], R5 ;  /* 0x0000060508007986 */ /* 0x0001e2000c101506 */
[----:B------:R-:W1:Y:S01]  /*3080*/  MUFU.RCP R105, R105 ;  /* 0x0000006900697308 */ /* 0x000e620000001000 */
[----:B--2---:R-:W-:-:S05]  /*3090*/  FMUL.FTZ R0, R65, R0 ;  /* 0x0000000041007220 */ /* 0x004fca0000410000 */
[----:B------:R-:W-:Y:S01]  /*30a0*/  F2FP.F16.F32.PACK_AB R37, R0, R37 ;  /* 0x000000250025723e */ /* 0x000fe200000000ff */
[----:B---3--:R-:W-:-:S03]  /*30b0*/  FMUL.FTZ R97, R97, R106 ;  /* 0x0000006a61617220 */ /* 0x008fc60000410000 */
[----:B------:R-:W-:Y:S01]  /*30c0*/  PRMT R0, R37, 0x7632, R0 ;  /* 0x0000763225007816 */ /* 0x000fe20000000000 */
[----:B------:R0:W-:Y:S04]  /*30d0*/  STG.E.U16 desc[UR6][R10.64], R37 ;  /* 0x000000250a007986 */ /* 0x0001e8000c101506 */
[----:B------:R0:W-:Y:S01]  /*30e0*/  STG.E.U16 desc[UR6][R10.64+0x2], R0 ;  /* 0x000002000a007986 */ /* 0x0001e2000c101506 */
[----:B-1----:R-:W-:-:S05]  /*30f0*/  FMUL.FTZ R72, R72, R105 ;  /* 0x0000006948487220 */ /* 0x002fca0000410000 */
[----:B------:R-:W-:-:S04]  /*3100*/  F2FP.F16.F32.PACK_AB R97, R72, R97 ;  /* 0x000000614861723e */ /* 0x000fc800000000ff */
[----:B----4-:R-:W-:Y:S01]  /*3110*/  PRMT R3, R97, 0x7632, R3 ;  /* 0x0000763261037816 */ /* 0x010fe20000000003 */
[----:B------:R0:W-:Y:S04]  /*3120*/  STG.E.U16 desc[UR6][R10.64+0x4], R97 ;  /* 0x000004610a007986 */ /* 0x0001e8000c101506 */
[----:B------:R0:W-:Y:S01]  /*3130*/  STG.E.U16 desc[UR6][R10.64+0x6], R3 ;  /* 0x000006030a007986 */ /* 0x0001e2000c101506 */
[----:B------:R-:W-:Y:S05]  /*3140*/  @!P1 BRA `(.L_x_3134) ;  /* 0xffffffd400509947 */ /* 0x000fea000383ffff */
[----:B------:R-:W-:Y:S05]  /*3150*/  EXIT ;  /* 0x000000000000794d */ /* 0x000fea0003800000 */
.L_x_3135:
        /* <DEDUP_REMOVED lines=10> */
.L_x_3242:


//--------------------- .text._ZN13group_norm_v214gn_cuda_kernelI6__halfLi480ELi3ELi16ELi60ELi1024ELb1ELi16ELi960ELi960ELi4ELb1ELi5ELb0ELb0ENS_16CompileConditionILi900EEEEEvPT_PKS4_S7_S7_flPfS8_Pj --------------------------
	.section	.text._ZN13group_norm_v214gn_cuda_kernelI6__halfLi480ELi3ELi16ELi60ELi1024ELb1ELi16ELi960ELi960ELi4ELb1ELi5ELb0ELb0ENS_16CompileConditionILi900EEEEEvPT_PKS4_S7_S7_flPfS8_Pj,"ax",@progbits
	.align	128
        .global         _ZN13group_norm_v214gn_cuda_kernelI6__halfLi480ELi3ELi16ELi60ELi1024ELb1ELi16ELi960ELi960ELi4ELb1ELi5ELb0ELb0ENS_16CompileConditionILi900EEEEEvPT_PKS4_S7_S7_flPfS8_Pj
        .type           _ZN13group_norm_v214gn_cuda_kernelI6__halfLi480ELi3ELi16ELi60ELi1024ELb1ELi16ELi960ELi960ELi4ELb1ELi5ELb0ELb0ENS_16CompileConditionILi900EEEEEvPT_PKS4_S7_S7_flPfS8_Pj,@function
        .size           _ZN13group_norm_v214gn_cuda_kernelI6__halfLi480ELi3ELi16ELi60ELi1024ELb1ELi16ELi960ELi960ELi4ELb1ELi5ELb0ELb0ENS_16CompileConditionILi900EEEEEvPT_PKS4_S7_S7_flPfS8_Pj,(.L_x_3243 - _ZN13group_norm_v214gn_cuda_kernelI6__halfLi480ELi3ELi16ELi60ELi1024ELb1ELi16ELi960ELi960ELi4ELb1ELi5ELb0ELb0ENS_16CompileConditionILi900EEEEEvPT_PKS4_S7_S7_flPfS8_Pj)
        .other          _ZN13group_norm_v214gn_cuda_kernelI6__halfLi480ELi3ELi16ELi60ELi1024ELb1ELi16ELi960ELi960ELi4ELb1ELi5ELb0ELb0ENS_16CompileConditionILi900EEEEEvPT_PKS4_S7_S7_flPfS8_Pj,@"STO_CUDA_ENTRY STV_DEFAULT"
_ZN13group_norm_v214gn_cuda_kernelI6__halfLi480ELi3ELi16ELi60ELi1024ELb1ELi16ELi960ELi960ELi4ELb1ELi5ELb0ELb0ENS_16CompileConditionILi900EEEEEvPT_PKS4_S7_S7_flPfS8_Pj:
.text._ZN13group_norm_v214gn_cuda_kernelI6__halfLi480ELi3ELi16ELi60ELi1024ELb1ELi16ELi960ELi960ELi4ELb1ELi5ELb0ELb0ENS_16CompileConditionILi900EEEEEvPT_PKS4_S7_S7_flPfS8_Pj:
        /* <DEDUP_REMOVED lines=23> */
[----:B------:R-:W-:-:S03]  /*0170*/  LOP3.LUT R0, R3, 0xf8, RZ, 0xc0, !PT ;  /* 0x000000f803007812 */ /* 0x000fc600078ec0ff */
[----:B------:R0:W-:Y:S04]  /*0180*/  STL [R1+0x84], R5 ;  /* 0x0000840501007387 */ /* 0x0001e80000100800 */
[----:B------:R0:W-:Y:S04]  /*0190*/  STL [R1+0x80], R0 ;  /* 0x0000800001007387 */ /* 0x0001e80000100800 */
[----:B------:R0:W-:Y:S02]  /*01a0*/  STL [R1+0x30], RZ ;  /* 0x000030ff01007387 */ /* 0x0001e40000100800 */
.L_x_3146:
[----:B------:R-:W2:Y:S01]  /*01b0*/  LDL R3, [R1+0x30] ;  /* 0x0000300001037983 */ /* 0x000ea20000100800 */
        /* <DEDUP_REMOVED lines=14> */
[C---:B------:R-:W-:Y:S02]  /*02a0*/  IADD3 R5, R9.reuse, 0x780, RZ ;  /* 0x0000078009057810 */ /* 0x040fe40007ffe0ff */
[C---:B------:R-:W-:Y:S02]  /*02b0*/  IADD3 R7, R9.reuse, 0x1680, RZ ;  /* 0x0000168009077810 */ /* 0x040fe40007ffe0ff */
[----:B------:R-:W-:Y:S01]  /*02c0*/  IADD3 R13, R9, 0x2580, RZ ;  /* 0x00002580090d7810 */ /* 0x000fe20007ffe0ff */
[----:B--2---:R-:W-:-:S05]  /*02d0*/  IMAD R3, R3, 0xf0000, RZ ;  /* 0x000f000003037824 */ /* 0x004fca00078e02ff */
[----:B------:R-:W-:Y:S02]  /*02e0*/  IADD3 R0, R17, R3, RZ ;  /* 0x0000000311007210 */ /* 0x000fe40007ffe0ff */
[----:B------:R-:W-:-:S04]  /*02f0*/  IADD3 R3, P0, R9, R16, RZ ;  /* 0x0000001009037210 */ /* 0x000fc80007f1e0ff */
[----:B------:R-:W-:Y:S02]  /*0300*/  IADD3.X R4, RZ, R0, RZ, P0, !PT ;  /* 0x00000000ff047210 */ /* 0x000fe400007fe4ff */
[----:B------:R-:W-:-:S04]  /*0310*/  LEA R36, P0, R3, UR8, 0x1 ;  /* 0x0000000803247c11 */ /* 0x000fc8000f8008ff */
[----:B------:R-:W-:Y:S01]  /*0320*/  LEA.HI.X R37, R3, UR9, R4, 0x1, P0 ;  /* 0x0000000903257c11 */ /* 0x000fe200080f0c04 */
[----:B------:R0:W-:Y:S05]  /*0330*/  STL [R1+0x10], R4 ;  /* 0x0000100401007387 */ /* 0x0001ea0000100800 */
[----:B------:R-:W2:Y:S01]  /*0340*/  LDG.E.64.CONSTANT R36, desc[UR6][R36.64] ;  /* 0x0000000624247981 */ /* 0x000ea2000c1e9b00 */
[----:B0-----:R-:W-:-:S04]  /*0350*/  IADD3 R4, P0, R5, R16, RZ ;  /* 0x0000001005047210 */ /* 0x001fc80007f1e0ff */
[----:B------:R-:W-:Y:S02]  /*0360*/  IADD3.X R6, RZ, R0, RZ, P0, !PT ;  /* 0x00000000ff067210 */ /* 0x000fe400007fe4ff */
[----:B------:R-:W-:-:S04]  /*0370*/  LEA R34, P0, R4, UR8, 0x1 ;  /* 0x0000000804227c11 */ /* 0x000fc8000f8008ff */
[----:B------:R-:W-:Y:S02]  /*0380*/  LEA.HI.X R35, R4, UR9, R6, 0x1, P0 ;  /* 0x0000000904237c11 */ /* 0x000fe400080f0c06 */
[----:B------:R-:W-:-:S04]  /*0390*/  IADD3 R5, R9, 0xf00, RZ ;  /* 0x00000f0009057810 */ /* 0x000fc80007ffe0ff */
[----:B------:R-:W3:Y:S01]  /*03a0*/  LDG.E.64.CONSTANT R34, desc[UR6][R34.64] ;  /* 0x0000000622227981 */ /* 0x000ee2000c1e9b00 */
        /* <DEDUP_REMOVED lines=23> */
[----:B------:R-:W-:Y:S01]  /*0520*/  LEA.HI.X R13, R8, UR9, R15, 0x1, P0 ;  /* 0x00000009080d7c11 */ /* 0x000fe200080f0c0f */
[----:B------:R0:W-:Y:S05]  /*0530*/  STL [R1+0x74], R15 ;  /* 0x0000740f01007387 */ /* 0x0001ea0000100800 */
[----:B------:R-:W4:Y:S01]  /*0540*/  LDG.E.64.CONSTANT R12, desc[UR6][R12.64] ;  /* 0x000000060c0c7981 */ /* 0x000f22000c1e9b00 */
[----:B0-----:R-:W-:-:S04]  /*0550*/  IADD3 R15, R9, 0x2d00, RZ ;  /* 0x00002d00090f7810 */ /* 0x001fc80007ffe0ff */
[----:B------:R-:W-:-:S04]  /*0560*/  IADD3 R18, P0, R15, R16, RZ ;  /* 0x000000100f127210 */ /* 0x000fc80007f1e0ff */
[----:B------:R-:W-:Y:S02]  /*0570*/  IADD3.X R19, RZ, R0, RZ, P0, !PT ;  /* 0x00000000ff137210 */ /* 0x000fe400007fe4ff */
[----:B------:R-:W-:-:S04]  /*0580*/  LEA R20, P0, R18, UR8, 0x1 ;  /* 0x0000000812147c11 */ /* 0x000fc8000f8008ff */
[----:B------:R-:W-:-:S06]  /*0590*/  LEA.HI.X R21, R18, UR9, R19, 0x1, P0 ;  /* 0x0000000912157c11 */ /* 0x000fcc00080f0c13 */
[----:B------:R-:W4:Y:S01]  /*05a0*/  LDG.E.64.CONSTANT R20, desc[UR6][R20.64] ;  /* 0x0000000614147981 */ /* 0x000f22000c1e9b00 */
[----:B------:R-:W-:-:S04]  /*05b0*/  IADD3 R9, R9, 0x3480, RZ ;  /* 0x0000348009097810 */ /* 0x000fc80007ffe0ff */
[----:B------:R-:W-:Y:S01]  /*05c0*/  IADD3 R16, P0, R9, R16, RZ ;  /* 0x0000001009107210 */ /* 0x000fe20007f1e0ff */
[----:B------:R0:W-:Y:S03]  /*05d0*/  STL [R1+0x44], R18 ;  /* 0x0000441201007387 */ /* 0x0001e60000100800 */
[----:B------:R-:W-:Y:S01]  /*05e0*/  IADD3.X R0, RZ, R0, RZ, P0, !PT ;  /* 0x00000000ff007210 */ /* 0x000fe200007fe4ff */
[----:B------:R1:W-:Y:S01]  /*05f0*/  STL [R1+0x7c], R19 ;  /* 0x00007c1301007387 */ /* 0x0003e20000100800 */
[----:B0-----:R-:W-:-:S03]  /*0600*/  LEA R18, P0, R16, UR8, 0x1 ;  /* 0x0000000810127c11 */ /* 0x001fc6000f8008ff */
[----:B------:R0:W-:Y:S01]  /*0610*/  STL [R1+0x40], R16 ;  /* 0x0000401001007387 */ /* 0x0001e20000100800 */
[----:B-1----:R-:W-:-:S03]  /*0620*/  LEA.HI.X R19, R16, UR9, R0, 0x1, P0 ;  /* 0x0000000910137c11 */ /* 0x002fc600080f0c00 */
[----:B------:R1:W-:Y:S01]  /*0630*/  STL [R1+0x78], R0 ;  /* 0x0000780001007387 */ /* 0x0003e20000100800 */
[----:B------:R-:W-:-:S03]  /*0640*/  ULDC.64 UR8, c[0x0][0x220] ;  /* 0x0000880000087ab9 */ /* 0x000fc60000000a00 */
        /* <DEDUP_REMOVED lines=12> */
[----:B------:R-:W-:Y:S01]  /*0710*/  FADD.FTZ R9, RZ, R0 ;  /* 0x00000000ff097221 */ /* 0x000fe20000010000 */
[--C-:B------:R-:W-:Y:S02]  /*0720*/  HADD2.F32 R26, -RZ, R37.reuse.H0_H0 ;  /* 0x20000025ff1a7230 */ /* 0x100fe40000004100 */
[----:B------:R-:W-:Y:S01]  /*0730*/  FFMA.FTZ R24, R27, R27, R24 ;  /* 0x0000001b1b187223 */ /* 0x000fe20000010018 */
[----:B------:R-:W-:Y:S01]  /*0740*/  FADD.FTZ R9, R9, R27 ;  /* 0x0000001b09097221 */ /* 0x000fe20000010000 */
[----:B------:R-:W-:Y:S02]  /*0750*/  HADD2.F32 R37, -RZ, R37.H1_H1 ;  /* 0x30000025ff257230 */ /* 0x000fe40000004100 */
[----:B------:R-:W-:Y:S01]  /*0760*/  FFMA.FTZ R24, R26, R26, R24 ;  /* 0x0000001a1a187223 */ /* 0x000fe20000010018 */
[----:B------:R-:W-:Y:S01]  /*0770*/  FADD.FTZ R9, R9, R26 ;  /* 0x0000001a09097221 */ /* 0x000fe20000010000 */
[----:B------:R3:W-:Y:S02]  /*0780*/  STL [R1+0x4], R27 ;  /* 0x0000041b01007387 */ /* 0x0007e40000100800 */
[----:B------:R-:W-:Y:S01]  /*0790*/  FFMA.FTZ R24, R37, R37, R24 ;  /* 0x0000002525187223 */ /* 0x000fe20000010018 */
[----:B------:R-:W-:Y:S01]  /*07a0*/  FADD.FTZ R9, R9, R37 ;  /* 0x0000002509097221 */ /* 0x000fe20000010000 */
[----:B------:R0:W-:Y:S01]  /*07b0*/  STL [R1], R26 ;  /* 0x0000001a01007387 */ /* 0x0001e20000100800 */
[----:B---3--:R-:W-:-:S02]  /*07c0*/  HADD2.F32 R27, -RZ, R34.H0_H0 ;  /* 0x20000022ff1b7230 */ /* 0x008fc40000004100 */
[----:B0-----:R-:W-:-:S03]  /*07d0*/  HADD2.F32 R26, -RZ, R34.H1_H1 ;  /* 0x30000022ff1a7230 */ /* 0x001fc60000004100 */
        /* <DEDUP_REMOVED lines=9> */
[----:B------:R-:W-:Y:S01]  /*0870*/  FADD.FTZ R9, R9, R35 ;  /* 0x0000002309097221 */ /* 0x000fe20000010000 */
[--C-:B----4-:R-:W-:Y:S02]  /*0880*/  HADD2.F32 R34, -RZ, R32.reuse.H0_H0 ;  /* 0x20000020ff227230 */ /* 0x110fe40000004100 */
[----:B------:R-:W-:-:S03]  /*0890*/  HADD2.F32 R32, -RZ, R32.H1_H1 ;  /* 0x30000020ff207230 */ /* 0x000fc60000004100 */
        /* <DEDUP_REMOVED lines=10> */
[--C-:B------:R-:W-:Y:S02]  /*0940*/  HADD2.F32 R29, -RZ, R22.reuse.H0_H0 ;  /* 0x20000016ff1d7230 */ /* 0x100fe40000004100 */
[----:B------:R-:W-:Y:S01]  /*0950*/  HADD2.F32 R28, -RZ, R22.H1_H1 ;  /* 0x30000016ff1c7230 */ /* 0x000fe20000004100 */
[----:B------:R0:W-:Y:S02]  /*0960*/  STL [R1+0xc], R27 ;  /* 0x00000c1b01007387 */ /* 0x0001e40000100800 */
[----:B------:R-:W-:Y:S01]  /*0970*/  FFMA.FTZ R22, R29, R29, R24 ;  /* 0x0000001d1d167223 */ /* 0x000fe20000010018 */
[----:B------:R-:W-:-:S03]  /*0980*/  FADD.FTZ R9, R9, R29 ;  /* 0x0000001d09097221 */ /* 0x000fc60000010000 */
[----:B------:R-:W-:Y:S01]  /*0990*/  FFMA.FTZ R22, R28, R28, R22 ;  /* 0x0000001c1c167223 */ /* 0x000fe20000010016 */
[----:B------:R-:W-:Y:S01]  /*09a0*/  FADD.FTZ R9, R9, R28 ;  /* 0x0000001c09097221 */ /* 0x000fe20000010000 */
[--C-:B0-----:R-:W-:Y:S02]  /*09b0*/  HADD2.F32 R27, -RZ, R23.reuse.H0_H0 ;  /* 0x20000017ff1b7230 */ /* 0x101fe40000004100 */
[----:B------:R-:W-:Y:S01]  /*09c0*/  HADD2.F32 R33, -RZ, R23.H1_H1 ;  /* 0x30000017ff217230 */ /* 0x000fe20000004100 */
[----:B------:R0:W-:Y:S02]  /*09d0*/  STL [R1+0x8], R26 ;  /* 0x0000081a01007387 */ /* 0x0001e40000100800 */
[----:B------:R-:W-:Y:S01]  /*09e0*/  FFMA.FTZ R22, R27, R27, R22 ;  /* 0x0000001b1b167223 */ /* 0x000fe20000010016 */
[----:B------:R-:W-:-:S03]  /*09f0*/  FADD.FTZ R23, R9, R27 ;  /* 0x0000001b09177221 */ /* 0x000fc60000010000 */
[----:B------:R-:W-:Y:S01]  /*0a00*/  FFMA.FTZ R22, R33, R33, R22 ;  /* 0x0000002121167223 */ /* 0x000fe20000010016 */
[----:B------:R-:W-:Y:S01]  /*0a10*/  FADD.FTZ R23, R23, R33 ;  /* 0x0000002117177221 */ /* 0x000fe20000010000 */
[--C-:B0-----:R-:W-:Y:S02]  /*0a20*/  HADD2.F32 R26, -RZ, R10.reuse.H0_H0 ;  /* 0x2000000aff1a7230 */ /* 0x101fe40000004100 */
[----:B------:R-:W-:-:S03]  /*0a30*/  HADD2.F32 R9, -RZ, R10.H1_H1 ;  /* 0x3000000aff097230 */ /* 0x000fc60000004100 */
        /* <DEDUP_REMOVED lines=8> */
[----:B------:R-:W-:Y:S02]  /*0ac0*/  FADD.FTZ R23, R23, R24 ;  /* 0x0000001817177221 */ /* 0x000fe40000010000 */
[----:B------:R-:W-:Y:S01]  /*0ad0*/  STL [R1+0x28], R26 ;  /* 0x0000281a01007387 */ /* 0x000fe20000100800 */
[----:B------:R-:W-:Y:S01]  /*0ae0*/  FFMA.FTZ R22, R10, R10, R22 ;  /* 0x0000000a0a167223 */ /* 0x000fe20000010016 */
[----:B------:R-:W-:-:S02]  /*0af0*/  FADD.FTZ R23, R23, R10 ;  /* 0x0000000a17177221 */ /* 0x000fc40000010000 */
[----:B------:R0:W-:Y:S01]  /*0b00*/  STL [R1+0x24], R24 ;  /* 0x0000241801007387 */ /* 0x0001e20000100800 */
[--C-:B------:R-:W-:Y:S02]  /*0b10*/  HADD2.F32 R11, -RZ, R12.reuse.H1_H1 ;  /* 0x3000000cff0b7230 */ /* 0x100fe40000004100 */
[----:B0-----:R-:W-:Y:S02]  /*0b20*/  HADD2.F32 R24, -RZ, R12.H0_H0 ;  /* 0x2000000cff187230 */ /* 0x001fe40000004100 */
[----:B------:R-:W-:-:S03]  /*0b30*/  HADD2.F32 R12, -RZ, R13.H0_H0 ;  /* 0x2000000dff0c7230 */ /* 0x000fc60000004100 */
[----:B------:R-:W-:Y:S01]  /*0b40*/  FFMA.FTZ R22, R24, R24, R22 ;  /* 0x0000001818167223 */ /* 0x000fe20000010016 */
[----:B------:R-:W-:-:S03]  /*0b50*/  FADD.FTZ R23, R23, R24 ;  /* 0x0000001817177221 */ /* 0x000fc60000010000 */
        /* <DEDUP_REMOVED lines=8> */
[----:B------:R-:W-:-:S02]  /*0be0*/  HADD2.F32 R33, -RZ, R20.H1_H1 ;  /* 0x30000014ff217230 */ /* 0x000fc40000004100 */
[----:B0-----:R-:W-:Y:S02]  /*0bf0*/  HADD2.F32 R24, -RZ, R20.H0_H0 ;  /* 0x20000014ff187230 */ /* 0x001fe40000004100 */
[----:B------:R-:W-:-:S03]  /*0c00*/  HADD2.F32 R26, -RZ, R21.H0_H0 ;  /* 0x20000015ff1a7230 */ /* 0x000fc60000004100 */
[----:B------:R0:W-:Y:S01]  /*0c10*/  STL [R1+0x34], R24 ;  /* 0x0000341801007387 */ /* 0x0001e20000100800 */
[----:B------:R-:W-:Y:S01]  /*0c20*/  FFMA.FTZ R22, R24, R24, R22 ;  /* 0x0000001818167223 */ /* 0x000fe20000010016 */
[----:B------:R-:W-:Y:S02]  /*0c30*/  FADD.FTZ R23, R23, R24 ;  /* 0x0000001817177221 */ /* 0x000fe40000010000 */
[----:B------:R1:W-:Y:S01]  /*0c40*/  STL [R1+0x3c], R33 ;  /* 0x00003c2101007387 */ /* 0x0003e20000100800 */
[----:B0-----:R-:W-:-:S03]  /*0c50*/  HADD2.F32 R24, -RZ, R21.H1_H1 ;  /* 0x30000015ff187230 */ /* 0x001fc60000004100 */
[----:B------:R0:W-:Y:S04]  /*0c60*/  STL [R1+0x4c], R26 ;  /* 0x00004c1a01007387 */ /* 0x0001e80000100800 */
[----:B------:R-:W-:Y:S04]  /*0c70*/  STL [R1+0x50], R24 ;  /* 0x0000501801007387 */ /* 0x000fe80000100800 */
[----:B------:R-:W2:Y:S01]  /*0c80*/  LDL R21, [R1+0x84] ;  /* 0x0000840001157983 */ /* 0x000ea20000100800 */
[----:B------:R-:W-:Y:S01]  /*0c90*/  FFMA.FTZ R22, R33, R33, R22 ;  /* 0x0000002121167223 */ /* 0x000fe20000010016 */
[----:B------:R-:W-:-:S02]  /*0ca0*/  FADD.FTZ R20, R23, R33 ;  /* 0x0000002117147221 */ /* 0x000fc40000010000 */
[----:B-1----:R-:W1:Y:S01]  /*0cb0*/  S2R R33, SR_TID.X ;  /* 0x0000000000217919 */ /* 0x002e620000002100 */
[----:B------:R-:W-:Y:S01]  /*0cc0*/  FFMA.FTZ R22, R26, R26, R22 ;  /* 0x0000001a1a167223 */ /* 0x000fe20000010016 */
[----:B------:R-:W-:Y:S01]  /*0cd0*/  FADD.FTZ R20, R20, R26 ;  /* 0x0000001a14147221 */ /* 0x000fe20000010000 */
[--C-:B0-----:R-:W-:Y:S02]  /*0ce0*/  HADD2.F32 R26, -RZ, R18.reuse.H0_H0 ;  /* 0x20000012ff1a7230 */ /* 0x101fe40000004100 */
[----:B------:R-:W-:Y:S01]  /*0cf0*/  FFMA.FTZ R22, R24, R24, R22 ;  /* 0x0000001818167223 */ /* 0x000fe20000010016 */
[----:B------:R-:W-:Y:S01]  /*0d00*/  FADD.FTZ R20, R20, R24 ;  /* 0x0000001814147221 */ /* 0x000fe20000010000 */
[----:B------:R-:W-:Y:S02]  /*0d10*/  HADD2.F32 R23, -RZ, R18.H1_H1 ;  /* 0x30000012ff177230 */ /* 0x000fe40000004100 */
[----:B------:R-:W-:Y:S01]  /*0d20*/  FFMA.FTZ R22, R26, R26, R22 ;  /* 0x0000001a1a167223 */ /* 0x000fe20000010016 */
[----:B------:R-:W-:Y:S01]  /*0d30*/  FADD.FTZ R20, R20, R26 ;  /* 0x0000001a14147221 */ /* 0x000fe20000010000 */
[----:B------:R-:W-:Y:S01]  /*0d40*/  HADD2.F32 R18, -RZ, R19.H0_H0 ;  /* 0x20000013ff127230 */ /* 0x000fe20000004100 */
[----:B------:R0:W-:Y:S01]  /*0d50*/  STL [R1+0x38], R23 ;  /* 0x0000381701007387 */ /* 0x0001e20000100800 */
[----:B------:R-:W-:Y:S01]  /*0d60*/  FFMA.FTZ R22, R23, R23, R22 ;  /* 0x0000001717167223 */ /* 0x000fe20000010016 */
[----:B------:R-:W-:-:S02]  /*0d70*/  FADD.FTZ R20, R20, R23 ;  /* 0x0000001714147221 */ /* 0x000fc40000010000 */
[----:B------:R3:W-:Y:S01]  /*0d80*/  STL [R1+0x54], R18 ;  /* 0x0000541201007387 */ /* 0x0007e20000100800 */
[----:B0-----:R-:W-:-:S05]  /*0d90*/  HADD2.F32 R23, -RZ, R19.H1_H1 ;  /* 0x30000013ff177230 */ /* 0x001fca0000004100 */
[----:B------:R-:W-:Y:S01]  /*0da0*/  STL [R1+0x58], R23 ;  /* 0x0000581701007387 */ /* 0x000fe20000100800 */
[----:B------:R-:W-:Y:S01]  /*0db0*/  FFMA.FTZ R19, R18, R18, R22 ;  /* 0x0000001212137223 */ /* 0x000fe20000010016 */
[----:B---3--:R-:W-:Y:S01]  /*0dc0*/  FADD.FTZ R18, R20, R18 ;  /* 0x0000001214127221 */ /* 0x008fe20000010000 */
[----:B-1----:R-:W-:Y:S02]  /*0dd0*/  ISETP.GT.U32.AND P0, PT, R33, 0x1f, PT ;  /* 0x0000001f2100780c */ /* 0x002fe40003f04070 */
        /* <DEDUP_REMOVED lines=118> */
.L_x_3137:
[----:B------:R-:W-:Y:S05]  /*1540*/  BSYNC B0 ;  /* 0x0000000000007941 */ /* 0x000fea0003800000 */
.L_x_3136:
        /* <DEDUP_REMOVED lines=20> */
.L_x_3139:
[----:B------:R-:W-:Y:S05]  /*1690*/  BSYNC B0 ;  /* 0x0000000000007941 */ /* 0x000fea0003800000 */
.L_x_3138:
        /* <DEDUP_REMOVED lines=11> */
.L_x_3141:
[----:B------:R-:W2:Y:S04]  /*1750*/  LD.E.STRONG.GPU R21, desc[UR6][R18.64] ;  /* 0x0000000612157980 */ /* 0x000ea8000c10f900 */
[----:B--2---:R-:W-:Y:S01]  /*1760*/  CCTL.IVALL ;  /* 0x00000000ff00798f */ /* 0x004fe20002000000 */
[----:B------:R-:W-:Y:S05]  /*1770*/  YIELD ;  /* 0x0000000000007946 */ /* 0x000fea0003800000 */
[----:B-----5:R-:W-:-:S04]  /*1780*/  LOP3.LUT R21, R21, R20, RZ, 0x3c, !PT ;  /* 0x0000001415157212 */ /* 0x020fc800078e3cff */
[----:B------:R-:W-:-:S13]  /*1790*/  ISETP.GT.AND P1, PT, R21, -0x1, PT ;  /* 0xffffffff1500780c */ /* 0x000fda0003f24270 */
[----:B------:R-:W-:Y:S05]  /*17a0*/  @P1 BRA `(.L_x_3141) ;  /* 0xfffffffc00e81947 */ /* 0x000fea000383ffff */
.L_x_3140:
        /* <DEDUP_REMOVED lines=8> */
[----:B-1----:R-:W-:Y:S01]  /*1830*/  SHF.L.U32 R19, R33, 0x2, RZ ;  /* 0x0000000221137819 */ /* 0x002fe200000006ff */
[----:B------:R1:W-:Y:S03]  /*1840*/  STL.64 [R1+0x88], R2 ;  /* 0x0000880201007387 */ /* 0x0003e60000100a00 */
        /* <DEDUP_REMOVED lines=9> */
[----:B--2---:R-:W-:-:S03]  /*18e0*/  IADD3 R24, R22, 0x40, RZ ;  /* 0x0000004016187810 */ /* 0x004fc60007ffe0ff */
        /* <DEDUP_REMOVED lines=17> */
.L_x_3143:
[----:B------:R-:W-:Y:S05]  /*1a00*/  BSYNC B0 ;  /* 0x0000000000007941 */ /* 0x000fea0003800000 */
.L_x_3142:
[----:B------:R-:W0:Y:S01]  /*1a10*/  SHFL.BFLY PT, R21, R18, 0x8, 0x1f ;  /* 0x0d001f0012157f89 */ /* 0x000e2200000e0000 */
[----:B-1----:R-:W-:Y:S01]  /*1a20*/  LOP3.LUT P0, RZ, R33, 0xffffff0f, RZ, 0xc0, !PT ;  /* 0xffffff0f21ff7812 */ /* 0x002fe2000780c0ff */
[----:B------:R-:W-:Y:S01]  /*1a30*/  ULDC.64 UR8, c[0x0][0x240] ;  /* 0x0000900000087ab9 */ /* 0x000fe20000000a00 */
[----:B------:R-:W-:Y:S01]  /*1a40*/  BSSY B0, `(.L_x_3144) ;  /* 0x0000027000007945 */ /* 0x000fe20003800000 */
[----:B------:R-:W1:Y:S01]  /*1a50*/  SHFL.BFLY PT, R20, R19, 0x8, 0x1f ;  /* 0x0d001f0013147f89 */ /* 0x000e6200000e0000 */
[----:B------:R-:W-:Y:S01]  /*1a60*/  ISETP.EQ.U32.AND P1, PT, RZ, UR8, PT ;  /* 0x00000008ff007c0c */ /* 0x000fe2000bf22070 */
[----:B------:R-:W3:Y:S01]  /*1a70*/  S2R R22, SR_CTAID.X ;  /* 0x0000000000167919 */ /* 0x000ee20000002500 */
        /* <DEDUP_REMOVED lines=26> */
[----:B------:R-:W3:Y:S01]  /*1c20*/  LDL R22, [R1+0x30] ;  /* 0x0000300001167983 */ /* 0x000ee20000100800 */
[----:B------:R-:W-:Y:S02]  /*1c30*/  SHF.R.S32.HI R20, RZ, 0x1f, R33 ;  /* 0x0000001fff147819 */ /* 0x000fe40000011421 */
[----:B-----5:R-:W-:-:S04]  /*1c40*/  LEA R19, P0, R2, R33, 0x4 ;  /* 0x0000002102137211 */ /* 0x020fc800078020ff */
[----:B---3--:R-:W-:Y:S02]  /*1c50*/  LEA.HI.X R20, R2, R20, R22, 0x4, P0 ;  /* 0x0000001402147211 */ /* 0x008fe400000f2416 */
[----:B------:R-:W-:-:S04]  /*1c60*/  LEA R18, P0, R19, UR8, 0x3 ;  /* 0x0000000813127c11 */ /* 0x000fc8000f8018ff */
[----:B------:R-:W-:Y:S02]  /*1c70*/  LEA.HI.X R19, R19, UR9, R20, 0x3, P0 ;  /* 0x0000000913137c11 */ /* 0x000fe400080f1c14 */
[----:B------:R-:W-:-:S06]  /*1c80*/  LEA R20, R33, UR5, 0x3 ;  /* 0x0000000521147c11 */ /* 0x000fcc000f8e18ff */
[----:B------:R-:W0:Y:S04]  /*1c90*/  LDS.64 R20, [R20] ;  /* 0x0000000014147984 */ /* 0x000e280000000a00 */
[----:B0-----:R0:W-:Y:S02]  /*1ca0*/  STG.E.64 desc[UR6][R18.64], R20 ;  /* 0x0000001412007986 */ /* 0x0011e4000c101b06 */
.L_x_3145:
[----:B------:R-:W-:Y:S05]  /*1cb0*/  BSYNC B0 ;  /* 0x0000000000007941 */ /* 0x000fea0003800000 */
.L_x_3144:
[----:B0-----:R-:W3:Y:S01]  /*1cc0*/  LDL.LU R21, [R1+0x10] ;  /* 0x0000100001157983 */ /* 0x001ee20000300800 */
[----:B------:R-:W-:Y:S01]  /*1cd0*/  ULDC.64 UR10, c[0x0][0x210] ;  /* 0x00008400000a7ab9 */ /* 0x000fe20000000a00 */
[----:B------:R-:W-:Y:S02]  /*1ce0*/  ULDC UR8, c[0x0][0x230] ;  /* 0x00008c0000087ab9 */ /* 0x000fe40000000800 */
[----:B------:R-:W4:Y:S04]  /*1cf0*/  LDL R20, [R1+0x80] ;  /* 0x0000800001147983 */ /* 0x000f280000100800 */
[----:B--2---:R-:W2:Y:S01]  /*1d00*/  LDL.LU R24, [R1+0x4] ;  /* 0x0000040001187983 */ /* 0x004ea20000300800 */
[----:B-----5:R-:W-:-:S03]  /*1d10*/  LEA R18, P0, R3, UR10, 0x1 ;  /* 0x0000000a03127c11 */ /* 0x020fc6000f8008ff */
[----:B------:R0:W-:Y:S04]  /*1d20*/  STL [R1+0x88], R2 ;  /* 0x0000880201007387 */ /* 0x0001e80000100800 */
[----:B0-----:R-:W2:Y:S01]  /*1d30*/  LDL.LU R2, [R1] ;  /* 0x0000000001027983 */ /* 0x001ea20000300800 */
[----:B---3--:R-:W-:-:S03]  /*1d40*/  LEA.HI.X R19, R3, UR11, R21, 0x1, P0 ;  /* 0x0000000b03137c11 */ /* 0x008fc600080f0c15 */
[----:B----4-:R-:W0:Y:S02]  /*1d50*/  LDS.64 R20, [R20+UR5] ;  /* 0x0000000514147984 */ /* 0x010e240008000a00 */
[----:B0-----:R-:W-:Y:S01]  /*1d60*/  FADD.FTZ R3, R21, UR8 ;  /* 0x0000000815037e21 */ /* 0x001fe20008010000 */
[--C-:B------:R-:W-:Y:S01]  /*1d70*/  FADD.FTZ R37, R37, -R20.reuse ;  /* 0x8000001425257221 */ /* 0x100fe20000010000 */
[--C-:B--2---:R-:W-:Y:S01]  /*1d80*/  FADD.FTZ R25, R2, -R20.reuse ;  /* 0x8000001402197221 */ /* 0x104fe20000010000 */
[--C-:B------:R-:W-:Y:S01]  /*1d90*/  FADD.FTZ R23, R0, -R20.reuse ;  /* 0x8000001400177221 */ /* 0x100fe20000010000 */
[----:B------:R-:W2:Y:S01]  /*1da0*/  LDL.LU R2, [R1+0x8] ;  /* 0x0000080001027983 */ /* 0x000ea20000300800 */
[----:B------:R-:W-:Y:S01]  /*1db0*/  HADD2.F32 R21, -RZ, R16.H0_H0 ;  /* 0x20000010ff157230 */ /* 0x000fe20000004100 */
[----:B------:R-:W0:Y:S01]  /*1dc0*/  MUFU.RSQ R3, R3 ;  /* 0x0000000300037308 */ /* 0x000e220000001400 */
[--C-:B------:R-:W-:Y:S01]  /*1dd0*/  FADD.FTZ R24, R24, -R20.reuse ;  /* 0x8000001418187221 */ /* 0x100fe20000010000 */
[--C-:B------:R-:W-:Y:S01]  /*1de0*/  FADD.FTZ R35, R35, -R20.reuse ;  /* 0x8000001423237221 */ /* 0x100fe20000010000 */
[--C-:B------:R-:W-:Y:S01]  /*1df0*/  FADD.FTZ R32, R32, -R20.reuse ;  /* 0x8000001420207221 */ /* 0x100fe20000010000 */
[--C-:B------:R-:W-:Y:S01]  /*1e00*/  FADD.FTZ R11, R11, -R20.reuse ;  /* 0x800000140b0b7221 */ /* 0x100fe20000010000 */
[--C-:B------:R-:W-:Y:S01]  /*1e10*/  FADD.FTZ R12, R12, -R20.reuse ;  /* 0x800000140c0c7221 */ /* 0x100fe20000010000 */
[--C-:B------:R-:W-:Y:S01]  /*1e20*/  FADD.FTZ R13, R13, -R20.reuse ;  /* 0x800000140d0d7221 */ /* 0x100fe20000010000 */
[----:B------:R-:W-:Y:S01]  /*1e30*/  FADD.FTZ R26, R26, -R20 ;  /* 0x800000141a1a7221 */ /* 0x000fe20000010000 */
[----:B------:R-:W-:Y:S01]  /*1e40*/  ULDC.64 UR8, c[0x0][0x238] ;  /* 0x00008e0000087ab9 */ /* 0x000fe20000000a00 */
[----:B0-----:R-:W-:-:S02]  /*1e50*/  FMUL.FTZ R33, R3, R37 ;  /* 0x0000002503217220 */ /* 0x001fc40000410000 */
[----:B------:R-:W3:Y:S01]  /*1e60*/  LDL.LU R37, [R1+0xc] ;  /* 0x00000c0001257983 */ /* 0x000ee20000300800 */
[----:B------:R-:W-:Y:S02]  /*1e70*/  HADD2.F32 R0, -RZ, R14.H0_H0 ;  /* 0x2000000eff007230 */ /* 0x000fe40000004100 */
[----:B------:R-:W-:-:S04]  /*1e80*/  FMUL.FTZ R23, R23, R3 ;  /* 0x0000000317177220 */ /* 0x000fc80000410000 */
[----:B------:R-:W-:-:S04]  /*1e90*/  FFMA.FTZ R23, R23, R0, R21 ;  /* 0x0000000017177223 */ /* 0x000fc80000010015 */
[----:B------:R-:W-:-:S06]  /*1ea0*/  FMUL.FTZ R22, R23, -1.4426950216293334961 ;  /* 0xbfb8aa3b17167820 */ /* 0x000fcc0000410000 */
[----:B------:R-:W0:Y:S01]  /*1eb0*/  MUFU.EX2 R22, R22 ;  /* 0x0000001600167308 */ /* 0x000e220000000800 */
[----:B------:R-:W-:Y:S02]  /*1ec0*/  HADD2.F32 R14, -RZ, R14.H1_H1 ;  /* 0x3000000eff0e7230 */ /* 0x000fe40000004100 */
[----:B0-----:R-:W-:-:S06]  /*1ed0*/  FADD.FTZ R22, R22, 1 ;  /* 0x3f80000016167421 */ /* 0x001fcc0000010000 */
[----:B------:R-:W0:Y:S01]  /*1ee0*/  MUFU.RCP R22, R22 ;  /* 0x0000001600167308 */ /* 0x000e220000001000 */
[----:B------:R-:W-:Y:S02]  /*1ef0*/  HADD2.F32 R16, -RZ, R16.H1_H1 ;  /* 0x30000010ff107230 */ /* 0x000fe40000004100 */
[----:B------:R-:W-:-:S04]  /*1f00*/  FMUL.FTZ R24, R3, R24 ;  /* 0x0000001803187220 */ /* 0x000fc80000410000 */
[----:B------:R-:W-:Y:S01]  /*1f10*/  FFMA.FTZ R24, R24, R14, R16 ;  /* 0x0000000e18187223 */ /* 0x000fe20000010010 */
[----:B0-----:R-:W-:-:S03]  /*1f20*/  FMUL.FTZ R22, R23, R22 ;  /* 0x0000001617167220 */ /* 0x001fc60000410000 */
[----:B------:R-:W-:-:S06]  /*1f30*/  FMUL.FTZ R23, R24, -1.4426950216293334961 ;  /* 0xbfb8aa3b18177820 */ /* 0x000fcc0000410000 */
[----:B------:R-:W0:Y:S02]  /*1f40*/  MUFU.EX2 R23, R23 ;  /* 0x0000001700177308 */ /* 0x000e240000000800 */
[----:B0-----:R-:W-:-:S06]  /*1f50*/  FADD.FTZ R23, R23, 1 ;  /* 0x3f80000017177421 */ /* 0x001fcc0000010000 */
[----:B------:R-:W0:Y:S02]  /*1f60*/  MUFU.RCP R23, R23 ;  /* 0x0000001700177308 */ /* 0x000e240000001000 */
[----:B0-----:R-:W-:-:S05]  /*1f70*/  FMUL.FTZ R23, R24, R23 ;  /* 0x0000001718177220 */ /* 0x001fca0000410000 */
[----:B------:R-:W-:-:S05]  /*1f80*/  F2FP.F16.F32.PACK_AB R22, R23, R22 ;  /* 0x000000161716723e */ /* 0x000fca00000000ff */
[----:B------:R0:W-:Y:S01]  /*1f90*/  STG.E.U16 desc[UR6][R18.64], R22 ;  /* 0x0000001612007986 */ /* 0x0001e2000c101506 */
[----:B------:R-:W-:Y:S02]  /*1fa0*/  HADD2.F32 R23, -RZ, R15.H0_H0 ;  /* 0x2000000fff177230 */ /* 0x000fe40000004100 */
[----:B------:R-:W-:Y:S01]  /*1fb0*/  FMUL.FTZ R25, R3, R25 ;  /* 0x0000001903197220 */ /* 0x000fe20000410000 */
[----:B0-----:R-:W-:-:S05]  /*1fc0*/  PRMT R22, R22, 0x7632, R22 ;  /* 0x0000763216167816 */ /* 0x001fca0000000016 */
[----:B------:R0:W-:Y:S02]  /*1fd0*/  STG.E.U16 desc[UR6][R18.64+0x2], R22 ;  /* 0x0000021612007986 */ /* 0x0001e4000c101506 */
[----:B0-----:R-:W-:-:S05]  /*1fe0*/  HADD2.F32 R22, -RZ, R17.H0_H0 ;  /* 0x20000011ff167230 */ /* 0x001fca0000004100 */
[----:B------:R-:W-:-:S04]  /*1ff0*/  FFMA.FTZ R25, R25, R23, R22 ;  /* 0x0000001719197223 */ /* 0x000fc80000010016 */
[----:B------:R-:W-:-:S06]  /*2000*/  FMUL.FTZ R24, R25, -1.4426950216293334961 ;  /* 0xbfb8aa3b19187820 */ /* 0x000fcc0000410000 */
[----:B------:R-:W0:Y:S01]  /*2010*/  MUFU.EX2 R24, R24 ;  /* 0x0000001800187308 */ /* 0x000e220000000800 */
[----:B------:R-:W-:Y:S02]  /*2020*/  HADD2.F32 R15, -RZ, R15.H1_H1 ;  /* 0x3000000fff0f7230 */ /* 0x000fe40000004100 */
[----:B0-----:R-:W-:-:S06]  /*2030*/  FADD.FTZ R24, R24, 1 ;  /* 0x3f80000018187421 */ /* 0x001fcc0000010000 */
[----:B------:R-:W0:Y:S01]  /*2040*/  MUFU.RCP R24, R24 ;  /* 0x0000001800187308 */ /* 0x000e220000001000 */
[----:B------:R-:W-:-:S05]  /*2050*/  HADD2.F32 R17, -RZ, R17.H1_H1 ;  /* 0x30000011ff117230 */ /* 0x000fca0000004100 */
        /* <DEDUP_REMOVED lines=8> */
[----:B------:R0:W-:Y:S02]  /*20e0*/  STG.E.U16 desc[UR6][R18.64+0x4], R24 ;  /* 0x0000041812007986 */ /* 0x0001e4000c101506 */
[----:B0-----:R-:W-:-:S05]  /*20f0*/  PRMT R24, R24, 0x7632, R24 ;  /* 0x0000763218187816 */ /* 0x001fca0000000018 */
[----:B------:R2:W-:Y:S02]  /*2100*/  STG.E.U16 desc[UR6][R18.64+0x6], R24 ;  /* 0x0000061812007986 */ /* 0x0005e4000c101506 */
[----:B--2---:R-:W-:-:S04]  /*2110*/  FADD.FTZ R24, R2, -R20 ;  /* 0x8000001402187221 */ /* 0x004fc80000010000 */
[----:B------:R-:W-:Y:S01]  /*2120*/  FMUL.FTZ R24, R3, R24 ;  /* 0x0000001803187220 */ /* 0x000fe20000410000 */
[----:B---3--:R-:W-:-:S04]  /*2130*/  FADD.FTZ R18, R37, -R20 ;  /* 0x8000001425127221 */ /* 0x008fc80000010000 */
[----:B------:R-:W-:-:S04]  /*2140*/  FMUL.FTZ R18, R3, R18 ;  /* 0x0000001203127220 */ /* 0x000fc80000410000 */
[----:B------:R-:W-:-:S04]  /*2150*/  FFMA.FTZ R18, R0, R18, R21 ;  /* 0x0000001200127223 */ /* 0x000fc80000010015 */
[----:B------:R-:W-:Y:S01]  /*2160*/  FMUL.FTZ R19, R18, -1.4426950216293334961 ;  /* 0xbfb8aa3b12137820 */ /* 0x000fe20000410000 */
[----:B------:R-:W-:-:S05]  /*2170*/  FFMA.FTZ R24, R14, R24, R16 ;  /* 0x000000180e187223 */ /* 0x000fca0000010010 */
[----:B------:R-:W0:Y:S01]  /*2180*/  MUFU.EX2 R19, R19 ;  /* 0x0000001300137308 */ /* 0x000e220000000800 */
[----:B------:R-:W-:-:S07]  /*2190*/  FMUL.FTZ R25, R24, -1.4426950216293334961 ;  /* 0xbfb8aa3b18197820 */ /* 0x000fce0000410000 */
[----:B------:R-:W1:Y:S01]  /*21a0*/  MUFU.EX2 R25, R25 ;  /* 0x0000001900197308 */ /* 0x000e620000000800 */
[----:B0-----:R-:W-:-:S07]  /*21b0*/  FADD.FTZ R19, R19, 1 ;  /* 0x3f80000013137421 */ /* 0x001fce0000010000 */
[----:B------:R-:W0:Y:S01]  /*21c0*/  MUFU.RCP R19, R19 ;  /* 0x0000001300137308 */ /* 0x000e220000001000 */
[----:B-1----:R-:W-:Y:S01]  /*21d0*/  FADD.FTZ R25, R25, 1 ;  /* 0x3f80000019197421 */ /* 0x002fe20000010000 */
[----:B------:R-:W-:-:S06]  /*21e0*/  FADD.FTZ R33, R36, -R20 ;  /* 0x8000001424217221 */ /* 0x000fcc0000010000 */
[----:B------:R-:W1:Y:S01]  /*21f0*/  MUFU.RCP R25, R25 ;  /* 0x0000001900197308 */ /* 0x000e620000001000 */
[----:B------:R-:W-:-:S04]  /*2200*/  FMUL.FTZ R33, R3, R33 ;  /* 0x0000002103217220 */ /* 0x000fc80000410000 */
[----:B------:R-:W-:Y:S01]  /*2210*/  FFMA.FTZ R33, R23, R33, R22 ;  /* 0x0000002117217223 */ /* 0x000fe20000010016 */
[----:B0-----:R-:W-:Y:S01]  /*2220*/  FMUL.FTZ R2, R18, R19 ;  /* 0x0000001312027220 */ /* 0x001fe20000410000 */
[----:B------:R-:W-:Y:S02]  /*2230*/  FMUL.FTZ R19, R3, R35 ;  /* 0x0000002303137220 */ /* 0x000fe40000410000 */
[----:B------:R-:W-:Y:S02]  /*2240*/  FMUL.FTZ R18, R33, -1.4426950216293334961 ;  /* 0xbfb8aa3b21127820 */ /* 0x000fe40000410000 */
[----:B------:R-:W-:Y:S01]  /*2250*/  FFMA.FTZ R19, R15, R19, R17 ;  /* 0x000000130f137223 */ /* 0x000fe20000010011 */
[----:B------:R1:W-:Y:S03]  /*2260*/  STL [R1+0x60], R2 ;  /* 0x0000600201007387 */ /* 0x0003e60000100800 */
[----:B------:R-:W0:Y:S01]  /*2270*/  MUFU.EX2 R18, R18 ;  /* 0x0000001200127308 */ /* 0x000e220000000800 */
[----:B-1----:R-:W-:Y:S01]  /*2280*/  FMUL.FTZ R2, R24, R25 ;  /* 0x0000001918027220 */ /* 0x002fe20000410000 */
[----:B------:R-:W-:-:S06]  /*2290*/  FMUL.FTZ R24, R19, -1.4426950216293334961 ;  /* 0xbfb8aa3b13187820 */ /* 0x000fcc0000410000 */
[----:B------:R-:W1:Y:S01]  /*22a0*/  MUFU.EX2 R24, R24 ;  /* 0x0000001800187308 */ /* 0x000e620000000800 */
[----:B------:R-:W-:Y:S01]  /*22b0*/  FADD.FTZ R25, R34, -R20 ;  /* 0x8000001422197221 */ /* 0x000fe20000010000 */
[----:B0-----:R-:W-:-:S03]  /*22c0*/  FADD.FTZ R18, R18, 1 ;  /* 0x3f80000012127421 */ /* 0x001fc60000010000 */
[----:B------:R-:W-:-:S03]  /*22d0*/  FMUL.FTZ R25, R3, R25 ;  /* 0x0000001903197220 */ /* 0x000fc60000410000 */
[----:B------:R-:W0:Y:S01]  /*22e0*/  MUFU.RCP R18, R18 ;  /* 0x0000001200127308 */ /* 0x000e220000001000 */
[----:B-1----:R-:W-:Y:S01]  /*22f0*/  FADD.FTZ R34, R24, 1 ;  /* 0x3f80000018227421 */ /* 0x002fe20000010000 */
[----:B------:R-:W-:-:S04]  /*2300*/  FFMA.FTZ R24, R0, R25, R21 ;  /* 0x0000001900187223 */ /* 0x000fc80000010015 */
[----:B------:R-:W-:Y:S02]  /*2310*/  FMUL.FTZ R25, R24, -1.4426950216293334961 ;  /* 0xbfb8aa3b18197820 */ /* 0x000fe40000410000 */
[----:B------:R-:W1:Y:S01]  /*2320*/  MUFU.RCP R34, R34 ;  /* 0x0000002200227308 */ /* 0x000e620000001000 */
[----:B------:R0:W-:Y:S07]  /*2330*/  STL [R1+0x5c], R2 ;  /* 0x00005c0201007387 */ /* 0x0001ee0000100800 */
[----:B------:R-:W2:Y:S01]  /*2340*/  MUFU.EX2 R25, R25 ;  /* 0x0000001900197308 */ /* 0x000ea20000000800 */
[----:B0-----:R-:W-:-:S05]  /*2350*/  FMUL.FTZ R2, R33, R18 ;  /* 0x0000001221027220 */ /* 0x001fca0000410000 */
[----:B------:R1:W-:Y:S02]  /*2360*/  STL [R1+0x48], R2 ;  /* 0x0000480201007387 */ /* 0x0003e40000100800 */
[----:B-1----:R-:W-:Y:S01]  /*2370*/  FMUL.FTZ R2, R19, R34 ;  /* 0x0000002213027220 */ /* 0x002fe20000410000 */
[----:B--2---:R-:W-:-:S04]  /*2380*/  FADD.FTZ R25, R25, 1 ;  /* 0x3f80000019197421 */ /* 0x004fc80000010000 */
[----:B------:R0:W-:Y:S04]  /*2390*/  STL [R1+0x8], R2 ;  /* 0x0000080201007387 */ /* 0x0001e80000100800 */
[----:B------:R-:W2:Y:S01]  /*23a0*/  LDL.LU R33, [R1+0x2c] ;  /* 0x00002c0001217983 */ /* 0x000ea20000300800 */
[----:B------:R-:W-:Y:S02]  /*23b0*/  FMUL.FTZ R18, R3, R32 ;  /* 0x0000002003127220 */ /* 0x000fe40000410000 */
[----:B------:R-:W0:Y:S02]  /*23c0*/  MUFU.RCP R32, R25 ;  /* 0x0000001900207308 */ /* 0x000e240000001000 */
[----:B0-----:R-:W-:-:S05]  /*23d0*/  FMUL.FTZ R2, R24, R32 ;  /* 0x0000002018027220 */ /* 0x001fca0000410000 */
[----:B------:R0:W-:Y:S04]  /*23e0*/  STL [R1+0x1c], R2 ;  /* 0x00001c0201007387 */ /* 0x0001e80000100800 */
[----:B0-----:R-:W3:Y:S01]  /*23f0*/  LDL.LU R2, [R1+0x28] ;  /* 0x0000280001027983 */ /* 0x001ee20000300800 */
[----:B------:R-:W-:-:S04]  /*2400*/  FFMA.FTZ R18, R14, R18, R16 ;  /* 0x000000120e127223 */ /* 0x000fc80000010010 */
[----:B------:R-:W-:-:S06]  /*2410*/  FMUL.FTZ R19, R18, -1.4426950216293334961 ;  /* 0xbfb8aa3b12137820 */ /* 0x000fcc0000410000 */
[----:B------:R-:W0:Y:S01]  /*2420*/  MUFU.EX2 R19, R19 ;  /* 0x0000001300137308 */ /* 0x000e220000000800 */
[----:B------:R-:W-:-:S04]  /*2430*/  FADD.FTZ R25, R31, -R20 ;  /* 0x800000141f197221 */ /* 0x000fc80000010000 */
[----:B------:R-:W-:Y:S01]  /*2440*/  FMUL.FTZ R25, R3, R25 ;  /* 0x0000001903197220 */ /* 0x000fe20000410000 */
[----:B0-----:R-:W-:-:S03]  /*2450*/  FADD.FTZ R31, R19, 1 ;  /* 0x3f800000131f7421 */ /* 0x001fc60000010000 */
[----:B------:R-:W-:Y:S02]  /*2460*/  FFMA.FTZ R19, R23, R25, R22 ;  /* 0x0000001917137223 */ /* 0x000fe40000010016 */
[----:B------:R0:W1:Y:S02]  /*2470*/  MUFU.RCP R25, R31 ;  /* 0x0000001f00197308 */ /* 0x0000640000001000 */
[----:B------:R-:W-:Y:S01]  /*2480*/  FMUL.FTZ R24, R19, -1.4426950216293334961 ;  /* 0xbfb8aa3b13187820 */ /* 0x000fe20000410000 */
[----:B0-----:R-:W-:-:S05]  /*2490*/  FADD.FTZ R31, R30, -R20 ;  /* 0x800000141e1f7221 */ /* 0x001fca0000010000 */
[----:B------:R0:W4:Y:S02]  /*24a0*/  MUFU.EX2 R30, R24 ;  /* 0x00000018001e7308 */ /* 0x0001240000000800 */
[----:B0-----:R-:W-:Y:S01]  /*24b0*/  FMUL.FTZ R24, R3, R31 ;  /* 0x0000001f03187220 */ /* 0x001fe20000410000 */
[----:B-1----:R-:W-:-:S03]  /*24c0*/  FMUL.FTZ R25, R18, R25 ;  /* 0x0000001912197220 */ /* 0x002fc60000410000 */
[----:B------:R-:W-:-:S04]  /*24d0*/  FFMA.FTZ R24, R15, R24, R17 ;  /* 0x000000180f187223 */ /* 0x000fc80000010011 */
[----:B------:R-:W-:Y:S01]  /*24e0*/  FMUL.FTZ R18, R24, -1.4426950216293334961 ;  /* 0xbfb8aa3b18127820 */ /* 0x000fe20000410000 */
[----:B----4-:R-:W-:-:S05]  /*24f0*/  FADD.FTZ R30, R30, 1 ;  /* 0x3f8000001e1e7421 */ /* 0x010fca0000010000 */
[----:B------:R-:W0:Y:S01]  /*2500*/  MUFU.EX2 R18, R18 ;  /* 0x0000001200127308 */ /* 0x000e220000000800 */
[----:B------:R1:W-:Y:S07]  /*2510*/  STL [R1+0x10], R25 ;  /* 0x0000101901007387 */ /* 0x0003ee0000100800 */
[----:B------:R-:W4:Y:S01]  /*2520*/  MUFU.RCP R30, R30 ;  /* 0x0000001e001e7308 */ /* 0x000f220000001000 */
[----:B-1----:R-:W-:-:S04]  /*2530*/  FADD.FTZ R25, R29, -R20 ;  /* 0x800000141d197221 */ /* 0x002fc80000010000 */
[----:B------:R-:W-:Y:S01]  /*2540*/  FMUL.FTZ R25, R3, R25 ;  /* 0x0000001903197220 */ /* 0x000fe20000410000 */
[----:B0-----:R-:W-:-:S03]  /*2550*/  FADD.FTZ R29, R18, 1 ;  /* 0x3f800000121d7421 */ /* 0x001fc60000010000 */
[----:B------:R-:W-:Y:S02]  /*2560*/  FFMA.FTZ R18, R0, R25, R21 ;  /* 0x0000001900127223 */ /* 0x000fe40000010015 */
[----:B------:R0:W1:Y:S01]  /*2570*/  MUFU.RCP R25, R29 ;  /* 0x0000001d00197308 */ /* 0x0000620000001000 */
[----:B----4-:R-:W-:Y:S01]  /*2580*/  FMUL.FTZ R30, R19, R30 ;  /* 0x0000001e131e7220 */ /* 0x010fe20000410000 */
[----:B------:R-:W-:Y:S01]  /*2590*/  FMUL.FTZ R19, R18, -1.4426950216293334961 ;  /* 0xbfb8aa3b12137820 */ /* 0x000fe20000410000 */
[----:B0-----:R-:W-:-:S05]  /*25a0*/  FADD.FTZ R29, R28, -R20 ;  /* 0x800000141c1d7221 */ /* 0x001fca0000010000 */
[----:B------:R0:W4:Y:S02]  /*25b0*/  MUFU.EX2 R28, R19 ;  /* 0x00000013001c7308 */ /* 0x0001240000000800 */
[----:B0-----:R-:W-:Y:S01]  /*25c0*/  FMUL.FTZ R19, R3, R29 ;  /* 0x0000001d03137220 */ /* 0x001fe20000410000 */
[----:B-1----:R-:W-:-:S03]  /*25d0*/  FMUL.FTZ R25, R24, R25 ;  /* 0x0000001918197220 */ /* 0x002fc60000410000 */
[----:B------:R-:W-:-:S04]  /*25e0*/  FFMA.FTZ R19, R14, R19, R16 ;  /* 0x000000130e137223 */ /* 0x000fc80000010010 */
[----:B------:R-:W-:-:S06]  /*25f0*/  FMUL.FTZ R24, R19, -1.4426950216293334961 ;  /* 0xbfb8aa3b13187820 */ /* 0x000fcc0000410000 */
[----:B------:R-:W0:Y:S01]  /*2600*/  MUFU.EX2 R24, R24 ;  /* 0x0000001800187308 */ /* 0x000e220000000800 */
[----:B------:R-:W-:Y:S01]  /*2610*/  STL [R1+0x18], R30 ;  /* 0x0000181e01007387 */ /* 0x000fe20000100800 */
[----:B----4-:R-:W-:-:S03]  /*2620*/  FADD.FTZ R28, R28, 1 ;  /* 0x3f8000001c1c7421 */ /* 0x010fc60000010000 */
[----:B------:R-:W4:Y:S04]  /*2630*/  LDL.LU R29, [R1+0x24] ;  /* 0x00002400011d7983 */ /* 0x000f280000300800 */
[----:B------:R1:W-:Y:S01]  /*2640*/  STL [R1+0xc], R25 ;  /* 0x00000c1901007387 */ /* 0x0003e20000100800 */
[----:B------:R-:W0:Y:S01]  /*2650*/  MUFU.RCP R28, R28 ;  /* 0x0000001c001c7308 */ /* 0x000e220000001000 */
[----:B-1----:R-:W-:Y:S01]  /*2660*/  FADD.FTZ R25, R27, -R20 ;  /* 0x800000141b197221 */ /* 0x002fe20000010000 */
[----:B0-----:R-:W-:-:S03]  /*2670*/  FADD.FTZ R27, R24, 1 ;  /* 0x3f800000181b7421 */ /* 0x001fc60000010000 */
[----:B------:R-:W-:-:S04]  /*2680*/  FMUL.FTZ R25, R3, R25 ;  /* 0x0000001903197220 */ /* 0x000fc80000410000 */
[----:B------:R-:W-:Y:S02]  /*2690*/  FFMA.FTZ R24, R23, R25, R22 ;  /* 0x0000001917187223 */ /* 0x000fe40000010016 */
[----:B------:R-:W0:Y:S01]  /*26a0*/  MUFU.RCP R25, R27 ;  /* 0x0000001b00197308 */ /* 0x000e220000001000 */
[----:B------:R-:W-:Y:S01]  /*26b0*/  FMUL.FTZ R28, R18, R28 ;  /* 0x0000001c121c7220 */ /* 0x000fe20000410000 */
[----:B------:R-:W-:-:S06]  /*26c0*/  FMUL.FTZ R18, R24, -1.4426950216293334961 ;  /* 0xbfb8aa3b18127820 */ /* 0x000fcc0000410000 */
[----:B------:R-:W1:Y:S01]  /*26d0*/  MUFU.EX2 R18, R18 ;  /* 0x0000001200127308 */ /* 0x000e620000000800 */
[----:B------:R1:W-:Y:S01]  /*26e0*/  STL [R1+0x14], R28 ;  /* 0x0000141c01007387 */ /* 0x0003e20000100800 */
[----:B0-----:R-:W-:-:S05]  /*26f0*/  FMUL.FTZ R25, R19, R25 ;  /* 0x0000001913197220 */ /* 0x001fca0000410000 */
[----:B------:R3:W-:Y:S04]  /*2700*/  STL [R1+0x4], R25 ;  /* 0x0000041901007387 */ /* 0x0007e80000100800 */
[----:B-1----:R-:W4:Y:S01]  /*2710*/  LDL.LU R28, [R1+0x20] ;  /* 0x00002000011c7983 */ /* 0x002f220000300800 */
[----:B------:R-:W-:-:S06]  /*2720*/  FADD.FTZ R18, R18, 1 ;  /* 0x3f80000012127421 */ /* 0x000fcc0000010000 */
[----:B------:R-:W-:Y:S01]  /*2730*/  MUFU.RCP R18, R18 ;  /* 0x0000001200127308 */ /* 0x000fe20000001000 */
[----:B--2---:R-:W-:-:S04]  /*2740*/  FADD.FTZ R27, R33, -R20 ;  /* 0x80000014211b7221 */ /* 0x004fc80000010000 */
[----:B------:R-:W-:-:S04]  /*2750*/  FMUL.FTZ R27, R3, R27 ;  /* 0x0000001b031b7220 */ /* 0x000fc80000410000 */
[----:B------:R-:W-:-:S04]  /*2760*/  FFMA.FTZ R36, R15, R27, R17 ;  /* 0x0000001b0f247223 */ /* 0x000fc80000010011 */
[----:B------:R-:W-:-:S06]  /*2770*/  FMUL.FTZ R19, R36, -1.4426950216293334961 ;  /* 0xbfb8aa3b24137820 */ /* 0x000fcc0000410000 */
[----:B------:R-:W0:Y:S01]  /*2780*/  MUFU.EX2 R19, R19 ;  /* 0x0000001300137308 */ /* 0x000e220000000800 */
[----:B---3--:R-:W-:Y:S01]  /*2790*/  FADD.FTZ R25, R2, -R20 ;  /* 0x8000001402197221 */ /* 0x008fe20000010000 */
[----:B0-----:R-:W-:-:S03]  /*27a0*/  FADD.FTZ R27, R19, 1 ;  /* 0x3f800000131b7421 */ /* 0x001fc60000010000 */
[----:B------:R-:W-:Y:S01]  /*27b0*/  FMUL.FTZ R25, R3, R25 ;  /* 0x0000001903197220 */ /* 0x000fe20000410000 */
[----:B------:R-:W-:-:S03]  /*27c0*/  FMUL.FTZ R2, R24, R18 ;  /* 0x0000001218027220 */ /* 0x000fc60000410000 */
[----:B------:R-:W-:Y:S01]  /*27d0*/  FFMA.FTZ R19, R0, R25, R21 ;  /* 0x0000001900137223 */ /* 0x000fe20000010015 */
[----:B------:R-:W-:-:S03]  /*27e0*/  FADD.FTZ R24, R9, -R20 ;  /* 0x8000001409187221 */ /* 0x000fc60000010000 */
[----:B------:R-:W-:-:S04]  /*27f0*/  FMUL.FTZ R18, R19, -1.4426950216293334961 ;  /* 0xbfb8aa3b13127820 */ /* 0x000fc80000410000 */
[----:B------:R0:W1:Y:S02]  /*2800*/  MUFU.EX2 R9, R18 ;  /* 0x0000001200097308 */ /* 0x0000640000000800 */
[----:B0-----:R-:W-:-:S04]  /*2810*/  FMUL.FTZ R18, R3, R24 ;  /* 0x0000001803127220 */ /* 0x001fc80000410000 */
[----:B------:R-:W-:-:S04]  /*2820*/  FFMA.FTZ R18, R14, R18, R16 ;  /* 0x000000120e127223 */ /* 0x000fc80000010010 */
[----:B------:R-:W-:-:S06]  /*2830*/  FMUL.FTZ R24, R18, -1.4426950216293334961 ;  /* 0xbfb8aa3b12187820 */ /* 0x000fcc0000410000 */
[----:B------:R-:W0:Y:S01]  /*2840*/  MUFU.EX2 R24, R24 ;  /* 0x0000001800187308 */ /* 0x000e220000000800 */
[----:B-1----:R-:W-:-:S07]  /*2850*/  FADD.FTZ R9, R9, 1 ;  /* 0x3f80000009097421 */ /* 0x002fce0000010000 */
[----:B------:R-:W1:Y:S01]  /*2860*/  MUFU.RCP R25, R27 ;  /* 0x0000001b00197308 */ /* 0x000e620000001000 */
[----:B0-----:R-:W-:-:S07]  /*2870*/  FADD.FTZ R24, R24, 1 ;  /* 0x3f80000018187421 */ /* 0x001fce0000010000 */
[----:B------:R-:W0:Y:S08]  /*2880*/  MUFU.RCP R9, R9 ;  /* 0x0000000900097308 */ /* 0x000e300000001000 */
[----:B------:R-:W2:Y:S01]  /*2890*/  MUFU.RCP R27, R24 ;  /* 0x00000018001b7308 */ /* 0x000ea20000001000 */
[----:B-1----:R-:W-:Y:S01]  /*28a0*/  FMUL.FTZ R36, R36, R25 ;  /* 0x0000001924247220 */ /* 0x002fe20000410000 */
[----:B------:R-:W-:Y:S01]  /*28b0*/  STL [R1+0x8c], R2 ;  /* 0x00008c0201007387 */ /* 0x000fe20000100800 */
[----:B0-----:R-:W-:-:S03]  /*28c0*/  FMUL.FTZ R9, R19, R9 ;  /* 0x0000000913097220 */ /* 0x001fc60000410000 */
[----:B------:R-:W-:Y:S01]  /*28d0*/  STL [R1+0x90], R36 ;  /* 0x0000902401007387 */ /* 0x000fe20000100800 */
[----:B--2---:R-:W-:-:S03]  /*28e0*/  FMUL.FTZ R18, R18, R27 ;  /* 0x0000001b12127220 */ /* 0x004fc60000410000 */
[----:B------:R0:W-:Y:S04]  /*28f0*/  STL [R1+0x94], R9 ;  /* 0x0000940901007387 */ /* 0x0001e80000100800 */
[----:B------:R1:W-:Y:S04]  /*2900*/  STL [R1+0x98], R18 ;  /* 0x0000981201007387 */ /* 0x0003e80000100800 */
[----:B0-----:R-:W2:Y:S04]  /*2910*/  LDL.LU R9, [R1+0x34] ;  /* 0x0000340001097983 */ /* 0x001ea80000300800 */
[----:B------:R-:W3:Y:S01]  /*2920*/  LDL.LU R2, [R1+0x3c] ;  /* 0x00003c0001027983 */ /* 0x000ee20000300800 */
[--C-:B------:R-:W-:Y:S01]  /*2930*/  FADD.FTZ R24, R10, -R20.reuse ;  /* 0x800000140a187221 */ /* 0x100fe20000010000 */
[C---:B------:R-:W-:Y:S01]  /*2940*/  FMUL.FTZ R11, R3.reuse, R11 ;  /* 0x0000000b030b7220 */ /* 0x040fe20000410000 */
[C---:B------:R-:W-:Y:S01]  /*2950*/  FMUL.FTZ R12, R3.reuse, R12 ;  /* 0x0000000c030c7220 */ /* 0x040fe20000410000 */
[C---:B------:R-:W-:Y:S01]  /*2960*/  FMUL.FTZ R13, R3.reuse, R13 ;  /* 0x0000000d030d7220 */ /* 0x040fe20000410000 */
[----:B------:R-:W-:Y:S01]  /*2970*/  FMUL.FTZ R24, R3, R24 ;  /* 0x0000001803187220 */ /* 0x000fe20000410000 */
[----:B------:R-:W3:Y:S03]  /*2980*/  LDL.LU R32, [R1+0x38] ;  /* 0x0000380001207983 */ /* 0x000ee60000300800 */
[----:B------:R-:W-:Y:S01]  /*2990*/  FFMA.FTZ R24, R15, R24, R17 ;  /* 0x000000180f187223 */ /* 0x000fe20000010011 */
[----:B----4-:R-:W-:-:S04]  /*29a0*/  FADD.FTZ R25, R29, -R20 ;  /* 0x800000141d197221 */ /* 0x010fc80000010000 */
[----:B------:R-:W-:-:S04]  /*29b0*/  FMUL.FTZ R25, R3, R25 ;  /* 0x0000001903197220 */ /* 0x000fc80000410000 */
[----:B------:R-:W-:-:S04]  /*29c0*/  FFMA.FTZ R25, R23, R25, R22 ;  /* 0x0000001917197223 */ /* 0x000fc80000010016 */
[----:B------:R-:W-:-:S04]  /*29d0*/  FMUL.FTZ R19, R25, -1.4426950216293334961 ;  /* 0xbfb8aa3b19137820 */ /* 0x000fc80000410000 */
[----:B------:R0:W4:Y:S02]  /*29e0*/  MUFU.EX2 R10, R19 ;  /* 0x00000013000a7308 */ /* 0x0001240000000800 */
[----:B0-----:R-:W-:-:S06]  /*29f0*/  FMUL.FTZ R19, R24, -1.4426950216293334961 ;  /* 0xbfb8aa3b18137820 */ /* 0x001fcc0000410000 */
[----:B------:R-:W0:Y:S01]  /*2a00*/  MUFU.EX2 R19, R19 ;  /* 0x0000001300137308 */ /* 0x000e220000000800 */
[----:B----4-:R-:W-:-:S07]  /*2a10*/  FADD.FTZ R10, R10, 1 ;  /* 0x3f8000000a0a7421 */ /* 0x010fce0000010000 */
[----:B------:R-:W4:Y:S01]  /*2a20*/  MUFU.RCP R10, R10 ;  /* 0x0000000a000a7308 */ /* 0x000f220000001000 */
[----:B------:R-:W-:Y:S01]  /*2a30*/  FADD.FTZ R27, R28, -R20 ;  /* 0x800000141c1b7221 */ /* 0x000fe20000010000 */
[----:B0-----:R-:W-:-:S03]  /*2a40*/  FADD.FTZ R28, R19, 1 ;  /* 0x3f800000131c7421 */ /* 0x001fc60000010000 */
[----:B------:R-:W-:-:S04]  /*2a50*/  FMUL.FTZ R27, R3, R27 ;  /* 0x0000001b031b7220 */ /* 0x000fc80000410000 */
[----:B------:R-:W-:Y:S02]  /*2a60*/  FFMA.FTZ R19, R0, R27, R21 ;  /* 0x0000001b00137223 */ /* 0x000fe40000010015 */
[----:B------:R0:W1:Y:S01]  /*2a70*/  MUFU.RCP R27, R28 ;  /* 0x0000001c001b7308 */ /* 0x0000620000001000 */
[----:B----4-:R-:W-:Y:S01]  /*2a80*/  FMUL.FTZ R10, R25, R10 ;  /* 0x0000000a190a7220 */ /* 0x010fe20000410000 */
[----:B0-----:R-:W-:Y:S01]  /*2a90*/  FMUL.FTZ R28, R19, -1.4426950216293334961 ;  /* 0xbfb8aa3b131c7820 */ /* 0x001fe20000410000 */
[----:B------:R-:W-:-:S05]  /*2aa0*/  FFMA.FTZ R25, R14, R11, R16 ;  /* 0x0000000b0e197223 */ /* 0x000fca0000010010 */
[----:B------:R-:W0:Y:S01]  /*2ab0*/  MUFU.EX2 R28, R28 ;  /* 0x0000001c001c7308 */ /* 0x000e220000000800 */
[----:B-1----:R-:W-:Y:S01]  /*2ac0*/  FMUL.FTZ R11, R24, R27 ;  /* 0x0000001b180b7220 */ /* 0x002fe20000410000 */
[----:B------:R-:W-:-:S06]  /*2ad0*/  FMUL.FTZ R24, R25, -1.4426950216293334961 ;  /* 0xbfb8aa3b19187820 */ /* 0x000fcc0000410000 */
[----:B------:R-:W1:Y:S01]  /*2ae0*/  MUFU.EX2 R24, R24 ;  /* 0x0000001800187308 */ /* 0x000e620000000800 */
[----:B0-----:R-:W-:-:S07]  /*2af0*/  FADD.FTZ R27, R28, 1 ;  /* 0x3f8000001c1b7421 */ /* 0x001fce0000010000 */
[----:B------:R-:W0:Y:S01]  /*2b00*/  MUFU.RCP R27, R27 ;  /* 0x0000001b001b7308 */ /* 0x000e220000001000 */
[----:B-1----:R-:W-:Y:S01]  /*2b10*/  FADD.FTZ R28, R24, 1 ;  /* 0x3f800000181c7421 */ /* 0x002fe20000010000 */
[----:B------:R-:W-:-:S06]  /*2b20*/  FFMA.FTZ R24, R23, R12, R22 ;  /* 0x0000000c17187223 */ /* 0x000fcc0000010016 */
[----:B------:R-:W1:Y:S01]  /*2b30*/  MUFU.RCP R28, R28 ;  /* 0x0000001c001c7308 */ /* 0x000e620000001000 */
[----:B0-----:R-:W-:Y:S01]  /*2b40*/  FMUL.FTZ R12, R19, R27 ;  /* 0x0000001b130c7220 */ /* 0x001fe20000410000 */
[----:B------:R-:W-:Y:S01]  /*2b50*/  FMUL.FTZ R27, R24, -1.4426950216293334961 ;  /* 0xbfb8aa3b181b7820 */ /* 0x000fe20000410000 */
[----:B------:R-:W-:-:S05]  /*2b60*/  FFMA.FTZ R19, R15, R13, R17 ;  /* 0x0000000d0f137223 */ /* 0x000fca0000010011 */
[----:B------:R-:W0:Y:S01]  /*2b70*/  MUFU.EX2 R27, R27 ;  /* 0x0000001b001b7308 */ /* 0x000e220000000800 */
[----:B-1----:R-:W-:Y:S01]  /*2b80*/  FMUL.FTZ R13, R25, R28 ;  /* 0x0000001c190d7220 */ /* 0x002fe20000410000 */
[----:B------:R-:W-:-:S06]  /*2b90*/  FMUL.FTZ R25, R19, -1.4426950216293334961 ;  /* 0xbfb8aa3b13197820 */ /* 0x000fcc0000410000 */
[----:B------:R-:W1:Y:S01]  /*2ba0*/  MUFU.EX2 R25, R25 ;  /* 0x0000001900197308 */ /* 0x000e620000000800 */
[----:B0-----:R-:W-:Y:S01]  /*2bb0*/  FADD.FTZ R27, R27, 1 ;  /* 0x3f8000001b1b7421 */ /* 0x001fe20000010000 */
[----:B------:R-:W-:Y:S06]  /*2bc0*/  STL [R1+0x9c], R10 ;  /* 0x00009c0a01007387 */ /* 0x000fec0000100800 */
[----:B------:R-:W-:Y:S01]  /*2bd0*/  MUFU.RCP R27, R27 ;  /* 0x0000001b001b7308 */ /* 0x000fe20000001000 */
[----:B------:R-:W-:Y:S01]  /*2be0*/  STL [R1+0xa0], R11 ;  /* 0x0000a00b01007387 */ /* 0x000fe20000100800 */
[----:B-1----:R-:W-:-:S03]  /*2bf0*/  FADD.FTZ R25, R25, 1 ;  /* 0x3f80000019197421 */ /* 0x002fc60000010000 */
[----:B------:R-:W-:Y:S04]  /*2c00*/  STL [R1+0xa4], R12 ;  /* 0x0000a40c01007387 */ /* 0x000fe80000100800 */
[----:B------:R0:W-:Y:S04]  /*2c10*/  STL [R1+0xa8], R13 ;  /* 0x0000a80d01007387 */ /* 0x0001e80000100800 */
[----:B------:R-:W4:Y:S01]  /*2c20*/  LDL.LU R29, [R1+0x64] ;  /* 0x00006400011d7983 */ /* 0x000f220000300800 */
[----:B------:R-:W-:-:S03]  /*2c30*/  FMUL.FTZ R26, R3, R26 ;  /* 0x0000001a031a7220 */ /* 0x000fc60000410000 */
[----:B------:R-:W4:Y:S01]  /*2c40*/  LDL.LU R18, [R1+0x68] ;  /* 0x0000680001127983 */ /* 0x000f220000300800 */
[----:B------:R-:W1:Y:S03]  /*2c50*/  MUFU.RCP R25, R25 ;  /* 0x0000001900197308 */ /* 0x000e660000001000 */
[----:B0-----:R-:W4:Y:S04]  /*2c60*/  LDL.LU R13, [R1+0x4c] ;  /* 0x00004c00010d7983 */ /* 0x001f280000300800 */
[----:B------:R-:W4:Y:S04]  /*2c70*/  LDL.LU R12, [R1+0x6c] ;  /* 0x00006c00010c7983 */ /* 0x000f280000300800 */
[----:B------:R-:W4:Y:S01]  /*2c80*/  LDL.LU R11, [R1+0x50] ;  /* 0x00005000010b7983 */ /* 0x000f220000300800 */
[----:B-1----:R-:W-:Y:S01]  /*2c90*/  FMUL.FTZ R19, R19, R25 ;  /* 0x0000001913137220 */ /* 0x002fe20000410000 */
[----:B--2---:R-:W-:-:S04]  /*2ca0*/  FADD.FTZ R28, R9, -R20 ;  /* 0x80000014091c7221 */ /* 0x004fc80000010000 */
[----:B------:R-:W-:-:S04]  /*2cb0*/  FMUL.FTZ R28, R3, R28 ;  /* 0x0000001c031c7220 */ /* 0x000fc80000410000 */
[C-C-:B------:R-:W-:Y:S01]  /*2cc0*/  FFMA.FTZ R30, R0.reuse, R28, R21.reuse ;  /* 0x0000001c001e7223 */ /* 0x140fe20000010015 */
[----:B------:R-:W-:Y:S01]  /*2cd0*/  FFMA.FTZ R21, R0, R26, R21 ;  /* 0x0000001a00157223 */ /* 0x000fe20000010015 */
[----:B------:R-:W-:-:S05]  /*2ce0*/  FMUL.FTZ R0, R24, R27 ;  /* 0x0000001b18007220 */ /* 0x000fca0000410000 */
[----:B------:R0:W-:Y:S04]  /*2cf0*/  STL [R1+0xac], R0 ;  /* 0x0000ac0001007387 */ /* 0x0001e80000100800 */
[----:B------:R-:W2:Y:S01]  /*2d00*/  LDL.LU R10, [R1+0x70] ;  /* 0x00007000010a7983 */ /* 0x000ea20000300800 */
[----:B---3--:R-:W-:-:S03]  /*2d10*/  FADD.FTZ R26, R2, -R20 ;  /* 0x80000014021a7221 */ /* 0x008fc60000010000 */
[----:B------:R-:W3:Y:S04]  /*2d20*/  LDL.LU R9, [R1+0x54] ;  /* 0x0000540001097983 */ /* 0x000ee80000300800 */
[----:B------:R-:W3:Y:S04]  /*2d30*/  LDL.LU R2, [R1+0x74] ;  /* 0x0000740001027983 */ /* 0x000ee80000300800 */
[----:B------:R1:W-:Y:S04]  /*2d40*/  STL [R1+0xb0], R19 ;  /* 0x0000b01301007387 */ /* 0x0003e80000100800 */
[----:B0-----:R-:W3:Y:S01]  /*2d50*/  LDL.LU R0, [R1+0x58] ;  /* 0x0000580001007983 */ /* 0x001ee20000300800 */
[----:B------:R-:W-:Y:S01]  /*2d60*/  FMUL.FTZ R24, R30, -1.4426950216293334961 ;  /* 0xbfb8aa3b1e187820 */ /* 0x000fe20000410000 */
[----:B------:R-:W-:-:S02]  /*2d70*/  FMUL.FTZ R26, R3, R26 ;  /* 0x0000001a031a7220 */ /* 0x000fc40000410000 */
[----:B-1----:R-:W3:Y:S03]  /*2d80*/  LDL.LU R19, [R1+0x7c] ;  /* 0x00007c0001137983 */ /* 0x002ee60000300800 */
[----:B------:R-:W0:Y:S01]  /*2d90*/  MUFU.EX2 R24, R24 ;  /* 0x0000001800187308 */ /* 0x000e220000000800 */
[----:B------:R-:W-:-:S04]  /*2da0*/  FFMA.FTZ R31, R14, R26, R16 ;  /* 0x0000001a0e1f7223 */ /* 0x000fc80000010010 */
[----:B------:R-:W-:-:S06]  /*2db0*/  FMUL.FTZ R25, R31, -1.4426950216293334961 ;  /* 0xbfb8aa3b1f197820 */ /* 0x000fcc0000410000 */
[----:B------:R-:W1:Y:S01]  /*2dc0*/  MUFU.EX2 R25, R25 ;  /* 0x0000001900197308 */ /* 0x000e620000000800 */
[----:B------:R-:W-:Y:S01]  /*2dd0*/  FADD.FTZ R26, R32, -R20 ;  /* 0x80000014201a7221 */ /* 0x000fe20000010000 */
[----:B0-----:R-:W-:-:S03]  /*2de0*/  FADD.FTZ R24, R24, 1 ;  /* 0x3f80000018187421 */ /* 0x001fc60000010000 */
[----:B------:R-:W-:-:S03]  /*2df0*/  FMUL.FTZ R26, R3, R26 ;  /* 0x0000001a031a7220 */ /* 0x000fc60000410000 */
[----:B------:R-:W0:Y:S01]  /*2e00*/  MUFU.RCP R24, R24 ;  /* 0x0000001800187308 */ /* 0x000e220000001000 */
[----:B------:R-:W-:Y:S01]  /*2e10*/  FFMA.FTZ R14, R14, R26, R16 ;  /* 0x0000001a0e0e7223 */ /* 0x000fe20000010010 */
[----:B-1----:R-:W-:-:S06]  /*2e20*/  FADD.FTZ R16, R25, 1 ;  /* 0x3f80000019107421 */ /* 0x002fcc0000010000 */
[----:B------:R-:W1:Y:S01]  /*2e30*/  MUFU.RCP R16, R16 ;  /* 0x0000001000107308 */ /* 0x000e620000001000 */
[----:B0-----:R-:W-:Y:S01]  /*2e40*/  FMUL.FTZ R30, R30, R24 ;  /* 0x000000181e1e7220 */ /* 0x001fe20000410000 */
[----:B------:R-:W-:Y:S01]  /*2e50*/  LEA R24, P0, R4, UR10, 0x1 ;  /* 0x0000000a04187c11 */ /* 0x000fe2000f8008ff */
[----:B-1----:R-:W-:-:S03]  /*2e60*/  FMUL.FTZ R31, R31, R16 ;  /* 0x000000101f1f7220 */ /* 0x002fc60000410000 */
[----:B----4-:R-:W-:Y:S02]  /*2e70*/  LEA.HI.X R25, R4, UR11, R29, 0x1, P0 ;  /* 0x0000000b04197c11 */ /* 0x010fe400080f0c1d */
[----:B------:R-:W-:Y:S01]  /*2e80*/  LEA R4, P0, R5, UR10, 0x1 ;  /* 0x0000000a05047c11 */ /* 0x000fe2000f8008ff */
[----:B------:R-:W-:-:S03]  /*2e90*/  FADD.FTZ R29, R13, -R20 ;  /* 0x800000140d1d7221 */ /* 0x000fc60000010000 */
[----:B------:R-:W-:Y:S02]  /*2ea0*/  LEA.HI.X R5, R5, UR11, R18, 0x1, P0 ;  /* 0x0000000b05057c11 */ /* 0x000fe400080f0c12 */
[C---:B------:R-:W-:Y:S01]  /*2eb0*/  LEA R26, P0, R6.reuse, UR10, 0x1 ;  /* 0x0000000a061a7c11 */ /* 0x040fe2000f8008ff */
[----:B------:R-:W-:Y:S01]  /*2ec0*/  FMUL.FTZ R29, R3, R29 ;  /* 0x0000001d031d7220 */ /* 0x000fe20000410000 */
[----:B------:R-:W-:Y:S02]  /*2ed0*/  FADD.FTZ R28, R11, -R20 ;  /* 0x800000140b1c7221 */ /* 0x000fe40000010000 */
[----:B------:R-:W-:Y:S01]  /*2ee0*/  LEA.HI.X R27, R6, UR11, R12, 0x1, P0 ;  /* 0x0000000b061b7c11 */ /* 0x000fe200080f0c0c */
[----:B------:R-:W-:Y:S01]  /*2ef0*/  FFMA.FTZ R16, R23, R29, R22 ;  /* 0x0000001d17107223 */ /* 0x000fe20000010016 */
[----:B------:R-:W-:Y:S01]  /*2f00*/  LEA R6, P0, R7, UR10, 0x1 ;  /* 0x0000000a07067c11 */ /* 0x000fe2000f8008ff */
[----:B------:R-:W-:Y:S02]  /*2f10*/  FMUL.FTZ R28, R3, R28 ;  /* 0x0000001c031c7220 */ /* 0x000fe40000410000 */
[----:B------:R-:W-:-:S02]  /*2f20*/  FMUL.FTZ R33, R16, -1.4426950216293334961 ;  /* 0xbfb8aa3b10217820 */ /* 0x000fc40000410000 */
[----:B------:R-:W-:-:S04]  /*2f30*/  FFMA.FTZ R32, R15, R28, R17 ;  /* 0x0000001c0f207223 */ /* 0x000fc80000010011 */
[----:B------:R-:W0:Y:S01]  /*2f40*/  MUFU.EX2 R33, R33 ;  /* 0x0000002100217308 */ /* 0x000e220000000800 */
[----:B--2---:R-:W-:Y:S02]  /*2f50*/  LEA.HI.X R7, R7, UR11, R10, 0x1, P0 ;  /* 0x0000000b07077c11 */ /* 0x004fe400080f0c0a */
[----:B------:R-:W-:Y:S01]  /*2f60*/  LEA R28, P0, R8, UR10, 0x1 ;  /* 0x0000000a081c7c11 */ /* 0x000fe2000f8008ff */
[----:B---3--:R-:W-:-:S03]  /*2f70*/  FADD.FTZ R34, R9, -R20 ;  /* 0x8000001409227221 */ /* 0x008fc60000010000 */
[----:B------:R-:W-:Y:S01]  /*2f80*/  LEA.HI.X R29, R8, UR11, R2, 0x1, P0 ;  /* 0x0000000b081d7c11 */ /* 0x000fe200080f0c02 */
[----:B------:R-:W-:Y:S01]  /*2f90*/  FMUL.FTZ R8, R32, -1.4426950216293334961 ;  /* 0xbfb8aa3b20087820 */ /* 0x000fe20000410000 */
[----:B------:R-:W-:-:S03]  /*2fa0*/  FMUL.FTZ R35, R3, R34 ;  /* 0x0000002203237220 */ /* 0x000fc60000410000 */
[----:B------:R1:W-:Y:S02]  /*2fb0*/  MUFU.EX2 R34, R8 ;  /* 0x0000000800227308 */ /* 0x0003e40000000800 */
[----:B-1----:R-:W-:Y:S01]  /*2fc0*/  FFMA.FTZ R8, R23, R35, R22 ;  /* 0x0000002317087223 */ /* 0x002fe20000010016 */
[----:B------:R-:W-:Y:S01]  /*2fd0*/  FMUL.FTZ R22, R21, -1.4426950216293334961 ;  /* 0xbfb8aa3b15167820 */ /* 0x000fe20000410000 */
[----:B------:R-:W-:Y:S02]  /*2fe0*/  FADD.FTZ R23, R0, -R20 ;  /* 0x8000001400177221 */ /* 0x000fe40000010000 */
[----:B------:R-:W2:Y:S02]  /*2ff0*/  LDL.LU R0, [R1+0x40] ;  /* 0x0000400001007983 */ /* 0x000ea40000300800 */
[----:B------:R-:W-:Y:S01]  /*3000*/  FMUL.FTZ R23, R3, R23 ;  /* 0x0000001703177220 */ /* 0x000fe20000410000 */
[----:B------:R-:W1:Y:S01]  /*3010*/  MUFU.EX2 R22, R22 ;  /* 0x0000001600167308 */ /* 0x000e620000000800 */
[----:B------:R-:W3:Y:S02]  /*3020*/  LDL.LU R13, [R1+0x5c] ;  /* 0x00005c00010d7983 */ /* 0x000ee40000300800 */
[----:B------:R-:W-:Y:S01]  /*3030*/  FFMA.FTZ R15, R15, R23, R17 ;  /* 0x000000170f0f7223 */ /* 0x000fe20000010011 */
[----:B0-----:R-:W-:Y:S01]  /*3040*/  FADD.FTZ R23, R33, 1 ;  /* 0x3f80000021177421 */ /* 0x001fe20000010000 */
[----:B------:R-:W3:Y:S04]  /*3050*/  LDL.LU R12, [R1+0x60] ;  /* 0x00006000010c7983 */ /* 0x000ee80000300800 */
[----:B------:R-:W4:Y:S01]  /*3060*/  LDL.LU R11, [R1+0x8] ;  /* 0x00000800010b7983 */ /* 0x000f220000300800 */
[----:B------:R-:W0:Y:S03]  /*3070*/  MUFU.RCP R23, R23 ;  /* 0x0000001700177308 */ /* 0x000e260000001000 */
[----:B------:R-:W4:Y:S01]  /*3080*/  LDL.LU R10, [R1+0x48] ;  /* 0x00004800010a7983 */ /* 0x000f220000300800 */
[----:B-1----:R-:W-:-:S03]  /*3090*/  FADD.FTZ R22, R22, 1 ;  /* 0x3f80000016167421 */ /* 0x002fc60000010000 */
[----:B------:R-:W2:Y:S04]  /*30a0*/  LDL.LU R18, [R1+0x10] ;  /* 0x0000100001127983 */ /* 0x000ea80000300800 */
[----:B------:R-:W2:Y:S01]  /*30b0*/  LDL.LU R9, [R1+0x1c] ;  /* 0x00001c0001097983 */ /* 0x000ea20000300800 */
[----:B------:R1:W-:Y:S03]  /*30c0*/  MUFU.RCP R33, R22 ;  /* 0x0000001600217308 */ /* 0x0003e60000001000 */
[----:B------:R-:W2:Y:S04]  /*30d0*/  LDL.LU R36, [R1+0xc] ;  /* 0x00000c0001247983 */ /* 0x000ea80000300800 */
[----:B------:R-:W2:Y:S04]  /*30e0*/  LDL.LU R2, [R1+0x18] ;  /* 0x0000180001027983 */ /* 0x000ea80000300800 */
[----:B-1----:R-:W2:Y:S01]  /*30f0*/  LDL.LU R22, [R1+0x44] ;  /* 0x0000440001167983 */ /* 0x002ea20000300800 */
[----:B0-----:R-:W-:-:S03]  /*3100*/  FMUL.FTZ R37, R16, R23 ;  /* 0x0000001710257220 */ /* 0x001fc60000410000 */
[----:B------:R-:W2:Y:S01]  /*3110*/  LDL.LU R23, [R1+0x78] ;  /* 0x0000780001177983 */ /* 0x000ea20000300800 */
[----:B------:R-:W-:Y:S01]  /*3120*/  FMUL.FTZ R20, R14, -1.4426950216293334961 ;  /* 0xbfb8aa3b0e147820 */ /* 0x000fe20000410000 */
[----:B------:R-:W-:Y:S01]  /*3130*/  FMUL.FTZ R35, R8, -1.4426950216293334961 ;  /* 0xbfb8aa3b08237820 */ /* 0x000fe20000410000 */
[----:B------:R-:W-:-:S04]  /*3140*/  FMUL.FTZ R17, R15, -1.4426950216293334961 ;  /* 0xbfb8aa3b0f117820 */ /* 0x000fc80000410000 */
[----:B------:R-:W0:Y:S08]  /*3150*/  MUFU.EX2 R20, R20 ;  /* 0x0000001400147308 */ /* 0x000e300000000800 */
[----:B------:R-:W1:Y:S08]  /*3160*/  MUFU.EX2 R35, R35 ;  /* 0x0000002300237308 */ /* 0x000e700000000800 */
[----:B------:R-:W1:Y:S01]  /*3170*/  MUFU.EX2 R17, R17 ;  /* 0x0000001100117308 */ /* 0x000e620000000800 */
[----:B0-----:R-:W-:Y:S01]  /*3180*/  FADD.FTZ R20, R20, 1 ;  /* 0x3f80000014147421 */ /* 0x001fe20000010000 */
[----:B------:R-:W-:Y:S01]  /*3190*/  FADD.FTZ R3, R34, 1 ;  /* 0x3f80000022037421 */ /* 0x000fe20000010000 */
[----:B-1----:R-:W-:-:S05]  /*31a0*/  FADD.FTZ R34, R35, 1 ;  /* 0x3f80000023227421 */ /* 0x002fca0000010000 */
[----:B------:R-:W0:Y:S01]  /*31b0*/  MUFU.RCP R20, R20 ;  /* 0x0000001400147308 */ /* 0x000e220000001000 */
[----:B------:R-:W-:-:S07]  /*31c0*/  FADD.FTZ R17, R17, 1 ;  /* 0x3f80000011117421 */ /* 0x000fce0000010000 */
[----:B------:R-:W1:Y:S08]  /*31d0*/  MUFU.RCP R3, R3 ;  /* 0x0000000300037308 */ /* 0x000e700000001000 */
[----:B------:R-:W1:Y:S01]  /*31e0*/  MUFU.RCP R34, R34 ;  /* 0x0000002200227308 */ /* 0x000e620000001000 */
[----:B------:R-:W-:-:S07]  /*31f0*/  FMUL.FTZ R33, R21, R33 ;  /* 0x0000002115217220 */ /* 0x000fce0000410000 */
[----:B------:R-:W1:Y:S01]  /*3200*/  MUFU.RCP R35, R17 ;  /* 0x0000001100237308 */ /* 0x000e620000001000 */
[----:B0-----:R-:W-:Y:S01]  /*3210*/  FMUL.FTZ R20, R14, R20 ;  /* 0x000000140e147220 */ /* 0x001fe20000410000 */
[----:B-1----:R-:W-:Y:S01]  /*3220*/  FMUL.FTZ R3, R32, R3 ;  /* 0x0000000320037220 */ /* 0x002fe20000410000 */
[----:B------:R-:W-:Y:S01]  /*3230*/  FMUL.FTZ R34, R8, R34 ;  /* 0x0000002208227220 */ /* 0x000fe20000410000 */
[----:B------:R-:W-:Y:S01]  /*3240*/  FMUL.FTZ R35, R15, R35 ;  /* 0x000000230f237220 */ /* 0x000fe20000410000 */
[----:B---3--:R-:W-:-:S04]  /*3250*/  F2FP.F16.F32.PACK_AB R21, R13, R12 ;  /* 0x0000000c0d15723e */ /* 0x008fc800000000ff */
[----:B------:R-:W-:Y:S02]  /*3260*/  PRMT R14, R21, 0x7610, R14 ;  /* 0x00007610150e7816 */ /* 0x000fe4000000000e */
[----:B----4-:R-:W-:-:S03]  /*3270*/  F2FP.F16.F32.PACK_AB R8, R11, R10 ;  /* 0x0000000a0b08723e */ /* 0x010fc600000000ff */
[----:B------:R0:W-:Y:S01]  /*3280*/  STG.E.U16 desc[UR6][R24.64], R14 ;  /* 0x0000000e18007986 */ /* 0x0001e2000c101506 */
[----:B------:R-:W-:Y:S02]  /*3290*/  PRMT R21, R21, 0x7632, R21 ;  /* 0x0000763215157816 */ /* 0x000fe40000000015 */
[----:B------:R-:W-:Y:S01]  /*32a0*/  PRMT R15, R8, 0x7632, R15 ;  /* 0x00007632080f7816 */ /* 0x000fe2000000000f */
[----:B------:R1:W-:Y:S01]  /*32b0*/  STG.E.U16 desc[UR6][R24.64+0x4], R8 ;  /* 0x0000040818007986 */ /* 0x0003e2000c101506 */
[----:B--2---:R-:W-:Y:S02]  /*32c0*/  LEA R16, P0, R22, UR10, 0x1 ;  /* 0x0000000a16107c11 */ /* 0x004fe4000f8008ff */
[----:B------:R-:W-:Y:S02]  /*32d0*/  MOV R17, R22 ;  /* 0x0000001600117202 */ /* 0x000fe40000000f00 */
[----:B------:R-:W-:Y:S02]  /*32e0*/  LEA R22, P1, R0, UR10, 0x1 ;  /* 0x0000000a00167c11 */ /* 0x000fe4000f8208ff */
[----:B------:R-:W-:-:S02]  /*32f0*/  LEA.HI.X R17, R17, UR11, R19, 0x1, P0 ;  /* 0x0000000b11117c11 */ /* 0x000fc400080f0c13 */
[----:B------:R-:W2:Y:S01]  /*3300*/  LDL.LU R19, [R1+0xb0] ;  /* 0x0000b00001137983 */ /* 0x000ea20000300800 */
[----:B------:R-:W-:-:S03]  /*3310*/  LEA.HI.X R23, R0, UR11, R23, 0x1, P1 ;  /* 0x0000000b00177c11 */ /* 0x000fc600088f0c17 */
[----:B------:R-:W2:Y:S04]  /*3320*/  LDL.LU R0, [R1+0xac] ;  /* 0x0000ac0001007983 */ /* 0x000ea80000300800 */
[----:B------:R-:W3:Y:S01]  /*3330*/  LDL.LU R32, [R1+0x14] ;  /* 0x0000140001207983 */ /* 0x000ee20000300800 */
[----:B0-----:R-:W-:-:S03]  /*3340*/  F2FP.F16.F32.PACK_AB R14, R18, R9 ;  /* 0x00000009120e723e */ /* 0x001fc600000000ff */
[----:B------:R-:W4:Y:S04]  /*3350*/  LDL.LU R13, [R1+0xa8] ;  /* 0x0000a800010d7983 */ /* 0x000f280000300800 */
[----:B------:R-:W4:Y:S01]  /*3360*/  LDL.LU R12, [R1+0xa4] ;  /* 0x0000a400010c7983 */ /* 0x000f220000300800 */
[----:B-1----:R-:W-:-:S03]  /*3370*/  F2FP.F16.F32.PACK_AB R8, R36, R2 ;  /* 0x000000022408723e */ /* 0x002fc600000000ff */
[----:B------:R-:W2:Y:S04]  /*3380*/  LDL.LU R11, [R1+0xa0] ;  /* 0x0000a000010b7983 */ /* 0x000ea80000300800 */
[----:B------:R-:W2:Y:S04]  /*3390*/  LDL.LU R10, [R1+0x9c] ;  /* 0x00009c00010a7983 */ /* 0x000ea80000300800 */
[----:B------:R-:W4:Y:S04]  /*33a0*/  LDL.LU R18, [R1+0x98] ;  /* 0x0000980001127983 */ /* 0x000f280000300800 */
[----:B------:R-:W4:Y:S04]  /*33b0*/  LDL.LU R9, [R1+0x94] ;  /* 0x0000940001097983 */ /* 0x000f280000300800 */
[----:B------:R-:W3:Y:S04]  /*33c0*/  LDL.LU R36, [R1+0x90] ;  /* 0x0000900001247983 */ /* 0x000ee80000300800 */
[----:B------:R-:W3:Y:S04]  /*33d0*/  LDL.LU R2, [R1+0x8c] ;  /* 0x00008c0001027983 */ /* 0x000ee80000300800 */
[----:B------:R-:W-:Y:S04]  /*33e0*/  STG.E.U16 desc[UR6][R24.64+0x2], R21 ;  /* 0x0000021518007986 */ /* 0x000fe8000c101506 */
[----:B------:R0:W-:Y:S04]  /*33f0*/  STG.E.U16 desc[UR6][R24.64+0x6], R15 ;  /* 0x0000060f18007986 */ /* 0x0001e8000c101506 */
[----:B0-----:R-:W2:Y:S01]  /*3400*/  LDL.LU R25, [R1+0x4] ;  /* 0x0000040001197983 */ /* 0x001ea20000300800 */
[----:B------:R-:W-:-:S03]  /*3410*/  PRMT R15, R14, 0x7632, R15 ;  /* 0x000076320e0f7816 */ /* 0x000fc6000000000f */
[----:B------:R2:W-:Y:S01]  /*3420*/  STG.E.U16 desc[UR6][R4.64], R14 ;  /* 0x0000000e04007986 */ /* 0x0005e2000c101506 */
[----:B---3--:R-:W-:-:S03]  /*3430*/  F2FP.F16.F32.PACK_AB R36, R36, R2 ;  /* 0x000000022424723e */ /* 0x008fc600000000ff */
[----:B------:R-:W3:Y:S01]  /*3440*/  LDL.LU R2, [R1+0x88] ;  /* 0x0000880001027983 */ /* 0x000ee20000300800 */
[----:B--2---:R-:W-:-:S03]  /*3450*/  F2FP.F16.F32.PACK_AB R14, R25, R32 ;  /* 0x00000020190e723e */ /* 0x004fc600000000ff */
[----:B------:R-:W2:Y:S01]  /*3460*/  LDL.LU R32, [R1+0x30] ;  /* 0x0000300001207983 */ /* 0x000ea20000300800 */
[----:B------:R-:W-:Y:S02]  /*3470*/  PRMT R21, R8, 0x7632, R21 ;  /* 0x0000763208157816 */ /* 0x000fe40000000015 */
[----:B----4-:R-:W-:Y:S02]  /*3480*/  F2FP.F16.F32.PACK_AB R9, R18, R9 ;  /* 0x000000091209723e */ /* 0x010fe400000000ff */
[----:B------:R-:W-:Y:S01]  /*3490*/  F2FP.F16.F32.PACK_AB R10, R11, R10 ;  /* 0x0000000a0b0a723e */ /* 0x000fe200000000ff */
[----:B------:R-:W-:Y:S01]  /*34a0*/  STG.E.U16 desc[UR6][R4.64+0x2], R15 ;  /* 0x0000020f04007986 */ /* 0x000fe2000c101506 */
[----:B------:R-:W-:-:S03]  /*34b0*/  PRMT R18, R36, 0x7632, R18 ;  /* 0x0000763224127816 */ /* 0x000fc60000000012 */
[----:B------:R0:W-:Y:S01]  /*34c0*/  STG.E.U16 desc[UR6][R4.64+0x4], R8 ;  /* 0x0000040804007986 */ /* 0x0001e2000c101506 */
[----:B------:R-:W-:-:S03]  /*34d0*/  F2FP.F16.F32.PACK_AB R12, R13, R12 ;  /* 0x0000000c0d0c723e */ /* 0x000fc600000000ff */
[----:B------:R1:W-:Y:S01]  /*34e0*/  STG.E.U16 desc[UR6][R4.64+0x6], R21 ;  /* 0x0000061504007986 */ /* 0x0003e2000c101506 */
[----:B------:R-:W-:Y:S02]  /*34f0*/  F2FP.F16.F32.PACK_AB R0, R19, R0 ;  /* 0x000000001300723e */ /* 0x000fe400000000ff */
[----:B------:R-:W-:Y:S02]  /*3500*/  F2FP.F16.F32.PACK_AB R30, R31, R30 ;  /* 0x0000001e1f1e723e */ /* 0x000fe400000000ff */
[----:B------:R-:W-:Y:S02]  /*3510*/  F2FP.F16.F32.PACK_AB R3, R3, R37 ;  /* 0x000000250303723e */ /* 0x000fe400000000ff */
[----:B0-----:R-:W-:Y:S02]  /*3520*/  PRMT R8, R10, 0x7632, R8 ;  /* 0x000076320a087816 */ /* 0x001fe40000000008 */
[----:B-1----:R-:W-:Y:S02]  /*3530*/  PRMT R5, R14, 0x7632, R5 ;  /* 0x000076320e057816 */ /* 0x002fe40000000005 */
[----:B------:R-:W-:Y:S01]  /*3540*/  PRMT R4, R9, 0x7632, R4 ;  /* 0x0000763209047816 */ /* 0x000fe20000000004 */
[----:B------:R0:W-:Y:S01]  /*3550*/  STG.E.U16 desc[UR6][R26.64], R14 ;  /* 0x0000000e1a007986 */ /* 0x0001e2000c101506 */
[----:B------:R-:W-:-:S02]  /*3560*/  F2FP.F16.F32.PACK_AB R20, R20, R33 ;  /* 0x000000211414723e */ /* 0x000fc400000000ff */
[----:B------:R-:W-:Y:S01]  /*3570*/  F2FP.F16.F32.PACK_AB R34, R35, R34 ;  /* 0x000000222322723e */ /* 0x000fe200000000ff */
[----:B------:R1:W-:Y:S01]  /*3580*/  STG.E.U16 desc[UR6][R26.64+0x2], R5 ;  /* 0x000002051a007986 */ /* 0x0003e2000c101506 */
[----:B------:R-:W-:-:S03]  /*3590*/  PRMT R11, R20, 0x7632, R11 ;  /* 0x00007632140b7816 */ /* 0x000fc6000000000b */
[----:B------:R-:W-:Y:S04]  /*35a0*/  STG.E.U16 desc[UR6][R26.64+0x4], R36 ;  /* 0x000004241a007986 */ /* 0x000fe8000c101506 */
[----:B------:R-:W-:Y:S01]  /*35b0*/  STG.E.U16 desc[UR6][R26.64+0x6], R18 ;  /* 0x000006121a007986 */ /* 0x000fe2000c101506 */
[----:B0-----:R-:W-:-:S03]  /*35c0*/  PRMT R14, R12, 0x7632, R14 ;  /* 0x000076320c0e7816 */ /* 0x001fc6000000000e */
[----:B------:R-:W-:Y:S01]  /*35d0*/  STG.E.U16 desc[UR6][R6.64], R9 ;  /* 0x0000000906007986 */ /* 0x000fe2000c101506 */
[----:B-1----:R-:W-:-:S03]  /*35e0*/  PRMT R5, R0, 0x7632, R5 ;  /* 0x0000763200057816 */ /* 0x002fc60000000005 */
[----:B------:R0:W-:Y:S04]  /*35f0*/  STG.E.U16 desc[UR6][R6.64+0x2], R4 ;  /* 0x0000020406007986 */ /* 0x0001e8000c101506 */
[----:B------:R-:W-:Y:S04]  /*3600*/  STG.E.U16 desc[UR6][R6.64+0x4], R10 ;  /* 0x0000040a06007986 */ /* 0x000fe8000c101506 */
[----:B------:R1:W-:Y:S04]  /*3610*/  STG.E.U16 desc[UR6][R6.64+0x6], R8 ;  /* 0x0000060806007986 */ /* 0x0003e8000c101506 */
[----:B------:R4:W-:Y:S01]  /*3620*/  STG.E.U16 desc[UR6][R28.64+0x4], R0 ;  /* 0x000004001c007986 */ /* 0x0009e2000c101506 */
[----:B0-----:R-:W-:-:S03]  /*3630*/  PRMT R4, R3, 0x7632, R4 ;  /* 0x0000763203047816 */ /* 0x001fc60000000004 */
[----:B------:R0:W-:Y:S01]  /*3640*/  STG.E.U16 desc[UR6][R28.64], R12 ;  /* 0x0000000c1c007986 */ /* 0x0001e2000c101506 */
[----:B-1----:R-:W-:-:S03]  /*3650*/  PRMT R8, R30, 0x7632, R8 ;  /* 0x000076321e087816 */ /* 0x002fc60000000008 */
[----:B------:R0:W-:Y:S01]  /*3660*/  STG.E.U16 desc[UR6][R28.64+0x2], R14 ;  /* 0x0000020e1c007986 */ /* 0x0001e2000c101506 */
[----:B----4-:R-:W-:-:S03]  /*3670*/  PRMT R0, R34, 0x7632, R0 ;  /* 0x0000763222007816 */ /* 0x010fc60000000000 */
        /* <DEDUP_REMOVED lines=15> */
[----:B0-----:R-:W-:Y:S05]  /*3770*/  @!P0 BRA `(.L_x_3146) ;  /* 0xffffffc8008c8947 */ /* 0x001fea000383ffff */
[----:B------:R-:W-:Y:S05]  /*3780*/  EXIT ;  /* 0x000000000000794d */ /* 0x000fea0003800000 */
.L_x_3147:
        /* <DEDUP_REMOVED lines=15> */
.L_x_3243:


//--------------------- .text._ZN13group_norm_v214gn_cuda_kernelI6__halfLi480ELi1ELi16ELi60ELi1024ELb1ELi32ELi960ELi960ELi4ELb1ELi4ELb0ELb0ENS_16CompileConditionILi900EEEEEvPT_PKS4_S7_S7_flPfS8_Pj --------------------------
	.section	.text._ZN13group_norm_v214gn_cuda_kernelI6__halfLi480ELi1ELi16ELi60ELi1024ELb1ELi32ELi960ELi960ELi4ELb1ELi4ELb0ELb0ENS_16CompileConditionILi900EEEEEvPT_PKS4_S7_S7_flPfS8_Pj,"ax",@progbits
	.align	128
        .global         _ZN13group_norm_v214gn_cuda_kernelI6__halfLi480ELi1ELi16ELi60ELi1024ELb1ELi32ELi960ELi960ELi4ELb1ELi4ELb0ELb0ENS_16CompileConditionILi900EEEEEvPT_PKS4_S7_S7_flPfS8_Pj
        .type           _ZN13group_norm_v214gn_cuda_kernelI6__halfLi480ELi1ELi16ELi60ELi1024ELb1ELi32ELi960ELi960ELi4ELb1ELi4ELb0ELb0ENS_16CompileConditionILi900EEEEEvPT_PKS4_S7_S7_flPfS8_Pj,@function
        .size           _ZN13group_norm_v214gn_cuda_kernelI6__halfLi480ELi1ELi16ELi60ELi1024ELb1ELi32ELi960ELi960ELi4ELb1ELi4ELb0ELb0ENS_16CompileConditionILi900EEEEEvPT_PKS4_S7_S7_flPfS8_Pj,(.L_x_3244 - _ZN13group_norm_v214gn_cuda_kernelI6__halfLi480ELi1ELi16ELi60ELi1024ELb1ELi32ELi960ELi960ELi4ELb1ELi4ELb0ELb0ENS_16CompileConditionILi900EEEEEvPT_PKS4_S7_S7_flPfS8_Pj)
        .other          _ZN13group_norm_v214gn_cuda_kernelI6__halfLi480ELi1ELi16ELi60ELi1024ELb1ELi32ELi960ELi960ELi4ELb1ELi4ELb0ELb0ENS_16CompileConditionILi900EEEEEvPT_PKS4_S7_S7_flPfS8_Pj,@"STO_CUDA_ENTRY STV_DEFAULT"
_ZN13group_norm_v214gn_cuda_kernelI6__halfLi480ELi1ELi16ELi60ELi1024ELb1ELi32ELi960ELi960ELi4ELb1ELi4ELb0ELb0ENS_16CompileConditionILi900EEEEEvPT_PKS4_S7_S7_flPfS8_Pj:
.text._ZN13group_norm_v214gn_cuda_kernelI6__halfLi480ELi1ELi16ELi60ELi1024ELb1ELi32ELi960ELi960ELi4ELb1ELi4ELb0ELb0ENS_16CompileConditionILi900EEEEEvPT_PKS4_S7_S7_flPfS8_Pj:
        /* <DEDUP_REMOVED lines=30> */
[----:B------:R-:W-:Y:S02]  /*01e0*/  IADD3 R2, R5, 0x4, RZ ;  /* 0x0000000405027810 */ /* 0x000fe40007ffe0ff */
[----:B------:R-:W-:Y:S02]  /*01f0*/  LEA R4, R6, R4, 0x3 ;  /* 0x0000000406047211 */ /* 0x000fe400078e18ff */
[----:B------:R-:W-:Y:S02]  /*0200*/  LOP3.LUT R0, R3, 0xf8, RZ, 0xc0, !PT ;  /* 0x000000f803007812 */ /* 0x000fe400078ec0ff */
[----:B------:R-:W-:Y:S01]  /*0210*/  IADD3 R6, R5, 0x10, RZ ;  /* 0x0000001005067810 */ /* 0x000fe20007ffe0ff */
[----:B------:R0:W-:Y:S01]  /*0220*/  STL [R1+0x28], R4 ;  /* 0x0000280401007387 */ /* 0x0001e20000100800 */
[----:B------:R-:W-:-:S02]  /*0230*/  SHF.R.U32.HI R2, RZ, 0x2, R2 ;  /* 0x00000002ff027819 */ /* 0x000fc40000011602 */
[C---:B------:R-:W-:Y:S01]  /*0240*/  IADD3 R3, R5.reuse, 0x8, RZ ;  /* 0x0000000805037810 */ /* 0x040fe20007ffe0ff */
[----:B------:R1:W-:Y:S01]  /*0250*/  STL [R1+0x24], R0 ;  /* 0x0000240001007387 */ /* 0x0003e20000100800 */
[C---:B------:R-:W-:Y:S02]  /*0260*/  IADD3 R10, R5.reuse, 0x1c, RZ ;  /* 0x0000001c050a7810 */ /* 0x040fe40007ffe0ff */
[C---:B------:R-:W-:Y:S02]  /*0270*/  IADD3 R12, R5.reuse, 0x20, RZ ;  /* 0x00000020050c7810 */ /* 0x040fe40007ffe0ff */
[C---:B------:R-:W-:Y:S02]  /*0280*/  IADD3 R14, R5.reuse, 0x24, RZ ;  /* 0x00000024050e7810 */ /* 0x040fe40007ffe0ff */
[C---:B0-----:R-:W-:Y:S02]  /*0290*/  IADD3 R4, R5.reuse, 0xc, RZ ;  /* 0x0000000c05047810 */ /* 0x041fe40007ffe0ff */
[----:B------:R-:W-:-:S02]  /*02a0*/  IADD3 R16, R5, 0x28, RZ ;  /* 0x0000002805107810 */ /* 0x000fc40007ffe0ff */
[C---:B------:R-:W-:Y:S02]  /*02b0*/  IADD3 R18, R5.reuse, 0x2c, RZ ;  /* 0x0000002c05127810 */ /* 0x040fe40007ffe0ff */
[C---:B------:R-:W-:Y:S02]  /*02c0*/  IADD3 R20, R5.reuse, 0x30, RZ ;  /* 0x0000003005147810 */ /* 0x040fe40007ffe0ff */
[C---:B------:R-:W-:Y:S02]  /*02d0*/  IADD3 R22, R5.reuse, 0x34, RZ ;  /* 0x0000003405167810 */ /* 0x040fe40007ffe0ff */
[----:B-1----:R-:W-:Y:S02]  /*02e0*/  SHF.R.U32.HI R0, RZ, 0x2, R5 ;  /* 0x00000002ff007819 */ /* 0x002fe40000011605 */
[----:B------:R-:W-:Y:S02]  /*02f0*/  IADD3 R24, R5, 0x38, RZ ;  /* 0x0000003805187810 */ /* 0x000fe40007ffe0ff */
[----:B------:R-:W-:Y:S01]  /*0300*/  SHF.R.U32.HI R5, RZ, 0x2, R6 ;  /* 0x00000002ff057819 */ /* 0x000fe20000011606 */
[--C-:B------:R-:W-:Y:S01]  /*0310*/  IMAD R6, R2, 0x18, R120.reuse ;  /* 0x0000001802067824 */ /* 0x100fe200078e0278 */
[----:B------:R-:W-:Y:S01]  /*0320*/  SHF.R.U32.HI R3, RZ, 0x2, R3 ;  /* 0x00000002ff037819 */ /* 0x000fe20000011603 */
[----:B------:R-:W-:Y:S01]  /*0330*/  IMAD R0, R0, 0x18, R120 ;  /* 0x0000001800007824 */ /* 0x000fe200078e0278 */
[----:B------:R-:W-:-:S02]  /*0340*/  SHF.L.U32 R2, R119, 0x3, RZ ;  /* 0x0000000377027819 */ /* 0x000fc400000006ff */
[----:B------:R-:W-:Y:S02]  /*0350*/  SHF.R.U32.HI R7, RZ, 0x2, R7 ;  /* 0x00000002ff077819 */ /* 0x000fe40000011607 */
[----:B------:R-:W-:Y:S01]  /*0360*/  SHF.R.U32.HI R13, RZ, 0x2, R12 ;  /* 0x00000002ff0d7819 */ /* 0x000fe2000001160c */
[----:B------:R-:W-:Y:S01]  /*0370*/  IMAD R12, R5, 0x18, R120 ;  /* 0x00000018050c7824 */ /* 0x000fe200078e0278 */
[----:B------:R-:W-:Y:S02]  /*0380*/  SHF.R.U32.HI R4, RZ, 0x2, R4 ;  /* 0x00000002ff047819 */ /* 0x000fe40000011604 */
[----:B------:R-:W-:Y:S01]  /*0390*/  SHF.R.U32.HI R9, RZ, 0x2, R8 ;  /* 0x00000002ff097819 */ /* 0x000fe20000011608 */
[----:B------:R-:W-:Y:S01]  /*03a0*/  IMAD R8, R3, 0x18, R120 ;  /* 0x0000001803087824 */ /* 0x000fe200078e0278 */
[----:B------:R-:W-:Y:S01]  /*03b0*/  LOP3.LUT R5, R2, 0x8, RZ, 0xc0, !PT ;  /* 0x0000000802057812 */ /* 0x000fe200078ec0ff */
[----:B------:R-:W-:Y:S01]  /*03c0*/  HFMA2.MMA R3, -RZ, RZ, 0, 0 ;  /* 0x00000000ff037435 */ /* 0x000fe200000001ff */
[----:B------:R-:W-:Y:S01]  /*03d0*/  SHF.R.U32.HI R15, RZ, 0x2, R14 ;  /* 0x00000002ff0f7819 */ /* 0x000fe2000001160e */
[----:B------:R-:W-:Y:S01]  /*03e0*/  IMAD R14, R7, 0x18, R120 ;  /* 0x00000018070e7824 */ /* 0x000fe200078e0278 */
[----:B------:R-:W-:Y:S01]  /*03f0*/  SHF.R.U32.HI R11, RZ, 0x2, R10 ;  /* 0x00000002ff0b7819 */ /* 0x000fe2000001160a */
[----:B------:R-:W-:Y:S01]  /*0400*/  IMAD R10, R4, 0x18, R120 ;  /* 0x00000018040a7824 */ /* 0x000fe200078e0278 */
[----:B------:R-:W-:-:S02]  /*0410*/  IADD3 R7, R0, R5, RZ ;  /* 0x0000000500077210 */ /* 0x000fc40007ffe0ff */
[C---:B------:R-:W-:Y:S02]  /*0420*/  IADD3 R2, R5.reuse, R6, RZ ;  /* 0x0000000605027210 */ /* 0x040fe40007ffe0ff */
[----:B------:R-:W-:Y:S01]  /*0430*/  IADD3 R0, R5, R8, RZ ;  /* 0x0000000805007210 */ /* 0x000fe20007ffe0ff */
[----:B------:R-:W-:Y:S01]  /*0440*/  STL [R1+0x20], R7 ;  /* 0x0000200701007387 */ /* 0x000fe20000100800 */
        /* <DEDUP_REMOVED lines=11> */
[----:B------:R2:W-:Y:S01]  /*0500*/  STL [R1+0x14], R6 ;  /* 0x0000140601007387 */ /* 0x0005e20000100800 */
[----:B------:R-:W-:Y:S01]  /*0510*/  SHF.R.U32.HI R25, RZ, 0x2, R24 ;  /* 0x00000002ff197819 */ /* 0x000fe20000011618 */
[--C-:B------:R-:W-:Y:S01]  /*0520*/  IMAD R124, R17, 0x18, R120.reuse ;  /* 0x00000018117c7824 */ /* 0x100fe200078e0278 */
[----:B0-----:R-:W-:Y:S01]  /*0530*/  IADD3 R2, R5, R12, RZ ;  /* 0x0000000c05027210 */ /* 0x001fe20007ffe0ff */
[--C-:B------:R-:W-:Y:S01]  /*0540*/  IMAD R24, R19, 0x18, R120.reuse ;  /* 0x0000001813187824 */ /* 0x100fe200078e0278 */
[----:B------:R-:W-:Y:S01]  /*0550*/  ISETP.EQ.U32.AND P1, PT, RZ, UR6, PT ;  /* 0x00000006ff007c0c */ /* 0x000fe2000bf22070 */
[--C-:B------:R-:W-:Y:S01]  /*0560*/  IMAD R122, R21, 0x18, R120.reuse ;  /* 0x00000018157a7824 */ /* 0x100fe200078e0278 */
[----:B-1----:R-:W-:Y:S01]  /*0570*/  IADD3 R0, R5, R14, RZ ;  /* 0x0000000e05007210 */ /* 0x002fe20007ffe0ff */
[----:B------:R0:W-:Y:S01]  /*0580*/  STL [R1+0x10], R2 ;  /* 0x0000100201007387 */ /* 0x0001e20000100800 */
[----:B------:R-:W-:Y:S01]  /*0590*/  ISETP.GT.U32.OR P0, PT, R119, 0xf, P0 ;  /* 0x0000000f7700780c */ /* 0x000fe20000704470 */
[--C-:B------:R-:W-:Y:S01]  /*05a0*/  IMAD R26, R23, 0x18, R120.reuse ;  /* 0x00000018171a7824 */ /* 0x100fe200078e0278 */
[----:B--2---:R-:W-:Y:S01]  /*05b0*/  IADD3 R6, R5, R16, RZ ;  /* 0x0000001005067210 */ /* 0x004fe20007ffe0ff */
[----:B------:R1:W-:Y:S01]  /*05c0*/  STL [R1+0xc], R0 ;  /* 0x00000c0001007387 */ /* 0x0003e20000100800 */
[----:B------:R-:W-:Y:S01]  /*05d0*/  MOV R4, UR8 ;  /* 0x0000000800047c02 */ /* 0x000fe20008000f00 */
[----:B------:R-:W-:Y:S01]  /*05e0*/  IMAD R120, R25, 0x18, R120 ;  /* 0x0000001819787824 */ /* 0x000fe200078e0278 */
[----:B------:R-:W-:Y:S01]  /*05f0*/  ISETP.EQ.OR.EX P0, PT, RZ, UR7, P0, P1 ;  /* 0x00000007ff007c0c */ /* 0x000fe20008702710 */
[----:B------:R-:W-:Y:S01]  /*0600*/  STL [R1+0x8], R6 ;  /* 0x0000080601007387 */ /* 0x000fe20000100800 */
[----:B---3--:R-:W-:Y:S01]  /*0610*/  LEA R58, P1, R4, R58, 0x2 ;  /* 0x0000003a043a7211 */ /* 0x008fe200078210ff */
[----:B------:R-:W-:Y:S01]  /*0620*/  ULDC.64 UR6, c[0x0][0x208] ;  /* 0x0000820000067ab9 */ /* 0x000fe20000000a00 */
[----:B0-----:R-:W-:-:S02]  /*0630*/  IADD3 R2, R5, R18, RZ ;  /* 0x0000001205027210 */ /* 0x001fc40007ffe0ff */
[C---:B------:R-:W-:Y:S02]  /*0640*/  IADD3 R125, R5.reuse, R22, RZ ;  /* 0x00000016057d7210 */ /* 0x040fe40007ffe0ff */
[C---:B-1----:R-:W-:Y:S01]  /*0650*/  IADD3 R0, R5.reuse, R20, RZ ;  /* 0x0000001405007210 */ /* 0x042fe20007ffe0ff */
[----:B------:R0:W-:Y:S01]  /*0660*/  STL [R1+0x4], R2 ;  /* 0x0000040201007387 */ /* 0x0001e20000100800 */
[C---:B------:R-:W-:Y:S02]  /*0670*/  IADD3 R124, R5.reuse, R124, RZ ;  /* 0x0000007c057c7210 */ /* 0x040fe40007ffe0ff */
[C---:B------:R-:W-:Y:S01]  /*0680*/  IADD3 R123, R5.reuse, R24, RZ ;  /* 0x00000018057b7210 */ /* 0x040fe20007ffe0ff */
[----:B------:R1:W-:Y:S01]  /*0690*/  STL [R1], R0 ;  /* 0x0000000001007387 */ /* 0x0003e20000100800 */
[C---:B------:R-:W-:Y:S02]  /*06a0*/  IADD3 R122, R5.reuse, R122, RZ ;  /* 0x0000007a057a7210 */ /* 0x040fe40007ffe0ff */
[----:B------:R-:W-:-:S02]  /*06b0*/  IADD3 R121, R5, R26, RZ ;  /* 0x0000001a05797210 */ /* 0x000fc40007ffe0ff */
[----:B------:R-:W-:Y:S02]  /*06c0*/  IADD3 R120, R5, R120, RZ ;  /* 0x0000007805787210 */ /* 0x000fe40007ffe0ff */
[----:B------:R-:W-:Y:S02]  /*06d0*/  LEA.HI.X R59, R4, R59, R3, 0x2, P1 ;  /* 0x0000003b043b7211 */ /* 0x000fe400008f1403 */
[----:B0-----:R-:W-:-:S07]  /*06e0*/  MOV R2, RZ ;  /* 0x000000ff00027202 */ /* 0x001fce0000000f00 */
.L_x_3154:
[----:B------:R-:W0:Y:S01]  /*06f0*/  S2UR UR14, SR_CTAID.X ;  /* 0x00000000000e79c3 */ /* 0x000e220000002500 */
[----:B--2---:R-:W-:Y:S01]  /*0700*/  IMAD.WIDE.U32 R6, R119, -0x77777777, RZ ;  /* 0x8888888977067825 */ /* 0x004fe200078e00ff */
[----:B------:R-:W-:Y:S01]  /*0710*/  MOV R61, RZ ;  /* 0x000000ff003d7202 */ /* 0x000fe20000000f00 */
[----:B------:R-:W-:Y:S01]  /*0720*/  ULDC.64 UR10, c[0x0][0x218] ;  /* 0x00008600000a7ab9 */ /* 0x000fe20000000a00 */
[----:B------:R-:W2:Y:S01]  /*0730*/  LDL R104, [R1+0x28] ;  /* 0x0000280001687983 */ /* 0x000ea20000100800 */
[----:B------:R-:W-:Y:S01]  /*0740*/  IMAD R5, R3, 0xf0000, RZ ;  /* 0x000f000003057824 */ /* 0x000fe200078e02ff */
[----:B------:R-:W-:Y:S01]  /*0750*/  SHF.R.U32.HI R6, RZ, 0x7, R7 ;  /* 0x00000007ff067819 */ /* 0x000fe20000011607 */
[----:B------:R-:W-:-:S04]  /*0760*/  ULDC.64 UR12, c[0x0][0x228] ;  /* 0x00008a00000c7ab9 */ /* 0x000fc80000000a00 */
        /* <DEDUP_REMOVED lines=14> */
[----:B------:R-:W1:Y:S01]  /*0850*/  LDG.E.64.CONSTANT R90, desc[UR6][R90.64] ;  /* 0x000000065a5a7981 */ /* 0x000e62000c1e9b00 */
        /* <DEDUP_REMOVED lines=17> */
[----:B------:R-:W5:Y:S01]  /*0970*/  LDG.E.64.CONSTANT R78, desc[UR6][R78.64] ;  /* 0x000000064e4e7981 */ /* 0x000f62000c1e9b00 */
        /* <DEDUP_REMOVED lines=73> */
[----:B------:R-:W-:Y:S01]  /*0e10*/  LOP3.LUT P2, RZ, R119, 0xffffffe1, RZ, 0xc0, !PT ;  /* 0xffffffe177ff7812 */ /* 0x000fe2000784c0ff */
[--C-:B-1----:R-:W-:Y:S02]  /*0e20*/  HADD2.F32 R0, -RZ, R90.reuse.H0_H0 ;  /* 0x2000005aff007230 */ /* 0x102fe40000004100 */
        /* <DEDUP_REMOVED lines=33> */
[----:B-----5:R-:W-:-:S02]  /*1040*/  HADD2.F32 R82, -RZ, R78.H0_H0 ;  /* 0x2000004eff527230 */ /* 0x020fc40000004100 */
        /* <DEDUP_REMOVED lines=156> */
[----:B------:R-:W-:Y:S01]  /*1a10*/  FADD.FTZ R62, R62, R75 ;  /* 0x0000004b3e3e7221 */ /* 0x000fe20000010000 */
[----:B------:R-:W-:-:S04]  /*1a20*/  SHF.L.U32 R61, R60, 0x1, RZ ;  /* 0x000000013c3d7819 */ /* 0x000fc800000006ff */
[----:B------:R0:W-:Y:S01]  /*1a30*/  STS.64 [R104], R62 ;  /* 0x0000003e68007388 */ /* 0x0001e20000000a00 */
[----:B------:R-:W-:Y:S01]  /*1a40*/  BAR.SYNC.DEFER_BLOCKING 0x0 ;  /* 0x0000000000007b1d */ /* 0x000fe20000010000 */
[C---:B------:R-:W-:Y:S02]  /*1a50*/  IADD3 R66, P3, R61.reuse, UR10, RZ ;  /* 0x0000000a3d427c10 */ /* 0x040fe4000ff7e0ff */
[----:B0-----:R-:W-:Y:S02]  /*1a60*/  SHF.R.U32.HI R62, RZ, 0x1f, R60 ;  /* 0x0000001fff3e7819 */ /* 0x001fe4000001163c */
[----:B------:R-:W-:Y:S02]  /*1a70*/  IADD3 R60, P4, R61, UR12, RZ ;  /* 0x0000000c3d3c7c10 */ /* 0x000fe4000ff9e0ff */
[C---:B------:R-:W-:Y:S02]  /*1a80*/  IADD3.X R67, R62.reuse, UR11, RZ, P3, !PT ;  /* 0x0000000b3e437c10 */ /* 0x040fe40009ffe4ff */
[----:B------:R-:W-:-:S02]  /*1a90*/  IADD3.X R61, R62, UR13, RZ, P4, !PT ;  /* 0x0000000d3e3d7c10 */ /* 0x000fc4000a7fe4ff */
[----:B------:R-:W-:Y:S01]  /*1aa0*/  CS2R R62, SRZ ;  /* 0x00000000003e7805 */ /* 0x000fe2000001ff00 */
[----:B------:R-:W-:Y:S06]  /*1ab0*/  @P1 BRA `(.L_x_3149) ;  /* 0x0000000000d81947 */ /* 0x000fec0003800000 */
[----:B------:R-:W2:Y:S04]  /*1ac0*/  LDL R115, [R1+0x20] ;  /* 0x0000200001737983 */ /* 0x000ea80000100800 */
[----:B------:R-:W3:Y:S04]  /*1ad0*/  LDL R112, [R1+0x1c] ;  /* 0x00001c0001707983 */ /* 0x000ee80000100800 */
[----:B------:R-:W4:Y:S04]  /*1ae0*/  LDL R110, [R1+0x18] ;  /* 0x00001800016e7983 */ /* 0x000f280000100800 */
[----:B------:R-:W5:Y:S04]  /*1af0*/  LDL R109, [R1+0x14] ;  /* 0x00001400016d7983 */ /* 0x000f680000100800 */
[----:B------:R-:W5:Y:S04]  /*1b00*/  LDL R108, [R1+0x10] ;  /* 0x00001000016c7983 */ /* 0x000f680000100800 */
[----:B------:R-:W5:Y:S04]  /*1b10*/  LDL R107, [R1+0xc] ;  /* 0x00000c00016b7983 */ /* 0x000f680000100800 */
[----:B------:R-:W5:Y:S04]  /*1b20*/  LDL R106, [R1+0x8] ;  /* 0x00000800016a7983 */ /* 0x000f680000100800 */
[----:B------:R-:W5:Y:S04]  /*1b30*/  LDL R105, [R1+0x4] ;  /* 0x0000040001697983 */ /* 0x000f680000100800 */
[----:B------:R-:W5:Y:S04]  /*1b40*/  LDL R104, [R1] ;  /* 0x0000000001687983 */ /* 0x000f680000100800 */
        /* <DEDUP_REMOVED lines=45> */
.L_x_3149:
[----:B------:R-:W-:Y:S05]  /*1e20*/  BSYNC B0 ;  /* 0x0000000000007941 */ /* 0x000fea0003800000 */
.L_x_3148:
[----:B------:R-:W0:Y:S01]  /*1e30*/  S2R R105, SR_CTAID.X ;  /* 0x0000000000697919 */ /* 0x000e220000002500 */
[----:B------:R-:W1:Y:S01]  /*1e40*/  @!P2 LDC R64, c[0x0][0x10] ;  /* 0x00000400ff40ab82 */ /* 0x000e620000000800 */
[----:B------:R-:W-:Y:S02]  /*1e50*/  SHF.R.U32.HI R104, RZ, 0x1, R119 ;  /* 0x00000001ff687819 */ /* 0x000fe40000011677 */
[----:B------:R-:W-:Y:S01]  /*1e60*/  ISETP.GT.U32.AND P1, PT, R119, 0xff, PT ;  /* 0x000000ff7700780c */ /* 0x000fe20003f24070 */
[----:B------:R-:W2:Y:S01]  /*1e70*/  SHFL.BFLY PT, R65, R62, 0x1, 0x1f ;  /* 0x0c201f003e417f89 */ /* 0x000ea200000e0000 */
[----:B------:R-:W-:-:S03]  /*1e80*/  SHF.L.U32 R104, R104, 0x5, RZ ;  /* 0x0000000568687819 */ /* 0x000fc600000006ff */
[----:B------:R-:W3:Y:S01]  /*1e90*/  @!P2 LDC.64 R106, c[0x0][0x248] ;  /* 0x00009200ff6aab82 */ /* 0x000ee20000000a00 */
[----:B-1----:R-:W-:Y:S02]  /*1ea0*/  @!P2 IMAD R64, R64, R2, UR8 ;  /* 0x000000084040ae24 */ /* 0x002fe4000f8e0202 */
[----:B--2---:R-:W-:Y:S01]  /*1eb0*/  FADD.FTZ R62, R65, R62 ;  /* 0x0000003e413e7221 */ /* 0x004fe20000010000 */
[----:B0-----:R-:W-:-:S04]  /*1ec0*/  LOP3.LUT R105, R105, 0x1f, RZ, 0xc0, !PT ;  /* 0x0000001f69697812 */ /* 0x001fc800078ec0ff */
[----:B------:R-:W-:Y:S02]  /*1ed0*/  LOP3.LUT R104, R104, 0xffffffe0, R105, 0xe2, !PT ;  /* 0xffffffe068687812 */ /* 0x000fe400078ee269 */
[----:B------:R-:W0:Y:S02]  /*1ee0*/  SHFL.BFLY PT, R105, R63, 0x1, 0x1f ;  /* 0x0c201f003f697f89 */ /* 0x000e2400000e0000 */
[----:B------:R-:W-:Y:S02]  /*1ef0*/  @!P2 LEA R64, R64, R104, 0x9 ;  /* 0x000000684040a211 */ /* 0x000fe400078e48ff */
[----:B------:R-:W1:Y:S02]  /*1f00*/  @!P1 LDC R104, c[0x0][0x10] ;  /* 0x00000400ff689b82 */ /* 0x000e640000000800 */
[----:B------:R-:W-:-:S05]  /*1f10*/  @!P2 SHF.L.U32 R64, R64, 0x1, RZ ;  /* 0x000000014040a819 */ /* 0x000fca00000006ff */
[----:B---3--:R-:W-:Y:S02]  /*1f20*/  @!P2 IMAD.WIDE.U32 R64, R64, 0x4, R106 ;  /* 0x000000044040a825 */ /* 0x008fe400078e006a */
[----:B------:R-:W2:Y:S02]  /*1f30*/  @!P1 LDC.64 R106, c[0x0][0x248] ;  /* 0x00009200ff6a9b82 */ /* 0x000ea40000000a00 */
[----:B0-----:R-:W-:Y:S01]  /*1f40*/  FADD.FTZ R63, R105, R63 ;  /* 0x0000003f693f7221 */ /* 0x001fe20000010000 */
[----:B-1----:R-:W-:-:S04]  /*1f50*/  @!P1 IMAD R104, R104, R2, UR8 ;  /* 0x0000000868689e24 */ /* 0x002fc8000f8e0202 */
[----:B------:R0:W-:Y:S01]  /*1f60*/  @!P2 STG.E.64 desc[UR6][R64.64], R62 ;  /* 0x0000003e4000a986 */ /* 0x0001e2000c101b06 */
[----:B------:R-:W-:Y:S01]  /*1f70*/  BAR.SYNC.DEFER_BLOCKING 0x0 ;  /* 0x0000000000007b1d */ /* 0x000fe20000010000 */
[C---:B------:R-:W-:Y:S02]  /*1f80*/  ISETP.NE.AND P2, PT, R119.reuse, RZ, PT ;  /* 0x000000ff7700720c */ /* 0x040fe40003f45270 */
[C---:B0-----:R-:W-:Y:S02]  /*1f90*/  @!P1 SHF.L.U32 R62, R119.reuse, 0x1, RZ ;  /* 0x00000001773e9819 */ /* 0x041fe400000006ff */
[----:B------:R-:W-:Y:S02]  /*1fa0*/  @!P1 LOP3.LUT R63, R119, 0xf, RZ, 0xc0, !PT ;  /* 0x0000000f773f9812 */ /* 0x000fe400078ec0ff */
[----:B------:R-:W-:-:S04]  /*1fb0*/  @!P1 LOP3.LUT R62, R62, 0x7fffffe0, RZ, 0xc0, !PT ;  /* 0x7fffffe03e3e9812 */ /* 0x000fc800078ec0ff */
[----:B------:R-:W-:-:S04]  /*1fc0*/  @!P1 LEA R62, R104, R62, 0x9 ;  /* 0x0000003e683e9211 */ /* 0x000fc800078e48ff */
[----:B------:R-:W-:-:S04]  /*1fd0*/  @!P1 IADD3 R62, R62, R63, RZ ;  /* 0x0000003f3e3e9210 */ /* 0x000fc80007ffe0ff */
[----:B------:R-:W-:Y:S01]  /*1fe0*/  @!P1 SHF.L.U32 R62, R62, 0x1, RZ ;  /* 0x000000013e3e9819 */ /* 0x000fe200000006ff */
[----:B--2---:R-:W-:Y:S06]  /*1ff0*/  @P2 BRA `(.L_x_3150) ;  /* 0x0000000000602947 */ /* 0x004fec0003800000 */
        /* <DEDUP_REMOVED lines=18> */
.L_x_3151:
[----:B------:R-:W2:Y:S04]  /*2120*/  LD.E.STRONG.GPU R64, desc[UR6][R58.64] ;  /* 0x000000063a407980 */ /* 0x000ea8000c10f900 */
[----:B--2---:R-:W-:Y:S01]  /*2130*/  CCTL.IVALL ;  /* 0x00000000ff00798f */ /* 0x004fe20002000000 */
[----:B------:R-:W-:Y:S05]  /*2140*/  YIELD ;  /* 0x0000000000007946 */ /* 0x000fea0003800000 */
[----:B------:R-:W-:-:S04]  /*2150*/  LOP3.LUT R64, R64, R63, RZ, 0x3c, !PT ;  /* 0x0000003f40407212 */ /* 0x000fc800078e3cff */
[----:B------:R-:W-:-:S13]  /*2160*/  ISETP.GT.AND P2, PT, R64, -0x1, PT ;  /* 0xffffffff4000780c */ /* 0x000fda0003f44270 */
[----:B------:R-:W-:Y:S05]  /*2170*/  @P2 BRA `(.L_x_3151) ;  /* 0xfffffffc00e82947 */ /* 0x000fea000383ffff */
.L_x_3150:
[----:B------:R-:W-:Y:S05]  /*2180*/  WARPSYNC.ALL ;  /* 0x0000000000007948 */ /* 0x000fea0003800000 */
[----:B------:R-:W-:Y:S01]  /*2190*/  BAR.SYNC.DEFER_BLOCKING 0x0 ;  /* 0x0000000000007b1d */ /* 0x000fe20000010000 */
[C---:B------:R-:W-:Y:S01]  /*21a0*/  @!P1 IADD3 R64, R62.reuse, 0x20, RZ ;  /* 0x000000203e409810 */ /* 0x040fe20007ffe0ff */
[----:B------:R-:W-:-:S04]  /*21b0*/  @!P1 IMAD.WIDE.U32 R62, R62, 0x4, R106 ;  /* 0x000000043e3e9825 */ /* 0x000fc800078e006a */
[----:B------:R-:W-:Y:S01]  /*21c0*/  @!P1 IMAD.WIDE.U32 R64, R64, 0x4, R106 ;  /* 0x0000000440409825 */ /* 0x000fe200078e006a */
[----:B------:R-:W5:Y:S04]  /*21d0*/  LDG.E.64.CONSTANT R66, desc[UR6][R66.64] ;  /* 0x0000000642427981 */ /* 0x000f68000c1e9b00 */
[----:B------:R-:W5:Y:S04]  /*21e0*/  LDG.E.64.CONSTANT R60, desc[UR6][R60.64] ;  /* 0x000000063c3c7981 */ /* 0x000f68000c1e9b00 */
[----:B------:R-:W2:Y:S04]  /*21f0*/  @!P1 LDG.E.64 R62, desc[UR6][R62.64] ;  /* 0x000000063e3e9981 */ /* 0x000ea8000c1e1b00 */
[----:B------:R-:W3:Y:S01]  /*2200*/  @!P1 LDG.E.64 R64, desc[UR6][R64.64] ;  /* 0x0000000640409981 */ /* 0x000ee2000c1e1b00 */
[----:B------:R-:W-:Y:S01]  /*2210*/  HFMA2.MMA R104, -RZ, RZ, 0, 0 ;  /* 0x00000000ff687435 */ /* 0x000fe200000001ff */
[----:B------:R-:W-:Y:S01]  /*2220*/  BSSY B0, `(.L_x_3152) ;  /* 0x0000029000007945 */ /* 0x000fe20003800000 */
[----:B--2---:R-:W-:Y:S01]  /*2230*/  @!P1 FADD.FTZ R62, RZ, R62 ;  /* 0x0000003eff3e9221 */ /* 0x004fe20000010000 */
[----:B------:R-:W-:-:S03]  /*2240*/  @!P1 FADD.FTZ R63, RZ, R63 ;  /* 0x0000003fff3f9221 */ /* 0x000fc60000010000 */
[----:B---3--:R-:W-:Y:S01]  /*2250*/  @!P1 FADD.FTZ R104, R64, R62 ;  /* 0x0000003e40689221 */ /* 0x008fe20000010000 */
        /* <DEDUP_REMOVED lines=28> */
[----:B------:R-:W-:Y:S01]  /*2420*/  SHF.R.S32.HI R105, RZ, 0x1f, R119 ;  /* 0x0000001fff697819 */ /* 0x000fe20000011477 */
[----:B------:R-:W-:Y:S01]  /*2430*/  ULDC.64 UR10, c[0x0][0x240] ;  /* 0x00009000000a7ab9 */ /* 0x000fe20000000a00 */
[----:B0-----:R-:W-:-:S04]  /*2440*/  LEA R63, P1, R4, R119, 0x4 ;  /* 0x00000077043f7211 */ /* 0x001fc800078220ff */
[----:B------:R-:W-:Y:S02]  /*2450*/  LEA.HI.X R64, R4, R105, R3, 0x4, P1 ;  /* 0x0000006904407211 */ /* 0x000fe400008f2403 */
[----:B------:R-:W-:-:S04]  /*2460*/  LEA R62, P1, R63, UR10, 0x3 ;  /* 0x0000000a3f3e7c11 */ /* 0x000fc8000f8218ff */
[----:B------:R-:W-:Y:S02]  /*2470*/  LEA.HI.X R63, R63, UR11, R64, 0x3, P1 ;  /* 0x0000000b3f3f7c11 */ /* 0x000fe400088f1c40 */
[----:B------:R-:W-:-:S06]  /*2480*/  LEA R64, R119, UR4, 0x3 ;  /* 0x0000000477407c11 */ /* 0x000fcc000f8e18ff */
[----:B------:R-:W0:Y:S04]  /*2490*/  LDS.64 R64, [R64] ;  /* 0x0000000040407984 */ /* 0x000e280000000a00 */
[----:B0-----:R1:W-:Y:S02]  /*24a0*/  STG.E.64 desc[UR6][R62.64], R64 ;  /* 0x000000403e007986 */ /* 0x0013e4000c101b06 */
.L_x_3153:
[----:B------:R-:W-:Y:S05]  /*24b0*/  BSYNC B0 ;  /* 0x0000000000007941 */ /* 0x000fea0003800000 */
.L_x_3152:
[----:B01----:R-:W2:Y:S01]  /*24c0*/  LDL R64, [R1+0x24] ;  /* 0x0000240001407983 */ /* 0x003ea20000100800 */
[----:B------:R-:W-:Y:S01]  /*24d0*/  ULDC UR5, c[0x0][0x230] ;  /* 0x00008c0000057ab9 */ /* 0x000fe20000000800 */
[----:B------:R-:W-:Y:S01]  /*24e0*/  ULDC.64 UR10, c[0x0][0x210] ;  /* 0x00008400000a7ab9 */ /* 0x000fe20000000a00 */
[----:B------:R-:W-:Y:S02]  /*24f0*/  LOP3.LUT R2, R2, 0x1, RZ, 0x3c, !PT ;  /* 0x0000000102027812 */ /* 0x000fe400078e3cff */
[----:B------:R-:W-:-:S04]  /*2500*/  LEA R62, P1, R72, UR10, 0x1 ;  /* 0x0000000a483e7c11 */ /* 0x000fc8000f8208ff */
[----:B------:R-:W-:Y:S01]  /*2510*/  LEA.HI.X R63, R72, UR11, R94, 0x1, P1 ;  /* 0x0000000b483f7c11 */ /* 0x000fe200088f0c5e */
[--C-:B-----5:R-:W-:Y:S02]  /*2520*/  HADD2.F32 R72, -RZ, R66.reuse.H0_H0 ;  /* 0x20000042ff487230 */ /* 0x120fe40000004100 */
[----:B------:R-:W-:Y:S01]  /*2530*/  HADD2.F32 R66, -RZ, R66.H1_H1 ;  /* 0x30000042ff427230 */ /* 0x000fe20000004100 */
[----:B--2---:R-:W0:Y:S02]  /*2540*/  LDS.64 R64, [R64+UR4] ;  /* 0x0000000440407984 */ /* 0x004e240008000a00 */
[----:B0-----:R-:W-:Y:S01]  /*2550*/  FADD.FTZ R65, R65, UR5 ;  /* 0x0000000541417e21 */ /* 0x001fe20008010000 */
[--C-:B------:R-:W-:Y:S01]  /*2560*/  FADD.FTZ R104, R0, -R64.reuse ;  /* 0x8000004000687221 */ /* 0x100fe20000010000 */
[--C-:B------:R-:W-:Y:S02]  /*2570*/  HADD2.F32 R0, -RZ, R60.reuse.H0_H0 ;  /* 0x2000003cff007230 */ /* 0x100fe40000004100 */
[----:B------:R-:W-:Y:S01]  /*2580*/  FADD.FTZ R93, R93, -R64 ;  /* 0x800000405d5d7221 */ /* 0x000fe20000010000 */
[----:B------:R-:W-:-:S02]  /*2590*/  HADD2.F32 R60, -RZ, R60.H1_H1 ;  /* 0x3000003cff3c7230 */ /* 0x000fc40000004100 */
        /* <DEDUP_REMOVED lines=25> */
[----:B------:R-:W-:Y:S01]  /*2730*/  FFMA.FTZ R115, R72, R115, R0 ;  /* 0x0000007348737223 */ /* 0x000fe20000010000 */
[----:B------:R-:W-:Y:S01]  /*2740*/  FMUL.FTZ R94, R104, -1.4426950216293334961 ;  /* 0xbfb8aa3b685e7820 */ /* 0x000fe20000410000 */
[C---:B------:R-:W-:Y:S01]  /*2750*/  FMUL.FTZ R88, R65.reuse, R88 ;  /* 0x0000005841587220 */ /* 0x040fe20000410000 */
[----:B------:R-:W-:Y:S01]  /*2760*/  FFMA.FTZ R112, R66, R89, R60 ;  /* 0x0000005942707223 */ /* 0x000fe2000001003c */
[C---:B------:R-:W-:Y:S01]  /*2770*/  FMUL.FTZ R86, R65.reuse, R86 ;  /* 0x0000005641567220 */ /* 0x040fe20000410000 */
[C---:B------:R-:W-:Y:S01]  /*2780*/  FMUL.FTZ R83, R65.reuse, R83 ;  /* 0x0000005341537220 */ /* 0x040fe20000410000 */
[C---:B------:R-:W-:Y:S01]  /*2790*/  FMUL.FTZ R82, R65.reuse, R82 ;  /* 0x0000005241527220 */ /* 0x040fe20000410000 */
[----:B------:R-:W0:Y:S01]  /*27a0*/  MUFU.EX2 R94, R94 ;  /* 0x0000005e005e7308 */ /* 0x000e220000000800 */
        /* <DEDUP_REMOVED lines=11> */
[--C-:B------:R-:W-:Y:S01]  /*2860*/  FADD.FTZ R24, R24, -R64.reuse ;  /* 0x8000004018187221 */ /* 0x100fe20000010000 */
[--C-:B------:R-:W-:Y:S01]  /*2870*/  FADD.FTZ R25, R25, -R64.reuse ;  /* 0x8000004019197221 */ /* 0x100fe20000010000 */
[--C-:B------:R-:W-:Y:S01]  /*2880*/  FADD.FTZ R26, R26, -R64.reuse ;  /* 0x800000401a1a7221 */ /* 0x100fe20000010000 */
[--C-:B------:R-:W-:Y:S01]  /*2890*/  FADD.FTZ R27, R27, -R64.reuse ;  /* 0x800000401b1b7221 */ /* 0x100fe20000010000 */
[C---:B------:R-:W-:Y:S01]  /*28a0*/  FMUL.FTZ R24, R65.reuse, R24 ;  /* 0x0000001841187220 */ /* 0x040fe20000410000 */
[----:B0-----:R-:W-:Y:S01]  /*28b0*/  FADD.FTZ R94, R94, 1 ;  /* 0x3f8000005e5e7421 */ /* 0x001fe20000010000 */
[C---:B------:R-:W-:Y:S01]  /*28c0*/  FMUL.FTZ R25, R65.reuse, R25 ;  /* 0x0000001941197220 */ /* 0x040fe20000410000 */
[C---:B------:R-:W-:Y:S01]  /*28d0*/  FMUL.FTZ R26, R65.reuse, R26 ;  /* 0x0000001a411a7220 */ /* 0x040fe20000410000 */
[----:B------:R-:W-:Y:S01]  /*28e0*/  FMUL.FTZ R27, R65, R27 ;  /* 0x0000001b411b7220 */ /* 0x000fe20000410000 */
[--C-:B------:R-:W-:Y:S01]  /*28f0*/  FADD.FTZ R28, R28, -R64.reuse ;  /* 0x800000401c1c7221 */ /* 0x100fe20000010000 */
[--C-:B------:R-:W-:Y:S01]  /*2900*/  FADD.FTZ R29, R29, -R64.reuse ;  /* 0x800000401d1d7221 */ /* 0x100fe20000010000 */
[----:B------:R-:W0:Y:S01]  /*2910*/  MUFU.RCP R94, R94 ;  /* 0x0000005e005e7308 */ /* 0x000e220000001000 */
[--C-:B------:R-:W-:Y:S01]  /*2920*/  FADD.FTZ R30, R30, -R64.reuse ;  /* 0x800000401e1e7221 */ /* 0x100fe20000010000 */
[C---:B------:R-:W-:Y:S01]  /*2930*/  FMUL.FTZ R28, R65.reuse, R28 ;  /* 0x0000001c411c7220 */ /* 0x040fe20000410000 */
[----:B------:R-:W-:Y:S01]  /*2940*/  FMUL.FTZ R29, R65, R29 ;  /* 0x0000001d411d7220 */ /* 0x000fe20000410000 */
[--C-:B------:R-:W-:Y:S01]  /*2950*/  FADD.FTZ R31, R31, -R64.reuse ;  /* 0x800000401f1f7221 */ /* 0x100fe20000010000 */
        /* <DEDUP_REMOVED lines=8> */
[----:B------:R-:W-:Y:S01]  /*29e0*/  FMUL.FTZ R34, R65, R34 ;  /* 0x0000002241227220 */ /* 0x000fe20000410000 */
[--C-:B------:R-:W-:Y:S01]  /*29f0*/  FADD.FTZ R36, R36, -R64.reuse ;  /* 0x8000004024247221 */ /* 0x100fe20000010000 */
[--C-:B------:R-:W-:Y:S01]  /*2a00*/  FADD.FTZ R37, R37, -R64.reuse ;  /* 0x8000004025257221 */ /* 0x100fe20000010000 */
[----:B------:R-:W-:Y:S01]  /*2a10*/  FMUL.FTZ R35, R65, R35 ;  /* 0x0000002341237220 */ /* 0x000fe20000410000 */
[----:B0-----:R-:W-:Y:S01]  /*2a20*/  FMUL.FTZ R94, R104, R94 ;  /* 0x0000005e685e7220 */ /* 0x001fe20000410000 */
[----:B------:R-:W-:Y:S01]  /*2a30*/  FMUL.FTZ R104, R93, -1.4426950216293334961 ;  /* 0xbfb8aa3b5d687820 */ /* 0x000fe20000410000 */
[C---:B------:R-:W-:Y:S01]  /*2a40*/  FMUL.FTZ R36, R65.reuse, R36 ;  /* 0x0000002441247220 */ /* 0x040fe20000410000 */
[----:B------:R-:W-:Y:S01]  /*2a50*/  FMUL.FTZ R37, R65, R37 ;  /* 0x0000002541257220 */ /* 0x000fe20000410000 */
[--C-:B------:R-:W-:Y:S01]  /*2a60*/  FADD.FTZ R38, R38, -R64.reuse ;  /* 0x8000004026267221 */ /* 0x100fe20000010000 */
[--C-:B------:R-:W-:Y:S01]  /*2a70*/  FADD.FTZ R39, R39, -R64.reuse ;  /* 0x8000004027277221 */ /* 0x100fe20000010000 */
[--C-:B------:R-:W-:Y:S01]  /*2a80*/  FADD.FTZ R42, R42, -R64.reuse ;  /* 0x800000402a2a7221 */ /* 0x100fe20000010000 */
[----:B------:R-:W0:Y:S01]  /*2a90*/  MUFU.EX2 R104, R104 ;  /* 0x0000006800687308 */ /* 0x000e220000000800 */
[C---:B------:R-:W-:Y:S01]  /*2aa0*/  FMUL.FTZ R38, R65.reuse, R38 ;  /* 0x0000002641267220 */ /* 0x040fe20000410000 */
[C---:B------:R-:W-:Y:S01]  /*2ab0*/  FMUL.FTZ R39, R65.reuse, R39 ;  /* 0x0000002741277220 */ /* 0x040fe20000410000 */
[----:B------:R-:W-:Y:S01]  /*2ac0*/  FMUL.FTZ R42, R65, R42 ;  /* 0x0000002a412a7220 */ /* 0x000fe20000410000 */
[--C-:B------:R-:W-:Y:S01]  /*2ad0*/  FADD.FTZ R90, R43, -R64.reuse ;  /* 0x800000402b5a7221 */ /* 0x100fe20000010000 */
[--C-:B------:R-:W-:Y:S01]  /*2ae0*/  FADD.FTZ R44, R44, -R64.reuse ;  /* 0x800000402c2c7221 */ /* 0x100fe20000010000 */
[--C-:B------:R-:W-:Y:S01]  /*2af0*/  FADD.FTZ R46, R46, -R64.reuse ;  /* 0x800000402e2e7221 */ /* 0x100fe20000010000 */
[--C-:B------:R-:W-:Y:S01]  /*2b00*/  FADD.FTZ R48, R48, -R64.reuse ;  /* 0x8000004030307221 */ /* 0x100fe20000010000 */
[----:B------:R-:W-:Y:S01]  /*2b10*/  FMUL.FTZ R90, R65, R90 ;  /* 0x0000005a415a7220 */ /* 0x000fe20000410000 */
[--C-:B------:R-:W-:Y:S01]  /*2b20*/  FADD.FTZ R105, R49, -R64.reuse ;  /* 0x8000004031697221 */ /* 0x100fe20000010000 */
[C---:B------:R-:W-:Y:S01]  /*2b30*/  FMUL.FTZ R46, R65.reuse, R46 ;  /* 0x0000002e412e7220 */ /* 0x040fe20000410000 */
[C---:B------:R-:W-:Y:S01]  /*2b40*/  FMUL.FTZ R48, R65.reuse, R48 ;  /* 0x0000003041307220 */ /* 0x040fe20000410000 */
[--C-:B------:R-:W-:Y:S01]  /*2b50*/  FADD.FTZ R50, R50, -R64.reuse ;  /* 0x8000004032327221 */ /* 0x100fe20000010000 */
[----:B------:R-:W-:Y:S01]  /*2b60*/  FMUL.FTZ R105, R65, R105 ;  /* 0x0000006941697220 */ /* 0x000fe20000410000 */
[--C-:B------:R-:W-:Y:S01]  /*2b70*/  FADD.FTZ R107, R51, -R64.reuse ;  /* 0x80000040336b7221 */ /* 0x100fe20000010000 */
[----:B------:R-:W-:Y:S01]  /*2b80*/  FADD.FTZ R52, R52, -R64 ;  /* 0x8000004034347221 */ /* 0x000fe20000010000 */
[C---:B------:R-:W-:Y:S01]  /*2b90*/  FMUL.FTZ R50, R65.reuse, R50 ;  /* 0x0000003241327220 */ /* 0x040fe20000410000 */
[----:B0-----:R-:W-:Y:S01]  /*2ba0*/  FADD.FTZ R104, R104, 1 ;  /* 0x3f80000068687421 */ /* 0x001fe20000010000 */
[----:B------:R-:W-:Y:S01]  /*2bb0*/  FFMA.FTZ R105, R72, R105, R0 ;  /* 0x0000006948697223 */ /* 0x000fe20000010000 */
[C---:B------:R-:W-:Y:S01]  /*2bc0*/  FMUL.FTZ R107, R65.reuse, R107 ;  /* 0x0000006b416b7220 */ /* 0x040fe20000410000 */
[----:B------:R-:W-:Y:S01]  /*2bd0*/  FFMA.FTZ R106, R66, R50, R60 ;  /* 0x00000032426a7223 */ /* 0x000fe2000001003c */
[----:B------:R-:W-:Y:S01]  /*2be0*/  FMUL.FTZ R52, R65, R52 ;  /* 0x0000003441347220 */ /* 0x000fe20000410000 */
[--C-:B------:R-:W-:Y:S01]  /*2bf0*/  FADD.FTZ R109, R53, -R64.reuse ;  /* 0x80000040356d7221 */ /* 0x100fe20000010000 */
[----:B------:R-:W0:Y:S01]  /*2c00*/  MUFU.RCP R104, R104 ;  /* 0x0000006800687308 */ /* 0x000e220000001000 */
[--C-:B------:R-:W-:Y:S01]  /*2c10*/  FADD.FTZ R54, R54, -R64.reuse ;  /* 0x8000004036367221 */ /* 0x100fe20000010000 */
[--C-:B------:R-:W-:Y:S01]  /*2c20*/  FADD.FTZ R56, R56, -R64.reuse ;  /* 0x8000004038387221 */ /* 0x100fe20000010000 */
[----:B------:R-:W-:Y:S01]  /*2c30*/  FMUL.FTZ R109, R65, R109 ;  /* 0x0000006d416d7220 */ /* 0x000fe20000410000 */
[--C-:B------:R-:W-:Y:S01]  /*2c40*/  FADD.FTZ R57, R57, -R64.reuse ;  /* 0x8000004039397221 */ /* 0x100fe20000010000 */
[----:B------:R-:W-:Y:S01]  /*2c50*/  FMUL.FTZ R54, R65, R54 ;  /* 0x0000003641367220 */ /* 0x000fe20000410000 */
[----:B------:R-:W-:Y:S01]  /*2c60*/  FADD.FTZ R70, R70, -R64 ;  /* 0x8000004046467221 */ /* 0x000fe20000010000 */
[----:B------:R-:W-:Y:S01]  /*2c70*/  FFMA.FTZ R109, R72, R109, R0 ;  /* 0x0000006d486d7223 */ /* 0x000fe20000010000 */
[----:B------:R-:W-:Y:S01]  /*2c80*/  FADD.FTZ R69, R69, -R64 ;  /* 0x8000004045457221 */ /* 0x000fe20000010000 */
[----:B------:R-:W-:Y:S01]  /*2c90*/  FFMA.FTZ R110, R66, R54, R60 ;  /* 0x00000036426e7223 */ /* 0x000fe2000001003c */
[----:B------:R-:W-:Y:S01]  /*2ca0*/  FMUL.FTZ R70, R65, R70 ;  /* 0x0000004641467220 */ /* 0x000fe20000410000 */
[--C-:B------:R-:W-:Y:S01]  /*2cb0*/  FADD.FTZ R68, R68, -R64.reuse ;  /* 0x8000004044447221 */ /* 0x100fe20000010000 */
[----:B------:R-:W-:-:S03]  /*2cc0*/  FADD.FTZ R74, R74, -R64 ;  /* 0x800000404a4a7221 */ /* 0x000fc60000010000 */
[C---:B------:R-:W-:Y:S01]  /*2cd0*/  FMUL.FTZ R68, R65.reuse, R68 ;  /* 0x0000004441447220 */ /* 0x040fe20000410000 */
[----:B------:R-:W-:Y:S01]  /*2ce0*/  FMUL.FTZ R74, R65, R74 ;  /* 0x0000004a414a7220 */ /* 0x000fe20000410000 */
[----:B0-----:R-:W-:-:S05]  /*2cf0*/  FMUL.FTZ R104, R93, R104 ;  /* 0x000000685d687220 */ /* 0x001fca0000410000 */
[----:B------:R-:W-:Y:S01]  /*2d00*/  F2FP.F16.F32.PACK_AB R94, R104, R94 ;  /* 0x0000005e685e723e */ /* 0x000fe200000000ff */
[----:B------:R-:W-:Y:S01]  /*2d10*/  FADD.FTZ R104, R92, -R64 ;  /* 0x800000405c687221 */ /* 0x000fe20000010000 */
[--C-:B------:R-:W-:Y:S02]  /*2d20*/  HADD2.F32 R92, -RZ, R61.reuse.H0_H0 ;  /* 0x2000003dff5c7230 */ /* 0x100fe40000004100 */
[----:B------:R-:W-:Y:S01]  /*2d30*/  PRMT R93, R94, 0x7632, R93 ;  /* 0x000076325e5d7816 */ /* 0x000fe2000000005d */
[----:B------:R-:W-:Y:S01]  /*2d40*/  FMUL.FTZ R104, R65, R104 ;  /* 0x0000006841687220 */ /* 0x000fe20000410000 */
[----:B------:R-:W-:Y:S01]  /*2d50*/  STG.E.U16 desc[UR6][R62.64], R94 ;  /* 0x0000005e3e007986 */ /* 0x000fe2000c101506 */
[----:B------:R-:W-:-:S03]  /*2d60*/  HADD2.F32 R61, -RZ, R61.H1_H1 ;  /* 0x3000003dff3d7230 */ /* 0x000fc60000004100 */
[----:B------:R0:W-:Y:S02]  /*2d70*/  STG.E.U16 desc[UR6][R62.64+0x2], R93 ;  /* 0x0000025d3e007986 */ /* 0x0001e4000c101506 */
[--C-:B0-----:R-:W-:Y:S02]  /*2d80*/  HADD2.F32 R93, -RZ, R67.reuse.H0_H0 ;  /* 0x20000043ff5d7230 */ /* 0x101fe40000004100 */
[----:B------:R-:W-:-:S03]  /*2d90*/  HADD2.F32 R67, -RZ, R67.H1_H1 ;  /* 0x30000043ff437230 */ /* 0x000fc60000004100 */
[--C-:B------:R-:W-:Y:S01]  /*2da0*/  FFMA.FTZ R104, R104, R93, R92.reuse ;  /* 0x0000005d68687223 */ /* 0x100fe2000001005c */
[--C-:B------:R-:W-:Y:S01]  /*2db0*/  FFMA.FTZ R90, R93, R90, R92.reuse ;  /* 0x0000005a5d5a7223 */ /* 0x100fe2000001005c */
[--C-:B------:R-:W-:Y:S01]  /*2dc0*/  FFMA.FTZ R91, R91, R67, R61.reuse ;  /* 0x000000435b5b7223 */ /* 0x100fe2000001003d */
[----:B------:R-:W-:Y:S01]  /*2dd0*/  FFMA.FTZ R107, R93, R107, R92 ;  /* 0x0000006b5d6b7223 */ /* 0x000fe2000001005c */
[----:B------:R-:W-:Y:S01]  /*2de0*/  FMUL.FTZ R94, R104, -1.4426950216293334961 ;  /* 0xbfb8aa3b685e7820 */ /* 0x000fe20000410000 */
[----:B------:R-:W-:-:S05]  /*2df0*/  FFMA.FTZ R108, R67, R52, R61 ;  /* 0x00000034436c7223 */ /* 0x000fca000001003d */
        /* <DEDUP_REMOVED lines=9> */
[----:B------:R-:W-:Y:S01]  /*2e90*/  F2FP.F16.F32.PACK_AB R94, R104, R94 ;  /* 0x0000005e685e723e */ /* 0x000fe200000000ff */
[----:B------:R-:W-:-:S03]  /*2ea0*/  FFMA.FTZ R104, R67, R48, R61 ;  /* 0x0000003043687223 */ /* 0x000fc6000001003d */
[----:B------:R-:W-:Y:S01]  /*2eb0*/  PRMT R91, R94, 0x7632, R91 ;  /* 0x000076325e5b7816 */ /* 0x000fe2000000005b */
[----:B------:R0:W-:Y:S04]  /*2ec0*/  STG.E.U16 desc[UR6][R62.64+0x4], R94 ;  /* 0x0000045e3e007986 */ /* 0x0001e8000c101506 */
[----:B------:R1:W-:Y:S01]  /*2ed0*/  STG.E.U16 desc[UR6][R62.64+0x6], R91 ;  /* 0x0000065b3e007986 */ /* 0x0003e2000c101506 */
[----:B0-----:R-:W-:Y:S01]  /*2ee0*/  FADD.FTZ R94, R47, -R64 ;  /* 0x800000402f5e7221 */ /* 0x001fe20000010000 */
[----:B-1----:R-:W-:Y:S01]  /*2ef0*/  FMUL.FTZ R63, R115, -1.4426950216293334961 ;  /* 0xbfb8aa3b733f7820 */ /* 0x002fe20000410000 */
[----:B------:R-:W-:Y:S01]  /*2f00*/  FMUL.FTZ R62, R112, -1.4426950216293334961 ;  /* 0xbfb8aa3b703e7820 */ /* 0x000fe20000410000 */
[----:B------:R-:W-:Y:S01]  /*2f10*/  FFMA.FTZ R91, R66, R46, R60 ;  /* 0x0000002e425b7223 */ /* 0x000fe2000001003c */
[----:B------:R-:W-:-:S03]  /*2f20*/  FMUL.FTZ R94, R65, R94 ;  /* 0x0000005e415e7220 */ /* 0x000fc60000410000 */
[----:B------:R-:W0:Y:S01]  /*2f30*/  MUFU.EX2 R63, R63 ;  /* 0x0000003f003f7308 */ /* 0x000e220000000800 */
[----:B------:R-:W-:-:S07]  /*2f40*/  FFMA.FTZ R94, R93, R94, R92 ;  /* 0x0000005e5d5e7223 */ /* 0x000fce000001005c */
[----:B------:R-:W1:Y:S01]  /*2f50*/  MUFU.EX2 R62, R62 ;  /* 0x0000003e003e7308 */ /* 0x000e620000000800 */
[----:B0-----:R-:W-:-:S07]  /*2f60*/  FADD.FTZ R63, R63, 1 ;  /* 0x3f8000003f3f7421 */ /* 0x001fce0000010000 */
[----:B------:R-:W0:Y:S01]  /*2f70*/  MUFU.RCP R63, R63 ;  /* 0x0000003f003f7308 */ /* 0x000e220000001000 */
[----:B-1----:R-:W-:Y:S01]  /*2f80*/  FADD.FTZ R89, R62, 1 ;  /* 0x3f8000003e597421 */ /* 0x002fe20000010000 */
[----:B------:R-:W-:-:S06]  /*2f90*/  FFMA.FTZ R62, R93, R88, R92 ;  /* 0x000000585d3e7223 */ /* 0x000fcc000001005c */
[----:B------:R1:W2:Y:S01]  /*2fa0*/  MUFU.RCP R88, R89 ;  /* 0x0000005900587308 */ /* 0x0002a20000001000 */
[----:B0-----:R-:W-:Y:S01]  /*2fb0*/  FMUL.FTZ R115, R115, R63 ;  /* 0x0000003f73737220 */ /* 0x001fe20000410000 */
[----:B------:R-:W-:Y:S01]  /*2fc0*/  FMUL.FTZ R63, R62, -1.4426950216293334961 ;  /* 0xbfb8aa3b3e3f7820 */ /* 0x000fe20000410000 */
[----:B-1----:R-:W-:-:S05]  /*2fd0*/  FADD.FTZ R89, R87, -R64 ;  /* 0x8000004057597221 */ /* 0x002fca0000010000 */
[----:B------:R0:W1:Y:S01]  /*2fe0*/  MUFU.EX2 R87, R63 ;  /* 0x0000003f00577308 */ /* 0x0000620000000800 */
[----:B--2---:R-:W-:-:S05]  /*2ff0*/  FMUL.FTZ R112, R112, R88 ;  /* 0x0000005870707220 */ /* 0x004fca0000410000 */
[----:B------:R-:W-:Y:S01]  /*3000*/  F2FP.F16.F32.PACK_AB R112, R112, R115 ;  /* 0x000000737070723e */ /* 0x000fe200000000ff */
[----:B0-----:R-:W-:Y:S01]  /*3010*/  FMUL.FTZ R63, R65, R89 ;  /* 0x00000059413f7220 */ /* 0x001fe20000410000 */
[----:B------:R-:W-:-:S03]  /*3020*/  FADD.FTZ R89, R85, -R64 ;  /* 0x8000004055597221 */ /* 0x000fc60000010000 */
[----:B------:R-:W-:-:S04]  /*3030*/  FFMA.FTZ R63, R67, R63, R61 ;  /* 0x0000003f433f7223 */ /* 0x000fc8000001003d */
[----:B------:R-:W-:Y:S01]  /*3040*/  FMUL.FTZ R88, R63, -1.4426950216293334961 ;  /* 0xbfb8aa3b3f587820 */ /* 0x000fe20000410000 */
[----:B-1----:R-:W-:-:S05]  /*3050*/  FADD.FTZ R87, R87, 1 ;  /* 0x3f80000057577421 */ /* 0x002fca0000010000 */
[----:B------:R-:W0:Y:S08]  /*3060*/  MUFU.EX2 R88, R88 ;  /* 0x0000005800587308 */ /* 0x000e300000000800 */
[----:B------:R-:W1:Y:S01]  /*3070*/  MUFU.RCP R87, R87 ;  /* 0x0000005700577308 */ /* 0x000e620000001000 */
[----:B0-----:R-:W-:-:S07]  /*3080*/  FADD.FTZ R88, R88, 1 ;  /* 0x3f80000058587421 */ /* 0x001fce0000010000 */
[----:B------:R-:W0:Y:S01]  /*3090*/  MUFU.RCP R88, R88 ;  /* 0x0000005800587308 */ /* 0x000e220000001000 */
[----:B-1----:R-:W-:Y:S01]  /*30a0*/  FMUL.FTZ R62, R62, R87 ;  /* 0x000000573e3e7220 */ /* 0x002fe20000410000 */
[----:B------:R-:W-:-:S06]  /*30b0*/  FMUL.FTZ R87, R86, -1.4426950216293334961 ;  /* 0xbfb8aa3b56577820 */ /* 0x000fcc0000410000 */
[----:B------:R1:W2:Y:S02]  /*30c0*/  MUFU.EX2 R85, R87 ;  /* 0x0000005700557308 */ /* 0x0002a40000000800 */
[----:B-1----:R-:W-:Y:S01]  /*30d0*/  FMUL.FTZ R87, R65, R89 ;  /* 0x0000005941577220 */ /* 0x002fe20000410000 */
[----:B0-----:R-:W-:-:S03]  /*30e0*/  FMUL.FTZ R63, R63, R88 ;  /* 0x000000583f3f7220 */ /* 0x001fc60000410000 */
[----:B------:R-:W-:Y:S02]  /*30f0*/  FFMA.FTZ R87, R66, R87, R60 ;  /* 0x0000005742577223 */ /* 0x000fe4000001003c */
[----:B------:R-:W-:Y:S02]  /*3100*/  F2FP.F16.F32.PACK_AB R62, R63, R62 ;  /* 0x0000003e3f3e723e */ /* 0x000fe400000000ff */
[----:B------:R-:W-:Y:S01]  /*3110*/  FMUL.FTZ R88, R87, -1.4426950216293334961 ;  /* 0xbfb8aa3b57587820 */ /* 0x000fe20000410000 */
[----:B--2---:R-:W-:Y:S01]  /*3120*/  FADD.FTZ R85, R85, 1 ;  /* 0x3f80000055557421 */ /* 0x004fe20000010000 */
[----:B------:R-:W-:-:S03]  /*3130*/  PRMT R63, R62, 0x7632, R63 ;  /* 0x000076323e3f7816 */ /* 0x000fc6000000003f */
[----:B------:R0:W1:Y:S08]  /*3140*/  MUFU.RCP R89, R85 ;  /* 0x0000005500597308 */ /* 0x0000700000001000 */
[----:B------:R-:W2:Y:S01]  /*3150*/  MUFU.EX2 R88, R88 ;  /* 0x0000005800587308 */ /* 0x000ea20000000800 */
[----:B0-----:R-:W-:-:S04]  /*3160*/  FADD.FTZ R85, R84, -R64 ;  /* 0x8000004054557221 */ /* 0x001fc80000010000 */
[----:B------:R-:W-:-:S04]  /*3170*/  FMUL.FTZ R85, R65, R85 ;  /* 0x0000005541557220 */ /* 0x000fc80000410000 */
[----:B------:R-:W-:Y:S01]  /*3180*/  FFMA.FTZ R85, R93, R85, R92 ;  /* 0x000000555d557223 */ /* 0x000fe2000001005c */
[----:B-1----:R-:W-:Y:S01]  /*3190*/  FMUL.FTZ R84, R86, R89 ;  /* 0x0000005956547220 */ /* 0x002fe20000410000 */
[----:B------:R-:W-:Y:S02]  /*31a0*/  FFMA.FTZ R86, R67, R83, R61 ;  /* 0x0000005343567223 */ /* 0x000fe4000001003d */
[----:B------:R-:W-:Y:S01]  /*31b0*/  FMUL.FTZ R89, R85, -1.4426950216293334961 ;  /* 0xbfb8aa3b55597820 */ /* 0x000fe20000410000 */
[----:B--2---:R-:W-:-:S05]  /*31c0*/  FADD.FTZ R88, R88, 1 ;  /* 0x3f80000058587421 */ /* 0x004fca0000010000 */
[----:B------:R-:W0:Y:S08]  /*31d0*/  MUFU.EX2 R89, R89 ;  /* 0x0000005900597308 */ /* 0x000e300000000800 */
[----:B------:R-:W1:Y:S01]  /*31e0*/  MUFU.RCP R88, R88 ;  /* 0x0000005800587308 */ /* 0x000e620000001000 */
[----:B0-----:R-:W-:-:S07]  /*31f0*/  FADD.FTZ R89, R89, 1 ;  /* 0x3f80000059597421 */ /* 0x001fce0000010000 */
[----:B------:R-:W-:Y:S01]  /*3200*/  MUFU.RCP R89, R89 ;  /* 0x0000005900597308 */ /* 0x000fe20000001000 */
[----:B-1----:R-:W-:Y:S01]  /*3210*/  FMUL.FTZ R83, R87, R88 ;  /* 0x0000005857537220 */ /* 0x002fe20000410000 */
[----:B------:R-:W-:-:S04]  /*3220*/  FMUL.FTZ R87, R86, -1.4426950216293334961 ;  /* 0xbfb8aa3b56577820 */ /* 0x000fc80000410000 */
[----:B------:R-:W-:Y:S02]  /*3230*/  F2FP.F16.F32.PACK_AB R83, R83, R84 ;  /* 0x000000545353723e */ /* 0x000fe400000000ff */
[----:B------:R-:W0:Y:S02]  /*3240*/  MUFU.EX2 R87, R87 ;  /* 0x0000005700577308 */ /* 0x000e240000000800 */
[----:B0-----:R-:W-:Y:S01]  /*3250*/  FADD.FTZ R88, R87, 1 ;  /* 0x3f80000057587421 */ /* 0x001fe20000010000 */
[----:B------:R-:W-:Y:S01]  /*3260*/  FFMA.FTZ R87, R72, R82, R0 ;  /* 0x0000005248577223 */ /* 0x000fe20000010000 */
[----:B------:R-:W-:Y:S01]  /*3270*/  FMUL.FTZ R82, R85, R89 ;  /* 0x0000005955527220 */ /* 0x000fe20000410000 */
[----:B------:R-:W-:Y:S02]  /*3280*/  FFMA.FTZ R85, R66, R81, R60 ;  /* 0x0000005142557223 */ /* 0x000fe4000001003c */
[----:B------:R-:W-:Y:S01]  /*3290*/  FMUL.FTZ R89, R87, -1.4426950216293334961 ;  /* 0xbfb8aa3b57597820 */ /* 0x000fe20000410000 */
[----:B------:R-:W0:Y:S08]  /*32a0*/  MUFU.RCP R88, R88 ;  /* 0x0000005800587308 */ /* 0x000e300000001000 */
[----:B------:R-:W1:Y:S01]  /*32b0*/  MUFU.EX2 R89, R89 ;  /* 0x0000005900597308 */ /* 0x000e620000000800 */
[----:B0-----:R-:W-:Y:S01]  /*32c0*/  FMUL.FTZ R81, R86, R88 ;  /* 0x0000005856517220 */ /* 0x001fe20000410000 */
[----:B------:R-:W-:-:S04]  /*32d0*/  FMUL.FTZ R86, R85, -1.4426950216293334961 ;  /* 0xbfb8aa3b55567820 */ /* 0x000fc80000410000 */
[----:B------:R-:W-:Y:S02]  /*32e0*/  F2FP.F16.F32.PACK_AB R81, R81, R82 ;  /* 0x000000525151723e */ /* 0x000fe400000000ff */
[----:B------:R-:W0:Y:S01]  /*32f0*/  MUFU.EX2 R86, R86 ;  /* 0x0000005600567308 */ /* 0x000e220000000800 */
[----:B-1----:R-:W-:-:S07]  /*3300*/  FADD.FTZ R89, R89, 1 ;  /* 0x3f80000059597421 */ /* 0x002fce0000010000 */
[----:B------:R-:W1:Y:S01]  /*3310*/  MUFU.RCP R89, R89 ;  /* 0x0000005900597308 */ /* 0x000e620000001000 */
[----:B0-----:R-:W-:Y:S01]  /*3320*/  FADD.FTZ R88, R86, 1 ;  /* 0x3f80000056587421 */ /* 0x001fe20000010000 */
[----:B------:R-:W-:-:S06]  /*3330*/  FFMA.FTZ R86, R93, R80, R92 ;  /* 0x000000505d567223 */ /* 0x000fcc000001005c */
[----:B------:R-:W0:Y:S01]  /*3340*/  MUFU.RCP R88, R88 ;  /* 0x0000005800587308 */ /* 0x000e220000001000 */
[----:B-1----:R-:W-:Y:S01]  /*3350*/  FMUL.FTZ R80, R87, R89 ;  /* 0x0000005957507220 */ /* 0x002fe20000410000 */
[----:B------:R-:W-:Y:S01]  /*3360*/  FMUL.FTZ R89, R86, -1.4426950216293334961 ;  /* 0xbfb8aa3b56597820 */ /* 0x000fe20000410000 */
[----:B------:R-:W-:-:S05]  /*3370*/  FFMA.FTZ R87, R67, R79, R61 ;  /* 0x0000004f43577223 */ /* 0x000fca000001003d */
        /* <DEDUP_REMOVED lines=44> */
[----:B------:R-:W-:Y:S01]  /*3640*/  PRMT R22, R20, 0x7632, R22 ;  /* 0x0000763214167816 */ /* 0x000fe20000000016 */
[----:B-1----:R-:W-:-:S06]  /*3650*/  FADD.FTZ R89, R89, 1 ;  /* 0x3f80000059597421 */ /* 0x002fcc0000010000 */
        /* <DEDUP_REMOVED lines=38> */
[----:B-1----:R-:W-:Y:S01]  /*38c0*/  FADD.FTZ R89, R89, 1 ;  /* 0x3f80000059597421 */ /* 0x002fe20000010000 */
[----:B------:R-:W-:-:S06]  /*38d0*/  PRMT R24, R27, 0x7632, R24 ;  /* 0x000076321b187816 */ /* 0x000fcc0000000018 */
        /* <DEDUP_REMOVED lines=71> */
[----:B------:R-:W-:-:S05]  /*3d50*/  FADD.FTZ R89, R40, -R64 ;  /* 0x8000004028597221 */ /* 0x000fca0000010000 */
[----:B------:R1:W2:Y:S02]  /*3d60*/  MUFU.EX2 R40, R87 ;  /* 0x0000005700287308 */ /* 0x0002a40000000800 */
[----:B-1----:R-:W-:Y:S01]  /*3d70*/  FMUL.FTZ R87, R65, R89 ;  /* 0x0000005941577220 */ /* 0x002fe20000410000 */
[----:B0-----:R-:W-:-:S03]  /*3d80*/  FMUL.FTZ R85, R85, R88 ;  /* 0x0000005855557220 */ /* 0x001fc60000410000 */
[----:B------:R-:W-:Y:S02]  /*3d90*/  FFMA.FTZ R87, R67, R87, R61 ;  /* 0x0000005743577223 */ /* 0x000fe4000001003d */
[----:B------:R-:W-:Y:S02]  /*3da0*/  F2FP.F16.F32.PACK_AB R39, R85, R39 ;  /* 0x000000275527723e */ /* 0x000fe400000000ff */
[----:B------:R-:W-:Y:S01]  /*3db0*/  FMUL.FTZ R88, R87, -1.4426950216293334961 ;  /* 0xbfb8aa3b57587820 */ /* 0x000fe20000410000 */
[----:B--2---:R-:W-:-:S04]  /*3dc0*/  FADD.FTZ R40, R40, 1 ;  /* 0x3f80000028287421 */ /* 0x004fc80000010000 */
[----:B------:R0:W1:Y:S08]  /*3dd0*/  MUFU.RCP R89, R40 ;  /* 0x0000002800597308 */ /* 0x0000700000001000 */
[----:B------:R-:W2:Y:S01]  /*3de0*/  MUFU.EX2 R88, R88 ;  /* 0x0000005800587308 */ /* 0x000ea20000000800 */
[----:B0-----:R-:W-:-:S04]  /*3df0*/  FADD.FTZ R40, R41, -R64 ;  /* 0x8000004029287221 */ /* 0x001fc80000010000 */
[----:B------:R-:W-:Y:S01]  /*3e00*/  FMUL.FTZ R40, R65, R40 ;  /* 0x0000002841287220 */ /* 0x000fe20000410000 */
[----:B-1----:R-:W-:Y:S01]  /*3e10*/  FMUL.FTZ R86, R86, R89 ;  /* 0x0000005956567220 */ /* 0x002fe20000410000 */
[----:B------:R-:W-:Y:S01]  /*3e20*/  FFMA.FTZ R89, R66, R42, R60 ;  /* 0x0000002a42597223 */ /* 0x000fe2000001003c */
[----:B------:R-:W-:Y:S01]  /*3e30*/  FMUL.FTZ R42, R90, -1.4426950216293334961 ;  /* 0xbfb8aa3b5a2a7820 */ /* 0x000fe20000410000 */
[----:B--2---:R-:W-:Y:S01]  /*3e40*/  FADD.FTZ R41, R88, 1 ;  /* 0x3f80000058297421 */ /* 0x004fe20000010000 */
[----:B------:R-:W-:-:S04]  /*3e50*/  FFMA.FTZ R88, R72, R40, R0 ;  /* 0x0000002848587223 */ /* 0x000fc80000010000 */
[----:B------:R-:W0:Y:S08]  /*3e60*/  MUFU.EX2 R42, R42 ;  /* 0x0000002a002a7308 */ /* 0x000e300000000800 */
[----:B------:R1:W2:Y:S02]  /*3e70*/  MUFU.RCP R40, R41 ;  /* 0x0000002900287308 */ /* 0x0002a40000001000 */
[----:B-1----:R-:W-:Y:S01]  /*3e80*/  FMUL.FTZ R41, R88, -1.4426950216293334961 ;  /* 0xbfb8aa3b58297820 */ /* 0x002fe20000410000 */
[----:B0-----:R-:W-:-:S05]  /*3e90*/  FADD.FTZ R42, R42, 1 ;  /* 0x3f8000002a2a7421 */ /* 0x001fca0000010000 */
[----:B------:R0:W1:Y:S01]  /*3ea0*/  MUFU.RCP R43, R42 ;  /* 0x0000002a002b7308 */ /* 0x0000620000001000 */
[----:B--2---:R-:W-:Y:S01]  /*3eb0*/  FMUL.FTZ R87, R87, R40 ;  /* 0x0000002857577220 */ /* 0x004fe20000410000 */
[----:B------:R-:W-:-:S06]  /*3ec0*/  FMUL.FTZ R40, R89, -1.4426950216293334961 ;  /* 0xbfb8aa3b59287820 */ /* 0x000fcc0000410000 */
[----:B------:R-:W2:Y:S01]  /*3ed0*/  MUFU.EX2 R41, R41 ;  /* 0x0000002900297308 */ /* 0x000ea20000000800 */
[----:B0-----:R-:W-:Y:S01]  /*3ee0*/  FADD.FTZ R42, R45, -R64 ;  /* 0x800000402d2a7221 */ /* 0x001fe20000010000 */
[----:B------:R-:W-:Y:S01]  /*3ef0*/  FMUL.FTZ R45, R65, R69 ;  /* 0x00000045412d7220 */ /* 0x000fe20000410000 */
[----:B------:R-:W-:Y:S02]  /*3f00*/  F2FP.F16.F32.PACK_AB R86, R87, R86 ;  /* 0x000000565756723e */ /* 0x000fe400000000ff */
[----:B------:R-:W-:Y:S01]  /*3f10*/  FMUL.FTZ R42, R65, R42 ;  /* 0x0000002a412a7220 */ /* 0x000fe20000410000 */
[C-C-:B------:R-:W-:Y:S01]  /*3f20*/  FFMA.FTZ R45, R66.reuse, R45, R60.reuse ;  /* 0x0000002d422d7223 */ /* 0x140fe2000001003c */
[----:B------:R-:W-:Y:S01]  /*3f30*/  FFMA.FTZ R66, R66, R74, R60 ;  /* 0x0000004a42427223 */ /* 0x000fe2000001003c */
[----:B------:R-:W0:Y:S01]  /*3f40*/  MUFU.EX2 R40, R40 ;  /* 0x0000002800287308 */ /* 0x000e220000000800 */
[----:B-1----:R-:W-:Y:S01]  /*3f50*/  FMUL.FTZ R90, R90, R43 ;  /* 0x0000002b5a5a7220 */ /* 0x002fe20000410000 */
[----:B------:R-:W-:Y:S01]  /*3f60*/  LEA R60, P2, R19, UR10, 0x1 ;  /* 0x0000000a133c7c11 */ /* 0x000fe2000f8408ff */
[----:B------:R-:W-:Y:S01]  /*3f70*/  FMUL.FTZ R52, R66, -1.4426950216293334961 ;  /* 0xbfb8aa3b42347820 */ /* 0x000fe20000410000 */
[----:B--2---:R-:W-:-:S05]  /*3f80*/  FADD.FTZ R41, R41, 1 ;  /* 0x3f80000029297421 */ /* 0x004fca0000010000 */
[----:B------:R-:W-:Y:S01]  /*3f90*/  MUFU.EX2 R52, R52 ;  /* 0x0000003400347308 */ /* 0x000fe20000000800 */
[----:B0-----:R-:W-:-:S07]  /*3fa0*/  FADD.FTZ R40, R40, 1 ;  /* 0x3f80000028287421 */ /* 0x001fce0000010000 */
[----:B------:R-:W0:Y:S08]  /*3fb0*/  MUFU.RCP R41, R41 ;  /* 0x0000002900297308 */ /* 0x000e300000001000 */
[----:B------:R-:W1:Y:S01]  /*3fc0*/  MUFU.RCP R40, R40 ;  /* 0x0000002800287308 */ /* 0x000e620000001000 */
[----:B0-----:R-:W-:Y:S01]  /*3fd0*/  FMUL.FTZ R88, R88, R41 ;  /* 0x0000002958587220 */ /* 0x001fe20000410000 */
[----:B------:R-:W-:-:S04]  /*3fe0*/  FMUL.FTZ R41, R65, R44 ;  /* 0x0000002c41297220 */ /* 0x000fc80000410000 */
[----:B------:R-:W-:Y:S01]  /*3ff0*/  FFMA.FTZ R41, R67, R41, R61 ;  /* 0x0000002943297223 */ /* 0x000fe2000001003d */
[----:B-1----:R-:W-:-:S03]  /*4000*/  FMUL.FTZ R89, R89, R40 ;  /* 0x0000002859597220 */ /* 0x002fc60000410000 */
[----:B------:R-:W-:Y:S02]  /*4010*/  FMUL.FTZ R40, R41, -1.4426950216293334961 ;  /* 0xbfb8aa3b29287820 */ /* 0x000fe40000410000 */
[----:B------:R-:W-:-:S04]  /*4020*/  F2FP.F16.F32.PACK_AB R88, R89, R88 ;  /* 0x000000585958723e */ /* 0x000fc800000000ff */
[----:B------:R-:W0:Y:S01]  /*4030*/  MUFU.EX2 R40, R40 ;  /* 0x0000002800287308 */ /* 0x000e220000000800 */
[----:B------:R-:W-:Y:S01]  /*4040*/  PRMT R26, R88, 0x7632, R26 ;  /* 0x00007632581a7816 */ /* 0x000fe2000000001a */
[----:B0-----:R-:W-:Y:S01]  /*4050*/  FADD.FTZ R44, R40, 1 ;  /* 0x3f800000282c7421 */ /* 0x001fe20000010000 */
[----:B------:R-:W-:-:S05]  /*4060*/  FFMA.FTZ R40, R72, R42, R0 ;  /* 0x0000002a48287223 */ /* 0x000fca0000010000 */
[----:B------:R-:W0:Y:S01]  /*4070*/  MUFU.RCP R42, R44 ;  /* 0x0000002c002a7308 */ /* 0x000e220000001000 */
[----:B------:R-:W-:-:S07]  /*4080*/  FMUL.FTZ R43, R40, -1.4426950216293334961 ;  /* 0xbfb8aa3b282b7820 */ /* 0x000fce0000410000 */
[----:B------:R-:W1:Y:S01]  /*4090*/  MUFU.EX2 R43, R43 ;  /* 0x0000002b002b7308 */ /* 0x000e620000000800 */
[----:B0-----:R-:W-:Y:S01]  /*40a0*/  FMUL.FTZ R46, R41, R42 ;  /* 0x0000002a292e7220 */ /* 0x001fe20000410000 */
[----:B------:R-:W-:-:S04]  /*40b0*/  FMUL.FTZ R41, R91, -1.4426950216293334961 ;  /* 0xbfb8aa3b5b297820 */ /* 0x000fc80000410000 */
[----:B------:R-:W-:Y:S02]  /*40c0*/  F2FP.F16.F32.PACK_AB R46, R46, R90 ;  /* 0x0000005a2e2e723e */ /* 0x000fe400000000ff */
[----:B------:R-:W0:Y:S01]  /*40d0*/  MUFU.EX2 R41, R41 ;  /* 0x0000002900297308 */ /* 0x000e220000000800 */
[----:B-1----:R-:W-:-:S07]  /*40e0*/  FADD.FTZ R42, R43, 1 ;  /* 0x3f8000002b2a7421 */ /* 0x002fce0000010000 */
[----:B------:R-:W1:Y:S01]  /*40f0*/  MUFU.RCP R42, R42 ;  /* 0x0000002a002a7308 */ /* 0x000e620000001000 */
[----:B0-----:R-:W-:-:S07]  /*4100*/  FADD.FTZ R41, R41, 1 ;  /* 0x3f80000029297421 */ /* 0x001fce0000010000 */
[----:B------:R-:W0:Y:S01]  /*4110*/  MUFU.RCP R41, R41 ;  /* 0x0000002900297308 */ /* 0x000e220000001000 */
[----:B-1----:R-:W-:Y:S01]  /*4120*/  FMUL.FTZ R47, R40, R42 ;  /* 0x0000002a282f7220 */ /* 0x002fe20000410000 */
[----:B------:R-:W-:Y:S01]  /*4130*/  FMUL.FTZ R40, R94, -1.4426950216293334961 ;  /* 0xbfb8aa3b5e287820 */ /* 0x000fe20000410000 */
[----:B------:R-:W-:-:S05]  /*4140*/  FMUL.FTZ R42, R104, -1.4426950216293334961 ;  /* 0xbfb8aa3b682a7820 */ /* 0x000fca0000410000 */
[----:B------:R-:W1:Y:S01]  /*4150*/  MUFU.EX2 R40, R40 ;  /* 0x0000002800287308 */ /* 0x000e620000000800 */
[----:B0-----:R-:W-:-:S07]  /*4160*/  FMUL.FTZ R91, R91, R41 ;  /* 0x000000295b5b7220 */ /* 0x001fce0000410000 */
[----:B------:R-:W0:Y:S01]  /*4170*/  MUFU.EX2 R42, R42 ;  /* 0x0000002a002a7308 */ /* 0x000e220000000800 */
[----:B------:R-:W-:Y:S01]  /*4180*/  F2FP.F16.F32.PACK_AB R47, R91, R47 ;  /* 0x0000002f5b2f723e */ /* 0x000fe200000000ff */
[----:B-1----:R-:W-:-:S06]  /*4190*/  FADD.FTZ R40, R40, 1 ;  /* 0x3f80000028287421 */ /* 0x002fcc0000010000 */
[----:B------:R0:W1:Y:S02]  /*41a0*/  MUFU.RCP R41, R40 ;  /* 0x0000002800297308 */ /* 0x0000640000001000 */
[----:B0-----:R-:W-:Y:S01]  /*41b0*/  FADD.FTZ R40, R42, 1 ;  /* 0x3f8000002a287421 */ /* 0x001fe20000010000 */
[----:B------:R-:W-:-:S05]  /*41c0*/  FMUL.FTZ R42, R110, -1.4426950216293334961 ;  /* 0xbfb8aa3b6e2a7820 */ /* 0x000fca0000410000 */
[----:B------:R-:W0:Y:S01]  /*41d0*/  MUFU.RCP R40, R40 ;  /* 0x0000002800287308 */ /* 0x000e220000001000 */
[----:B-1----:R-:W-:Y:S01]  /*41e0*/  FMUL.FTZ R94, R94, R41 ;  /* 0x000000295e5e7220 */ /* 0x002fe20000410000 */
[----:B------:R-:W-:-:S06]  /*41f0*/  FMUL.FTZ R41, R105, -1.4426950216293334961 ;  /* 0xbfb8aa3b69297820 */ /* 0x000fcc0000410000 */
[----:B------:R-:W1:Y:S08]  /*4200*/  MUFU.EX2 R42, R42 ;  /* 0x0000002a002a7308 */ /* 0x000e700000000800 */
[----:B------:R-:W2:Y:S01]  /*4210*/  MUFU.EX2 R41, R41 ;  /* 0x0000002900297308 */ /* 0x000ea20000000800 */
[----:B0-----:R-:W-:Y:S01]  /*4220*/  FMUL.FTZ R104, R104, R40 ;  /* 0x0000002868687220 */ /* 0x001fe20000410000 */
[----:B------:R-:W-:-:S04]  /*4230*/  FMUL.FTZ R40, R106, -1.4426950216293334961 ;  /* 0xbfb8aa3b6a287820 */ /* 0x000fc80000410000 */
[----:B------:R-:W-:Y:S02]  /*4240*/  F2FP.F16.F32.PACK_AB R94, R104, R94 ;  /* 0x0000005e685e723e */ /* 0x000fe400000000ff */
[----:B------:R-:W0:Y:S01]  /*4250*/  MUFU.EX2 R40, R40 ;  /* 0x0000002800287308 */ /* 0x000e220000000800 */
[----:B-1----:R-:W-:-:S07]  /*4260*/  FADD.FTZ R43, R42, 1 ;  /* 0x3f8000002a2b7421 */ /* 0x002fce0000010000 */
[----:B------:R-:W1:Y:S01]  /*4270*/  MUFU.RCP R43, R43 ;  /* 0x0000002b002b7308 */ /* 0x000e620000001000 */
[----:B--2---:R-:W-:-:S07]  /*4280*/  FADD.FTZ R41, R41, 1 ;  /* 0x3f80000029297421 */ /* 0x004fce0000010000 */
[----:B------:R-:W2:Y:S01]  /*4290*/  MUFU.RCP R41, R41 ;  /* 0x0000002900297308 */ /* 0x000ea20000001000 */
[----:B0-----:R-:W-:-:S07]  /*42a0*/  FADD.FTZ R40, R40, 1 ;  /* 0x3f80000028287421 */ /* 0x001fce0000010000 */
[----:B------:R-:W0:Y:S01]  /*42b0*/  MUFU.RCP R40, R40 ;  /* 0x0000002800287308 */ /* 0x000e220000001000 */
[----:B-1----:R-:W-:Y:S01]  /*42c0*/  FMUL.FTZ R110, R110, R43 ;  /* 0x0000002b6e6e7220 */ /* 0x002fe20000410000 */
[----:B--2---:R-:W-:Y:S01]  /*42d0*/  FMUL.FTZ R105, R105, R41 ;  /* 0x0000002969697220 */ /* 0x004fe20000410000 */
[----:B------:R-:W-:-:S06]  /*42e0*/  FMUL.FTZ R41, R107, -1.4426950216293334961 ;  /* 0xbfb8aa3b6b297820 */ /* 0x000fcc0000410000 */
        /* <DEDUP_REMOVED lines=10> */
[----:B------:R-:W-:-:S06]  /*4390*/  FMUL.FTZ R41, R109, -1.4426950216293334961 ;  /* 0xbfb8aa3b6d297820 */ /* 0x000fcc0000410000 */
[----:B------:R-:W1:Y:S01]  /*43a0*/  MUFU.EX2 R41, R41 ;  /* 0x0000002900297308 */ /* 0x000e620000000800 */
[----:B0-----:R-:W-:-:S05]  /*43b0*/  FMUL.FTZ R108, R108, R40 ;  /* 0x000000286c6c7220 */ /* 0x001fca0000410000 */
[----:B------:R-:W-:Y:S01]  /*43c0*/  F2FP.F16.F32.PACK_AB R107, R108, R107 ;  /* 0x0000006b6c6b723e */ /* 0x000fe200000000ff */
[----:B-1----:R-:W-:Y:S01]  /*43d0*/  FADD.FTZ R40, R41, 1 ;  /* 0x3f80000029287421 */ /* 0x002fe20000010000 */
[----:B------:R-:W-:-:S04]  /*43e0*/  FADD.FTZ R41, R55, -R64 ;  /* 0x8000004037297221 */ /* 0x000fc80000010000 */
[----:B------:R-:W-:Y:S01]  /*43f0*/  FMUL.FTZ R41, R65, R41 ;  /* 0x0000002941297220 */ /* 0x000fe20000410000 */
[----:B------:R-:W0:Y:S03]  /*4400*/  MUFU.RCP R40, R40 ;  /* 0x0000002800287308 */ /* 0x000e260000001000 */
[----:B------:R-:W-:Y:S01]  /*4410*/  FFMA.FTZ R42, R93, R41, R92 ;  /* 0x000000295d2a7223 */ /* 0x000fe2000001005c */
[----:B------:R-:W-:-:S04]  /*4420*/  FMUL.FTZ R41, R65, R56 ;  /* 0x0000003841297220 */ /* 0x000fc80000410000 */
[----:B------:R-:W-:-:S04]  /*4430*/  FFMA.FTZ R41, R67, R41, R61 ;  /* 0x0000002943297223 */ /* 0x000fc8000001003d */
[----:B------:R-:W-:Y:S01]  /*4440*/  FMUL.FTZ R43, R41, -1.4426950216293334961 ;  /* 0xbfb8aa3b292b7820 */ /* 0x000fe20000410000 */
[----:B0-----:R-:W-:Y:S01]  /*4450*/  FMUL.FTZ R109, R109, R40 ;  /* 0x000000286d6d7220 */ /* 0x001fe20000410000 */
[----:B------:R-:W-:-:S04]  /*4460*/  FMUL.FTZ R40, R42, -1.4426950216293334961 ;  /* 0xbfb8aa3b2a287820 */ /* 0x000fc80000410000 */
[----:B------:R-:W0:Y:S01]  /*4470*/  MUFU.EX2 R43, R43 ;  /* 0x0000002b002b7308 */ /* 0x000e220000000800 */
[----:B------:R-:W-:-:S07]  /*4480*/  F2FP.F16.F32.PACK_AB R109, R110, R109 ;  /* 0x0000006d6e6d723e */ /* 0x000fce00000000ff */
[----:B------:R-:W1:Y:S01]  /*4490*/  MUFU.EX2 R40, R40 ;  /* 0x0000002800287308 */ /* 0x000e620000000800 */
[----:B0-----:R-:W-:-:S07]  /*44a0*/  FADD.FTZ R48, R43, 1 ;  /* 0x3f8000002b307421 */ /* 0x001fce0000010000 */
[----:B------:R0:W2:Y:S01]  /*44b0*/  MUFU.RCP R43, R48 ;  /* 0x00000030002b7308 */ /* 0x0000a20000001000 */
[----:B-1----:R-:W-:-:S07]  /*44c0*/  FADD.FTZ R40, R40, 1 ;  /* 0x3f80000028287421 */ /* 0x002fce0000010000 */
[----:B------:R1:W3:Y:S01]  /*44d0*/  MUFU.RCP R44, R40 ;  /* 0x00000028002c7308 */ /* 0x0002e20000001000 */
[----:B0-----:R-:W-:-:S04]  /*44e0*/  FADD.FTZ R48, R73, -R64 ;  /* 0x8000004049307221 */ /* 0x001fc80000010000 */
[----:B------:R-:W-:Y:S01]  /*44f0*/  FMUL.FTZ R49, R65, R48 ;  /* 0x0000003041317220 */ /* 0x000fe20000410000 */
[----:B------:R-:W-:Y:S01]  /*4500*/  FFMA.FTZ R48, R93, R68, R92 ;  /* 0x000000445d307223 */ /* 0x000fe2000001005c */
[----:B-1----:R-:W-:Y:S01]  /*4510*/  FMUL.FTZ R40, R65, R57 ;  /* 0x0000003941287220 */ /* 0x002fe20000410000 */
[----:B--2---:R-:W-:Y:S01]  /*4520*/  FMUL.FTZ R69, R41, R43 ;  /* 0x0000002b29457220 */ /* 0x004fe20000410000 */
[----:B------:R-:W-:Y:S01]  /*4530*/  FMUL.FTZ R41, R45, -1.4426950216293334961 ;  /* 0xbfb8aa3b2d297820 */ /* 0x000fe20000410000 */
[----:B------:R-:W-:Y:S01]  /*4540*/  FMUL.FTZ R51, R48, -1.4426950216293334961 ;  /* 0xbfb8aa3b30337820 */ /* 0x000fe20000410000 */
[C-C-:B------:R-:W-:Y:S01]  /*4550*/  FFMA.FTZ R40, R72.reuse, R40, R0.reuse ;  /* 0x0000002848287223 */ /* 0x140fe20000010000 */
[----:B------:R-:W-:Y:S01]  /*4560*/  FFMA.FTZ R72, R72, R70, R0 ;  /* 0x0000004648487223 */ /* 0x000fe20000010000 */
[----:B------:R-:W-:Y:S01]  /*4570*/  FFMA.FTZ R92, R93, R49, R92 ;  /* 0x000000315d5c7223 */ /* 0x000fe2000001005c */
[----:B------:R-:W-:Y:S01]  /*4580*/  FADD.FTZ R70, R52, 1 ;  /* 0x3f80000034467421 */ /* 0x000fe20000010000 */
[----:B---3--:R-:W-:Y:S01]  /*4590*/  FMUL.FTZ R0, R42, R44 ;  /* 0x0000002c2a007220 */ /* 0x008fe20000410000 */
[----:B------:R-:W-:Y:S01]  /*45a0*/  FMUL.FTZ R42, R40, -1.4426950216293334961 ;  /* 0xbfb8aa3b282a7820 */ /* 0x000fe20000410000 */
[----:B------:R-:W0:Y:S01]  /*45b0*/  MUFU.EX2 R41, R41 ;  /* 0x0000002900297308 */ /* 0x000e220000000800 */
[--C-:B------:R-:W-:Y:S01]  /*45c0*/  FADD.FTZ R44, R71, -R64.reuse ;  /* 0x80000040472c7221 */ /* 0x100fe20000010000 */
[----:B------:R-:W-:Y:S01]  /*45d0*/  FADD.FTZ R64, R75, -R64 ;  /* 0x800000404b407221 */ /* 0x000fe20000010000 */
[----:B------:R-:W-:Y:S01]  /*45e0*/  FMUL.FTZ R54, R72, -1.4426950216293334961 ;  /* 0xbfb8aa3b48367820 */ /* 0x000fe20000410000 */
[----:B------:R-:W-:Y:S01]  /*45f0*/  F2FP.F16.F32.PACK_AB R0, R69, R0 ;  /* 0x000000004500723e */ /* 0x000fe200000000ff */
[C---:B------:R-:W-:Y:S01]  /*4600*/  FMUL.FTZ R49, R65.reuse, R44 ;  /* 0x0000002c41317220 */ /* 0x040fe20000410000 */
[----:B------:R-:W-:-:S02]  /*4610*/  FMUL.FTZ R65, R65, R64 ;  /* 0x0000004041417220 */ /* 0x000fc40000410000 */
[----:B------:R-:W1:Y:S01]  /*4620*/  MUFU.EX2 R42, R42 ;  /* 0x0000002a002a7308 */ /* 0x000e620000000800 */
[C-C-:B------:R-:W-:Y:S01]  /*4630*/  FFMA.FTZ R68, R67.reuse, R49, R61.reuse ;  /* 0x0000003143447223 */ /* 0x140fe2000001003d */
[----:B------:R-:W-:Y:S01]  /*4640*/  FFMA.FTZ R67, R67, R65, R61 ;  /* 0x0000004143437223 */ /* 0x000fe2000001003d */
[----:B------:R-:W-:Y:S02]  /*4650*/  LEA.HI.X R61, R19, UR11, R118, 0x1, P2 ;  /* 0x0000000b133d7c11 */ /* 0x000fe400090f0c76 */
[----:B------:R-:W-:Y:S01]  /*4660*/  FMUL.FTZ R49, R68, -1.4426950216293334961 ;  /* 0xbfb8aa3b44317820 */ /* 0x000fe20000410000 */
[----:B------:R-:W-:Y:S02]  /*4670*/  FMUL.FTZ R56, R67, -1.4426950216293334961 ;  /* 0xbfb8aa3b43387820 */ /* 0x000fe40000410000 */
[----:B------:R-:W-:Y:S01]  /*4680*/  MUFU.EX2 R51, R51 ;  /* 0x0000003300337308 */ /* 0x000fe20000000800 */
[----:B0-----:R-:W-:-:S07]  /*4690*/  FADD.FTZ R50, R41, 1 ;  /* 0x3f80000029327421 */ /* 0x001fce0000010000 */
[----:B------:R-:W-:Y:S01]  /*46a0*/  MUFU.RCP R50, R50 ;  /* 0x0000003200327308 */ /* 0x000fe20000001000 */
[----:B-1----:R-:W-:-:S07]  /*46b0*/  FADD.FTZ R43, R42, 1 ;  /* 0x3f8000002a2b7421 */ /* 0x002fce0000010000 */
[----:B------:R-:W0:Y:S08]  /*46c0*/  MUFU.RCP R42, R43 ;  /* 0x0000002b002a7308 */ /* 0x000e300000001000 */
[----:B------:R-:W1:Y:S08]  /*46d0*/  MUFU.EX2 R54, R54 ;  /* 0x0000003600367308 */ /* 0x000e700000000800 */
[----:B------:R-:W2:Y:S01]  /*46e0*/  MUFU.EX2 R49, R49 ;  /* 0x0000003100317308 */ /* 0x000ea20000000800 */
[----:B0-----:R-:W-:Y:S01]  /*46f0*/  FMUL.FTZ R64, R40, R42 ;  /* 0x0000002a28407220 */ /* 0x001fe20000410000 */
[----:B------:R-:W-:-:S04]  /*4700*/  LEA R40, P1, R5, UR10, 0x1 ;  /* 0x0000000a05287c11 */ /* 0x000fc8000f8208ff */
[----:B------:R-:W-:Y:S01]  /*4710*/  LEA.HI.X R41, R5, UR11, R95, 0x1, P1 ;  /* 0x0000000b05297c11 */ /* 0x000fe200088f0c5f */
[----:B------:R-:W-:Y:S01]  /*4720*/  FMUL.FTZ R5, R45, R50 ;  /* 0x000000322d057220 */ /* 0x000fe20000410000 */
[----:B------:R-:W-:Y:S01]  /*4730*/  FADD.FTZ R50, R51, 1 ;  /* 0x3f80000033327421 */ /* 0x000fe20000010000 */
[----:B------:R-:W-:Y:S01]  /*4740*/  LEA R42, P1, R6, UR10, 0x1 ;  /* 0x0000000a062a7c11 */ /* 0x000fe2000f8208ff */
[----:B-1----:R-:W-:Y:S01]  /*4750*/  FADD.FTZ R51, R54, 1 ;  /* 0x3f80000036337421 */ /* 0x002fe20000010000 */
[----:B------:R-:W-:Y:S01]  /*4760*/  FMUL.FTZ R54, R92, -1.4426950216293334961 ;  /* 0xbfb8aa3b5c367820 */ /* 0x000fe20000410000 */
[----:B------:R-:W0:Y:S01]  /*4770*/  MUFU.RCP R65, R50 ;  /* 0x0000003200417308 */ /* 0x000e220000001000 */
[----:B------:R-:W-:Y:S01]  /*4780*/  LEA.HI.X R43, R6, UR11, R96, 0x1, P1 ;  /* 0x0000000b062b7c11 */ /* 0x000fe200088f0c60 */
[----:B------:R-:W-:Y:S01]  /*4790*/  STG.E.U16 desc[UR6][R40.64], R112 ;  /* 0x0000007028007986 */ /* 0x000fe2000c101506 */
[----:B------:R-:W-:Y:S01]  /*47a0*/  LEA R6, P1, R7, UR10, 0x1 ;  /* 0x0000000a07067c11 */ /* 0x000fe2000f8208ff */
[----:B--2---:R-:W-:-:S02]  /*47b0*/  FADD.FTZ R53, R49, 1 ;  /* 0x3f80000031357421 */ /* 0x004fc40000010000 */
[----:B------:R-:W-:Y:S01]  /*47c0*/  STG.E.U16 desc[UR6][R40.64+0x4], R62 ;  /* 0x0000043e28007986 */ /* 0x000fe2000c101506 */
[----:B------:R-:W-:Y:S01]  /*47d0*/  LEA.HI.X R7, R7, UR11, R97, 0x1, P1 ;  /* 0x0000000b07077c11 */ /* 0x000fe200088f0c61 */
[----:B------:R-:W1:Y:S01]  /*47e0*/  MUFU.RCP R51, R51 ;  /* 0x0000003300337308 */ /* 0x000e620000001000 */
[C---:B------:R-:W-:Y:S01]  /*47f0*/  LEA R44, P1, R8.reuse, UR10, 0x1 ;  /* 0x0000000a082c7c11 */ /* 0x040fe2000f8208ff */
[----:B------:R-:W-:Y:S01]  /*4800*/  STG.E.U16 desc[UR6][R40.64+0x6], R63 ;  /* 0x0000063f28007986 */ /* 0x000fe2000c101506 */
[----:B------:R-:W-:Y:S02]  /*4810*/  F2FP.F16.F32.PACK_AB R5, R5, R64 ;  /* 0x000000400505723e */ /* 0x000fe400000000ff */
[----:B------:R-:W-:Y:S02]  /*4820*/  LEA.HI.X R45, R8, UR11, R98, 0x1, P1 ;  /* 0x0000000b082d7c11 */ /* 0x000fe400088f0c62 */
[----:B------:R-:W-:Y:S01]  /*4830*/  LEA R8, P1, R9, UR10, 0x1 ;  /* 0x0000000a09087c11 */ /* 0x000fe2000f8208ff */
[----:B------:R-:W2:Y:S01]  /*4840*/  MUFU.RCP R53, R53 ;  /* 0x0000003500357308 */ /* 0x000ea20000001000 */
[----:B0-----:R-:W-:Y:S01]  /*4850*/  FMUL.FTZ R65, R48, R65 ;  /* 0x0000004130417220 */ /* 0x001fe20000410000 */
[----:B------:R-:W-:-:S02]  /*4860*/  PRMT R28, R5, 0x7632, R28 ;  /* 0x00007632051c7816 */ /* 0x000fc4000000001c */
[----:B------:R-:W-:Y:S02]  /*4870*/  LEA.HI.X R9, R9, UR11, R99, 0x1, P1 ;  /* 0x0000000b09097c11 */ /* 0x000fe400088f0c63 */
[----:B------:R-:W-:Y:S02]  /*4880*/  LEA R48, P1, R10, UR10, 0x1 ;  /* 0x0000000a0a307c11 */ /* 0x000fe4000f8208ff */
[----:B------:R-:W0:Y:S01]  /*4890*/  MUFU.EX2 R54, R54 ;  /* 0x0000003600367308 */ /* 0x000e220000000800 */
[----:B-1----:R-:W-:Y:S01]  /*48a0*/  FMUL.FTZ R72, R72, R51 ;  /* 0x0000003348487220 */ /* 0x002fe20000410000 */
[----:B------:R-:W-:Y:S02]  /*48b0*/  LEA.HI.X R49, R10, UR11, R100, 0x1, P1 ;  /* 0x0000000b0a317c11 */ /* 0x000fe400088f0c64 */
[----:B------:R-:W-:-:S04]  /*48c0*/  LEA R10, P1, R11, UR10, 0x1 ;  /* 0x0000000a0b0a7c11 */ /* 0x000fc8000f8208ff */
[----:B------:R-:W-:Y:S01]  /*48d0*/  LEA.HI.X R11, R11, UR11, R101, 0x1, P1 ;  /* 0x0000000b0b0b7c11 */ /* 0x000fe200088f0c65 */
[----:B------:R-:W1:Y:S01]  /*48e0*/  MUFU.EX2 R55, R56 ;  /* 0x0000003800377308 */ /* 0x000e620000000800 */
[----:B------:R-:W-:Y:S01]  /*48f0*/  LEA R50, P1, R12, UR10, 0x1 ;  /* 0x0000000a0c327c11 */ /* 0x000fe2000f8208ff */
[----:B--2---:R-:W-:-:S03]  /*4900*/  FMUL.FTZ R68, R68, R53 ;  /* 0x0000003544447220 */ /* 0x004fc60000410000 */
[----:B------:R-:W-:Y:S02]  /*4910*/  LEA.HI.X R51, R12, UR11, R102, 0x1, P1 ;  /* 0x0000000b0c337c11 */ /* 0x000fe400088f0c66 */
[C---:B------:R-:W-:Y:S01]  /*4920*/  LEA R12, P1, R13.reuse, UR10, 0x1 ;  /* 0x0000000a0d0c7c11 */ /* 0x040fe2000f8208ff */
[----:B0-----:R-:W-:Y:S01]  /*4930*/  FADD.FTZ R71, R54, 1 ;  /* 0x3f80000036477421 */ /* 0x001fe20000010000 */
[----:B------:R-:W0:Y:S01]  /*4940*/  MUFU.RCP R70, R70 ;  /* 0x0000004600467308 */ /* 0x000e220000001000 */
[----:B------:R-:W-:Y:S02]  /*4950*/  F2FP.F16.F32.PACK_AB R65, R68, R65 ;  /* 0x000000414441723e */ /* 0x000fe400000000ff */
[----:B------:R-:W-:Y:S02]  /*4960*/  LEA.HI.X R13, R13, UR11, R103, 0x1, P1 ;  /* 0x0000000b0d0d7c11 */ /* 0x000fe400088f0c67 */
[----:B------:R-:W-:Y:S01]  /*4970*/  LEA R52, P1, R14, UR10, 0x1 ;  /* 0x0000000a0e347c11 */ /* 0x000fe2000f8208ff */
[----:B-1----:R-:W-:-:S03]  /*4980*/  FADD.FTZ R74, R55, 1 ;  /* 0x3f800000374a7421 */ /* 0x002fc60000010000 */
[----:B------:R-:W-:Y:S01]  /*4990*/  LEA.HI.X R53, R14, UR11, R111, 0x1, P1 ;  /* 0x0000000b0e357c11 */ /* 0x000fe200088f0c6f */
[----:B------:R-:W1:Y:S01]  /*49a0*/  MUFU.RCP R71, R71 ;  /* 0x0000004700477308 */ /* 0x000e620000001000 */
[----:B------:R-:W-:-:S04]  /*49b0*/  LEA R14, P1, R15, UR10, 0x1 ;  /* 0x0000000a0f0e7c11 */ /* 0x000fc8000f8208ff */
[----:B------:R-:W-:Y:S02]  /*49c0*/  LEA.HI.X R15, R15, UR11, R113, 0x1, P1 ;  /* 0x0000000b0f0f7c11 */ /* 0x000fe400088f0c71 */
[----:B------:R-:W-:Y:S01]  /*49d0*/  LEA R54, P1, R16, UR10, 0x1 ;  /* 0x0000000a10367c11 */ /* 0x000fe2000f8208ff */
[----:B0-----:R-:W-:Y:S01]  /*49e0*/  FMUL.FTZ R19, R66, R70 ;  /* 0x0000004642137220 */ /* 0x001fe20000410000 */
[----:B------:R-:W-:Y:S01]  /*49f0*/  PRMT R66, R81, 0x7632, R66 ;  /* 0x0000763251427816 */ /* 0x000fe20000000042 */
[----:B------:R-:W0:Y:S01]  /*4a00*/  MUFU.RCP R74, R74 ;  /* 0x0000004a004a7308 */ /* 0x000e220000001000 */
[----:B------:R-:W-:Y:S02]  /*4a10*/  LEA.HI.X R55, R16, UR11, R114, 0x1, P1 ;  /* 0x0000000b10377c11 */ /* 0x000fe400088f0c72 */
[----:B------:R-:W-:Y:S02]  /*4a20*/  LEA R16, P1, R17, UR10, 0x1 ;  /* 0x0000000a11107c11 */ /* 0x000fe4000f8208ff */
[----:B------:R-:W-:-:S02]  /*4a30*/  F2FP.F16.F32.PACK_AB R19, R19, R72 ;  /* 0x000000481313723e */ /* 0x000fc400000000ff */
[----:B------:R-:W-:Y:S01]  /*4a40*/  LEA.HI.X R17, R17, UR11, R116, 0x1, P1 ;  /* 0x0000000b11117c11 */ /* 0x000fe200088f0c74 */
[----:B-1----:R-:W-:Y:S01]  /*4a50*/  FMUL.FTZ R71, R92, R71 ;  /* 0x000000475c477220 */ /* 0x002fe20000410000 */
[C---:B------:R-:W-:Y:S02]  /*4a60*/  LEA R56, P1, R18.reuse, UR10, 0x1 ;  /* 0x0000000a12387c11 */ /* 0x040fe4000f8208ff */
[----:B------:R-:W-:Y:S02]  /*4a70*/  PRMT R30, R19, 0x7632, R30 ;  /* 0x00007632131e7816 */ /* 0x000fe4000000001e */
[----:B------:R-:W-:Y:S01]  /*4a80*/  LEA.HI.X R57, R18, UR11, R117, 0x1, P1 ;  /* 0x0000000b12397c11 */ /* 0x000fe200088f0c75 */
[----:B------:R-:W-:Y:S01]  /*4a90*/  ULDC.64 UR10, c[0x0][0x238] ;  /* 0x00008e00000a7ab9 */ /* 0x000fe20000000a00 */
[----:B------:R-:W-:Y:S01]  /*4aa0*/  PRMT R18, R112, 0x7632, R18 ;  /* 0x0000763270127816 */ /* 0x000fe20000000012 */
[----:B0-----:R-:W-:Y:S01]  /*4ab0*/  FMUL.FTZ R74, R67, R74 ;  /* 0x0000004a434a7220 */ /* 0x001fe20000410000 */
[----:B------:R-:W-:-:S03]  /*4ac0*/  IADD3 R4, P1, R4, 0x4, RZ ;  /* 0x0000000404047810 */ /* 0x000fc60007f3e0ff */
[----:B------:R0:W-:Y:S01]  /*4ad0*/  STG.E.U16 desc[UR6][R40.64+0x2], R18 ;  /* 0x0000021228007986 */ /* 0x0001e2000c101506 */
[----:B------:R-:W-:-:S03]  /*4ae0*/  F2FP.F16.F32.PACK_AB R71, R74, R71 ;  /* 0x000000474a47723e */ /* 0x000fc600000000ff */
[----:B------:R-:W-:Y:S01]  /*4af0*/  STG.E.U16 desc[UR6][R42.64], R83 ;  /* 0x000000532a007986 */ /* 0x000fe2000c101506 */
[----:B------:R-:W-:Y:S02]  /*4b00*/  IADD3.X R3, RZ, R3, RZ, P1, !PT ;  /* 0x00000003ff037210 */ /* 0x000fe40000ffe4ff */
[----:B------:R-:W-:Y:S01]  /*4b10*/  ISETP.GE.U32.AND P1, PT, R4, UR10, PT ;  /* 0x0000000a04007c0c */ /* 0x000fe2000bf26070 */
[----:B------:R-:W-:Y:S03]  /*4b20*/  STG.E.U16 desc[UR6][R42.64+0x4], R81 ;  /* 0x000004512a007986 */ /* 0x000fe6000c101506 */
[----:B------:R-:W-:Y:S01]  /*4b30*/  ISETP.GE.AND.EX P1, PT, R3, UR11, PT, P1 ;  /* 0x0000000b03007c0c */ /* 0x000fe2000bf26310 */
[----:B------:R-:W-:Y:S01]  /*4b40*/  STG.E.U16 desc[UR6][R42.64+0x6], R66 ;  /* 0x000006422a007986 */ /* 0x000fe2000c101506 */
[----:B0-----:R-:W-:Y:S02]  /*4b50*/  PRMT R41, R83, 0x7632, R41 ;  /* 0x0000763253297816 */ /* 0x001fe40000000029 */
[----:B------:R-:W-:-:S02]  /*4b60*/  PRMT R18, R79, 0x7632, R18 ;  /* 0x000076324f127816 */ /* 0x000fc40000000012 */
[----:B------:R-:W-:Y:S01]  /*4b70*/  PRMT R40, R77, 0x7632, R40 ;  /* 0x000076324d287816 */ /* 0x000fe20000000028 */
[----:B------:R-:W-:Y:S04]  /*4b80*/  STG.E.U16 desc[UR6][R42.64+0x2], R41 ;  /* 0x000002292a007986 */ /* 0x000fe8000c101506 */
[----:B------:R-:W-:Y:S04]  /*4b90*/  STG.E.U16 desc[UR6][R6.64], R79 ;  /* 0x0000004f06007986 */ /* 0x000fe8000c101506 */
[----:B------:R0:W-:Y:S04]  /*4ba0*/  STG.E.U16 desc[UR6][R6.64+0x2], R18 ;  /* 0x0000021206007986 */ /* 0x0001e8000c101506 */
[----:B------:R-:W-:Y:S04]  /*4bb0*/  STG.E.U16 desc[UR6][R6.64+0x4], R77 ;  /* 0x0000044d06007986 */ /* 0x000fe8000c101506 */
[----:B------:R1:W-:Y:S01]  /*4bc0*/  STG.E.U16 desc[UR6][R6.64+0x6], R40 ;  /* 0x0000062806007986 */ /* 0x0003e2000c101506 */
[----:B0-----:R-:W-:-:S03]  /*4bd0*/  PRMT R18, R25, 0x7632, R18 ;  /* 0x0000763219127816 */ /* 0x001fc60000000012 */
[----:B------:R-:W-:Y:S04]  /*4be0*/  STG.E.U16 desc[UR6][R44.64], R20 ;  /* 0x000000142c007986 */ /* 0x000fe8000c101506 */
[----:B------:R-:W-:Y:S01]  /*4bf0*/  STG.E.U16 desc[UR6][R44.64+0x2], R22 ;  /* 0x000002162c007986 */ /* 0x000fe2000c101506 */
[----:B-1----:R-:W-:-:S03]  /*4c00*/  PRMT R7, R21, 0x7632, R7 ;  /* 0x0000763215077816 */ /* 0x002fc60000000007 */
[----:B------:R-:W-:Y:S01]  /*4c10*/  STG.E.U16 desc[UR6][R44.64+0x4], R21 ;  /* 0x000004152c007986 */ /* 0x000fe2000c101506 */
[----:B------:R-:W-:-:S03]  /*4c20*/  PRMT R6, R23, 0x7632, R6 ;  /* 0x0000763217067816 */ /* 0x000fc60000000006 */
[----:B------:R0:W-:Y:S04]  /*4c30*/  STG.E.U16 desc[UR6][R44.64+0x6], R7 ;  /* 0x000006072c007986 */ /* 0x0001e8000c101506 */
[----:B------:R-:W-:Y:S04]  /*4c40*/  STG.E.U16 desc[UR6][R8.64], R23 ;  /* 0x0000001708007986 */ /* 0x000fe8000c101506 */
[----:B------:R1:W-:Y:S01]  /*4c50*/  STG.E.U16 desc[UR6][R8.64+0x2], R6 ;  /* 0x0000020608007986 */ /* 0x0003e2000c101506 */
[----:B0-----:R-:W-:-:S03]  /*4c60*/  PRMT R7, R29, 0x7632, R7 ;  /* 0x000076321d077816 */ /* 0x001fc60000000007 */
[----:B------:R0:W-:Y:S04]  /*4c70*/  STG.E.U16 desc[UR6][R8.64+0x4], R25 ;  /* 0x0000041908007986 */ /* 0x0001e8000c101506 */
[----:B------:R2:W-:Y:S01]  /*4c80*/  STG.E.U16 desc[UR6][R8.64+0x6], R18 ;  /* 0x0000061208007986 */ /* 0x0005e2000c101506 */
[----:B-1----:R-:W-:-:S03]  /*4c90*/  PRMT R6, R31, 0x7632, R6 ;  /* 0x000076321f067816 */ /* 0x002fc60000000006 */
[----:B------:R1:W-:Y:S04]  /*4ca0*/  STG.E.U16 desc[UR6][R48.64+0x6], R7 ;  /* 0x0000060730007986 */ /* 0x0003e8000c101506 */
[----:B------:R3:W-:Y:S01]  /*4cb0*/  STG.E.U16 desc[UR6][R48.64], R27 ;  /* 0x0000001b30007986 */ /* 0x0007e2000c101506 */
[----:B0-----:R-:W-:Y:S02]  /*4cc0*/  PRMT R25, R35, 0x7632, R25 ;  /* 0x0000763223197816 */ /* 0x001fe40000000019 */
[----:B--2---:R-:W-:Y:S01]  /*4cd0*/  PRMT R8, R33, 0x7632, R8 ;  /* 0x0000763221087816 */ /* 0x004fe20000000008 */
[----:B------:R-:W-:Y:S01]  /*4ce0*/  STG.E.U16 desc[UR6][R48.64+0x2], R24 ;  /* 0x0000021830007986 */ /* 0x000fe2000c101506 */
[----:B-1----:R-:W-:-:S03]  /*4cf0*/  PRMT R7, R37, 0x7632, R7 ;  /* 0x0000763225077816 */ /* 0x002fc60000000007 */
[----:B------:R-:W-:Y:S01]  /*4d00*/  STG.E.U16 desc[UR6][R48.64+0x4], R29 ;  /* 0x0000041d30007986 */ /* 0x000fe2000c101506 */
[----:B---3--:R-:W-:-:S03]  /*4d10*/  PRMT R27, R105, 0x7632, R27 ;  /* 0x00007632691b7816 */ /* 0x008fc6000000001b */
        /* <DEDUP_REMOVED lines=48> */
.L_x_3155:
        /* <DEDUP_REMOVED lines=14> */
.L_x_3244:


//--------------------- .text._ZN13group_norm_v214gn_cuda_kernelI6__halfLi480ELi1ELi16ELi60ELi1024ELb1ELi64ELi960ELi960ELi4ELb1ELi9ELb0ELb0ENS_16CompileConditionILi900EEEEEvPT_PKS4_S7_S7_flPfS8_Pj --------------------------
	.section	.text._ZN13group_norm_v214gn_cuda_kernelI6__halfLi480ELi1ELi16ELi60ELi1024ELb1ELi64ELi960ELi960ELi4ELb1ELi9ELb0ELb0ENS_16CompileConditionILi900EEEEEvPT_PKS4_S7_S7_flPfS8_Pj,"ax",@progbits
	.align	128
        .global         _ZN13group_norm_v214gn_cuda_kernelI6__halfLi480ELi1ELi16ELi60ELi1024ELb1ELi64ELi960ELi960ELi4ELb1ELi9ELb0ELb0ENS_16CompileConditionILi900EEEEEvPT_PKS4_S7_S7_flPfS8_Pj
        .type           _ZN13group_norm_v214gn_cuda_kernelI6__halfLi480ELi1ELi16ELi60ELi1024ELb1ELi64ELi960ELi960ELi4ELb1ELi9ELb0ELb0ENS_16CompileConditionILi900EEEEEvPT_PKS4_S7_S7_flPfS8_Pj,@function
        .size           _ZN13group_norm_v214gn_cuda_kernelI6__halfLi480ELi1ELi16ELi60ELi1024ELb1ELi64ELi960ELi960ELi4ELb1ELi9ELb0ELb0ENS_16CompileConditionILi900EEEEEvPT_PKS4_S7_S7_flPfS8_Pj,(.L_x_3245 - _ZN13group_norm_v214gn_cuda_kernelI6__halfLi480ELi1ELi16ELi60ELi1024ELb1ELi64ELi960ELi960ELi4ELb1ELi9ELb0ELb0ENS_16CompileConditionILi900EEEEEvPT_PKS4_S7_S7_flPfS8_Pj)
        .other          _ZN13group_norm_v214gn_cuda_kernelI6__halfLi480ELi1ELi16ELi60ELi1024ELb1ELi64ELi960ELi960ELi4ELb1ELi9ELb0ELb0ENS_16CompileConditionILi900EEEEEvPT_PKS4_S7_S7_flPfS8_Pj,@"STO_CUDA_ENTRY STV_DEFAULT"
_ZN13group_norm_v214gn_cuda_kernelI6__halfLi480ELi1ELi16ELi60ELi1024ELb1ELi64ELi960ELi960ELi4ELb1ELi9ELb0ELb0ENS_16CompileConditionILi900EEEEEvPT_PKS4_S7_S7_flPfS8_Pj:
.text._ZN13group_norm_v214gn_cuda_kernelI6__halfLi480ELi1ELi16ELi60ELi1024ELb1ELi64ELi960ELi960ELi4ELb1ELi9ELb0ELb0ENS_16CompileConditionILi900EEEEEvPT_PKS4_S7_S7_flPfS8_Pj:
        /* <DEDUP_REMOVED lines=10> */
[----:B------:R-:W-:Y:S01]  /*00a0*/  MOV R56, UR8 ;  /* 0x0000000800387c02 */ /* 0x000fe20008000f00 */
[----:B------:R-:W2:Y:S05]  /*00b0*/  S2R R6, SR_CTAID.X ;  /* 0x0000000000067919 */ /* 0x000eaa0000002500 */
        /* <DEDUP_REMOVED lines=19> */
[----:B------:R-:W-:Y:S01]  /*01f0*/  IADD3 R2, R5, 0x4, RZ ;  /* 0x0000000405027810 */ /* 0x000fe20007ffe0ff */
[----:B------:R0:W-:Y:S01]  /*0200*/  STL [R1+0x284], R6 ;  /* 0x0002840601007387 */ /* 0x0001e20000100800 */
[----:B------:R-:W-:Y:S02]  /*0210*/  LEA R4, R7, R4, 0x3 ;  /* 0x0000000407047211 */ /* 0x000fe400078e18ff */
[----:B------:R-:W-:Y:S02]  /*0220*/  LOP3.LUT R0, R3, 0xf8, RZ, 0xc0, !PT ;  /* 0x000000f803007812 */ /* 0x000fe400078ec0ff */
[----:B------:R-:W-:Y:S01]  /*0230*/  IADD3 R3, R5, 0x8, RZ ;  /* 0x0000000805037810 */ /* 0x000fe20007ffe0ff */
[----:B------:R1:W-:Y:S01]  /*0240*/  STL [R1+0x288], R4 ;  /* 0x0002880401007387 */ /* 0x0003e20000100800 */
[----:B------:R-:W-:-:S02]  /*0250*/  SHF.R.U32.HI R2, RZ, 0x2, R2 ;  /* 0x00000002ff027819 */ /* 0x000fc40000011602 */
[C---:B------:R-:W-:Y:S01]  /*0260*/  IADD3 R12, R5.reuse, 0x1c, RZ ;  /* 0x0000001c050c7810 */ /* 0x040fe20007ffe0ff */
[----:B------:R2:W-:Y:S01]  /*0270*/  STL [R1+0x280], R0 ;  /* 0x0002800001007387 */ /* 0x0005e20000100800 */
[C---:B0-----:R-:W-:Y:S02]  /*0280*/  IADD3 R6, R5.reuse, 0x10, RZ ;  /* 0x0000001005067810 */ /* 0x041fe40007ffe0ff */
[C---:B------:R-:W-:Y:S02]  /*0290*/  IADD3 R14, R5.reuse, 0x20, RZ ;  /* 0x00000020050e7810 */ /* 0x040fe40007ffe0ff */
[C---:B------:R-:W-:Y:S02]  /*02a0*/  IADD3 R16, R5.reuse, 0x24, RZ ;  /* 0x0000002405107810 */ /* 0x040fe40007ffe0ff */
[C---:B-1----:R-:W-:Y:S02]  /*02b0*/  IADD3 R4, R5.reuse, 0xc, RZ ;  /* 0x0000000c05047810 */ /* 0x042fe40007ffe0ff */
[----:B------:R-:W-:-:S02]  /*02c0*/  IADD3 R18, R5, 0x28, RZ ;  /* 0x0000002805127810 */ /* 0x000fc40007ffe0ff */
[C---:B------:R-:W-:Y:S02]  /*02d0*/  IADD3 R20, R5.reuse, 0x2c, RZ ;  /* 0x0000002c05147810 */ /* 0x040fe40007ffe0ff */
[C---:B------:R-:W-:Y:S02]  /*02e0*/  IADD3 R22, R5.reuse, 0x30, RZ ;  /* 0x0000003005167810 */ /* 0x040fe40007ffe0ff */
[C---:B------:R-:W-:Y:S02]  /*02f0*/  IADD3 R24, R5.reuse, 0x34, RZ ;  /* 0x0000003405187810 */ /* 0x040fe40007ffe0ff */
[----:B--2---:R-:W-:Y:S02]  /*0300*/  SHF.R.U32.HI R0, RZ, 0x2, R5 ;  /* 0x00000002ff007819 */ /* 0x004fe40000011605 */
[----:B------:R-:W-:Y:S02]  /*0310*/  IADD3 R26, R5, 0x38, RZ ;  /* 0x00000038051a7810 */ /* 0x000fe40007ffe0ff */
[----:B------:R-:W-:Y:S01]  /*0320*/  SHF.R.U32.HI R3, RZ, 0x2, R3 ;  /* 0x00000002ff037819 */ /* 0x000fe20000011603 */
[----:B------:R-:W-:Y:S01]  /*0330*/  IMAD R0, R0, 0x18, R30 ;  /* 0x0000001800007824 */ /* 0x000fe200078e021e */
[----:B------:R-:W-:Y:S01]  /*0340*/  SHF.R.U32.HI R5, RZ, 0x2, R4 ;  /* 0x00000002ff057819 */ /* 0x000fe20000011604 */
[----:B------:R-:W-:Y:S01]  /*0350*/  IMAD R4, R2, 0x18, R30 ;  /* 0x0000001802047824 */ /* 0x000fe200078e021e */
[----:B------:R-:W-:-:S02]  /*0360*/  SHF.L.U32 R2, R29, 0x3, RZ ;  /* 0x000000031d027819 */ /* 0x000fc400000006ff */
[----:B------:R-:W-:Y:S01]  /*0370*/  SHF.R.U32.HI R7, RZ, 0x2, R6 ;  /* 0x00000002ff077819 */ /* 0x000fe20000011606 */
[----:B------:R-:W-:Y:S01]  /*0380*/  IMAD R6, R3, 0x18, R30 ;  /* 0x0000001803067824 */ /* 0x000fe200078e021e */
[----:B------:R-:W-:Y:S01]  /*0390*/  SHF.R.U32.HI R9, RZ, 0x2, R8 ;  /* 0x00000002ff097819 */ /* 0x000fe20000011608 */
[----:B------:R-:W-:Y:S01]  /*03a0*/  IMAD R8, R5, 0x18, R30 ;  /* 0x0000001805087824 */ /* 0x000fe200078e021e */
[----:B------:R-:W-:Y:S01]  /*03b0*/  LOP3.LUT R3, R2, 0x8, RZ, 0xc0, !PT ;  /* 0x0000000802037812 */ /* 0x000fe200078ec0ff */
[----:B------:R-:W-:Y:S01]  /*03c0*/  HFMA2.MMA R5, -RZ, RZ, 0, 0 ;  /* 0x00000000ff057435 */ /* 0x000fe200000001ff */
[----:B------:R-:W-:Y:S01]  /*03d0*/  SHF.R.U32.HI R11, RZ, 0x2, R10 ;  /* 0x00000002ff0b7819 */ /* 0x000fe2000001160a */
[----:B------:R-:W-:Y:S01]  /*03e0*/  IMAD R10, R7, 0x18, R30 ;  /* 0x00000018070a7824 */ /* 0x000fe200078e021e */
[----:B------:R-:W-:Y:S02]  /*03f0*/  IADD3 R0, R0, R3, RZ ;  /* 0x0000000300007210 */ /* 0x000fe40007ffe0ff */
[----:B------:R-:W-:-:S02]  /*0400*/  IADD3 R2, R3, R4, RZ ;  /* 0x0000000403027210 */ /* 0x000fc40007ffe0ff */
[----:B------:R-:W-:Y:S01]  /*0410*/  STL [R1+0x140], R5 ;  /* 0x0001400501007387 */ /* 0x000fe20000100800 */
[----:B------:R-:W-:Y:S01]  /*0420*/  SHF.R.U32.HI R13, RZ, 0x2, R12 ;  /* 0x00000002ff0d7819 */ /* 0x000fe2000001160c */
[----:B------:R-:W-:Y:S01]  /*0430*/  IMAD R12, R9, 0x18, R30 ;  /* 0x00000018090c7824 */ /* 0x000fe200078e021e */
[----:B------:R-:W-:Y:S01]  /*0440*/  SHF.R.U32.HI R15, RZ, 0x2, R14 ;  /* 0x00000002ff0f7819 */ /* 0x000fe2000001160e */
[----:B------:R0:W-:Y:S01]  /*0450*/  STL [R1+0x27c], R0 ;  /* 0x00027c0001007387 */ /* 0x0001e20000100800 */
[----:B------:R-:W-:Y:S01]  /*0460*/  IADD3 R4, R3, R8, RZ ;  /* 0x0000000803047210 */ /* 0x000fe20007ffe0ff */
[----:B------:R-:W-:Y:S01]  /*0470*/  IMAD R14, R11, 0x18, R30 ;  /* 0x000000180b0e7824 */ /* 0x000fe200078e021e */
[----:B------:R-:W-:Y:S01]  /*0480*/  SHF.R.U32.HI R17, RZ, 0x2, R16 ;  /* 0x00000002ff117819 */ /* 0x000fe20000011610 */
[----:B------:R1:W-:Y:S01]  /*0490*/  STL [R1+0x278], R2 ;  /* 0x0002780201007387 */ /* 0x0003e20000100800 */
[----:B------:R-:W-:Y:S01]  /*04a0*/  SHF.R.U32.HI R19, RZ, 0x2, R18 ;  /* 0x00000002ff137819 */ /* 0x000fe20000011612 */
[----:B------:R-:W-:Y:S01]  /*04b0*/  IMAD R16, R13, 0x18, R30 ;  /* 0x000000180d107824 */ /* 0x000fe200078e021e */
[----:B------:R-:W-:Y:S01]  /*04c0*/  SHF.R.U32.HI R21, RZ, 0x2, R20 ;  /* 0x00000002ff157819 */ /* 0x000fe20000011614 */
[----:B------:R-:W-:Y:S01]  /*04d0*/  IMAD R18, R15, 0x18, R30 ;  /* 0x000000180f127824 */ /* 0x000fe200078e021e */
[----:B------:R-:W-:Y:S01]  /*04e0*/  SHF.R.U32.HI R23, RZ, 0x2, R22 ;  /* 0x00000002ff177819 */ /* 0x000fe20000011616 */
[--C-:B------:R-:W-:Y:S01]  /*04f0*/  IMAD R20, R17, 0x18, R30.reuse ;  /* 0x0000001811147824 */ /* 0x100fe200078e021e */
[----:B0-----:R-:W-:Y:S01]  /*0500*/  IADD3 R0, R3, R6, RZ ;  /* 0x0000000603007210 */ /* 0x001fe20007ffe0ff */
[----:B------:R-:W-:Y:S01]  /*0510*/  IMAD R22, R19, 0x18, R30 ;  /* 0x0000001813167824 */ /* 0x000fe200078e021e */
[----:B------:R-:W-:Y:S01]  /*0520*/  SHF.R.U32.HI R25, RZ, 0x2, R24 ;  /* 0x00000002ff197819 */ /* 0x000fe20000011618 */
[----:B------:R-:W-:Y:S01]  /*0530*/  IMAD R24, R21, 0x18, R30 ;  /* 0x0000001815187824 */ /* 0x000fe200078e021e */
[----:B-1----:R-:W-:Y:S01]  /*0540*/  IADD3 R2, R3, R10, RZ ;  /* 0x0000000a03027210 */ /* 0x002fe20007ffe0ff */
[----:B------:R0:W-:Y:S01]  /*0550*/  STL [R1+0x274], R0 ;  /* 0x0002740001007387 */ /* 0x0001e20000100800 */
[----:B------:R-:W-:Y:S01]  /*0560*/  SHF.R.U32.HI R27, RZ, 0x2, R26 ;  /* 0x00000002ff1b7819 */ /* 0x000fe2000001161a */
[--C-:B------:R-:W-:Y:S01]  /*0570*/  IMAD R26, R23, 0x18, R30.reuse ;  /* 0x00000018171a7824 */ /* 0x100fe200078e021e */
[----:B------:R-:W-:Y:S01]  /*0580*/  ISETP.EQ.U32.AND P1, PT, RZ, UR6, PT ;  /* 0x00000006ff007c0c */ /* 0x000fe2000bf22070 */
[----:B------:R1:W-:Y:S01]  /*0590*/  STL [R1+0x270], R4 ;  /* 0x0002700401007387 */ /* 0x0003e20000100800 */
[--C-:B------:R-:W-:Y:S01]  /*05a0*/  IMAD R28, R25, 0x18, R30.reuse ;  /* 0x00000018191c7824 */ /* 0x100fe200078e021e */
[----:B------:R-:W-:Y:S01]  /*05b0*/  ISETP.GT.U32.OR P0, PT, R29, 0xf, P0 ;  /* 0x0000000f1d00780c */ /* 0x000fe20000704470 */
[----:B------:R-:W-:Y:S01]  /*05c0*/  IMAD R30, R27, 0x18, R30 ;  /* 0x000000181b1e7824 */ /* 0x000fe200078e021e */
[----:B------:R2:W-:Y:S01]  /*05d0*/  STL [R1+0x26c], R2 ;  /* 0x00026c0201007387 */ /* 0x0005e20000100800 */
[----:B0-----:R-:W-:-:S02]  /*05e0*/  IADD3 R0, R3, R12, RZ ;  /* 0x0000000c03007210 */ /* 0x001fc40007ffe0ff */
[----:B------:R-:W-:Y:S01]  /*05f0*/  ISETP.EQ.OR.EX P0, PT, RZ, UR7, P0, P1 ;  /* 0x00000007ff007c0c */ /* 0x000fe20008702710 */
[----:B------:R-:W-:Y:S01]  /*0600*/  ULDC.64 UR6, c[0x0][0x208] ;  /* 0x0000820000067ab9 */ /* 0x000fe20000000a00 */
[C---:B-1----:R-:W-:Y:S01]  /*0610*/  IADD3 R4, R3.reuse, R14, RZ ;  /* 0x0000000e03047210 */ /* 0x042fe20007ffe0ff */
[----:B------:R0:W-:Y:S01]  /*0620*/  STL [R1+0x268], R0 ;  /* 0x0002680001007387 */ /* 0x0001e20000100800 */
[C---:B---3--:R-:W-:Y:S02]  /*0630*/  LEA R58, P1, R56.reuse, R58, 0x2 ;  /* 0x0000003a383a7211 */ /* 0x048fe400078210ff */
[----:B--2---:R-:W-:Y:S01]  /*0640*/  IADD3 R2, R3, R16, RZ ;  /* 0x0000001003027210 */ /* 0x004fe20007ffe0ff */
[----:B------:R1:W-:Y:S01]  /*0650*/  STL [R1+0x264], R4 ;  /* 0x0002640401007387 */ /* 0x0003e20000100800 */
[----:B------:R-:W-:-:S03]  /*0660*/  LEA.HI.X R59, R56, R59, R5, 0x2, P1 ;  /* 0x0000003b383b7211 */ /* 0x000fc600008f1405 */
[----:B------:R2:W-:Y:S01]  /*0670*/  STL [R1+0x260], R2 ;  /* 0x0002600201007387 */ /* 0x0005e20000100800 */
        /* <DEDUP_REMOVED lines=15> */
.L_x_3162:
[----:B-1----:R-:W2:Y:S01]  /*0770*/  LDL R0, [R1+0x140] ;  /* 0x0001400001007983 */ /* 0x002ea20000100800 */
[----:B------:R-:W0:Y:S01]  /*0780*/  S2R R4, SR_TID.X ;  /* 0x0000000000047919 */ /* 0x000e220000002100 */
[----:B------:R-:W1:Y:S01]  /*0790*/  S2UR UR14, SR_CTAID.X ;  /* 0x00000000000e79c3 */ /* 0x000e620000002500 */
[----:B------:R-:W-:Y:S01]  /*07a0*/  MOV R61, RZ ;  /* 0x000000ff003d7202 */ /* 0x000fe20000000f00 */
[----:B------:R-:W-:Y:S01]  /*07b0*/  ULDC.64 UR10, c[0x0][0x218] ;  /* 0x00008600000a7ab9 */ /* 0x000fe20000000a00 */
[----:B------:R-:W-:Y:S01]  /*07c0*/  ULDC.64 UR12, c[0x0][0x228] ;  /* 0x00008a00000c7ab9 */ /* 0x000fe20000000a00 */
[----:B-1----:R-:W-:Y:S01]  /*07d0*/  USHF.L.U32 UR5, UR14, 0x6, URZ ;  /* 0x000000060e057899 */ /* 0x002fe2000800063f */
[----:B0-----:R-:W-:-:S03]  /*07e0*/  IMAD.WIDE.U32 R2, R4, -0x77777777, RZ ;  /* 0x8888888904027825 */ /* 0x001fc600078e00ff */
[----:B------:R-:W-:Y:S02]  /*07f0*/  ULOP3.LUT UR5, UR5, 0x3c0, URZ, 0xc0, !UPT ;  /* 0x000003c005057892 */ /* 0x000fe4000f8ec03f */
[----:B------:R-:W-:-:S05]  /*0800*/  SHF.R.U32.HI R2, RZ, 0x7, R3 ;  /* 0x00000007ff027819 */ /* 0x000fca0000011603 */
[C---:B------:R-:W-:Y:S01]  /*0810*/  IMAD R60, R2.reuse, -0xf0, R4 ;  /* 0xffffff10023c7824 */ /* 0x040fe200078e0204 */
[----:B------:R-:W-:-:S04]  /*0820*/  IADD3 R32, R2, UR5, RZ ;  /* 0x0000000502207c10 */ /* 0x000fc8000fffe0ff */
[----:B------:R-:W-:Y:S01]  /*0830*/  SHF.L.U32 R60, R60, 0x2, RZ ;  /* 0x000000023c3c7819 */ /* 0x000fe200000006ff */
[----:B------:R-:W-:-:S04]  /*0840*/  IMAD R32, R32, 0x3c0, RZ ;  /* 0x000003c020207824 */ /* 0x000fc800078e02ff */
[----:B------:R-:W-:-:S03]  /*0850*/  IMAD.WIDE.U32 R28, R56, 0xf0000, R60 ;  /* 0x000f0000381c7825 */ /* 0x000fc600078e003c */
[C---:B------:R-:W-:Y:S02]  /*0860*/  IADD3 R55, P1, R32.reuse, R28, RZ ;  /* 0x0000001c20377210 */ /* 0x040fe40007f3e0ff */
[C---:B------:R-:W-:Y:S02]  /*0870*/  IADD3 R5, R32.reuse, 0xf00, RZ ;  /* 0x00000f0020057810 */ /* 0x040fe40007ffe0ff */
[C---:B------:R-:W-:Y:S02]  /*0880*/  IADD3 R7, R32.reuse, 0x1680, RZ ;  /* 0x0000168020077810 */ /* 0x040fe40007ffe0ff */
[C---:B------:R-:W-:Y:S02]  /*0890*/  IADD3 R9, R32.reuse, 0x1e00, RZ ;  /* 0x00001e0020097810 */ /* 0x040fe40007ffe0ff */
[----:B------:R-:W-:Y:S01]  /*08a0*/  IADD3 R11, R32, 0x3480, RZ ;  /* 0x00003480200b7810 */ /* 0x000fe20007ffe0ff */
[----:B--2---:R-:W-:-:S05]  /*08b0*/  IMAD R3, R0, 0xf0000, RZ ;  /* 0x000f000000037824 */ /* 0x004fca00078e02ff */
[----:B------:R-:W-:Y:S02]  /*08c0*/  IADD3 R29, R29, R3, RZ ;  /* 0x000000031d1d7210 */ /* 0x000fe40007ffe0ff */
[----:B------:R-:W-:Y:S02]  /*08d0*/  IADD3 R3, R32, 0x780, RZ ;  /* 0x0000078020037810 */ /* 0x000fe40007ffe0ff */
[----:B------:R-:W-:Y:S02]  /*08e0*/  IADD3.X R2, RZ, R29, RZ, P1, !PT ;  /* 0x0000001dff027210 */ /* 0x000fe40000ffe4ff */
[----:B------:R-:W-:Y:S02]  /*08f0*/  LEA R124, P1, R55, UR10, 0x1 ;  /* 0x0000000a377c7c11 */ /* 0x000fe4000f8208ff */
[-C--:B------:R-:W-:Y:S02]  /*0900*/  IADD3 R4, P2, R3, R28.reuse, RZ ;  /* 0x0000001c03047210 */ /* 0x080fe40007f5e0ff */
[----:B------:R-:W-:-:S02]  /*0910*/  IADD3 R0, P3, R5, R28, RZ ;  /* 0x0000001c05007210 */ /* 0x000fc40007f7e0ff */
[----:B------:R-:W-:Y:S02]  /*0920*/  LEA.HI.X R125, R55, UR11, R2, 0x1, P1 ;  /* 0x0000000b377d7c11 */ /* 0x000fe400088f0c02 */
[----:B------:R-:W-:Y:S02]  /*0930*/  IADD3.X R5, RZ, R29, RZ, P2, !PT ;  /* 0x0000001dff057210 */ /* 0x000fe400017fe4ff */
[----:B------:R-:W-:Y:S01]  /*0940*/  LEA R34, P1, R4, UR10, 0x1 ;  /* 0x0000000a04227c11 */ /* 0x000fe2000f8208ff */
[----:B------:R0:W-:Y:S01]  /*0950*/  STL [R1+0x1c], R2 ;  /* 0x00001c0201007387 */ /* 0x0001e20000100800 */
[----:B------:R-:W-:Y:S02]  /*0960*/  LEA R30, P2, R0, UR10, 0x1 ;  /* 0x0000000a001e7c11 */ /* 0x000fe4000f8408ff */
[----:B------:R-:W-:Y:S01]  /*0970*/  LEA.HI.X R35, R4, UR11, R5, 0x1, P1 ;  /* 0x0000000b04237c11 */ /* 0x000fe200088f0c05 */
[----:B------:R1:W-:Y:S01]  /*0980*/  STL [R1+0xb4], R4 ;  /* 0x0000b40401007387 */ /* 0x0003e20000100800 */
[----:B------:R-:W-:-:S03]  /*0990*/  IADD3 R3, R32, 0x2580, RZ ;  /* 0x0000258020037810 */ /* 0x000fc60007ffe0ff */
[----:B------:R-:W2:Y:S01]  /*09a0*/  LDG.E.64.CONSTANT R124, desc[UR6][R124.64] ;  /* 0x000000067c7c7981 */ /* 0x000ea2000c1e9b00 */
[----:B0-----:R-:W-:-:S03]  /*09b0*/  IADD3.X R2, RZ, R29, RZ, P3, !PT ;  /* 0x0000001dff027210 */ /* 0x001fc60001ffe4ff */
[----:B------:R-:W3:Y:S01]  /*09c0*/  LDG.E.64.CONSTANT R34, desc[UR6][R34.64] ;  /* 0x0000000622227981 */ /* 0x000ee2000c1e9b00 */
[----:B-1----:R-:W-:-:S03]  /*09d0*/  IADD3 R4, P1, R7, R28, RZ ;  /* 0x0000001c07047210 */ /* 0x002fc60007f3e0ff */
[----:B------:R0:W-:Y:S01]  /*09e0*/  STL [R1+0xb8], R0 ;  /* 0x0000b80001007387 */ /* 0x0001e20000100800 */
[----:B------:R-:W-:Y:S02]  /*09f0*/  LEA.HI.X R31, R0, UR11, R2, 0x1, P2 ;  /* 0x0000000b001f7c11 */ /* 0x000fe400090f0c02 */
[----:B------:R-:W-:Y:S01]  /*0a00*/  IADD3.X R6, RZ, R29, RZ, P1, !PT ;  /* 0x0000001dff067210 */ /* 0x000fe20000ffe4ff */
[----:B------:R-:W-:Y:S01]  /*0a10*/  STL [R1+0x1d0], R5 ;  /* 0x0001d00501007387 */ /* 0x000fe20000100800 */
[----:B------:R-:W-:-:S03]  /*0a20*/  LEA R26, P1, R4, UR10, 0x1 ;  /* 0x0000000a041a7c11 */ /* 0x000fc6000f8208ff */
[----:B------:R1:W-:Y:S01]  /*0a30*/  STL [R1+0x1d4], R2 ;  /* 0x0001d40201007387 */ /* 0x0003e20000100800 */
[----:B0-----:R-:W-:Y:S02]  /*0a40*/  IADD3 R0, P2, R9, R28, RZ ;  /* 0x0000001c09007210 */ /* 0x001fe40007f5e0ff */
[----:B------:R-:W-:Y:S01]  /*0a50*/  LEA.HI.X R27, R4, UR11, R6, 0x1, P1 ;  /* 0x0000000b041b7c11 */ /* 0x000fe200088f0c06 */
[----:B------:R0:W-:Y:S01]  /*0a60*/  STL [R1+0xbc], R4 ;  /* 0x0000bc0401007387 */ /* 0x0001e20000100800 */
[----:B------:R-:W-:-:S03]  /*0a70*/  LEA R22, P1, R0, UR10, 0x1 ;  /* 0x0000000a00167c11 */ /* 0x000fc6000f8208ff */
[----:B------:R-:W4:Y:S01]  /*0a80*/  LDG.E.64.CONSTANT R30, desc[UR6][R30.64] ;  /* 0x000000061e1e7981 */ /* 0x000f22000c1e9b00 */
[----:B-1----:R-:W-:Y:S02]  /*0a90*/  IADD3 R2, P3, R3, R28, RZ ;  /* 0x0000001c03027210 */ /* 0x002fe40007f7e0ff */
[-C--:B------:R-:W-:Y:S01]  /*0aa0*/  IADD3.X R3, RZ, R29.reuse, RZ, P2, !PT ;  /* 0x0000001dff037210 */ /* 0x080fe200017fe4ff */
[----:B------:R-:W-:Y:S01]  /*0ab0*/  STL [R1+0xc0], R0 ;  /* 0x0000c00001007387 */ /* 0x000fe20000100800 */
[----:B------:R-:W-:Y:S02]  /*0ac0*/  IADD3 R5, R32, 0x2d00, RZ ;  /* 0x00002d0020057810 */ /* 0x000fe40007ffe0ff */
[----:B0-----:R-:W-:Y:S01]  /*0ad0*/  IADD3.X R4, RZ, R29, RZ, P3, !PT ;  /* 0x0000001dff047210 */ /* 0x001fe20001ffe4ff */
[----:B------:R-:W-:Y:S01]  /*0ae0*/  STL [R1+0x1d8], R6 ;  /* 0x0001d80601007387 */ /* 0x000fe20000100800 */
[----:B------:R-:W-:Y:S02]  /*0af0*/  LEA R18, P2, R2, UR10, 0x1 ;  /* 0x0000000a02127c11 */ /* 0x000fe4000f8408ff */
[----:B------:R-:W-:Y:S01]  /*0b00*/  LEA.HI.X R23, R0, UR11, R3, 0x1, P1 ;  /* 0x0000000b00177c11 */ /* 0x000fe200088f0c03 */
[----:B------:R-:W-:Y:S04]  /*0b10*/  STL [R1+0xd0], R2 ;  /* 0x0000d00201007387 */ /* 0x000fe80000100800 */
[----:B------:R0:W-:Y:S01]  /*0b20*/  STL [R1+0x1dc], R3 ;  /* 0x0001dc0301007387 */ /* 0x0001e20000100800 */
[----:B------:R-:W-:-:S03]  /*0b30*/  LEA.HI.X R19, R2, UR11, R4, 0x1, P2 ;  /* 0x0000000b02137c11 */ /* 0x000fc600090f0c04 */
[----:B------:R1:W-:Y:S04]  /*0b40*/  STL [R1+0x1e0], R4 ;  /* 0x0001e00401007387 */ /* 0x0003e80000100800 */
[----:B-----5:R-:W5:Y:S01]  /*0b50*/  LDG.E.64.CONSTANT R26, desc[UR6][R26.64] ;  /* 0x000000061a1a7981 */ /* 0x020f62000c1e9b00 */
[-C--:B0-----:R-:W-:Y:S02]  /*0b60*/  IADD3 R3, P1, R5, R28.reuse, RZ ;  /* 0x0000001c05037210 */ /* 0x081fe40007f3e0ff */
[----:B------:R-:W-:Y:S01]  /*0b70*/  IADD3 R0, P3, R11, R28, RZ ;  /* 0x0000001c0b007210 */ /* 0x000fe20007f7e0ff */
[----:B------:R-:W5:Y:S01]  /*0b80*/  LDG.E.64.CONSTANT R22, desc[UR6][R22.64] ;  /* 0x0000000616167981 */ /* 0x000f62000c1e9b00 */
[----:B-1----:R-:W-:Y:S02]  /*0b90*/  IADD3.X R4, RZ, R29, RZ, P1, !PT ;  /* 0x0000001dff047210 */ /* 0x002fe40000ffe4ff */
[C---:B------:R-:W-:Y:S01]  /*0ba0*/  LEA R14, P1, R3.reuse, UR10, 0x1 ;  /* 0x0000000a030e7c11 */ /* 0x040fe2000f8208ff */
[----:B------:R-:W5:Y:S03]  /*0bb0*/  LDG.E.64.CONSTANT R18, desc[UR6][R18.64] ;  /* 0x0000000612127981 */ /* 0x000f66000c1e9b00 */
[----:B------:R-:W-:-:S02]  /*0bc0*/  LEA.HI.X R15, R3, UR11, R4, 0x1, P1 ;  /* 0x0000000b030f7c11 */ /* 0x000fc400088f0c04 */
[----:B------:R-:W-:Y:S02]  /*0bd0*/  IADD3.X R2, RZ, R29, RZ, P3, !PT ;  /* 0x0000001dff027210 */ /* 0x000fe40001ffe4ff */
[C---:B------:R-:W-:Y:S02]  /*0be0*/  LEA R10, P2, R0.reuse, UR10, 0x1 ;  /* 0x0000000a000a7c11 */ /* 0x040fe4000f8408ff */
[----:B------:R-:W5:Y:S02]  /*0bf0*/  LDG.E.64.CONSTANT R14, desc[UR6][R14.64] ;  /* 0x000000060e0e7981 */ /* 0x000f64000c1e9b00 */
[----:B------:R-:W-:-:S06]  /*0c00*/  LEA.HI.X R11, R0, UR11, R2, 0x1, P2 ;  /* 0x0000000b000b7c11 */ /* 0x000fcc00090f0c02 */
[----:B------:R-:W5:Y:S04]  /*0c10*/  LDG.E.64.CONSTANT R10, desc[UR6][R10.64] ;  /* 0x000000060a0a7981 */ /* 0x000f68000c1e9b00 */
[----:B------:R0:W-:Y:S04]  /*0c20*/  STL [R1+0xd4], R3 ;  /* 0x0000d40301007387 */ /* 0x0001e80000100800 */
[----:B------:R1:W-:Y:S01]  /*0c30*/  STL [R1+0xd8], R0 ;  /* 0x0000d80001007387 */ /* 0x0003e20000100800 */
[----:B0-----:R-:W-:-:S03]  /*0c40*/  IADD3 R3, R32, 0x3c00, RZ ;  /* 0x00003c0020037810 */ /* 0x001fc60007ffe0ff */
[----:B------:R0:W-:Y:S01]  /*0c50*/  STL [R1+0x1f0], R2 ;  /* 0x0001f00201007387 */ /* 0x0001e20000100800 */
[----:B-1----:R-:W-:-:S04]  /*0c60*/  IADD3 R0, P1, R3, R28, RZ ;  /* 0x0000001c03007210 */ /* 0x002fc80007f3e0ff */
[----:B0-----:R-:W-:Y:S02]  /*0c70*/  IADD3.X R2, RZ, R29, RZ, P1, !PT ;  /* 0x0000001dff027210 */ /* 0x001fe40000ffe4ff */
[----:B------:R-:W-:-:S04]  /*0c80*/  LEA R6, P1, R0, UR10, 0x1 ;  /* 0x0000000a00067c11 */ /* 0x000fc8000f8208ff */
[----:B------:R-:W-:-:S06]  /*0c90*/  LEA.HI.X R7, R0, UR11, R2, 0x1, P1 ;  /* 0x0000000b00077c11 */ /* 0x000fcc00088f0c02 */
[----:B------:R-:W5:Y:S01]  /*0ca0*/  LDG.E.64.CONSTANT R6, desc[UR6][R6.64] ;  /* 0x0000000606067981 */ /* 0x000f62000c1e9b00 */
[----:B------:R-:W-:-:S03]  /*0cb0*/  IADD3 R3, R32, 0x4380, RZ ;  /* 0x0000438020037810 */ /* 0x000fc60007ffe0ff */
[----:B------:R-:W-:Y:S04]  /*0cc0*/  STL [R1+0x1e8], R4 ;  /* 0x0001e80401007387 */ /* 0x000fe80000100800 */
[----:B------:R0:W-:Y:S04]  /*0cd0*/  STL [R1+0xdc], R0 ;  /* 0x0000dc0001007387 */ /* 0x0001e80000100800 */
[----:B------:R1:W-:Y:S01]  /*0ce0*/  STL [R1+0x1f4], R2 ;  /* 0x0001f40201007387 */ /* 0x0003e20000100800 */
[----:B0-----:R-:W-:-:S04]  /*0cf0*/  IADD3 R0, P1, R3, R28, RZ ;  /* 0x0000001c03007210 */ /* 0x001fc80007f3e0ff */
[----:B------:R-:W-:Y:S02]  /*0d00*/  IADD3.X R4, RZ, R29, RZ, P1, !PT ;  /* 0x0000001dff047210 */ /* 0x000fe40000ffe4ff */
[----:B-1----:R-:W-:-:S04]  /*0d10*/  LEA R2, P1, R0, UR10, 0x1 ;  /* 0x0000000a00027c11 */ /* 0x002fc8000f8208ff */
[----:B------:R-:W-:-:S06]  /*0d20*/  LEA.HI.X R3, R0, UR11, R4, 0x1, P1 ;  /* 0x0000000b00037c11 */ /* 0x000fcc00088f0c04 */
[----:B------:R-:W5:Y:S01]  /*0d30*/  LDG.E.64.CONSTANT R2, desc[UR6][R2.64] ;  /* 0x0000000602027981 */ /* 0x000f62000c1e9b00 */
[----:B------:R-:W-:-:S03]  /*0d40*/  IADD3 R5, R32, 0x4b00, RZ ;  /* 0x00004b0020057810 */ /* 0x000fc60007ffe0ff */
[----:B------:R0:W-:Y:S04]  /*0d50*/  STL [R1+0xe0], R0 ;  /* 0x0000e00001007387 */ /* 0x0001e80000100800 */
[----:B------:R1:W-:Y:S01]  /*0d60*/  STL [R1+0x1fc], R4 ;  /* 0x0001fc0401007387 */ /* 0x0003e20000100800 */
[----:B0-----:R-:W-:Y:S02]  /*0d70*/  IADD3 R0, P1, R5, R28, RZ ;  /* 0x0000001c05007210 */ /* 0x001fe40007f3e0ff */
[----:B------:R-:W-:Y:S02]  /*0d80*/  IADD3 R5, R32, 0x5280, RZ ;  /* 0x0000528020057810 */ /* 0x000fe40007ffe0ff */
[----:B-1----:R-:W-:Y:S02]  /*0d90*/  IADD3.X R4, RZ, R29, RZ, P1, !PT ;  /* 0x0000001dff047210 */ /* 0x002fe40000ffe4ff */
[C---:B------:R-:W-:Y:S01]  /*0da0*/  LEA R24, P1, R0.reuse, UR10, 0x1 ;  /* 0x0000000a00187c11 */ /* 0x040fe2000f8208ff */
[----:B------:R0:W-:Y:S03]  /*0db0*/  STL [R1+0xe4], R0 ;  /* 0x0000e40001007387 */ /* 0x0001e60000100800 */
[----:B------:R-:W-:Y:S01]  /*0dc0*/  LEA.HI.X R25, R0, UR11, R4, 0x1, P1 ;  /* 0x0000000b00197c11 */ /* 0x000fe200088f0c04 */
[----:B------:R1:W-:Y:S01]  /*0dd0*/  STL [R1+0x200], R4 ;  /* 0x0002000401007387 */ /* 0x0003e20000100800 */
[----:B------:R-:W-:-:S04]  /*0de0*/  IADD3 R33, R32, 0x7800, RZ ;  /* 0x0000780020217810 */ /* 0x000fc80007ffe0ff */
[----:B------:R-:W5:Y:S01]  /*0df0*/  LDG.E.64.CONSTANT R24, desc[UR6][R24.64] ;  /* 0x0000000618187981 */ /* 0x000f62000c1e9b00 */
[-C--:B0-----:R-:W-:Y:S02]  /*0e00*/  IADD3 R0, P1, R5, R28.reuse, RZ ;  /* 0x0000001c05007210 */ /* 0x081fe40007f3e0ff */
[----:B------:R-:W-:Y:S02]  /*0e10*/  IADD3 R5, R32, 0x5a00, RZ ;  /* 0x00005a0020057810 */ /* 0x000fe40007ffe0ff */
[----:B-1----:R-:W-:Y:S02]  /*0e20*/  IADD3.X R4, RZ, R29, RZ, P1, !PT ;  /* 0x0000001dff047210 */ /* 0x002fe40000ffe4ff */
[C---:B------:R-:W-:Y:S01]  /*0e30*/  LEA R20, P1, R0.reuse, UR10, 0x1 ;  /* 0x0000000a00147c11 */ /* 0x040fe2000f8208ff */
[----:B------:R0:W-:Y:S03]  /*0e40*/  STL [R1+0xe8], R0 ;  /* 0x0000e80001007387 */ /* 0x0001e60000100800 */
[----:B------:R-:W-:Y:S01]  /*0e50*/  LEA.HI.X R21, R0, UR11, R4, 0x1, P1 ;  /* 0x0000000b00157c11 */ /* 0x000fe200088f0c04 */
[----:B------:R1:W-:Y:S05]  /*0e60*/  STL [R1+0x218], R4 ;  /* 0x0002180401007387 */ /* 0x0003ea0000100800 */
[----:B------:R-:W5:Y:S01]  /*0e70*/  LDG.E.64.CONSTANT R20, desc[UR6][R20.64] ;  /* 0x0000000614147981 */ /* 0x000f62000c1e9b00 */
[----:B0-----:R-:W-:-:S02]  /*0e80*/  IADD3 R0, P1, R5, R28, RZ ;  /* 0x0000001c05007210 */ /* 0x001fc40007f3e0ff */
        /* <DEDUP_REMOVED lines=23> */
[----:B0-----:R-:W-:-:S04]  /*1000*/  IADD3 R0, P1, R5, R28, RZ ;  /* 0x0000001c05007210 */ /* 0x001fc80007f3e0ff */
[----:B------:R-:W-:Y:S02]  /*1010*/  IADD3.X R36, RZ, R29, RZ, P1, !PT ;  /* 0x0000001dff247210 */ /* 0x000fe40000ffe4ff */
[C---:B-1----:R-:W-:Y:S01]  /*1020*/  LEA R4, P1, R0.reuse, UR10, 0x1 ;  /* 0x0000000a00047c11 */ /* 0x042fe2000f8208ff */
[----:B------:R0:W-:Y:S03]  /*1030*/  STL [R1+0xfc], R0 ;  /* 0x0000fc0001007387 */ /* 0x0001e60000100800 */
[----:B------:R-:W-:Y:S01]  /*1040*/  LEA.HI.X R5, R0, UR11, R36, 0x1, P1 ;  /* 0x0000000b00057c11 */ /* 0x000fe200088f0c24 */
[----:B------:R1:W-:Y:S05]  /*1050*/  STL [R1+0x238], R36 ;  /* 0x0002382401007387 */ /* 0x0003ea0000100800 */
[----:B------:R-:W5:Y:S01]  /*1060*/  LDG.E.64.CONSTANT R4, desc[UR6][R4.64] ;  /* 0x0000000604047981 */ /* 0x000f62000c1e9b00 */
[----:B0-----:R-:W-:-:S02]  /*1070*/  IADD3 R0, P1, R33, R28, RZ ;  /* 0x0000001c21007210 */ /* 0x001fc40007f3e0ff */
[----:B------:R-:W-:Y:S02]  /*1080*/  IADD3 R33, R32, 0x7f80, RZ ;  /* 0x00007f8020217810 */ /* 0x000fe40007ffe0ff */
[----:B------:R-:W-:Y:S02]  /*1090*/  IADD3.X R37, RZ, R29, RZ, P1, !PT ;  /* 0x0000001dff257210 */ /* 0x000fe40000ffe4ff */
[C---:B------:R-:W-:Y:S02]  /*10a0*/  LEA R50, P1, R0.reuse, UR10, 0x1 ;  /* 0x0000000a00327c11 */ /* 0x040fe4000f8208ff */
[----:B-1----:R-:W-:Y:S01]  /*10b0*/  IADD3 R36, P2, R33, R28, RZ ;  /* 0x0000001c21247210 */ /* 0x002fe20007f5e0ff */
[----:B------:R-:W-:Y:S01]  /*10c0*/  STL [R1+0x100], R0 ;  /* 0x0001000001007387 */ /* 0x000fe20000100800 */
[----:B------:R-:W-:Y:S02]  /*10d0*/  LEA.HI.X R51, R0, UR11, R37, 0x1, P1 ;  /* 0x0000000b00337c11 */ /* 0x000fe400088f0c25 */
[----:B------:R-:W-:Y:S01]  /*10e0*/  LEA R46, P1, R36, UR10, 0x1 ;  /* 0x0000000a242e7c11 */ /* 0x000fe2000f8208ff */
[----:B------:R0:W-:Y:S01]  /*10f0*/  STL [R1+0x23c], R37 ;  /* 0x00023c2501007387 */ /* 0x0001e20000100800 */
[----:B------:R-:W-:-:S03]  /*1100*/  IADD3 R33, R32, 0x8700, RZ ;  /* 0x0000870020217810 */ /* 0x000fc60007ffe0ff */
[----:B------:R-:W-:Y:S04]  /*1110*/  STL [R1+0x120], R36 ;  /* 0x0001202401007387 */ /* 0x000fe80000100800 */
[----:B------:R-:W5:Y:S01]  /*1120*/  LDG.E.64.CONSTANT R50, desc[UR6][R50.64] ;  /* 0x0000000632327981 */ /* 0x000f62000c1e9b00 */
[----:B0-----:R-:W-:-:S04]  /*1130*/  IADD3.X R37, RZ, R29, RZ, P2, !PT ;  /* 0x0000001dff257210 */ /* 0x001fc800017fe4ff */
[----:B------:R-:W-:Y:S01]  /*1140*/  LEA.HI.X R47, R36, UR11, R37, 0x1, P1 ;  /* 0x0000000b242f7c11 */ /* 0x000fe200088f0c25 */
[----:B------:R0:W-:Y:S01]  /*1150*/  STL [R1+0x240], R37 ;  /* 0x0002402501007387 */ /* 0x0001e20000100800 */
[----:B------:R-:W-:-:S04]  /*1160*/  IADD3 R33, P1, R33, R28, RZ ;  /* 0x0000001c21217210 */ /* 0x000fc80007f3e0ff */
[----:B------:R-:W5:Y:S01]  /*1170*/  LDG.E.64.CONSTANT R46, desc[UR6][R46.64] ;  /* 0x000000062e2e7981 */ /* 0x000f62000c1e9b00 */
[--C-:B---3--:R-:W-:Y:S02]  /*1180*/  HADD2.F32 R54, -RZ, R35.reuse.H0_H0 ;  /* 0x20000023ff367230 */ /* 0x108fe40000004100 */
[----:B------:R-:W-:Y:S01]  /*1190*/  HADD2.F32 R53, -RZ, R35.H1_H1 ;  /* 0x30000023ff357230 */ /* 0x000fe20000004100 */
[----:B------:R-:W-:Y:S01]  /*11a0*/  IADD3.X R35, RZ, R29, RZ, P1, !PT ;  /* 0x0000001dff237210 */ /* 0x000fe20000ffe4ff */
[--C-:B------:R-:W-:Y:S01]  /*11b0*/  HADD2.F32 R61, -RZ, R34.reuse.H0_H0 ;  /* 0x20000022ff3d7230 */ /* 0x100fe20000004100 */
[----:B------:R-:W-:Y:S01]  /*11c0*/  LEA R42, P1, R33, UR10, 0x1 ;  /* 0x0000000a212a7c11 */ /* 0x000fe2000f8208ff */
[----:B------:R-:W-:-:S03]  /*11d0*/  HADD2.F32 R57, -RZ, R34.H1_H1 ;  /* 0x30000022ff397230 */ /* 0x000fc60000004100 */
[----:B------:R-:W-:Y:S01]  /*11e0*/  STL [R1+0x10], R61 ;  /* 0x0000103d01007387 */ /* 0x000fe20000100800 */
[----:B------:R-:W-:Y:S01]  /*11f0*/  LEA.HI.X R43, R33, UR11, R35, 0x1, P1 ;  /* 0x0000000b212b7c11 */ /* 0x000fe200088f0c23 */
[----:B--2---:R-:W-:Y:S02]  /*1200*/  HADD2.F32 R0, -RZ, R124.H0_H0 ;  /* 0x2000007cff007230 */ /* 0x004fe40000004100 */
[----:B------:R-:W-:Y:S04]  /*1210*/  STL [R1+0xc], R57 ;  /* 0x00000c3901007387 */ /* 0x000fe80000100800 */
[----:B------:R-:W-:Y:S01]  /*1220*/  STL [R1+0x18], R54 ;  /* 0x0000183601007387 */ /* 0x000fe20000100800 */
[--C-:B----4-:R-:W-:Y:S02]  /*1230*/  HADD2.F32 R52, -RZ, R30.reuse.H0_H0 ;  /* 0x2000001eff347230 */ /* 0x110fe40000004100 */
[----:B------:R-:W-:-:S02]  /*1240*/  HADD2.F32 R41, -RZ, R30.H1_H1 ;  /* 0x3000001eff297230 */ /* 0x000fc40000004100 */
[--C-:B------:R-:W-:Y:S01]  /*1250*/  HADD2.F32 R49, -RZ, R31.reuse.H0_H0 ;  /* 0x2000001fff317230 */ /* 0x100fe20000004100 */
[----:B------:R-:W-:Y:S01]  /*1260*/  STL [R1+0x44], R53 ;  /* 0x0000443501007387 */ /* 0x000fe20000100800 */
[----:B------:R-:W-:-:S03]  /*1270*/  HADD2.F32 R48, -RZ, R31.H1_H1 ;  /* 0x3000001fff307230 */ /* 0x000fc60000004100 */
[----:B------:R-:W-:Y:S01]  /*1280*/  STL [R1+0x8], R52 ;  /* 0x0000083401007387 */ /* 0x000fe20000100800 */
[----:B------:R-:W-:Y:S02]  /*1290*/  HADD2.F32 R124, -RZ, R124.H1_H1 ;  /* 0x3000007cff7c7230 */ /* 0x000fe40000004100 */
[--C-:B-----5:R-:W-:Y:S02]  /*12a0*/  HADD2.F32 R119, -RZ, R27.reuse.H0_H0 ;  /* 0x2000001bff777230 */ /* 0x120fe40000004100 */
[----:B0-----:R-:W-:Y:S01]  /*12b0*/  HADD2.F32 R37, -RZ, R27.H1_H1 ;  /* 0x3000001bff257230 */ /* 0x001fe20000004100 */
[----:B------:R-:W-:Y:S01]  /*12c0*/  IADD3 R27, R32, 0x8e80, RZ ;  /* 0x00008e80201b7810 */ /* 0x000fe20007ffe0ff */
[----:B------:R-:W-:Y:S01]  /*12d0*/  HADD2.F32 R123, -RZ, R125.H0_H0 ;  /* 0x2000007dff7b7230 */ /* 0x000fe20000004100 */
[----:B------:R-:W2:Y:S02]  /*12e0*/  LDG.E.64.CONSTANT R42, desc[UR6][R42.64] ;  /* 0x000000062a2a7981 */ /* 0x000ea4000c1e9b00 */
[----:B------:R-:W-:Y:S01]  /*12f0*/  IADD3 R34, P2, R27, R28, RZ ;  /* 0x0000001c1b227210 */ /* 0x000fe20007f5e0ff */
[----:B------:R-:W-:-:S02]  /*1300*/  HADD2.F32 R118, -RZ, R22.H0_H0 ;  /* 0x20000016ff767230 */ /* 0x000fc40000004100 */
[----:B------:R-:W-:Y:S01]  /*1310*/  HADD2.F32 R117, -RZ, R22.H1_H1 ;  /* 0x30000016ff757230 */ /* 0x000fe20000004100 */
[----:B------:R-:W-:Y:S02]  /*1320*/  IADD3.X R22, RZ, R29, RZ, P2, !PT ;  /* 0x0000001dff167210 */ /* 0x000fe400017fe4ff */
[----:B------:R-:W-:Y:S01]  /*1330*/  LEA R38, P1, R34, UR10, 0x1 ;  /* 0x0000000a22267c11 */ /* 0x000fe2000f8208ff */
[----:B------:R-:W-:Y:S01]  /*1340*/  STL [R1+0x4], R41 ;  /* 0x0000042901007387 */ /* 0x000fe20000100800 */
[--C-:B------:R-:W-:Y:S02]  /*1350*/  HADD2.F32 R110, -RZ, R15.reuse.H0_H0 ;  /* 0x2000000fff6e7230 */ /* 0x100fe40000004100 */
[----:B------:R-:W-:Y:S01]  /*1360*/  HADD2.F32 R45, -RZ, R15.H1_H1 ;  /* 0x3000000fff2d7230 */ /* 0x000fe20000004100 */
[----:B------:R-:W-:Y:S01]  /*1370*/  IADD3 R15, R32, 0x9600, RZ ;  /* 0x00009600200f7810 */ /* 0x000fe20007ffe0ff */
[--C-:B------:R-:W-:Y:S01]  /*1380*/  HADD2.F32 R115, -RZ, R18.reuse.H0_H0 ;  /* 0x20000012ff737230 */ /* 0x100fe20000004100 */
[----:B------:R-:W-:Y:S01]  /*1390*/  LEA.HI.X R39, R34, UR11, R22, 0x1, P1 ;  /* 0x0000000b22277c11 */ /* 0x000fe200088f0c16 */
[----:B------:R-:W-:Y:S01]  /*13a0*/  HADD2.F32 R114, -RZ, R18.H1_H1 ;  /* 0x30000012ff727230 */ /* 0x000fe20000004100 */
[----:B------:R-:W-:Y:S01]  /*13b0*/  STL [R1+0x14], R49 ;  /* 0x0000143101007387 */ /* 0x000fe20000100800 */
[----:B------:R-:W-:Y:S01]  /*13c0*/  HADD2.F32 R36, -RZ, R23.H1_H1 ;  /* 0x30000017ff247230 */ /* 0x000fe20000004100 */
[----:B------:R-:W-:Y:S01]  /*13d0*/  IADD3 R18, P1, R15, R28, RZ ;  /* 0x0000001c0f127210 */ /* 0x000fe20007f3e0ff */
[----:B------:R-:W-:Y:S01]  /*13e0*/  FFMA.FTZ R15, R0, R0, RZ ;  /* 0x00000000000f7223 */ /* 0x000fe200000100ff */
[----:B------:R0:W-:Y:S01]  /*13f0*/  STL [R1+0x138], R33 ;  /* 0x0001382101007387 */ /* 0x0001e20000100800 */
[----:B------:R-:W-:-:S03]  /*1400*/  HADD2.F32 R44, -RZ, R19.H1_H1 ;  /* 0x30000013ff2c7230 */ /* 0x000fc60000004100 */
[----:B------:R-:W-:Y:S01]  /*1410*/  STL [R1+0x40], R48 ;  /* 0x0000403001007387 */ /* 0x000fe20000100800 */
[----:B------:R-:W-:Y:S02]  /*1420*/  HADD2.F32 R113, -RZ, R19.H0_H0 ;  /* 0x20000013ff717230 */ /* 0x000fe40000004100 */
[----:B------:R-:W-:Y:S01]  /*1430*/  FFMA.FTZ R15, R124, R124, R15 ;  /* 0x0000007c7c0f7223 */ /* 0x000fe2000001000f */
[----:B------:R-:W-:Y:S01]  /*1440*/  STL [R1+0x3c], R37 ;  /* 0x00003c2501007387 */ /* 0x000fe20000100800 */
[----:B------:R-:W-:Y:S01]  /*1450*/  IADD3.X R19, RZ, R29, RZ, P1, !PT ;  /* 0x0000001dff137210 */ /* 0x000fe20000ffe4ff */
[----:B0-----:R-:W-:Y:S02]  /*1460*/  HADD2.F32 R33, -RZ, R11.H1_H1 ;  /* 0x3000000bff217230 */ /* 0x001fe40000004100 */
[----:B------:R-:W-:Y:S01]  /*1470*/  STL [R1+0x234], R35 ;  /* 0x0002342301007387 */ /* 0x000fe20000100800 */
[----:B------:R-:W-:-:S03]  /*1480*/  HADD2.F32 R112, -RZ, R14.H0_H0 ;  /* 0x2000000eff707230 */ /* 0x000fc60000004100 */
[----:B------:R-:W-:Y:S01]  /*1490*/  STL [R1+0x38], R36 ;  /* 0x0000382401007387 */ /* 0x000fe20000100800 */
[----:B------:R-:W-:Y:S01]  /*14a0*/  HADD2.F32 R111, -RZ, R14.H1_H1 ;  /* 0x3000000eff6f7230 */ /* 0x000fe20000004100 */
[----:B------:R-:W-:Y:S02]  /*14b0*/  IADD3 R14, R32, 0x9d80, RZ ;  /* 0x00009d80200e7810 */ /* 0x000fe40007ffe0ff */
[----:B------:R0:W-:Y:S01]  /*14c0*/  STL [R1+0x13c], R34 ;  /* 0x00013c2201007387 */ /* 0x0001e20000100800 */
[----:B------:R-:W-:Y:S02]  /*14d0*/  HADD2.F32 R122, -RZ, R125.H1_H1 ;  /* 0x3000007dff7a7230 */ /* 0x000fe40000004100 */
[----:B------:R-:W-:Y:S01]  /*14e0*/  FADD.FTZ R40, RZ, R0 ;  /* 0x00000000ff287221 */ /* 0x000fe20000010000 */
[----:B------:R-:W-:Y:S01]  /*14f0*/  STL [R1+0x34], R44 ;  /* 0x0000342c01007387 */ /* 0x000fe20000100800 */
[----:B------:R-:W-:-:S03]  /*1500*/  FFMA.FTZ R15, R123, R123, R15 ;  /* 0x0000007b7b0f7223 */ /* 0x000fc6000001000f */
[----:B------:R-:W-:Y:S01]  /*1510*/  STL [R1+0x228], R22 ;  /* 0x0002281601007387 */ /* 0x000fe20000100800 */
[----:B0-----:R-:W-:-:S03]  /*1520*/  LEA R34, P1, R18, UR10, 0x1 ;  /* 0x0000000a12227c11 */ /* 0x001fc6000f8208ff */
[----:B------:R-:W-:Y:S01]  /*1530*/  STL [R1+0x30], R45 ;  /* 0x0000302d01007387 */ /* 0x000fe20000100800 */
[----:B------:R-:W-:-:S03]  /*1540*/  LEA.HI.X R35, R18, UR11, R19, 0x1, P1 ;  /* 0x0000000b12237c11 */ /* 0x000fc600088f0c13 */
[----:B------:R-:W-:Y:S01]  /*1550*/  STL [R1+0x2c], R33 ;  /* 0x00002c2101007387 */ /* 0x000fe20000100800 */
[----:B------:R-:W-:-:S03]  /*1560*/  FADD.FTZ R40, R40, R124 ;  /* 0x0000007c28287221 */ /* 0x000fc60000010000 */
[----:B------:R0:W-:Y:S01]  /*1570*/  STL [R1+0x124], R18 ;  /* 0x0001241201007387 */ /* 0x0001e20000100800 */
[----:B------:R-:W-:Y:S01]  /*1580*/  FADD.FTZ R40, R40, R123 ;  /* 0x0000007b28287221 */ /* 0x000fe20000010000 */
[----:B------:R-:W-:Y:S02]  /*1590*/  HADD2.F32 R107, -RZ, R11.H0_H0 ;  /* 0x2000000bff6b7230 */ /* 0x000fe40000004100 */
[--C-:B------:R-:W-:Y:S01]  /*15a0*/  HADD2.F32 R121, -RZ, R26.reuse.H0_H0 ;  /* 0x2000001aff797230 */ /* 0x100fe20000004100 */
[----:B------:R-:W3:Y:S01]  /*15b0*/  LDG.E.64.CONSTANT R38, desc[UR6][R38.64] ;  /* 0x0000000626267981 */ /* 0x000ee2000c1e9b00 */
[----:B------:R-:W-:Y:S02]  /*15c0*/  HADD2.F32 R120, -RZ, R26.H1_H1 ;  /* 0x3000001aff787230 */ /* 0x000fe40000004100 */
[----:B------:R-:W-:Y:S01]  /*15d0*/  HADD2.F32 R109, -RZ, R10.H0_H0 ;  /* 0x2000000aff6d7230 */ /* 0x000fe20000004100 */
[----:B------:R-:W4:Y:S01]  /*15e0*/  LDG.E.64.CONSTANT R34, desc[UR6][R34.64] ;  /* 0x0000000622227981 */ /* 0x000f22000c1e9b00 */
[----:B0-----:R-:W-:Y:S01]  /*15f0*/  IADD3 R18, P1, R14, R28, RZ ;  /* 0x0000001c0e127210 */ /* 0x001fe20007f3e0ff */
[----:B------:R-:W-:Y:S01]  /*1600*/  FFMA.FTZ R14, R122, R122, R15 ;  /* 0x0000007a7a0e7223 */ /* 0x000fe2000001000f */
[----:B------:R-:W-:-:S03]  /*1610*/  IADD3 R11, R32, 0xa500, RZ ;  /* 0x0000a500200b7810 */ /* 0x000fc60007ffe0ff */
[----:B------:R-:W-:Y:S01]  /*1620*/  FFMA.FTZ R14, R61, R61, R14 ;  /* 0x0000003d3d0e7223 */ /* 0x000fe2000001000e */
[----:B------:R-:W-:-:S03]  /*1630*/  FADD.FTZ R40, R40, R122 ;  /* 0x0000007a28287221 */ /* 0x000fc60000010000 */
[----:B------:R-:W-:Y:S01]  /*1640*/  FFMA.FTZ R14, R57, R57, R14 ;  /* 0x00000039390e7223 */ /* 0x000fe2000001000e */
[----:B------:R-:W-:Y:S01]  /*1650*/  IADD3 R15, P2, R11, R28, RZ ;  /* 0x0000001c0b0f7210 */ /* 0x000fe20007f5e0ff */
[----:B------:R-:W-:Y:S02]  /*1660*/  FADD.FTZ R40, R40, R61 ;  /* 0x0000003d28287221 */ /* 0x000fe40000010000 */
[----:B------:R-:W-:Y:S02]  /*1670*/  FFMA.FTZ R11, R54, R54, R14 ;  /* 0x00000036360b7223 */ /* 0x000fe4000001000e */
[----:B------:R-:W-:Y:S02]  /*1680*/  FADD.FTZ R40, R40, R57 ;  /* 0x0000003928287221 */ /* 0x000fe40000010000 */
[----:B------:R-:W-:Y:S02]  /*1690*/  FFMA.FTZ R11, R53, R53, R11 ;  /* 0x00000035350b7223 */ /* 0x000fe4000001000b */
[----:B------:R-:W-:-:S02]  /*16a0*/  FADD.FTZ R40, R40, R54 ;  /* 0x0000003628287221 */ /* 0x000fc40000010000 */
[----:B------:R-:W-:Y:S02]  /*16b0*/  FFMA.FTZ R11, R52, R52, R11 ;  /* 0x00000034340b7223 */ /* 0x000fe4000001000b */
[----:B------:R-:W-:Y:S02]  /*16c0*/  FADD.FTZ R40, R40, R53 ;  /* 0x0000003528287221 */ /* 0x000fe40000010000 */
[----:B------:R-:W-:Y:S02]  /*16d0*/  FFMA.FTZ R11, R41, R41, R11 ;  /* 0x00000029290b7223 */ /* 0x000fe4000001000b */
[----:B------:R-:W-:Y:S02]  /*16e0*/  FADD.FTZ R40, R40, R52 ;  /* 0x0000003428287221 */ /* 0x000fe40000010000 */
[----:B------:R-:W-:Y:S01]  /*16f0*/  FFMA.FTZ R11, R49, R49, R11 ;  /* 0x00000031310b7223 */ /* 0x000fe2000001000b */
[----:B------:R0:W-:Y:S01]  /*1700*/  STL [R1+0x208], R19 ;  /* 0x0002081301007387 */ /* 0x0001e20000100800 */
[----:B------:R-:W-:-:S02]  /*1710*/  FADD.FTZ R40, R40, R41 ;  /* 0x0000002928287221 */ /* 0x000fc40000010000 */
[----:B------:R-:W-:Y:S01]  /*1720*/  FFMA.FTZ R11, R48, R48, R11 ;  /* 0x00000030300b7223 */ /* 0x000fe2000001000b */
[----:B------:R1:W-:Y:S01]  /*1730*/  STL [R1+0x134], R18 ;  /* 0x0001341201007387 */ /* 0x0003e20000100800 */
[----:B------:R-:W-:Y:S01]  /*1740*/  FADD.FTZ R40, R40, R49 ;  /* 0x0000003128287221 */ /* 0x000fe20000010000 */
[----:B0-----:R-:W-:Y:S02]  /*1750*/  IADD3.X R19, RZ, R29, RZ, P1, !PT ;  /* 0x0000001dff137210 */ /* 0x001fe40000ffe4ff */
[C---:B------:R-:W-:Y:S01]  /*1760*/  LEA R30, P1, R18.reuse, UR10, 0x1 ;  /* 0x0000000a121e7c11 */ /* 0x040fe2000f8208ff */
[----:B------:R-:W-:Y:S01]  /*1770*/  FFMA.FTZ R11, R121, R121, R11 ;  /* 0x00000079790b7223 */ /* 0x000fe2000001000b */
[----:B------:R-:W-:Y:S02]  /*1780*/  HADD2.F32 R108, -RZ, R10.H1_H1 ;  /* 0x3000000aff6c7230 */ /* 0x000fe40000004100 */
[----:B------:R-:W-:Y:S02]  /*1790*/  LEA.HI.X R31, R18, UR11, R19, 0x1, P1 ;  /* 0x0000000b121f7c11 */ /* 0x000fe400088f0c13 */
[----:B-1----:R-:W-:-:S02]  /*17a0*/  IADD3.X R18, RZ, R29, RZ, P2, !PT ;  /* 0x0000001dff127210 */ /* 0x002fc400017fe4ff */
[C---:B------:R-:W-:Y:S01]  /*17b0*/  LEA R26, P1, R15.reuse, UR10, 0x1 ;  /* 0x0000000a0f1a7c11 */ /* 0x040fe2000f8208ff */
[----:B------:R-:W-:Y:S01]  /*17c0*/  FADD.FTZ R40, R40, R48 ;  /* 0x0000003028287221 */ /* 0x000fe20000010000 */
[----:B------:R-:W-:Y:S01]  /*17d0*/  IADD3 R10, R32, 0xac80, RZ ;  /* 0x0000ac80200a7810 */ /* 0x000fe20007ffe0ff */
[----:B------:R-:W-:Y:S01]  /*17e0*/  FFMA.FTZ R11, R120, R120, R11 ;  /* 0x00000078780b7223 */ /* 0x000fe2000001000b */
[----:B------:R-:W-:Y:S01]  /*17f0*/  LEA.HI.X R27, R15, UR11, R18, 0x1, P1 ;  /* 0x0000000b0f1b7c11 */ /* 0x000fe200088f0c12 */
[--C-:B------:R-:W-:Y:S02]  /*1800*/  HADD2.F32 R104, -RZ, R7.reuse.H0_H0 ;  /* 0x20000007ff687230 */ /* 0x100fe40000004100 */
[----:B------:R-:W-:Y:S01]  /*1810*/  HADD2.F32 R41, -RZ, R7.H1_H1 ;  /* 0x30000007ff297230 */ /* 0x000fe20000004100 */
[----:B------:R-:W-:Y:S01]  /*1820*/  IADD3 R7, P1, R10, R28, RZ ;  /* 0x0000001c0a077210 */ /* 0x000fe20007f3e0ff */
[----:B------:R-:W-:Y:S01]  /*1830*/  FADD.FTZ R40, R40, R121 ;  /* 0x0000007928287221 */ /* 0x000fe20000010000 */
[----:B------:R-:W-:Y:S01]  /*1840*/  FFMA.FTZ R11, R119, R119, R11 ;  /* 0x00000077770b7223 */ /* 0x000fe2000001000b */
[--C-:B------:R-:W-:Y:S01]  /*1850*/  HADD2.F32 R106, -RZ, R6.reuse.H0_H0 ;  /* 0x20000006ff6a7230 */ /* 0x100fe20000004100 */
[----:B------:R-:W-:Y:S01]  /*1860*/  IADD3.X R10, RZ, R29, RZ, P1, !PT ;  /* 0x0000001dff0a7210 */ /* 0x000fe20000ffe4ff */
[----:B------:R-:W-:Y:S01]  /*1870*/  HADD2.F32 R105, -RZ, R6.H1_H1 ;  /* 0x30000006ff697230 */ /* 0x000fe20000004100 */
[----:B------:R-:W-:Y:S01]  /*1880*/  LEA R22, P1, R7, UR10, 0x1 ;  /* 0x0000000a07167c11 */ /* 0x000fe2000f8208ff */
[----:B------:R-:W-:Y:S01]  /*1890*/  FADD.FTZ R40, R40, R120 ;  /* 0x0000007828287221 */ /* 0x000fe20000010000 */
[----:B------:R-:W-:Y:S01]  /*18a0*/  FFMA.FTZ R11, R37, R37, R11 ;  /* 0x00000025250b7223 */ /* 0x000fe2000001000b */
[----:B------:R-:W-:Y:S01]  /*18b0*/  IADD3 R6, R32, 0xb400, RZ ;  /* 0x0000b40020067810 */ /* 0x000fe20007ffe0ff */
[----:B------:R-:W-:Y:S01]  /*18c0*/  HADD2.F32 R116, -RZ, R23.H0_H0 ;  /* 0x20000017ff747230 */ /* 0x000fe20000004100 */
[----:B------:R-:W-:Y:S01]  /*18d0*/  LEA.HI.X R23, R7, UR11, R10, 0x1, P1 ;  /* 0x0000000b07177c11 */ /* 0x000fe200088f0c0a */
[----:B------:R-:W-:Y:S01]  /*18e0*/  FADD.FTZ R40, R40, R119 ;  /* 0x0000007728287221 */ /* 0x000fe20000010000 */
[----:B------:R-:W-:Y:S01]  /*18f0*/  FFMA.FTZ R11, R118, R118, R11 ;  /* 0x00000076760b7223 */ /* 0x000fe2000001000b */
[----:B------:R-:W-:Y:S01]  /*1900*/  STL [R1+0x21c], R19 ;  /* 0x00021c1301007387 */ /* 0x000fe20000100800 */
[----:B------:R-:W-:Y:S01]  /*1910*/  IADD3 R6, P1, R6, R28, RZ ;  /* 0x0000001c06067210 */ /* 0x000fe20007f3e0ff */
[----:B------:R-:W-:-:S02]  /*1920*/  FADD.FTZ R40, R40, R37 ;  /* 0x0000002528287221 */ /* 0x000fc40000010000 */
[----:B------:R-:W-:Y:S01]  /*1930*/  STL [R1+0x128], R15 ;  /* 0x0001280f01007387 */ /* 0x000fe20000100800 */
[----:B------:R-:W-:Y:S01]  /*1940*/  FFMA.FTZ R11, R117, R117, R11 ;  /* 0x00000075750b7223 */ /* 0x000fe2000001000b */
[----:B------:R-:W-:Y:S02]  /*1950*/  IADD3.X R14, RZ, R29, RZ, P1, !PT ;  /* 0x0000001dff0e7210 */ /* 0x000fe40000ffe4ff */
[----:B------:R0:W-:Y:S04]  /*1960*/  STL [R1+0x220], R18 ;  /* 0x0002201201007387 */ /* 0x0001e80000100800 */
[----:B------:R-:W-:Y:S01]  /*1970*/  STL [R1+0x28], R41 ;  /* 0x0000282901007387 */ /* 0x000fe20000100800 */
[----:B------:R-:W-:-:S03]  /*1980*/  FADD.FTZ R40, R40, R118 ;  /* 0x0000007628287221 */ /* 0x000fc60000010000 */
[----:B------:R-:W-:Y:S01]  /*1990*/  STL [R1+0x12c], R7 ;  /* 0x00012c0701007387 */ /* 0x000fe20000100800 */
[----:B0-----:R-:W-:-:S03]  /*19a0*/  LEA R18, P1, R6, UR10, 0x1 ;  /* 0x0000000a06127c11 */ /* 0x001fc6000f8208ff */
[----:B------:R0:W-:Y:S01]  /*19b0*/  STL [R1+0x210], R10 ;  /* 0x0002100a01007387 */ /* 0x0001e20000100800 */
[----:B------:R-:W-:Y:S01]  /*19c0*/  FFMA.FTZ R11, R116, R116, R11 ;  /* 0x00000074740b7223 */ /* 0x000fe2000001000b */
[----:B------:R-:W-:Y:S01]  /*19d0*/  LEA.HI.X R19, R6, UR11, R14, 0x1, P1 ;  /* 0x0000000b06137c11 */ /* 0x000fe200088f0c0e */
[----:B------:R-:W-:Y:S01]  /*19e0*/  FADD.FTZ R40, R40, R117 ;  /* 0x0000007528287221 */ /* 0x000fe20000010000 */
[----:B------:R-:W-:Y:S01]  /*19f0*/  HADD2.F32 R101, -RZ, R3.H0_H0 ;  /* 0x20000003ff657230 */ /* 0x000fe20000004100 */
[----:B------:R-:W5:Y:S01]  /*1a00*/  LDG.E.64.CONSTANT R30, desc[UR6][R30.64] ;  /* 0x000000061e1e7981 */ /* 0x000f62000c1e9b00 */
[--C-:B------:R-:W-:Y:S02]  /*1a10*/  HADD2.F32 R103, -RZ, R2.reuse.H0_H0 ;  /* 0x20000002ff677230 */ /* 0x100fe40000004100 */
[----:B------:R-:W-:Y:S01]  /*1a20*/  HADD2.F32 R102, -RZ, R2.H1_H1 ;  /* 0x30000002ff667230 */ /* 0x000fe20000004100 */
[----:B------:R-:W5:Y:S01]  /*1a30*/  LDG.E.64.CONSTANT R26, desc[UR6][R26.64] ;  /* 0x000000061a1a7981 */ /* 0x000f62000c1e9b00 */
[----:B0-----:R-:W-:-:S02]  /*1a40*/  IADD3 R10, R32, 0xbb80, RZ ;  /* 0x0000bb80200a7810 */ /* 0x001fc40007ffe0ff */
[----:B------:R-:W-:Y:S01]  /*1a50*/  IADD3 R7, R32, 0xc300, RZ ;  /* 0x0000c30020077810 */ /* 0x000fe20007ffe0ff */
[----:B------:R-:W-:Y:S01]  /*1a60*/  STL [R1+0x110], R6 ;  /* 0x0001100601007387 */ /* 0x000fe20000100800 */
[----:B------:R-:W-:Y:S01]  /*1a70*/  IADD3 R37, P1, R10, R28, RZ ;  /* 0x0000001c0a257210 */ /* 0x000fe20007f3e0ff */
[----:B------:R-:W-:Y:S01]  /*1a80*/  FFMA.FTZ R10, R36, R36, R11 ;  /* 0x00000024240a7223 */ /* 0x000fe2000001000b */
[----:B------:R-:W-:Y:S01]  /*1a90*/  FADD.FTZ R40, R40, R116 ;  /* 0x0000007428287221 */ /* 0x000fe20000010000 */
[----:B------:R-:W5:Y:S02]  /*1aa0*/  LDG.E.64.CONSTANT R22, desc[UR6][R22.64] ;  /* 0x0000000616167981 */ /* 0x000f64000c1e9b00 */
[----:B------:R-:W-:Y:S01]  /*1ab0*/  FFMA.FTZ R10, R115, R115, R10 ;  /* 0x00000073730a7223 */ /* 0x000fe2000001000a */
[----:B------:R-:W-:Y:S01]  /*1ac0*/  FADD.FTZ R40, R40, R36 ;  /* 0x0000002428287221 */ /* 0x000fe20000010000 */
[----:B------:R-:W5:Y:S02]  /*1ad0*/  LDG.E.64.CONSTANT R18, desc[UR6][R18.64] ;  /* 0x0000000612127981 */ /* 0x000f64000c1e9b00 */
[----:B------:R-:W-:Y:S01]  /*1ae0*/  FFMA.FTZ R10, R114, R114, R10 ;  /* 0x00000072720a7223 */ /* 0x000fe2000001000a */
[----:B------:R-:W-:Y:S01]  /*1af0*/  IADD3 R36, P2, R7, R28, RZ ;  /* 0x0000001c07247210 */ /* 0x000fe20007f5e0ff */
[----:B------:R0:W-:Y:S01]  /*1b00*/  STL [R1+0x204], R14 ;  /* 0x0002040e01007387 */ /* 0x0001e20000100800 */
[----:B------:R-:W-:Y:S01]  /*1b10*/  IADD3.X R11, RZ, R29, RZ, P1, !PT ;  /* 0x0000001dff0b7210 */ /* 0x000fe20000ffe4ff */
[----:B------:R-:W-:Y:S01]  /*1b20*/  FADD.FTZ R40, R40, R115 ;  /* 0x0000007328287221 */ /* 0x000fe20000010000 */
[----:B------:R-:W-:Y:S01]  /*1b30*/  FFMA.FTZ R7, R113, R113, R10 ;  /* 0x0000007171077223 */ /* 0x000fe2000001000a */
[----:B------:R1:W-:Y:S02]  /*1b40*/  STL [R1+0x130], R37 ;  /* 0x0001302501007387 */ /* 0x0003e40000100800 */
[----:B------:R-:W-:Y:S01]  /*1b50*/  FADD.FTZ R40, R40, R114 ;  /* 0x0000007228287221 */ /* 0x000fe20000010000 */
[----:B------:R-:W-:Y:S01]  /*1b60*/  FFMA.FTZ R7, R44, R44, R7 ;  /* 0x0000002c2c077223 */ /* 0x000fe20000010007 */
[----:B0-----:R-:W-:-:S02]  /*1b70*/  LEA R14, P1, R37, UR10, 0x1 ;  /* 0x0000000a250e7c11 */ /* 0x001fc4000f8208ff */
[----:B------:R-:W-:Y:S02]  /*1b80*/  FADD.FTZ R40, R40, R113 ;  /* 0x0000007128287221 */ /* 0x000fe40000010000 */
[----:B------:R-:W-:Y:S02]  /*1b90*/  LEA.HI.X R15, R37, UR11, R11, 0x1, P1 ;  /* 0x0000000b250f7c11 */ /* 0x000fe400088f0c0b */
[----:B-1----:R-:W-:Y:S01]  /*1ba0*/  IADD3.X R37, RZ, R29, RZ, P2, !PT ;  /* 0x0000001dff257210 */ /* 0x002fe200017fe4ff */
[----:B------:R-:W-:Y:S01]  /*1bb0*/  FFMA.FTZ R7, R112, R112, R7 ;  /* 0x0000007070077223 */ /* 0x000fe20000010007 */
[----:B------:R-:W-:Y:S01]  /*1bc0*/  LEA R10, P1, R36, UR10, 0x1 ;  /* 0x0000000a240a7c11 */ /* 0x000fe2000f8208ff */
[----:B------:R0:W-:Y:S01]  /*1bd0*/  STL [R1+0x214], R11 ;  /* 0x0002140b01007387 */ /* 0x0001e20000100800 */
[----:B------:R-:W-:-:S03]  /*1be0*/  FADD.FTZ R40, R40, R44 ;  /* 0x0000002c28287221 */ /* 0x000fc60000010000 */
[----:B------:R-:W-:Y:S04]  /*1bf0*/  STL [R1+0x118], R36 ;  /* 0x0001182401007387 */ /* 0x000fe80000100800 */
[----:B------:R1:W-:Y:S01]  /*1c00*/  STL [R1+0x20c], R37 ;  /* 0x00020c2501007387 */ /* 0x0003e20000100800 */
[----:B0-----:R-:W-:Y:S01]  /*1c10*/  LEA.HI.X R11, R36, UR11, R37, 0x1, P1 ;  /* 0x0000000b240b7c11 */ /* 0x001fe200088f0c25 */
[----:B------:R-:W-:Y:S01]  /*1c20*/  FADD.FTZ R40, R40, R112 ;  /* 0x0000007028287221 */ /* 0x000fe20000010000 */
[C---:B------:R-:W-:Y:S01]  /*1c30*/  IADD3 R6, R32.reuse, 0xca80, RZ ;  /* 0x0000ca8020067810 */ /* 0x040fe20007ffe0ff */
[----:B------:R-:W5:Y:S01]  /*1c40*/  LDG.E.64.CONSTANT R14, desc[UR6][R14.64] ;  /* 0x000000060e0e7981 */ /* 0x000f62000c1e9b00 */
[----:B-1----:R-:W-:Y:S01]  /*1c50*/  FFMA.FTZ R37, R111, R111, R7 ;  /* 0x0000006f6f257223 */ /* 0x002fe20000010007 */
[----:B------:R-:W-:Y:S01]  /*1c60*/  HADD2.F32 R44, -RZ, R3.H1_H1 ;  /* 0x30000003ff2c7230 */ /* 0x000fe20000004100 */
[----:B------:R-:W-:Y:S01]  /*1c70*/  IADD3 R2, R32, 0xd200, RZ ;  /* 0x0000d20020027810 */ /* 0x000fe20007ffe0ff */
[----:B------:R-:W5:Y:S01]  /*1c80*/  LDG.E.64.CONSTANT R10, desc[UR6][R10.64] ;  /* 0x000000060a0a7981 */ /* 0x000f62000c1e9b00 */
        /* <DEDUP_REMOVED lines=9> */
[----:B------:R-:W-:Y:S01]  /*1d20*/  IADD3 R36, P1, R6, R28, RZ ;  /* 0x0000001c06247210 */ /* 0x000fe20007f3e0ff */
[----:B------:R-:W-:Y:S02]  /*1d30*/  FADD.FTZ R40, R40, R108 ;  /* 0x0000006c28287221 */ /* 0x000fe40000010000 */
[----:B------:R-:W-:Y:S01]  /*1d40*/  FFMA.FTZ R37, R33, R33, R37 ;  /* 0x0000002121257223 */ /* 0x000fe20000010025 */
[----:B------:R-:W-:Y:S01]  /*1d50*/  IADD3.X R3, RZ, R29, RZ, P1, !PT ;  /* 0x0000001dff037210 */ /* 0x000fe20000ffe4ff */
[----:B------:R-:W-:Y:S01]  /*1d60*/  FADD.FTZ R40, R40, R107 ;  /* 0x0000006b28287221 */ /* 0x000fe20000010000 */
[----:B------:R-:W-:Y:S01]  /*1d70*/  LEA R6, P1, R36, UR10, 0x1 ;  /* 0x0000000a24067c11 */ /* 0x000fe2000f8208ff */
[----:B------:R-:W-:Y:S02]  /*1d80*/  FFMA.FTZ R37, R106, R106, R37 ;  /* 0x0000006a6a257223 */ /* 0x000fe40000010025 */
[----:B------:R-:W-:Y:S01]  /*1d90*/  FADD.FTZ R40, R40, R33 ;  /* 0x0000002128287221 */ /* 0x000fe20000010000 */
[----:B------:R-:W-:Y:S01]  /*1da0*/  LEA.HI.X R7, R36, UR11, R3, 0x1, P1 ;  /* 0x0000000b24077c11 */ /* 0x000fe200088f0c03 */
[----:B------:R-:W-:Y:S01]  /*1db0*/  FFMA.FTZ R37, R105, R105, R37 ;  /* 0x0000006969257223 */ /* 0x000fe20000010025 */
[----:B------:R-:W-:Y:S01]  /*1dc0*/  IADD3 R45, P1, R2, R28, RZ ;  /* 0x0000001c022d7210 */ /* 0x000fe20007f3e0ff */
[----:B------:R-:W-:Y:S01]  /*1dd0*/  FADD.FTZ R40, R40, R106 ;  /* 0x0000006a28287221 */ /* 0x000fe20000010000 */
[----:B------:R-:W-:Y:S01]  /*1de0*/  STL [R1+0x24], R44 ;  /* 0x0000242c01007387 */ /* 0x000fe20000100800 */
[----:B------:R-:W-:Y:S01]  /*1df0*/  FFMA.FTZ R37, R104, R104, R37 ;  /* 0x0000006868257223 */ /* 0x000fe20000010025 */
[----:B------:R-:W-:-:S02]  /*1e00*/  IADD3.X R48, RZ, R29, RZ, P1, !PT ;  /* 0x0000001dff307210 */ /* 0x000fc40000ffe4ff */
[----:B------:R0:W-:Y:S01]  /*1e10*/  STL [R1+0x11c], R36 ;  /* 0x00011c2401007387 */ /* 0x0001e20000100800 */
[----:B------:R-:W-:Y:S01]  /*1e20*/  LEA R2, P1, R45, UR10, 0x1 ;  /* 0x0000000a2d027c11 */ /* 0x000fe2000f8208ff */
[----:B------:R-:W-:Y:S01]  /*1e30*/  FADD.FTZ R40, R40, R105 ;  /* 0x0000006928287221 */ /* 0x000fe20000010000 */
[----:B------:R-:W-:Y:S01]  /*1e40*/  FFMA.FTZ R37, R41, R41, R37 ;  /* 0x0000002929257223 */ /* 0x000fe20000010025 */
[----:B------:R1:W-:Y:S01]  /*1e50*/  STL [R1+0x1f8], R3 ;  /* 0x0001f80301007387 */ /* 0x0003e20000100800 */
[----:B------:R-:W-:-:S03]  /*1e60*/  IADD3 R33, R32, 0xe100, RZ ;  /* 0x0000e10020217810 */ /* 0x000fc60007ffe0ff */
[----:B------:R-:W5:Y:S01]  /*1e70*/  LDG.E.64.CONSTANT R6, desc[UR6][R6.64] ;  /* 0x0000000606067981 */ /* 0x000f62000c1e9b00 */
[----:B0-----:R-:W-:-:S03]  /*1e80*/  IADD3 R36, R32, 0xd980, RZ ;  /* 0x0000d98020247810 */ /* 0x001fc60007ffe0ff */
[----:B------:R0:W-:Y:S01]  /*1e90*/  STL [R1+0x104], R45 ;  /* 0x0001042d01007387 */ /* 0x0001e20000100800 */
[----:B-1----:R-:W-:Y:S01]  /*1ea0*/  LEA.HI.X R3, R45, UR11, R48, 0x1, P1 ;  /* 0x0000000b2d037c11 */ /* 0x002fe200088f0c30 */
[----:B------:R-:W-:Y:S01]  /*1eb0*/  FADD.FTZ R40, R40, R104 ;  /* 0x0000006828287221 */ /* 0x000fe20000010000 */
[----:B------:R-:W-:Y:S01]  /*1ec0*/  FFMA.FTZ R37, R103, R103, R37 ;  /* 0x0000006767257223 */ /* 0x000fe20000010025 */
[----:B------:R1:W-:Y:S01]  /*1ed0*/  STL [R1+0x1ec], R48 ;  /* 0x0001ec3001007387 */ /* 0x0003e20000100800 */
[----:B0-----:R-:W-:Y:S01]  /*1ee0*/  IADD3 R45, P1, R36, R28, RZ ;  /* 0x0000001c242d7210 */ /* 0x001fe20007f3e0ff */
[----:B------:R-:W-:Y:S01]  /*1ef0*/  FADD.FTZ R36, R40, R41 ;  /* 0x0000002928247221 */ /* 0x000fe20000010000 */
[----:B------:R-:W-:Y:S01]  /*1f00*/  FFMA.FTZ R37, R102, R102, R37 ;  /* 0x0000006666257223 */ /* 0x000fe20000010025 */
[----:B------:R-:W-:Y:S01]  /*1f10*/  IADD3 R41, P2, R33, R28, RZ ;  /* 0x0000001c21297210 */ /* 0x000fe20007f5e0ff */
[----:B------:R-:W5:Y:S01]  /*1f20*/  LDG.E.64.CONSTANT R2, desc[UR6][R2.64] ;  /* 0x0000000602027981 */ /* 0x000f62000c1e9b00 */
[----:B-1----:R-:W-:-:S02]  /*1f30*/  IADD3.X R48, RZ, R29, RZ, P1, !PT ;  /* 0x0000001dff307210 */ /* 0x002fc40000ffe4ff */
[----:B------:R-:W-:Y:S01]  /*1f40*/  LEA R62, P1, R45, UR10, 0x1 ;  /* 0x0000000a2d3e7c11 */ /* 0x000fe2000f8208ff */
[----:B------:R-:W-:Y:S01]  /*1f50*/  FFMA.FTZ R33, R101, R101, R37 ;  /* 0x0000006565217223 */ /* 0x000fe20000010025 */
[----:B------:R-:W-:Y:S02]  /*1f60*/  IADD3.X R37, RZ, R29, RZ, P2, !PT ;  /* 0x0000001dff257210 */ /* 0x000fe400017fe4ff */
[----:B------:R-:W-:Y:S02]  /*1f70*/  LEA.HI.X R63, R45, UR11, R48, 0x1, P1 ;  /* 0x0000000b2d3f7c11 */ /* 0x000fe400088f0c30 */
[----:B------:R-:W-:-:S04]  /*1f80*/  LEA R64, P1, R41, UR10, 0x1 ;  /* 0x0000000a29407c11 */ /* 0x000fc8000f8208ff */
[----:B------:R-:W-:Y:S01]  /*1f90*/  LEA.HI.X R65, R41, UR11, R37, 0x1, P1 ;  /* 0x0000000b29417c11 */ /* 0x000fe200088f0c25 */
[----:B------:R-:W-:Y:S01]  /*1fa0*/  FADD.FTZ R36, R36, R103 ;  /* 0x0000006724247221 */ /* 0x000fe20000010000 */
[----:B------:R-:W-:Y:S01]  /*1fb0*/  IADD3 R32, R32, 0xe880, RZ ;  /* 0x0000e88020207810 */ /* 0x000fe20007ffe0ff */
[--C-:B------:R-:W-:Y:S02]  /*1fc0*/  HADD2.F32 R100, -RZ, R24.reuse.H0_H0 ;  /* 0x20000018ff647230 */ /* 0x100fe40000004100 */
[----:B------:R-:W-:Y:S01]  /*1fd0*/  FFMA.FTZ R33, R44, R44, R33 ;  /* 0x0000002c2c217223 */ /* 0x000fe20000010021 */
[----:B------:R-:W-:Y:S01]  /*1fe0*/  HADD2.F32 R99, -RZ, R24.H1_H1 ;  /* 0x30000018ff637230 */ /* 0x000fe20000004100 */
[----:B------:R-:W5:Y:S01]  /*1ff0*/  LDG.E.64.CONSTANT R64, desc[UR6][R64.64] ;  /* 0x0000000640407981 */ /* 0x000f62000c1e9b00 */
[----:B------:R-:W-:Y:S01]  /*2000*/  FADD.FTZ R36, R36, R102 ;  /* 0x0000006624247221 */ /* 0x000fe20000010000 */
[----:B------:R-:W-:Y:S02]  /*2010*/  IADD3 R32, P3, R32, R28, RZ ;  /* 0x0000001c20207210 */ /* 0x000fe40007f7e0ff */
[----:B------:R-:W5:Y:S01]  /*2020*/  LDG.E.64.CONSTANT R62, desc[UR6][R62.64] ;  /* 0x000000063e3e7981 */ /* 0x000f62000c1e9b00 */
[----:B------:R-:W-:Y:S01]  /*2030*/  FADD.FTZ R28, R36, R101 ;  /* 0x00000065241c7221 */ /* 0x000fe20000010000 */
[----:B------:R-:W-:-:S03]  /*2040*/  FFMA.FTZ R24, R100, R100, R33 ;  /* 0x0000006464187223 */ /* 0x000fc60000010021 */
[----:B------:R-:W-:Y:S01]  /*2050*/  FADD.FTZ R28, R28, R44 ;  /* 0x0000002c1c1c7221 */ /* 0x000fe20000010000 */
[--C-:B------:R-:W-:Y:S02]  /*2060*/  HADD2.F32 R98, -RZ, R25.reuse.H0_H0 ;  /* 0x20000019ff627230 */ /* 0x100fe40000004100 */
        /* <DEDUP_REMOVED lines=14> */
[----:B------:R-:W-:Y:S01]  /*2150*/  FFMA.FTZ R21, R96, R96, R24 ;  /* 0x0000006060157223 */ /* 0x000fe20000010018 */
[----:B------:R-:W-:Y:S02]  /*2160*/  IADD3.X R28, RZ, R29, RZ, P3, !PT ;  /* 0x0000001dff1c7210 */ /* 0x000fe40001ffe4ff */
[----:B------:R-:W-:Y:S01]  /*2170*/  FADD.FTZ R20, R20, R96 ;  /* 0x0000006014147221 */ /* 0x000fe20000010000 */
[----:B------:R-:W-:Y:S01]  /*2180*/  FFMA.FTZ R21, R95, R95, R21 ;  /* 0x0000005f5f157223 */ /* 0x000fe20000010015 */
[----:B------:R-:W-:Y:S01]  /*2190*/  LEA R66, P1, R32, UR10, 0x1 ;  /* 0x0000000a20427c11 */ /* 0x000fe2000f8208ff */
[----:B------:R-:W-:-:S02]  /*21a0*/  HADD2.F32 R93, -RZ, R16.H0_H0 ;  /* 0x20000010ff5d7230 */ /* 0x000fc40000004100 */
[----:B------:R-:W-:Y:S01]  /*21b0*/  FADD.FTZ R20, R20, R95 ;  /* 0x0000005f14147221 */ /* 0x000fe20000010000 */
[----:B------:R-:W-:Y:S01]  /*21c0*/  FFMA.FTZ R21, R94, R94, R21 ;  /* 0x0000005e5e157223 */ /* 0x000fe20000010015 */
[----:B------:R-:W-:Y:S01]  /*21d0*/  LEA.HI.X R67, R32, UR11, R28, 0x1, P1 ;  /* 0x0000000b20437c11 */ /* 0x000fe200088f0c1c */
[----:B------:R-:W-:Y:S02]  /*21e0*/  HADD2.F32 R92, -RZ, R16.H1_H1 ;  /* 0x30000010ff5c7230 */ /* 0x000fe40000004100 */
[----:B------:R-:W-:Y:S01]  /*21f0*/  FADD.FTZ R20, R20, R94 ;  /* 0x0000005e14147221 */ /* 0x000fe20000010000 */
[----:B------:R-:W-:Y:S01]  /*2200*/  FFMA.FTZ R16, R93, R93, R21 ;  /* 0x0000005d5d107223 */ /* 0x000fe20000010015 */
[--C-:B------:R-:W-:Y:S02]  /*2210*/  HADD2.F32 R91, -RZ, R17.reuse.H0_H0 ;  /* 0x20000011ff5b7230 */ /* 0x100fe40000004100 */
[----:B------:R-:W-:Y:S02]  /*2220*/  HADD2.F32 R90, -RZ, R17.H1_H1 ;  /* 0x30000011ff5a7230 */ /* 0x000fe40000004100 */
[----:B------:R-:W-:Y:S01]  /*2230*/  FADD.FTZ R20, R20, R93 ;  /* 0x0000005d14147221 */ /* 0x000fe20000010000 */
[----:B------:R-:W5:Y:S01]  /*2240*/  LDG.E.64.CONSTANT R66, desc[UR6][R66.64] ;  /* 0x0000000642427981 */ /* 0x000f62000c1e9b00 */
[----:B------:R-:W-:Y:S01]  /*2250*/  FFMA.FTZ R16, R92, R92, R16 ;  /* 0x0000005c5c107223 */ /* 0x000fe20000010010 */
[----:B------:R-:W-:-:S02]  /*2260*/  HADD2.F32 R89, -RZ, R12.H0_H0 ;  /* 0x2000000cff597230 */ /* 0x000fc40000004100 */
[----:B------:R-:W-:Y:S01]  /*2270*/  FADD.FTZ R17, R20, R92 ;  /* 0x0000005c14117221 */ /* 0x000fe20000010000 */
[----:B------:R-:W-:Y:S02]  /*2280*/  HADD2.F32 R88, -RZ, R12.H1_H1 ;  /* 0x3000000cff587230 */ /* 0x000fe40000004100 */
[----:B------:R-:W-:Y:S01]  /*2290*/  FFMA.FTZ R16, R91, R91, R16 ;  /* 0x0000005b5b107223 */ /* 0x000fe20000010010 */
[----:B------:R-:W-:Y:S01]  /*22a0*/  STL [R1+0x10c], R45 ;  /* 0x00010c2d01007387 */ /* 0x000fe20000100800 */
[----:B------:R-:W-:Y:S01]  /*22b0*/  FADD.FTZ R17, R17, R91 ;  /* 0x0000005b11117221 */ /* 0x000fe20000010000 */
[--C-:B------:R-:W-:Y:S02]  /*22c0*/  HADD2.F32 R87, -RZ, R13.reuse.H0_H0 ;  /* 0x2000000dff577230 */ /* 0x100fe40000004100 */
[----:B------:R-:W-:Y:S01]  /*22d0*/  FFMA.FTZ R16, R90, R90, R16 ;  /* 0x0000005a5a107223 */ /* 0x000fe20000010010 */
[----:B------:R-:W-:Y:S02]  /*22e0*/  HADD2.F32 R86, -RZ, R13.H1_H1 ;  /* 0x3000000dff567230 */ /* 0x000fe40000004100 */
[----:B------:R-:W-:Y:S01]  /*22f0*/  FADD.FTZ R57, R17, R90 ;  /* 0x0000005a11397221 */ /* 0x000fe20000010000 */
[----:B------:R-:W-:-:S02]  /*2300*/  HADD2.F32 R85, -RZ, R8.H0_H0 ;  /* 0x20000008ff557230 */ /* 0x000fc40000004100 */
[----:B------:R-:W-:Y:S01]  /*2310*/  FFMA.FTZ R12, R89, R89, R16 ;  /* 0x00000059590c7223 */ /* 0x000fe20000010010 */
[----:B------:R0:W-:Y:S01]  /*2320*/  STL [R1+0x1e4], R48 ;  /* 0x0001e43001007387 */ /* 0x0001e20000100800 */
[----:B------:R-:W-:Y:S01]  /*2330*/  FADD.FTZ R57, R57, R89 ;  /* 0x0000005939397221 */ /* 0x000fe20000010000 */
[----:B------:R-:W-:Y:S02]  /*2340*/  HADD2.F32 R84, -RZ, R8.H1_H1 ;  /* 0x30000008ff547230 */ /* 0x000fe40000004100 */
[----:B------:R-:W-:Y:S01]  /*2350*/  FFMA.FTZ R12, R88, R88, R12 ;  /* 0x00000058580c7223 */ /* 0x000fe2000001000c */
[----:B------:R1:W-:Y:S01]  /*2360*/  STL [R1+0xf8], R41 ;  /* 0x0000f82901007387 */ /* 0x0003e20000100800 */
[----:B------:R-:W-:Y:S01]  /*2370*/  FADD.FTZ R57, R57, R88 ;  /* 0x0000005839397221 */ /* 0x000fe20000010000 */
[----:B------:R-:W-:Y:S01]  /*2380*/  HADD2.F32 R83, -RZ, R9.H0_H0 ;  /* 0x20000009ff537230 */ /* 0x000fe20000004100 */
[----:B------:R-:W-:Y:S01]  /*2390*/  ULDC.64 UR10, c[0x0][0x220] ;  /* 0x00008800000a7ab9 */ /* 0x000fe20000000a00 */
[----:B------:R-:W-:Y:S01]  /*23a0*/  STL [R1+0x108], R32 ;  /* 0x0001082001007387 */ /* 0x000fe20000100800 */
[----:B------:R-:W-:-:S03]  /*23b0*/  FFMA.FTZ R12, R87, R87, R12 ;  /* 0x00000057570c7223 */ /* 0x000fc6000001000c */
[----:B------:R-:W-:Y:S01]  /*23c0*/  STL [R1+0x20], R36 ;  /* 0x0000202401007387 */ /* 0x000fe20000100800 */
[----:B------:R-:W-:-:S03]  /*23d0*/  FADD.FTZ R57, R57, R87 ;  /* 0x0000005739397221 */ /* 0x000fc60000010000 */
[----:B------:R4:W-:Y:S01]  /*23e0*/  STL [R1+0x1cc], R37 ;  /* 0x0001cc2501007387 */ /* 0x0009e20000100800 */
[----:B------:R-:W-:-:S03]  /*23f0*/  FFMA.FTZ R12, R86, R86, R12 ;  /* 0x00000056560c7223 */ /* 0x000fc6000001000c */
[----:B------:R5:W-:Y:S01]  /*2400*/  STL [R1+0x1c8], R28 ;  /* 0x0001c81c01007387 */ /* 0x000be20000100800 */
[----:B------:R-:W-:Y:S01]  /*2410*/  FADD.FTZ R57, R57, R86 ;  /* 0x0000005639397221 */ /* 0x000fe20000010000 */
[----:B------:R-:W-:-:S03]  /*2420*/  FFMA.FTZ R8, R85, R85, R12 ;  /* 0x0000005555087223 */ /* 0x000fc6000001000c */
        /* <DEDUP_REMOVED lines=11> */
[--C-:B------:R-:W-:Y:S02]  /*24e0*/  HADD2.F32 R79, -RZ, R5.reuse.H0_H0 ;  /* 0x20000005ff4f7230 */ /* 0x100fe40000004100 */
[----:B------:R-:W-:Y:S01]  /*24f0*/  FADD.FTZ R57, R57, R81 ;  /* 0x0000005139397221 */ /* 0x000fe20000010000 */
[----:B------:R-:W-:Y:S01]  /*2500*/  FFMA.FTZ R4, R80, R80, R4 ;  /* 0x0000005050047223 */ /* 0x000fe20000010004 */
[----:B------:R-:W-:Y:S02]  /*2510*/  HADD2.F32 R78, -RZ, R5.H1_H1 ;  /* 0x30000005ff4e7230 */ /* 0x000fe40000004100 */
[----:B------:R-:W-:Y:S01]  /*2520*/  FADD.FTZ R57, R57, R80 ;  /* 0x0000005039397221 */ /* 0x000fe20000010000 */
[----:B------:R-:W-:Y:S01]  /*2530*/  FFMA.FTZ R4, R79, R79, R4 ;  /* 0x0000004f4f047223 */ /* 0x000fe20000010004 */
[----:B------:R-:W-:-:S02]  /*2540*/  HADD2.F32 R54, -RZ, R50.H0_H0 ;  /* 0x20000032ff367230 */ /* 0x000fc40000004100 */
        /* <DEDUP_REMOVED lines=17> */
[----:B0-----:R-:W-:-:S02]  /*2660*/  HADD2.F32 R48, -RZ, R47.H0_H0 ;  /* 0x2000002fff307230 */ /* 0x001fc40000004100 */
[----:B------:R-:W-:Y:S01]  /*2670*/  FADD.FTZ R57, R57, R50 ;  /* 0x0000003239397221 */ /* 0x000fe20000010000 */
[----:B------:R-:W-:Y:S01]  /*2680*/  FFMA.FTZ R4, R49, R49, R4 ;  /* 0x0000003131047223 */ /* 0x000fe20000010004 */
[----:B------:R-:W-:Y:S02]  /*2690*/  HADD2.F32 R47, -RZ, R47.H1_H1 ;  /* 0x3000002fff2f7230 */ /* 0x000fe40000004100 */
[----:B------:R-:W-:Y:S01]  /*26a0*/  FADD.FTZ R57, R57, R49 ;  /* 0x0000003139397221 */ /* 0x000fe20000010000 */
[----:B------:R-:W-:Y:S01]  /*26b0*/  FFMA.FTZ R4, R48, R48, R4 ;  /* 0x0000003030047223 */ /* 0x000fe20000010004 */
[--C-:B--2---:R-:W-:Y:S02]  /*26c0*/  HADD2.F32 R46, -RZ, R42.reuse.H0_H0 ;  /* 0x2000002aff2e7230 */ /* 0x104fe40000004100 */
        /* <DEDUP_REMOVED lines=11> */
[----:B---3--:R-:W-:-:S02]  /*2780*/  HADD2.F32 R42, -RZ, R38.H0_H0 ;  /* 0x20000026ff2a7230 */ /* 0x008fc40000004100 */
[----:B------:R-:W-:Y:S01]  /*2790*/  FADD.FTZ R57, R57, R44 ;  /* 0x0000002c39397221 */ /* 0x000fe20000010000 */
[----:B------:R-:W-:Y:S01]  /*27a0*/  FFMA.FTZ R4, R43, R43, R4 ;  /* 0x0000002b2b047223 */ /* 0x000fe20000010004 */
[----:B-1----:R-:W-:Y:S02]  /*27b0*/  HADD2.F32 R41, -RZ, R38.H1_H1 ;  /* 0x30000026ff297230 */ /* 0x002fe40000004100 */
        /* <DEDUP_REMOVED lines=8> */
[--C-:B----4-:R-:W-:Y:S02]  /*2840*/  HADD2.F32 R38, -RZ, R34.reuse.H0_H0 ;  /* 0x20000022ff267230 */ /* 0x110fe40000004100 */
        /* <DEDUP_REMOVED lines=11> */
[--C-:B-----5:R-:W-:Y:S02]  /*2900*/  HADD2.F32 R69, -RZ, R64.reuse.H0_H0 ;  /* 0x20000040ff457230 */ /* 0x120fe40000004100 */
[----:B------:R-:W-:Y:S02]  /*2910*/  HADD2.F32 R72, -RZ, R64.H1_H1 ;  /* 0x30000040ff487230 */ /* 0x000fe40000004100 */
[----:B------:R-:W2:Y:S01]  /*2920*/  LDL R64, [R1+0x288] ;  /* 0x0002880001407983 */ /* 0x000ea20000100800 */
[----:B------:R-:W-:Y:S01]  /*2930*/  FADD.FTZ R57, R57, R36 ;  /* 0x0000002439397221 */ /* 0x000fe20000010000 */
[----:B------:R-:W-:-:S02]  /*2940*/  HADD2.F32 R34, -RZ, R30.H0_H0 ;  /* 0x2000001eff227230 */ /* 0x000fc40000004100 */
[----:B------:R-:W-:Y:S01]  /*2950*/  FFMA.FTZ R4, R35, R35, R4 ;  /* 0x0000002323047223 */ /* 0x000fe20000010004 */
[----:B------:R-:W-:Y:S02]  /*2960*/  HADD2.F32 R33, -RZ, R30.H1_H1 ;  /* 0x3000001eff217230 */ /* 0x000fe40000004100 */
        /* <DEDUP_REMOVED lines=105> */
[----:B------:R-:W0:Y:S02]  /*3000*/  S2R R125, SR_TID.X ;  /* 0x00000000007d7919 */ /* 0x000e240000002100 */
        /* <DEDUP_REMOVED lines=22> */
[----:B0-----:R-:W-:Y:S02]  /*3170*/  ISETP.GT.U32.AND P1, PT, R125, 0x1f, PT ;  /* 0x0000001f7d00780c */ /* 0x001fe40003f24070 */
[----:B------:R-:W-:Y:S01]  /*3180*/  FFMA.FTZ R63, R77, R77, R62 ;  /* 0x0000004d4d3f7223 */ /* 0x000fe2000001003e */
[----:B------:R-:W-:Y:S01]  /*3190*/  FADD.FTZ R62, R61, R77 ;  /* 0x0000004d3d3e7221 */ /* 0x000fe20000010000 */
[----:B------:R-:W-:Y:S01]  /*31a0*/  SHF.L.U32 R61, R60, 0x1, RZ ;  /* 0x000000013c3d7819 */ /* 0x000fe200000006ff */
[----:B------:R-:W-:Y:S01]  /*31b0*/  BSSY B0, `(.L_x_3156) ;  /* 0x0000048000007945 */ /* 0x000fe20003800000 */
[----:B------:R-:W-:Y:S02]  /*31c0*/  LOP3.LUT P2, RZ, R125, 0xffffffe1, RZ, 0xc0, !PT ;  /* 0xffffffe17dff7812 */ /* 0x000fe4000784c0ff */
[----:B------:R-:W-:Y:S01]  /*31d0*/  MOV R125, RZ ;  /* 0x000000ff007d7202 */ /* 0x000fe20000000f00 */
[----:B--2---:R0:W-:Y:S02]  /*31e0*/  STS.64 [R64], R62 ;  /* 0x0000003e40007388 */ /* 0x0041e40000000a00 */
[----:B0-----:R-:W-:Y:S01]  /*31f0*/  SHF.R.U32.HI R64, RZ, 0x1f, R60 ;  /* 0x0000001fff407819 */ /* 0x001fe2000001163c */
[----:B------:R-:W-:Y:S01]  /*3200*/  BAR.SYNC.DEFER_BLOCKING 0x0 ;  /* 0x0000000000007b1d */ /* 0x000fe20000010000 */
[----:B------:R-:W-:-:S02]  /*3210*/  IADD3 R62, P3, R61, UR10, RZ ;  /* 0x0000000a3d3e7c10 */ /* 0x000fc4000ff7e0ff */
[----:B------:R-:W-:Y:S02]  /*3220*/  IADD3 R60, P4, R61, UR12, RZ ;  /* 0x0000000c3d3c7c10 */ /* 0x000fe4000ff9e0ff */
[C---:B------:R-:W-:Y:S02]  /*3230*/  IADD3.X R63, R64.reuse, UR11, RZ, P3, !PT ;  /* 0x0000000b403f7c10 */ /* 0x040fe40009ffe4ff */
[----:B------:R-:W-:Y:S02]  /*3240*/  IADD3.X R61, R64, UR13, RZ, P4, !PT ;  /* 0x0000000d403d7c10 */ /* 0x000fe4000a7fe4ff */
[----:B------:R-:W-:Y:S01]  /*3250*/  MOV R64, RZ ;  /* 0x000000ff00407202 */ /* 0x000fe20000000f00 */
[----:B------:R-:W-:Y:S06]  /*3260*/  @P1 BRA `(.L_x_3157) ;  /* 0x0000000000f01947 */ /* 0x000fec0003800000 */
        /* <DEDUP_REMOVED lines=60> */
.L_x_3157:
[----:B------:R-:W-:Y:S05]  /*3630*/  BSYNC B0 ;  /* 0x0000000000007941 */ /* 0x000fea0003800000 */
.L_x_3156:
[----:B------:R-:W2:Y:S04]  /*3640*/  LDL R67, [R1+0x284] ;  /* 0x0002840001437983 */ /* 0x000ea80000100800 */
[----:B------:R0:W-:Y:S04]  /*3650*/  STL.64 [R1+0x298], R4 ;  /* 0x0002980401007387 */ /* 0x0001e80000100a00 */
[----:B------:R1:W-:Y:S01]  /*3660*/  STL [R1+0x290], R2 ;  /* 0x0002900201007387 */ /* 0x0003e20000100800 */
[----:B------:R-:W3:Y:S03]  /*3670*/  @!P2 LDC R65, c[0x0][0x10] ;  /* 0x00000400ff41ab82 */ /* 0x000ee60000000800 */
[----:B------:R-:W4:Y:S05]  /*3680*/  SHFL.BFLY PT, R66, R64, 0x1, 0x1f ;  /* 0x0c201f0040427f89 */ /* 0x000f2a00000e0000 */
[----:B0-----:R-:W0:Y:S01]  /*3690*/  @!P2 LDC.64 R4, c[0x0][0x248] ;  /* 0x00009200ff04ab82 */ /* 0x001e220000000a00 */
[----:B-1----:R-:W3:Y:S04]  /*36a0*/  LDL R2, [R1+0x1a4] ;  /* 0x0001a40001027983 */ /* 0x002ee80000100800 */
[----:B------:R1:W-:Y:S02]  /*36b0*/  STL [R1+0x28c], R0 ;  /* 0x00028c0001007387 */ /* 0x0003e40000100800 */
[----:B-1----:R-:W1:Y:S01]  /*36c0*/  S2R R0, SR_TID.X ;  /* 0x0000000000007919 */ /* 0x002e620000002100 */
[----:B----4-:R-:W-:Y:S01]  /*36d0*/  FADD.FTZ R64, R66, R64 ;  /* 0x0000004042407221 */ /* 0x010fe20000010000 */
[----:B-1----:R-:W-:-:S13]  /*36e0*/  ISETP.GT.U32.AND P1, PT, R0, 0xff, PT ;  /* 0x000000ff0000780c */ /* 0x002fda0003f24070 */
[----:B------:R-:W1:Y:S01]  /*36f0*/  @!P1 LDC R0, c[0x0][0x10] ;  /* 0x00000400ff009b82 */ /* 0x000e620000000800 */
[----:B---3--:R-:W-:-:S05]  /*3700*/  @!P2 IMAD R65, R65, R2, UR8 ;  /* 0x000000084141ae24 */ /* 0x008fca000f8e0202 */
[----:B--2---:R-:W-:Y:S02]  /*3710*/  @!P2 LEA R66, R65, R67, 0x8 ;  /* 0x000000434142a211 */ /* 0x004fe400078e40ff */
[----:B------:R-:W2:Y:S02]  /*3720*/  SHFL.BFLY PT, R65, R125, 0x1, 0x1f ;  /* 0x0c201f007d417f89 */ /* 0x000ea400000e0000 */
[----:B------:R-:W-:-:S05]  /*3730*/  @!P2 SHF.L.U32 R66, R66, 0x1, RZ ;  /* 0x000000014242a819 */ /* 0x000fca00000006ff */
[----:B0-----:R-:W-:Y:S02]  /*3740*/  @!P2 IMAD.WIDE.U32 R66, R66, 0x4, R4 ;  /* 0x000000044242a825 */ /* 0x001fe400078e0004 */
[----:B------:R0:W5:Y:S02]  /*3750*/  LDL.LU.64 R4, [R1+0x298] ;  /* 0x0002980001047983 */ /* 0x0001640000300a00 */
[----:B--2---:R-:W-:Y:S02]  /*3760*/  FADD.FTZ R65, R65, R125 ;  /* 0x0000007d41417221 */ /* 0x004fe40000010000 */
[----:B------:R-:W2:Y:S03]  /*3770*/  S2R R125, SR_TID.X ;  /* 0x00000000007d7919 */ /* 0x000ea60000002100 */
[----:B------:R1:W-:Y:S02]  /*3780*/  @!P2 STG.E.64 desc[UR6][R66.64], R64 ;  /* 0x000000404200a986 */ /* 0x0003e4000c101b06 */
[----:B-1----:R-:W-:Y:S01]  /*3790*/  @!P1 IMAD R64, R0, R2, UR8 ;  /* 0x0000000800409e24 */ /* 0x002fe2000f8e0202 */
[----:B------:R-:W1:Y:S01]  /*37a0*/  @!P1 LDC.64 R66, c[0x0][0x248] ;  /* 0x00009200ff429b82 */ /* 0x000e620000000a00 */
[----:B------:R0:W5:Y:S04]  /*37b0*/  LDL.LU R2, [R1+0x290] ;  /* 0x0002900001027983 */ /* 0x0001680000300800 */
[----:B------:R0:W5:Y:S01]  /*37c0*/  LDL.LU R0, [R1+0x28c] ;  /* 0x00028c0001007983 */ /* 0x0001620000300800 */
[----:B--2---:R-:W-:-:S02]  /*37d0*/  @!P1 LOP3.LUT R65, R125, 0x7ffffff0, RZ, 0xc0, !PT ;  /* 0x7ffffff07d419812 */ /* 0x004fc400078ec0ff */
[----:B------:R-:W-:Y:S01]  /*37e0*/  BAR.SYNC.DEFER_BLOCKING 0x0 ;  /* 0x0000000000007b1d */ /* 0x000fe20000010000 */
[C---:B------:R-:W-:Y:S02]  /*37f0*/  ISETP.NE.AND P2, PT, R125.reuse, RZ, PT ;  /* 0x000000ff7d00720c */ /* 0x040fe40003f45270 */
[----:B------:R-:W-:Y:S02]  /*3800*/  @!P1 LEA R64, R64, R65, 0x8 ;  /* 0x0000004140409211 */ /* 0x000fe400078e40ff */
[----:B------:R-:W-:-:S04]  /*3810*/  @!P1 LOP3.LUT R65, R125, 0xf, RZ, 0xc0, !PT ;  /* 0x0000000f7d419812 */ /* 0x000fc800078ec0ff */
[----:B------:R-:W-:-:S04]  /*3820*/  @!P1 IADD3 R64, R64, R65, RZ ;  /* 0x0000004140409210 */ /* 0x000fc80007ffe0ff */
        /* <DEDUP_REMOVED lines=21> */
.L_x_3159:
[----:B------:R-:W2:Y:S04]  /*3980*/  LD.E.STRONG.GPU R67, desc[UR6][R58.64] ;  /* 0x000000063a437980 */ /* 0x000ea8000c10f900 */
[----:B--2---:R-:W-:Y:S01]  /*3990*/  CCTL.IVALL ;  /* 0x00000000ff00798f */ /* 0x004fe20002000000 */
[----:B------:R-:W-:Y:S05]  /*39a0*/  YIELD ;  /* 0x0000000000007946 */ /* 0x000fea0003800000 */
[----:B------:R-:W-:-:S04]  /*39b0*/  LOP3.LUT R67, R67, R66, RZ, 0x3c, !PT ;  /* 0x0000004243437212 */ /* 0x000fc800078e3cff */
[----:B------:R-:W-:-:S13]  /*39c0*/  ISETP.GT.AND P2, PT, R67, -0x1, PT ;  /* 0xffffffff4300780c */ /* 0x000fda0003f44270 */
[----:B------:R-:W-:Y:S05]  /*39d0*/  @P2 BRA `(.L_x_3159) ;  /* 0xfffffffc00e82947 */ /* 0x000fea000383ffff */
.L_x_3158:
[----:B------:R-:W-:Y:S05]  /*39e0*/  WARPSYNC.ALL ;  /* 0x0000000000007948 */ /* 0x000fea0003800000 */
[----:B------:R-:W-:Y:S06]  /*39f0*/  BAR.SYNC.DEFER_BLOCKING 0x0 ;  /* 0x0000000000007b1d */ /* 0x000fec0000010000 */
[----:B------:R-:W5:Y:S04]  /*3a00*/  LDG.E.64.CONSTANT R62, desc[UR6][R62.64] ;  /* 0x000000063e3e7981 */ /* 0x000f68000c1e9b00 */
[----:B------:R-:W5:Y:S04]  /*3a10*/  LDG.E.64.CONSTANT R60, desc[UR6][R60.64] ;  /* 0x000000063c3c7981 */ /* 0x000f68000c1e9b00 */
[----:B------:R-:W2:Y:S01]  /*3a20*/  @!P1 LDG.E.64 R64, desc[UR6][R64.64] ;  /* 0x0000000640409981 */ /* 0x000ea2000c1e1b00 */
[----:B------:R-:W-:Y:S01]  /*3a30*/  HFMA2.MMA R66, -RZ, RZ, 0, 0 ;  /* 0x00000000ff427435 */ /* 0x000fe200000001ff */
[----:B------:R-:W0:Y:S01]  /*3a40*/  S2R R125, SR_TID.X ;  /* 0x00000000007d7919 */ /* 0x000e220000002100 */
[----:B------:R-:W-:Y:S04]  /*3a50*/  BSSY B0, `(.L_x_3160) ;  /* 0x0000029000007945 */ /* 0x000fe80003800000 */
        /* <DEDUP_REMOVED lines=17> */
[----:B0-----:R-:W-:Y:S01]  /*3b70*/  LOP3.LUT P1, RZ, R125, 0xffffff0f, RZ, 0xc0, !PT ;  /* 0xffffff0f7dff7812 */ /* 0x001fe2000782c0ff */
[----:B-1----:R-:W-:-:S12]  /*3b80*/  FADD.FTZ R64, R66, R64 ;  /* 0x0000004042407221 */ /* 0x002fd80000010000 */
[----:B------:R-:W-:Y:S01]  /*3b90*/  @!P1 FMUL.FTZ R64, R64, 1.6276042515528388321e-05 ;  /* 0x3788888940409820 */ /* 0x000fe20000410000 */
[----:B--2---:R-:W-:-:S03]  /*3ba0*/  FADD.FTZ R67, R65, R67 ;  /* 0x0000004341437221 */ /* 0x004fc60000010000 */
[----:B------:R-:W-:Y:S01]  /*3bb0*/  @!P1 FMUL.FTZ R65, R64, R64 ;  /* 0x0000004040419220 */ /* 0x000fe20000410000 */
[----:B------:R-:W-:-:S03]  /*3bc0*/  @!P1 SHF.R.U32.HI R66, RZ, 0x1, R125 ;  /* 0x00000001ff429819 */ /* 0x000fc6000001167d */
[----:B------:R-:W-:Y:S01]  /*3bd0*/  @!P1 FFMA.FTZ R65, R67, 1.6276042515528388321e-05, -R65 ;  /* 0x3788888943419823 */ /* 0x000fe20000010841 */
[----:B------:R-:W-:-:S04]  /*3be0*/  @!P1 LOP3.LUT R66, R66, 0x7ffffff8, RZ, 0xc0, !PT ;  /* 0x7ffffff842429812 */ /* 0x000fc800078ec0ff */
[----:B------:R-:W-:-:S05]  /*3bf0*/  @!P1 FMNMX.FTZ R65, RZ, R65, !PT ;  /* 0x00000041ff419209 */ /* 0x000fca0007810000 */
[----:B------:R0:W-:Y:S01]  /*3c00*/  @!P1 STS.64 [R66+UR4], R64 ;  /* 0x0000004042009988 */ /* 0x0001e20008000a04 */
[----:B------:R-:W-:Y:S06]  /*3c10*/  BAR.SYNC.DEFER_BLOCKING 0x0 ;  /* 0x0000000000007b1d */ /* 0x000fec0000010000 */
[----:B------:R-:W-:Y:S05]  /*3c20*/  @P0 BRA `(.L_x_3161) ;  /* 0x00000000002c0947 */ /* 0x000fea0003800000 */
[----:B0-----:R-:W2:Y:S01]  /*3c30*/  LDL R66, [R1+0x140] ;  /* 0x0001400001427983 */ /* 0x001ea20000100800 */
[----:B------:R-:W0:Y:S01]  /*3c40*/  S2R R67, SR_TID.X ;  /* 0x0000000000437919 */ /* 0x000e220000002100 */
[----:B------:R-:W-:Y:S01]  /*3c50*/  LEA R65, P1, R56, R125, 0x4 ;  /* 0x0000007d38417211 */ /* 0x000fe200078220ff */
[----:B------:R-:W-:Y:S01]  /*3c60*/  ULDC.64 UR10, c[0x0][0x240] ;  /* 0x00009000000a7ab9 */ /* 0x000fe20000000a00 */
[----:B0-----:R-:W-:-:S04]  /*3c70*/  SHF.R.S32.HI R67, RZ, 0x1f, R67 ;  /* 0x0000001fff437819 */ /* 0x001fc80000011443 */
[----:B--2---:R-:W-:Y:S02]  /*3c80*/  LEA.HI.X R66, R56, R67, R66, 0x4, P1 ;  /* 0x0000004338427211 */ /* 0x004fe400008f2442 */
[----:B------:R-:W-:-:S04]  /*3c90*/  LEA R64, P1, R65, UR10, 0x3 ;  /* 0x0000000a41407c11 */ /* 0x000fc8000f8218ff */
[----:B------:R-:W-:Y:S02]  /*3ca0*/  LEA.HI.X R65, R65, UR11, R66, 0x3, P1 ;  /* 0x0000000b41417c11 */ /* 0x000fe400088f1c42 */
[----:B------:R-:W-:-:S06]  /*3cb0*/  LEA R66, R125, UR4, 0x3 ;  /* 0x000000047d427c11 */ /* 0x000fcc000f8e18ff */
[----:B------:R-:W0:Y:S04]  /*3cc0*/  LDS.64 R66, [R66] ;  /* 0x0000000042427984 */ /* 0x000e280000000a00 */
[----:B0-----:R1:W-:Y:S02]  /*3cd0*/  STG.E.64 desc[UR6][R64.64], R66 ;  /* 0x0000004240007986 */ /* 0x0013e4000c101b06 */
.L_x_3161:
[----:B------:R-:W-:Y:S05]  /*3ce0*/  BSYNC B0 ;  /* 0x0000000000007941 */ /* 0x000fea0003800000 */
.L_x_3160:
[----:B01----:R-:W2:Y:S01]  /*3cf0*/  LDL R64, [R1+0x280] ;  /* 0x0002800001407983 */ /* 0x003ea20000100800 */
[----:B------:R-:W-:Y:S01]  /*3d00*/  ULDC UR5, c[0x0][0x230] ;  /* 0x00008c0000057ab9 */ /* 0x000fe20000000800 */
[----:B------:R-:W-:Y:S02]  /*3d10*/  ULDC.64 UR10, c[0x0][0x210] ;  /* 0x00008400000a7ab9 */ /* 0x000fe40000000a00 */
[----:B------:R-:W3:Y:S01]  /*3d20*/  LDL.LU R125, [R1+0x1c] ;  /* 0x00001c00017d7983 */ /* 0x000ee20000300800 */
[----:B------:R-:W-:-:S03]  /*3d30*/  LEA R66, P1, R55, UR10, 0x1 ;  /* 0x0000000a37427c11 */ /* 0x000fc6000f8208ff */
[----:B------:R-:W-:Y:S04]  /*3d40*/  STL [R1+0x294], R56 ;  /* 0x0002943801007387 */ /* 0x000fe80000100800 */
[----:B------:R-:W-:Y:S04]  /*3d50*/  STL [R1+0x290], R59 ;  /* 0x0002903b01007387 */ /* 0x000fe80000100800 */
[----:B------:R0:W-:Y:S04]  /*3d60*/  STL [R1+0x28c], R58 ;  /* 0x00028c3a01007387 */ /* 0x0001e80000100800 */
[----:B0-----:R-:W4:Y:S04]  /*3d70*/  LDL.LU R58, [R1+0x10] ;  /* 0x00001000013a7983 */ /* 0x001f280000300800 */
[----:B--2---:R-:W0:Y:S01]  /*3d80*/  LDS.64 R64, [R64+UR4] ;  /* 0x0000000440407984 */ /* 0x004e220008000a00 */
[----:B---3--:R-:W-:Y:S01]  /*3d90*/  LEA.HI.X R67, R55, UR11, R125, 0x1, P1 ;  /* 0x0000000b37437c11 */ /* 0x008fe200088f0c7d */
[----:B-----5:R-:W-:-:S02]  /*3da0*/  HADD2.F32 R55, -RZ, R62.H0_H0 ;  /* 0x2000003eff377230 */ /* 0x020fc40000004100 */
[----:B------:R-:W-:Y:S02]  /*3db0*/  HADD2.F32 R62, -RZ, R62.H1_H1 ;  /* 0x3000003eff3e7230 */ /* 0x000fe40000004100 */
[----:B0-----:R-:W-:Y:S01]  /*3dc0*/  FADD.FTZ R65, R65, UR5 ;  /* 0x0000000541417e21 */ /* 0x001fe20008010000 */
[--C-:B------:R-:W-:Y:S01]  /*3dd0*/  FADD.FTZ R0, R0, -R64.reuse ;  /* 0x8000004000007221 */ /* 0x100fe20000010000 */
[--C-:B------:R-:W-:Y:S01]  /*3de0*/  FADD.FTZ R124, R124, -R64.reuse ;  /* 0x800000407c7c7221 */ /* 0x100fe20000010000 */
[----:B------:R-:W-:-:S03]  /*3df0*/  FADD.FTZ R123, R123, -R64 ;  /* 0x800000407b7b7221 */ /* 0x000fc60000010000 */
[----:B------:R-:W0:Y:S02]  /*3e00*/  MUFU.RSQ R65, R65 ;  /* 0x0000004100417308 */ /* 0x000e240000001400 */
[----:B0-----:R-:W-:Y:S01]  /*3e10*/  FMUL.FTZ R125, R0, R65 ;  /* 0x00000041007d7220 */ /* 0x001fe20000410000 */
[--C-:B------:R-:W-:Y:S02]  /*3e20*/  HADD2.F32 R0, -RZ, R60.reuse.H0_H0 ;  /* 0x2000003cff007230 */ /* 0x100fe40000004100 */
[----:B------:R-:W-:Y:S01]  /*3e30*/  FMUL.FTZ R124, R65, R124 ;  /* 0x0000007c417c7220 */ /* 0x000fe20000410000 */
[----:B------:R-:W-:Y:S02]  /*3e40*/  HADD2.F32 R60, -RZ, R60.H1_H1 ;  /* 0x3000003cff3c7230 */ /* 0x000fe40000004100 */
[----:B------:R-:W-:-:S03]  /*3e50*/  FFMA.FTZ R125, R125, R55, R0 ;  /* 0x000000377d7d7223 */ /* 0x000fc60000010000 */
[----:B------:R-:W-:Y:S01]  /*3e60*/  FFMA.FTZ R124, R124, R62, R60 ;  /* 0x0000003e7c7c7223 */ /* 0x000fe2000001003c */
        /* <DEDUP_REMOVED lines=10> */
[----:B------:R-:W-:-:S04]  /*3f10*/  F2FP.F16.F32.PACK_AB R124, R124, R125 ;  /* 0x0000007d7c7c723e */ /* 0x000fc800000000ff */
[C---:B------:R-:W-:Y:S02]  /*3f20*/  PRMT R125, R124.reuse, 0x7610, R125 ;  /* 0x000076107c7d7816 */ /* 0x040fe4000000007d */
[----:B------:R-:W-:-:S03]  /*3f30*/  PRMT R124, R124, 0x7632, R124 ;  /* 0x000076327c7c7816 */ /* 0x000fc6000000007c */
[----:B------:R0:W-:Y:S04]  /*3f40*/  STG.E.U16 desc[UR6][R66.64], R125 ;  /* 0x0000007d42007986 */ /* 0x0001e8000c101506 */
[----:B------:R1:W-:Y:S01]  /*3f50*/  STG.E.U16 desc[UR6][R66.64+0x2], R124 ;  /* 0x0000027c42007986 */ /* 0x0003e2000c101506 */
[----:B0-----:R-:W-:Y:S01]  /*3f60*/  FMUL.FTZ R125, R65, R123 ;  /* 0x0000007b417d7220 */ /* 0x001fe20000410000 */
[----:B------:R-:W-:Y:S02]  /*3f70*/  HADD2.F32 R123, -RZ, R61.H0_H0 ;  /* 0x2000003dff7b7230 */ /* 0x000fe40000004100 */
[----:B-1----:R-:W-:-:S05]  /*3f80*/  HADD2.F32 R124, -RZ, R63.H0_H0 ;  /* 0x2000003fff7c7230 */ /* 0x002fca0000004100 */
[----:B------:R-:W-:-:S04]  /*3f90*/  FFMA.FTZ R125, R125, R124, R123 ;  /* 0x0000007c7d7d7223 */ /* 0x000fc8000001007b */
[----:B------:R-:W-:-:S06]  /*3fa0*/  FMUL.FTZ R56, R125, -1.4426950216293334961 ;  /* 0xbfb8aa3b7d387820 */ /* 0x000fcc0000410000 */
[----:B------:R-:W0:Y:S02]  /*3fb0*/  MUFU.EX2 R56, R56 ;  /* 0x0000003800387308 */ /* 0x000e240000000800 */
[----:B0-----:R-:W-:-:S06]  /*3fc0*/  FADD.FTZ R56, R56, 1 ;  /* 0x3f80000038387421 */ /* 0x001fcc0000010000 */
[----:B------:R0:W1:Y:S02]  /*3fd0*/  MUFU.RCP R59, R56 ;  /* 0x00000038003b7308 */ /* 0x0000640000001000 */
[----:B0-----:R-:W2:Y:S01]  /*3fe0*/  LDL.LU R56, [R1+0x8] ;  /* 0x0000080001387983 */ /* 0x001ea20000300800 */
[----:B------:R-:W-:Y:S01]  /*3ff0*/  FADD.FTZ R122, R122, -R64 ;  /* 0x800000407a7a7221 */ /* 0x000fe20000010000 */
[----:B------:R-:W-:Y:S02]  /*4000*/  HADD2.F32 R63, -RZ, R63.H1_H1 ;  /* 0x3000003fff3f7230 */ /* 0x000fe40000004100 */
[----:B------:R-:W-:Y:S02]  /*4010*/  HADD2.F32 R61, -RZ, R61.H1_H1 ;  /* 0x3000003dff3d7230 */ /* 0x000fe40000004100 */
[----:B------:R-:W-:-:S04]  /*4020*/  FMUL.FTZ R122, R65, R122 ;  /* 0x0000007a417a7220 */ /* 0x000fc80000410000 */
[----:B------:R-:W-:Y:S01]  /*4030*/  FFMA.FTZ R122, R122, R63, R61 ;  /* 0x0000003f7a7a7223 */ /* 0x000fe2000001003d */
[----:B-1----:R-:W-:-:S03]  /*4040*/  FMUL.FTZ R125, R125, R59 ;  /* 0x0000003b7d7d7220 */ /* 0x002fc60000410000 */
        /* <DEDUP_REMOVED lines=8> */
[----:B------:R-:W-:Y:S04]  /*40d0*/  STG.E.U16 desc[UR6][R66.64+0x4], R125 ;  /* 0x0000047d42007986 */ /* 0x000fe8000c101506 */
[----:B------:R4:W-:Y:S01]  /*40e0*/  STG.E.U16 desc[UR6][R66.64+0x6], R122 ;  /* 0x0000067a42007986 */ /* 0x0009e2000c101506 */
[--C-:B------:R-:W-:Y:S01]  /*40f0*/  FADD.FTZ R121, R121, -R64.reuse ;  /* 0x8000004079797221 */ /* 0x100fe20000010000 */
[--C-:B------:R-:W-:Y:S01]  /*4100*/  FADD.FTZ R118, R118, -R64.reuse ;  /* 0x8000004076767221 */ /* 0x100fe20000010000 */
[--C-:B------:R-:W-:Y:S01]  /*4110*/  FADD.FTZ R18, R18, -R64.reuse ;  /* 0x8000004012127221 */ /* 0x100fe20000010000 */
[--C-:B------:R-:W-:Y:S01]  /*4120*/  FADD.FTZ R14, R14, -R64.reuse ;  /* 0x800000400e0e7221 */ /* 0x100fe20000010000 */
[----:B----4-:R-:W-:-:S04]  /*4130*/  FADD.FTZ R66, R58, -R64 ;  /* 0x800000403a427221 */ /* 0x010fc80000010000 */
[C---:B------:R-:W-:Y:S01]  /*4140*/  FMUL.FTZ R125, R65.reuse, R66 ;  /* 0x00000042417d7220 */ /* 0x040fe20000410000 */
[----:B------:R-:W-:Y:S01]  /*4150*/  FMUL.FTZ R121, R65, R121 ;  /* 0x0000007941797220 */ /* 0x000fe20000410000 */
[--C-:B------:R-:W-:Y:S01]  /*4160*/  FADD.FTZ R112, R112, -R64.reuse ;  /* 0x8000004070707221 */ /* 0x100fe20000010000 */
[--C-:B------:R-:W-:Y:S01]  /*4170*/  FADD.FTZ R109, R109, -R64.reuse ;  /* 0x800000406d6d7221 */ /* 0x100fe20000010000 */
[C---:B------:R-:W-:Y:S01]  /*4180*/  FMUL.FTZ R118, R65.reuse, R118 ;  /* 0x0000007641767220 */ /* 0x040fe20000410000 */
[C---:B------:R-:W-:Y:S01]  /*4190*/  FMUL.FTZ R66, R65.reuse, R18 ;  /* 0x0000001241427220 */ /* 0x040fe20000410000 */
[C---:B------:R-:W-:Y:S01]  /*41a0*/  FMUL.FTZ R112, R65.reuse, R112 ;  /* 0x0000007041707220 */ /* 0x040fe20000410000 */
[----:B------:R-:W-:Y:S01]  /*41b0*/  FMUL.FTZ R109, R65, R109 ;  /* 0x0000006d416d7220 */ /* 0x000fe20000410000 */
[----:B------:R-:W-:-:S04]  /*41c0*/  FADD.FTZ R106, R106, -R64 ;  /* 0x800000406a6a7221 */ /* 0x000fc80000010000 */
[----:B------:R-:W-:-:S04]  /*41d0*/  FMUL.FTZ R106, R65, R106 ;  /* 0x0000006a416a7220 */ /* 0x000fc80000410000 */
[C---:B------:R-:W-:Y:S01]  /*41e0*/  FFMA.FTZ R58, R55.reuse, R106, R0 ;  /* 0x0000006a373a7223 */ /* 0x040fe20000010000 */
[----:B--2---:R-:W-:Y:S01]  /*41f0*/  FADD.FTZ R67, R56, -R64 ;  /* 0x8000004038437221 */ /* 0x004fe20000010000 */
[----:B------:R-:W-:-:S03]  /*4200*/  FFMA.FTZ R56, R55, R125, R0 ;  /* 0x0000007d37387223 */ /* 0x000fc60000010000 */
[C---:B------:R-:W-:Y:S01]  /*4210*/  FMUL.FTZ R122, R65.reuse, R67 ;  /* 0x00000043417a7220 */ /* 0x040fe20000410000 */
[----:B------:R-:W-:Y:S01]  /*4220*/  FMUL.FTZ R67, R65, R14 ;  /* 0x0000000e41437220 */ /* 0x000fe20000410000 */
[C-C-:B------:R-:W-:Y:S02]  /*4230*/  FFMA.FTZ R14, R55.reuse, R121, R0.reuse ;  /* 0x00000079370e7223 */ /* 0x140fe40000010000 */
[C-C-:B------:R-:W-:Y:S01]  /*4240*/  FFMA.FTZ R18, R55.reuse, R122, R0.reuse ;  /* 0x0000007a37127223 */ /* 0x140fe20000010000 */
[----:B------:R0:W-:Y:S04]  /*4250*/  STL [R1+0x8], R56 ;  /* 0x0000083801007387 */ /* 0x0001e80000100800 */
[----:B------:R-:W-:Y:S01]  /*4260*/  STL [R1+0x1c], R18 ;  /* 0x00001c1201007387 */ /* 0x000fe20000100800 */
[----:B0-----:R-:W-:-:S03]  /*4270*/  FFMA.FTZ R56, R55, R118, R0 ;  /* 0x0000007637387223 */ /* 0x001fc60000010000 */
[----:B------:R0:W-:Y:S04]  /*4280*/  STL [R1+0x10], R14 ;  /* 0x0000100e01007387 */ /* 0x0001e80000100800 */
[----:B------:R1:W-:Y:S01]  /*4290*/  STL [R1], R56 ;  /* 0x0000003801007387 */ /* 0x0003e20000100800 */
[C-C-:B0-----:R-:W-:Y:S01]  /*42a0*/  FFMA.FTZ R14, R55.reuse, R112, R0.reuse ;  /* 0x00000070370e7223 */ /* 0x141fe20000010000 */
[----:B------:R-:W-:Y:S02]  /*42b0*/  FFMA.FTZ R112, R55, R109, R0 ;  /* 0x0000006d37707223 */ /* 0x000fe40000010000 */
[----:B------:R-:W2:Y:S04]  /*42c0*/  LDL.LU R109, [R1+0xc] ;  /* 0x00000c00016d7983 */ /* 0x000ea80000300800 */
[----:B------:R-:W-:Y:S04]  /*42d0*/  STL [R1+0x50], R58 ;  /* 0x0000503a01007387 */ /* 0x000fe80000100800 */
[----:B------:R-:W3:Y:S01]  /*42e0*/  LDL.LU R106, [R1+0x4] ;  /* 0x00000400016a7983 */ /* 0x000ee20000300800 */
[--C-:B------:R-:W-:Y:S01]  /*42f0*/  FADD.FTZ R103, R103, -R64.reuse ;  /* 0x8000004067677221 */ /* 0x100fe20000010000 */
[--C-:B------:R-:W-:Y:S01]  /*4300*/  FADD.FTZ R46, R46, -R64.reuse ;  /* 0x800000402e2e7221 */ /* 0x100fe20000010000 */
[--C-:B------:R-:W-:Y:S01]  /*4310*/  FADD.FTZ R42, R42, -R64.reuse ;  /* 0x800000402a2a7221 */ /* 0x100fe20000010000 */
[--C-:B------:R-:W-:Y:S01]  /*4320*/  FADD.FTZ R38, R38, -R64.reuse ;  /* 0x8000004026267221 */ /* 0x100fe20000010000 */
[--C-:B------:R-:W-:Y:S01]  /*4330*/  FADD.FTZ R34, R34, -R64.reuse ;  /* 0x8000004022227221 */ /* 0x100fe20000010000 */
[C---:B------:R-:W-:Y:S01]  /*4340*/  FMUL.FTZ R103, R65.reuse, R103 ;  /* 0x0000006741677220 */ /* 0x040fe20000410000 */
[--C-:B------:R-:W-:Y:S01]  /*4350*/  FADD.FTZ R30, R30, -R64.reuse ;  /* 0x800000401e1e7221 */ /* 0x100fe20000010000 */
[C---:B------:R-:W-:Y:S01]  /*4360*/  FMUL.FTZ R46, R65.reuse, R46 ;  /* 0x0000002e412e7220 */ /* 0x040fe20000410000 */
[--C-:B------:R-:W-:Y:S01]  /*4370*/  FADD.FTZ R26, R26, -R64.reuse ;  /* 0x800000401a1a7221 */ /* 0x100fe20000010000 */
[C---:B------:R-:W-:Y:S01]  /*4380*/  FMUL.FTZ R42, R65.reuse, R42 ;  /* 0x0000002a412a7220 */ /* 0x040fe20000410000 */
[----:B------:R-:W-:Y:S01]  /*4390*/  FADD.FTZ R22, R22, -R64 ;  /* 0x8000004016167221 */ /* 0x000fe20000010000 */
[C---:B------:R-:W-:Y:S01]  /*43a0*/  FMUL.FTZ R38, R65.reuse, R38 ;  /* 0x0000002641267220 */ /* 0x040fe20000410000 */
[----:B------:R-:W-:Y:S01]  /*43b0*/  FMUL.FTZ R34, R65, R34 ;  /* 0x0000002241227220 */ /* 0x000fe20000410000 */
[--C-:B-1----:R-:W-:Y:S01]  /*43c0*/  FFMA.FTZ R56, R55, R103, R0.reuse ;  /* 0x0000006737387223 */ /* 0x102fe20000010000 */
[----:B------:R-:W-:Y:S01]  /*43d0*/  FMUL.FTZ R30, R65, R30 ;  /* 0x0000001e411e7220 */ /* 0x000fe20000410000 */
[--C-:B------:R-:W-:Y:S01]  /*43e0*/  FFMA.FTZ R46, R55, R46, R0.reuse ;  /* 0x0000002e372e7223 */ /* 0x100fe20000010000 */
[----:B------:R-:W-:Y:S01]  /*43f0*/  FMUL.FTZ R26, R65, R26 ;  /* 0x0000001a411a7220 */ /* 0x000fe20000410000 */
[--C-:B------:R-:W-:Y:S01]  /*4400*/  FFMA.FTZ R42, R55, R42, R0.reuse ;  /* 0x0000002a372a7223 */ /* 0x100fe20000010000 */
[----:B------:R-:W-:Y:S01]  /*4410*/  FMUL.FTZ R22, R65, R22 ;  /* 0x0000001641167220 */ /* 0x000fe20000410000 */
[C-C-:B------:R-:W-:Y:S01]  /*4420*/  FFMA.FTZ R38, R55.reuse, R38, R0.reuse ;  /* 0x0000002637267223 */ /* 0x140fe20000010000 */
[C---:B------:R-:W-:Y:S01]  /*4430*/  FFMA.FTZ R34, R55.reuse, R34, R0 ;  /* 0x0000002237227223 */ /* 0x040fe20000010000 */
[----:B------:R-:W-:Y:S01]  /*4440*/  FADD.FTZ R10, R10, -R64 ;  /* 0x800000400a0a7221 */ /* 0x000fe20000010000 */
[----:B------:R-:W-:Y:S01]  /*4450*/  STL [R1+0x54], R56 ;  /* 0x0000543801007387 */ /* 0x000fe20000100800 */
[C---:B------:R-:W-:Y:S01]  /*4460*/  FFMA.FTZ R30, R55.reuse, R30, R0 ;  /* 0x0000001e371e7223 */ /* 0x040fe20000010000 */
[----:B------:R-:W-:Y:S01]  /*4470*/  FADD.FTZ R6, R6, -R64 ;  /* 0x8000004006067221 */ /* 0x000fe20000010000 */
[C-C-:B------:R-:W-:Y:S01]  /*4480*/  FFMA.FTZ R26, R55.reuse, R26, R0.reuse ;  /* 0x0000001a371a7223 */ /* 0x140fe20000010000 */
[----:B------:R-:W-:Y:S01]  /*4490*/  STL [R1+0x114], R46 ;  /* 0x0001142e01007387 */ /* 0x000fe20000100800 */
[----:B------:R-:W-:Y:S01]  /*44a0*/  FFMA.FTZ R22, R55, R22, R0 ;  /* 0x0000001637167223 */ /* 0x000fe20000010000 */
[----:B------:R-:W-:-:S02]  /*44b0*/  FMUL.FTZ R10, R65, R10 ;  /* 0x0000000a410a7220 */ /* 0x000fc40000410000 */
[----:B------:R-:W-:Y:S01]  /*44c0*/  STL [R1+0x144], R42 ;  /* 0x0001442a01007387 */ /* 0x000fe20000100800 */
[----:B------:R-:W-:-:S03]  /*44d0*/  FMUL.FTZ R6, R65, R6 ;  /* 0x0000000641067220 */ /* 0x000fc60000410000 */
[----:B------:R-:W-:Y:S01]  /*44e0*/  STL [R1+0x150], R38 ;  /* 0x0001502601007387 */ /* 0x000fe20000100800 */
[----:B------:R-:W-:-:S03]  /*44f0*/  FADD.FTZ R2, R2, -R64 ;  /* 0x8000004002027221 */ /* 0x000fc60000010000 */
[----:B------:R-:W-:Y:S01]  /*4500*/  STL [R1+0x164], R34 ;  /* 0x0001642201007387 */ /* 0x000fe20000100800 */
[--C-:B------:R-:W-:Y:S01]  /*4510*/  FADD.FTZ R115, R115, -R64.reuse ;  /* 0x8000004073737221 */ /* 0x100fe20000010000 */
[--C-:B------:R-:W-:Y:S02]  /*4520*/  FADD.FTZ R100, R100, -R64.reuse ;  /* 0x8000004064647221 */ /* 0x100fe40000010000 */
        /* <DEDUP_REMOVED lines=9> */
[----:B------:R-:W-:Y:S01]  /*45c0*/  FADD.FTZ R69, R69, -R64 ;  /* 0x8000004045457221 */ /* 0x000fe20000010000 */
[----:B0-----:R-:W-:Y:S01]  /*45d0*/  FFMA.FTZ R30, R55, R66, R0 ;  /* 0x00000042371e7223 */ /* 0x001fe20000010000 */
[----:B------:R-:W-:Y:S01]  /*45e0*/  FADD.FTZ R73, R73, -R64 ;  /* 0x8000004049497221 */ /* 0x000fe20000010000 */
[----:B------:R0:W-:Y:S01]  /*45f0*/  STL [R1+0x198], R22 ;  /* 0x0001981601007387 */ /* 0x0001e20000100800 */
[C-C-:B-1----:R-:W-:Y:S01]  /*4600*/  FFMA.FTZ R26, R55.reuse, R67, R0.reuse ;  /* 0x00000043371a7223 */ /* 0x142fe20000010000 */
[--C-:B------:R-:W-:Y:S01]  /*4610*/  FFMA.FTZ R6, R55, R6, R0.reuse ;  /* 0x0000000637067223 */ /* 0x100fe20000010000 */
[C---:B------:R-:W-:Y:S01]  /*4620*/  FMUL.FTZ R2, R65.reuse, R2 ;  /* 0x0000000241027220 */ /* 0x040fe20000410000 */
[C---:B------:R-:W-:Y:S01]  /*4630*/  FMUL.FTZ R115, R65.reuse, R115 ;  /* 0x0000007341737220 */ /* 0x040fe20000410000 */
[C---:B------:R-:W-:Y:S01]  /*4640*/  FMUL.FTZ R100, R65.reuse, R100 ;  /* 0x0000006441647220 */ /* 0x040fe20000410000 */
[----:B------:R-:W-:Y:S01]  /*4650*/  FMUL.FTZ R97, R65, R97 ;  /* 0x0000006141617220 */ /* 0x000fe20000410000 */
[--C-:B0-----:R-:W-:Y:S01]  /*4660*/  FFMA.FTZ R22, R55, R10, R0.reuse ;  /* 0x0000000a37167223 */ /* 0x101fe20000010000 */
        /* <DEDUP_REMOVED lines=8> */
[----:B------:R-:W-:Y:S01]  /*46f0*/  STL [R1+0x1a0], R30 ;  /* 0x0001a01e01007387 */ /* 0x000fe20000100800 */
[----:B------:R-:W-:-:S03]  /*4700*/  FFMA.FTZ R10, R55, R2, R0 ;  /* 0x00000002370a7223 */ /* 0x000fc60000010000 */
[----:B------:R-:W-:Y:S01]  /*4710*/  STL [R1+0x1a8], R26 ;  /* 0x0001a81a01007387 */ /* 0x000fe20000100800 */
[C-C-:B------:R-:W-:Y:S01]  /*4720*/  FFMA.FTZ R18, R55.reuse, R115, R0.reuse ;  /* 0x0000007337127223 */ /* 0x140fe20000010000 */
[C-C-:B------:R-:W-:Y:S02]  /*4730*/  FFMA.FTZ R100, R55.reuse, R100, R0.reuse ;  /* 0x0000006437647223 */ /* 0x140fe40000010000 */
[----:B------:R-:W-:Y:S01]  /*4740*/  STL [R1+0x1b4], R22 ;  /* 0x0001b41601007387 */ /* 0x000fe20000100800 */
[C-C-:B------:R-:W-:Y:S01]  /*4750*/  FFMA.FTZ R97, R55.reuse, R97, R0.reuse ;  /* 0x0000006137617223 */ /* 0x140fe20000010000 */
[C-C-:B------:R-:W-:Y:S01]  /*4760*/  FFMA.FTZ R93, R55.reuse, R93, R0.reuse ;  /* 0x0000005d375d7223 */ /* 0x140fe20000010000 */
[C-C-:B------:R-:W-:Y:S01]  /*4770*/  FFMA.FTZ R89, R55.reuse, R89, R0.reuse ;  /* 0x0000005937597223 */ /* 0x140fe20000010000 */
[----:B------:R0:W-:Y:S01]  /*4780*/  STL [R1+0x1b8], R6 ;  /* 0x0001b80601007387 */ /* 0x0001e20000100800 */
[C-C-:B------:R-:W-:Y:S01]  /*4790*/  FFMA.FTZ R85, R55.reuse, R85, R0.reuse ;  /* 0x0000005537557223 */ /* 0x140fe20000010000 */
[C-C-:B------:R-:W-:Y:S01]  /*47a0*/  FFMA.FTZ R59, R55.reuse, R81, R0.reuse ;  /* 0x00000051373b7223 */ /* 0x140fe20000010000 */
[C-C-:B------:R-:W-:Y:S01]  /*47b0*/  FFMA.FTZ R56, R55.reuse, R54, R0.reuse ;  /* 0x0000003637387223 */ /* 0x140fe20000010000 */
[C-C-:B------:R-:W-:Y:S01]  /*47c0*/  FFMA.FTZ R58, R55.reuse, R50, R0.reuse ;  /* 0x00000032373a7223 */ /* 0x140fe20000010000 */
[----:B------:R-:W-:Y:S01]  /*47d0*/  FFMA.FTZ R2, R55, R69, R0 ;  /* 0x0000004537027223 */ /* 0x000fe20000010000 */
[--C-:B------:R-:W-:Y:S01]  /*47e0*/  FADD.FTZ R92, R92, -R64.reuse ;  /* 0x800000405c5c7221 */ /* 0x100fe20000010000 */
[--C-:B------:R-:W-:Y:S01]  /*47f0*/  FADD.FTZ R25, R25, -R64.reuse ;  /* 0x8000004019197221 */ /* 0x100fe20000010000 */
[----:B------:R-:W-:Y:S01]  /*4800*/  FADD.FTZ R13, R13, -R64 ;  /* 0x800000400d0d7221 */ /* 0x000fe20000010000 */
[----:B0-----:R-:W-:Y:S01]  /*4810*/  FFMA.FTZ R6, R55, R73, R0 ;  /* 0x0000004937067223 */ /* 0x001fe20000010000 */
[--C-:B------:R-:W-:Y:S01]  /*4820*/  FADD.FTZ R17, R17, -R64.reuse ;  /* 0x8000004011117221 */ /* 0x100fe20000010000 */
[--C-:B------:R-:W-:Y:S01]  /*4830*/  FADD.FTZ R9, R9, -R64.reuse ;  /* 0x8000004009097221 */ /* 0x100fe20000010000 */
[--C-:B------:R-:W-:Y:S01]  /*4840*/  FADD.FTZ R33, R33, -R64.reuse ;  /* 0x8000004021217221 */ /* 0x100fe20000010000 */
[--C-:B------:R-:W-:Y:S01]  /*4850*/  FADD.FTZ R5, R5, -R64.reuse ;  /* 0x8000004005057221 */ /* 0x100fe20000010000 */
[C---:B------:R-:W-:Y:S01]  /*4860*/  FMUL.FTZ R92, R65.reuse, R92 ;  /* 0x0000005c415c7220 */ /* 0x040fe20000410000 */
[--C-:B------:R-:W-:Y:S01]  /*4870*/  FADD.FTZ R88, R88, -R64.reuse ;  /* 0x8000004058587221 */ /* 0x100fe20000010000 */
[----:B------:R-:W-:Y:S01]  /*4880*/  FMUL.FTZ R13, R65, R13 ;  /* 0x0000000d410d7220 */ /* 0x000fe20000410000 */
[--C-:B------:R-:W-:Y:S01]  /*4890*/  FADD.FTZ R49, R49, -R64.reuse ;  /* 0x8000004031317221 */ /* 0x100fe20000010000 */
[C---:B------:R-:W-:Y:S01]  /*48a0*/  FMUL.FTZ R17, R65.reuse, R17 ;  /* 0x0000001141117220 */ /* 0x040fe20000410000 */
[--C-:B------:R-:W-:Y:S01]  /*48b0*/  FADD.FTZ R68, R68, -R64.reuse ;  /* 0x8000004044447221 */ /* 0x100fe20000010000 */
[C---:B------:R-:W-:Y:S01]  /*48c0*/  FMUL.FTZ R30, R65.reuse, R5 ;  /* 0x00000005411e7220 */ /* 0x040fe20000410000 */
[--C-:B------:R-:W-:Y:S01]  /*48d0*/  FADD.FTZ R72, R72, -R64.reuse ;  /* 0x8000004048487221 */ /* 0x100fe20000010000 */
[----:B------:R0:W-:Y:S01]  /*48e0*/  STL [R1+0x1bc], R10 ;  /* 0x0001bc0a01007387 */ /* 0x0001e20000100800 */
[----:B------:R-:W-:Y:S01]  /*48f0*/  FADD.FTZ R76, R76, -R64 ;  /* 0x800000404c4c7221 */ /* 0x000fe20000010000 */
[C---:B------:R-:W-:Y:S01]  /*4900*/  FMUL.FTZ R26, R65.reuse, R88 ;  /* 0x00000058411a7220 */ /* 0x040fe20000410000 */
[C-C-:B------:R-:W-:Y:S01]  /*4910*/  FFMA.FTZ R88, R62.reuse, R17, R60.reuse ;  /* 0x000000113e587223 */ /* 0x140fe2000001003c */
[----:B------:R3:W-:Y:S01]  /*4920*/  STL [R1+0x1c0], R2 ;  /* 0x0001c00201007387 */ /* 0x0007e20000100800 */
[C---:B------:R-:W-:Y:S01]  /*4930*/  FMUL.FTZ R68, R65.reuse, R68 ;  /* 0x0000004441447220 */ /* 0x040fe20000410000 */
[----:B------:R-:W-:Y:S01]  /*4940*/  FFMA.FTZ R17, R62, R30, R60 ;  /* 0x0000001e3e117223 */ /* 0x000fe2000001003c */
[C---:B------:R-:W-:Y:S01]  /*4950*/  FMUL.FTZ R72, R65.reuse, R72 ;  /* 0x0000004841487220 */ /* 0x040fe20000410000 */
[----:B------:R-:W-:Y:S01]  /*4960*/  STL [R1+0x1c4], R6 ;  /* 0x0001c40601007387 */ /* 0x000fe20000100800 */
[----:B0-----:R-:W-:Y:S01]  /*4970*/  FMUL.FTZ R10, R65, R49 ;  /* 0x00000031410a7220 */ /* 0x001fe20000410000 */
[----:B------:R-:W-:-:S02]  /*4980*/  FADD.FTZ R99, R99, -R64 ;  /* 0x8000004063637221 */ /* 0x000fc40000010000 */
[----:B------:R-:W4:Y:S01]  /*4990*/  LDL.LU R55, [R1+0x18] ;  /* 0x0000180001377983 */ /* 0x000f220000300800 */
[----:B------:R-:W-:Y:S01]  /*49a0*/  FMUL.FTZ R76, R65, R76 ;  /* 0x0000004c414c7220 */ /* 0x000fe20000410000 */
[C-C-:B------:R-:W-:Y:S01]  /*49b0*/  FFMA.FTZ R5, R62.reuse, R10, R60.reuse ;  /* 0x0000000a3e057223 */ /* 0x140fe2000001003c */
[----:B------:R-:W-:Y:S01]  /*49c0*/  FFMA.FTZ R10, R62, R68, R60 ;  /* 0x000000443e0a7223 */ /* 0x000fe2000001003c */
[----:B------:R-:W4:Y:S01]  /*49d0*/  LDL.LU R54, [R1+0x14] ;  /* 0x0000140001367983 */ /* 0x000f220000300800 */
[--C-:B------:R-:W-:Y:S01]  /*49e0*/  FADD.FTZ R37, R37, -R64.reuse ;  /* 0x8000004025257221 */ /* 0x100fe20000010000 */
[----:B------:R-:W-:Y:S01]  /*49f0*/  FMUL.FTZ R99, R65, R99 ;  /* 0x0000006341637220 */ /* 0x000fe20000410000 */
[--C-:B------:R-:W-:Y:S01]  /*4a00*/  FADD.FTZ R96, R96, -R64.reuse ;  /* 0x8000004060607221 */ /* 0x100fe20000010000 */
[----:B------:R-:W-:-:S03]  /*4a10*/  FADD.FTZ R80, R80, -R64 ;  /* 0x8000004050507221 */ /* 0x000fc60000010000 */
[C---:B------:R-:W-:Y:S01]  /*4a20*/  FMUL.FTZ R34, R65.reuse, R96 ;  /* 0x0000006041227220 */ /* 0x040fe20000410000 */
[----:B------:R-:W-:Y:S01]  /*4a30*/  FMUL.FTZ R80, R65, R80 ;  /* 0x0000005041507220 */ /* 0x000fe20000410000 */
[----:B------:R-:W-:-:S04]  /*4a40*/  FADD.FTZ R108, R108, -R64 ;  /* 0x800000406c6c7221 */ /* 0x000fc80000010000 */
[----:B------:R-:W-:Y:S01]  /*4a50*/  FMUL.FTZ R42, R65, R108 ;  /* 0x0000006c412a7220 */ /* 0x000fe20000410000 */
[----:B--2---:R-:W-:Y:S01]  /*4a60*/  FADD.FTZ R0, R109, -R64 ;  /* 0x800000406d007221 */ /* 0x004fe20000010000 */
[----:B------:R-:W-:-:S03]  /*4a70*/  FMUL.FTZ R109, R65, R33 ;  /* 0x00000021416d7220 */ /* 0x000fc60000410000 */
[C---:B------:R-:W-:Y:S01]  /*4a80*/  FMUL.FTZ R125, R65.reuse, R0 ;  /* 0x00000000417d7220 */ /* 0x040fe20000410000 */
[C---:B------:R-:W-:Y:S01]  /*4a90*/  FMUL.FTZ R0, R65.reuse, R25 ;  /* 0x0000001941007220 */ /* 0x040fe20000410000 */
[----:B------:R-:W-:Y:S01]  /*4aa0*/  FMUL.FTZ R25, R65, R9 ;  /* 0x0000000941197220 */ /* 0x000fe20000410000 */
[C-C-:B------:R-:W-:Y:S01]  /*4ab0*/  FFMA.FTZ R33, R62.reuse, R92, R60.reuse ;  /* 0x0000005c3e217223 */ /* 0x140fe2000001003c */
[C-C-:B------:R-:W-:Y:S02]  /*4ac0*/  FFMA.FTZ R92, R62.reuse, R13, R60.reuse ;  /* 0x0000000d3e5c7223 */ /* 0x140fe4000001003c */
[----:B------:R-:W-:Y:S01]  /*4ad0*/  FFMA.FTZ R13, R62, R25, R60 ;  /* 0x000000193e0d7223 */ /* 0x000fe2000001003c */
[----:B---3--:R-:W-:-:S04]  /*4ae0*/  FADD.FTZ R2, R106, -R64 ;  /* 0x800000406a027221 */ /* 0x008fc80000010000 */
[----:B------:R0:W-:Y:S04]  /*4af0*/  STL [R1+0x184], R13 ;  /* 0x0001840d01007387 */ /* 0x0001e80000100800 */
[----:B------:R1:W-:Y:S01]  /*4b00*/  STL [R1+0x194], R17 ;  /* 0x0001941101007387 */ /* 0x0003e20000100800 */
[C---:B------:R-:W-:Y:S01]  /*4b10*/  FMUL.FTZ R46, R65.reuse, R2 ;  /* 0x00000002412e7220 */ /* 0x040fe20000410000 */
[C-C-:B0-----:R-:W-:Y:S02]  /*4b20*/  FFMA.FTZ R13, R62.reuse, R72, R60.reuse ;  /* 0x000000483e0d7223 */ /* 0x141fe4000001003c */
[----:B------:R-:W-:Y:S01]  /*4b30*/  STL [R1+0x19c], R10 ;  /* 0x00019c0a01007387 */ /* 0x000fe20000100800 */
[----:B-1----:R-:W-:Y:S01]  /*4b40*/  FFMA.FTZ R17, R62, R76, R60 ;  /* 0x0000004c3e117223 */ /* 0x002fe2000001003c */
[----:B------:R-:W-:-:S02]  /*4b50*/  FMUL.FTZ R2, R65, R37 ;  /* 0x0000002541027220 */ /* 0x000fc40000410000 */
[----:B------:R-:W-:Y:S01]  /*4b60*/  STL [R1+0x1ac], R13 ;  /* 0x0001ac0d01007387 */ /* 0x000fe20000100800 */
[----:B------:R-:W-:-:S03]  /*4b70*/  FFMA.FTZ R37, R62, R99, R60 ;  /* 0x000000633e257223 */ /* 0x000fc6000001003c */
[----:B------:R0:W-:Y:S04]  /*4b80*/  STL [R1+0x1b0], R17 ;  /* 0x0001b01101007387 */ /* 0x0001e80000100800 */
[----:B------:R-:W2:Y:S04]  /*4b90*/  LDL.LU R99, [R1+0x44] ;  /* 0x0000440001637983 */ /* 0x000ea80000300800 */
[----:B------:R-:W3:Y:S01]  /*4ba0*/  LDL.LU R96, [R1+0x40] ;  /* 0x0000400001607983 */ /* 0x000ee20000300800 */
[----:B------:R-:W-:-:S03]  /*4bb0*/  FFMA.FTZ R9, R62, R80, R60 ;  /* 0x000000503e097223 */ /* 0x000fc6000001003c */
        /* <DEDUP_REMOVED lines=9> */
[----:B------:R-:W-:-:S04]  /*4c50*/  FADD.FTZ R120, R120, -R64 ;  /* 0x8000004078787221 */ /* 0x000fc80000010000 */
[----:B------:R-:W-:-:S04]  /*4c60*/  FMUL.FTZ R120, R65, R120 ;  /* 0x0000007841787220 */ /* 0x000fc80000410000 */
[----:B------:R-:W-:Y:S02]  /*4c70*/  FFMA.FTZ R49, R62, R120, R60 ;  /* 0x000000783e317223 */ /* 0x000fe4000001003c */
[----:B------:R-:W2:Y:S01]  /*4c80*/  LDL.LU R120, [R1+0x1c] ;  /* 0x00001c0001787983 */ /* 0x000ea20000300800 */
[--C-:B------:R-:W-:Y:S01]  /*4c90*/  FADD.FTZ R98, R98, -R64.reuse ;  /* 0x8000004062627221 */ /* 0x100fe20000010000 */
[--C-:B------:R-:W-:Y:S01]  /*4ca0*/  FADD.FTZ R8, R8, -R64.reuse ;  /* 0x8000004008087221 */ /* 0x100fe20000010000 */
[--C-:B------:R-:W-:Y:S01]  /*4cb0*/  FADD.FTZ R110, R110, -R64.reuse ;  /* 0x800000406e6e7221 */ /* 0x100fe20000010000 */
[--C-:B------:R-:W-:Y:S01]  /*4cc0*/  FADD.FTZ R36, R36, -R64.reuse ;  /* 0x8000004024247221 */ /* 0x100fe20000010000 */
[C---:B0-----:R-:W-:Y:S01]  /*4cd0*/  FMUL.FTZ R17, R65.reuse, R98 ;  /* 0x0000006241117220 */ /* 0x041fe20000410000 */
[C---:B------:R-:W-:Y:S01]  /*4ce0*/  FMUL.FTZ R8, R65.reuse, R8 ;  /* 0x0000000841087220 */ /* 0x040fe20000410000 */
[C---:B------:R-:W-:Y:S01]  /*4cf0*/  FMUL.FTZ R66, R65.reuse, R110 ;  /* 0x0000006e41427220 */ /* 0x040fe20000410000 */
[----:B------:R-:W-:Y:S01]  /*4d00*/  FMUL.FTZ R110, R65, R36 ;  /* 0x00000024416e7220 */ /* 0x000fe20000410000 */
        /* <DEDUP_REMOVED lines=19> */
[C---:B------:R-:W-:Y:S01]  /*4e40*/  FMUL.FTZ R21, R65.reuse, R21 ;  /* 0x0000001541157220 */ /* 0x040fe20000410000 */
[--C-:B------:R-:W-:Y:S01]  /*4e50*/  FADD.FTZ R28, R28, -R64.reuse ;  /* 0x800000401c1c7221 */ /* 0x100fe20000010000 */
[--C-:B------:R-:W-:Y:S01]  /*4e60*/  FADD.FTZ R24, R24, -R64.reuse ;  /* 0x8000004018187221 */ /* 0x100fe20000010000 */
[C---:B------:R-:W-:Y:S01]  /*4e70*/  FMUL.FTZ R50, R65.reuse, R117 ;  /* 0x0000007541327220 */ /* 0x040fe20000410000 */
[----:B------:R-:W-:Y:S01]  /*4e80*/  FMUL.FTZ R105, R65, R105 ;  /* 0x0000006941697220 */ /* 0x000fe20000410000 */
[--C-:B------:R-:W-:Y:S01]  /*4e90*/  FADD.FTZ R95, R95, -R64.reuse ;  /* 0x800000405f5f7221 */ /* 0x100fe20000010000 */
[--C-:B------:R-:W-:Y:S01]  /*4ea0*/  FADD.FTZ R12, R12, -R64.reuse ;  /* 0x800000400c0c7221 */ /* 0x100fe20000010000 */
[----:B------:R-:W-:Y:S01]  /*4eb0*/  FMUL.FTZ R91, R65, R91 ;  /* 0x0000005b415b7220 */ /* 0x000fe20000410000 */
[--C-:B----4-:R-:W-:Y:S01]  /*4ec0*/  FADD.FTZ R10, R55, -R64.reuse ;  /* 0x80000040370a7221 */ /* 0x110fe20000010000 */
[----:B------:R-:W-:-:S03]  /*4ed0*/  FADD.FTZ R13, R54, -R64 ;  /* 0x80000040360d7221 */ /* 0x000fc60000010000 */
        /* <DEDUP_REMOVED lines=31> */
[C---:B------:R-:W-:Y:S01]  /*50d0*/  FMUL.FTZ R102, R65.reuse, R28 ;  /* 0x0000001c41667220 */ /* 0x040fe20000410000 */
[C---:B------:R-:W-:Y:S01]  /*50e0*/  FMUL.FTZ R98, R65.reuse, R24 ;  /* 0x0000001841627220 */ /* 0x040fe20000410000 */
[--C-:B------:R-:W-:Y:S01]  /*50f0*/  FFMA.FTZ R41, R62, R105, R60.reuse ;  /* 0x000000693e297223 */ /* 0x100fe2000001003c */
[C---:B------:R-:W-:Y:S01]  /*5100*/  FMUL.FTZ R95, R65.reuse, R95 ;  /* 0x0000005f415f7220 */ /* 0x040fe20000410000 */
[C---:B------:R-:W-:Y:S01]  /*5110*/  FMUL.FTZ R21, R65.reuse, R12 ;  /* 0x0000000c41157220 */ /* 0x040fe20000410000 */
[C-C-:B------:R-:W-:Y:S01]  /*5120*/  FFMA.FTZ R54, R124.reuse, R13, R123.reuse ;  /* 0x0000000d7c367223 */ /* 0x140fe2000001007b */
[C-C-:B------:R-:W-:Y:S01]  /*5130*/  FFMA.FTZ R28, R124.reuse, R91, R123.reuse ;  /* 0x0000005b7c1c7223 */ /* 0x140fe2000001007b */
[--C-:B------:R-:W-:Y:S01]  /*5140*/  FFMA.FTZ R24, R124, R87, R123.reuse ;  /* 0x000000577c187223 */ /* 0x100fe2000001007b */
        /* <DEDUP_REMOVED lines=19> */
[C-C-:B------:R-:W-:Y:S01]  /*5280*/  FFMA.FTZ R12, R124.reuse, R10, R123.reuse ;  /* 0x0000000a7c0c7223 */ /* 0x140fe2000001007b */
[C-C-:B------:R-:W-:Y:S01]  /*5290*/  FFMA.FTZ R13, R124.reuse, R4, R123.reuse ;  /* 0x000000047c0d7223 */ /* 0x140fe2000001007b */
[C-C-:B------:R-:W-:Y:S01]  /*52a0*/  FFMA.FTZ R87, R124.reuse, R57, R123.reuse ;  /* 0x000000397c577223 */ /* 0x140fe2000001007b */
[C-C-:B------:R-:W-:Y:S01]  /*52b0*/  FFMA.FTZ R91, R124.reuse, R71, R123.reuse ;  /* 0x000000477c5b7223 */ /* 0x140fe2000001007b */
        /* <DEDUP_REMOVED lines=13> */
[--C-:B------:R-:W-:Y:S01]  /*5390*/  FFMA.FTZ R52, R124, R66, R123.reuse ;  /* 0x000000427c347223 */ /* 0x100fe2000001007b */
        /* <DEDUP_REMOVED lines=64> */
[----:B---3--:R-:W-:-:S02]  /*57a0*/  FADD.FTZ R8, R96, -R64 ;  /* 0x8000004060087221 */ /* 0x008fc40000010000 */
[----:B------:R-:W3:Y:S01]  /*57b0*/  LDL.LU R96, [R1+0x10] ;  /* 0x0000100001607983 */ /* 0x000ee20000300800 */
[--C-:B--2---:R-:W-:Y:S01]  /*57c0*/  FADD.FTZ R4, R99, -R64.reuse ;  /* 0x8000004063047221 */ /* 0x104fe20000010000 */
[--C-:B------:R-:W-:Y:S01]  /*57d0*/  FADD.FTZ R10, R81, -R64.reuse ;  /* 0x80000040510a7221 */ /* 0x100fe20000010000 */
[--C-:B------:R-:W-:Y:S02]  /*57e0*/  FADD.FTZ R57, R80, -R64.reuse ;  /* 0x8000004050397221 */ /* 0x100fe40000010000 */
[----:B------:R-:W-:Y:S01]  /*57f0*/  FMUL.FTZ R4, R65, R4 ;  /* 0x0000000441047220 */ /* 0x000fe20000410000 */
[--C-:B------:R-:W-:Y:S01]  /*5800*/  FADD.FTZ R66, R76, -R64.reuse ;  /* 0x800000404c427221 */ /* 0x100fe20000010000 */
[--C-:B------:R-:W-:Y:S01]  /*5810*/  FADD.FTZ R67, R67, -R64.reuse ;  /* 0x8000004043437221 */ /* 0x100fe20000010000 */
[----:B------:R-:W-:-:S03]  /*5820*/  FADD.FTZ R68, R68, -R64 ;  /* 0x8000004044447221 */ /* 0x000fc60000010000 */
[----:B------:R-:W-:Y:S01]  /*5830*/  FMUL.FTZ R80, R65, R67 ;  /* 0x0000004341507220 */ /* 0x000fe20000410000 */
        /* <DEDUP_REMOVED lines=41> */
[----:B------:R-:W-:-:S06]  /*5ad0*/  FMUL.FTZ R63, R108, -1.4426950216293334961 ;  /* 0xbfb8aa3b6c3f7820 */ /* 0x000fcc0000410000 */
[----:B------:R-:W0:Y:S02]  /*5ae0*/  MUFU.EX2 R63, R63 ;  /* 0x0000003f003f7308 */ /* 0x000e240000000800 */
[----:B0-----:R-:W-:-:S06]  /*5af0*/  FADD.FTZ R63, R63, 1 ;  /* 0x3f8000003f3f7421 */ /* 0x001fcc0000010000 */
[----:B------:R-:W0:Y:S02]  /*5b00*/  MUFU.RCP R63, R63 ;  /* 0x0000003f003f7308 */ /* 0x000e240000001000 */
[----:B0-----:R-:W-:Y:S02]  /*5b10*/  FMUL.FTZ R69, R108, R63 ;  /* 0x0000003f6c457220 */ /* 0x001fe40000410000 */
[----:B------:R-:W2:Y:S01]  /*5b20*/  LDL.LU R108, [R1] ;  /* 0x00000000016c7983 */ /* 0x000ea20000300800 */
[----:B------:R-:W-:Y:S01]  /*5b30*/  FMUL.FTZ R67, R125, -1.4426950216293334961 ;  /* 0xbfb8aa3b7d437820 */ /* 0x000fe20000410000 */
[----:B------:R-:W-:-:S05]  /*5b40*/  FMUL.FTZ R68, R30, -1.4426950216293334961 ;  /* 0xbfb8aa3b1e447820 */ /* 0x000fca0000410000 */
[----:B------:R-:W0:Y:S08]  /*5b50*/  MUFU.EX2 R67, R67 ;  /* 0x0000004300437308 */ /* 0x000e300000000800 */
[----:B------:R-:W1:Y:S01]  /*5b60*/  MUFU.EX2 R68, R68 ;  /* 0x0000004400447308 */ /* 0x000e620000000800 */
[----:B0-----:R-:W-:Y:S01]  /*5b70*/  FADD.FTZ R67, R67, 1 ;  /* 0x3f80000043437421 */ /* 0x001fe20000010000 */
[----:B------:R-:W-:-:S06]  /*5b80*/  FMUL.FTZ R63, R66, -1.4426950216293334961 ;  /* 0xbfb8aa3b423f7820 */ /* 0x000fcc0000410000 */
[----:B------:R-:W0:Y:S01]  /*5b90*/  MUFU.RCP R67, R67 ;  /* 0x0000004300437308 */ /* 0x000e220000001000 */
[----:B-1----:R-:W-:-:S07]  /*5ba0*/  FADD.FTZ R68, R68, 1 ;  /* 0x3f80000044447421 */ /* 0x002fce0000010000 */
[----:B------:R-:W1:Y:S08]  /*5bb0*/  MUFU.RCP R124, R68 ;  /* 0x00000044007c7308 */ /* 0x000e700000001000 */
[----:B------:R-:W4:Y:S01]  /*5bc0*/  MUFU.EX2 R63, R63 ;  /* 0x0000003f003f7308 */ /* 0x000f220000000800 */
[----:B0-----:R-:W-:Y:S01]  /*5bd0*/  FMUL.FTZ R125, R125, R67 ;  /* 0x000000437d7d7220 */ /* 0x001fe20000410000 */
[----:B------:R-:W-:Y:S01]  /*5be0*/  FMUL.FTZ R67, R120, -1.4426950216293334961 ;  /* 0xbfb8aa3b78437820 */ /* 0x000fe20000410000 */
[----:B-1----:R-:W-:Y:S01]  /*5bf0*/  FMUL.FTZ R124, R30, R124 ;  /* 0x0000007c1e7c7220 */ /* 0x002fe20000410000 */
[----:B------:R-:W-:-:S04]  /*5c00*/  FMUL.FTZ R30, R46, -1.4426950216293334961 ;  /* 0xbfb8aa3b2e1e7820 */ /* 0x000fc80000410000 */
[----:B------:R-:W0:Y:S01]  /*5c10*/  MUFU.EX2 R67, R67 ;  /* 0x0000004300437308 */ /* 0x000e220000000800 */
[----:B----4-:R-:W-:-:S07]  /*5c20*/  FADD.FTZ R63, R63, 1 ;  /* 0x3f8000003f3f7421 */ /* 0x010fce0000010000 */
[----:B------:R-:W1:Y:S08]  /*5c30*/  MUFU.EX2 R30, R30 ;  /* 0x0000001e001e7308 */ /* 0x000e700000000800 */
[----:B------:R0:W4:Y:S02]  /*5c40*/  MUFU.RCP R68, R63 ;  /* 0x0000003f00447308 */ /* 0x0001240000001000 */
[----:B0-----:R-:W-:Y:S01]  /*5c50*/  FADD.FTZ R63, R67, 1 ;  /* 0x3f800000433f7421 */ /* 0x001fe20000010000 */
[----:B-1----:R-:W-:-:S05]  /*5c60*/  FADD.FTZ R30, R30, 1 ;  /* 0x3f8000001e1e7421 */ /* 0x002fca0000010000 */
[----:B------:R4:W0:Y:S08]  /*5c70*/  MUFU.RCP R67, R30 ;  /* 0x0000001e00437308 */ /* 0x0008300000001000 */
[----:B------:R-:W1:Y:S01]  /*5c80*/  MUFU.RCP R63, R63 ;  /* 0x0000003f003f7308 */ /* 0x000e620000001000 */
[----:B----4-:R-:W-:Y:S01]  /*5c90*/  FMUL.FTZ R30, R66, R68 ;  /* 0x00000044421e7220 */ /* 0x010fe20000410000 */
[----:B------:R-:W-:-:S06]  /*5ca0*/  FMUL.FTZ R66, R54, -1.4426950216293334961 ;  /* 0xbfb8aa3b36427820 */ /* 0x000fcc0000410000 */
[----:B------:R-:W4:Y:S01]  /*5cb0*/  MUFU.EX2 R66, R66 ;  /* 0x0000004200427308 */ /* 0x000f220000000800 */
[----:B0-----:R-:W-:Y:S01]  /*5cc0*/  FMUL.FTZ R67, R46, R67 ;  /* 0x000000432e437220 */ /* 0x001fe20000410000 */
[----:B-1----:R-:W-:Y:S01]  /*5cd0*/  FMUL.FTZ R68, R120, R63 ;  /* 0x0000003f78447220 */ /* 0x002fe20000410000 */
[----:B------:R-:W-:-:S06]  /*5ce0*/  FMUL.FTZ R63, R65, -1.4426950216293334961 ;  /* 0xbfb8aa3b413f7820 */ /* 0x000fcc0000410000 */
[----:B------:R-:W0:Y:S01]  /*5cf0*/  MUFU.EX2 R63, R63 ;  /* 0x0000003f003f7308 */ /* 0x000e220000000800 */
[----:B----4-:R-:W-:-:S07]  /*5d00*/  FADD.FTZ R66, R66, 1 ;  /* 0x3f80000042427421 */ /* 0x010fce0000010000 */
[----:B------:R-:W1:Y:S01]  /*5d10*/  MUFU.RCP R66, R66 ;  /* 0x0000004200427308 */ /* 0x000e620000001000 */
[----:B0-----:R-:W-:-:S07]  /*5d20*/  FADD.FTZ R63, R63, 1 ;  /* 0x3f8000003f3f7421 */ /* 0x001fce0000010000 */
[----:B------:R-:W-:Y:S01]  /*5d30*/  MUFU.RCP R63, R63 ;  /* 0x0000003f003f7308 */ /* 0x000fe20000001000 */
[----:B-1----:R-:W-:Y:S01]  /*5d40*/  FMUL.FTZ R66, R54, R66 ;  /* 0x0000004236427220 */ /* 0x002fe20000410000 */
[----:B------:R-:W-:-:S06]  /*5d50*/  FMUL.FTZ R54, R49, -1.4426950216293334961 ;  /* 0xbfb8aa3b31367820 */ /* 0x000fcc0000410000 */
[----:B------:R-:W-:Y:S01]  /*5d60*/  MUFU.EX2 R54, R54 ;  /* 0x0000003600367308 */ /* 0x000fe20000000800 */
[----:B---3--:R-:W-:-:S07]  /*5d70*/  FMUL.FTZ R46, R96, -1.4426950216293334961 ;  /* 0xbfb8aa3b602e7820 */ /* 0x008fce0000410000 */
[----:B------:R-:W0:Y:S02]  /*5d80*/  MUFU.EX2 R46, R46 ;  /* 0x0000002e002e7308 */ /* 0x000e240000000800 */
[----:B0-----:R-:W-:-:S06]  /*5d90*/  FADD.FTZ R46, R46, 1 ;  /* 0x3f8000002e2e7421 */ /* 0x001fcc0000010000 */
[----:B------:R-:W0:Y:S01]  /*5da0*/  MUFU.RCP R46, R46 ;  /* 0x0000002e002e7308 */ /* 0x000e220000001000 */
[----:B------:R-:W-:Y:S01]  /*5db0*/  FMUL.FTZ R65, R65, R63 ;  /* 0x0000003f41417220 */ /* 0x000fe20000410000 */
[----:B------:R-:W-:Y:S01]  /*5dc0*/  FMUL.FTZ R63, R55, -1.4426950216293334961 ;  /* 0xbfb8aa3b373f7820 */ /* 0x000fe20000410000 */
[----:B------:R-:W-:Y:S04]  /*5dd0*/  STL [R1+0x18c], R68 ;  /* 0x00018c4401007387 */ /* 0x000fe80000100800 */
[----:B------:R-:W-:Y:S01]  /*5de0*/  STL [R1+0x188], R67 ;  /* 0x0001884301007387 */ /* 0x000fe20000100800 */
[----:B------:R-:W1:Y:S03]  /*5df0*/  MUFU.EX2 R63, R63 ;  /* 0x0000003f003f7308 */ /* 0x000e660000000800 */
[----:B------:R-:W-:Y:S04]  /*5e00*/  STL [R1+0x17c], R66 ;  /* 0x00017c4201007387 */ /* 0x000fe80000100800 */
[----:B------:R0:W-:Y:S01]  /*5e10*/  STL [R1+0x174], R65 ;  /* 0x0001744101007387 */ /* 0x0001e20000100800 */
[----:B------:R-:W-:Y:S01]  /*5e20*/  FADD.FTZ R54, R54, 1 ;  /* 0x3f80000036367421 */ /* 0x000fe20000010000 */
[----:B0-----:R-:W-:Y:S01]  /*5e30*/  FMUL.FTZ R65, R96, R46 ;  /* 0x0000002e60417220 */ /* 0x001fe20000410000 */
[----:B------:R-:W-:-:S04]  /*5e40*/  FMUL.FTZ R46, R74, -1.4426950216293334961 ;  /* 0xbfb8aa3b4a2e7820 */ /* 0x000fc80000410000 */
[----:B------:R-:W0:Y:S08]  /*5e50*/  MUFU.RCP R54, R54 ;  /* 0x0000003600367308 */ /* 0x000e300000001000 */
[----:B------:R-:W3:Y:S01]  /*5e60*/  MUFU.EX2 R46, R46 ;  /* 0x0000002e002e7308 */ /* 0x000ee20000000800 */
[----:B-1----:R-:W-:-:S07]  /*5e70*/  FADD.FTZ R63, R63, 1 ;  /* 0x3f8000003f3f7421 */ /* 0x002fce0000010000 */
[----:B------:R-:W1:Y:S01]  /*5e80*/  MUFU.RCP R63, R63 ;  /* 0x0000003f003f7308 */ /* 0x000e620000001000 */
[----:B0-----:R-:W-:Y:S01]  /*5e90*/  FMUL.FTZ R54, R49, R54 ;  /* 0x0000003631367220 */ /* 0x001fe20000410000 */
[----:B------:R-:W-:Y:S01]  /*5ea0*/  STL [R1+0x178], R65 ;  /* 0x0001784101007387 */ /* 0x000fe20000100800 */
[----:B---3--:R-:W-:-:S03]  /*5eb0*/  FADD.FTZ R46, R46, 1 ;  /* 0x3f8000002e2e7421 */ /* 0x008fc60000010000 */
[----:B------:R0:W-:Y:S03]  /*5ec0*/  STL [R1+0x170], R54 ;  /* 0x0001703601007387 */ /* 0x0001e60000100800 */
[----:B------:R-:W-:Y:S01]  /*5ed0*/  MUFU.RCP R46, R46 ;  /* 0x0000002e002e7308 */ /* 0x000fe20000001000 */
[----:B0-----:R-:W-:Y:S01]  /*5ee0*/  FMUL.FTZ R54, R50, -1.4426950216293334961 ;  /* 0xbfb8aa3b32367820 */ /* 0x001fe20000410000 */
[----:B-1----:R-:W-:-:S06]  /*5ef0*/  FMUL.FTZ R55, R55, R63 ;  /* 0x0000003f37377220 */ /* 0x002fcc0000410000 */
[----:B------:R-:W0:Y:S01]  /*5f00*/  MUFU.EX2 R54, R54 ;  /* 0x0000003600367308 */ /* 0x000e220000000800 */
[----:B--2---:R-:W-:-:S07]  /*5f10*/  FMUL.FTZ R49, R108, -1.4426950216293334961 ;  /* 0xbfb8aa3b6c317820 */ /* 0x004fce0000410000 */
[----:B------:R-:W1:Y:S01]  /*5f20*/  MUFU.EX2 R49, R49 ;  /* 0x0000003100317308 */ /* 0x000e620000000800 */
[----:B------:R2:W-:Y:S01]  /*5f30*/  STL [R1+0x16c], R55 ;  /* 0x00016c3701007387 */ /* 0x0005e20000100800 */
[----:B0-----:R-:W-:Y:S01]  /*5f40*/  FADD.FTZ R54, R54, 1 ;  /* 0x3f80000036367421 */ /* 0x001fe20000010000 */
[----:B--2---:R-:W-:Y:S01]  /*5f50*/  FMUL.FTZ R55, R74, R46 ;  /* 0x0000002e4a377220 */ /* 0x004fe20000410000 */
[----:B------:R-:W-:Y:S01]  /*5f60*/  FMUL.FTZ R46, R60, -1.4426950216293334961 ;  /* 0xbfb8aa3b3c2e7820 */ /* 0x000fe20000410000 */
[----:B-1----:R-:W-:-:S05]  /*5f70*/  FADD.FTZ R49, R49, 1 ;  /* 0x3f80000031317421 */ /* 0x002fca0000010000 */
[----:B------:R-:W0:Y:S08]  /*5f80*/  MUFU.EX2 R46, R46 ;  /* 0x0000002e002e7308 */ /* 0x000e300000000800 */
[----:B------:R-:W1:Y:S08]  /*5f90*/  MUFU.RCP R49, R49 ;  /* 0x0000003100317308 */ /* 0x000e700000001000 */
[----:B------:R-:W2:Y:S01]  /*5fa0*/  MUFU.RCP R54, R54 ;  /* 0x0000003600367308 */ /* 0x000ea20000001000 */
[----:B0-----:R-:W-:Y:S01]  /*5fb0*/  FADD.FTZ R46, R46, 1 ;  /* 0x3f8000002e2e7421 */ /* 0x001fe20000010000 */
[----:B------:R1:W-:Y:S06]  /*5fc0*/  STL [R1+0x168], R55 ;  /* 0x0001683701007387 */ /* 0x0003ec0000100800 */
[----:B------:R-:W0:Y:S01]  /*5fd0*/  MUFU.RCP R46, R46 ;  /* 0x0000002e002e7308 */ /* 0x000e220000001000 */
[----:B-1----:R-:W-:Y:S01]  /*5fe0*/  FMUL.FTZ R55, R108, R49 ;  /* 0x000000316c377220 */ /* 0x002fe20000410000 */
[----:B------:R-:W-:Y:S01]  /*5ff0*/  FMUL.FTZ R49, R83, -1.4426950216293334961 ;  /* 0xbfb8aa3b53317820 */ /* 0x000fe20000410000 */
[----:B--2---:R-:W-:Y:S01]  /*6000*/  FMUL.FTZ R54, R50, R54 ;  /* 0x0000003632367220 */ /* 0x004fe20000410000 */
[----:B------:R-:W-:-:S04]  /*6010*/  FMUL.FTZ R50, R18, -1.4426950216293334961 ;  /* 0xbfb8aa3b12327820 */ /* 0x000fc80000410000 */
[----:B------:R-:W1:Y:S01]  /*6020*/  MUFU.EX2 R49, R49 ;  /* 0x0000003100317308 */ /* 0x000e620000000800 */
[----:B------:R-:W-:Y:S07]  /*6030*/  STL [R1+0x160], R55 ;  /* 0x0001603701007387 */ /* 0x000fee0000100800 */
[----:B------:R-:W2:Y:S01]  /*6040*/  MUFU.EX2 R50, R50 ;  /* 0x0000003200327308 */ /* 0x000ea20000000800 */
[----:B------:R0:W-:Y:S02]  /*6050*/  STL [R1+0x15c], R54 ;  /* 0x00015c3601007387 */ /* 0x0001e40000100800 */
[----:B0-----:R-:W-:Y:S01]  /*6060*/  FMUL.FTZ R54, R60, R46 ;  /* 0x0000002e3c367220 */ /* 0x001fe20000410000 */
[----:B------:R-:W-:Y:S01]  /*6070*/  FMUL.FTZ R46, R53, -1.4426950216293334961 ;  /* 0xbfb8aa3b352e7820 */ /* 0x000fe20000410000 */
[----:B-1----:R-:W-:-:S05]  /*6080*/  FADD.FTZ R49, R49, 1 ;  /* 0x3f80000031317421 */ /* 0x002fca0000010000 */
[----:B------:R-:W0:Y:S01]  /*6090*/  MUFU.EX2 R46, R46 ;  /* 0x0000002e002e7308 */ /* 0x000e220000000800 */
[----:B--2---:R-:W-:-:S07]  /*60a0*/  FADD.FTZ R50, R50, 1 ;  /* 0x3f80000032327421 */ /* 0x004fce0000010000 */
        /* <DEDUP_REMOVED lines=15> */
[----:B-1----:R-:W-:-:S03]  /*61a0*/  FADD.FTZ R49, R49, 1 ;  /* 0x3f80000031317421 */ /* 0x002fc60000010000 */
[----:B------:R0:W-:Y:S02]  /*61b0*/  STL [R1+0x148], R50 ;  /* 0x0001483201007387 */ /* 0x0001e40000100800 */
[----:B------:R-:W1:Y:S01]  /*61c0*/  MUFU.EX2 R46, R46 ;  /* 0x0000002e002e7308 */ /* 0x000e620000000800 */
[----:B--2---:R-:W-:-:S07]  /*61d0*/  FADD.FTZ R18, R18, 1 ;  /* 0x3f80000012127421 */ /* 0x004fce0000010000 */
[----:B0-----:R-:W0:Y:S08]  /*61e0*/  MUFU.RCP R50, R49 ;  /* 0x0000003100327308 */ /* 0x001e300000001000 */
[----:B------:R1:W2:Y:S02]  /*61f0*/  MUFU.RCP R49, R18 ;  /* 0x0000001200317308 */ /* 0x0002a40000001000 */
[----:B-1----:R-:W-:Y:S01]  /*6200*/  FADD.FTZ R18, R46, 1 ;  /* 0x3f8000002e127421 */ /* 0x002fe20000010000 */
[----:B0-----:R-:W-:Y:S01]  /*6210*/  FMUL.FTZ R50, R62, R50 ;  /* 0x000000323e327220 */ /* 0x001fe20000410000 */
[----:B------:R-:W-:-:S04]  /*6220*/  FMUL.FTZ R46, R45, -1.4426950216293334961 ;  /* 0xbfb8aa3b2d2e7820 */ /* 0x000fc80000410000 */
[----:B------:R2:W-:Y:S01]  /*6230*/  STL [R1+0x1c], R50 ;  /* 0x00001c3201007387 */ /* 0x0005e20000100800 */
[----:B------:R-:W0:Y:S03]  /*6240*/  MUFU.RCP R18, R18 ;  /* 0x0000001200127308 */ /* 0x000e260000001000 */
[----:B------:R-:W3:Y:S01]  /*6250*/  LDL.LU R96, [R1+0x50] ;  /* 0x0000500001607983 */ /* 0x000ee20000300800 */
[----:B--2---:R-:W-:Y:S01]  /*6260*/  FMUL.FTZ R50, R73, R49 ;  /* 0x0000003149327220 */ /* 0x004fe20000410000 */
[----:B------:R-:W-:-:S03]  /*6270*/  FMUL.FTZ R49, R52, -1.4426950216293334961 ;  /* 0xbfb8aa3b34317820 */ /* 0x000fc60000410000 */
[----:B------:R-:W1:Y:S08]  /*6280*/  MUFU.EX2 R46, R46 ;  /* 0x0000002e002e7308 */ /* 0x000e700000000800 */
[----:B------:R-:W2:Y:S01]  /*6290*/  MUFU.EX2 R49, R49 ;  /* 0x0000003100317308 */ /* 0x000ea20000000800 */
[----:B0-----:R-:W-:Y:S01]  /*62a0*/  FMUL.FTZ R18, R14, R18 ;  /* 0x000000120e127220 */ /* 0x001fe20000410000 */
[----:B------:R-:W-:Y:S04]  /*62b0*/  STL [R1+0x18], R50 ;  /* 0x0000183201007387 */ /* 0x000fe80000100800 */
[----:B------:R1:W-:Y:S02]  /*62c0*/  STL [R1+0x2c], R18 ;  /* 0x00002c1201007387 */ /* 0x0003e40000100800 */
[----:B-1----:R-:W-:Y:S01]  /*62d0*/  FADD.FTZ R18, R46, 1 ;  /* 0x3f8000002e127421 */ /* 0x002fe20000010000 */
[----:B--2---:R-:W-:-:S05]  /*62e0*/  FADD.FTZ R46, R49, 1 ;  /* 0x3f800000312e7421 */ /* 0x004fca0000010000 */
[----:B------:R-:W0:Y:S08]  /*62f0*/  MUFU.RCP R18, R18 ;  /* 0x0000001200127308 */ /* 0x000e300000001000 */
[----:B------:R-:W1:Y:S01]  /*6300*/  MUFU.RCP R46, R46 ;  /* 0x0000002e002e7308 */ /* 0x000e620000001000 */
[----:B0-----:R-:W-:Y:S01]  /*6310*/  FMUL.FTZ R45, R45, R18 ;  /* 0x000000122d2d7220 */ /* 0x001fe20000410000 */
[----:B-1----:R-:W-:-:S04]  /*6320*/  FMUL.FTZ R46, R52, R46 ;  /* 0x0000002e342e7220 */ /* 0x002fc80000410000 */
[----:B------:R0:W-:Y:S04]  /*6330*/  STL [R1+0x28], R45 ;  /* 0x0000282d01007387 */ /* 0x0001e80000100800 */
[----:B------:R1:W-:Y:S04]  /*6340*/  STL [R1+0x34], R46 ;  /* 0x0000342e01007387 */ /* 0x0003e80000100800 */
[----:B------:R-:W2:Y:S01]  /*6350*/  LDL.LU R108, [R1+0x54] ;  /* 0x00005400016c7983 */ /* 0x000ea20000300800 */
[----:B------:R-:W-:-:S06]  /*6360*/  FMUL.FTZ R14, R64, -1.4426950216293334961 ;  /* 0xbfb8aa3b400e7820 */ /* 0x000fcc0000410000 */
[----:B------:R-:W4:Y:S01]  /*6370*/  MUFU.EX2 R14, R14 ;  /* 0x0000000e000e7308 */ /* 0x000f220000000800 */
[----:B------:R-:W-:-:S07]  /*6380*/  FMUL.FTZ R18, R112, -1.4426950216293334961 ;  /* 0xbfb8aa3b70127820 */ /* 0x000fce0000410000 */
[----:B------:R-:W1:Y:S01]  /*6390*/  MUFU.EX2 R18, R18 ;  /* 0x0000001200127308 */ /* 0x000e620000000800 */
[----:B----4-:R-:W-:-:S07]  /*63a0*/  FADD.FTZ R14, R14, 1 ;  /* 0x3f8000000e0e7421 */ /* 0x010fce0000010000 */
[----:B------:R-:W4:Y:S01]  /*63b0*/  MUFU.RCP R14, R14 ;  /* 0x0000000e000e7308 */ /* 0x000f220000001000 */
[----:B0-----:R-:W-:Y:S01]  /*63c0*/  FMUL.FTZ R45, R42, -1.4426950216293334961 ;  /* 0xbfb8aa3b2a2d7820 */ /* 0x001fe20000410000 */
[----:B-1----:R-:W-:-:S06]  /*63d0*/  FADD.FTZ R18, R18, 1 ;  /* 0x3f80000012127421 */ /* 0x002fcc0000010000 */
[----:B------:R-:W0:Y:S01]  /*63e0*/  MUFU.EX2 R45, R45 ;  /* 0x0000002d002d7308 */ /* 0x000e220000000800 */
[----:B----4-:R-:W-:Y:S01]  /*63f0*/  FMUL.FTZ R46, R64, R14 ;  /* 0x0000000e402e7220 */ /* 0x010fe20000410000 */
[----:B------:R-:W-:-:S06]  /*6400*/  FMUL.FTZ R14, R48, -1.4426950216293334961 ;  /* 0xbfb8aa3b300e7820 */ /* 0x000fcc0000410000 */
[----:B------:R-:W1:Y:S08]  /*6410*/  MUFU.RCP R18, R18 ;  /* 0x0000001200127308 */ /* 0x000e700000001000 */
[----:B------:R-:W4:Y:S01]  /*6420*/  MUFU.EX2 R14, R14 ;  /* 0x0000000e000e7308 */ /* 0x000f220000000800 */
[----:B0-----:R-:W-:Y:S01]  /*6430*/  FADD.FTZ R45, R45, 1 ;  /* 0x3f8000002d2d7421 */ /* 0x001fe20000010000 */
[----:B------:R1:W-:Y:S06]  /*6440*/  STL [R1+0x30], R46 ;  /* 0x0000302e01007387 */ /* 0x0003ec0000100800 */
[----:B------:R-:W0:Y:S01]  /*6450*/  MUFU.RCP R45, R45 ;  /* 0x0000002d002d7308 */ /* 0x000e220000001000 */
[----:B-1----:R-:W-:Y:S01]  /*6460*/  FMUL.FTZ R46, R112, R18 ;  /* 0x00000012702e7220 */ /* 0x002fe20000410000 */
[----:B------:R-:W-:Y:S01]  /*6470*/  FMUL.FTZ R18, R51, -1.4426950216293334961 ;  /* 0xbfb8aa3b33127820 */ /* 0x000fe20000410000 */
[----:B----4-:R-:W-:-:S05]  /*6480*/  FADD.FTZ R14, R14, 1 ;  /* 0x3f8000000e0e7421 */ /* 0x010fca0000010000 */
[----:B------:R-:W1:Y:S08]  /*6490*/  MUFU.EX2 R18, R18 ;  /* 0x0000001200127308 */ /* 0x000e700000000800 */
[----:B------:R-:W4:Y:S01]  /*64a0*/  MUFU.RCP R14, R14 ;  /* 0x0000000e000e7308 */ /* 0x000f220000001000 */
[----:B0-----:R-:W-:Y:S01]  /*64b0*/  FMUL.FTZ R45, R42, R45 ;  /* 0x0000002d2a2d7220 */ /* 0x001fe20000410000 */
[----:B------:R-:W-:Y:S04]  /*64c0*/  STL [R1+0x44], R46 ;  /* 0x0000442e01007387 */ /* 0x000fe80000100800 */
[----:B------:R4:W-:Y:S01]  /*64d0*/  STL [R1+0x40], R45 ;  /* 0x0000402d01007387 */ /* 0x0009e20000100800 */
[----:B-1----:R-:W-:Y:S01]  /*64e0*/  FADD.FTZ R18, R18, 1 ;  /* 0x3f80000012127421 */ /* 0x002fe20000010000 */
[----:B----4-:R-:W-:Y:S01]  /*64f0*/  FMUL.FTZ R45, R48, R14 ;  /* 0x0000000e302d7220 */ /* 0x010fe20000410000 */
[----:B------:R-:W-:-:S04]  /*6500*/  FMUL.FTZ R14, R41, -1.4426950216293334961 ;  /* 0xbfb8aa3b290e7820 */ /* 0x000fc80000410000 */
[----:B------:R-:W0:Y:S08]  /*6510*/  MUFU.RCP R18, R18 ;  /* 0x0000001200127308 */ /* 0x000e300000001000 */
[----:B------:R-:W1:Y:S01]  /*6520*/  MUFU.EX2 R14, R14 ;  /* 0x0000000e000e7308 */ /* 0x000e620000000800 */
[----:B------:R0:W-:Y:S02]  /*6530*/  STL [R1+0x4c], R45 ;  /* 0x00004c2d01007387 */ /* 0x0001e40000100800 */
[----:B0-----:R-:W-:Y:S01]  /*6540*/  FMUL.FTZ R45, R51, R18 ;  /* 0x00000012332d7220 */ /* 0x001fe20000410000 */
[----:B------:R-:W-:Y:S01]  /*6550*/  FMUL.FTZ R18, R44, -1.4426950216293334961 ;  /* 0xbfb8aa3b2c127820 */ /* 0x000fe20000410000 */
[----:B-1----:R-:W-:-:S05]  /*6560*/  FADD.FTZ R14, R14, 1 ;  /* 0x3f8000000e0e7421 */ /* 0x002fca0000010000 */
[----:B------:R-:W0:Y:S08]  /*6570*/  MUFU.EX2 R18, R18 ;  /* 0x0000001200127308 */ /* 0x000e300000000800 */
[----:B------:R-:W1:Y:S01]  /*6580*/  MUFU.RCP R14, R14 ;  /* 0x0000000e000e7308 */ /* 0x000e620000001000 */
[----:B------:R4:W-:Y:S01]  /*6590*/  STL [R1+0x48], R45 ;  /* 0x0000482d01007387 */ /* 0x0009e20000100800 */
[----:B0-----:R-:W-:Y:S01]  /*65a0*/  FADD.FTZ R18, R18, 1 ;  /* 0x3f80000012127421 */ /* 0x001fe20000010000 */
[----:B-1----:R-:W-:-:S05]  /*65b0*/  FMUL.FTZ R41, R41, R14 ;  /* 0x0000000e29297220 */ /* 0x002fca0000410000 */
[----:B------:R-:W-:Y:S01]  /*65c0*/  MUFU.RCP R18, R18 ;  /* 0x0000001200127308 */ /* 0x000fe20000001000 */
[----:B---3--:R-:W-:-:S07]  /*65d0*/  FMUL.FTZ R42, R96, -1.4426950216293334961 ;  /* 0xbfb8aa3b602a7820 */ /* 0x008fce0000410000 */
[----:B------:R-:W0:Y:S02]  /*65e0*/  MUFU.EX2 R42, R42 ;  /* 0x0000002a002a7308 */ /* 0x000e240000000800 */
[----:B0-----:R-:W-:-:S06]  /*65f0*/  FADD.FTZ R42, R42, 1 ;  /* 0x3f8000002a2a7421 */ /* 0x001fcc0000010000 */
[----:B------:R-:W4:Y:S02]  /*6600*/  MUFU.RCP R42, R42 ;  /* 0x0000002a002a7308 */ /* 0x000f240000001000 */
[----:B----4-:R-:W-:Y:S01]  /*6610*/  FMUL.FTZ R45, R96, R42 ;  /* 0x0000002a602d7220 */ /* 0x010fe20000410000 */
[----:B------:R-:W-:-:S06]  /*6620*/  FMUL.FTZ R42, R47, -1.4426950216293334961 ;  /* 0xbfb8aa3b2f2a7820 */ /* 0x000fcc0000410000 */
[----:B------:R-:W0:Y:S01]  /*6630*/  MUFU.EX2 R42, R42 ;  /* 0x0000002a002a7308 */ /* 0x000e220000000800 */
[----:B------:R-:W-:Y:S01]  /*6640*/  STL [R1+0x5c], R45 ;  /* 0x00005c2d01007387 */ /* 0x000fe20000100800 */
[----:B--2---:R-:W-:-:S06]  /*6650*/  FMUL.FTZ R14, R108, -1.4426950216293334961 ;  /* 0xbfb8aa3b6c0e7820 */ /* 0x004fcc0000410000 */
[----:B------:R-:W1:Y:S01]  /*6660*/  MUFU.EX2 R14, R14 ;  /* 0x0000000e000e7308 */ /* 0x000e620000000800 */
[----:B------:R0:W-:Y:S02]  /*6670*/  STL [R1+0x58], R41 ;  /* 0x0000582901007387 */ /* 0x0001e40000100800 */
[----:B0-----:R-:W-:Y:S01]  /*6680*/  FADD.FTZ R41, R42, 1 ;  /* 0x3f8000002a297421 */ /* 0x001fe20000010000 */
[----:B------:R-:W-:Y:S01]  /*6690*/  FMUL.FTZ R42, R44, R18 ;  /* 0x000000122c2a7220 */ /* 0x000fe20000410000 */
[----:B------:R-:W-:-:S04]  /*66a0*/  FMUL.FTZ R18, R38, -1.4426950216293334961 ;  /* 0xbfb8aa3b26127820 */ /* 0x000fc80000410000 */
[----:B------:R-:W0:Y:S01]  /*66b0*/  MUFU.RCP R41, R41 ;  /* 0x0000002900297308 */ /* 0x000e220000001000 */
[----:B-1----:R-:W-:-:S07]  /*66c0*/  FADD.FTZ R14, R14, 1 ;  /* 0x3f8000000e0e7421 */ /* 0x002fce0000010000 */
[----:B------:R-:W-:Y:S08]  /*66d0*/  MUFU.RCP R14, R14 ;  /* 0x0000000e000e7308 */ /* 0x000ff00000001000 */
[----:B------:R-:W1:Y:S01]  /*66e0*/  MUFU.EX2 R18, R18 ;  /* 0x0000001200127308 */ /* 0x000e620000000800 */
[----:B------:R0:W-:Y:S02]  /*66f0*/  STL [R1+0x64], R42 ;  /* 0x0000642a01007387 */ /* 0x0001e40000100800 */
[----:B0-----:R-:W-:Y:S01]  /*6700*/  FMUL.FTZ R42, R47, R41 ;  /* 0x000000292f2a7220 */ /* 0x001fe20000410000 */
[----:B------:R-:W-:-:S04]  /*6710*/  FMUL.FTZ R41, R40, -1.4426950216293334961 ;  /* 0xbfb8aa3b28297820 */ /* 0x000fc80000410000 */
[----:B------:R0:W-:Y:S01]  /*6720*/  STL [R1+0x60], R42 ;  /* 0x0000602a01007387 */ /* 0x0001e20000100800 */
[----:B-1----:R-:W-:Y:S01]  /*6730*/  FADD.FTZ R18, R18, 1 ;  /* 0x3f80000012127421 */ /* 0x002fe20000010000 */
[----:B------:R-:W1:Y:S01]  /*6740*/  MUFU.EX2 R41, R41 ;  /* 0x0000002900297308 */ /* 0x000e620000000800 */
[----:B0-----:R-:W-:Y:S01]  /*6750*/  FMUL.FTZ R42, R108, R14 ;  /* 0x0000000e6c2a7220 */ /* 0x001fe20000410000 */
[----:B------:R-:W-:-:S06]  /*6760*/  FMUL.FTZ R14, R43, -1.4426950216293334961 ;  /* 0xbfb8aa3b2b0e7820 */ /* 0x000fcc0000410000 */
[----:B------:R-:W0:Y:S08]  /*6770*/  MUFU.RCP R18, R18 ;  /* 0x0000001200127308 */ /* 0x000e300000001000 */
[----:B------:R-:W2:Y:S01]  /*6780*/  MUFU.EX2 R14, R14 ;  /* 0x0000000e000e7308 */ /* 0x000ea20000000800 */
[----:B-1----:R-:W-:-:S07]  /*6790*/  FADD.FTZ R41, R41, 1 ;  /* 0x3f80000029297421 */ /* 0x002fce0000010000 */
[----:B------:R-:W1:Y:S01]  /*67a0*/  MUFU.RCP R41, R41 ;  /* 0x0000002900297308 */ /* 0x000e620000001000 */
[----:B0-----:R-:W-:Y:S01]  /*67b0*/  FMUL.FTZ R38, R38, R18 ;  /* 0x0000001226267220 */ /* 0x001fe20000410000 */
[----:B------:R-:W-:Y:S01]  /*67c0*/  FMUL.FTZ R18, R100, -1.4426950216293334961 ;  /* 0xbfb8aa3b64127820 */ /* 0x000fe20000410000 */
[----:B--2---:R-:W-:-:S05]  /*67d0*/  FADD.FTZ R14, R14, 1 ;  /* 0x3f8000000e0e7421 */ /* 0x004fca0000010000 */
[----:B------:R-:W0:Y:S08]  /*67e0*/  MUFU.EX2 R18, R18 ;  /* 0x0000001200127308 */ /* 0x000e300000000800 */
[----:B------:R-:W2:Y:S01]  /*67f0*/  MUFU.RCP R14, R14 ;  /* 0x0000000e000e7308 */ /* 0x000ea20000001000 */
[----:B------:R-:W-:Y:S01]  /*6800*/  STL [R1+0x74], R42 ;  /* 0x0000742a01007387 */ /* 0x000fe20000100800 */
[----:B-1----:R-:W-:-:S03]  /*6810*/  FMUL.FTZ R40, R40, R41 ;  /* 0x0000002928287220 */ /* 0x002fc60000410000 */
[----:B------:R1:W-:Y:S04]  /*6820*/  STL [R1+0x70], R38 ;  /* 0x0000702601007387 */ /* 0x0003e80000100800 */
[----:B------:R2:W-:Y:S01]  /*6830*/  STL [R1+0x7c], R40 ;  /* 0x00007c2801007387 */ /* 0x0005e20000100800 */
[----:B-1----:R-:W-:Y:S01]  /*6840*/  FMUL.FTZ R38, R37, -1.4426950216293334961 ;  /* 0xbfb8aa3b25267820 */ /* 0x002fe20000410000 */
[----:B0-----:R-:W-:Y:S01]  /*6850*/  FADD.FTZ R18, R18, 1 ;  /* 0x3f80000012127421 */ /* 0x001fe20000010000 */
[----:B--2---:R-:W-:Y:S01]  /*6860*/  FMUL.FTZ R40, R43, R14 ;  /* 0x0000000e2b287220 */ /* 0x004fe20000410000 */
[----:B------:R-:W-:-:S03]  /*6870*/  FMUL.FTZ R14, R36, -1.4426950216293334961 ;  /* 0xbfb8aa3b240e7820 */ /* 0x000fc60000410000 */
[----:B------:R-:W0:Y:S08]  /*6880*/  MUFU.EX2 R38, R38 ;  /* 0x0000002600267308 */ /* 0x000e300000000800 */
[----:B------:R-:W1:Y:S08]  /*6890*/  MUFU.EX2 R14, R14 ;  /* 0x0000000e000e7308 */ /* 0x000e700000000800 */
[----:B------:R-:W2:Y:S01]  /*68a0*/  MUFU.RCP R18, R18 ;  /* 0x0000001200127308 */ /* 0x000ea20000001000 */
[----:B0-----:R-:W-:Y:S01]  /*68b0*/  FADD.FTZ R38, R38, 1 ;  /* 0x3f80000026267421 */ /* 0x001fe20000010000 */
[----:B------:R2:W-:Y:S06]  /*68c0*/  STL [R1+0x78], R40 ;  /* 0x0000782801007387 */ /* 0x0005ec0000100800 */
[----:B------:R-:W0:Y:S01]  /*68d0*/  MUFU.RCP R38, R38 ;  /* 0x0000002600267308 */ /* 0x000e220000001000 */
[----:B-1----:R-:W-:Y:S01]  /*68e0*/  FADD.FTZ R14, R14, 1 ;  /* 0x3f8000000e0e7421 */ /* 0x002fe20000010000 */
[----:B--2---:R-:W-:Y:S01]  /*68f0*/  FMUL.FTZ R40, R100, R18 ;  /* 0x0000001264287220 */ /* 0x004fe20000410000 */
[----:B------:R-:W-:-:S05]  /*6900*/  FMUL.FTZ R18, R39, -1.4426950216293334961 ;  /* 0xbfb8aa3b27127820 */ /* 0x000fca0000410000 */
[----:B------:R-:W1:Y:S08]  /*6910*/  MUFU.RCP R14, R14 ;  /* 0x0000000e000e7308 */ /* 0x000e700000001000 */
[----:B------:R-:W2:Y:S01]  /*6920*/  MUFU.EX2 R18, R18 ;  /* 0x0000001200127308 */ /* 0x000ea20000000800 */
[----:B0-----:R-:W-:Y:S01]  /*6930*/  FMUL.FTZ R38, R37, R38 ;  /* 0x0000002625267220 */ /* 0x001fe20000410000 */
[----:B------:R-:W-:-:S06]  /*6940*/  FMUL.FTZ R37, R97, -1.4426950216293334961 ;  /* 0xbfb8aa3b61257820 */ /* 0x000fcc0000410000 */
[----:B------:R-:W-:Y:S01]  /*6950*/  MUFU.EX2 R37, R37 ;  /* 0x0000002500257308 */ /* 0x000fe20000000800 */
[----:B-1----:R-:W-:Y:S01]  /*6960*/  FMUL.FTZ R36, R36, R14 ;  /* 0x0000000e24247220 */ /* 0x002fe20000410000 */
[----:B------:R-:W-:Y:S01]  /*6970*/  FMUL.FTZ R14, R34, -1.4426950216293334961 ;  /* 0xbfb8aa3b220e7820 */ /* 0x000fe20000410000 */
[----:B--2---:R-:W-:-:S05]  /*6980*/  FADD.FTZ R18, R18, 1 ;  /* 0x3f80000012127421 */ /* 0x004fca0000010000 */
[----:B------:R-:W0:Y:S01]  /*6990*/  MUFU.EX2 R14, R14 ;  /* 0x0000000e000e7308 */ /* 0x000e220000000800 */
[----:B------:R-:W-:Y:S07]  /*69a0*/  STL [R1+0x8c], R40 ;  /* 0x00008c2801007387 */ /* 0x000fee0000100800 */
[----:B------:R-:W1:Y:S01]  /*69b0*/  MUFU.RCP R18, R18 ;  /* 0x0000001200127308 */ /* 0x000e620000001000 */
[----:B------:R-:W-:Y:S04]  /*69c0*/  STL [R1+0x88], R38 ;  /* 0x0000882601007387 */ /* 0x000fe80000100800 */
[----:B------:R2:W-:Y:S01]  /*69d0*/  STL [R1+0x94], R36 ;  /* 0x0000942401007387 */ /* 0x0005e20000100800 */
[----:B0-----:R-:W-:Y:S01]  /*69e0*/  FADD.FTZ R14, R14, 1 ;  /* 0x3f8000000e0e7421 */ /* 0x001fe20000010000 */
[----:B--2---:R-:W-:Y:S01]  /*69f0*/  FADD.FTZ R36, R37, 1 ;  /* 0x3f80000025247421 */ /* 0x004fe20000010000 */
[----:B-1----:R-:W-:Y:S01]  /*6a00*/  FMUL.FTZ R37, R39, R18 ;  /* 0x0000001227257220 */ /* 0x002fe20000410000 */
[----:B------:R-:W-:-:S04]  /*6a10*/  FMUL.FTZ R18, R32, -1.4426950216293334961 ;  /* 0xbfb8aa3b20127820 */ /* 0x000fc80000410000 */
[----:B------:R-:W0:Y:S08]  /*6a20*/  MUFU.RCP R36, R36 ;  /* 0x0000002400247308 */ /* 0x000e300000001000 */
[----:B------:R-:W1:Y:S08]  /*6a30*/  MUFU.RCP R14, R14 ;  /* 0x0000000e000e7308 */ /* 0x000e700000001000 */
[----:B------:R-:W2:Y:S01]  /*6a40*/  MUFU.EX2 R18, R18 ;  /* 0x0000001200127308 */ /* 0x000ea20000000800 */
[----:B------:R0:W-:Y:S02]  /*6a50*/  STL [R1+0x90], R37 ;  /* 0x0000902501007387 */ /* 0x0001e40000100800 */
[----:B0-----:R-:W-:Y:S01]  /*6a60*/  FMUL.FTZ R37, R97, R36 ;  /* 0x0000002461257220 */ /* 0x001fe20000410000 */
[----:B------:R-:W-:Y:S01]  /*6a70*/  FMUL.FTZ R36, R35, -1.4426950216293334961 ;  /* 0xbfb8aa3b23247820 */ /* 0x000fe20000410000 */
[----:B-1----:R-:W-:Y:S01]  /*6a80*/  FMUL.FTZ R34, R34, R14 ;  /* 0x0000000e22227220 */ /* 0x002fe20000410000 */
[----:B------:R-:W-:Y:S01]  /*6a90*/  FMUL.FTZ R14, R93, -1.4426950216293334961 ;  /* 0xbfb8aa3b5d0e7820 */ /* 0x000fe20000410000 */
[----:B--2---:R-:W-:-:S03]  /*6aa0*/  FADD.FTZ R18, R18, 1 ;  /* 0x3f80000012127421 */ /* 0x004fc60000010000 */
[----:B------:R-:W-:Y:S08]  /*6ab0*/  MUFU.EX2 R36, R36 ;  /* 0x0000002400247308 */ /* 0x000ff00000000800 */
[----:B------:R-:W0:Y:S08]  /*6ac0*/  MUFU.EX2 R14, R14 ;  /* 0x0000000e000e7308 */ /* 0x000e300000000800 */
        /* <DEDUP_REMOVED lines=10> */
[----:B------:R3:W-:Y:S01]  /*6b70*/  STL [R1+0xac], R32 ;  /* 0x0000ac2001007387 */ /* 0x0007e20000100800 */
[----:B0-----:R-:W-:-:S05]  /*6b80*/  FMUL.FTZ R34, R35, R34 ;  /* 0x0000002223227220 */ /* 0x001fca0000410000 */
[----:B------:R1:W-:Y:S01]  /*6b90*/  STL [R1+0xa8], R34 ;  /* 0x0000a82201007387 */ /* 0x0003e20000100800 */
[----:B---3--:R-:W-:Y:S01]  /*6ba0*/  FMUL.FTZ R32, R28, -1.4426950216293334961 ;  /* 0xbfb8aa3b1c207820 */ /* 0x008fe20000410000 */
[----:B-1----:R-:W-:-:S05]  /*6bb0*/  FMUL.FTZ R34, R93, R14 ;  /* 0x0000000e5d227220 */ /* 0x002fca0000410000 */
[----:B------:R-:W0:Y:S01]  /*6bc0*/  MUFU.EX2 R32, R32 ;  /* 0x0000002000207308 */ /* 0x000e220000000800 */
[----:B------:R-:W-:Y:S01]  /*6bd0*/  FMUL.FTZ R14, R31, -1.4426950216293334961 ;  /* 0xbfb8aa3b1f0e7820 */ /* 0x000fe20000410000 */
[----:B--2---:R-:W-:-:S06]  /*6be0*/  FADD.FTZ R18, R18, 1 ;  /* 0x3f80000012127421 */ /* 0x004fcc0000010000 */
[----:B------:R-:W1:Y:S08]  /*6bf0*/  MUFU.EX2 R14, R14 ;  /* 0x0000000e000e7308 */ /* 0x000e700000000800 */
[----:B------:R-:W2:Y:S01]  /*6c00*/  MUFU.RCP R18, R18 ;  /* 0x0000001200127308 */ /* 0x000ea20000001000 */
[----:B0-----:R-:W-:-:S07]  /*6c10*/  FADD.FTZ R32, R32, 1 ;  /* 0x3f80000020207421 */ /* 0x001fce0000010000 */
        /* <DEDUP_REMOVED lines=8> */
[----:B------:R-:W0:Y:S01]  /*6ca0*/  MUFU.EX2 R28, R28 ;  /* 0x0000001c001c7308 */ /* 0x000e220000000800 */
[----:B-1----:R-:W-:Y:S01]  /*6cb0*/  FMUL.FTZ R31, R31, R14 ;  /* 0x0000000e1f1f7220 */ /* 0x002fe20000410000 */
[----:B------:R-:W-:Y:S01]  /*6cc0*/  FMUL.FTZ R14, R24, -1.4426950216293334961 ;  /* 0xbfb8aa3b180e7820 */ /* 0x000fe20000410000 */
[----:B--2---:R-:W-:-:S05]  /*6cd0*/  FADD.FTZ R18, R18, 1 ;  /* 0x3f80000012127421 */ /* 0x004fca0000010000 */
[----:B------:R-:W1:Y:S08]  /*6ce0*/  MUFU.EX2 R14, R14 ;  /* 0x0000000e000e7308 */ /* 0x000e700000000800 */
[----:B------:R-:W2:Y:S01]  /*6cf0*/  MUFU.RCP R18, R18 ;  /* 0x0000001200127308 */ /* 0x000ea20000001000 */
[----:B0-----:R-:W-:Y:S01]  /*6d00*/  FADD.FTZ R28, R28, 1 ;  /* 0x3f8000001c1c7421 */ /* 0x001fe20000010000 */
[----:B------:R-:W-:Y:S04]  /*6d10*/  STL [R1+0xcc], R34 ;  /* 0x0000cc2201007387 */ /* 0x000fe80000100800 */
[----:B------:R-:W-:Y:S02]  /*6d20*/  STL [R1+0xc8], R33 ;  /* 0x0000c82101007387 */ /* 0x000fe40000100800 */
[----:B------:R-:W0:Y:S01]  /*6d30*/  MUFU.RCP R28, R28 ;  /* 0x0000001c001c7308 */ /* 0x000e220000001000 */
[----:B-1----:R-:W-:Y:S01]  /*6d40*/  FADD.FTZ R14, R14, 1 ;  /* 0x3f8000000e0e7421 */ /* 0x002fe20000010000 */
[----:B------:R-:W-:Y:S04]  /*6d50*/  STL [R1+0xc4], R32 ;  /* 0x0000c42001007387 */ /* 0x000fe80000100800 */
[----:B------:R2:W-:Y:S02]  /*6d60*/  STL [R1+0xb0], R31 ;  /* 0x0000b01f01007387 */ /* 0x0005e40000100800 */
[----:B------:R-:W1:Y:S01]  /*6d70*/  MUFU.RCP R14, R14 ;  /* 0x0000000e000e7308 */ /* 0x000e620000001000 */
[----:B--2---:R-:W-:Y:S01]  /*6d80*/  FMUL.FTZ R31, R89, R18 ;  /* 0x00000012591f7220 */ /* 0x004fe20000410000 */
[----:B------:R-:W-:-:S06]  /*6d90*/  FMUL.FTZ R18, R27, -1.4426950216293334961 ;  /* 0xbfb8aa3b1b127820 */ /* 0x000fcc0000410000 */
[----:B------:R-:W2:Y:S01]  /*6da0*/  MUFU.EX2 R18, R18 ;  /* 0x0000001200127308 */ /* 0x000ea20000000800 */
[----:B0-----:R-:W-:Y:S01]  /*6db0*/  FMUL.FTZ R28, R26, R28 ;  /* 0x0000001c1a1c7220 */ /* 0x001fe20000410000 */
[----:B------:R-:W-:Y:S01]  /*6dc0*/  FMUL.FTZ R26, R85, -1.4426950216293334961 ;  /* 0xbfb8aa3b551a7820 */ /* 0x000fe20000410000 */
[----:B-1----:R-:W-:Y:S01]  /*6dd0*/  FMUL.FTZ R24, R24, R14 ;  /* 0x0000000e18187220 */ /* 0x002fe20000410000 */
[----:B------:R-:W-:-:S04]  /*6de0*/  FMUL.FTZ R14, R22, -1.4426950216293334961 ;  /* 0xbfb8aa3b160e7820 */ /* 0x000fc80000410000 */
[----:B------:R-:W-:Y:S01]  /*6df0*/  MUFU.EX2 R26, R26 ;  /* 0x0000001a001a7308 */ /* 0x000fe20000000800 */
[----:B--2---:R-:W-:-:S07]  /*6e00*/  FADD.FTZ R18, R18, 1 ;  /* 0x3f80000012127421 */ /* 0x004fce0000010000 */
        /* <DEDUP_REMOVED lines=27> */
[----:B------:R-:W0:Y:S01]  /*6fc0*/  MUFU.RCP R22, R22 ;  /* 0x0000001600167308 */ /* 0x000e220000001000 */
[----:B------:R1:W-:Y:S07]  /*6fd0*/  STL [R1+0x54], R20 ;  /* 0x0000541401007387 */ /* 0x0003ee0000100800 */
[----:B------:R-:W-:Y:S01]  /*6fe0*/  MUFU.RCP R14, R14 ;  /* 0x0000000e000e7308 */ /* 0x000fe20000001000 */
[----:B-1----:R-:W-:-:S07]  /*6ff0*/  FMUL.FTZ R20, R16, -1.4426950216293334961 ;  /* 0xbfb8aa3b10147820 */ /* 0x002fce0000410000 */
[----:B------:R-:W1:Y:S01]  /*7000*/  MUFU.EX2 R18, R18 ;  /* 0x0000001200127308 */ /* 0x000e620000000800 */
[----:B0-----:R-:W-:-:S07]  /*7010*/  FMUL.FTZ R22, R23, R22 ;  /* 0x0000001617167220 */ /* 0x001fce0000410000 */
[----:B------:R-:W0:Y:S01]  /*7020*/  MUFU.EX2 R20, R20 ;  /* 0x0000001400147308 */ /* 0x000e220000000800 */
[----:B------:R2:W-:Y:S01]  /*7030*/  STL [R1+0x50], R22 ;  /* 0x0000501601007387 */ /* 0x0005e20000100800 */
[----:B-1----:R-:W-:Y:S01]  /*7040*/  FADD.FTZ R18, R18, 1 ;  /* 0x3f80000012127421 */ /* 0x002fe20000010000 */
[----:B--2---:R-:W-:-:S05]  /*7050*/  FMUL.FTZ R22, R59, R14 ;  /* 0x0000000e3b167220 */ /* 0x004fca0000410000 */
[----:B------:R1:W-:Y:S02]  /*7060*/  STL [R1+0x3c], R22 ;  /* 0x00003c1601007387 */ /* 0x0003e40000100800 */
[----:B-1----:R0:W1:Y:S02]  /*7070*/  MUFU.RCP R22, R18 ;  /* 0x0000001200167308 */ /* 0x0020640000001000 */
[----:B0-----:R-:W-:-:S06]  /*7080*/  FADD.FTZ R18, R20, 1 ;  /* 0x3f80000014127421 */ /* 0x001fcc0000010000 */
[----:B------:R-:W0:Y:S01]  /*7090*/  MUFU.RCP R18, R18 ;  /* 0x0000001200127308 */ /* 0x000e220000001000 */
[----:B-1----:R-:W-:-:S05]  /*70a0*/  FMUL.FTZ R20, R9, R22 ;  /* 0x0000001609147220 */ /* 0x002fca0000410000 */
[----:B------:R-:W-:Y:S01]  /*70b0*/  STL [R1+0x38], R20 ;  /* 0x0000381401007387 */ /* 0x000fe20000100800 */
[----:B0-----:R-:W-:-:S05]  /*70c0*/  FMUL.FTZ R18, R16, R18 ;  /* 0x0000001210127220 */ /* 0x001fca0000410000 */
[----:B------:R0:W-:Y:S04]  /*70d0*/  STL [R1+0x24], R18 ;  /* 0x0000241201007387 */ /* 0x0001e80000100800 */
[----:B------:R-:W2:Y:S01]  /*70e0*/  LDL.LU R108, [R1+0x114] ;  /* 0x00011400016c7983 */ /* 0x000ea20000300800 */
[----:B------:R-:W-:-:S06]  /*70f0*/  FMUL.FTZ R14, R19, -1.4426950216293334961 ;  /* 0xbfb8aa3b130e7820 */ /* 0x000fcc0000410000 */
[----:B------:R-:W1:Y:S02]  /*7100*/  MUFU.EX2 R14, R14 ;  /* 0x0000000e000e7308 */ /* 0x000e640000000800 */
[----:B-1----:R-:W-:-:S06]  /*7110*/  FADD.FTZ R14, R14, 1 ;  /* 0x3f8000000e0e7421 */ /* 0x002fcc0000010000 */
[----:B------:R-:W0:Y:S01]  /*7120*/  MUFU.RCP R14, R14 ;  /* 0x0000000e000e7308 */ /* 0x000e220000001000 */
[----:B------:R-:W-:-:S07]  /*7130*/  FMUL.FTZ R9, R56, -1.4426950216293334961 ;  /* 0xbfb8aa3b38097820 */ /* 0x000fce0000410000 */
[----:B------:R-:W1:Y:S01]  /*7140*/  MUFU.EX2 R9, R9 ;  /* 0x0000000900097308 */ /* 0x000e620000000800 */
[----:B0-----:R-:W-:Y:S01]  /*7150*/  FMUL.FTZ R18, R19, R14 ;  /* 0x0000000e13127220 */ /* 0x001fe20000410000 */
[----:B------:R-:W-:-:S06]  /*7160*/  FMUL.FTZ R14, R12, -1.4426950216293334961 ;  /* 0xbfb8aa3b0c0e7820 */ /* 0x000fcc0000410000 */
[----:B------:R-:W0:Y:S01]  /*7170*/  MUFU.EX2 R14, R14 ;  /* 0x0000000e000e7308 */ /* 0x000e220000000800 */
[----:B-1----:R-:W-:Y:S01]  /*7180*/  FADD.FTZ R9, R9, 1 ;  /* 0x3f80000009097421 */ /* 0x002fe20000010000 */
[----:B------:R1:W-:Y:S01]  /*7190*/  STL [R1+0x20], R18 ;  /* 0x0000201201007387 */ /* 0x0003e20000100800 */
[----:B------:R-:W-:-:S05]  /*71a0*/  FMUL.FTZ R16, R6, -1.4426950216293334961 ;  /* 0xbfb8aa3b06107820 */ /* 0x000fca0000410000 */
[----:B-1----:R0:W-:Y:S02]  /*71b0*/  MUFU.RCP R18, R9 ;  /* 0x0000000900127308 */ /* 0x0021e40000001000 */
[----:B0-----:R-:W-:Y:S01]  /*71c0*/  FADD.FTZ R9, R14, 1 ;  /* 0x3f8000000e097421 */ /* 0x001fe20000010000 */
[----:B------:R-:W-:-:S05]  /*71d0*/  FMUL.FTZ R14, R15, -1.4426950216293334961 ;  /* 0xbfb8aa3b0f0e7820 */ /* 0x000fca0000410000 */
[----:B------:R-:W0:Y:S08]  /*71e0*/  MUFU.EX2 R16, R16 ;  /* 0x0000001000107308 */ /* 0x000e300000000800 */
[----:B------:R-:W1:Y:S01]  /*71f0*/  MUFU.EX2 R14, R14 ;  /* 0x0000000e000e7308 */ /* 0x000e620000000800 */
[----:B0-----:R-:W-:-:S07]  /*7200*/  FADD.FTZ R16, R16, 1 ;  /* 0x3f80000010107421 */ /* 0x001fce0000010000 */
[----:B------:R-:W0:Y:S01]  /*7210*/  MUFU.RCP R9, R9 ;  /* 0x0000000900097308 */ /* 0x000e220000001000 */
[----:B-1----:R-:W-:-:S07]  /*7220*/  FADD.FTZ R14, R14, 1 ;  /* 0x3f8000000e0e7421 */ /* 0x002fce0000010000 */
[----:B------:R-:W1:Y:S08]  /*7230*/  MUFU.RCP R16, R16 ;  /* 0x0000001000107308 */ /* 0x000e700000001000 */
[----:B------:R-:W3:Y:S01]  /*7240*/  MUFU.RCP R14, R14 ;  /* 0x0000000e000e7308 */ /* 0x000ee20000001000 */
[----:B------:R-:W-:Y:S01]  /*7250*/  FMUL.FTZ R18, R56, R18 ;  /* 0x0000001238127220 */ /* 0x000fe20000410000 */
[----:B0-----:R-:W-:Y:S01]  /*7260*/  FMUL.FTZ R56, R12, R9 ;  /* 0x000000090c387220 */ /* 0x001fe20000410000 */
[----:B-1----:R-:W-:-:S03]  /*7270*/  FMUL.FTZ R16, R6, R16 ;  /* 0x0000001006107220 */ /* 0x002fc60000410000 */
[----:B------:R-:W-:Y:S04]  /*7280*/  STL [R1+0x14], R18 ;  /* 0x0000141201007387 */ /* 0x000fe80000100800 */
[----:B------:R-:W-:Y:S01]  /*7290*/  STL [R1+0x10], R16 ;  /* 0x0000101001007387 */ /* 0x000fe20000100800 */
[----:B---3--:R-:W-:-:S03]  /*72a0*/  FMUL.FTZ R14, R15, R14 ;  /* 0x0000000e0f0e7220 */ /* 0x008fc60000410000 */
[----:B------:R-:W-:Y:S04]  /*72b0*/  STL [R1+0x298], R56 ;  /* 0x0002983801007387 */ /* 0x000fe80000100800 */
[----:B------:R0:W-:Y:S04]  /*72c0*/  STL [R1+0x8], R14 ;  /* 0x0000080e01007387 */ /* 0x0001e80000100800 */
[----:B------:R-:W3:Y:S01]  /*72d0*/  LDL.LU R96, [R1+0x144] ;  /* 0x0001440001607983 */ /* 0x000ee20000300800 */
[----:B------:R-:W-:Y:S01]  /*72e0*/  FMUL.FTZ R6, R58, -1.4426950216293334961 ;  /* 0xbfb8aa3b3a067820 */ /* 0x000fe20000410000 */
[----:B------:R-:W-:-:S05]  /*72f0*/  FMUL.FTZ R9, R5, -1.4426950216293334961 ;  /* 0xbfb8aa3b05097820 */ /* 0x000fca0000410000 */
[----:B------:R-:W1:Y:S08]  /*7300*/  MUFU.EX2 R6, R6 ;  /* 0x0000000600067308 */ /* 0x000e700000000800 */
[----:B------:R-:W4:Y:S01]  /*7310*/  MUFU.EX2 R9, R9 ;  /* 0x0000000900097308 */ /* 0x000f220000000800 */
[----:B-1----:R-:W-:-:S07]  /*7320*/  FADD.FTZ R6, R6, 1 ;  /* 0x3f80000006067421 */ /* 0x002fce0000010000 */
[----:B------:R4:W1:Y:S02]  /*7330*/  MUFU.RCP R12, R6 ;  /* 0x00000006000c7308 */ /* 0x0008640000001000 */
[----:B----4-:R-:W-:-:S06]  /*7340*/  FADD.FTZ R6, R9, 1 ;  /* 0x3f80000009067421 */ /* 0x010fcc0000010000 */
[----:B------:R-:W4:Y:S01]  /*7350*/  MUFU.RCP R6, R6 ;  /* 0x0000000600067308 */ /* 0x000f220000001000 */
[----:B------:R-:W-:Y:S01]  /*7360*/  FMUL.FTZ R9, R122, -1.4426950216293334961 ;  /* 0xbfb8aa3b7a097820 */ /* 0x000fe20000410000 */
[----:B-1----:R-:W-:Y:S01]  /*7370*/  FMUL.FTZ R58, R58, R12 ;  /* 0x0000000c3a3a7220 */ /* 0x002fe20000410000 */
[----:B------:R-:W-:-:S05]  /*7380*/  FMUL.FTZ R12, R123, -1.4426950216293334961 ;  /* 0xbfb8aa3b7b0c7820 */ /* 0x000fca0000410000 */
[----:B------:R-:W1:Y:S08]  /*7390*/  MUFU.EX2 R9, R9 ;  /* 0x0000000900097308 */ /* 0x000e700000000800 */
[----:B------:R-:W0:Y:S01]  /*73a0*/  MUFU.EX2 R12, R12 ;  /* 0x0000000c000c7308 */ /* 0x000e220000000800 */
[----:B----4-:R-:W-:Y:S01]  /*73b0*/  FMUL.FTZ R59, R5, R6 ;  /* 0x00000006053b7220 */ /* 0x010fe20000410000 */
[----:B-1----:R-:W-:Y:S01]  /*73c0*/  FADD.FTZ R9, R9, 1 ;  /* 0x3f80000009097421 */ /* 0x002fe20000010000 */
[----:B0-----:R-:W-:-:S05]  /*73d0*/  FADD.FTZ R6, R12, 1 ;  /* 0x3f8000000c067421 */ /* 0x001fca0000010000 */
[----:B------:R-:W0:Y:S08]  /*73e0*/  MUFU.RCP R9, R9 ;  /* 0x0000000900097308 */ /* 0x000e300000001000 */
[----:B------:R-:W1:Y:S01]  /*73f0*/  MUFU.RCP R6, R6 ;  /* 0x0000000600067308 */ /* 0x000e620000001000 */
[----:B------:R-:W-:Y:S04]  /*7400*/  STL [R1+0x29c], R58 ;  /* 0x00029c3a01007387 */ /* 0x000fe80000100800 */
[----:B------:R4:W-:Y:S01]  /*7410*/  STL [R1+0x2a0], R59 ;  /* 0x0002a03b01007387 */ /* 0x0009e20000100800 */
[----:B0-----:R-:W-:Y:S01]  /*7420*/  FMUL.FTZ R122, R122, R9 ;  /* 0x000000097a7a7220 */ /* 0x001fe20000410000 */
[----:B-1----:R-:W-:-:S04]  /*7430*/  FMUL.FTZ R123, R123, R6 ;  /* 0x000000067b7b7220 */ /* 0x002fc80000410000 */
[----:B------:R-:W-:Y:S04]  /*7440*/  STL [R1+0x2a4], R122 ;  /* 0x0002a47a01007387 */ /* 0x000fe80000100800 */
[----:B------:R-:W-:Y:S01]  /*7450*/  STL [R1+0x2a8], R123 ;  /* 0x0002a87b01007387 */ /* 0x000fe20000100800 */
[----:B--2---:R-:W-:-:S06]  /*7460*/  FMUL.FTZ R5, R108, -1.4426950216293334961 ;  /* 0xbfb8aa3b6c057820 */ /* 0x004fcc0000410000 */
[----:B------:R-:W0:Y:S02]  /*7470*/  MUFU.EX2 R5, R5 ;  /* 0x0000000500057308 */ /* 0x000e240000000800 */
[----:B0-----:R-:W-:-:S06]  /*7480*/  FADD.FTZ R5, R5, 1 ;  /* 0x3f80000005057421 */ /* 0x001fcc0000010000 */
[----:B------:R-:W0:Y:S02]  /*7490*/  MUFU.RCP R120, R5 ;  /* 0x0000000500787308 */ /* 0x000e240000001000 */
[----:B0-----:R-:W-:Y:S02]  /*74a0*/  FMUL.FTZ R120, R108, R120 ;  /* 0x000000786c787220 */ /* 0x001fe40000410000 */
[----:B------:R-:W2:Y:S04]  /*74b0*/  LDL.LU R108, [R1+0x150] ;  /* 0x00015000016c7983 */ /* 0x000ea80000300800 */
[----:B------:R-:W4:Y:S01]  /*74c0*/  LDL.LU R104, [R1+0x164] ;  /* 0x0001640001687983 */ /* 0x000f220000300800 */
[----:B------:R-:W-:Y:S01]  /*74d0*/  FMUL.FTZ R5, R121, -1.4426950216293334961 ;  /* 0xbfb8aa3b79057820 */ /* 0x000fe20000410000 */
[----:B------:R-:W-:Y:S01]  /*74e0*/  FMUL.FTZ R12, R119, -1.4426950216293334961 ;  /* 0xbfb8aa3b770c7820 */ /* 0x000fe20000410000 */
[----:B------:R-:W-:-:S04]  /*74f0*/  FMUL.FTZ R6, R118, -1.4426950216293334961 ;  /* 0xbfb8aa3b76067820 */ /* 0x000fc80000410000 */
[----:B------:R-:W0:Y:S08]  /*7500*/  MUFU.EX2 R5, R5 ;  /* 0x0000000500057308 */ /* 0x000e300000000800 */
[----:B------:R-:W1:Y:S08]  /*7510*/  MUFU.EX2 R12, R12 ;  /* 0x0000000c000c7308 */ /* 0x000e700000000800 */
[----:B------:R-:W1:Y:S01]  /*7520*/  MUFU.EX2 R6, R6 ;  /* 0x0000000600067308 */ /* 0x000e620000000800 */
[----:B0-----:R-:W-:-:S07]  /*7530*/  FADD.FTZ R5, R5, 1 ;  /* 0x3f80000005057421 */ /* 0x001fce0000010000 */
[----:B------:R1:W0:Y:S02]  /*7540*/  MUFU.RCP R14, R5 ;  /* 0x00000005000e7308 */ /* 0x0002240000001000 */
[----:B-1----:R-:W-:Y:S01]  /*7550*/  FADD.FTZ R5, R12, 1 ;  /* 0x3f8000000c057421 */ /* 0x002fe20000010000 */
[----:B------:R-:W-:-:S05]  /*7560*/  FADD.FTZ R6, R6, 1 ;  /* 0x3f80000006067421 */ /* 0x000fca0000010000 */
[----:B------:R-:W1:Y:S08]  /*7570*/  MUFU.RCP R9, R6 ;  /* 0x0000000600097308 */ /* 0x000e700000001000 */
[----:B------:R-:W1:Y:S01]  /*7580*/  MUFU.RCP R5, R5 ;  /* 0x0000000500057308 */ /* 0x000e620000001000 */
[----:B0-----:R-:W-:Y:S01]  /*7590*/  FMUL.FTZ R121, R121, R14 ;  /* 0x0000000e79797220 */ /* 0x001fe20000410000 */
[----:B------:R0:W-:Y:S01]  /*75a0*/  STL [R1+0x2ac], R120 ;  /* 0x0002ac7801007387 */ /* 0x0001e20000100800 */
[----:B-1----:R-:W-:Y:S01]  /*75b0*/  FMUL.FTZ R118, R118, R9 ;  /* 0x0000000976767220 */ /* 0x002fe20000410000 */
[----:B------:R-:W-:-:S02]  /*75c0*/  FMUL.FTZ R9, R117, -1.4426950216293334961 ;  /* 0xbfb8aa3b75097820 */ /* 0x000fc40000410000 */
[----:B------:R-:W-:Y:S01]  /*75d0*/  STL [R1+0x2b0], R121 ;  /* 0x0002b07901007387 */ /* 0x000fe20000100800 */
[----:B------:R-:W-:-:S03]  /*75e0*/  FMUL.FTZ R119, R119, R5 ;  /* 0x0000000577777220 */ /* 0x000fc60000410000 */
[----:B------:R-:W-:Y:S01]  /*75f0*/  STL [R1+0x2b4], R118 ;  /* 0x0002b47601007387 */ /* 0x000fe20000100800 */
[----:B------:R-:W-:-:S03]  /*7600*/  FMUL.FTZ R5, R114, -1.4426950216293334961 ;  /* 0xbfb8aa3b72057820 */ /* 0x000fc60000410000 */
[----:B------:R1:W-:Y:S01]  /*7610*/  STL [R1+0x2b8], R119 ;  /* 0x0002b87701007387 */ /* 0x0003e20000100800 */
[----:B------:R-:W-:Y:S03]  /*7620*/  MUFU.EX2 R9, R9 ;  /* 0x0000000900097308 */ /* 0x000fe60000000800 */
[----:B------:R-:W4:Y:S01]  /*7630*/  LDL.LU R101, [R1+0x180] ;  /* 0x0001800001657983 */ /* 0x000f220000300800 */
[----:B---3--:R-:W-:-:S06]  /*7640*/  FMUL.FTZ R6, R96, -1.4426950216293334961 ;  /* 0xbfb8aa3b60067820 */ /* 0x008fcc0000410000 */
[----:B------:R-:W3:Y:S08]  /*7650*/  MUFU.EX2 R6, R6 ;  /* 0x0000000600067308 */ /* 0x000ef00000000800 */
[----:B------:R-:W0:Y:S01]  /*7660*/  MUFU.EX2 R5, R5 ;  /* 0x0000000500057308 */ /* 0x000e220000000800 */
[----:B---3--:R-:W-:-:S07]  /*7670*/  FADD.FTZ R6, R6, 1 ;  /* 0x3f80000006067421 */ /* 0x008fce0000010000 */
[----:B------:R3:W1:Y:S01]  /*7680*/  MUFU.RCP R116, R6 ;  /* 0x0000000600747308 */ /* 0x0006620000001000 */
[----:B0-----:R-:W-:Y:S01]  /*7690*/  FADD.FTZ R5, R5, 1 ;  /* 0x3f80000005057421 */ /* 0x001fe20000010000 */
[----:B---3--:R-:W-:-:S06]  /*76a0*/  FADD.FTZ R6, R9, 1 ;  /* 0x3f80000009067421 */ /* 0x008fcc0000010000 */
[----:B------:R-:W0:Y:S08]  /*76b0*/  MUFU.RCP R9, R5 ;  /* 0x0000000500097308 */ /* 0x000e300000001000 */
[----:B------:R-:W3:Y:S01]  /*76c0*/  MUFU.RCP R6, R6 ;  /* 0x0000000600067308 */ /* 0x000ee20000001000 */
[----:B-1----:R-:W-:-:S05]  /*76d0*/  FMUL.FTZ R116, R96, R116 ;  /* 0x0000007460747220 */ /* 0x002fca0000410000 */
[----:B------:R1:W-:Y:S01]  /*76e0*/  STL [R1+0x2bc], R116 ;  /* 0x0002bc7401007387 */ /* 0x0003e20000100800 */
[----:B0-----:R-:W-:Y:S01]  /*76f0*/  FMUL.FTZ R114, R114, R9 ;  /* 0x0000000972727220 */ /* 0x001fe20000410000 */
[----:B---3--:R-:W-:-:S05]  /*7700*/  FMUL.FTZ R117, R117, R6 ;  /* 0x0000000675757220 */ /* 0x008fca0000410000 */
[----:B------:R0:W-:Y:S04]  /*7710*/  STL [R1+0x2c0], R117 ;  /* 0x0002c07501007387 */ /* 0x0001e80000100800 */
[----:B------:R3:W-:Y:S04]  /*7720*/  STL [R1+0x2c4], R114 ;  /* 0x0002c47201007387 */ /* 0x0007e80000100800 */
[----:B------:R-:W3:Y:S04]  /*7730*/  LDL.LU R96, [R1+0x190] ;  /* 0x0001900001607983 */ /* 0x000ee80000300800 */
[----:B------:R-:W3:Y:S04]  /*7740*/  LDL.LU R77, [R1+0x198] ;  /* 0x00019800014d7983 */ /* 0x000ee80000300800 */
[----:B------:R-:W3:Y:S01]  /*7750*/  LDL.LU R79, [R1+0x1a0] ;  /* 0x0001a000014f7983 */ /* 0x000ee20000300800 */
[----:B------:R-:W-:Y:S01]  /*7760*/  FMUL.FTZ R9, R2, -1.4426950216293334961 ;  /* 0xbfb8aa3b02097820 */ /* 0x000fe20000410000 */
[----:B------:R-:W-:-:S02]  /*7770*/  FMUL.FTZ R5, R115, -1.4426950216293334961 ;  /* 0xbfb8aa3b73057820 */ /* 0x000fc40000410000 */
[----:B------:R-:W3:Y:S03]  /*7780*/  LDL.LU R80, [R1+0x1a8] ;  /* 0x0001a80001507983 */ /* 0x000ee60000300800 */
[----:B------:R-:W1:Y:S01]  /*7790*/  MUFU.EX2 R9, R9 ;  /* 0x0000000900097308 */ /* 0x000e620000000800 */
[----:B------:R-:W3:Y:S07]  /*77a0*/  LDL.LU R76, [R1+0x1b4] ;  /* 0x0001b400014c7983 */ /* 0x000eee0000300800 */
[----:B------:R-:W0:Y:S01]  /*77b0*/  MUFU.EX2 R5, R5 ;  /* 0x0000000500057308 */ /* 0x000e220000000800 */
[----:B-1----:R-:W-:-:S07]  /*77c0*/  FADD.FTZ R9, R9, 1 ;  /* 0x3f80000009097421 */ /* 0x002fce0000010000 */
[----:B------:R1:W1:Y:S01]  /*77d0*/  MUFU.RCP R113, R9 ;  /* 0x0000000900717308 */ /* 0x0002620000001000 */
[----:B0-----:R-:W-:Y:S01]  /*77e0*/  FADD.FTZ R5, R5, 1 ;  /* 0x3f80000005057421 */ /* 0x001fe20000010000 */
[----:B-1----:R-:W-:-:S06]  /*77f0*/  FMUL.FTZ R9, R110, -1.4426950216293334961 ;  /* 0xbfb8aa3b6e097820 */ /* 0x002fcc0000410000 */
[----:B------:R-:W0:Y:S08]  /*7800*/  MUFU.RCP R5, R5 ;  /* 0x0000000500057308 */ /* 0x000e300000001000 */
[----:B------:R-:W1:Y:S01]  /*7810*/  MUFU.EX2 R9, R9 ;  /* 0x0000000900097308 */ /* 0x000e620000000800 */
[----:B------:R-:W-:Y:S01]  /*7820*/  FMUL.FTZ R113, R2, R113 ;  /* 0x0000007102717220 */ /* 0x000fe20000410000 */
[----:B0-----:R-:W-:Y:S01]  /*7830*/  FMUL.FTZ R115, R115, R5 ;  /* 0x0000000573737220 */ /* 0x001fe20000410000 */
[----:B------:R-:W-:Y:S01]  /*7840*/  FMUL.FTZ R5, R111, -1.4426950216293334961 ;  /* 0xbfb8aa3b6f057820 */ /* 0x000fe20000410000 */
[----:B-1----:R-:W-:-:S05]  /*7850*/  FADD.FTZ R2, R9, 1 ;  /* 0x3f80000009027421 */ /* 0x002fca0000010000 */
[----:B------:R-:W-:Y:S08]  /*7860*/  MUFU.EX2 R5, R5 ;  /* 0x0000000500057308 */ /* 0x000ff00000000800 */
[----:B------:R-:W-:Y:S01]  /*7870*/  MUFU.RCP R2, R2 ;  /* 0x0000000200027308 */ /* 0x000fe20000001000 */
[----:B--2---:R-:W-:-:S07]  /*7880*/  FMUL.FTZ R6, R108, -1.4426950216293334961 ;  /* 0xbfb8aa3b6c067820 */ /* 0x004fce0000410000 */
[----:B------:R-:W0:Y:S02]  /*7890*/  MUFU.EX2 R6, R6 ;  /* 0x0000000600067308 */ /* 0x000e240000000800 */
[----:B0-----:R-:W-:-:S06]  /*78a0*/  FADD.FTZ R6, R6, 1 ;  /* 0x3f80000006067421 */ /* 0x001fcc0000010000 */
[----:B------:R4:W0:Y:S02]  /*78b0*/  MUFU.RCP R112, R6 ;  /* 0x0000000600707308 */ /* 0x0008240000001000 */
[----:B----4-:R-:W-:-:S06]  /*78c0*/  FMUL.FTZ R6, R104, -1.4426950216293334961 ;  /* 0xbfb8aa3b68067820 */ /* 0x010fcc0000410000 */
[----:B------:R-:W1:Y:S01]  /*78d0*/  MUFU.EX2 R6, R6 ;  /* 0x0000000600067308 */ /* 0x000e620000000800 */
[----:B------:R-:W-:Y:S01]  /*78e0*/  FMUL.FTZ R110, R110, R2 ;  /* 0x000000026e6e7220 */ /* 0x000fe20000410000 */
[----:B0-----:R-:W-:Y:S01]  /*78f0*/  FMUL.FTZ R112, R108, R112 ;  /* 0x000000706c707220 */ /* 0x001fe20000410000 */
[----:B------:R-:W-:Y:S01]  /*7900*/  FMUL.FTZ R2, R109, -1.4426950216293334961 ;  /* 0xbfb8aa3b6d027820 */ /* 0x000fe20000410000 */
[----:B------:R-:W-:Y:S01]  /*7910*/  FADD.FTZ R5, R5, 1 ;  /* 0x3f80000005057421 */ /* 0x000fe20000010000 */
[----:B-1----:R-:W-:-:S04]  /*7920*/  FADD.FTZ R6, R6, 1 ;  /* 0x3f80000006067421 */ /* 0x002fc80000010000 */
[----:B------:R0:W-:Y:S02]  /*7930*/  MUFU.RCP R108, R6 ;  /* 0x00000006006c7308 */ /* 0x0001e40000001000 */
[----:B0-----:R-:W-:-:S06]  /*7940*/  FMUL.FTZ R6, R106, -1.4426950216293334961 ;  /* 0xbfb8aa3b6a067820 */ /* 0x001fcc0000410000 */
[----:B------:R-:W0:Y:S08]  /*7950*/  MUFU.EX2 R2, R2 ;  /* 0x0000000200027308 */ /* 0x000e300000000800 */
[----:B------:R-:W1:Y:S08]  /*7960*/  MUFU.RCP R5, R5 ;  /* 0x0000000500057308 */ /* 0x000e700000001000 */
[----:B------:R-:W2:Y:S01]  /*7970*/  MUFU.EX2 R6, R6 ;  /* 0x0000000600067308 */ /* 0x000ea20000000800 */
[----:B0-----:R-:W-:Y:S01]  /*7980*/  FADD.FTZ R2, R2, 1 ;  /* 0x3f80000002027421 */ /* 0x001fe20000010000 */
[----:B-1----:R-:W-:Y:S01]  /*7990*/  FMUL.FTZ R111, R111, R5 ;  /* 0x000000056f6f7220 */ /* 0x002fe20000410000 */
[----:B------:R-:W-:-:S05]  /*79a0*/  FMUL.FTZ R5, R107, -1.4426950216293334961 ;  /* 0xbfb8aa3b6b057820 */ /* 0x000fca0000410000 */
[----:B------:R-:W0:Y:S01]  /*79b0*/  MUFU.RCP R2, R2 ;  /* 0x0000000200027308 */ /* 0x000e220000001000 */
[----:B--2---:R-:W-:-:S07]  /*79c0*/  FADD.FTZ R6, R6, 1 ;  /* 0x3f80000006067421 */ /* 0x004fce0000010000 */
[----:B------:R-:W1:Y:S08]  /*79d0*/  MUFU.EX2 R5, R5 ;  /* 0x0000000500057308 */ /* 0x000e700000000800 */
[----:B------:R-:W2:Y:S01]  /*79e0*/  MUFU.RCP R6, R6 ;  /* 0x0000000600067308 */ /* 0x000ea20000001000 */
[----:B0-----:R-:W-:Y:S01]  /*79f0*/  FMUL.FTZ R109, R109, R2 ;  /* 0x000000026d6d7220 */ /* 0x001fe20000410000 */
[----:B------:R-:W-:Y:S01]  /*7a00*/  FMUL.FTZ R2, R101, -1.4426950216293334961 ;  /* 0xbfb8aa3b65027820 */ /* 0x000fe20000410000 */
[----:B-1----:R-:W-:-:S05]  /*7a10*/  FADD.FTZ R5, R5, 1 ;  /* 0x3f80000005057421 */ /* 0x002fca0000010000 */
[----:B------:R-:W0:Y:S01]  /*7a20*/  MUFU.EX2 R2, R2 ;  /* 0x0000000200027308 */ /* 0x000e220000000800 */
[----:B--2---:R-:W-:Y:S01]  /*7a30*/  FMUL.FTZ R106, R106, R6 ;  /* 0x000000066a6a7220 */ /* 0x004fe20000410000 */
[----:B------:R-:W-:-:S06]  /*7a40*/  FMUL.FTZ R6, R105, -1.4426950216293334961 ;  /* 0xbfb8aa3b69067820 */ /* 0x000fcc0000410000 */
[----:B------:R-:W1:Y:S01]  /*7a50*/  MUFU.RCP R5, R5 ;  /* 0x0000000500057308 */ /* 0x000e620000001000 */
[----:B------:R-:W-:-:S07]  /*7a60*/  FMUL.FTZ R9, R102, -1.4426950216293334961 ;  /* 0xbfb8aa3b66097820 */ /* 0x000fce0000410000 */
[----:B------:R-:W2:Y:S08]  /*7a70*/  MUFU.EX2 R6, R6 ;  /* 0x0000000600067308 */ /* 0x000eb00000000800 */
[----:B------:R-:W4:Y:S01]  /*7a80*/  MUFU.EX2 R9, R9 ;  /* 0x0000000900097308 */ /* 0x000f220000000800 */
[----:B0-----:R-:W-:Y:S01]  /*7a90*/  FADD.FTZ R2, R2, 1 ;  /* 0x3f80000002027421 */ /* 0x001fe20000010000 */
[----:B-1----:R-:W-:Y:S01]  /*7aa0*/  FMUL.FTZ R107, R107, R5 ;  /* 0x000000056b6b7220 */ /* 0x002fe20000410000 */
[----:B------:R-:W-:Y:S01]  /*7ab0*/  FMUL.FTZ R108, R104, R108 ;  /* 0x0000006c686c7220 */ /* 0x000fe20000410000 */
[----:B--2---:R-:W-:-:S04]  /*7ac0*/  FADD.FTZ R5, R6, 1 ;  /* 0x3f80000006057421 */ /* 0x004fc80000010000 */
[----:B------:R0:W-:Y:S02]  /*7ad0*/  MUFU.RCP R104, R2 ;  /* 0x0000000200687308 */ /* 0x0001e40000001000 */
[----:B0-----:R-:W-:-:S06]  /*7ae0*/  FMUL.FTZ R2, R103, -1.4426950216293334961 ;  /* 0xbfb8aa3b67027820 */ /* 0x001fcc0000410000 */
[----:B------:R-:W0:Y:S01]  /*7af0*/  MUFU.RCP R5, R5 ;  /* 0x0000000500057308 */ /* 0x000e220000001000 */
[----:B----4-:R-:W-:-:S07]  /*7b00*/  FADD.FTZ R6, R9, 1 ;  /* 0x3f80000009067421 */ /* 0x010fce0000010000 */
[----:B------:R-:W1:Y:S08]  /*7b10*/  MUFU.EX2 R2, R2 ;  /* 0x0000000200027308 */ /* 0x000e700000000800 */
[----:B------:R-:W2:Y:S01]  /*7b20*/  MUFU.RCP R6, R6 ;  /* 0x0000000600067308 */ /* 0x000ea20000001000 */
[----:B0-----:R-:W-:Y:S01]  /*7b30*/  FMUL.FTZ R105, R105, R5 ;  /* 0x0000000569697220 */ /* 0x001fe20000410000 */
[----:B---3--:R-:W-:Y:S01]  /*7b40*/  FMUL.FTZ R5, R96, -1.4426950216293334961 ;  /* 0xbfb8aa3b60057820 */ /* 0x008fe20000410000 */
[----:B-1----:R-:W-:-:S05]  /*7b50*/  FADD.FTZ R2, R2, 1 ;  /* 0x3f80000002027421 */ /* 0x002fca0000010000 */
[----:B------:R-:W0:Y:S01]  /*7b60*/  MUFU.EX2 R5, R5 ;  /* 0x0000000500057308 */ /* 0x000e220000000800 */
[----:B--2---:R-:W-:Y:S01]  /*7b70*/  FMUL.FTZ R102, R102, R6 ;  /* 0x0000000666667220 */ /* 0x004fe20000410000 */
[----:B------:R-:W-:-:S06]  /*7b80*/  FMUL.FTZ R6, R0, -1.4426950216293334961 ;  /* 0xbfb8aa3b00067820 */ /* 0x000fcc0000410000 */
[----:B------:R-:W1:Y:S08]  /*7b90*/  MUFU.RCP R2, R2 ;  /* 0x0000000200027308 */ /* 0x000e700000001000 */
[----:B------:R-:W2:Y:S01]  /*7ba0*/  MUFU.EX2 R6, R6 ;  /* 0x0000000600067308 */ /* 0x000ea20000000800 */
[----:B0-----:R-:W-:Y:S01]  /*7bb0*/  FADD.FTZ R5, R5, 1 ;  /* 0x3f80000005057421 */ /* 0x001fe20000010000 */
[----:B------:R-:W-:Y:S01]  /*7bc0*/  FMUL.FTZ R104, R101, R104 ;  /* 0x0000006865687220 */ /* 0x000fe20000410000 */
[----:B-1----:R-:W-:Y:S01]  /*7bd0*/  FMUL.FTZ R103, R103, R2 ;  /* 0x0000000267677220 */ /* 0x002fe20000410000 */
[----:B------:R-:W-:-:S04]  /*7be0*/  FMUL.FTZ R2, R98, -1.4426950216293334961 ;  /* 0xbfb8aa3b62027820 */ /* 0x000fc80000410000 */
[----:B------:R0:W-:Y:S01]  /*7bf0*/  MUFU.RCP R100, R5 ;  /* 0x0000000500647308 */ /* 0x0001e20000001000 */
[----:B--2---:R-:W-:Y:S01]  /*7c00*/  FADD.FTZ R6, R6, 1 ;  /* 0x3f80000006067421 */ /* 0x004fe20000010000 */
[----:B0-----:R-:W-:-:S06]  /*7c10*/  FMUL.FTZ R5, R99, -1.4426950216293334961 ;  /* 0xbfb8aa3b63057820 */ /* 0x001fcc0000410000 */
[----:B------:R-:W0:Y:S08]  /*7c20*/  MUFU.EX2 R2, R2 ;  /* 0x0000000200027308 */ /* 0x000e300000000800 */
[----:B------:R-:W1:Y:S08]  /*7c30*/  MUFU.RCP R101, R6 ;  /* 0x0000000600657308 */ /* 0x000e700000001000 */
[----:B------:R-:W2:Y:S01]  /*7c40*/  MUFU.EX2 R5, R5 ;  /* 0x0000000500057308 */ /* 0x000ea20000000800 */
[----:B0-----:R-:W-:Y:S01]  /*7c50*/  FADD.FTZ R2, R2, 1 ;  /* 0x3f80000002027421 */ /* 0x001fe20000010000 */
[----:B-1----:R-:W-:-:S06]  /*7c60*/  FMUL.FTZ R101, R0, R101 ;  /* 0x0000006500657220 */ /* 0x002fcc0000410000 */
[----:B------:R-:W0:Y:S01]  /*7c70*/  MUFU.RCP R2, R2 ;  /* 0x0000000200027308 */ /* 0x000e220000001000 */
[----:B--2---:R-:W-:-:S07]  /*7c80*/  FADD.FTZ R0, R5, 1 ;  /* 0x3f80000005007421 */ /* 0x004fce0000010000 */
[----:B------:R-:W1:Y:S01]  /*7c90*/  MUFU.RCP R0, R0 ;  /* 0x0000000000007308 */ /* 0x000e620000001000 */
[----:B0-----:R-:W-:Y:S01]  /*7ca0*/  FMUL.FTZ R98, R98, R2 ;  /* 0x0000000262627220 */ /* 0x001fe20000410000 */
[----:B------:R-:W-:Y:S01]  /*7cb0*/  FMUL.FTZ R2, R84, -1.4426950216293334961 ;  /* 0xbfb8aa3b54027820 */ /* 0x000fe20000410000 */
[----:B------:R-:W-:-:S05]  /*7cc0*/  FMUL.FTZ R5, R29, -1.4426950216293334961 ;  /* 0xbfb8aa3b1d057820 */ /* 0x000fca0000410000 */
[----:B------:R-:W0:Y:S01]  /*7cd0*/  MUFU.EX2 R2, R2 ;  /* 0x0000000200027308 */ /* 0x000e220000000800 */
[----:B-1----:R-:W-:Y:S01]  /*7ce0*/  FMUL.FTZ R99, R99, R0 ;  /* 0x0000000063637220 */ /* 0x002fe20000410000 */
[----:B------:R-:W-:-:S06]  /*7cf0*/  FMUL.FTZ R0, R57, -1.4426950216293334961 ;  /* 0xbfb8aa3b39007820 */ /* 0x000fcc0000410000 */
[----:B------:R-:W-:Y:S08]  /*7d00*/  MUFU.EX2 R5, R5 ;  /* 0x0000000500057308 */ /* 0x000ff00000000800 */
[----:B------:R-:W1:Y:S01]  /*7d10*/  MUFU.EX2 R0, R0 ;  /* 0x0000000000007308 */ /* 0x000e620000000800 */
[----:B------:R-:W-:Y:S01]  /*7d20*/  FMUL.FTZ R6, R77, -1.4426950216293334961 ;  /* 0xbfb8aa3b4d067820 */ /* 0x000fe20000410000 */
[----:B0-----:R-:W-:-:S06]  /*7d30*/  FADD.FTZ R2, R2, 1 ;  /* 0x3f80000002027421 */ /* 0x001fcc0000010000 */
[----:B------:R-:W0:Y:S01]  /*7d40*/  MUFU.EX2 R6, R6 ;  /* 0x0000000600067308 */ /* 0x000e220000000800 */
[----:B-1----:R-:W-:-:S07]  /*7d50*/  FADD.FTZ R0, R0, 1 ;  /* 0x3f80000000007421 */ /* 0x002fce0000010000 */
[----:B------:R1:W-:Y:S02]  /*7d60*/  MUFU.RCP R97, R2 ;  /* 0x0000000200617308 */ /* 0x0003e40000001000 */
[----:B-1----:R-:W-:-:S06]  /*7d70*/  FADD.FTZ R2, R5, 1 ;  /* 0x3f80000005027421 */ /* 0x002fcc0000010000 */
[----:B------:R1:W-:Y:S02]  /*7d80*/  MUFU.RCP R5, R0 ;  /* 0x0000000000057308 */ /* 0x0003e40000001000 */
[----:B-1----:R-:W-:Y:S01]  /*7d90*/  FMUL.FTZ R0, R79, -1.4426950216293334961 ;  /* 0xbfb8aa3b4f007820 */ /* 0x002fe20000410000 */
[----:B0-----:R-:W-:-:S05]  /*7da0*/  FADD.FTZ R6, R6, 1 ;  /* 0x3f80000006067421 */ /* 0x001fca0000010000 */
[----:B------:R-:W0:Y:S01]  /*7db0*/  MUFU.EX2 R0, R0 ;  /* 0x0000000000007308 */ /* 0x000e220000000800 */
[----:B------:R-:W-:-:S07]  /*7dc0*/  FMUL.FTZ R100, R96, R100 ;  /* 0x0000006460647220 */ /* 0x000fce0000410000 */
[----:B------:R-:W1:Y:S01]  /*7dd0*/  MUFU.RCP R96, R6 ;  /* 0x0000000600607308 */ /* 0x000e620000001000 */
[----:B0-----:R-:W-:-:S07]  /*7de0*/  FADD.FTZ R0, R0, 1 ;  /* 0x3f80000000007421 */ /* 0x001fce0000010000 */
[----:B------:R0:W2:Y:S01]  /*7df0*/  MUFU.RCP R27, R0 ;  /* 0x00000000001b7308 */ /* 0x0000a20000001000 */
[----:B-1----:R-:W-:Y:S02]  /*7e00*/  FMUL.FTZ R96, R77, R96 ;  /* 0x000000604d607220 */ /* 0x002fe40000410000 */
[----:B------:R-:W3:Y:S01]  /*7e10*/  LDL.LU R77, [R1+0x184] ;  /* 0x00018400014d7983 */ /* 0x000ee20000300800 */
[----:B0-----:R-:W-:-:S06]  /*7e20*/  FMUL.FTZ R0, R80, -1.4426950216293334961 ;  /* 0xbfb8aa3b50007820 */ /* 0x001fcc0000410000 */
[----:B------:R-:W0:Y:S01]  /*7e30*/  MUFU.EX2 R0, R0 ;  /* 0x0000000000007308 */ /* 0x000e220000000800 */
[----:B--2---:R-:W-:Y:S02]  /*7e40*/  FMUL.FTZ R27, R79, R27 ;  /* 0x0000001b4f1b7220 */ /* 0x004fe40000410000 */
[----:B------:R-:W2:Y:S01]  /*7e50*/  LDL.LU R79, [R1+0x1b8] ;  /* 0x0001b800014f7983 */ /* 0x000ea20000300800 */
[----:B0-----:R-:W-:-:S04]  /*7e60*/  FADD.FTZ R0, R0, 1 ;  /* 0x3f80000000007421 */ /* 0x001fc80000010000 */
[----:B------:R-:W0:Y:S02]  /*7e70*/  MUFU.RCP R23, R0 ;  /* 0x0000000000177308 */ /* 0x000e240000001000 */
[----:B0-----:R-:W-:Y:S02]  /*7e80*/  FMUL.FTZ R23, R80, R23 ;  /* 0x0000001750177220 */ /* 0x001fe40000410000 */
[----:B------:R-:W4:Y:S04]  /*7e90*/  LDL.LU R80, [R1+0x194] ;  /* 0x0001940001507983 */ /* 0x000f280000300800 */
[----:B------:R-:W0:Y:S01]  /*7ea0*/  MUFU.RCP R2, R2 ;  /* 0x0000000200027308 */ /* 0x000e220000001000 */
[----:B------:R-:W-:Y:S01]  /*7eb0*/  FMUL.FTZ R57, R57, R5 ;  /* 0x0000000539397220 */ /* 0x000fe20000410000 */
[----:B------:R-:W-:Y:S01]  /*7ec0*/  FMUL.FTZ R5, R25, -1.4426950216293334961 ;  /* 0xbfb8aa3b19057820 */ /* 0x000fe20000410000 */
[----:B------:R-:W-:Y:S01]  /*7ed0*/  FMUL.FTZ R0, R21, -1.4426950216293334961 ;  /* 0xbfb8aa3b15007820 */ /* 0x000fe20000410000 */
[----:B------:R-:W4:Y:S01]  /*7ee0*/  LDL.LU R94, [R1+0x1bc] ;  /* 0x0001bc00015e7983 */ /* 0x000f220000300800 */
[----:B0-----:R-:W-:Y:S01]  /*7ef0*/  FMUL.FTZ R29, R29, R2 ;  /* 0x000000021d1d7220 */ /* 0x001fe20000410000 */
[----:B------:R-:W-:-:S02]  /*7f00*/  FMUL.FTZ R2, R88, -1.4426950216293334961 ;  /* 0xbfb8aa3b58027820 */ /* 0x000fc40000410000 */
[----:B------:R-:W-:Y:S01]  /*7f10*/  MUFU.EX2 R5, R5 ;  /* 0x0000000500057308 */ /* 0x000fe20000000800 */
[----:B------:R-:W4:Y:S07]  /*7f20*/  LDL.LU R75, [R1+0x19c] ;  /* 0x00019c00014b7983 */ /* 0x000f2e0000300800 */
[----:B------:R-:W0:Y:S02]  /*7f30*/  MUFU.EX2 R2, R2 ;  /* 0x0000000200027308 */ /* 0x000e240000000800 */
[----:B0-----:R-:W-:-:S06]  /*7f40*/  FADD.FTZ R2, R2, 1 ;  /* 0x3f80000002027421 */ /* 0x001fcc0000010000 */
[----:B------:R0:W-:Y:S02]  /*7f50*/  MUFU.RCP R28, R2 ;  /* 0x00000002001c7308 */ /* 0x0001e40000001000 */
[----:B0-----:R-:W-:-:S06]  /*7f60*/  FADD.FTZ R2, R5, 1 ;  /* 0x3f80000005027421 */ /* 0x001fcc0000010000 */
[----:B------:R-:W0:Y:S01]  /*7f70*/  MUFU.RCP R2, R2 ;  /* 0x0000000200027308 */ /* 0x000e220000001000 */
[----:B------:R-:W-:-:S07]  /*7f80*/  FMUL.FTZ R5, R11, -1.4426950216293334961 ;  /* 0xbfb8aa3b0b057820 */ /* 0x000fce0000410000 */
[----:B------:R-:W1:Y:S01]  /*7f90*/  MUFU.EX2 R0, R0 ;  /* 0x0000000000007308 */ /* 0x000e620000000800 */
[----:B0-----:R-:W-:Y:S01]  /*7fa0*/  FMUL.FTZ R25, R25, R2 ;  /* 0x0000000219197220 */ /* 0x001fe20000410000 */
[----:B------:R-:W-:-:S06]  /*7fb0*/  FMUL.FTZ R2, R92, -1.4426950216293334961 ;  /* 0xbfb8aa3b5c027820 */ /* 0x000fcc0000410000 */
[----:B------:R-:W0:Y:S08]  /*7fc0*/  MUFU.EX2 R5, R5 ;  /* 0x0000000500057308 */ /* 0x000e300000000800 */
[----:B------:R-:W0:Y:S01]  /*7fd0*/  MUFU.EX2 R2, R2 ;  /* 0x0000000200027308 */ /* 0x000e220000000800 */
[----:B-1----:R-:W-:-:S07]  /*7fe0*/  FADD.FTZ R0, R0, 1 ;  /* 0x3f80000000007421 */ /* 0x002fce0000010000 */
[----:B------:R-:W1:Y:S01]  /*7ff0*/  MUFU.RCP R0, R0 ;  /* 0x0000000000007308 */ /* 0x000e620000001000 */
[----:B0-----:R-:W-:Y:S01]  /*8000*/  FADD.FTZ R5, R5, 1 ;  /* 0x3f80000005057421 */ /* 0x001fe20000010000 */
[----:B------:R-:W-:-:S06]  /*8010*/  FADD.FTZ R2, R2, 1 ;  /* 0x3f80000002027421 */ /* 0x000fcc0000010000 */
[----:B------:R0:W-:Y:S02]  /*8020*/  MUFU.RCP R24, R2 ;  /* 0x0000000200187308 */ /* 0x0001e40000001000 */
[----:B0-----:R-:W-:-:S06]  /*8030*/  FMUL.FTZ R2, R76, -1.4426950216293334961 ;  /* 0xbfb8aa3b4c027820 */ /* 0x001fcc0000410000 */
[----:B------:R0:W-:Y:S01]  /*8040*/  MUFU.RCP R26, R5 ;  /* 0x00000005001a7308 */ /* 0x0001e20000001000 */
[----:B-1----:R-:W-:-:S07]  /*8050*/  FMUL.FTZ R21, R21, R0 ;  /* 0x0000000015157220 */ /* 0x002fce0000410000 */
[----:B------:R-:W1:Y:S01]  /*8060*/  MUFU.EX2 R2, R2 ;  /* 0x0000000200027308 */ /* 0x000e620000000800 */
[----:B0-----:R-:W-:Y:S01]  /*8070*/  FMUL.FTZ R5, R8, -1.4426950216293334961 ;  /* 0xbfb8aa3b08057820 */ /* 0x001fe20000410000 */
[----:B------:R-:W-:-:S06]  /*8080*/  FMUL.FTZ R0, R7, -1.4426950216293334961 ;  /* 0xbfb8aa3b07007820 */ /* 0x000fcc0000410000 */
[----:B------:R-:W0:Y:S08]  /*8090*/  MUFU.EX2 R5, R5 ;  /* 0x0000000500057308 */ /* 0x000e300000000800 */
[----:B------:R-:W0:Y:S01]  /*80a0*/  MUFU.EX2 R0, R0 ;  /* 0x0000000000007308 */ /* 0x000e220000000800 */
[----:B-1----:R-:W-:-:S07]  /*80b0*/  FADD.FTZ R2, R2, 1 ;  /* 0x3f80000002027421 */ /* 0x002fce0000010000 */
[----:B------:R-:W1:Y:S01]  /*80c0*/  MUFU.RCP R19, R2 ;  /* 0x0000000200137308 */ /* 0x000e620000001000 */
[----:B0-----:R-:W-:-:S07]  /*80d0*/  FADD.FTZ R5, R5, 1 ;  /* 0x3f80000005057421 */ /* 0x001fce0000010000 */
[----:B------:R0:W-:Y:S01]  /*80e0*/  MUFU.RCP R22, R5 ;  /* 0x0000000500167308 */ /* 0x0001e20000001000 */
[----:B------:R-:W-:Y:S01]  /*80f0*/  FADD.FTZ R0, R0, 1 ;  /* 0x3f80000000007421 */ /* 0x000fe20000010000 */
[----:B0-----:R-:W-:-:S06]  /*8100*/  FMUL.FTZ R5, R17, -1.4426950216293334961 ;  /* 0xbfb8aa3b11057820 */ /* 0x001fcc0000410000 */
[----:B------:R2:W-:Y:S08]  /*8110*/  MUFU.RCP R18, R0 ;  /* 0x0000000000127308 */ /* 0x0005f00000001000 */
[----:B------:R-:W-:Y:S01]  /*8120*/  MUFU.EX2 R5, R5 ;  /* 0x0000000500057308 */ /* 0x000fe20000000800 */
[----:B-1----:R-:W-:Y:S02]  /*8130*/  FMUL.FTZ R19, R76, R19 ;  /* 0x000000134c137220 */ /* 0x002fe40000410000 */
[----:B------:R-:W4:Y:S01]  /*8140*/  LDL.LU R76, [R1+0x1c0] ;  /* 0x0001c000014c7983 */ /* 0x000f220000300800 */
[----:B---3--:R-:W-:-:S06]  /*8150*/  FMUL.FTZ R2, R77, -1.4426950216293334961 ;  /* 0xbfb8aa3b4d027820 */ /* 0x008fcc0000410000 */
[----:B------:R-:W0:Y:S01]  /*8160*/  MUFU.EX2 R2, R2 ;  /* 0x0000000200027308 */ /* 0x000e220000000800 */
[----:B--2---:R-:W-:-:S07]  /*8170*/  FMUL.FTZ R0, R79, -1.4426950216293334961 ;  /* 0xbfb8aa3b4f007820 */ /* 0x004fce0000410000 */
[----:B------:R-:W1:Y:S01]  /*8180*/  MUFU.EX2 R0, R0 ;  /* 0x0000000000007308 */ /* 0x000e620000000800 */
[----:B0-----:R-:W-:-:S07]  /*8190*/  FADD.FTZ R2, R2, 1 ;  /* 0x3f80000002027421 */ /* 0x001fce0000010000 */
[----:B------:R0:W2:Y:S02]  /*81a0*/  MUFU.RCP R20, R2 ;  /* 0x0000000200147308 */ /* 0x0000a40000001000 */
[----:B0-----:R-:W-:Y:S01]  /*81b0*/  FADD.FTZ R2, R5, 1 ;  /* 0x3f80000005027421 */ /* 0x001fe20000010000 */
[----:B-1----:R-:W-:-:S05]  /*81c0*/  FADD.FTZ R0, R0, 1 ;  /* 0x3f80000000007421 */ /* 0x002fca0000010000 */
[----:B------:R-:W0:Y:S08]  /*81d0*/  MUFU.RCP R2, R2 ;  /* 0x0000000200027308 */ /* 0x000e300000001000 */
[----:B------:R-:W1:Y:S01]  /*81e0*/  MUFU.RCP R15, R0 ;  /* 0x00000000000f7308 */ /* 0x000e620000001000 */
[----:B--2---:R-:W-:Y:S02]  /*81f0*/  FMUL.FTZ R20, R77, R20 ;  /* 0x000000144d147220 */ /* 0x004fe40000410000 */
[----:B------:R-:W2:Y:S01]  /*8200*/  LDL.LU R77, [R1+0x1ac] ;  /* 0x0001ac00014d7983 */ /* 0x000ea20000300800 */
[----:B0-----:R-:W-:Y:S01]  /*8210*/  FMUL.FTZ R17, R17, R2 ;  /* 0x0000000211117220 */ /* 0x001fe20000410000 */
[----:B----4-:R-:W-:-:S06]  /*8220*/  FMUL.FTZ R2, R80, -1.4426950216293334961 ;  /* 0xbfb8aa3b50027820 */ /* 0x010fcc0000410000 */
[----:B------:R-:W0:Y:S01]  /*8230*/  MUFU.EX2 R2, R2 ;  /* 0x0000000200027308 */ /* 0x000e220000000800 */
[----:B-1----:R-:W-:Y:S02]  /*8240*/  FMUL.FTZ R15, R79, R15 ;  /* 0x0000000f4f0f7220 */ /* 0x002fe40000410000 */
[----:B------:R-:W3:Y:S01]  /*8250*/  LDL.LU R79, [R1+0x1c4] ;  /* 0x0001c400014f7983 */ /* 0x000ee20000300800 */
[----:B0-----:R-:W-:-:S04]  /*8260*/  FADD.FTZ R2, R2, 1 ;  /* 0x3f80000002027421 */ /* 0x001fc80000010000 */
[----:B------:R-:W0:Y:S02]  /*8270*/  MUFU.RCP R16, R2 ;  /* 0x0000000200107308 */ /* 0x000e240000001000 */
[----:B0-----:R-:W-:Y:S02]  /*8280*/  FMUL.FTZ R16, R80, R16 ;  /* 0x0000001050107220 */ /* 0x001fe40000410000 */
        /* <DEDUP_REMOVED lines=23> */
[----:B------:R-:W-:Y:S01]  /*8400*/  FMUL.FTZ R5, R13, -1.4426950216293334961 ;  /* 0xbfb8aa3b0d057820 */ /* 0x000fe20000410000 */
[----:B------:R-:W-:Y:S01]  /*8410*/  FMUL.FTZ R6, R3, -1.4426950216293334961 ;  /* 0xbfb8aa3b03067820 */ /* 0x000fe20000410000 */
[----:B------:R-:W-:Y:S01]  /*8420*/  FMUL.FTZ R32, R91, -1.4426950216293334961 ;  /* 0xbfb8aa3b5b207820 */ /* 0x000fe20000410000 */
[----:B------:R-:W-:Y:S01]  /*8430*/  FMUL.FTZ R22, R8, R22 ;  /* 0x0000001608167220 */ /* 0x000fe20000410000 */
[----:B------:R-:W-:Y:S01]  /*8440*/  F2FP.F16.F32.PACK_AB R124, R30, R124 ;  /* 0x0000007c1e7c723e */ /* 0x000fe200000000ff */
[----:B------:R-:W4:Y:S01]  /*8450*/  LDL.LU R55, [R1+0x224] ;  /* 0x0002240001377983 */ /* 0x000f220000300800 */
[----:B------:R-:W0:Y:S03]  /*8460*/  MUFU.EX2 R5, R5 ;  /* 0x0000000500057308 */ /* 0x000e260000000800 */
[----:B------:R-:W4:Y:S04]  /*8470*/  LDL.LU R54, [R1+0xec] ;  /* 0x0000ec0001367983 */ /* 0x000f280000300800 */
[----:B------:R-:W4:Y:S01]  /*8480*/  LDL.LU R64, [R1+0x22c] ;  /* 0x00022c0001407983 */ /* 0x000f220000300800 */
[----:B------:R-:W1:Y:S03]  /*8490*/  MUFU.EX2 R6, R6 ;  /* 0x0000000600067308 */ /* 0x000e660000000800 */
[----:B------:R-:W4:Y:S01]  /*84a0*/  LDL.LU R63, [R1+0xf0] ;  /* 0x0000f000013f7983 */ /* 0x000f220000300800 */
[----:B------:R-:W-:-:S03]  /*84b0*/  F2FP.F16.F32.PACK_AB R125, R125, R69 ;  /* 0x000000457d7d723e */ /* 0x000fc600000000ff */
[----:B------:R-:W4:Y:S01]  /*84c0*/  LDL.LU R62, [R1+0x230] ;  /* 0x00023000013e7983 */ /* 0x000f220000300800 */
[----:B0-----:R-:W-:Y:S01]  /*84d0*/  FADD.FTZ R2, R5, 1 ;  /* 0x3f80000005027421 */ /* 0x001fe20000010000 */
[----:B------:R-:W-:Y:S01]  /*84e0*/  FMUL.FTZ R5, R4, -1.4426950216293334961 ;  /* 0xbfb8aa3b04057820 */ /* 0x000fe20000410000 */
[----:B------:R-:W-:Y:S01]  /*84f0*/  MUFU.EX2 R32, R32 ;  /* 0x0000002000207308 */ /* 0x000fe20000000800 */
[----:B------:R-:W4:Y:S04]  /*8500*/  LDL.LU R56, [R1+0xf4] ;  /* 0x0000f40001387983 */ /* 0x000f280000300800 */
[----:B------:R-:W4:Y:S03]  /*8510*/  LDL.LU R69, [R1+0x238] ;  /* 0x0002380001457983 */ /* 0x000f260000300800 */
[----:B------:R-:W0:Y:S01]  /*8520*/  MUFU.EX2 R5, R5 ;  /* 0x0000000500057308 */ /* 0x000e220000000800 */
[----:B-1----:R-:W-:Y:S01]  /*8530*/  FADD.FTZ R6, R6, 1 ;  /* 0x3f80000006067421 */ /* 0x002fe20000010000 */
[----:B------:R-:W4:Y:S04]  /*8540*/  LDL.LU R68, [R1+0xfc] ;  /* 0x0000fc0001447983 */ /* 0x000f280000300800 */
[----:B------:R-:W4:Y:S01]  /*8550*/  LDL.LU R67, [R1+0x23c] ;  /* 0x00023c0001437983 */ /* 0x000f220000300800 */
[----:B0-----:R-:W-:Y:S01]  /*8560*/  FADD.FTZ R5, R5, 1 ;  /* 0x3f80000005057421 */ /* 0x001fe20000010000 */
[----:B------:R-:W0:Y:S02]  /*8570*/  MUFU.RCP R6, R6 ;  /* 0x0000000600067308 */ /* 0x000e240000001000 */
[----:B------:R-:W4:Y:S04]  /*8580*/  LDL.LU R66, [R1+0x100] ;  /* 0x0001000001427983 */ /* 0x000f280000300800 */
[----:B------:R-:W4:Y:S02]  /*8590*/  LDL.LU R71, [R1+0x240] ;  /* 0x0002400001477983 */ /* 0x000f240000300800 */
[----:B------:R2:W-:Y:S02]  /*85a0*/  MUFU.RCP R14, R5 ;  /* 0x00000005000e7308 */ /* 0x0005e40000001000 */
[----:B------:R-:W4:Y:S01]  /*85b0*/  LDL.LU R70, [R1+0x120] ;  /* 0x0001200001467983 */ /* 0x000f220000300800 */
[----:B0-----:R-:W-:Y:S01]  /*85c0*/  FMUL.FTZ R6, R3, R6 ;  /* 0x0000000603067220 */ /* 0x001fe20000410000 */
[----:B--2---:R-:W-:Y:S01]  /*85d0*/  FMUL.FTZ R5, R77, -1.4426950216293334961 ;  /* 0xbfb8aa3b4d057820 */ /* 0x004fe20000410000 */
[----:B---3--:R-:W-:-:S06]  /*85e0*/  FMUL.FTZ R31, R79, -1.4426950216293334961 ;  /* 0xbfb8aa3b4f1f7820 */ /* 0x008fcc0000410000 */
[----:B------:R-:W0:Y:S08]  /*85f0*/  MUFU.EX2 R31, R31 ;  /* 0x0000001f001f7308 */ /* 0x000e300000000800 */
[----:B------:R-:W1:Y:S01]  /*8600*/  MUFU.EX2 R5, R5 ;  /* 0x0000000500057308 */ /* 0x000e620000000800 */
[----:B0-----:R-:W-:-:S07]  /*8610*/  FADD.FTZ R31, R31, 1 ;  /* 0x3f8000001f1f7421 */ /* 0x001fce0000010000 */
[----:B------:R-:W0:Y:S01]  /*8620*/  MUFU.RCP R31, R31 ;  /* 0x0000001f001f7308 */ /* 0x000e220000001000 */
[----:B-1----:R-:W-:-:S07]  /*8630*/  FADD.FTZ R5, R5, 1 ;  /* 0x3f80000005057421 */ /* 0x002fce0000010000 */
[----:B------:R1:W-:Y:S01]  /*8640*/  MUFU.RCP R8, R5 ;  /* 0x0000000500087308 */ /* 0x0003e20000001000 */
[----:B----4-:R-:W-:Y:S01]  /*8650*/  LEA R30, P1, R36, UR10, 0x1 ;  /* 0x0000000a241e7c11 */ /* 0x010fe2000f8208ff */
[----:B-1----:R-:W-:Y:S01]  /*8660*/  FADD.FTZ R5, R32, 1 ;  /* 0x3f80000020057421 */ /* 0x002fe20000010000 */
[----:B0-----:R-:W-:Y:S02]  /*8670*/  FMUL.FTZ R3, R79, R31 ;  /* 0x0000001f4f037220 */ /* 0x001fe40000410000 */
[----:B------:R-:W-:Y:S02]  /*8680*/  LEA.HI.X R31, R36, UR11, R37, 0x1, P1 ;  /* 0x0000000b241f7c11 */ /* 0x000fe400088f0c25 */
[----:B------:R-:W-:-:S04]  /*8690*/  LEA R32, P2, R34, UR10, 0x1 ;  /* 0x0000000a22207c11 */ /* 0x000fc8000f8408ff */
[----:B------:R-:W-:Y:S02]  /*86a0*/  LEA.HI.X R33, R34, UR11, R35, 0x1, P2 ;  /* 0x0000000b22217c11 */ /* 0x000fe400090f0c23 */
[----:B------:R-:W-:Y:S02]  /*86b0*/  LEA R34, P1, R40, UR10, 0x1 ;  /* 0x0000000a28227c11 */ /* 0x000fe4000f8208ff */
[----:B------:R-:W-:Y:S02]  /*86c0*/  LEA R36, P2, R38, UR10, 0x1 ;  /* 0x0000000a26247c11 */ /* 0x000fe4000f8408ff */
[----:B------:R-:W-:Y:S02]  /*86d0*/  LEA.HI.X R35, R40, UR11, R41, 0x1, P1 ;  /* 0x0000000b28237c11 */ /* 0x000fe400088f0c29 */
[----:B------:R-:W-:Y:S02]  /*86e0*/  LEA.HI.X R37, R38, UR11, R39, 0x1, P2 ;  /* 0x0000000b26257c11 */ /* 0x000fe400090f0c27 */
[----:B------:R-:W-:-:S02]  /*86f0*/  LEA R38, P1, R44, UR10, 0x1 ;  /* 0x0000000a2c267c11 */ /* 0x000fc4000f8208ff */
[----:B------:R-:W-:Y:S02]  /*8700*/  LEA R40, P2, R42, UR10, 0x1 ;  /* 0x0000000a2a287c11 */ /* 0x000fe4000f8408ff */
[----:B------:R-:W-:Y:S02]  /*8710*/  LEA.HI.X R39, R44, UR11, R45, 0x1, P1 ;  /* 0x0000000b2c277c11 */ /* 0x000fe400088f0c2d */
        /* <DEDUP_REMOVED lines=11> */
[----:B------:R-:W2:Y:S04]  /*87d0*/  LDL.LU R59, [R1+0x234] ;  /* 0x00023400013b7983 */ /* 0x000ea80000300800 */
[----:B------:R-:W3:Y:S01]  /*87e0*/  LDL.LU R58, [R1+0x138] ;  /* 0x00013800013a7983 */ /* 0x000ee20000300800 */
[----:B------:R-:W-:-:S06]  /*87f0*/  FMUL.FTZ R0, R94, -1.4426950216293334961 ;  /* 0xbfb8aa3b5e007820 */ /* 0x000fcc0000410000 */
[----:B------:R-:W0:Y:S01]  /*8800*/  MUFU.EX2 R0, R0 ;  /* 0x0000000000007308 */ /* 0x000e220000000800 */
[----:B------:R-:W-:-:S07]  /*8810*/  FMUL.FTZ R26, R11, R26 ;  /* 0x0000001a0b1a7220 */ /* 0x000fce0000410000 */
[----:B------:R-:W1:Y:S01]  /*8820*/  MUFU.RCP R2, R2 ;  /* 0x0000000200027308 */ /* 0x000e620000001000 */
[----:B0-----:R-:W-:-:S07]  /*8830*/  FADD.FTZ R0, R0, 1 ;  /* 0x3f80000000007421 */ /* 0x001fce0000010000 */
[----:B------:R0:W-:Y:S02]  /*8840*/  MUFU.RCP R11, R0 ;  /* 0x00000000000b7308 */ /* 0x0001e40000001000 */
[----:B0-----:R-:W-:-:S06]  /*8850*/  FMUL.FTZ R0, R10, -1.4426950216293334961 ;  /* 0xbfb8aa3b0a007820 */ /* 0x001fcc0000410000 */
[----:B------:R-:W0:Y:S01]  /*8860*/  MUFU.EX2 R0, R0 ;  /* 0x0000000000007308 */ /* 0x000e220000000800 */
[----:B-1----:R-:W-:Y:S01]  /*8870*/  FMUL.FTZ R13, R13, R2 ;  /* 0x000000020d0d7220 */ /* 0x002fe20000410000 */
[----:B------:R-:W-:Y:S01]  /*8880*/  FMUL.FTZ R2, R75, -1.4426950216293334961 ;  /* 0xbfb8aa3b4b027820 */ /* 0x000fe20000410000 */
[----:B------:R-:W-:Y:S01]  /*8890*/  FMUL.FTZ R14, R4, R14 ;  /* 0x0000000e040e7220 */ /* 0x000fe20000410000 */
[----:B------:R-:W-:-:S04]  /*88a0*/  FMUL.FTZ R4, R87, -1.4426950216293334961 ;  /* 0xbfb8aa3b57047820 */ /* 0x000fc80000410000 */
[----:B------:R-:W1:Y:S01]  /*88b0*/  MUFU.EX2 R2, R2 ;  /* 0x0000000200027308 */ /* 0x000e620000000800 */
[----:B0-----:R-:W-:-:S07]  /*88c0*/  FADD.FTZ R0, R0, 1 ;  /* 0x3f80000000007421 */ /* 0x001fce0000010000 */
[----:B------:R-:W0:Y:S08]  /*88d0*/  MUFU.EX2 R4, R4 ;  /* 0x0000000400047308 */ /* 0x000e300000000800 */
[----:B------:R-:W4:Y:S01]  /*88e0*/  MUFU.RCP R0, R0 ;  /* 0x0000000000007308 */ /* 0x000f220000001000 */
[----:B-1----:R-:W-:-:S07]  /*88f0*/  FADD.FTZ R2, R2, 1 ;  /* 0x3f80000002027421 */ /* 0x002fce0000010000 */
[----:B------:R1:W-:Y:S01]  /*8900*/  MUFU.RCP R12, R2 ;  /* 0x00000002000c7308 */ /* 0x0003e20000001000 */
[----:B0-----:R-:W-:Y:S01]  /*8910*/  FADD.FTZ R4, R4, 1 ;  /* 0x3f80000004047421 */ /* 0x001fe20000010000 */
[----:B----4-:R-:W-:Y:S01]  /*8920*/  FMUL.FTZ R10, R10, R0 ;  /* 0x000000000a0a7220 */ /* 0x010fe20000410000 */
[----:B------:R-:W-:Y:S01]  /*8930*/  FMUL.FTZ R0, R61, -1.4426950216293334961 ;  /* 0xbfb8aa3b3d007820 */ /* 0x000fe20000410000 */
[----:B-1----:R-:W-:-:S04]  /*8940*/  FMUL.FTZ R2, R76, -1.4426950216293334961 ;  /* 0xbfb8aa3b4c027820 */ /* 0x002fc80000410000 */
[----:B------:R0:W-:Y:S08]  /*8950*/  MUFU.RCP R9, R4 ;  /* 0x0000000400097308 */ /* 0x0001f00000001000 */
[----:B------:R-:W1:Y:S01]  /*8960*/  MUFU.EX2 R0, R0 ;  /* 0x0000000000007308 */ /* 0x000e620000000800 */
[----:B0-----:R-:W-:-:S07]  /*8970*/  FMUL.FTZ R4, R80, -1.4426950216293334961 ;  /* 0xbfb8aa3b50047820 */ /* 0x001fce0000410000 */
[----:B------:R-:W0:Y:S08]  /*8980*/  MUFU.EX2 R2, R2 ;  /* 0x0000000200027308 */ /* 0x000e300000000800 */
[----:B------:R-:W4:Y:S01]  /*8990*/  MUFU.EX2 R4, R4 ;  /* 0x0000000400047308 */ /* 0x000f220000000800 */
[----:B-1----:R-:W-:Y:S01]  /*89a0*/  FADD.FTZ R0, R0, 1 ;  /* 0x3f80000000007421 */ /* 0x002fe20000010000 */
[----:B------:R-:W-:Y:S01]  /*89b0*/  FMUL.FTZ R18, R7, R18 ;  /* 0x0000001207127220 */ /* 0x000fe20000410000 */
[----:B0-----:R-:W-:-:S05]  /*89c0*/  FADD.FTZ R2, R2, 1 ;  /* 0x3f80000002027421 */ /* 0x001fca0000010000 */
[----:B------:R-:W0:Y:S08]  /*89d0*/  MUFU.RCP R0, R0 ;  /* 0x0000000000007308 */ /* 0x000e300000001000 */
[----:B------:R-:W1:Y:S01]  /*89e0*/  MUFU.RCP R7, R2 ;  /* 0x0000000200077308 */ /* 0x000e620000001000 */
[----:B----4-:R-:W-:Y:S01]  /*89f0*/  FADD.FTZ R4, R4, 1 ;  /* 0x3f80000004047421 */ /* 0x010fe20000010000 */
[----:B------:R-:W-:-:S06]  /*8a00*/  LEA R52, P2, R54, UR10, 0x1 ;  /* 0x0000000a36347c11 */ /* 0x000fcc000f8408ff */
[----:B------:R-:W4:Y:S01]  /*8a10*/  MUFU.RCP R4, R4 ;  /* 0x0000000400047308 */ /* 0x000f220000001000 */
[----:B------:R-:W-:Y:S01]  /*8a20*/  LEA.HI.X R53, R54, UR11, R55, 0x1, P2 ;  /* 0x0000000b36357c11 */ /* 0x000fe200090f0c37 */
[----:B------:R-:W-:Y:S01]  /*8a30*/  FMUL.FTZ R8, R77, R8 ;  /* 0x000000084d087220 */ /* 0x000fe20000410000 */
[----:B------:R-:W-:Y:S01]  /*8a40*/  LEA R54, P1, R63, UR10, 0x1 ;  /* 0x0000000a3f367c11 */ /* 0x000fe2000f8208ff */
[----:B------:R-:W2:Y:S01]  /*8a50*/  LDL.LU R77, [R1+0x228] ;  /* 0x00022800014d7983 */ /* 0x000ea20000300800 */
[----:B------:R-:W-:Y:S01]  /*8a60*/  LEA R60, P2, R56, UR10, 0x1 ;  /* 0x0000000a383c7c11 */ /* 0x000fe2000f8408ff */
[----:B------:R-:W-:Y:S01]  /*8a70*/  FMUL.FTZ R12, R75, R12 ;  /* 0x0000000c4b0c7220 */ /* 0x000fe20000410000 */
[----:B0-----:R-:W-:Y:S01]  /*8a80*/  FMUL.FTZ R0, R61, R0 ;  /* 0x000000003d007220 */ /* 0x001fe20000410000 */
[----:B-1----:R-:W-:Y:S01]  /*8a90*/  FMUL.FTZ R7, R76, R7 ;  /* 0x000000074c077220 */ /* 0x002fe20000410000 */
[----:B------:R-:W-:Y:S01]  /*8aa0*/  LEA.HI.X R55, R63, UR11, R64, 0x1, P1 ;  /* 0x0000000b3f377c11 */ /* 0x000fe200088f0c40 */
[----:B------:R-:W2:Y:S01]  /*8ab0*/  LDL.LU R76, [R1+0x13c] ;  /* 0x00013c00014c7983 */ /* 0x000ea20000300800 */
[----:B------:R-:W-:-:S02]  /*8ac0*/  LEA.HI.X R61, R56, UR11, R62, 0x1, P2 ;  /* 0x0000000b383d7c11 */ /* 0x000fc400090f0c3e */
[----:B------:R-:W-:Y:S01]  /*8ad0*/  LEA R62, P1, R68, UR10, 0x1 ;  /* 0x0000000a443e7c11 */ /* 0x000fe2000f8208ff */
[----:B------:R-:W2:Y:S01]  /*8ae0*/  LDL.LU R75, [R1+0x208] ;  /* 0x00020800014b7983 */ /* 0x000ea20000300800 */
[----:B------:R-:W-:-:S03]  /*8af0*/  LEA R64, P2, R66, UR10, 0x1 ;  /* 0x0000000a42407c11 */ /* 0x000fc6000f8408ff */
[----:B------:R-:W2:Y:S01]  /*8b00*/  LDL.LU R74, [R1+0x124] ;  /* 0x00012400014a7983 */ /* 0x000ea20000300800 */
[----:B------:R-:W-:Y:S02]  /*8b10*/  LEA.HI.X R63, R68, UR11, R69, 0x1, P1 ;  /* 0x0000000b443f7c11 */ /* 0x000fe400088f0c45 */
[----:B------:R-:W-:Y:S01]  /*8b20*/  LEA.HI.X R65, R66, UR11, R67, 0x1, P2 ;  /* 0x0000000b42417c11 */ /* 0x000fe200090f0c43 */
[----:B------:R-:W2:Y:S01]  /*8b30*/  LDL.LU R79, [R1+0x134] ;  /* 0x00013400014f7983 */ /* 0x000ea20000300800 */
[----:B----4-:R-:W-:-:S03]  /*8b40*/  FMUL.FTZ R4, R80, R4 ;  /* 0x0000000450047220 */ /* 0x010fc60000410000 */
[----:B------:R-:W4:Y:S04]  /*8b50*/  LDL.LU R56, [R1+0x128] ;  /* 0x0001280001387983 */ /* 0x000f280000300800 */
[----:B------:R-:W4:Y:S04]  /*8b60*/  LDL.LU R80, [R1+0x21c] ;  /* 0x00021c0001507983 */ /* 0x000f280000300800 */
[----:B------:R-:W4:Y:S04]  /*8b70*/  LDL.LU R78, [R1+0x220] ;  /* 0x00022000014e7983 */ /* 0x000f280000300800 */
[----:B------:R-:W4:Y:S01]  /*8b80*/  LDL.LU R83, [R1+0x210] ;  /* 0x0002100001537983 */ /* 0x000f220000300800 */
[----:B---3--:R-:W-:-:S04]  /*8b90*/  LEA R68, P2, R58, UR10, 0x1 ;  /* 0x0000000a3a447c11 */ /* 0x008fc8000f8408ff */
[----:B--2---:R-:W-:Y:S02]  /*8ba0*/  LEA.HI.X R69, R58, UR11, R59, 0x1, P2 ;  /* 0x0000000b3a457c11 */ /* 0x004fe400090f0c3b */
[----:B------:R-:W2:Y:S04]  /*8bb0*/  LDL.LU R58, [R1+0x12c] ;  /* 0x00012c00013a7983 */ /* 0x000ea80000300800 */
[----:B------:R-:W3:Y:S04]  /*8bc0*/  LDL.LU R59, [R1+0x110] ;  /* 0x00011000013b7983 */ /* 0x000ee80000300800 */
[----:B------:R-:W3:Y:S01]  /*8bd0*/  LDL.LU R82, [R1+0x204] ;  /* 0x0002040001527983 */ /* 0x000ee20000300800 */
[----:B------:R-:W-:Y:S01]  /*8be0*/  LEA R66, P1, R70, UR10, 0x1 ;  /* 0x0000000a46427c11 */ /* 0x000fe2000f8208ff */
[----:B------:R-:W0:Y:S01]  /*8bf0*/  MUFU.RCP R5, R5 ;  /* 0x0000000500057308 */ /* 0x000e220000001000 */
[----:B------:R-:W-:Y:S01]  /*8c00*/  FMUL.FTZ R28, R88, R28 ;  /* 0x0000001c581c7220 */ /* 0x000fe20000410000 */
[----:B------:R-:W3:Y:S01]  /*8c10*/  LDL.LU R89, [R1+0x214] ;  /* 0x0002140001597983 */ /* 0x000ee20000300800 */
[----:B------:R-:W-:Y:S01]  /*8c20*/  LEA.HI.X R67, R70, UR11, R71, 0x1, P1 ;  /* 0x0000000b46437c11 */ /* 0x000fe200088f0c47 */
[----:B------:R-:W-:-:S02]  /*8c30*/  FMUL.FTZ R9, R87, R9 ;  /* 0x0000000957097220 */ /* 0x000fc40000410000 */
[----:B------:R-:W3:Y:S04]  /*8c40*/  LDL.LU R88, [R1+0x130] ;  /* 0x0001300001587983 */ /* 0x000ee80000300800 */
[----:B------:R-:W3:Y:S04]  /*8c50*/  LDL.LU R87, [R1+0x20c] ;  /* 0x00020c0001577983 */ /* 0x000ee80000300800 */
[----:B------:R-:W3:Y:S04]  /*8c60*/  LDL.LU R86, [R1+0x118] ;  /* 0x0001180001567983 */ /* 0x000ee80000300800 */
[----:B------:R-:W3:Y:S01]  /*8c70*/  LDL.LU R120, [R1+0x188] ;  /* 0x0001880001787983 */ /* 0x000ee20000300800 */
[----:B0-----:R-:W-:Y:S01]  /*8c80*/  FMUL.FTZ R5, R91, R5 ;  /* 0x000000055b057220 */ /* 0x001fe20000410000 */
[----:B------:R-:W-:-:S04]  /*8c90*/  LEA R70, P1, R76, UR10, 0x1 ;  /* 0x0000000a4c467c11 */ /* 0x000fc8000f8208ff */
[----:B------:R-:W-:Y:S02]  /*8ca0*/  LEA.HI.X R71, R76, UR11, R77, 0x1, P1 ;  /* 0x0000000b4c477c11 */ /* 0x000fe400088f0c4d */
[----:B------:R-:W-:-:S04]  /*8cb0*/  LEA R72, P2, R74, UR10, 0x1 ;  /* 0x0000000a4a487c11 */ /* 0x000fc8000f8408ff */
[----:B------:R-:W-:Y:S02]  /*8cc0*/  LEA.HI.X R73, R74, UR11, R75, 0x1, P2 ;  /* 0x0000000b4a497c11 */ /* 0x000fe400090f0c4b */
[C---:B------:R-:W-:Y:S02]  /*8cd0*/  LEA R74, P1, R79.reuse, UR10, 0x1 ;  /* 0x0000000a4f4a7c11 */ /* 0x040fe4000f8208ff */
[C---:B----4-:R-:W-:Y:S02]  /*8ce0*/  LEA R76, P2, R56.reuse, UR10, 0x1 ;  /* 0x0000000a384c7c11 */ /* 0x050fe4000f8408ff */
[----:B------:R-:W-:Y:S02]  /*8cf0*/  LEA.HI.X R75, R79, UR11, R80, 0x1, P1 ;  /* 0x0000000b4f4b7c11 */ /* 0x000fe400088f0c50 */
[----:B------:R-:W-:Y:S02]  /*8d00*/  LEA.HI.X R77, R56, UR11, R78, 0x1, P2 ;  /* 0x0000000b384d7c11 */ /* 0x000fe400090f0c4e */
[----:B------:R-:W4:Y:S04]  /*8d10*/  LDL.LU R56, [R1+0x18c] ;  /* 0x00018c0001387983 */ /* 0x000f280000300800 */
[----:B------:R-:W4:Y:S01]  /*8d20*/  LDL.LU R90, [R1+0x11c] ;  /* 0x00011c00015a7983 */ /* 0x000f220000300800 */
[----:B--2---:R-:W-:-:S02]  /*8d30*/  LEA R78, P1, R58, UR10, 0x1 ;  /* 0x0000000a3a4e7c11 */ /* 0x004fc4000f8208ff */
[C---:B---3--:R-:W-:Y:S02]  /*8d40*/  LEA R80, P2, R59.reuse, UR10, 0x1 ;  /* 0x0000000a3b507c11 */ /* 0x048fe4000f8408ff */
[----:B------:R-:W-:Y:S02]  /*8d50*/  LEA.HI.X R79, R58, UR11, R83, 0x1, P1 ;  /* 0x0000000b3a4f7c11 */ /* 0x000fe400088f0c53 */
[----:B------:R-:W2:Y:S01]  /*8d60*/  LDL.LU R58, [R1+0x104] ;  /* 0x00010400013a7983 */ /* 0x000ea20000300800 */
[----:B------:R-:W-:-:S03]  /*8d70*/  LEA.HI.X R81, R59, UR11, R82, 0x1, P2 ;  /* 0x0000000b3b517c11 */ /* 0x000fc600090f0c52 */
[----:B------:R-:W3:Y:S04]  /*8d80*/  LDL.LU R91, [R1+0x1f8] ;  /* 0x0001f800015b7983 */ /* 0x000ee80000300800 */
[----:B------:R-:W4:Y:S01]  /*8d90*/  LDL.LU R59, [R1+0x1ec] ;  /* 0x0001ec00013b7983 */ /* 0x000f220000300800 */
[----:B------:R-:W-:-:S06]  /*8da0*/  FMUL.FTZ R2, R95, -1.4426950216293334961 ;  /* 0xbfb8aa3b5f027820 */ /* 0x000fcc0000410000 */
[----:B------:R-:W0:Y:S02]  /*8db0*/  MUFU.EX2 R2, R2 ;  /* 0x0000000200027308 */ /* 0x000e240000000800 */
[----:B0-----:R-:W-:-:S06]  /*8dc0*/  FADD.FTZ R2, R2, 1 ;  /* 0x3f80000002027421 */ /* 0x001fcc0000010000 */
[----:B------:R-:W0:Y:S01]  /*8dd0*/  MUFU.RCP R2, R2 ;  /* 0x0000000200027308 */ /* 0x000e220000001000 */
[----:B------:R-:W-:Y:S01]  /*8de0*/  FMUL.FTZ R97, R84, R97 ;  /* 0x0000006154617220 */ /* 0x000fe20000410000 */
[----:B------:R-:W-:Y:S01]  /*8df0*/  FMUL.FTZ R24, R92, R24 ;  /* 0x000000185c187220 */ /* 0x000fe20000410000 */
[----:B------:R-:W-:Y:S01]  /*8e00*/  LEA R82, P1, R88, UR10, 0x1 ;  /* 0x0000000a58527c11 */ /* 0x000fe2000f8208ff */
[----:B------:R-:W3:Y:S01]  /*8e10*/  LDL.LU R92, [R1+0x10c] ;  /* 0x00010c00015c7983 */ /* 0x000ee20000300800 */
[----:B------:R-:W-:Y:S01]  /*8e20*/  LEA R84, P2, R86, UR10, 0x1 ;  /* 0x0000000a56547c11 */ /* 0x000fe2000f8408ff */
[----:B------:R-:W-:Y:S01]  /*8e30*/  FMUL.FTZ R11, R94, R11 ;  /* 0x0000000b5e0b7220 */ /* 0x000fe20000410000 */
[----:B------:R-:W-:Y:S02]  /*8e40*/  LEA.HI.X R83, R88, UR11, R89, 0x1, P1 ;  /* 0x0000000b58537c11 */ /* 0x000fe400088f0c59 */
[----:B------:R-:W-:Y:S01]  /*8e50*/  LEA.HI.X R85, R86, UR11, R87, 0x1, P2 ;  /* 0x0000000b56557c11 */ /* 0x000fe200090f0c57 */
[----:B0-----:R-:W-:-:S02]  /*8e60*/  FMUL.FTZ R2, R95, R2 ;  /* 0x000000025f027220 */ /* 0x001fc40000410000 */
        /* <DEDUP_REMOVED lines=8> */
[----:B--2---:R-:W-:-:S04]  /*8ef0*/  LEA R88, P2, R58, UR10, 0x1 ;  /* 0x0000000a3a587c11 */ /* 0x004fc8000f8408ff */
[----:B----4-:R-:W-:Y:S02]  /*8f00*/  LEA.HI.X R89, R58, UR11, R59, 0x1, P2 ;  /* 0x0000000b3a597c11 */ /* 0x010fe400090f0c3b */
[----:B------:R-:W2:Y:S04]  /*8f10*/  LDL.LU R59, [R1+0x168] ;  /* 0x00016800013b7983 */ /* 0x000ea80000300800 */
[----:B------:R-:W2:Y:S04]  /*8f20*/  LDL.LU R58, [R1+0x16c] ;  /* 0x00016c00013a7983 */ /* 0x000ea80000300800 */
[----:B------:R-:W4:Y:S01]  /*8f30*/  LDL.LU R93, [R1+0x1e4] ;  /* 0x0001e400015d7983 */ /* 0x000f220000300800 */
[----:B------:R-:W-:-:S04]  /*8f40*/  LEA R86, P1, R90, UR10, 0x1 ;  /* 0x0000000a5a567c11 */ /* 0x000fc8000f8208ff */
[----:B---3--:R-:W-:Y:S02]  /*8f50*/  LEA.HI.X R87, R90, UR11, R91, 0x1, P1 ;  /* 0x0000000b5a577c11 */ /* 0x008fe400088f0c5b */
[----:B------:R-:W-:Y:S01]  /*8f60*/  PRMT R114, R125, 0x7632, R114 ;  /* 0x000076327d727816 */ /* 0x000fe20000000072 */
[----:B------:R0:W-:Y:S01]  /*8f70*/  STG.E.U16 desc[UR6][R30.64], R125 ;  /* 0x0000007d1e007986 */ /* 0x0001e2000c101506 */
[----:B------:R-:W-:Y:S02]  /*8f80*/  PRMT R118, R124, 0x7632, R118 ;  /* 0x000076327c767816 */ /* 0x000fe40000000076 */
[----:B------:R-:W-:Y:S02]  /*8f90*/  LEA R90, P1, R92, UR10, 0x1 ;  /* 0x0000000a5c5a7c11 */ /* 0x000fe4000f8208ff */
[----:B------:R-:W-:Y:S02]  /*8fa0*/  MOV R91, R92 ;  /* 0x0000005c005b7202 */ /* 0x000fe40000000f00 */
[----:B0-----:R-:W-:Y:S01]  /*8fb0*/  F2FP.F16.F32.PACK_AB R125, R120, R56 ;  /* 0x00000038787d723e */ /* 0x001fe200000000ff */
[----:B------:R-:W-:Y:S01]  /*8fc0*/  STG.E.U16 desc[UR6][R30.64+0x2], R114 ;  /* 0x000002721e007986 */ /* 0x000fe2000c101506 */
[----:B------:R-:W-:-:S03]  /*8fd0*/  LEA R92, P2, R94, UR10, 0x1 ;  /* 0x0000000a5e5c7c11 */ /* 0x000fc6000f8408ff */
[----:B------:R0:W-:Y:S04]  /*8fe0*/  STG.E.U16 desc[UR6][R30.64+0x4], R124 ;  /* 0x0000047c1e007986 */ /* 0x0001e8000c101506 */
[----:B------:R1:W-:Y:S01]  /*8ff0*/  STG.E.U16 desc[UR6][R30.64+0x6], R118 ;  /* 0x000006761e007986 */ /* 0x0003e2000c101506 */
[----:B0-----:R-:W-:Y:S02]  /*9000*/  F2FP.F16.F32.PACK_AB R124, R117, R121 ;  /* 0x00000079757c723e */ /* 0x001fe400000000ff */
[----:B-1----:R-:W-:-:S05]  /*9010*/  PRMT R31, R125, 0x7632, R31 ;  /* 0x000076327d1f7816 */ /* 0x002fca000000001f */
[----:B------:R2:W-:Y:S01]  /*9020*/  STG.E.U16 desc[UR6][R32.64+0x2], R31 ;  /* 0x0000021f20007986 */ /* 0x0005e2000c101506 */
[----:B------:R-:W-:Y:S02]  /*9030*/  F2FP.F16.F32.PACK_AB R30, R123, R122 ;  /* 0x0000007a7b1e723e */ /* 0x000fe400000000ff */
[----:B----4-:R-:W-:Y:S02]  /*9040*/  LEA.HI.X R91, R91, UR11, R93, 0x1, P1 ;  /* 0x0000000b5b5b7c11 */ /* 0x010fe400088f0c5d */
[----:B------:R-:W-:Y:S02]  /*9050*/  LEA.HI.X R93, R94, UR11, R95, 0x1, P2 ;  /* 0x0000000b5e5d7c11 */ /* 0x000fe400090f0c5f */
[----:B------:R-:W-:-:S04]  /*9060*/  LEA R94, P1, R116, UR10, 0x1 ;  /* 0x0000000a745e7c11 */ /* 0x000fc8000f8208ff */
[----:B------:R-:W-:Y:S01]  /*9070*/  LEA.HI.X R95, R116, UR11, R119, 0x1, P1 ;  /* 0x0000000b745f7c11 */ /* 0x000fe200088f0c77 */
[----:B------:R0:W-:Y:S01]  /*9080*/  STG.E.U16 desc[UR6][R32.64], R125 ;  /* 0x0000007d20007986 */ /* 0x0001e2000c101506 */
[----:B--2---:R-:W-:Y:S01]  /*9090*/  F2FP.F16.F32.PACK_AB R31, R59, R58 ;  /* 0x0000003a3b1f723e */ /* 0x004fe200000000ff */
[----:B------:R-:W-:Y:S02]  /*90a0*/  ULDC.64 UR10, c[0x0][0x238] ;  /* 0x00008e00000a7ab9 */ /* 0x000fe40000000a00 */
[----:B------:R-:W2:Y:S04]  /*90b0*/  LDL.LU R116, [R1+0x15c] ;  /* 0x00015c0001747983 */ /* 0x000ea80000300800 */
[----:B------:R-:W2:Y:S04]  /*90c0*/  LDL.LU R119, [R1+0x160] ;  /* 0x0001600001777983 */ /* 0x000ea80000300800 */
[----:B------:R-:W3:Y:S04]  /*90d0*/  LDL.LU R120, [R1+0x14c] ;  /* 0x00014c0001787983 */ /* 0x000ee80000300800 */
        /* <DEDUP_REMOVED lines=9> */
[----:B0-----:R-:W-:-:S03]  /*9170*/  PRMT R125, R124, 0x7632, R125 ;  /* 0x000076327c7d7816 */ /* 0x001fc6000000007d */
[----:B------:R-:W-:Y:S04]  /*9180*/  STG.E.U16 desc[UR6][R32.64+0x4], R124 ;  /* 0x0000047c20007986 */ /* 0x000fe8000c101506 */
[----:B------:R0:W-:Y:S04]  /*9190*/  STG.E.U16 desc[UR6][R32.64+0x6], R125 ;  /* 0x0000067d20007986 */ /* 0x0001e8000c101506 */
[----:B------:R2:W-:Y:S04]  /*91a0*/  STG.E.U16 desc[UR6][R34.64], R30 ;  /* 0x0000001e22007986 */ /* 0x0005e8000c101506 */
[----:B------:R3:W-:Y:S01]  /*91b0*/  STG.E.U16 desc[UR6][R34.64+0x4], R31 ;  /* 0x0000041f22007986 */ /* 0x0007e2000c101506 */
[----:B0-----:R-:W-:-:S02]  /*91c0*/  PRMT R32, R30, 0x7632, R32 ;  /* 0x000076321e207816 */ /* 0x001fc40000000020 */
[----:B------:R-:W-:-:S03]  /*91d0*/  PRMT R33, R31, 0x7632, R33 ;  /* 0x000076321f217816 */ /* 0x000fc60000000021 */
[----:B------:R0:W-:Y:S04]  /*91e0*/  STG.E.U16 desc[UR6][R34.64+0x2], R32 ;  /* 0x0000022022007986 */ /* 0x0001e8000c101506 */
[----:B------:R1:W-:Y:S01]  /*91f0*/  STG.E.U16 desc[UR6][R34.64+0x6], R33 ;  /* 0x0000062122007986 */ /* 0x0003e2000c101506 */
[----:B--2---:R-:W-:-:S03]  /*9200*/  F2FP.F16.F32.PACK_AB R30, R116, R119 ;  /* 0x00000077741e723e */ /* 0x004fc600000000ff */
[----:B------:R-:W2:Y:S04]  /*9210*/  LDL.LU R116, [R1+0x30] ;  /* 0x0000300001747983 */ /* 0x000ea80000300800 */
[----:B------:R-:W2:Y:S01]  /*9220*/  LDL.LU R119, [R1+0x34] ;  /* 0x0000340001777983 */ /* 0x000ea20000300800 */
[----:B---3--:R-:W-:-:S03]  /*9230*/  F2FP.F16.F32.PACK_AB R31, R120, R56 ;  /* 0x00000038781f723e */ /* 0x008fc600000000ff */
[----:B------:R-:W3:Y:S01]  /*9240*/  LDL.LU R120, [R1+0x40] ;  /* 0x0000400001787983 */ /* 0x000ee20000300800 */
[----:B0-----:R-:W-:-:S03]  /*9250*/  PRMT R32, R30, 0x7632, R32 ;  /* 0x000076321e207816 */ /* 0x001fc60000000020 */
[----:B------:R-:W3:Y:S01]  /*9260*/  LDL.LU R56, [R1+0x44] ;  /* 0x0000440001387983 */ /* 0x000ee20000300800 */
[----:B-1----:R-:W-:-:S03]  /*9270*/  PRMT R33, R31, 0x7632, R33 ;  /* 0x000076321f217816 */ /* 0x002fc60000000021 */
[----:B------:R4:W-:Y:S04]  /*9280*/  STG.E.U16 desc[UR6][R36.64], R30 ;  /* 0x0000001e24007986 */ /* 0x0009e8000c101506 */
[----:B------:R0:W-:Y:S01]  /*9290*/  STG.E.U16 desc[UR6][R36.64+0x4], R31 ;  /* 0x0000041f24007986 */ /* 0x0001e2000c101506 */
[----:B----4-:R-:W-:-:S03]  /*92a0*/  F2FP.F16.F32.PACK_AB R30, R118, R121 ;  /* 0x00000079761e723e */ /* 0x010fc600000000ff */
[----:B------:R-:W4:Y:S04]  /*92b0*/  LDL.LU R118, [R1+0x48] ;  /* 0x0000480001767983 */ /* 0x000f280000300800 */
[----:B------:R-:W4:Y:S01]  /*92c0*/  LDL.LU R121, [R1+0x4c] ;  /* 0x00004c0001797983 */ /* 0x000f220000300800 */
[----:B0-----:R-:W-:-:S03]  /*92d0*/  F2FP.F16.F32.PACK_AB R31, R123, R122 ;  /* 0x0000007a7b1f723e */ /* 0x001fc600000000ff */
[----:B------:R-:W-:Y:S04]  /*92e0*/  STG.E.U16 desc[UR6][R36.64+0x2], R32 ;  /* 0x0000022024007986 */ /* 0x000fe8000c101506 */
[----:B------:R0:W-:Y:S04]  /*92f0*/  STG.E.U16 desc[UR6][R36.64+0x6], R33 ;  /* 0x0000062124007986 */ /* 0x0001e8000c101506 */
[----:B------:R-:W4:Y:S04]  /*9300*/  LDL.LU R123, [R1+0x58] ;  /* 0x00005800017b7983 */ /* 0x000f280000300800 */
[----:B------:R1:W-:Y:S01]  /*9310*/  STG.E.U16 desc[UR6][R38.64], R30 ;  /* 0x0000001e26007986 */ /* 0x0003e2000c101506 */
[----:B0-----:R-:W-:-:S03]  /*9320*/  PRMT R33, R30, 0x7632, R33 ;  /* 0x000076321e217816 */ /* 0x001fc60000000021 */
[----:B------:R-:W4:Y:S01]  /*9330*/  LDL.LU R122, [R1+0x5c] ;  /* 0x00005c00017a7983 */ /* 0x000f220000300800 */
[----:B-1----:R-:W-:-:S03]  /*9340*/  F2FP.F16.F32.PACK_AB R30, R59, R58 ;  /* 0x0000003a3b1e723e */ /* 0x002fc600000000ff */
[----:B------:R-:W4:Y:S04]  /*9350*/  LDL.LU R59, [R1+0x60] ;  /* 0x00006000013b7983 */ /* 0x000f280000300800 */
[----:B------:R-:W4:Y:S01]  /*9360*/  LDL.LU R58, [R1+0x64] ;  /* 0x00006400013a7983 */ /* 0x000f220000300800 */
[----:B------:R-:W-:-:S03]  /*9370*/  PRMT R32, R31, 0x7632, R32 ;  /* 0x000076321f207816 */ /* 0x000fc60000000020 */
[----:B------:R-:W-:Y:S04]  /*9380*/  STG.E.U16 desc[UR6][R38.64+0x4], R31 ;  /* 0x0000041f26007986 */ /* 0x000fe8000c101506 */
[----:B------:R0:W-:Y:S04]  /*9390*/  STG.E.U16 desc[UR6][R38.64+0x2], R33 ;  /* 0x0000022126007986 */ /* 0x0001e8000c101506 */
[----:B------:R-:W-:Y:S04]  /*93a0*/  STG.E.U16 desc[UR6][R38.64+0x6], R32 ;  /* 0x0000062026007986 */ /* 0x000fe8000c101506 */
[----:B------:R3:W-:Y:S01]  /*93b0*/  STG.E.U16 desc[UR6][R40.64], R30 ;  /* 0x0000001e28007986 */ /* 0x0007e2000c101506 */
[----:B0-----:R-:W-:-:S05]  /*93c0*/  PRMT R33, R30, 0x7632, R33 ;  /* 0x000076321e217816 */ /* 0x001fca0000000021 */
[----:B------:R0:W-:Y:S01]  /*93d0*/  STG.E.U16 desc[UR6][R40.64+0x2], R33 ;  /* 0x0000022128007986 */ /* 0x0001e2000c101506 */
[----:B--2---:R-:W-:-:S03]  /*93e0*/  F2FP.F16.F32.PACK_AB R31, R116, R119 ;  /* 0x00000077741f723e */ /* 0x004fc600000000ff */
[----:B------:R-:W2:Y:S04]  /*93f0*/  LDL.LU R116, [R1+0x70] ;  /* 0x0000700001747983 */ /* 0x000ea80000300800 */
[----:B------:R-:W2:Y:S01]  /*9400*/  LDL.LU R119, [R1+0x74] ;  /* 0x0000740001777983 */ /* 0x000ea20000300800 */
[----:B---3--:R-:W-:-:S03]  /*9410*/  F2FP.F16.F32.PACK_AB R30, R120, R56 ;  /* 0x00000038781e723e */ /* 0x008fc600000000ff */
[----:B------:R-:W3:Y:S01]  /*9420*/  LDL.LU R120, [R1+0x78] ;  /* 0x0000780001787983 */ /* 0x000ee20000300800 */
[----:B------:R-:W-:-:S03]  /*9430*/  PRMT R32, R31, 0x7632, R32 ;  /* 0x000076321f207816 */ /* 0x000fc60000000020 */
[----:B------:R-:W3:Y:S04]  /*9440*/  LDL.LU R56, [R1+0x7c] ;  /* 0x00007c0001387983 */ /* 0x000ee80000300800 */
[----:B------:R4:W-:Y:S01]  /*9450*/  STG.E.U16 desc[UR6][R40.64+0x4], R31 ;  /* 0x0000041f28007986 */ /* 0x0009e2000c101506 */
[----:B0-----:R-:W-:-:S03]  /*9460*/  PRMT R33, R30, 0x7632, R33 ;  /* 0x000076321e217816 */ /* 0x001fc60000000021 */
[----:B------:R0:W-:Y:S01]  /*9470*/  STG.E.U16 desc[UR6][R40.64+0x6], R32 ;  /* 0x0000062028007986 */ /* 0x0001e2000c101506 */
[----:B----4-:R-:W-:-:S03]  /*9480*/  F2FP.F16.F32.PACK_AB R31, R118, R121 ;  /* 0x00000079761f723e */ /* 0x010fc600000000ff */
[----:B------:R-:W4:Y:S04]  /*9490*/  LDL.LU R118, [R1+0x88] ;  /* 0x0000880001767983 */ /* 0x000f280000300800 */
[----:B------:R-:W4:Y:S04]  /*94a0*/  LDL.LU R121, [R1+0x8c] ;  /* 0x00008c0001797983 */ /* 0x000f280000300800 */
[----:B------:R-:W4:Y:S04]  /*94b0*/  LDL.LU R125, [R1+0x90] ;  /* 0x00009000017d7983 */ /* 0x000f280000300800 */
[----:B------:R-:W4:Y:S01]  /*94c0*/  LDL.LU R124, [R1+0x94] ;  /* 0x00009400017c7983 */ /* 0x000f220000300800 */
[----:B0-----:R-:W-:-:S03]  /*94d0*/  PRMT R32, R31, 0x7632, R32 ;  /* 0x000076321f207816 */ /* 0x001fc60000000020 */
[----:B------:R0:W-:Y:S04]  /*94e0*/  STG.E.U16 desc[UR6][R42.64], R30 ;  /* 0x0000001e2a007986 */ /* 0x0001e8000c101506 */
[----:B------:R1:W-:Y:S01]  /*94f0*/  STG.E.U16 desc[UR6][R42.64+0x4], R31 ;  /* 0x0000041f2a007986 */ /* 0x0003e2000c101506 */
[----:B0-----:R-:W-:-:S03]  /*9500*/  F2FP.F16.F32.PACK_AB R30, R123, R122 ;  /* 0x0000007a7b1e723e */ /* 0x001fc600000000ff */
[----:B------:R-:W4:Y:S01]  /*9510*/  LDL.LU R123, [R1+0xa0] ;  /* 0x0000a000017b7983 */ /* 0x000f220000300800 */
[----:B-1----:R-:W-:-:S03]  /*9520*/  F2FP.F16.F32.PACK_AB R31, R59, R58 ;  /* 0x0000003a3b1f723e */ /* 0x002fc600000000ff */
[----:B------:R-:W4:Y:S04]  /*9530*/  LDL.LU R122, [R1+0xa4] ;  /* 0x0000a400017a7983 */ /* 0x000f280000300800 */
[----:B------:R-:W4:Y:S04]  /*9540*/  LDL.LU R59, [R1+0xa8] ;  /* 0x0000a800013b7983 */ /* 0x000f280000300800 */
[----:B------:R-:W4:Y:S04]  /*9550*/  LDL.LU R58, [R1+0xac] ;  /* 0x0000ac00013a7983 */ /* 0x000f280000300800 */
        /* <DEDUP_REMOVED lines=8> */
[----:B--2---:R-:W-:-:S03]  /*95e0*/  F2FP.F16.F32.PACK_AB R30, R116, R119 ;  /* 0x00000077741e723e */ /* 0x004fc600000000ff */
[----:B------:R-:W2:Y:S01]  /*95f0*/  LDL.LU R116, [R1+0x2bc] ;  /* 0x0002bc0001747983 */ /* 0x000ea20000300800 */
[----:B0-----:R-:W-:Y:S02]  /*9600*/  PRMT R33, R30, 0x7632, R33 ;  /* 0x000076321e217816 */ /* 0x001fe40000000021 */
[----:B---3--:R-:W-:Y:S01]  /*9610*/  F2FP.F16.F32.PACK_AB R31, R120, R56 ;  /* 0x00000038781f723e */ /* 0x008fe200000000ff */
[----:B------:R4:W-:Y:S03]  /*9620*/  STG.E.U16 desc[UR6][R46.64], R30 ;  /* 0x0000001e2e007986 */ /* 0x0009e6000c101506 */
[----:B-1----:R-:W-:Y:S01]  /*9630*/  PRMT R32, R31, 0x7632, R32 ;  /* 0x000076321f207816 */ /* 0x002fe20000000020 */
[----:B------:R-:W3:Y:S04]  /*9640*/  LDL.LU R119, [R1+0x2b8] ;  /* 0x0002b80001777983 */ /* 0x000ee80000300800 */
[----:B------:R0:W-:Y:S04]  /*9650*/  STG.E.U16 desc[UR6][R46.64+0x4], R31 ;  /* 0x0000041f2e007986 */ /* 0x0001e8000c101506 */
[----:B------:R-:W2:Y:S04]  /*9660*/  LDL.LU R120, [R1+0xc8] ;  /* 0x0000c80001787983 */ /* 0x000ea80000300800 */
[----:B------:R-:W2:Y:S01]  /*9670*/  LDL.LU R56, [R1+0xcc] ;  /* 0x0000cc0001387983 */ /* 0x000ea20000300800 */
[----:B----4-:R-:W-:-:S03]  /*9680*/  F2FP.F16.F32.PACK_AB R30, R118, R121 ;  /* 0x00000079761e723e */ /* 0x010fc600000000ff */
[----:B------:R1:W-:Y:S04]  /*9690*/  STG.E.U16 desc[UR6][R46.64+0x2], R33 ;  /* 0x000002212e007986 */ /* 0x0003e8000c101506 */
[----:B------:R-:W3:Y:S01]  /*96a0*/  LDL.LU R118, [R1+0x2b4] ;  /* 0x0002b40001767983 */ /* 0x000ee20000300800 */
[----:B0-----:R-:W-:-:S03]  /*96b0*/  F2FP.F16.F32.PACK_AB R31, R125, R124 ;  /* 0x0000007c7d1f723e */ /* 0x001fc600000000ff */
[----:B------:R-:W4:Y:S04]  /*96c0*/  LDL.LU R121, [R1+0x2b0] ;  /* 0x0002b00001797983 */ /* 0x000f280000300800 */
[----:B------:R0:W-:Y:S01]  /*96d0*/  STG.E.U16 desc[UR6][R46.64+0x6], R32 ;  /* 0x000006202e007986 */ /* 0x0001e2000c101506 */
[----:B-1----:R-:W-:-:S03]  /*96e0*/  PRMT R33, R30, 0x7632, R33 ;  /* 0x000076321e217816 */ /* 0x002fc60000000021 */
[----:B------:R-:W3:Y:S04]  /*96f0*/  LDL.LU R125, [R1+0x98] ;  /* 0x00009800017d7983 */ /* 0x000ee80000300800 */
[----:B------:R1:W-:Y:S01]  /*9700*/  STG.E.U16 desc[UR6][R48.64], R30 ;  /* 0x0000001e30007986 */ /* 0x0003e2000c101506 */
[----:B0-----:R-:W-:-:S03]  /*9710*/  PRMT R32, R31, 0x7632, R32 ;  /* 0x000076321f207816 */ /* 0x001fc60000000020 */
[----:B------:R-:W3:Y:S04]  /*9720*/  LDL.LU R124, [R1+0x9c] ;  /* 0x00009c00017c7983 */ /* 0x000ee80000300800 */
[----:B------:R0:W-:Y:S01]  /*9730*/  STG.E.U16 desc[UR6][R48.64+0x4], R31 ;  /* 0x0000041f30007986 */ /* 0x0001e2000c101506 */
[----:B-1----:R-:W-:-:S03]  /*9740*/  F2FP.F16.F32.PACK_AB R30, R123, R122 ;  /* 0x0000007a7b1e723e */ /* 0x002fc600000000ff */
[----:B------:R-:W4:Y:S04]  /*9750*/  LDL.LU R123, [R1+0x80] ;  /* 0x00008000017b7983 */ /* 0x000f280000300800 */
[----:B------:R-:W4:Y:S01]  /*9760*/  LDL.LU R122, [R1+0x84] ;  /* 0x00008400017a7983 */ /* 0x000f220000300800 */
[----:B0-----:R-:W-:-:S03]  /*9770*/  F2FP.F16.F32.PACK_AB R31, R59, R58 ;  /* 0x0000003a3b1f723e */ /* 0x001fc600000000ff */
[----:B------:R-:W-:Y:S04]  /*9780*/  STG.E.U16 desc[UR6][R48.64+0x2], R33 ;  /* 0x0000022130007986 */ /* 0x000fe8000c101506 */
[----:B------:R-:W4:Y:S04]  /*9790*/  LDL.LU R59, [R1+0x68] ;  /* 0x00006800013b7983 */ /* 0x000f280000300800 */
[----:B------:R-:W4:Y:S04]  /*97a0*/  LDL.LU R58, [R1+0x6c] ;  /* 0x00006c00013a7983 */ /* 0x000f280000300800 */
[----:B------:R0:W-:Y:S04]  /*97b0*/  STG.E.U16 desc[UR6][R48.64+0x6], R32 ;  /* 0x0000062030007986 */ /* 0x0001e8000c101506 */
[----:B0-----:R-:W4:Y:S04]  /*97c0*/  LDL.LU R48, [R1+0xb0] ;  /* 0x0000b00001307983 */ /* 0x001f280000300800 */
[----:B------:R-:W4:Y:S01]  /*97d0*/  LDL.LU R49, [R1+0xc4] ;  /* 0x0000c40001317983 */ /* 0x000f220000300800 */
[----:B------:R-:W-:-:S02]  /*97e0*/  PRMT R32, R31, 0x7610, R32 ;  /* 0x000076101f207816 */ /* 0x000fc40000000020 */
[----:B------:R-:W-:Y:S01]  /*97f0*/  PRMT R31, R31, 0x7632, R31 ;  /* 0x000076321f1f7816 */ /* 0x000fe2000000001f */
[----:B------:R2:W-:Y:S01]  /*9800*/  STG.E.U16 desc[UR6][R50.64], R30 ;  /* 0x0000001e32007986 */ /* 0x0005e2000c101506 */
[----:B------:R-:W-:-:S03]  /*9810*/  PRMT R33, R30, 0x7632, R33 ;  /* 0x000076321e217816 */ /* 0x000fc60000000021 */
[----:B------:R-:W-:Y:S04]  /*9820*/  STG.E.U16 desc[UR6][R50.64+0x4], R32 ;  /* 0x0000042032007986 */ /* 0x000fe8000c101506 */
[----:B------:R0:W-:Y:S04]  /*9830*/  STG.E.U16 desc[UR6][R50.64+0x6], R31 ;  /* 0x0000061f32007986 */ /* 0x0001e8000c101506 */
[----:B------:R-:W-:Y:S01]  /*9840*/  STG.E.U16 desc[UR6][R50.64+0x2], R33 ;  /* 0x0000022132007986 */ /* 0x000fe2000c101506 */
[----:B--2---:R-:W-:-:S03]  /*9850*/  F2FP.F16.F32.PACK_AB R30, R120, R56 ;  /* 0x00000038781e723e */ /* 0x004fc600000000ff */
[----:B------:R-:W2:Y:S01]  /*9860*/  LDL.LU R120, [R1+0x2ac] ;  /* 0x0002ac0001787983 */ /* 0x000ea20000300800 */
[----:B0-----:R-:W-:-:S03]  /*9870*/  PRMT R31, R30, 0x7632, R31 ;  /* 0x000076321e1f7816 */ /* 0x001fc6000000001f */
[----:B------:R-:W2:Y:S04]  /*9880*/  LDL.LU R56, [R1+0x50] ;  /* 0x0000500001387983 */ /* 0x000ea80000300800 */
[----:B------:R3:W-:Y:S04]  /*9890*/  STG.E.U16 desc[UR6][R52.64], R30 ;  /* 0x0000001e34007986 */ /* 0x0007e8000c101506 */
[----:B------:R4:W-:Y:S01]  /*98a0*/  STG.E.U16 desc[UR6][R52.64+0x2], R31 ;  /* 0x0000021f34007986 */ /* 0x0009e2000c101506 */
[----:B---3--:R-:W-:Y:S02]  /*98b0*/  F2FP.F16.F32.PACK_AB R30, R125, R124 ;  /* 0x0000007c7d1e723e */ /* 0x008fe400000000ff */
[----:B----4-:R-:W-:-:S02]  /*98c0*/  F2FP.F16.F32.PACK_AB R31, R123, R122 ;  /* 0x0000007a7b1f723e */ /* 0x010fc400000000ff */
[----:B------:R-:W-:Y:S02]  /*98d0*/  F2FP.F16.F32.PACK_AB R32, R48, R49 ;  /* 0x000000313020723e */ /* 0x000fe400000000ff */
[----:B------:R-:W3:Y:S02]  /*98e0*/  LDL.LU R48, [R1+0x24] ;  /* 0x0000240001307983 */ /* 0x000ee40000300800 */
[----:B------:R-:W-:Y:S02]  /*98f0*/  PRMT R33, R32, 0x7632, R33 ;  /* 0x0000763220217816 */ /* 0x000fe40000000021 */
[----:B------:R-:W4:Y:S04]  /*9900*/  LDL.LU R50, [R1+0x3c] ;  /* 0x00003c0001327983 */ /* 0x000f280000300800 */
[----:B------:R-:W3:Y:S04]  /*9910*/  LDL.LU R51, [R1+0x20] ;  /* 0x0000200001337983 */ /* 0x000ee80000300800 */
[----:B------:R-:W3:Y:S04]  /*9920*/  LDL.LU R49, [R1+0x10] ;  /* 0x0000100001317983 */ /* 0x000ee80000300800 */
[----:B------:R-:W3:Y:S04]  /*9930*/  LDL.LU R125, [R1+0x14] ;  /* 0x00001400017d7983 */ /* 0x000ee80000300800 */
[----:B------:R-:W3:Y:S04]  /*9940*/  LDL.LU R124, [R1+0x8] ;  /* 0x00000800017c7983 */ /* 0x000ee80000300800 */
[----:B------:R-:W3:Y:S04]  /*9950*/  LDL.LU R123, [R1+0x2a8] ;  /* 0x0002a800017b7983 */ /* 0x000ee80000300800 */
[----:B------:R-:W-:Y:S04]  /*9960*/  STG.E.U16 desc[UR6][R52.64+0x4], R32 ;  /* 0x0000042034007986 */ /* 0x000fe8000c101506 */
[----:B------:R-:W3:Y:S04]  /*9970*/  LDL.LU R122, [R1+0x2a4] ;  /* 0x0002a400017a7983 */ /* 0x000ee80000300800 */
[----:B------:R0:W-:Y:S04]  /*9980*/  STG.E.U16 desc[UR6][R52.64+0x6], R33 ;  /* 0x0000062134007986 */ /* 0x0001e8000c101506 */
[----:B0-----:R-:W2:Y:S01]  /*9990*/  LDL.LU R52, [R1+0x54] ;  /* 0x0000540001347983 */ /* 0x001ea20000300800 */
[----:B------:R-:W-:-:S03]  /*99a0*/  PRMT R32, R30, 0x7632, R32 ;  /* 0x000076321e207816 */ /* 0x000fc60000000020 */
[----:B------:R-:W4:Y:S01]  /*99b0*/  LDL.LU R53, [R1+0x38] ;  /* 0x0000380001357983 */ /* 0x000f220000300800 */
[----:B------:R-:W-:-:S03]  /*99c0*/  PRMT R33, R31, 0x7632, R33 ;  /* 0x000076321f217816 */ /* 0x000fc60000000021 */
[----:B------:R0:W-:Y:S04]  /*99d0*/  STG.E.U16 desc[UR6][R54.64], R30 ;  /* 0x0000001e36007986 */ /* 0x0001e8000c101506 */
[----:B------:R2:W-:Y:S01]  /*99e0*/  STG.E.U16 desc[UR6][R54.64+0x4], R31 ;  /* 0x0000041f36007986 */ /* 0x0005e2000c101506 */
[----:B0-----:R-:W-:-:S03]  /*99f0*/  F2FP.F16.F32.PACK_AB R30, R59, R58 ;  /* 0x0000003a3b1e723e */ /* 0x001fc600000000ff */
[----:B------:R-:W3:Y:S04]  /*9a00*/  LDL.LU R59, [R1+0x2a0] ;  /* 0x0002a000013b7983 */ /* 0x000ee80000300800 */
[----:B------:R-:W3:Y:S01]  /*9a10*/  LDL.LU R58, [R1+0x29c] ;  /* 0x00029c00013a7983 */ /* 0x000ee20000300800 */
[----:B--2---:R-:W-:-:S03]  /*9a20*/  F2FP.F16.F32.PACK_AB R31, R56, R52 ;  /* 0x00000034381f723e */ /* 0x004fc600000000ff */
[----:B------:R-:W2:Y:S04]  /*9a30*/  LDL.LU R56, [R1+0x298] ;  /* 0x0002980001387983 */ /* 0x000ea80000300800 */
[----:B------:R0:W-:Y:S04]  /*9a40*/  STG.E.U16 desc[UR6][R54.64+0x2], R32 ;  /* 0x0000022036007986 */ /* 0x0001e8000c101506 */
[----:B------:R1:W-:Y:S04]  /*9a50*/  STG.E.U16 desc[UR6][R54.64+0x6], R33 ;  /* 0x0000062136007986 */ /* 0x0003e8000c101506 */
[----:B------:R4:W-:Y:S01]  /*9a60*/  STG.E.U16 desc[UR6][R60.64], R30 ;  /* 0x0000001e3c007986 */ /* 0x0009e2000c101506 */
[----:B0-----:R-:W-:-:S02]  /*9a70*/  PRMT R32, R30, 0x7632, R32 ;  /* 0x000076321e207816 */ /* 0x001fc40000000020 */
[----:B-1----:R-:W-:Y:S02]  /*9a80*/  PRMT R33, R31, 0x7632, R33 ;  /* 0x000076321f217816 */ /* 0x002fe40000000021 */
[----:B----4-:R-:W-:Y:S01]  /*9a90*/  F2FP.F16.F32.PACK_AB R30, R53, R50 ;  /* 0x00000032351e723e */ /* 0x010fe200000000ff */
[----:B------:R0:W-:Y:S04]  /*9aa0*/  STG.E.U16 desc[UR6][R60.64+0x2], R32 ;  /* 0x000002203c007986 */ /* 0x0001e8000c101506 */
[----:B------:R3:W-:Y:S04]  /*9ab0*/  STG.E.U16 desc[UR6][R60.64+0x4], R31 ;  /* 0x0000041f3c007986 */ /* 0x0007e8000c101506 */
[----:B------:R-:W-:Y:S01]  /*9ac0*/  STG.E.U16 desc[UR6][R60.64+0x6], R33 ;  /* 0x000006213c007986 */ /* 0x000fe2000c101506 */
[----:B0-----:R-:W-:-:S03]  /*9ad0*/  PRMT R32, R30, 0x7632, R32 ;  /* 0x000076321e207816 */ /* 0x001fc60000000020 */
[----:B------:R0:W-:Y:S01]  /*9ae0*/  STG.E.U16 desc[UR6][R62.64], R30 ;  /* 0x0000001e3e007986 */ /* 0x0001e2000c101506 */
[----:B---3--:R-:W-:Y:S02]  /*9af0*/  F2FP.F16.F32.PACK_AB R31, R51, R48 ;  /* 0x00000030331f723e */ /* 0x008fe400000000ff */
[----:B0-----:R-:W-:Y:S02]  /*9b00*/  F2FP.F16.F32.PACK_AB R30, R59, R58 ;  /* 0x0000003a3b1e723e */ /* 0x001fe400000000ff */
[----:B--2---:R-:W-:Y:S02]  /*9b10*/  F2FP.F16.F32.PACK_AB R36, R124, R56 ;  /* 0x000000387c24723e */ /* 0x004fe400000000ff */
[----:B------:R-:W2:Y:S04]  /*9b20*/  LDL.LU R56, [R1+0x294] ;  /* 0x0002940001387983 */ /* 0x000ea80000300800 */
[----:B------:R0:W5:Y:S04]  /*9b30*/  LDL.LU R59, [R1+0x290] ;  /* 0x00029000013b7983 */ /* 0x0001680000300800 */
[----:B------:R0:W5:Y:S04]  /*9b40*/  LDL.LU R58, [R1+0x28c] ;  /* 0x00028c00013a7983 */ /* 0x0001680000300800 */
[----:B------:R-:W3:Y:S04]  /*9b50*/  LDL.LU R124, [R1+0x140] ;  /* 0x00014000017c7983 */ /* 0x000ee80000300800 */
[----:B------:R-:W4:Y:S01]  /*9b60*/  LDL.LU R48, [R1+0x1a4] ;  /* 0x0001a40001307983 */ /* 0x000f220000300800 */
[----:B------:R-:W-:-:S02]  /*9b70*/  F2FP.F16.F32.PACK_AB R34, R49, R125 ;  /* 0x0000007d3122723e */ /* 0x000fc400000000ff */
[----:B------:R-:W-:Y:S01]  /*9b80*/  PRMT R35, R31, 0x7632, R35 ;  /* 0x000076321f237816 */ /* 0x000fe20000000023 */
[----:B------:R1:W-:Y:S01]  /*9b90*/  STG.E.U16 desc[UR6][R62.64+0x4], R31 ;  /* 0x0000041f3e007986 */ /* 0x0003e2000c101506 */
[----:B------:R-:W-:Y:S02]  /*9ba0*/  PRMT R33, R34, 0x7632, R33 ;  /* 0x0000763222217816 */ /* 0x000fe40000000021 */
[----:B------:R-:W-:Y:S02]  /*9bb0*/  PRMT R37, R36, 0x7632, R37 ;  /* 0x0000763224257816 */ /* 0x000fe40000000025 */
[----:B------:R-:W-:Y:S01]  /*9bc0*/  F2FP.F16.F32.PACK_AB R122, R123, R122 ;  /* 0x0000007a7b7a723e */ /* 0x000fe200000000ff */
[----:B------:R0:W-:Y:S01]  /*9bd0*/  STG.E.U16 desc[UR6][R62.64+0x2], R32 ;  /* 0x000002203e007986 */ /* 0x0001e2000c101506 */
[----:B------:R-:W-:Y:S02]  /*9be0*/  F2FP.F16.F32.PACK_AB R120, R121, R120 ;  /* 0x000000787978723e */ /* 0x000fe400000000ff */
[----:B------:R-:W-:Y:S01]  /*9bf0*/  F2FP.F16.F32.PACK_AB R118, R119, R118 ;  /* 0x000000767776723e */ /* 0x000fe200000000ff */
[----:B------:R-:W-:Y:S01]  /*9c00*/  STG.E.U16 desc[UR6][R62.64+0x6], R35 ;  /* 0x000006233e007986 */ /* 0x000fe2000c101506 */
[----:B-1----:R-:W-:-:S02]  /*9c10*/  PRMT R31, R30, 0x7632, R31 ;  /* 0x000076321e1f7816 */ /* 0x002fc4000000001f */
[----:B------:R-:W-:Y:S01]  /*9c20*/  F2FP.F16.F32.PACK_AB R114, R115, R114 ;  /* 0x000000727372723e */ /* 0x000fe200000000ff */
[----:B------:R1:W-:Y:S01]  /*9c30*/  STG.E.U16 desc[UR6][R64.64], R34 ;  /* 0x0000002240007986 */ /* 0x0003e2000c101506 */
[----:B------:R-:W-:Y:S02]  /*9c40*/  F2FP.F16.F32.PACK_AB R116, R117, R116 ;  /* 0x000000747574723e */ /* 0x000fe400000000ff */
[----:B0-----:R-:W-:Y:S01]  /*9c50*/  PRMT R32, R122, 0x7632, R32 ;  /* 0x000076327a207816 */ /* 0x001fe20000000020 */
[----:B------:R-:W-:Y:S04]  /*9c60*/  STG.E.U16 desc[UR6][R64.64+0x2], R33 ;  /* 0x0000022140007986 */ /* 0x000fe8000c101506 */
[----:B------:R-:W-:Y:S04]  /*9c70*/  STG.E.U16 desc[UR6][R64.64+0x4], R36 ;  /* 0x0000042440007986 */ /* 0x000fe8000c101506 */
[----:B------:R-:W-:Y:S01]  /*9c80*/  STG.E.U16 desc[UR6][R64.64+0x6], R37 ;  /* 0x0000062540007986 */ /* 0x000fe2000c101506 */
[----:B-1----:R-:W-:-:S03]  /*9c90*/  PRMT R34, R120, 0x7632, R34 ;  /* 0x0000763278227816 */ /* 0x002fc60000000022 */
[----:B------:R0:W-:Y:S01]  /*9ca0*/  STG.E.U16 desc[UR6][R66.64], R30 ;  /* 0x0000001e42007986 */ /* 0x0001e2000c101506 */
[----:B------:R-:W-:-:S03]  /*9cb0*/  F2FP.F16.F32.PACK_AB R112, R113, R112 ;  /* 0x000000707170723e */ /* 0x000fc600000000ff */
[----:B------:R1:W-:Y:S01]  /*9cc0*/  STG.E.U16 desc[UR6][R66.64+0x2], R31 ;  /* 0x0000021f42007986 */ /* 0x0003e2000c101506 */
[----:B------:R-:W-:Y:S02]  /*9cd0*/  F2FP.F16.F32.PACK_AB R110, R111, R110 ;  /* 0x0000006e6f6e723e */ /* 0x000fe400000000ff */
[----:B------:R-:W-:Y:S01]  /*9ce0*/  F2FP.F16.F32.PACK_AB R106, R107, R106 ;  /* 0x0000006a6b6a723e */ /* 0x000fe200000000ff */
[----:B------:R-:W-:Y:S01]  /*9cf0*/  STG.E.U16 desc[UR6][R66.64+0x4], R122 ;  /* 0x0000047a42007986 */ /* 0x000fe2000c101506 */
[----:B0-----:R-:W-:-:S03]  /*9d00*/  PRMT R30, R118, 0x7632, R30 ;  /* 0x00007632761e7816 */ /* 0x001fc6000000001e */
[----:B------:R-:W-:Y:S01]  /*9d10*/  STG.E.U16 desc[UR6][R66.64+0x6], R32 ;  /* 0x0000062042007986 */ /* 0x000fe2000c101506 */
[----:B-1----:R-:W-:-:S03]  /*9d20*/  PRMT R31, R114, 0x7632, R31 ;  /* 0x00007632721f7816 */ /* 0x002fc6000000001f */
[----:B------:R-:W-:Y:S01]  /*9d30*/  STG.E.U16 desc[UR6][R68.64], R120 ;  /* 0x0000007844007986 */ /* 0x000fe2000c101506 */
[----:B------:R-:W-:Y:S02]  /*9d40*/  PRMT R35, R116, 0x7632, R35 ;  /* 0x0000763274237816 */ /* 0x000fe40000000023 */
[----:B------:R-:W-:Y:S01]  /*9d50*/  PRMT R36, R112, 0x7632, R36 ;  /* 0x0000763270247816 */ /* 0x000fe20000000024 */
[----:B------:R-:W-:Y:S01]  /*9d60*/  STG.E.U16 desc[UR6][R68.64+0x2], R34 ;  /* 0x0000022244007986 */ /* 0x000fe2000c101506 */
[----:B------:R-:W-:-:S03]  /*9d70*/  F2FP.F16.F32.PACK_AB R108, R109, R108 ;  /* 0x0000006c6d6c723e */ /* 0x000fc600000000ff */
[----:B------:R-:W-:Y:S01]  /*9d80*/  STG.E.U16 desc[UR6][R68.64+0x4], R118 ;  /* 0x0000047644007986 */ /* 0x000fe2000c101506 */
[----:B------:R-:W-:-:S03]  /*9d90*/  F2FP.F16.F32.PACK_AB R104, R105, R104 ;  /* 0x000000686968723e */ /* 0x000fc600000000ff */
        /* <DEDUP_REMOVED lines=10> */
[----:B------:R-:W-:Y:S02]  /*9e40*/  F2FP.F16.F32.PACK_AB R96, R97, R96 ;  /* 0x000000606160723e */ /* 0x000fe400000000ff */
[----:B------:R-:W-:Y:S01]  /*9e50*/  F2FP.F16.F32.PACK_AB R29, R57, R29 ;  /* 0x0000001d391d723e */ /* 0x000fe200000000ff */
[----:B------:R-:W-:Y:S01]  /*9e60*/  STG.E.U16 desc[UR6][R72.64], R112 ;  /* 0x0000007048007986 */ /* 0x000fe2000c101506 */
[----:B------:R-:W-:Y:S02]  /*9e70*/  PRMT R37, R108, 0x7632, R37 ;  /* 0x000076326c257816 */ /* 0x000fe40000000025 */
[----:B------:R-:W-:Y:S01]  /*9e80*/  F2FP.F16.F32.PACK_AB R27, R28, R27 ;  /* 0x0000001b1c1b723e */ /* 0x000fe200000000ff */
[----:B------:R-:W-:Y:S01]  /*9e90*/  STG.E.U16 desc[UR6][R72.64+0x2], R36 ;  /* 0x0000022448007986 */ /* 0x000fe2000c101506 */
[----:B------:R-:W-:Y:S02]  /*9ea0*/  F2FP.F16.F32.PACK_AB R25, R26, R25 ;  /* 0x000000191a19723e */ /* 0x000fe400000000ff */
[----:B------:R-:W-:Y:S01]  /*9eb0*/  PRMT R38, R104, 0x7632, R38 ;  /* 0x0000763268267816 */ /* 0x000fe20000000026 */
[----:B------:R-:W-:Y:S01]  /*9ec0*/  STG.E.U16 desc[UR6][R72.64+0x4], R110 ;  /* 0x0000046e48007986 */ /* 0x000fe2000c101506 */
[----:B------:R-:W-:-:S02]  /*9ed0*/  F2FP.F16.F32.PACK_AB R23, R24, R23 ;  /* 0x000000171817723e */ /* 0x000fc400000000ff */
[----:B------:R-:W-:Y:S01]  /*9ee0*/  F2FP.F16.F32.PACK_AB R21, R22, R21 ;  /* 0x000000151615723e */ /* 0x000fe200000000ff */
[----:B------:R0:W-:Y:S01]  /*9ef0*/  STG.E.U16 desc[UR6][R72.64+0x6], R30 ;  /* 0x0000061e48007986 */ /* 0x0001e2000c101506 */
[----:B------:R-:W-:Y:S02]  /*9f00*/  PRMT R39, R100, 0x7632, R39 ;  /* 0x0000763264277816 */ /* 0x000fe40000000027 */
[----:B------:R-:W-:Y:S01]  /*9f10*/  F2FP.F16.F32.PACK_AB R19, R20, R19 ;  /* 0x000000131413723e */ /* 0x000fe200000000ff */
[----:B------:R1:W-:Y:S01]  /*9f20*/  STG.E.U16 desc[UR6][R74.64+0x6], R31 ;  /* 0x0000061f4a007986 */ /* 0x0003e2000c101506 */
[----:B------:R-:W-:Y:S02]  /*9f30*/  F2FP.F16.F32.PACK_AB R17, R18, R17 ;  /* 0x000000111211723e */ /* 0x000fe400000000ff */
[----:B------:R-:W-:Y:S02]  /*9f40*/  PRMT R40, R96, 0x7632, R40 ;  /* 0x0000763260287816 */ /* 0x000fe40000000028 */
[----:B------:R-:W-:-:S02]  /*9f50*/  PRMT R28, R29, 0x7632, R28 ;  /* 0x000076321d1c7816 */ /* 0x000fc4000000001c */
[----:B0-----:R-:W-:Y:S02]  /*9f60*/  PRMT R30, R102, 0x7632, R30 ;  /* 0x00007632661e7816 */ /* 0x001fe4000000001e */
[----:B------:R-:W-:Y:S02]  /*9f70*/  F2FP.F16.F32.PACK_AB R15, R16, R15 ;  /* 0x0000000f100f723e */ /* 0x000fe400000000ff */
[----:B-1----:R-:W-:Y:S02]  /*9f80*/  PRMT R31, R98, 0x7632, R31 ;  /* 0x00007632621f7816 */ /* 0x002fe4000000001f */
[----:B------:R-:W-:Y:S01]  /*9f90*/  F2FP.F16.F32.PACK_AB R13, R14, R13 ;  /* 0x0000000d0e0d723e */ /* 0x000fe200000000ff */
[----:B------:R0:W-:Y:S01]  /*9fa0*/  STG.E.U16 desc[UR6][R74.64], R108 ;  /* 0x0000006c4a007986 */ /* 0x0001e2000c101506 */
[----:B------:R-:W-:Y:S02]  /*9fb0*/  PRMT R41, R27, 0x7632, R41 ;  /* 0x000076321b297816 */ /* 0x000fe40000000029 */
[----:B------:R-:W-:Y:S01]  /*9fc0*/  PRMT R24, R25, 0x7632, R24 ;  /* 0x0000763219187816 */ /* 0x000fe20000000018 */
[----:B------:R0:W-:Y:S01]  /*9fd0*/  STG.E.U16 desc[UR6][R74.64+0x2], R37 ;  /* 0x000002254a007986 */ /* 0x0001e2000c101506 */
[----:B------:R-:W-:-:S02]  /*9fe0*/  F2FP.F16.F32.PACK_AB R11, R12, R11 ;  /* 0x0000000b0c0b723e */ /* 0x000fc400000000ff */
[----:B------:R-:W-:Y:S01]  /*9ff0*/  F2FP.F16.F32.PACK_AB R9, R10, R9 ;  /* 0x000000090a09723e */ /* 0x000fe200000000ff */
[----:B------:R0:W-:Y:S01]  /*a000*/  STG.E.U16 desc[UR6][R74.64+0x4], R106 ;  /* 0x0000046a4a007986 */ /* 0x0001e2000c101506 */
[----:B------:R-:W-:Y:S02]  /*a010*/  PRMT R42, R23, 0x7632, R42 ;  /* 0x00007632172a7816 */ /* 0x000fe4000000002a */
[----:B------:R-:W-:Y:S01]  /*a020*/  PRMT R20, R21, 0x7632, R20 ;  /* 0x0000763215147816 */ /* 0x000fe20000000014 */
[----:B------:R0:W-:Y:S01]  /*a030*/  STG.E.U16 desc[UR6][R76.64], R104 ;  /* 0x000000684c007986 */ /* 0x0001e2000c101506 */
[----:B------:R-:W-:Y:S02]  /*a040*/  F2FP.F16.F32.PACK_AB R7, R8, R7 ;  /* 0x000000070807723e */ /* 0x000fe400000000ff */
[----:B------:R-:W-:Y:S01]  /*a050*/  F2FP.F16.F32.PACK_AB R5, R6, R5 ;  /* 0x000000050605723e */ /* 0x000fe200000000ff */
[----:B------:R0:W-:Y:S01]  /*a060*/  STG.E.U16 desc[UR6][R76.64+0x2], R38 ;  /* 0x000002264c007986 */ /* 0x0001e2000c101506 */
[----:B------:R-:W-:-:S02]  /*a070*/  PRMT R43, R19, 0x7632, R43 ;  /* 0x00007632132b7816 */ /* 0x000fc4000000002b */
[----:B------:R-:W-:Y:S01]  /*a080*/  PRMT R16, R17, 0x7632, R16 ;  /* 0x0000763211107816 */ /* 0x000fe20000000010 */
[----:B------:R0:W-:Y:S01]  /*a090*/  STG.E.U16 desc[UR6][R76.64+0x4], R102 ;  /* 0x000004664c007986 */ /* 0x0001e2000c101506 */
[----:B------:R-:W-:Y:S02]  /*a0a0*/  F2FP.F16.F32.PACK_AB R3, R4, R3 ;  /* 0x000000030403723e */ /* 0x000fe400000000ff */
[----:B------:R-:W-:Y:S01]  /*a0b0*/  F2FP.F16.F32.PACK_AB R0, R0, R2 ;  /* 0x000000020000723e */ /* 0x000fe200000000ff */
[----:B------:R0:W-:Y:S01]  /*a0c0*/  STG.E.U16 desc[UR6][R76.64+0x6], R30 ;  /* 0x0000061e4c007986 */ /* 0x0001e2000c101506 */
[----:B------:R-:W-:Y:S02]  /*a0d0*/  PRMT R44, R15, 0x7632, R44 ;  /* 0x000076320f2c7816 */ /* 0x000fe4000000002c */
[----:B------:R-:W-:Y:S01]  /*a0e0*/  PRMT R12, R13, 0x7632, R12 ;  /* 0x000076320d0c7816 */ /* 0x000fe2000000000c */
[----:B------:R0:W-:Y:S01]  /*a0f0*/  STG.E.U16 desc[UR6][R78.64], R100 ;  /* 0x000000644e007986 */ /* 0x0001e2000c101506 */
[----:B------:R-:W-:-:S02]  /*a100*/  PRMT R45, R11, 0x7632, R45 ;  /* 0x000076320b2d7816 */ /* 0x000fc4000000002d */
[----:B------:R-:W-:Y:S01]  /*a110*/  PRMT R8, R9, 0x7632, R8 ;  /* 0x0000763209087816 */ /* 0x000fe20000000008 */
[----:B------:R0:W-:Y:S01]  /*a120*/  STG.E.U16 desc[UR6][R78.64+0x2], R39 ;  /* 0x000002274e007986 */ /* 0x0001e2000c101506 */
[----:B------:R-:W-:-:S03]  /*a130*/  PRMT R46, R7, 0x7632, R46 ;  /* 0x00007632072e7816 */ /* 0x000fc6000000002e */
[----:B------:R0:W-:Y:S01]  /*a140*/  STG.E.U16 desc[UR6][R78.64+0x4], R98 ;  /* 0x000004624e007986 */ /* 0x0001e2000c101506 */
[----:B------:R-:W-:-:S03]  /*a150*/  PRMT R6, R5, 0x7632, R6 ;  /* 0x0000763205067816 */ /* 0x000fc60000000006 */
[----:B------:R0:W-:Y:S01]  /*a160*/  STG.E.U16 desc[UR6][R78.64+0x6], R31 ;  /* 0x0000061f4e007986 */ /* 0x0001e2000c101506 */
[----:B------:R-:W-:-:S03]  /*a170*/  PRMT R47, R3, 0x7632, R47 ;  /* 0x00007632032f7816 */ /* 0x000fc6000000002f */
[----:B------:R0:W-:Y:S01]  /*a180*/  STG.E.U16 desc[UR6][R80.64], R96 ;  /* 0x0000006050007986 */ /* 0x0001e2000c101506 */
[----:B------:R-:W-:-:S03]  /*a190*/  PRMT R2, R0, 0x7632, R2 ;  /* 0x0000763200027816 */ /* 0x000fc60000000002 */
        /* <DEDUP_REMOVED lines=28> */
[----:B--2---:R-:W-:-:S03]  /*a360*/  IADD3 R56, P1, R56, 0x9, RZ ;  /* 0x0000000938387810 */ /* 0x004fc60007f3e0ff */
[----:B------:R0:W-:Y:S04]  /*a370*/  STG.E.U16 desc[UR6][R94.64+0x2], R47 ;  /* 0x0000022f5e007986 */ /* 0x0001e8000c101506 */
[----:B------:R0:W-:Y:S01]  /*a380*/  STG.E.U16 desc[UR6][R94.64+0x4], R0 ;  /* 0x000004005e007986 */ /* 0x0001e2000c101506 */
[----:B---3--:R-:W-:Y:S02]  /*a390*/  IADD3.X R124, RZ, R124, RZ, P1, !PT ;  /* 0x0000007cff7c7210 */ /* 0x008fe40000ffe4ff */
        /* <DEDUP_REMOVED lines=8> */
.L_x_3163:
        /* <DEDUP_REMOVED lines=14> */
.L_x_3245:


//--------------------- .text._ZN13group_norm_v214gn_cuda_kernelI6__halfLi480ELi2ELi16ELi60ELi1024ELb1ELi32ELi960ELi960ELi4ELb1ELi7ELb0ELb0ENS_16CompileConditionILi900EEEEEvPT_PKS4_S7_S7_flPfS8_Pj --------------------------
	.section	.text._ZN13group_norm_v214gn_cuda_kernelI6__halfLi480ELi2ELi16ELi60ELi1024ELb1ELi32ELi960ELi960ELi4ELb1ELi7ELb0ELb0ENS_16CompileConditionILi900EEEEEvPT_PKS4_S7_S7_flPfS8_Pj,"ax",@progbits
	.align	128
        .global         _ZN13group_norm_v214gn_cuda_kernelI6__halfLi480ELi2ELi16ELi60ELi1024ELb1ELi32ELi960ELi960ELi4ELb1ELi7ELb0ELb0ENS_16CompileConditionILi900EEEEEvPT_PKS4_S7_S7_flPfS8_Pj
        .type           _ZN13group_norm_v214gn_cuda_kernelI6__halfLi480ELi2ELi16ELi60ELi1024ELb1ELi32ELi960ELi960ELi4ELb1ELi7ELb0ELb0ENS_16CompileConditionILi900EEEEEvPT_PKS4_S7_S7_flPfS8_Pj,@function
        .size           _ZN13group_norm_v214gn_cuda_kernelI6__halfLi480ELi2ELi16ELi60ELi1024ELb1ELi32ELi960ELi960ELi4ELb1ELi7ELb0ELb0ENS_16CompileConditionILi900EEEEEvPT_PKS4_S7_S7_flPfS8_Pj,(.L_x_3246 - _ZN13group_norm_v214gn_cuda_kernelI6__halfLi480ELi2ELi16ELi60ELi1024ELb1ELi32ELi960ELi960ELi4ELb1ELi7ELb0ELb0ENS_16CompileConditionILi900EEEEEvPT_PKS4_S7_S7_flPfS8_Pj)
        .other          _ZN13group_norm_v214gn_cuda_kernelI6__halfLi480ELi2ELi16ELi60ELi1024ELb1ELi32ELi960ELi960ELi4ELb1ELi7ELb0ELb0ENS_16CompileConditionILi900EEEEEvPT_PKS4_S7_S7_flPfS8_Pj,@"STO_CUDA_ENTRY STV_DEFAULT"
_ZN13group_norm_v214gn_cuda_kernelI6__halfLi480ELi2ELi16ELi60ELi1024ELb1ELi32ELi960ELi960ELi4ELb1ELi7ELb0ELb0ENS_16CompileConditionILi900EEEEEvPT_PKS4_S7_S7_flPfS8_Pj:
.text._ZN13group_norm_v214gn_cuda_kernelI6__halfLi480ELi2ELi16ELi60ELi1024ELb1ELi32ELi960ELi960ELi4ELb1ELi7ELb0ELb0ENS_16CompileConditionILi900EEEEEvPT_PKS4_S7_S7_flPfS8_Pj:
        /* <DEDUP_REMOVED lines=27> */
.L_x_3172:
        /* <DEDUP_REMOVED lines=20> */
[----:B------:R-:W-:Y:S01]  /*02f0*/  IADD3 R15, R29, 0x4b00, RZ ;  /* 0x00004b001d0f7810 */ /* 0x000fe20007ffe0ff */
[----:B--2---:R-:W-:-:S05]  /*0300*/  IMAD R13, R4, 0xf0000, RZ ;  /* 0x000f0000040d7824 */ /* 0x004fca00078e02ff */
[----:B------:R-:W-:-:S04]  /*0310*/  IADD3 R13, R31, R13, RZ ;  /* 0x0000000d1f0d7210 */ /* 0x000fc80007ffe0ff */
[----:B------:R-:W-:Y:S02]  /*0320*/  IADD3.X R3, RZ, R13, RZ, P0, !PT ;  /* 0x0000000dff037210 */ /* 0x000fe400007fe4ff */
[----:B------:R-:W-:-:S04]  /*0330*/  LEA R34, P0, R2, UR8, 0x1 ;  /* 0x0000000802227c11 */ /* 0x000fc8000f8008ff */
[----:B------:R-:W-:Y:S01]  /*0340*/  LEA.HI.X R35, R2, UR9, R3, 0x1, P0 ;  /* 0x0000000902237c11 */ /* 0x000fe200080f0c03 */
[----:B------:R0:W-:Y:S05]  /*0350*/  STL [R1+0x54], R3 ;  /* 0x0000540301007387 */ /* 0x0001ea0000100800 */
[----:B------:R-:W2:Y:S01]  /*0360*/  LDG.E.64.CONSTANT R34, desc[UR6][R34.64] ;  /* 0x0000000622227981 */ /* 0x000ea2000c1e9b00 */
[----:B0-----:R-:W-:-:S04]  /*0370*/  IADD3 R3, R29, 0x780, RZ ;  /* 0x000007801d037810 */ /* 0x001fc80007ffe0ff */
[----:B------:R-:W-:-:S04]  /*0380*/  IADD3 R3, P0, R3, R30, RZ ;  /* 0x0000001e03037210 */ /* 0x000fc80007f1e0ff */
[----:B------:R-:W-:Y:S02]  /*0390*/  IADD3.X R4, RZ, R13, RZ, P0, !PT ;  /* 0x0000000dff047210 */ /* 0x000fe400007fe4ff */
        /* <DEDUP_REMOVED lines=64> */
[----:B------:R-:W-:-:S03]  /*07a0*/  IADD3.X R19, RZ, R13, RZ, P0, !PT ;  /* 0x0000000dff137210 */ /* 0x000fc600007fe4ff */
        /* <DEDUP_REMOVED lines=36> */
[----:B------:R-:W-:Y:S01]  /*09f0*/  ULDC.64 UR8, c[0x0][0x220] ;  /* 0x0000880000087ab9 */ /* 0x000fe20000000a00 */
[--C-:B--2---:R-:W-:Y:S02]  /*0a00*/  HADD2.F32 R53, -RZ, R34.reuse.H0_H0 ;  /* 0x20000022ff357230 */ /* 0x104fe40000004100 */
[----:B------:R-:W-:Y:S01]  /*0a10*/  HADD2.F32 R60, -RZ, R34.H1_H1 ;  /* 0x30000022ff3c7230 */ /* 0x000fe20000004100 */
[----:B------:R-:W2:Y:S01]  /*0a20*/  LDG.E.64.CONSTANT R32, desc[UR6][R32.64] ;  /* 0x0000000620207981 */ /* 0x000ea2000c1e9b00 */
[----:B0-----:R-:W-:Y:S02]  /*0a30*/  SHF.L.U32 R30, R28, 0x1, RZ ;  /* 0x000000011c1e7819 */ /* 0x001fe400000006ff */
[----:B-1----:R-:W-:Y:S02]  /*0a40*/  SHF.R.U32.HI R13, RZ, 0x1f, R28 ;  /* 0x0000001fff0d7819 */ /* 0x002fe4000001161c */
[----:B------:R-:W-:-:S02]  /*0a50*/  IADD3 R28, P0, R30, UR8, RZ ;  /* 0x000000081e1c7c10 */ /* 0x000fc4000ff1e0ff */
[----:B------:R-:W-:Y:S01]  /*0a60*/  IADD3 R30, P1, R30, UR10, RZ ;  /* 0x0000000a1e1e7c10 */ /* 0x000fe2000ff3e0ff */
[----:B------:R-:W-:Y:S01]  /*0a70*/  FADD.FTZ R34, RZ, R53 ;  /* 0x00000035ff227221 */ /* 0x000fe20000010000 */
[C---:B------:R-:W-:Y:S02]  /*0a80*/  IADD3.X R29, R13.reuse, UR9, RZ, P0, !PT ;  /* 0x000000090d1d7c10 */ /* 0x040fe400087fe4ff */
[----:B------:R-:W-:Y:S01]  /*0a90*/  IADD3.X R31, R13, UR11, RZ, P1, !PT ;  /* 0x0000000b0d1f7c10 */ /* 0x000fe20008ffe4ff */
[----:B------:R-:W-:Y:S01]  /*0aa0*/  FFMA.FTZ R13, R53, R53, RZ ;  /* 0x00000035350d7223 */ /* 0x000fe200000100ff */
[--C-:B------:R-:W-:Y:S02]  /*0ab0*/  HADD2.F32 R59, -RZ, R35.reuse.H0_H0 ;  /* 0x20000023ff3b7230 */ /* 0x100fe40000004100 */
[----:B------:R-:W-:Y:S01]  /*0ac0*/  FADD.FTZ R34, R34, R60 ;  /* 0x0000003c22227221 */ /* 0x000fe20000010000 */
[----:B------:R-:W-:Y:S02]  /*0ad0*/  HADD2.F32 R58, -RZ, R35.H1_H1 ;  /* 0x30000023ff3a7230 */ /* 0x000fe40000004100 */
[----:B------:R-:W-:Y:S01]  /*0ae0*/  FFMA.FTZ R13, R60, R60, R13 ;  /* 0x0000003c3c0d7223 */ /* 0x000fe2000001000d */
[----:B---3--:R-:W-:-:S02]  /*0af0*/  HADD2.F32 R51, -RZ, R38.H0_H0 ;  /* 0x20000026ff337230 */ /* 0x008fc40000004100 */
[----:B------:R-:W-:Y:S01]  /*0b00*/  FADD.FTZ R34, R34, R59 ;  /* 0x0000003b22227221 */ /* 0x000fe20000010000 */
[----:B------:R-:W-:Y:S02]  /*0b10*/  HADD2.F32 R50, -RZ, R38.H1_H1 ;  /* 0x30000026ff327230 */ /* 0x000fe40000004100 */
[----:B------:R-:W-:Y:S01]  /*0b20*/  FFMA.FTZ R13, R59, R59, R13 ;  /* 0x0000003b3b0d7223 */ /* 0x000fe2000001000d */
[--C-:B------:R-:W-:Y:S02]  /*0b30*/  HADD2.F32 R61, -RZ, R39.reuse.H0_H0 ;  /* 0x20000027ff3d7230 */ /* 0x100fe40000004100 */
[----:B------:R-:W-:Y:S01]  /*0b40*/  FADD.FTZ R34, R34, R58 ;  /* 0x0000003a22227221 */ /* 0x000fe20000010000 */
[----:B------:R-:W-:Y:S02]  /*0b50*/  HADD2.F32 R57, -RZ, R39.H1_H1 ;  /* 0x30000027ff397230 */ /* 0x000fe40000004100 */
[----:B------:R-:W-:Y:S01]  /*0b60*/  FFMA.FTZ R13, R58, R58, R13 ;  /* 0x0000003a3a0d7223 */ /* 0x000fe2000001000d */
[----:B----4-:R-:W-:-:S02]  /*0b70*/  HADD2.F32 R56, -RZ, R40.H1_H1 ;  /* 0x30000028ff387230 */ /* 0x010fc40000004100 */
[----:B------:R-:W-:Y:S01]  /*0b80*/  FADD.FTZ R34, R34, R51 ;  /* 0x0000003322227221 */ /* 0x000fe20000010000 */
[--C-:B------:R-:W-:Y:S02]  /*0b90*/  HADD2.F32 R55, -RZ, R41.reuse.H0_H0 ;  /* 0x20000029ff377230 */ /* 0x100fe40000004100 */
[----:B------:R-:W-:Y:S01]  /*0ba0*/  FFMA.FTZ R13, R51, R51, R13 ;  /* 0x00000033330d7223 */ /* 0x000fe2000001000d */
[----:B------:R-:W-:Y:S02]  /*0bb0*/  HADD2.F32 R54, -RZ, R41.H1_H1 ;  /* 0x30000029ff367230 */ /* 0x000fe40000004100 */
[----:B------:R-:W-:Y:S01]  /*0bc0*/  FADD.FTZ R34, R34, R50 ;  /* 0x0000003222227221 */ /* 0x000fe20000010000 */
[----:B------:R-:W5:Y:S01]  /*0bd0*/  LDG.E.64.CONSTANT R28, desc[UR6][R28.64] ;  /* 0x000000061c1c7981 */ /* 0x000f62000c1e9b00 */
[----:B------:R-:W-:Y:S02]  /*0be0*/  FFMA.FTZ R13, R50, R50, R13 ;  /* 0x00000032320d7223 */ /* 0x000fe4000001000d */
[----:B------:R-:W-:Y:S01]  /*0bf0*/  FADD.FTZ R34, R34, R61 ;  /* 0x0000003d22227221 */ /* 0x000fe20000010000 */
[----:B------:R-:W5:Y:S01]  /*0c00*/  LDG.E.64.CONSTANT R30, desc[UR6][R30.64] ;  /* 0x000000061e1e7981 */ /* 0x000f62000c1e9b00 */
[----:B------:R-:W-:Y:S01]  /*0c10*/  FFMA.FTZ R13, R61, R61, R13 ;  /* 0x0000003d3d0d7223 */ /* 0x000fe2000001000d */
[----:B------:R-:W-:-:S02]  /*0c20*/  HADD2.F32 R35, -RZ, R40.H0_H0 ;  /* 0x20000028ff237230 */ /* 0x000fc40000004100 */
[----:B------:R-:W-:Y:S01]  /*0c30*/  FADD.FTZ R34, R34, R57 ;  /* 0x0000003922227221 */ /* 0x000fe20000010000 */
[----:B------:R-:W-:-:S03]  /*0c40*/  FFMA.FTZ R13, R57, R57, R13 ;  /* 0x00000039390d7223 */ /* 0x000fc6000001000d */
[----:B------:R-:W-:Y:S01]  /*0c50*/  FADD.FTZ R34, R34, R35 ;  /* 0x0000002322227221 */ /* 0x000fe20000010000 */
[----:B------:R-:W-:-:S03]  /*0c60*/  FFMA.FTZ R13, R35, R35, R13 ;  /* 0x00000023230d7223 */ /* 0x000fc6000001000d */
[----:B------:R-:W-:Y:S01]  /*0c70*/  FADD.FTZ R34, R34, R56 ;  /* 0x0000003822227221 */ /* 0x000fe20000010000 */
[----:B------:R-:W-:Y:S01]  /*0c80*/  FFMA.FTZ R13, R56, R56, R13 ;  /* 0x00000038380d7223 */ /* 0x000fe2000001000d */
[----:B------:R-:W-:Y:S02]  /*0c90*/  STL [R1+0x4], R51 ;  /* 0x0000043301007387 */ /* 0x000fe40000100800 */
[----:B------:R-:W-:Y:S01]  /*0ca0*/  FADD.FTZ R34, R34, R55 ;  /* 0x0000003722227221 */ /* 0x000fe20000010000 */
[----:B------:R-:W-:Y:S01]  /*0cb0*/  FFMA.FTZ R13, R55, R55, R13 ;  /* 0x00000037370d7223 */ /* 0x000fe2000001000d */
[----:B------:R-:W-:Y:S02]  /*0cc0*/  STL [R1], R50 ;  /* 0x0000003201007387 */ /* 0x000fe40000100800 */
[----:B------:R-:W-:Y:S02]  /*0cd0*/  FADD.FTZ R34, R34, R54 ;  /* 0x0000003622227221 */ /* 0x000fe40000010000 */
[----:B------:R0:W-:Y:S01]  /*0ce0*/  STL [R1+0x8], R35 ;  /* 0x0000082301007387 */ /* 0x0001e20000100800 */
[----:B------:R-:W-:Y:S01]  /*0cf0*/  FFMA.FTZ R13, R54, R54, R13 ;  /* 0x00000036360d7223 */ /* 0x000fe2000001000d */
[----:B------:R-:W-:-:S02]  /*0d00*/  HADD2.F32 R38, -RZ, R42.H1_H1 ;  /* 0x3000002aff267230 */ /* 0x000fc40000004100 */
[----:B0-----:R-:W-:-:S05]  /*0d10*/  HADD2.F32 R35, -RZ, R42.H0_H0 ;  /* 0x2000002aff237230 */ /* 0x001fca0000004100 */
[----:B------:R-:W-:Y:S01]  /*0d20*/  FFMA.FTZ R13, R35, R35, R13 ;  /* 0x00000023230d7223 */ /* 0x000fe2000001000d */
[----:B------:R-:W-:Y:S01]  /*0d30*/  FADD.FTZ R34, R34, R35 ;  /* 0x0000002322227221 */ /* 0x000fe20000010000 */
[----:B------:R0:W-:Y:S02]  /*0d40*/  STL [R1+0xc], R35 ;  /* 0x00000c2301007387 */ /* 0x0001e40000100800 */
[----:B------:R-:W-:Y:S01]  /*0d50*/  FFMA.FTZ R13, R38, R38, R13 ;  /* 0x00000026260d7223 */ /* 0x000fe2000001000d */
[----:B------:R-:W-:Y:S01]  /*0d60*/  FADD.FTZ R34, R34, R38 ;  /* 0x0000002622227221 */ /* 0x000fe20000010000 */
[----:B------:R1:W-:Y:S01]  /*0d70*/  STL [R1+0x10], R38 ;  /* 0x0000102601007387 */ /* 0x0003e20000100800 */
[--C-:B0-----:R-:W-:Y:S02]  /*0d80*/  HADD2.F32 R35, -RZ, R43.reuse.H0_H0 ;  /* 0x2000002bff237230 */ /* 0x101fe40000004100 */
[----:B-1----:R-:W-:-:S03]  /*0d90*/  HADD2.F32 R38, -RZ, R43.H1_H1 ;  /* 0x3000002bff267230 */ /* 0x002fc60000004100 */
        /* <DEDUP_REMOVED lines=53> */
[--C-:B0-----:R-:W-:Y:S02]  /*10f0*/  HADD2.F32 R35, -RZ, R24.reuse.H0_H0 ;  /* 0x20000018ff237230 */ /* 0x101fe40000004100 */
[----:B------:R-:W-:Y:S01]  /*1100*/  HADD2.F32 R24, -RZ, R24.H1_H1 ;  /* 0x30000018ff187230 */ /* 0x000fe20000004100 */
[----:B------:R-:W-:Y:S02]  /*1110*/  STL [R1+0x64], R38 ;  /* 0x0000642601007387 */ /* 0x000fe40000100800 */
[----:B------:R-:W-:Y:S01]  /*1120*/  FFMA.FTZ R13, R35, R35, R13 ;  /* 0x00000023230d7223 */ /* 0x000fe2000001000d */
[----:B------:R-:W-:Y:S01]  /*1130*/  FADD.FTZ R34, R34, R35 ;  /* 0x0000002322227221 */ /* 0x000fe20000010000 */
[----:B------:R0:W-:Y:S01]  /*1140*/  STL [R1+0x68], R35 ;  /* 0x0000682301007387 */ /* 0x0001e20000100800 */
[----:B------:R-:W-:-:S02]  /*1150*/  HADD2.F32 R51, -RZ, R25.H0_H0 ;  /* 0x20000019ff337230 */ /* 0x000fc40000004100 */
[----:B------:R-:W-:Y:S01]  /*1160*/  FADD.FTZ R34, R34, R24 ;  /* 0x0000001822227221 */ /* 0x000fe20000010000 */
[----:B------:R-:W-:Y:S02]  /*1170*/  HADD2.F32 R50, -RZ, R25.H1_H1 ;  /* 0x30000019ff327230 */ /* 0x000fe40000004100 */
[----:B0-----:R-:W-:Y:S01]  /*1180*/  FFMA.FTZ R35, R24, R24, R13 ;  /* 0x0000001818237223 */ /* 0x001fe2000001000d */
[----:B------:R-:W-:-:S03]  /*1190*/  FADD.FTZ R34, R34, R51 ;  /* 0x0000003322227221 */ /* 0x000fc60000010000 */
[----:B------:R-:W-:Y:S01]  /*11a0*/  FFMA.FTZ R35, R51, R51, R35 ;  /* 0x0000003333237223 */ /* 0x000fe20000010023 */
[--C-:B------:R-:W-:Y:S02]  /*11b0*/  HADD2.F32 R49, -RZ, R20.reuse.H0_H0 ;  /* 0x20000014ff317230 */ /* 0x100fe40000004100 */
        /* <DEDUP_REMOVED lines=71> */
[----:B------:R0:W-:Y:S02]  /*1630*/  STL [R1+0x6c], R24 ;  /* 0x00006c1801007387 */ /* 0x0001e40000100800 */
[----:B------:R-:W-:Y:S01]  /*1640*/  FADD.FTZ R34, R34, R23 ;  /* 0x0000001722227221 */ /* 0x000fe20000010000 */
[----:B------:R-:W-:Y:S01]  /*1650*/  FFMA.FTZ R35, R23, R23, R35 ;  /* 0x0000001717237223 */ /* 0x000fe20000010023 */
[----:B------:R-:W-:-:S02]  /*1660*/  HADD2.F32 R25, -RZ, R26.H1_H1 ;  /* 0x3000001aff197230 */ /* 0x000fc40000004100 */
[----:B0-----:R-:W-:Y:S02]  /*1670*/  HADD2.F32 R24, -RZ, R26.H0_H0 ;  /* 0x2000001aff187230 */ /* 0x001fe40000004100 */
[----:B------:R-:W-:-:S03]  /*1680*/  HADD2.F32 R39, -RZ, R27.H0_H0 ;  /* 0x2000001bff277230 */ /* 0x000fc60000004100 */
        /* <DEDUP_REMOVED lines=8> */
[----:B------:R1:W-:Y:S04]  /*1710*/  STL [R1+0x34], R52 ;  /* 0x0000343401007387 */ /* 0x0003e80000100800 */
[----:B0-----:R-:W3:Y:S01]  /*1720*/  LDL R39, [R1+0x108] ;  /* 0x0001080001277983 */ /* 0x001ee20000100800 */
[----:B--2---:R-:W-:-:S02]  /*1730*/  HADD2.F32 R26, -RZ, R32.H0_H0 ;  /* 0x20000020ff1a7230 */ /* 0x004fc40000004100 */
[----:B------:R-:W-:Y:S01]  /*1740*/  FFMA.FTZ R35, R52, R52, R35 ;  /* 0x0000003434237223 */ /* 0x000fe20000010023 */
[----:B------:R-:W-:-:S03]  /*1750*/  HADD2.F32 R27, -RZ, R32.H1_H1 ;  /* 0x30000020ff1b7230 */ /* 0x000fc60000004100 */
[----:B------:R-:W-:Y:S01]  /*1760*/  FFMA.FTZ R35, R26, R26, R35 ;  /* 0x0000001a1a237223 */ /* 0x000fe20000010023 */
[----:B------:R-:W-:-:S03]  /*1770*/  HADD2.F32 R32, -RZ, R33.H0_H0 ;  /* 0x20000021ff207230 */ /* 0x000fc60000004100 */
[----:B------:R-:W-:Y:S01]  /*1780*/  FFMA.FTZ R35, R27, R27, R35 ;  /* 0x0000001b1b237223 */ /* 0x000fe20000010023 */
[----:B------:R-:W-:Y:S01]  /*1790*/  FADD.FTZ R34, R34, R52 ;  /* 0x0000003422227221 */ /* 0x000fe20000010000 */
[----:B-1----:R-:W-:Y:S02]  /*17a0*/  HADD2.F32 R52, -RZ, R33.H1_H1 ;  /* 0x30000021ff347230 */ /* 0x002fe40000004100 */
[----:B------:R-:W-:Y:S02]  /*17b0*/  FFMA.FTZ R33, R32, R32, R35 ;  /* 0x0000002020217223 */ /* 0x000fe40000010023 */
[----:B------:R-:W0:Y:S01]  /*17c0*/  S2R R35, SR_TID.X ;  /* 0x0000000000237919 */ /* 0x000e220000002100 */
[----:B------:R-:W-:Y:S01]  /*17d0*/  FADD.FTZ R34, R34, R26 ;  /* 0x0000001a22227221 */ /* 0x000fe20000010000 */
[----:B------:R1:W-:Y:S03]  /*17e0*/  STL [R1+0x2c], R32 ;  /* 0x00002c2001007387 */ /* 0x0003e60000100800 */
[----:B------:R-:W-:Y:S01]  /*17f0*/  FADD.FTZ R34, R34, R27 ;  /* 0x0000001b22227221 */ /* 0x000fe20000010000 */
[----:B------:R-:W-:Y:S01]  /*1800*/  STL [R1+0x7c], R52 ;  /* 0x00007c3401007387 */ /* 0x000fe20000100800 */
[----:B------:R-:W-:-:S02]  /*1810*/  FFMA.FTZ R33, R52, R52, R33 ;  /* 0x0000003434217223 */ /* 0x000fc40000010021 */
[----:B-1----:R-:W-:-:S04]  /*1820*/  FADD.FTZ R32, R34, R32 ;  /* 0x0000002022207221 */ /* 0x002fc80000010000 */
[----:B------:R-:W-:Y:S01]  /*1830*/  FADD.FTZ R32, R32, R52 ;  /* 0x0000003420207221 */ /* 0x000fe20000010000 */
[----:B------:R-:W-:Y:S01]  /*1840*/  BSSY B0, `(.L_x_3164) ;  /* 0x0000099000007945 */ /* 0x000fe20003800000 */
[----:B0-----:R-:W-:-:S03]  /*1850*/  ISETP.GT.U32.AND P0, PT, R35, 0x1f, PT ;  /* 0x0000001f2300780c */ /* 0x001fc60003f04070 */
[----:B---3--:R0:W-:Y:S02]  /*1860*/  STS.64 [R39], R32 ;  /* 0x0000002027007388 */ /* 0x0081e40000000a00 */
[----:B0-----:R-:W-:Y:S01]  /*1870*/  CS2R R32, SRZ ;  /* 0x0000000000207805 */ /* 0x001fe2000001ff00 */
[----:B------:R-:W-:Y:S07]  /*1880*/  BAR.SYNC.DEFER_BLOCKING 0x0 ;  /* 0x0000000000007b1d */ /* 0x000fee0000010000 */
        /* <DEDUP_REMOVED lines=131> */
[----:B------:R-:W0:Y:S01]  /*20c0*/  S2R R33, SR_TID.X ;  /* 0x0000000000217919 */ /* 0x000e220000002100 */
[C---:B------:R-:W-:Y:S02]  /*20d0*/  IADD3 R32, R39.reuse, 0x34, RZ ;  /* 0x0000003427207810 */ /* 0x040fe40007ffe0ff */
[----:B------:R-:W-:Y:S02]  /*20e0*/  IADD3 R39, R39, 0x38, RZ ;  /* 0x0000003827277810 */ /* 0x000fe40007ffe0ff */
[----:B------:R-:W-:Y:S02]  /*20f0*/  SHF.R.U32.HI R32, RZ, 0x2, R32 ;  /* 0x00000002ff207819 */ /* 0x000fe40000011620 */
[----:B------:R-:W-:-:S03]  /*2100*/  SHF.R.U32.HI R39, RZ, 0x2, R39 ;  /* 0x00000002ff277819 */ /* 0x000fc60000011627 */
[--C-:B------:R-:W-:Y:S02]  /*2110*/  IMAD R32, R32, 0x18, R52.reuse ;  /* 0x0000001820207824 */ /* 0x100fe400078e0234 */
[----:B------:R-:W-:Y:S01]  /*2120*/  IMAD R39, R39, 0x18, R52 ;  /* 0x0000001827277824 */ /* 0x000fe200078e0234 */
        /* <DEDUP_REMOVED lines=10> */
.L_x_3165:
[----:B------:R-:W-:Y:S05]  /*21d0*/  BSYNC B0 ;  /* 0x0000000000007941 */ /* 0x000fea0003800000 */
.L_x_3164:
[----:B------:R-:W0:Y:S01]  /*21e0*/  S2R R39, SR_TID.X ;  /* 0x0000000000277919 */ /* 0x000e220000002100 */
[----:B------:R-:W-:Y:S01]  /*21f0*/  BSSY B0, `(.L_x_3166) ;  /* 0x0000016000007945 */ /* 0x000fe20003800000 */
[----:B------:R-:W1:Y:S04]  /*2200*/  SHFL.BFLY PT, R35, R32, 0x1, 0x1f ;  /* 0x0c201f0020237f89 */ /* 0x000e6800000e0000 */
[----:B------:R-:W2:Y:S01]  /*2210*/  SHFL.BFLY PT, R34, R33, 0x1, 0x1f ;  /* 0x0c201f0021227f89 */ /* 0x000ea200000e0000 */
[----:B------:R-:W3:Y:S01]  /*2220*/  S2R R52, SR_CTAID.X ;  /* 0x0000000000347919 */ /* 0x000ee20000002500 */
[----:B-1----:R-:W-:Y:S01]  /*2230*/  FADD.FTZ R32, R35, R32 ;  /* 0x0000002023207221 */ /* 0x002fe20000010000 */
[----:B0-----:R-:W-:Y:S01]  /*2240*/  LOP3.LUT P0, RZ, R39, 0xffffffe1, RZ, 0xc0, !PT ;  /* 0xffffffe127ff7812 */ /* 0x001fe2000780c0ff */
[----:B--2---:R-:W-:Y:S01]  /*2250*/  FADD.FTZ R33, R34, R33 ;  /* 0x0000002122217221 */ /* 0x004fe20000010000 */
[----:B------:R-:W0:Y:S11]  /*2260*/  S2R R39, SR_CTAID.Y ;  /* 0x0000000000277919 */ /* 0x000e360000002600 */
[----:B---3--:R-:W-:Y:S05]  /*2270*/  @P0 BRA `(.L_x_3167) ;  /* 0x0000000000340947 */ /* 0x008fea0003800000 */
[----:B------:R-:W1:Y:S01]  /*2280*/  S2R R35, SR_TID.X ;  /* 0x0000000000237919 */ /* 0x000e620000002100 */
[----:B------:R-:W0:Y:S01]  /*2290*/  LDC R34, c[0x0][0x10] ;  /* 0x00000400ff227b82 */ /* 0x000e220000000800 */
[----:B------:R2:W-:Y:S07]  /*22a0*/  STL.64 [R1+0x110], R2 ;  /* 0x0001100201007387 */ /* 0x0005ee0000100a00 */
[----:B--2---:R-:W2:Y:S01]  /*22b0*/  LDC.64 R2, c[0x0][0x248] ;  /* 0x00009200ff027b82 */ /* 0x004ea20000000a00 */
[----:B0-----:R-:W-:Y:S01]  /*22c0*/  IMAD R34, R34, UR4, R39 ;  /* 0x0000000422227c24 */ /* 0x001fe2000f8e0227 */
[----:B-1----:R-:W-:-:S04]  /*22d0*/  SHF.R.U32.HI R35, RZ, 0x1, R35 ;  /* 0x00000001ff237819 */ /* 0x002fc80000011623 */
[----:B------:R-:W-:-:S04]  /*22e0*/  SHF.L.U32 R35, R35, 0x5, RZ ;  /* 0x0000000523237819 */ /* 0x000fc800000006ff */
[----:B------:R-:W-:-:S04]  /*22f0*/  LOP3.LUT R35, R35, 0xffffffe0, R52, 0xe2, !PT ;  /* 0xffffffe023237812 */ /* 0x000fc800078ee234 */
[----:B------:R-:W-:-:S04]  /*2300*/  LEA R34, R34, R35, 0x9 ;  /* 0x0000002322227211 */ /* 0x000fc800078e48ff */
[----:B------:R-:W-:-:S05]  /*2310*/  SHF.L.U32 R34, R34, 0x1, RZ ;  /* 0x0000000122227819 */ /* 0x000fca00000006ff */
[----:B--2---:R-:W-:Y:S02]  /*2320*/  IMAD.WIDE.U32 R34, R34, 0x4, R2 ;  /* 0x0000000422227825 */ /* 0x004fe400078e0002 */
[----:B------:R1:W5:Y:S04]  /*2330*/  LDL.LU.64 R2, [R1+0x110] ;  /* 0x0001100001027983 */ /* 0x0003680000300a00 */
[----:B------:R1:W-:Y:S02]  /*2340*/  STG.E.64 desc[UR6][R34.64], R32 ;  /* 0x0000002022007986 */ /* 0x0003e4000c101b06 */
.L_x_3167:
[----:B------:R-:W-:Y:S05]  /*2350*/  BSYNC B0 ;  /* 0x0000000000007941 */ /* 0x000fea0003800000 */
.L_x_3166:
[----:B-1----:R-:W1:Y:S01]  /*2360*/  S2R R32, SR_TID.X ;  /* 0x0000000000207919 */ /* 0x002e620000002100 */
[----:B------:R-:W-:Y:S01]  /*2370*/  BAR.SYNC.DEFER_BLOCKING 0x0 ;  /* 0x0000000000007b1d */ /* 0x000fe20000010000 */
[C---:B-1----:R-:W-:Y:S02]  /*2380*/  ISETP.NE.AND P1, PT, R32.reuse, RZ, PT ;  /* 0x000000ff2000720c */ /* 0x042fe40003f25270 */
[----:B------:R-:W-:-:S11]  /*2390*/  ISETP.GT.U32.AND P0, PT, R32, 0xff, PT ;  /* 0x000000ff2000780c */ /* 0x000fd60003f04070 */
[----:B------:R-:W-:Y:S05]  /*23a0*/  @P1 BRA `(.L_x_3168) ;  /* 0x00000000003c1947 */ /* 0x000fea0003800000 */
        /* <DEDUP_REMOVED lines=9> */
.L_x_3169:
[----:B------:R-:W2:Y:S04]  /*2440*/  LD.E.STRONG.GPU R35, desc[UR6][R32.64] ;  /* 0x0000000620237980 */ /* 0x000ea8000c10f900 */
[----:B--2---:R-:W-:Y:S01]  /*2450*/  CCTL.IVALL ;  /* 0x00000000ff00798f */ /* 0x004fe20002000000 */
[----:B------:R-:W-:Y:S05]  /*2460*/  YIELD ;  /* 0x0000000000007946 */ /* 0x000fea0003800000 */
[----:B-----5:R-:W-:-:S04]  /*2470*/  LOP3.LUT R35, R35, R34, RZ, 0x3c, !PT ;  /* 0x0000002223237212 */ /* 0x020fc800078e3cff */
[----:B------:R-:W-:-:S13]  /*2480*/  ISETP.GT.AND P1, PT, R35, -0x1, PT ;  /* 0xffffffff2300780c */ /* 0x000fda0003f24270 */
[----:B------:R-:W-:Y:S05]  /*2490*/  @P1 BRA `(.L_x_3169) ;  /* 0xfffffffc00e81947 */ /* 0x000fea000383ffff */
.L_x_3168:
[----:B------:R-:W-:Y:S05]  /*24a0*/  WARPSYNC.ALL ;  /* 0x0000000000007948 */ /* 0x000fea0003800000 */
[----:B------:R-:W1:Y:S01]  /*24b0*/  S2R R52, SR_TID.X ;  /* 0x0000000000347919 */ /* 0x000e620000002100 */
[----:B0-----:R-:W0:Y:S01]  /*24c0*/  @!P0 LDC R33, c[0x0][0x10] ;  /* 0x00000400ff218b82 */ /* 0x001e220000000800 */
[----:B------:R-:W0:Y:S01]  /*24d0*/  S2R R35, SR_CTAID.Y ;  /* 0x0000000000237919 */ /* 0x000e220000002600 */
[----:B-----5:R2:W-:Y:S06]  /*24e0*/  STL.64 [R1+0x110], R2 ;  /* 0x0001100201007387 */ /* 0x0205ec0000100a00 */
        /* <DEDUP_REMOVED lines=63> */
.L_x_3171:
[----:B------:R-:W-:Y:S05]  /*28e0*/  BSYNC B0 ;  /* 0x0000000000007941 */ /* 0x000fea0003800000 */
.L_x_3170:
[----:B0-----:R-:W2:Y:S01]  /*28f0*/  LDL.LU R35, [R1+0x54] ;  /* 0x0000540001237983 */ /* 0x001ea20000300800 */
[----:B------:R-:W-:Y:S01]  /*2900*/  ULDC.64 UR10, c[0x0][0x210] ;  /* 0x00008400000a7ab9 */ /* 0x000fe20000000a00 */
[----:B------:R-:W-:Y:S02]  /*2910*/  ULDC UR8, c[0x0][0x230] ;  /* 0x00008c0000087ab9 */ /* 0x000fe40000000800 */
[----:B------:R-:W3:Y:S01]  /*2920*/  LDL R34, [R1+0x104] ;  /* 0x0001040001227983 */ /* 0x000ee20000100800 */
[C---:B-----5:R-:W-:Y:S01]  /*2930*/  LEA R32, P0, R2.reuse, UR10, 0x1 ;  /* 0x0000000a02207c11 */ /* 0x060fe2000f8008ff */
[--C-:B------:R-:W-:Y:S02]  /*2940*/  HADD2.F32 R39, -RZ, R28.reuse.H0_H0 ;  /* 0x2000001cff277230 */ /* 0x100fe40000004100 */
[----:B------:R0:W-:Y:S04]  /*2950*/  STL [R1+0x10c], R0 ;  /* 0x00010c0001007387 */ /* 0x0001e80000100800 */
[----:B0-----:R-:W4:Y:S01]  /*2960*/  LDL.LU R0, [R1] ;  /* 0x0000000001007983 */ /* 0x001f220000300800 */
[----:B------:R-:W-:Y:S01]  /*2970*/  HADD2.F32 R28, -RZ, R28.H1_H1 ;  /* 0x3000001cff1c7230 */ /* 0x000fe20000004100 */
[----:B--2---:R-:W-:-:S02]  /*2980*/  LEA.HI.X R33, R2, UR11, R35, 0x1, P0 ;  /* 0x0000000b02217c11 */ /* 0x004fc400080f0c23 */
[----:B---3--:R-:W0:Y:S02]  /*2990*/  LDS.64 R34, [R34+UR5] ;  /* 0x0000000522227984 */ /* 0x008e240008000a00 */
[----:B0-----:R-:W-:Y:S01]  /*29a0*/  FADD.FTZ R2, R35, UR8 ;  /* 0x0000000823027e21 */ /* 0x001fe20008010000 */
[--C-:B------:R-:W-:Y:S01]  /*29b0*/  FADD.FTZ R53, R53, -R34.reuse ;  /* 0x8000002235357221 */ /* 0x100fe20000010000 */
[----:B------:R-:W-:Y:S02]  /*29c0*/  HADD2.F32 R35, -RZ, R30.H0_H0 ;  /* 0x2000001eff237230 */ /* 0x000fe40000004100 */
        /* <DEDUP_REMOVED lines=18> */
[----:B0-----:R-:W-:-:S04]  /*2af0*/  FMUL.FTZ R53, R53, R2 ;  /* 0x0000000235357220 */ /* 0x001fc80000410000 */
[----:B------:R-:W-:-:S04]  /*2b00*/  FFMA.FTZ R53, R53, R39, R35 ;  /* 0x0000002735357223 */ /* 0x000fc80000010023 */
[----:B------:R-:W-:-:S06]  /*2b10*/  FMUL.FTZ R52, R53, -1.4426950216293334961 ;  /* 0xbfb8aa3b35347820 */ /* 0x000fcc0000410000 */
[----:B------:R-:W0:Y:S01]  /*2b20*/  MUFU.EX2 R52, R52 ;  /* 0x0000003400347308 */ /* 0x000e220000000800 */
[----:B------:R-:W-:Y:S02]  /*2b30*/  HADD2.F32 R30, -RZ, R30.H1_H1 ;  /* 0x3000001eff1e7230 */ /* 0x000fe40000004100 */
        /* <DEDUP_REMOVED lines=10> */
[----:B------:R-:W-:Y:S01]  /*2be0*/  F2FP.F16.F32.PACK_AB R52, R53, R52 ;  /* 0x000000343534723e */ /* 0x000fe200000000ff */
[----:B------:R-:W-:-:S04]  /*2bf0*/  FADD.FTZ R60, R59, -R34 ;  /* 0x800000223b3c7221 */ /* 0x000fc80000010000 */
        /* <DEDUP_REMOVED lines=21> */
[----:B------:R-:W-:Y:S02]  /*2d50*/  F2FP.F16.F32.PACK_AB R59, R60, R59 ;  /* 0x0000003b3c3b723e */ /* 0x000fe400000000ff */
[----:B------:R-:W2:Y:S02]  /*2d60*/  LDL.LU R60, [R1+0x4] ;  /* 0x00000400013c7983 */ /* 0x000ea40000300800 */
[----:B------:R-:W-:-:S05]  /*2d70*/  PRMT R58, R59, 0x7632, R58 ;  /* 0x000076323b3a7816 */ /* 0x000fca000000003a */
[----:B------:R4:W-:Y:S02]  /*2d80*/  STG.E.U16 desc[UR6][R32.64+0x6], R58 ;  /* 0x0000063a20007986 */ /* 0x0009e4000c101506 */
[----:B----4-:R-:W-:Y:S02]  /*2d90*/  FADD.FTZ R58, R0, -R34 ;  /* 0x80000022003a7221 */ /* 0x010fe40000010000 */
[----:B------:R-:W3:Y:S04]  /*2da0*/  LDL.LU R0, [R1+0x8] ;  /* 0x0000080001007983 */ /* 0x000ee80000300800 */
[----:B------:R0:W-:Y:S01]  /*2db0*/  STG.E.U16 desc[UR6][R32.64+0x4], R59 ;  /* 0x0000043b20007986 */ /* 0x0001e2000c101506 */
[----:B------:R-:W-:-:S04]  /*2dc0*/  FMUL.FTZ R58, R2, R58 ;  /* 0x0000003a023a7220 */ /* 0x000fc80000410000 */
[----:B------:R-:W-:Y:S01]  /*2dd0*/  FFMA.FTZ R58, R28, R58, R30 ;  /* 0x0000003a1c3a7223 */ /* 0x000fe2000001001e */
[----:B------:R-:W-:-:S03]  /*2de0*/  FMUL.FTZ R57, R2, R57 ;  /* 0x0000003902397220 */ /* 0x000fc60000410000 */
[----:B0-----:R-:W-:Y:S01]  /*2df0*/  FMUL.FTZ R59, R58, -1.4426950216293334961 ;  /* 0xbfb8aa3b3a3b7820 */ /* 0x001fe20000410000 */
[----:B------:R-:W-:-:S05]  /*2e00*/  FFMA.FTZ R57, R29, R57, R31 ;  /* 0x000000391d397223 */ /* 0x000fca000001001f */
[----:B------:R-:W0:Y:S02]  /*2e10*/  MUFU.EX2 R59, R59 ;  /* 0x0000003b003b7308 */ /* 0x000e240000000800 */
[----:B0-----:R-:W-:-:S06]  /*2e20*/  FADD.FTZ R59, R59, 1 ;  /* 0x3f8000003b3b7421 */ /* 0x001fcc0000010000 */
[----:B------:R-:W0:Y:S02]  /*2e30*/  MUFU.RCP R59, R59 ;  /* 0x0000003b003b7308 */ /* 0x000e240000001000 */
[----:B0-----:R-:W-:Y:S01]  /*2e40*/  FMUL.FTZ R58, R58, R59 ;  /* 0x0000003b3a3a7220 */ /* 0x001fe20000410000 */
[----:B--2---:R-:W-:-:S04]  /*2e50*/  FADD.FTZ R32, R60, -R34 ;  /* 0x800000223c207221 */ /* 0x004fc80000010000 */
[----:B------:R-:W-:-:S04]  /*2e60*/  FMUL.FTZ R32, R2, R32 ;  /* 0x0000002002207220 */ /* 0x000fc80000410000 */
[----:B------:R-:W-:-:S04]  /*2e70*/  FFMA.FTZ R32, R39, R32, R35 ;  /* 0x0000002027207223 */ /* 0x000fc80000010023 */
        /* <DEDUP_REMOVED lines=8> */
[----:B------:R-:W-:Y:S02]  /*2f00*/  FMUL.FTZ R32, R60, -1.4426950216293334961 ;  /* 0xbfb8aa3b3c207820 */ /* 0x000fe40000410000 */
[----:B------:R0:W-:Y:S04]  /*2f10*/  STL [R1+0xc4], R33 ;  /* 0x0000c42101007387 */ /* 0x0001e80000100800 */
[----:B------:R-:W1:Y:S01]  /*2f20*/  MUFU.EX2 R32, R32 ;  /* 0x0000002000207308 */ /* 0x000e620000000800 */
[----:B0-----:R-:W-:-:S07]  /*2f30*/  FMUL.FTZ R33, R57, -1.4426950216293334961 ;  /* 0xbfb8aa3b39217820 */ /* 0x001fce0000410000 */
[----:B------:R-:W0:Y:S01]  /*2f40*/  MUFU.EX2 R33, R33 ;  /* 0x0000002100217308 */ /* 0x000e220000000800 */
[----:B-1----:R-:W-:-:S07]  /*2f50*/  FADD.FTZ R32, R32, 1 ;  /* 0x3f80000020207421 */ /* 0x002fce0000010000 */
[----:B------:R-:W1:Y:S01]  /*2f60*/  MUFU.RCP R32, R32 ;  /* 0x0000002000207308 */ /* 0x000e620000001000 */
[----:B0-----:R-:W-:-:S07]  /*2f70*/  FADD.FTZ R33, R33, 1 ;  /* 0x3f80000021217421 */ /* 0x001fce0000010000 */
[----:B------:R-:W0:Y:S01]  /*2f80*/  MUFU.RCP R33, R33 ;  /* 0x0000002100217308 */ /* 0x000e220000001000 */
[----:B------:R3:W-:Y:S02]  /*2f90*/  STL [R1+0xc0], R58 ;  /* 0x0000c03a01007387 */ /* 0x0007e40000100800 */
[----:B---3--:R-:W-:Y:S01]  /*2fa0*/  FADD.FTZ R58, R0, -R34 ;  /* 0x80000022003a7221 */ /* 0x008fe20000010000 */
[----:B-1----:R-:W-:-:S05]  /*2fb0*/  FMUL.FTZ R0, R60, R32 ;  /* 0x000000203c007220 */ /* 0x002fca0000410000 */
[----:B------:R0:W-:Y:S04]  /*2fc0*/  STL [R1+0xbc], R0 ;  /* 0x0000bc0001007387 */ /* 0x0001e80000100800 */
[----:B------:R-:W2:Y:S01]  /*2fd0*/  LDL.LU R59, [R1+0xc] ;  /* 0x00000c00013b7983 */ /* 0x000ea20000300800 */
[----:B0-----:R-:W-:-:S05]  /*2fe0*/  FMUL.FTZ R0, R57, R33 ;  /* 0x0000002139007220 */ /* 0x001fca0000410000 */
[----:B------:R0:W-:Y:S04]  /*2ff0*/  STL [R1+0xb8], R0 ;  /* 0x0000b80001007387 */ /* 0x0001e80000100800 */
[----:B0-----:R-:W3:Y:S01]  /*3000*/  LDL.LU R0, [R1+0x10] ;  /* 0x0000100001007983 */ /* 0x001ee20000300800 */
[----:B------:R-:W-:-:S04]  /*3010*/  FMUL.FTZ R58, R2, R58 ;  /* 0x0000003a023a7220 */ /* 0x000fc80000410000 */
[----:B------:R-:W-:-:S04]  /*3020*/  FFMA.FTZ R58, R39, R58, R35 ;  /* 0x0000003a273a7223 */ /* 0x000fc80000010023 */
[----:B------:R-:W-:-:S06]  /*3030*/  FMUL.FTZ R32, R58, -1.4426950216293334961 ;  /* 0xbfb8aa3b3a207820 */ /* 0x000fcc0000410000 */
[----:B------:R-:W0:Y:S01]  /*3040*/  MUFU.EX2 R32, R32 ;  /* 0x0000002000207308 */ /* 0x000e220000000800 */
[----:B------:R-:W-:-:S04]  /*3050*/  FMUL.FTZ R56, R2, R56 ;  /* 0x0000003802387220 */ /* 0x000fc80000410000 */
[----:B------:R-:W-:Y:S01]  /*3060*/  FFMA.FTZ R56, R28, R56, R30 ;  /* 0x000000381c387223 */ /* 0x000fe2000001001e */
[----:B0-----:R-:W-:-:S03]  /*3070*/  FADD.FTZ R32, R32, 1 ;  /* 0x3f80000020207421 */ /* 0x001fc60000010000 */
[----:B------:R-:W-:-:S03]  /*3080*/  FMUL.FTZ R33, R56, -1.4426950216293334961 ;  /* 0xbfb8aa3b38217820 */ /* 0x000fc60000410000 */
[----:B------:R-:W0:Y:S01]  /*3090*/  MUFU.RCP R32, R32 ;  /* 0x0000002000207308 */ /* 0x000e220000001000 */
[----:B------:R-:W-:-:S07]  /*30a0*/  FMUL.FTZ R55, R2, R55 ;  /* 0x0000003702377220 */ /* 0x000fce0000410000 */
[----:B------:R-:W1:Y:S01]  /*30b0*/  MUFU.EX2 R33, R33 ;  /* 0x0000002100217308 */ /* 0x000e620000000800 */
[----:B------:R-:W-:Y:S01]  /*30c0*/  FFMA.FTZ R55, R53, R55, R52 ;  /* 0x0000003735377223 */ /* 0x000fe20000010034 */
[----:B0-----:R-:W-:-:S03]  /*30d0*/  FMUL.FTZ R57, R58, R32 ;  /* 0x000000203a397220 */ /* 0x001fc60000410000 */
[----:B------:R-:W-:-:S06]  /*30e0*/  FMUL.FTZ R32, R55, -1.4426950216293334961 ;  /* 0xbfb8aa3b37207820 */ /* 0x000fcc0000410000 */
[----:B------:R-:W0:Y:S01]  /*30f0*/  MUFU.EX2 R32, R32 ;  /* 0x0000002000207308 */ /* 0x000e220000000800 */
[----:B-1----:R-:W-:-:S07]  /*3100*/  FADD.FTZ R33, R33, 1 ;  /* 0x3f80000021217421 */ /* 0x002fce0000010000 */
[----:B------:R-:W1:Y:S01]  /*3110*/  MUFU.RCP R33, R33 ;  /* 0x0000002100217308 */ /* 0x000e620000001000 */
[----:B0-----:R-:W-:-:S07]  /*3120*/  FADD.FTZ R32, R32, 1 ;  /* 0x3f80000020207421 */ /* 0x001fce0000010000 */
[----:B------:R-:W0:Y:S01]  /*3130*/  MUFU.RCP R32, R32 ;  /* 0x0000002000207308 */ /* 0x000e220000001000 */
[----:B-1----:R-:W-:Y:S01]  /*3140*/  FMUL.FTZ R56, R56, R33 ;  /* 0x0000002138387220 */ /* 0x002fe20000410000 */
[----:B------:R1:W-:Y:S04]  /*3150*/  STL [R1+0xb4], R57 ;  /* 0x0000b43901007387 */ /* 0x0003e80000100800 */
[----:B------:R-:W-:Y:S04]  /*3160*/  STL [R1+0xb0], R56 ;  /* 0x0000b03801007387 */ /* 0x000fe80000100800 */
[----:B-1----:R-:W4:Y:S01]  /*3170*/  LDL.LU R57, [R1+0x14] ;  /* 0x0000140001397983 */ /* 0x002f220000300800 */
[----:B0-----:R-:W-:-:S05]  /*3180*/  FMUL.FTZ R58, R55, R32 ;  /* 0x00000020373a7220 */ /* 0x001fca0000410000 */
[----:B------:R0:W-:Y:S04]  /*3190*/  STL [R1+0xac], R58 ;  /* 0x0000ac3a01007387 */ /* 0x0001e80000100800 */
[----:B0-----:R-:W4:Y:S01]  /*31a0*/  LDL.LU R58, [R1+0x18] ;  /* 0x00001800013a7983 */ /* 0x001f220000300800 */
[----:B---3--:R-:W-:-:S03]  /*31b0*/  FADD.FTZ R55, R0, -R34 ;  /* 0x8000002200377221 */ /* 0x008fc60000010000 */
[----:B------:R-:W3:Y:S01]  /*31c0*/  LDL.LU R0, [R1+0x20] ;  /* 0x0000200001007983 */ /* 0x000ee20000300800 */
[----:B------:R-:W-:-:S04]  /*31d0*/  FMUL.FTZ R54, R2, R54 ;  /* 0x0000003602367220 */ /* 0x000fc80000410000 */
[----:B------:R-:W-:-:S04]  /*31e0*/  FFMA.FTZ R54, R29, R54, R31 ;  /* 0x000000361d367223 */ /* 0x000fc8000001001f */
[----:B------:R-:W-:-:S06]  /*31f0*/  FMUL.FTZ R33, R54, -1.4426950216293334961 ;  /* 0xbfb8aa3b36217820 */ /* 0x000fcc0000410000 */
[----:B------:R-:W0:Y:S01]  /*3200*/  MUFU.EX2 R33, R33 ;  /* 0x0000002100217308 */ /* 0x000e220000000800 */
[----:B--2---:R-:W-:Y:S01]  /*3210*/  FADD.FTZ R56, R59, -R34 ;  /* 0x800000223b387221 */ /* 0x004fe20000010000 */
[----:B0-----:R-:W-:-:S06]  /*3220*/  FADD.FTZ R33, R33, 1 ;  /* 0x3f80000021217421 */ /* 0x001fcc0000010000 */
[----:B------:R-:W0:Y:S01]  /*3230*/  MUFU.RCP R33, R33 ;  /* 0x0000002100217308 */ /* 0x000e220000001000 */
[C---:B------:R-:W-:Y:S01]  /*3240*/  FMUL.FTZ R56, R2.reuse, R56 ;  /* 0x0000003802387220 */ /* 0x040fe20000410000 */
[----:B------:R-:W-:-:S03]  /*3250*/  FMUL.FTZ R55, R2, R55 ;  /* 0x0000003702377220 */ /* 0x000fc60000410000 */
[----:B------:R-:W-:Y:S01]  /*3260*/  FFMA.FTZ R56, R39, R56, R35 ;  /* 0x0000003827387223 */ /* 0x000fe20000010023 */
[----:B------:R-:W-:-:S03]  /*3270*/  FFMA.FTZ R55, R28, R55, R30 ;  /* 0x000000371c377223 */ /* 0x000fc6000001001e */
[----:B------:R-:W-:Y:S01]  /*3280*/  FMUL.FTZ R32, R56, -1.4426950216293334961 ;  /* 0xbfb8aa3b38207820 */ /* 0x000fe20000410000 */
[----:B0-----:R-:W-:Y:S01]  /*3290*/  FMUL.FTZ R54, R54, R33 ;  /* 0x0000002136367220 */ /* 0x001fe20000410000 */
[----:B------:R-:W-:-:S04]  /*32a0*/  FMUL.FTZ R33, R55, -1.4426950216293334961 ;  /* 0xbfb8aa3b37217820 */ /* 0x000fc80000410000 */
[----:B------:R-:W0:Y:S08]  /*32b0*/  MUFU.EX2 R32, R32 ;  /* 0x0000002000207308 */ /* 0x000e300000000800 */
[----:B------:R-:W1:Y:S01]  /*32c0*/  MUFU.EX2 R33, R33 ;  /* 0x0000002100217308 */ /* 0x000e620000000800 */
[----:B0-----:R-:W-:Y:S01]  /*32d0*/  FADD.FTZ R32, R32, 1 ;  /* 0x3f80000020207421 */ /* 0x001fe20000010000 */
[----:B-1----:R-:W-:-:S06]  /*32e0*/  FADD.FTZ R33, R33, 1 ;  /* 0x3f80000021217421 */ /* 0x002fcc0000010000 */
[----:B------:R-:W0:Y:S01]  /*32f0*/  MUFU.RCP R32, R32 ;  /* 0x0000002000207308 */ /* 0x000e220000001000 */
[----:B------:R4:W-:Y:S07]  /*3300*/  STL [R1+0xa8], R54 ;  /* 0x0000a83601007387 */ /* 0x0009ee0000100800 */
[----:B------:R-:W1:Y:S01]  /*3310*/  MUFU.RCP R33, R33 ;  /* 0x0000002100217308 */ /* 0x000e620000001000 */
[----:B----4-:R-:W-:Y:S02]  /*3320*/  FADD.FTZ R54, R57, -R34 ;  /* 0x8000002239367221 */ /* 0x010fe40000010000 */
[----:B------:R-:W2:Y:S01]  /*3330*/  LDL.LU R57, [R1+0x24] ;  /* 0x0000240001397983 */ /* 0x000ea20000300800 */
[----:B0-----:R-:W-:Y:S01]  /*3340*/  FMUL.FTZ R56, R56, R32 ;  /* 0x0000002038387220 */ /* 0x001fe20000410000 */
[----:B-1----:R-:W-:-:S04]  /*3350*/  FMUL.FTZ R55, R55, R33 ;  /* 0x0000002137377220 */ /* 0x002fc80000410000 */
[----:B------:R-:W-:Y:S04]  /*3360*/  STL [R1+0xa4], R56 ;  /* 0x0000a43801007387 */ /* 0x000fe80000100800 */
[----:B------:R3:W-:Y:S02]  /*3370*/  STL [R1+0xa0], R55 ;  /* 0x0000a03701007387 */ /* 0x0007e40000100800 */
[----:B---3--:R-:W-:Y:S02]  /*3380*/  FADD.FTZ R55, R0, -R34 ;  /* 0x8000002200377221 */ /* 0x008fe40000010000 */
[----:B------:R-:W3:Y:S01]  /*3390*/  LDL.LU R0, [R1+0x3c] ;  /* 0x00003c0001007983 */ /* 0x000ee20000300800 */
[----:B------:R-:W-:-:S04]  /*33a0*/  FMUL.FTZ R54, R2, R54 ;  /* 0x0000003602367220 */ /* 0x000fc80000410000 */
[----:B------:R-:W-:Y:S01]  /*33b0*/  FFMA.FTZ R54, R53, R54, R52 ;  /* 0x0000003635367223 */ /* 0x000fe20000010034 */
[----:B------:R-:W-:-:S03]  /*33c0*/  FADD.FTZ R56, R58, -R34 ;  /* 0x800000223a387221 */ /* 0x000fc60000010000 */
[----:B------:R-:W-:Y:S01]  /*33d0*/  FMUL.FTZ R32, R54, -1.4426950216293334961 ;  /* 0xbfb8aa3b36207820 */ /* 0x000fe20000410000 */
[----:B------:R-:W-:-:S05]  /*33e0*/  FMUL.FTZ R56, R2, R56 ;  /* 0x0000003802387220 */ /* 0x000fca0000410000 */
[----:B------:R-:W0:Y:S01]  /*33f0*/  MUFU.EX2 R32, R32 ;  /* 0x0000002000207308 */ /* 0x000e220000000800 */
[----:B------:R-:W-:-:S04]  /*3400*/  FFMA.FTZ R56, R29, R56, R31 ;  /* 0x000000381d387223 */ /* 0x000fc8000001001f */
[----:B------:R-:W-:-:S06]  /*3410*/  FMUL.FTZ R33, R56, -1.4426950216293334961 ;  /* 0xbfb8aa3b38217820 */ /* 0x000fcc0000410000 */
[----:B------:R-:W1:Y:S01]  /*3420*/  MUFU.EX2 R33, R33 ;  /* 0x0000002100217308 */ /* 0x000e620000000800 */
[----:B0-----:R-:W-:-:S07]  /*3430*/  FADD.FTZ R32, R32, 1 ;  /* 0x3f80000020207421 */ /* 0x001fce0000010000 */
[----:B------:R-:W0:Y:S01]  /*3440*/  MUFU.RCP R32, R32 ;  /* 0x0000002000207308 */ /* 0x000e220000001000 */
[----:B-1----:R-:W-:-:S07]  /*3450*/  FADD.FTZ R33, R33, 1 ;  /* 0x3f80000021217421 */ /* 0x002fce0000010000 */
[----:B------:R-:W1:Y:S01]  /*3460*/  MUFU.RCP R33, R33 ;  /* 0x0000002100217308 */ /* 0x000e620000001000 */
[----:B0-----:R-:W-:-:S05]  /*3470*/  FMUL.FTZ R58, R54, R32 ;  /* 0x00000020363a7220 */ /* 0x001fca0000410000 */
[----:B------:R0:W-:Y:S04]  /*3480*/  STL [R1+0x9c], R58 ;  /* 0x00009c3a01007387 */ /* 0x0001e80000100800 */
[----:B0-----:R-:W4:Y:S01]  /*3490*/  LDL.LU R58, [R1+0x40] ;  /* 0x00004000013a7983 */ /* 0x001f220000300800 */
[----:B-1----:R-:W-:Y:S01]  /*34a0*/  FMUL.FTZ R56, R56, R33 ;  /* 0x0000002138387220 */ /* 0x002fe20000410000 */
[--C-:B--2---:R-:W-:Y:S02]  /*34b0*/  FADD.FTZ R54, R57, -R34.reuse ;  /* 0x8000002239367221 */ /* 0x104fe40000010000 */
[----:B------:R-:W2:Y:S04]  /*34c0*/  LDL.LU R57, [R1+0x44] ;  /* 0x0000440001397983 */ /* 0x000ea80000300800 */
[----:B------:R3:W-:Y:S01]  /*34d0*/  STL [R1+0x98], R56 ;  /* 0x0000983801007387 */ /* 0x0007e20000100800 */
[----:B------:R-:W-:Y:S01]  /*34e0*/  FMUL.FTZ R55, R2, R55 ;  /* 0x0000003702377220 */ /* 0x000fe20000410000 */
[----:B---3--:R-:W-:-:S02]  /*34f0*/  FADD.FTZ R56, R0, -R34 ;  /* 0x8000002200387221 */ /* 0x008fc40000010000 */
[----:B------:R-:W3:Y:S01]  /*3500*/  LDL.LU R0, [R1+0x48] ;  /* 0x0000480001007983 */ /* 0x000ee20000300800 */
        /* <DEDUP_REMOVED lines=19> */
[----:B------:R-:W-:Y:S04]  /*3640*/  STL [R1+0x94], R55 ;  /* 0x0000943701007387 */ /* 0x000fe80000100800 */
[----:B------:R2:W-:Y:S02]  /*3650*/  STL [R1+0x90], R54 ;  /* 0x0000903601007387 */ /* 0x0005e40000100800 */
[--C-:B--2---:R-:W-:Y:S02]  /*3660*/  FADD.FTZ R54, R57, -R34.reuse ;  /* 0x8000002239367221 */ /* 0x104fe40000010000 */
[----:B------:R-:W2:Y:S01]  /*3670*/  LDL.LU R57, [R1+0x4c] ;  /* 0x00004c0001397983 */ /* 0x000ea20000300800 */
[----:B----4-:R-:W-:Y:S01]  /*3680*/  FADD.FTZ R55, R58, -R34 ;  /* 0x800000223a377221 */ /* 0x010fe20000010000 */
        /* <DEDUP_REMOVED lines=9> */
[----:B------:R-:W-:Y:S01]  /*3720*/  FMUL.FTZ R54, R2, R54 ;  /* 0x0000003602367220 */ /* 0x000fe20000410000 */
[----:B0-----:R-:W-:-:S06]  /*3730*/  FADD.FTZ R33, R33, 1 ;  /* 0x3f80000021217421 */ /* 0x001fcc0000010000 */
[----:B------:R-:W0:Y:S01]  /*3740*/  MUFU.RCP R33, R33 ;  /* 0x0000002100217308 */ /* 0x000e220000001000 */
[----:B------:R-:W-:Y:S01]  /*3750*/  FMUL.FTZ R56, R2, R56 ;  /* 0x0000003802387220 */ /* 0x000fe20000410000 */
[----:B------:R-:W-:-:S03]  /*3760*/  FFMA.FTZ R54, R39, R54, R35 ;  /* 0x0000003627367223 */ /* 0x000fc60000010023 */
[----:B------:R-:W-:Y:S01]  /*3770*/  FFMA.FTZ R56, R28, R56, R30 ;  /* 0x000000381c387223 */ /* 0x000fe2000001001e */
[----:B------:R-:W-:Y:S01]  /*3780*/  FMUL.FTZ R32, R54, -1.4426950216293334961 ;  /* 0xbfb8aa3b36207820 */ /* 0x000fe20000410000 */
[----:B0-----:R-:W-:Y:S02]  /*3790*/  FMUL.FTZ R55, R55, R33 ;  /* 0x0000002137377220 */ /* 0x001fe40000410000 */
[----:B------:R-:W-:-:S03]  /*37a0*/  FMUL.FTZ R33, R56, -1.4426950216293334961 ;  /* 0xbfb8aa3b38217820 */ /* 0x000fc60000410000 */
[----:B------:R-:W0:Y:S08]  /*37b0*/  MUFU.EX2 R32, R32 ;  /* 0x0000002000207308 */ /* 0x000e300000000800 */
[----:B------:R-:W1:Y:S01]  /*37c0*/  MUFU.EX2 R33, R33 ;  /* 0x0000002100217308 */ /* 0x000e620000000800 */
[----:B0-----:R-:W-:Y:S01]  /*37d0*/  FADD.FTZ R32, R32, 1 ;  /* 0x3f80000020207421 */ /* 0x001fe20000010000 */
[----:B-1----:R-:W-:-:S06]  /*37e0*/  FADD.FTZ R33, R33, 1 ;  /* 0x3f80000021217421 */ /* 0x002fcc0000010000 */
[----:B------:R-:W0:Y:S01]  /*37f0*/  MUFU.RCP R32, R32 ;  /* 0x0000002000207308 */ /* 0x000e220000001000 */
[----:B------:R2:W-:Y:S07]  /*3800*/  STL [R1+0x88], R55 ;  /* 0x0000883701007387 */ /* 0x0005ee0000100800 */
[----:B------:R-:W1:Y:S01]  /*3810*/  MUFU.RCP R33, R33 ;  /* 0x0000002100217308 */ /* 0x000e620000001000 */
[----:B--2---:R-:W-:Y:S02]  /*3820*/  FADD.FTZ R55, R57, -R34 ;  /* 0x8000002239377221 */ /* 0x004fe40000010000 */
        /* <DEDUP_REMOVED lines=8> */
[----:B------:R-:W-:-:S04]  /*38b0*/  FFMA.FTZ R55, R53, R55, R52 ;  /* 0x0000003735377223 */ /* 0x000fc80000010034 */
[----:B------:R-:W-:-:S06]  /*38c0*/  FMUL.FTZ R32, R55, -1.4426950216293334961 ;  /* 0xbfb8aa3b37207820 */ /* 0x000fcc0000410000 */
[----:B------:R-:W0:Y:S01]  /*38d0*/  MUFU.EX2 R32, R32 ;  /* 0x0000002000207308 */ /* 0x000e220000000800 */
[----:B----4-:R-:W-:Y:S01]  /*38e0*/  FADD.FTZ R54, R58, -R34 ;  /* 0x800000223a367221 */ /* 0x010fe20000010000 */
[----:B0-----:R-:W-:-:S06]  /*38f0*/  FADD.FTZ R32, R32, 1 ;  /* 0x3f80000020207421 */ /* 0x001fcc0000010000 */
[----:B------:R-:W0:Y:S01]  /*3900*/  MUFU.RCP R32, R32 ;  /* 0x0000002000207308 */ /* 0x000e220000001000 */
[----:B------:R-:W-:-:S04]  /*3910*/  FMUL.FTZ R54, R2, R54 ;  /* 0x0000003602367220 */ /* 0x000fc80000410000 */
[----:B------:R-:W-:-:S04]  /*3920*/  FFMA.FTZ R54, R29, R54, R31 ;  /* 0x000000361d367223 */ /* 0x000fc8000001001f */
[----:B------:R-:W-:Y:S01]  /*3930*/  FMUL.FTZ R33, R54, -1.4426950216293334961 ;  /* 0xbfb8aa3b36217820 */ /* 0x000fe20000410000 */
[----:B0-----:R-:W-:-:S05]  /*3940*/  FMUL.FTZ R58, R55, R32 ;  /* 0x00000020373a7220 */ /* 0x001fca0000410000 */
[----:B------:R-:W0:Y:S01]  /*3950*/  MUFU.EX2 R33, R33 ;  /* 0x0000002100217308 */ /* 0x000e220000000800 */
[----:B------:R1:W-:Y:S04]  /*3960*/  STL [R1+0x50], R58 ;  /* 0x0000503a01007387 */ /* 0x0003e80000100800 */
[----:B-1----:R-:W4:Y:S01]  /*3970*/  LDL.LU R58, [R1+0x64] ;  /* 0x00006400013a7983 */ /* 0x002f220000300800 */
[----:B0-----:R-:W-:-:S06]  /*3980*/  FADD.FTZ R33, R33, 1 ;  /* 0x3f80000021217421 */ /* 0x001fcc0000010000 */
[----:B------:R-:W0:Y:S01]  /*3990*/  MUFU.RCP R33, R33 ;  /* 0x0000002100217308 */ /* 0x000e220000001000 */
[----:B--2---:R-:W-:Y:S02]  /*39a0*/  FADD.FTZ R55, R57, -R34 ;  /* 0x8000002239377221 */ /* 0x004fe40000010000 */
[----:B------:R-:W2:Y:S01]  /*39b0*/  LDL.LU R57, [R1+0x68] ;  /* 0x0000680001397983 */ /* 0x000ea20000300800 */
[----:B0-----:R-:W-:-:S05]  /*39c0*/  FMUL.FTZ R54, R54, R33 ;  /* 0x0000002136367220 */ /* 0x001fca0000410000 */
[----:B------:R3:W-:Y:S02]  /*39d0*/  STL [R1+0x4c], R54 ;  /* 0x00004c3601007387 */ /* 0x0007e40000100800 */
[----:B---3--:R-:W-:Y:S02]  /*39e0*/  FADD.FTZ R54, R0, -R34 ;  /* 0x8000002200367221 */ /* 0x008fe40000010000 */
[----:B------:R-:W3:Y:S01]  /*39f0*/  LDL.LU R0, [R1+0x6c] ;  /* 0x00006c0001007983 */ /* 0x000ee20000300800 */
[----:B------:R-:W-:-:S04]  /*3a00*/  FMUL.FTZ R56, R2, R56 ;  /* 0x0000003802387220 */ /* 0x000fc80000410000 */
[----:B------:R-:W-:-:S04]  /*3a10*/  FFMA.FTZ R56, R39, R56, R35 ;  /* 0x0000003827387223 */ /* 0x000fc80000010023 */
        /* <DEDUP_REMOVED lines=8> */
[----:B------:R-:W-:Y:S01]  /*3aa0*/  FMUL.FTZ R54, R2, R54 ;  /* 0x0000003602367220 */ /* 0x000fe20000410000 */
[----:B-1----:R-:W-:-:S03]  /*3ab0*/  FADD.FTZ R33, R33, 1 ;  /* 0x3f80000021217421 */ /* 0x002fc60000010000 */
[----:B------:R-:W-:-:S03]  /*3ac0*/  FFMA.FTZ R54, R53, R54, R52 ;  /* 0x0000003635367223 */ /* 0x000fc60000010034 */
[----:B------:R-:W1:Y:S01]  /*3ad0*/  MUFU.RCP R33, R33 ;  /* 0x0000002100217308 */ /* 0x000e620000001000 */
[----:B0-----:R-:W-:Y:S01]  /*3ae0*/  FMUL.FTZ R59, R56, R32 ;  /* 0x00000020383b7220 */ /* 0x001fe20000410000 */
[----:B------:R-:W-:-:S06]  /*3af0*/  FMUL.FTZ R32, R54, -1.4426950216293334961 ;  /* 0xbfb8aa3b36207820 */ /* 0x000fcc0000410000 */
[----:B------:R-:W0:Y:S01]  /*3b00*/  MUFU.EX2 R32, R32 ;  /* 0x0000002000207308 */ /* 0x000e220000000800 */
[----:B----4-:R-:W-:-:S04]  /*3b10*/  FADD.FTZ R56, R58, -R34 ;  /* 0x800000223a387221 */ /* 0x010fc80000010000 */
[----:B------:R-:W-:Y:S01]  /*3b20*/  FMUL.FTZ R56, R2, R56 ;  /* 0x0000003802387220 */ /* 0x000fe20000410000 */
[----:B-1----:R-:W-:-:S03]  /*3b30*/  FMUL.FTZ R55, R55, R33 ;  /* 0x0000002137377220 */ /* 0x002fc60000410000 */
[----:B------:R-:W-:-:S04]  /*3b40*/  FFMA.FTZ R56, R29, R56, R31 ;  /* 0x000000381d387223 */ /* 0x000fc8000001001f */
[----:B------:R-:W-:Y:S01]  /*3b50*/  FMUL.FTZ R33, R56, -1.4426950216293334961 ;  /* 0xbfb8aa3b38217820 */ /* 0x000fe20000410000 */
[----:B0-----:R-:W-:-:S05]  /*3b60*/  FADD.FTZ R32, R32, 1 ;  /* 0x3f80000020207421 */ /* 0x001fca0000010000 */
[----:B------:R-:W0:Y:S01]  /*3b70*/  MUFU.EX2 R33, R33 ;  /* 0x0000002100217308 */ /* 0x000e220000000800 */
[----:B------:R-:W-:Y:S07]  /*3b80*/  STL [R1+0x48], R59 ;  /* 0x0000483b01007387 */ /* 0x000fee0000100800 */
[----:B------:R-:W1:Y:S01]  /*3b90*/  MUFU.RCP R32, R32 ;  /* 0x0000002000207308 */ /* 0x000e620000001000 */
[----:B------:R2:W-:Y:S02]  /*3ba0*/  STL [R1+0x44], R55 ;  /* 0x0000443701007387 */ /* 0x0005e40000100800 */
[----:B--2---:R-:W-:Y:S01]  /*3bb0*/  FADD.FTZ R55, R57, -R34 ;  /* 0x8000002239377221 */ /* 0x004fe20000010000 */
[----:B0-----:R-:W-:-:S03]  /*3bc0*/  FADD.FTZ R33, R33, 1 ;  /* 0x3f80000021217421 */ /* 0x001fc60000010000 */
[----:B------:R-:W-:-:S03]  /*3bd0*/  FMUL.FTZ R55, R2, R55 ;  /* 0x0000003702377220 */ /* 0x000fc60000410000 */
[----:B------:R-:W-:Y:S01]  /*3be0*/  MUFU.RCP R33, R33 ;  /* 0x0000002100217308 */ /* 0x000fe20000001000 */
[----:B------:R-:W-:Y:S01]  /*3bf0*/  FFMA.FTZ R55, R39, R55, R35 ;  /* 0x0000003727377223 */ /* 0x000fe20000010023 */
[----:B-1----:R-:W-:-:S03]  /*3c00*/  FMUL.FTZ R57, R54, R32 ;  /* 0x0000002036397220 */ /* 0x002fc60000410000 */
[----:B------:R-:W-:-:S06]  /*3c10*/  FMUL.FTZ R32, R55, -1.4426950216293334961 ;  /* 0xbfb8aa3b37207820 */ /* 0x000fcc0000410000 */
[----:B------:R-:W0:Y:S01]  /*3c20*/  MUFU.EX2 R32, R32 ;  /* 0x0000002000207308 */ /* 0x000e220000000800 */
[----:B------:R-:W-:Y:S01]  /*3c30*/  FMUL.FTZ R51, R2, R51 ;  /* 0x0000003302337220 */ /* 0x000fe20000410000 */
[----:B0-----:R-:W-:-:S06]  /*3c40*/  FADD.FTZ R32, R32, 1 ;  /* 0x3f80000020207421 */ /* 0x001fcc0000010000 */
[----:B------:R-:W-:Y:S01]  /*3c50*/  MUFU.RCP R32, R32 ;  /* 0x0000002000207308 */ /* 0x000fe20000001000 */
[----:B------:R-:W-:Y:S01]  /*3c60*/  FFMA.FTZ R51, R53, R51, R52 ;  /* 0x0000003335337223 */ /* 0x000fe20000010034 */
[----:B------:R-:W-:Y:S01]  /*3c70*/  STL [R1+0x40], R57 ;  /* 0x0000403901007387 */ /* 0x000fe20000100800 */
[C---:B------:R-:W-:Y:S01]  /*3c80*/  FMUL.FTZ R49, R2.reuse, R49 ;  /* 0x0000003102317220 */ /* 0x040fe20000410000 */
[----:B------:R-:W-:-:S04]  /*3c90*/  FMUL.FTZ R48, R2, R48 ;  /* 0x0000003002307220 */ /* 0x000fc80000410000 */
[----:B------:R-:W-:Y:S01]  /*3ca0*/  FFMA.FTZ R48, R28, R48, R30 ;  /* 0x000000301c307223 */ /* 0x000fe2000001001e */
[----:B------:R-:W-:Y:S01]  /*3cb0*/  FMUL.FTZ R47, R2, R47 ;  /* 0x0000002f022f7220 */ /* 0x000fe20000410000 */
[----:B---3--:R-:W-:-:S04]  /*3cc0*/  FADD.FTZ R54, R0, -R34 ;  /* 0x8000002200367221 */ /* 0x008fc80000010000 */
[----:B------:R-:W-:Y:S01]  /*3cd0*/  FMUL.FTZ R54, R2, R54 ;  /* 0x0000003602367220 */ /* 0x000fe20000410000 */
[----:B------:R-:W-:-:S03]  /*3ce0*/  FMUL.FTZ R0, R56, R33 ;  /* 0x0000002138007220 */ /* 0x000fc60000410000 */
[----:B------:R-:W-:-:S04]  /*3cf0*/  FFMA.FTZ R54, R28, R54, R30 ;  /* 0x000000361c367223 */ /* 0x000fc8000001001e */
[----:B------:R-:W-:-:S06]  /*3d00*/  FMUL.FTZ R33, R54, -1.4426950216293334961 ;  /* 0xbfb8aa3b36217820 */ /* 0x000fcc0000410000 */
[----:B------:R-:W0:Y:S01]  /*3d10*/  MUFU.EX2 R33, R33 ;  /* 0x0000002100217308 */ /* 0x000e220000000800 */
[----:B------:R1:W-:Y:S01]  /*3d20*/  STL [R1+0x3c], R0 ;  /* 0x00003c0001007387 */ /* 0x0003e20000100800 */
[----:B0-----:R-:W-:Y:S01]  /*3d30*/  FADD.FTZ R33, R33, 1 ;  /* 0x3f80000021217421 */ /* 0x001fe20000010000 */
[----:B-1----:R-:W-:Y:S01]  /*3d40*/  FMUL.FTZ R0, R55, R32 ;  /* 0x0000002037007220 */ /* 0x002fe20000410000 */
[----:B------:R-:W-:-:S04]  /*3d50*/  FMUL.FTZ R32, R51, -1.4426950216293334961 ;  /* 0xbfb8aa3b33207820 */ /* 0x000fc80000410000 */
[----:B------:R-:W0:Y:S01]  /*3d60*/  MUFU.RCP R33, R33 ;  /* 0x0000002100217308 */ /* 0x000e220000001000 */
[----:B------:R-:W-:-:S07]  /*3d70*/  FADD.FTZ R55, R50, -R34 ;  /* 0x8000002232377221 */ /* 0x000fce0000010000 */
[----:B------:R1:W2:Y:S01]  /*3d80*/  MUFU.EX2 R50, R32 ;  /* 0x0000002000327308 */ /* 0x0002a20000000800 */
[----:B------:R0:W-:Y:S01]  /*3d90*/  STL [R1+0x38], R0 ;  /* 0x0000380001007387 */ /* 0x0001e20000100800 */
[----:B-1----:R-:W-:-:S04]  /*3da0*/  FMUL.FTZ R32, R2, R55 ;  /* 0x0000003702207220 */ /* 0x002fc80000410000 */
[----:B------:R-:W-:Y:S01]  /*3db0*/  FFMA.FTZ R32, R29, R32, R31 ;  /* 0x000000201d207223 */ /* 0x000fe2000001001f */
[----:B0-----:R-:W-:-:S03]  /*3dc0*/  FMUL.FTZ R0, R54, R33 ;  /* 0x0000002136007220 */ /* 0x001fc60000410000 */
[----:B------:R-:W-:Y:S01]  /*3dd0*/  FMUL.FTZ R33, R32, -1.4426950216293334961 ;  /* 0xbfb8aa3b20217820 */ /* 0x000fe20000410000 */
[----:B--2---:R-:W-:-:S05]  /*3de0*/  FADD.FTZ R50, R50, 1 ;  /* 0x3f80000032327421 */ /* 0x004fca0000010000 */
[----:B------:R-:W0:Y:S08]  /*3df0*/  MUFU.EX2 R33, R33 ;  /* 0x0000002100217308 */ /* 0x000e300000000800 */
[----:B------:R-:W1:Y:S01]  /*3e00*/  MUFU.RCP R50, R50 ;  /* 0x0000003200327308 */ /* 0x000e620000001000 */
[----:B------:R1:W-:Y:S01]  /*3e10*/  STL [R1+0x24], R0 ;  /* 0x0000240001007387 */ /* 0x0003e20000100800 */
[----:B0-----:R-:W-:Y:S01]  /*3e20*/  FADD.FTZ R54, R33, 1 ;  /* 0x3f80000021367421 */ /* 0x001fe20000010000 */
[----:B------:R-:W-:-:S05]  /*3e30*/  FFMA.FTZ R33, R39, R49, R35 ;  /* 0x0000003127217223 */ /* 0x000fca0000010023 */
[----:B------:R-:W0:Y:S01]  /*3e40*/  MUFU.RCP R49, R54 ;  /* 0x0000003600317308 */ /* 0x000e220000001000 */
[----:B-1----:R-:W-:Y:S01]  /*3e50*/  FMUL.FTZ R0, R51, R50 ;  /* 0x0000003233007220 */ /* 0x002fe20000410000 */
[----:B------:R-:W-:-:S06]  /*3e60*/  FMUL.FTZ R50, R33, -1.4426950216293334961 ;  /* 0xbfb8aa3b21327820 */ /* 0x000fcc0000410000 */
[----:B------:R-:W1:Y:S01]  /*3e70*/  MUFU.EX2 R50, R50 ;  /* 0x0000003200327308 */ /* 0x000e620000000800 */
[----:B------:R0:W-:Y:S02]  /*3e80*/  STL [R1+0x20], R0 ;  /* 0x0000200001007387 */ /* 0x0001e40000100800 */
[----:B0-----:R-:W-:Y:S01]  /*3e90*/  FMUL.FTZ R0, R32, R49 ;  /* 0x0000003120007220 */ /* 0x001fe20000410000 */
[----:B------:R-:W-:-:S06]  /*3ea0*/  FMUL.FTZ R32, R48, -1.4426950216293334961 ;  /* 0xbfb8aa3b30207820 */ /* 0x000fcc0000410000 */
[----:B------:R-:W0:Y:S01]  /*3eb0*/  MUFU.EX2 R32, R32 ;  /* 0x0000002000207308 */ /* 0x000e220000000800 */
[----:B-1----:R-:W-:-:S07]  /*3ec0*/  FADD.FTZ R49, R50, 1 ;  /* 0x3f80000032317421 */ /* 0x002fce0000010000 */
[----:B------:R-:W1:Y:S01]  /*3ed0*/  MUFU.RCP R49, R49 ;  /* 0x0000003100317308 */ /* 0x000e620000001000 */
[----:B------:R1:W-:Y:S01]  /*3ee0*/  STL [R1+0x18], R0 ;  /* 0x0000180001007387 */ /* 0x0003e20000100800 */
[----:B0-----:R-:W-:Y:S01]  /*3ef0*/  FADD.FTZ R50, R32, 1 ;  /* 0x3f80000020327421 */ /* 0x001fe20000010000 */
[----:B------:R-:W-:-:S05]  /*3f00*/  FFMA.FTZ R32, R53, R47, R52 ;  /* 0x0000002f35207223 */ /* 0x000fca0000010034 */
[----:B------:R-:W0:Y:S01]  /*3f10*/  MUFU.RCP R47, R50 ;  /* 0x00000032002f7308 */ /* 0x000e220000001000 */
[----:B-1----:R-:W-:Y:S01]  /*3f20*/  FMUL.FTZ R0, R33, R49 ;  /* 0x0000003121007220 */ /* 0x002fe20000410000 */
[----:B------:R-:W-:Y:S01]  /*3f30*/  FMUL.FTZ R33, R32, -1.4426950216293334961 ;  /* 0xbfb8aa3b20217820 */ /* 0x000fe20000410000 */
[----:B------:R-:W-:-:S05]  /*3f40*/  FADD.FTZ R49, R46, -R34 ;  /* 0x800000222e317221 */ /* 0x000fca0000010000 */
[----:B------:R1:W2:Y:S01]  /*3f50*/  MUFU.EX2 R46, R33 ;  /* 0x00000021002e7308 */ /* 0x0002a20000000800 */
[----:B------:R0:W-:Y:S01]  /*3f60*/  STL [R1+0x14], R0 ;  /* 0x0000140001007387 */ /* 0x0001e20000100800 */
[----:B-1----:R-:W-:-:S04]  /*3f70*/  FMUL.FTZ R33, R2, R49 ;  /* 0x0000003102217220 */ /* 0x002fc80000410000 */
[----:B------:R-:W-:Y:S01]  /*3f80*/  FFMA.FTZ R33, R29, R33, R31 ;  /* 0x000000211d217223 */ /* 0x000fe2000001001f */
[----:B0-----:R-:W-:-:S03]  /*3f90*/  FMUL.FTZ R0, R48, R47 ;  /* 0x0000002f30007220 */ /* 0x001fc60000410000 */
[----:B------:R-:W-:-:S06]  /*3fa0*/  FMUL.FTZ R48, R33, -1.4426950216293334961 ;  /* 0xbfb8aa3b21307820 */ /* 0x000fcc0000410000 */
[----:B------:R-:W0:Y:S01]  /*3fb0*/  MUFU.EX2 R48, R48 ;  /* 0x0000003000307308 */ /* 0x000e220000000800 */
[----:B--2---:R-:W-:-:S07]  /*3fc0*/  FADD.FTZ R46, R46, 1 ;  /* 0x3f8000002e2e7421 */ /* 0x004fce0000010000 */
[----:B------:R0:W1:Y:S01]  /*3fd0*/  MUFU.RCP R47, R46 ;  /* 0x0000002e002f7308 */ /* 0x0000620000001000 */
[----:B------:R-:W-:Y:S01]  /*3fe0*/  FMUL.FTZ R45, R2, R45 ;  /* 0x0000002d022d7220 */ /* 0x000fe20000410000 */
[----:B0-----:R-:W-:-:S03]  /*3ff0*/  FADD.FTZ R46, R48, 1 ;  /* 0x3f800000302e7421 */ /* 0x001fc60000010000 */
[----:B------:R-:W-:Y:S01]  /*4000*/  FFMA.FTZ R45, R39, R45, R35 ;  /* 0x0000002d272d7223 */ /* 0x000fe20000010023 */
[----:B------:R1:W-:Y:S02]  /*4010*/  STL [R1+0x10], R0 ;  /* 0x0000100001007387 */ /* 0x0003e40000100800 */
        /* <DEDUP_REMOVED lines=13> */
[----:B------:R-:W-:Y:S01]  /*40f0*/  FADD.FTZ R59, R43, -R34 ;  /* 0x800000222b3b7221 */ /* 0x000fe20000010000 */
[----:B0-----:R-:W-:Y:S01]  /*4100*/  FADD.FTZ R33, R33, 1 ;  /* 0x3f80000021217421 */ /* 0x001fe20000010000 */
[----:B------:R1:W-:Y:S02]  /*4110*/  STL [R1+0x8], R0 ;  /* 0x0000080001007387 */ /* 0x0003e40000100800 */
[----:B------:R-:W-:-:S03]  /*4120*/  FMUL.FTZ R59, R2, R59 ;  /* 0x0000003b023b7220 */ /* 0x000fc60000410000 */
[----:B------:R-:W0:Y:S01]  /*4130*/  MUFU.RCP R33, R33 ;  /* 0x0000002100217308 */ /* 0x000e220000001000 */
[----:B------:R-:W-:Y:S01]  /*4140*/  FFMA.FTZ R59, R53, R59, R52 ;  /* 0x0000003b353b7223 */ /* 0x000fe20000010034 */
[----:B-1----:R-:W-:Y:S01]  /*4150*/  FMUL.FTZ R0, R45, R44 ;  /* 0x0000002c2d007220 */ /* 0x002fe20000410000 */
[--C-:B------:R-:W-:Y:S02]  /*4160*/  FADD.FTZ R44, R42, -R34.reuse ;  /* 0x800000222a2c7221 */ /* 0x100fe40000010000 */
[----:B------:R-:W-:Y:S02]  /*4170*/  FMUL.FTZ R43, R59, -1.4426950216293334961 ;  /* 0xbfb8aa3b3b2b7820 */ /* 0x000fe40000410000 */
[C---:B------:R-:W-:Y:S01]  /*4180*/  FMUL.FTZ R44, R2.reuse, R44 ;  /* 0x0000002c022c7220 */ /* 0x040fe20000410000 */
[----:B------:R0:W-:Y:S01]  /*4190*/  STL [R1+0x110], R0 ;  /* 0x0001100001007387 */ /* 0x0001e20000100800 */
[----:B------:R-:W1:Y:S02]  /*41a0*/  MUFU.EX2 R42, R43 ;  /* 0x0000002b002a7308 */ /* 0x000e640000000800 */
[--C-:B------:R-:W-:Y:S01]  /*41b0*/  FFMA.FTZ R58, R29, R44, R31.reuse ;  /* 0x0000002c1d3a7223 */ /* 0x100fe2000001001f */
[--C-:B------:R-:W-:Y:S01]  /*41c0*/  FADD.FTZ R57, R41, -R34.reuse ;  /* 0x8000002229397221 */ /* 0x100fe20000010000 */
[----:B------:R-:W-:Y:S01]  /*41d0*/  FMUL.FTZ R40, R2, R40 ;  /* 0x0000002802287220 */ /* 0x000fe20000410000 */
[--C-:B------:R-:W-:Y:S01]  /*41e0*/  FADD.FTZ R55, R38, -R34.reuse ;  /* 0x8000002226377221 */ /* 0x100fe20000010000 */
[----:B------:R-:W-:Y:S01]  /*41f0*/  FMUL.FTZ R37, R2, R37 ;  /* 0x0000002502257220 */ /* 0x000fe20000410000 */
[----:B0-----:R-:W-:Y:S01]  /*4200*/  FMUL.FTZ R0, R32, R33 ;  /* 0x0000002120007220 */ /* 0x001fe20000410000 */
[----:B------:R-:W-:Y:S01]  /*4210*/  FMUL.FTZ R32, R58, -1.4426950216293334961 ;  /* 0xbfb8aa3b3a207820 */ /* 0x000fe20000410000 */
[----:B------:R-:W-:Y:S01]  /*4220*/  FADD.FTZ R51, R36, -R34 ;  /* 0x8000002224337221 */ /* 0x000fe20000010000 */
[----:B------:R-:W2:Y:S04]  /*4230*/  LDL.LU R61, [R1+0xc8] ;  /* 0x0000c800013d7983 */ /* 0x000ea80000300800 */
[----:B------:R-:W0:Y:S01]  /*4240*/  MUFU.EX2 R32, R32 ;  /* 0x0000002000207308 */ /* 0x000e220000000800 */
[----:B-1----:R-:W-:Y:S01]  /*4250*/  FADD.FTZ R33, R42, 1 ;  /* 0x3f8000002a217421 */ /* 0x002fe20000010000 */
[----:B------:R-:W-:Y:S01]  /*4260*/  FMUL.FTZ R57, R2, R57 ;  /* 0x0000003902397220 */ /* 0x000fe20000410000 */
[----:B------:R-:W-:Y:S01]  /*4270*/  FFMA.FTZ R56, R28, R40, R30 ;  /* 0x000000281c387223 */ /* 0x000fe2000001001e */
[C---:B------:R-:W-:Y:S01]  /*4280*/  FMUL.FTZ R55, R2.reuse, R55 ;  /* 0x0000003702377220 */ /* 0x040fe20000410000 */
[----:B------:R-:W-:Y:S01]  /*4290*/  FFMA.FTZ R54, R29, R37, R31 ;  /* 0x000000251d367223 */ /* 0x000fe2000001001f */
[----:B------:R-:W-:Y:S01]  /*42a0*/  FMUL.FTZ R51, R2, R51 ;  /* 0x0000003302337220 */ /* 0x000fe20000410000 */
[----:B------:R-:W-:Y:S01]  /*42b0*/  FADD.FTZ R36, R13, -R34 ;  /* 0x800000220d247221 */ /* 0x000fe20000010000 */
[----:B------:R-:W1:Y:S01]  /*42c0*/  MUFU.RCP R33, R33 ;  /* 0x0000002100217308 */ /* 0x000e620000001000 */
[----:B------:R-:W3:Y:S01]  /*42d0*/  LDL.LU R60, [R1+0xcc] ;  /* 0x0000cc00013c7983 */ /* 0x000ee20000300800 */
[----:B0-----:R-:W-:-:S06]  /*42e0*/  FADD.FTZ R32, R32, 1 ;  /* 0x3f80000020207421 */ /* 0x001fcc0000010000 */
[----:B------:R-:W0:Y:S01]  /*42f0*/  MUFU.RCP R32, R32 ;  /* 0x0000002000207308 */ /* 0x000e220000001000 */
[----:B------:R-:W-:Y:S01]  /*4300*/  FFMA.FTZ R57, R39, R57, R35 ;  /* 0x0000003927397223 */ /* 0x000fe20000010023 */
[----:B-1----:R-:W-:-:S03]  /*4310*/  FMUL.FTZ R59, R59, R33 ;  /* 0x000000213b3b7220 */ /* 0x002fc60000410000 */
[----:B------:R-:W-:-:S06]  /*4320*/  FMUL.FTZ R33, R57, -1.4426950216293334961 ;  /* 0xbfb8aa3b39217820 */ /* 0x000fcc0000410000 */
[----:B------:R-:W1:Y:S01]  /*4330*/  MUFU.EX2 R33, R33 ;  /* 0x0000002100217308 */ /* 0x000e620000000800 */
[----:B0-----:R-:W-:Y:S01]  /*4340*/  FMUL.FTZ R58, R58, R32 ;  /* 0x000000203a3a7220 */ /* 0x001fe20000410000 */
[----:B------:R-:W-:-:S06]  /*4350*/  FMUL.FTZ R32, R56, -1.4426950216293334961 ;  /* 0xbfb8aa3b38207820 */ /* 0x000fcc0000410000 */
[----:B------:R-:W0:Y:S01]  /*4360*/  MUFU.EX2 R32, R32 ;  /* 0x0000002000207308 */ /* 0x000e220000000800 */
[----:B-1----:R-:W-:-:S07]  /*4370*/  FADD.FTZ R33, R33, 1 ;  /* 0x3f80000021217421 */ /* 0x002fce0000010000 */
[----:B------:R-:W1:Y:S01]  /*4380*/  MUFU.RCP R33, R33 ;  /* 0x0000002100217308 */ /* 0x000e620000001000 */
[----:B0-----:R-:W-:-:S07]  /*4390*/  FADD.FTZ R32, R32, 1 ;  /* 0x3f80000020207421 */ /* 0x001fce0000010000 */
        /* <DEDUP_REMOVED lines=13> */
[----:B------:R-:W-:Y:S01]  /*4470*/  FMUL.FTZ R36, R2, R36 ;  /* 0x0000002402247220 */ /* 0x000fe20000410000 */
[----:B-1----:R-:W-:Y:S02]  /*4480*/  FMUL.FTZ R55, R55, R33 ;  /* 0x0000002137377220 */ /* 0x002fe40000410000 */
[----:B------:R-:W-:Y:S01]  /*4490*/  FMUL.FTZ R33, R51, -1.4426950216293334961 ;  /* 0xbfb8aa3b33217820 */ /* 0x000fe20000410000 */
[----:B------:R-:W-:-:S03]  /*44a0*/  FFMA.FTZ R50, R28, R36, R30 ;  /* 0x000000241c327223 */ /* 0x000fc6000001001e */
[----:B------:R-:W1:Y:S01]  /*44b0*/  MUFU.EX2 R13, R33 ;  /* 0x00000021000d7308 */ /* 0x000e620000000800 */
[----:B0-----:R-:W-:Y:S01]  /*44c0*/  FMUL.FTZ R54, R54, R32 ;  /* 0x0000002036367220 */ /* 0x001fe20000410000 */
[----:B------:R-:W-:-:S06]  /*44d0*/  FMUL.FTZ R32, R50, -1.4426950216293334961 ;  /* 0xbfb8aa3b32207820 */ /* 0x000fcc0000410000 */
[----:B------:R-:W0:Y:S01]  /*44e0*/  MUFU.EX2 R32, R32 ;  /* 0x0000002000207308 */ /* 0x000e220000000800 */
[----:B-1----:R-:W-:-:S07]  /*44f0*/  FADD.FTZ R13, R13, 1 ;  /* 0x3f8000000d0d7421 */ /* 0x002fce0000010000 */
[----:B------:R1:W4:Y:S01]  /*4500*/  MUFU.RCP R33, R13 ;  /* 0x0000000d00217308 */ /* 0x0003220000001000 */
[----:B------:R4:W-:Y:S04]  /*4510*/  STL [R1], R0 ;  /* 0x0000000001007387 */ /* 0x0009e80000100800 */
[----:B------:R-:W3:Y:S01]  /*4520*/  LDL.LU R49, [R1+0xd0] ;  /* 0x0000d00001317983 */ /* 0x000ee20000300800 */
[----:B-1----:R-:W-:Y:S01]  /*4530*/  FADD.FTZ R13, R14, -R34 ;  /* 0x800000220e0d7221 */ /* 0x002fe20000010000 */
[----:B0-----:R-:W-:Y:S02]  /*4540*/  FADD.FTZ R32, R32, 1 ;  /* 0x3f80000020207421 */ /* 0x001fe40000010000 */
[----:B------:R-:W3:Y:S01]  /*4550*/  LDL.LU R48, [R1+0x30] ;  /* 0x0000300001307983 */ /* 0x000ee20000300800 */
[----:B------:R-:W-:-:S03]  /*4560*/  FMUL.FTZ R13, R2, R13 ;  /* 0x0000000d020d7220 */ /* 0x000fc60000410000 */
[----:B------:R-:W3:Y:S01]  /*4570*/  LDL.LU R47, [R1+0xd4] ;  /* 0x0000d400012f7983 */ /* 0x000ee20000300800 */
[----:B------:R-:W0:Y:S01]  /*4580*/  MUFU.RCP R32, R32 ;  /* 0x0000002000207308 */ /* 0x000e220000001000 */
[----:B------:R-:W-:Y:S01]  /*4590*/  FFMA.FTZ R13, R53, R13, R52 ;  /* 0x0000000d350d7223 */ /* 0x000fe20000010034 */
[----:B----4-:R-:W-:Y:S01]  /*45a0*/  FMUL.FTZ R51, R51, R33 ;  /* 0x0000002133337220 */ /* 0x010fe20000410000 */
[----:B------:R-:W-:Y:S01]  /*45b0*/  FADD.FTZ R33, R15, -R34 ;  /* 0x800000220f217221 */ /* 0x000fe20000010000 */
[----:B------:R-:W4:Y:S01]  /*45c0*/  LDL.LU R46, [R1+0x34] ;  /* 0x00003400012e7983 */ /* 0x000f220000300800 */
[----:B------:R-:W-:-:S03]  /*45d0*/  FMUL.FTZ R14, R13, -1.4426950216293334961 ;  /* 0xbfb8aa3b0d0e7820 */ /* 0x000fc60000410000 */
[----:B------:R-:W4:Y:S01]  /*45e0*/  LDL.LU R45, [R1+0xd8] ;  /* 0x0000d800012d7983 */ /* 0x000f220000300800 */
[----:B------:R1:W0:Y:S03]  /*45f0*/  MUFU.EX2 R15, R14 ;  /* 0x0000000e000f7308 */ /* 0x0002260000000800 */
[----:B------:R-:W4:Y:S04]  /*4600*/  LDL.LU R44, [R1+0xdc] ;  /* 0x0000dc00012c7983 */ /* 0x000f280000300800 */
[----:B------:R-:W4:Y:S01]  /*4610*/  LDL.LU R43, [R1+0x2c] ;  /* 0x00002c00012b7983 */ /* 0x000f220000300800 */
[----:B-1----:R-:W-:Y:S01]  /*4620*/  FMUL.FTZ R14, R2, R33 ;  /* 0x00000021020e7220 */ /* 0x002fe20000410000 */
[----:B0-----:R-:W-:-:S02]  /*4630*/  FMUL.FTZ R50, R50, R32 ;  /* 0x0000002032327220 */ /* 0x001fc40000410000 */
[----:B------:R-:W4:Y:S01]  /*4640*/  LDL.LU R0, [R1+0x7c] ;  /* 0x00007c0001007983 */ /* 0x000f220000300800 */
[----:B------:R-:W-:-:S04]  /*4650*/  FFMA.FTZ R14, R29, R14, R31 ;  /* 0x0000000e1d0e7223 */ /* 0x000fc8000001001f */
[----:B------:R-:W-:-:S06]  /*4660*/  FMUL.FTZ R32, R14, -1.4426950216293334961 ;  /* 0xbfb8aa3b0e207820 */ /* 0x000fcc0000410000 */
[----:B------:R-:W0:Y:S01]  /*4670*/  MUFU.EX2 R32, R32 ;  /* 0x0000002000207308 */ /* 0x000e220000000800 */
[----:B------:R-:W-:-:S07]  /*4680*/  FADD.FTZ R15, R15, 1 ;  /* 0x3f8000000f0f7421 */ /* 0x000fce0000010000 */
[----:B------:R1:W0:Y:S02]  /*4690*/  MUFU.RCP R33, R15 ;  /* 0x0000000f00217308 */ /* 0x0002240000001000 */
[----:B-1----:R-:W-:Y:S01]  /*46a0*/  FADD.FTZ R15, R16, -R34 ;  /* 0x80000022100f7221 */ /* 0x002fe20000010000 */
[----:B0-----:R-:W-:-:S03]  /*46b0*/  FADD.FTZ R32, R32, 1 ;  /* 0x3f80000020207421 */ /* 0x001fc60000010000 */
[----:B------:R-:W-:-:S03]  /*46c0*/  FMUL.FTZ R15, R2, R15 ;  /* 0x0000000f020f7220 */ /* 0x000fc60000410000 */
[----:B------:R-:W0:Y:S01]  /*46d0*/  MUFU.RCP R32, R32 ;  /* 0x0000002000207308 */ /* 0x000e220000001000 */
[----:B------:R-:W-:Y:S01]  /*46e0*/  FFMA.FTZ R15, R39, R15, R35 ;  /* 0x0000000f270f7223 */ /* 0x000fe20000010023 */
[----:B------:R-:W-:Y:S01]  /*46f0*/  FMUL.FTZ R13, R13, R33 ;  /* 0x000000210d0d7220 */ /* 0x000fe20000410000 */
[----:B------:R-:W-:Y:S02]  /*4700*/  FADD.FTZ R33, R17, -R34 ;  /* 0x8000002211217221 */ /* 0x000fe40000010000 */
[----:B------:R-:W-:-:S04]  /*4710*/  FMUL.FTZ R16, R15, -1.4426950216293334961 ;  /* 0xbfb8aa3b0f107820 */ /* 0x000fc80000410000 */
[----:B------:R1:W0:Y:S02]  /*4720*/  MUFU.EX2 R17, R16 ;  /* 0x0000001000117308 */ /* 0x0002240000000800 */
[----:B-1----:R-:W-:Y:S01]  /*4730*/  FMUL.FTZ R16, R2, R33 ;  /* 0x0000002102107220 */ /* 0x002fe20000410000 */
[----:B0-----:R-:W-:-:S03]  /*4740*/  FMUL.FTZ R14, R14, R32 ;  /* 0x000000200e0e7220 */ /* 0x001fc60000410000 */
        /* <DEDUP_REMOVED lines=13> */
[----:B------:R1:W2:Y:S02]  /*4820*/  MUFU.EX2 R19, R18 ;  /* 0x0000001200137308 */ /* 0x0002a40000000800 */
[----:B-1----:R-:W-:Y:S01]  /*4830*/  FMUL.FTZ R18, R2, R33 ;  /* 0x0000002102127220 */ /* 0x002fe20000410000 */
[----:B0-----:R-:W-:-:S03]  /*4840*/  FMUL.FTZ R16, R16, R32 ;  /* 0x0000002010107220 */ /* 0x001fc60000410000 */
[----:B------:R-:W-:-:S04]  /*4850*/  FFMA.FTZ R18, R29, R18, R31 ;  /* 0x000000121d127223 */ /* 0x000fc8000001001f */
[----:B------:R-:W-:-:S06]  /*4860*/  FMUL.FTZ R32, R18, -1.4426950216293334961 ;  /* 0xbfb8aa3b12207820 */ /* 0x000fcc0000410000 */
[----:B------:R-:W0:Y:S01]  /*4870*/  MUFU.EX2 R32, R32 ;  /* 0x0000002000207308 */ /* 0x000e220000000800 */
[----:B--2---:R-:W-:-:S07]  /*4880*/  FADD.FTZ R19, R19, 1 ;  /* 0x3f80000013137421 */ /* 0x004fce0000010000 */
[----:B------:R1:W2:Y:S02]  /*4890*/  MUFU.RCP R33, R19 ;  /* 0x0000001300217308 */ /* 0x0002a40000001000 */
[----:B-1----:R-:W-:Y:S01]  /*48a0*/  FADD.FTZ R19, R20, -R34 ;  /* 0x8000002214137221 */ /* 0x002fe20000010000 */
[----:B0-----:R-:W-:-:S03]  /*48b0*/  FADD.FTZ R32, R32, 1 ;  /* 0x3f80000020207421 */ /* 0x001fc60000010000 */
[----:B------:R-:W-:-:S03]  /*48c0*/  FMUL.FTZ R19, R2, R19 ;  /* 0x0000001302137220 */ /* 0x000fc60000410000 */
[----:B------:R-:W0:Y:S01]  /*48d0*/  MUFU.RCP R32, R32 ;  /* 0x0000002000207308 */ /* 0x000e220000001000 */
[----:B------:R-:W-:Y:S01]  /*48e0*/  FFMA.FTZ R19, R39, R19, R35 ;  /* 0x0000001327137223 */ /* 0x000fe20000010023 */
[----:B--2---:R-:W-:Y:S01]  /*48f0*/  FMUL.FTZ R17, R17, R33 ;  /* 0x0000002111117220 */ /* 0x004fe20000410000 */
        /* <DEDUP_REMOVED lines=25> */
[----:B------:R-:W1:Y:S01]  /*4a90*/  MUFU.RCP R23, R23 ;  /* 0x0000001700177308 */ /* 0x000e620000001000 */
[----:B0-----:R-:W-:-:S07]  /*4aa0*/  FADD.FTZ R32, R32, 1 ;  /* 0x3f80000020207421 */ /* 0x001fce0000010000 */
[----:B------:R-:W0:Y:S01]  /*4ab0*/  MUFU.RCP R32, R32 ;  /* 0x0000002000207308 */ /* 0x000e220000001000 */
[----:B-1----:R-:W-:Y:S01]  /*4ac0*/  FMUL.FTZ R21, R21, R23 ;  /* 0x0000001715157220 */ /* 0x002fe20000410000 */
[C---:B------:R-:W-:Y:S01]  /*4ad0*/  FMUL.FTZ R23, R2.reuse, R24 ;  /* 0x0000001802177220 */ /* 0x040fe20000410000 */
[----:B------:R-:W-:-:S04]  /*4ae0*/  FMUL.FTZ R24, R2, R25 ;  /* 0x0000001902187220 */ /* 0x000fc80000410000 */
[----:B------:R-:W-:Y:S01]  /*4af0*/  FFMA.FTZ R24, R28, R24, R30 ;  /* 0x000000181c187223 */ /* 0x000fe2000001001e */
[----:B------:R-:W-:-:S04]  /*4b00*/  FFMA.FTZ R23, R39, R23, R35 ;  /* 0x0000001727177223 */ /* 0x000fc80000010023 */
[----:B------:R-:W-:Y:S01]  /*4b10*/  FMUL.FTZ R25, R23, -1.4426950216293334961 ;  /* 0xbfb8aa3b17197820 */ /* 0x000fe20000410000 */
[----:B0-----:R-:W-:Y:S01]  /*4b20*/  FMUL.FTZ R22, R22, R32 ;  /* 0x0000002016167220 */ /* 0x001fe20000410000 */
[----:B------:R-:W-:-:S04]  /*4b30*/  FMUL.FTZ R32, R24, -1.4426950216293334961 ;  /* 0xbfb8aa3b18207820 */ /* 0x000fc80000410000 */
[----:B------:R-:W0:Y:S08]  /*4b40*/  MUFU.EX2 R25, R25 ;  /* 0x0000001900197308 */ /* 0x000e300000000800 */
[----:B------:R-:W1:Y:S01]  /*4b50*/  MUFU.EX2 R32, R32 ;  /* 0x0000002000207308 */ /* 0x000e620000000800 */
[----:B------:R-:W-:Y:S01]  /*4b60*/  FADD.FTZ R33, R26, -R34 ;  /* 0x800000221a217221 */ /* 0x000fe20000010000 */
[----:B0-----:R-:W-:Y:S01]  /*4b70*/  FADD.FTZ R25, R25, 1 ;  /* 0x3f80000019197421 */ /* 0x001fe20000010000 */
[----:B-1----:R-:W-:-:S05]  /*4b80*/  FADD.FTZ R32, R32, 1 ;  /* 0x3f80000020207421 */ /* 0x002fca0000010000 */
[----:B------:R-:W0:Y:S08]  /*4b90*/  MUFU.RCP R26, R32 ;  /* 0x00000020001a7308 */ /* 0x000e300000001000 */
[----:B------:R-:W1:Y:S01]  /*4ba0*/  MUFU.RCP R25, R25 ;  /* 0x0000001900197308 */ /* 0x000e620000001000 */
[----:B------:R-:W-:-:S04]  /*4bb0*/  FMUL.FTZ R27, R2, R27 ;  /* 0x0000001b021b7220 */ /* 0x000fc80000410000 */
[----:B------:R-:W-:Y:S01]  /*4bc0*/  FFMA.FTZ R28, R28, R27, R30 ;  /* 0x0000001b1c1c7223 */ /* 0x000fe2000001001e */
[----:B0-----:R-:W-:Y:S01]  /*4bd0*/  FMUL.FTZ R30, R24, R26 ;  /* 0x0000001a181e7220 */ /* 0x001fe20000410000 */
[----:B------:R-:W-:Y:S01]  /*4be0*/  LEA R24, P0, R3, UR10, 0x1 ;  /* 0x0000000a03187c11 */ /* 0x000fe2000f8008ff */
[----:B-1----:R-:W-:-:S03]  /*4bf0*/  FMUL.FTZ R23, R23, R25 ;  /* 0x0000001917177220 */ /* 0x002fc60000410000 */
[----:B------:R-:W-:Y:S01]  /*4c00*/  LEA.HI.X R25, R3, UR11, R61, 0x1, P0 ;  /* 0x0000000b03197c11 */ /* 0x000fe200080f0c3d */
[----:B---3--:R-:W-:Y:S01]  /*4c10*/  FADD.FTZ R3, R48, -R34 ;  /* 0x8000002230037221 */ /* 0x008fe20000010000 */
[----:B------:R-:W-:-:S03]  /*4c20*/  LEA R26, P0, R4, UR10, 0x1 ;  /* 0x0000000a041a7c11 */ /* 0x000fc6000f8008ff */
[----:B------:R-:W-:Y:S01]  /*4c30*/  FMUL.FTZ R3, R2, R3 ;  /* 0x0000000302037220 */ /* 0x000fe20000410000 */
[----:B------:R-:W-:Y:S01]  /*4c40*/  LEA.HI.X R27, R4, UR11, R60, 0x1, P0 ;  /* 0x0000000b041b7c11 */ /* 0x000fe200080f0c3c */
[----:B------:R-:W-:Y:S01]  /*4c50*/  FMUL.FTZ R33, R2, R33 ;  /* 0x0000002102217220 */ /* 0x000fe20000410000 */
[----:B------:R-:W-:Y:S01]  /*4c60*/  LEA R4, P0, R5, UR10, 0x1 ;  /* 0x0000000a05047c11 */ /* 0x000fe2000f8008ff */
[----:B------:R-:W-:Y:S01]  /*4c70*/  FFMA.FTZ R3, R53, R3, R52 ;  /* 0x0000000335037223 */ /* 0x000fe20000010034 */
[----:B------:R-:W-:Y:S01]  /*4c80*/  STL [R1+0x114], R59 ;  /* 0x0001143b01007387 */ /* 0x000fe20000100800 */
[----:B------:R-:W-:Y:S01]  /*4c90*/  FFMA.FTZ R35, R39, R33, R35 ;  /* 0x0000002127237223 */ /* 0x000fe20000010023 */
[----:B------:R-:W-:Y:S02]  /*4ca0*/  LEA.HI.X R5, R5, UR11, R49, 0x1, P0 ;  /* 0x0000000b05057c11 */ /* 0x000fe400080f0c31 */
[----:B------:R-:W-:Y:S01]  /*4cb0*/  STL [R1+0x118], R58 ;  /* 0x0001183a01007387 */ /* 0x000fe20000100800 */
[----:B------:R-:W-:Y:S01]  /*4cc0*/  LEA R32, P0, R6, UR10, 0x1 ;  /* 0x0000000a06207c11 */ /* 0x000fe2000f8008ff */
[----:B----4-:R-:W-:Y:S01]  /*4cd0*/  FADD.FTZ R36, R46, -R34 ;  /* 0x800000222e247221 */ /* 0x010fe20000010000 */
[----:B------:R-:W-:Y:S01]  /*4ce0*/  FMUL.FTZ R39, R3, -1.4426950216293334961 ;  /* 0xbfb8aa3b03277820 */ /* 0x000fe20000410000 */
[----:B------:R-:W-:Y:S01]  /*4cf0*/  STL [R1+0x11c], R57 ;  /* 0x00011c3901007387 */ /* 0x000fe20000100800 */
[----:B------:R-:W-:-:S03]  /*4d00*/  LEA.HI.X R33, R6, UR11, R47, 0x1, P0 ;  /* 0x0000000b06217c11 */ /* 0x000fc600080f0c2f */
[----:B------:R-:W-:Y:S01]  /*4d10*/  STL [R1+0x120], R56 ;  /* 0x0001203801007387 */ /* 0x000fe20000100800 */
[----:B------:R-:W-:-:S03]  /*4d20*/  LEA R6, P0, R7, UR10, 0x1 ;  /* 0x0000000a07067c11 */ /* 0x000fc6000f8008ff */
[----:B------:R-:W-:Y:S01]  /*4d30*/  STL [R1+0x124], R55 ;  /* 0x0001243701007387 */ /* 0x000fe20000100800 */
[----:B------:R-:W-:-:S03]  /*4d40*/  FMUL.FTZ R36, R2, R36 ;  /* 0x0000002402247220 */ /* 0x000fc60000410000 */
[----:B------:R-:W-:Y:S01]  /*4d50*/  STL [R1+0x128], R54 ;  /* 0x0001283601007387 */ /* 0x000fe20000100800 */
[----:B------:R-:W0:Y:S03]  /*4d60*/  MUFU.EX2 R39, R39 ;  /* 0x0000002700277308 */ /* 0x000e260000000800 */
[----:B------:R-:W-:Y:S04]  /*4d70*/  STL [R1+0x12c], R51 ;  /* 0x00012c3301007387 */ /* 0x000fe80000100800 */
[----:B------:R-:W-:Y:S01]  /*4d80*/  STL [R1+0x130], R50 ;  /* 0x0001303201007387 */ /* 0x000fe20000100800 */
[----:B------:R-:W-:-:S03]  /*4d90*/  LEA.HI.X R7, R7, UR11, R45, 0x1, P0 ;  /* 0x0000000b07077c11 */ /* 0x000fc600080f0c2d */
[----:B------:R-:W-:Y:S01]  /*4da0*/  STL [R1+0x134], R13 ;  /* 0x0001340d01007387 */ /* 0x000fe20000100800 */
[----:B------:R-:W-:-:S03]  /*4db0*/  FFMA.FTZ R38, R29, R36, R31 ;  /* 0x000000241d267223 */ /* 0x000fc6000001001f */
[----:B------:R1:W-:Y:S01]  /*4dc0*/  STL [R1+0x138], R14 ;  /* 0x0001380e01007387 */ /* 0x0003e20000100800 */
[----:B------:R-:W-:-:S03]  /*4dd0*/  LEA R36, P0, R8, UR10, 0x1 ;  /* 0x0000000a08247c11 */ /* 0x000fc6000f8008ff */
[----:B-1----:R-:W2:Y:S01]  /*4de0*/  LDL.LU R14, [R1+0xe0] ;  /* 0x0000e000010e7983 */ /* 0x002ea20000300800 */
[----:B------:R-:W-:Y:S01]  /*4df0*/  LEA.HI.X R37, R8, UR11, R44, 0x1, P0 ;  /* 0x0000000b08257c11 */ /* 0x000fe200080f0c2c */
[----:B------:R-:W-:Y:S02]  /*4e00*/  FADD.FTZ R8, R43, -R34 ;  /* 0x800000222b087221 */ /* 0x000fe40000010000 */
[----:B------:R-:W3:Y:S02]  /*4e10*/  LDL.LU R13, [R1+0xe4] ;  /* 0x0000e400010d7983 */ /* 0x000ee40000300800 */
[----:B------:R-:W-:Y:S02]  /*4e20*/  FMUL.FTZ R8, R2, R8 ;  /* 0x0000000802087220 */ /* 0x000fe40000410000 */
[----:B------:R-:W4:Y:S02]  /*4e30*/  LDL.LU R44, [R1+0xe8] ;  /* 0x0000e800012c7983 */ /* 0x000f240000300800 */
[----:B------:R-:W-:Y:S01]  /*4e40*/  FFMA.FTZ R52, R53, R8, R52 ;  /* 0x0000000835347223 */ /* 0x000fe20000010034 */
[----:B0-----:R-:W-:Y:S01]  /*4e50*/  FADD.FTZ R8, R39, 1 ;  /* 0x3f80000027087421 */ /* 0x001fe20000010000 */
[----:B------:R-:W-:-:S02]  /*4e60*/  FADD.FTZ R39, R0, -R34 ;  /* 0x8000002200277221 */ /* 0x000fc40000010000 */
[----:B------:R-:W4:Y:S04]  /*4e70*/  LDL.LU R0, [R1+0xf0] ;  /* 0x0000f00001007983 */ /* 0x000f280000300800 */
[----:B------:R-:W4:Y:S04]  /*4e80*/  LDL.LU R49, [R1+0xf4] ;  /* 0x0000f40001317983 */ /* 0x000f280000300800 */
[----:B------:R-:W4:Y:S01]  /*4e90*/  LDL.LU R42, [R1+0x1c] ;  /* 0x00001c00012a7983 */ /* 0x000f220000300800 */
[----:B------:R-:W-:-:S06]  /*4ea0*/  FMUL.FTZ R40, R38, -1.4426950216293334961 ;  /* 0xbfb8aa3b26287820 */ /* 0x000fcc0000410000 */
[----:B------:R-:W0:Y:S01]  /*4eb0*/  MUFU.EX2 R40, R40 ;  /* 0x0000002800287308 */ /* 0x000e220000000800 */
[----:B------:R-:W-:-:S07]  /*4ec0*/  FMUL.FTZ R39, R2, R39 ;  /* 0x0000002702277220 */ /* 0x000fce0000410000 */
[----:B------:R-:W1:Y:S01]  /*4ed0*/  MUFU.RCP R8, R8 ;  /* 0x0000000800087308 */ /* 0x000e620000001000 */
[----:B------:R-:W-:Y:S01]  /*4ee0*/  FFMA.FTZ R29, R29, R39, R31 ;  /* 0x000000271d1d7223 */ /* 0x000fe2000001001f */
[----:B------:R-:W-:Y:S01]  /*4ef0*/  FMUL.FTZ R39, R28, -1.4426950216293334961 ;  /* 0xbfb8aa3b1c277820 */ /* 0x000fe20000410000 */
[----:B------:R-:W-:Y:S01]  /*4f00*/  FMUL.FTZ R41, R35, -1.4426950216293334961 ;  /* 0xbfb8aa3b23297820 */ /* 0x000fe20000410000 */
[----:B0-----:R-:W-:-:S04]  /*4f10*/  FADD.FTZ R34, R40, 1 ;  /* 0x3f80000028227421 */ /* 0x001fc80000010000 */
[----:B------:R-:W-:Y:S01]  /*4f20*/  MUFU.EX2 R39, R39 ;  /* 0x0000002700277308 */ /* 0x000fe20000000800 */
[----:B------:R-:W-:Y:S01]  /*4f30*/  FMUL.FTZ R40, R52, -1.4426950216293334961 ;  /* 0xbfb8aa3b34287820 */ /* 0x000fe20000410000 */
[----:B------:R-:W-:-:S06]  /*4f40*/  LEA R2, P0, R9, UR10, 0x1 ;  /* 0x0000000a09027c11 */ /* 0x000fcc000f8008ff */
[----:B------:R-:W0:Y:S01]  /*4f50*/  MUFU.RCP R34, R34 ;  /* 0x0000002200227308 */ /* 0x000e220000001000 */
[----:B-1----:R-:W-:-:S07]  /*4f60*/  FMUL.FTZ R31, R3, R8 ;  /* 0x00000008031f7220 */ /* 0x002fce0000410000 */
[----:B------:R-:W1:Y:S08]  /*4f70*/  MUFU.EX2 R41, R41 ;  /* 0x0000002900297308 */ /* 0x000e700000000800 */
[----:B------:R-:W4:Y:S01]  /*4f80*/  MUFU.EX2 R40, R40 ;  /* 0x0000002800287308 */ /* 0x000f220000000800 */
[----:B0-----:R-:W-:Y:S01]  /*4f90*/  FMUL.FTZ R34, R38, R34 ;  /* 0x0000002226227220 */ /* 0x001fe20000410000 */
[----:B------:R-:W-:-:S06]  /*4fa0*/  FADD.FTZ R39, R39, 1 ;  /* 0x3f80000027277421 */ /* 0x000fcc0000010000 */
[----:B------:R0:W-:Y:S01]  /*4fb0*/  MUFU.RCP R60, R39 ;  /* 0x00000027003c7308 */ /* 0x0001e20000001000 */
[----:B-1----:R-:W-:-:S07]  /*4fc0*/  FADD.FTZ R41, R41, 1 ;  /* 0x3f80000029297421 */ /* 0x002fce0000010000 */
[----:B------:R1:W-:Y:S01]  /*4fd0*/  MUFU.RCP R53, R41 ;  /* 0x0000002900357308 */ /* 0x0003e20000001000 */
[----:B--2---:R-:W-:Y:S02]  /*4fe0*/  LEA.HI.X R3, R9, UR11, R14, 0x1, P0 ;  /* 0x0000000b09037c11 */ /* 0x004fe400080f0c0e */
[C---:B------:R-:W-:Y:S01]  /*4ff0*/  LEA R8, P0, R10.reuse, UR10, 0x1 ;  /* 0x0000000a0a087c11 */ /* 0x040fe2000f8008ff */
[----:B------:R-:W2:Y:S03]  /*5000*/  LDL.LU R14, [R1+0xc0] ;  /* 0x0000c000010e7983 */ /* 0x000ea60000300800 */
[----:B---3--:R-:W-:Y:S02]  /*5010*/  LEA.HI.X R9, R10, UR11, R13, 0x1, P0 ;  /* 0x0000000b0a097c11 */ /* 0x008fe400080f0c0d */
[C---:B------:R-:W-:Y:S01]  /*5020*/  LEA R10, P0, R11.reuse, UR10, 0x1 ;  /* 0x0000000a0b0a7c11 */ /* 0x040fe2000f8008ff */
[----:B------:R-:W2:Y:S04]  /*5030*/  LDL.LU R13, [R1+0xc4] ;  /* 0x0000c400010d7983 */ /* 0x000ea80000300800 */
[----:B------:R-:W3:Y:S01]  /*5040*/  LDL.LU R57, [R1+0xb8] ;  /* 0x0000b80001397983 */ /* 0x000ee20000300800 */
[----:B----4-:R-:W-:-:S03]  /*5050*/  LEA.HI.X R11, R11, UR11, R44, 0x1, P0 ;  /* 0x0000000b0b0b7c11 */ /* 0x010fc600080f0c2c */
[----:B------:R-:W3:Y:S04]  /*5060*/  LDL.LU R58, [R1+0xbc] ;  /* 0x0000bc00013a7983 */ /* 0x000ee80000300800 */
[----:B------:R-:W4:Y:S01]  /*5070*/  LDL.LU R45, [R1+0xf8] ;  /* 0x0000f800012d7983 */ /* 0x000f220000300800 */
[----:B------:R-:W-:-:S03]  /*5080*/  LEA R38, P0, R12, UR10, 0x1 ;  /* 0x0000000a0c267c11 */ /* 0x000fc6000f8008ff */
[----:B------:R-:W3:Y:S01]  /*5090*/  LDL.LU R44, [R1+0x28] ;  /* 0x00002800012c7983 */ /* 0x000ee20000300800 */
[----:B0-----:R-:W-:-:S03]  /*50a0*/  LEA.HI.X R39, R12, UR11, R0, 0x1, P0 ;  /* 0x0000000b0c277c11 */ /* 0x001fc600080f0c00 */
[----:B------:R-:W4:Y:S01]  /*50b0*/  LDL.LU R47, [R1+0xfc] ;  /* 0x0000fc00012f7983 */ /* 0x000f220000300800 */
[----:B------:R-:W-:-:S03]  /*50c0*/  FADD.FTZ R12, R40, 1 ;  /* 0x3f800000280c7421 */ /* 0x000fc60000010000 */
[----:B------:R-:W4:Y:S01]  /*50d0*/  LDL.LU R46, [R1+0x74] ;  /* 0x00007400012e7983 */ /* 0x000f220000300800 */
[----:B------:R-:W-:-:S03]  /*50e0*/  LEA R40, P0, R42, UR10, 0x1 ;  /* 0x0000000a2a287c11 */ /* 0x000fc6000f8008ff */
[----:B------:R-:W4:Y:S04]  /*50f0*/  LDL.LU R48, [R1+0x78] ;  /* 0x0000780001307983 */ /* 0x000f280000300800 */
[----:B------:R-:W4:Y:S04]  /*5100*/  LDL.LU R56, [R1+0xec] ;  /* 0x0000ec0001387983 */ /* 0x000f280000300800 */
[----:B------:R-:W4:Y:S04]  /*5110*/  LDL.LU R55, [R1+0x70] ;  /* 0x0000700001377983 */ /* 0x000f280000300800 */
[----:B------:R-:W4:Y:S01]  /*5120*/  LDL.LU R59, [R1+0xb0] ;  /* 0x0000b000013b7983 */ /* 0x000f220000300800 */
[----:B-1----:R-:W-:-:S03]  /*5130*/  LEA.HI.X R41, R42, UR11, R49, 0x1, P0 ;  /* 0x0000000b2a297c11 */ /* 0x002fc600080f0c31 */
[----:B------:R-:W4:Y:S04]  /*5140*/  LDL.LU R0, [R1+0xb4] ;  /* 0x0000b40001007983 */ /* 0x000f280000300800 */
[----:B------:R-:W4:Y:S04]  /*5150*/  LDL.LU R50, [R1+0xa8] ;  /* 0x0000a80001327983 */ /* 0x000f280000300800 */
[----:B------:R-:W4:Y:S04]  /*5160*/  LDL.LU R51, [R1+0xac] ;  /* 0x0000ac0001337983 */ /* 0x000f280000300800 */
[----:B------:R-:W4:Y:S04]  /*5170*/  LDL.LU R54, [R1+0xa4] ;  /* 0x0000a40001367983 */ /* 0x000f280000300800 */
[----:B------:R-:W4:Y:S01]  /*5180*/  LDL.LU R49, [R1+0x100] ;  /* 0x0001000001317983 */ /* 0x000f220000300800 */
[----:B------:R-:W-:-:S06]  /*5190*/  FMUL.FTZ R43, R29, -1.4426950216293334961 ;  /* 0xbfb8aa3b1d2b7820 */ /* 0x000fcc0000410000 */
[----:B------:R-:W0:Y:S08]  /*51a0*/  MUFU.EX2 R43, R43 ;  /* 0x0000002b002b7308 */ /* 0x000e300000000800 */
[----:B------:R-:W1:Y:S01]  /*51b0*/  MUFU.RCP R12, R12 ;  /* 0x0000000c000c7308 */ /* 0x000e620000001000 */
[----:B0-----:R-:W-:-:S07]  /*51c0*/  FADD.FTZ R61, R43, 1 ;  /* 0x3f8000002b3d7421 */ /* 0x001fce0000010000 */
[----:B------:R-:W0:Y:S01]  /*51d0*/  MUFU.RCP R61, R61 ;  /* 0x0000003d003d7308 */ /* 0x000e220000001000 */
[----:B------:R-:W-:Y:S01]  /*51e0*/  FMUL.FTZ R53, R35, R53 ;  /* 0x0000003523357220 */ /* 0x000fe20000410000 */
[----:B-1----:R-:W-:Y:S01]  /*51f0*/  FMUL.FTZ R12, R52, R12 ;  /* 0x0000000c340c7220 */ /* 0x002fe20000410000 */
[----:B------:R-:W-:Y:S01]  /*5200*/  FMUL.FTZ R60, R28, R60 ;  /* 0x0000003c1c3c7220 */ /* 0x000fe20000410000 */
[----:B0-----:R-:W-:Y:S01]  /*5210*/  FMUL.FTZ R61, R29, R61 ;  /* 0x0000003d1d3d7220 */ /* 0x001fe20000410000 */
[----:B--2---:R-:W-:Y:S02]  /*5220*/  F2FP.F16.F32.PACK_AB R35, R14, R13 ;  /* 0x0000000d0e23723e */ /* 0x004fe400000000ff */
[----:B---3--:R-:W-:-:S04]  /*5230*/  LEA R42, P0, R44, UR10, 0x1 ;  /* 0x0000000a2c2a7c11 */ /* 0x008fc8000f8008ff */
[----:B----4-:R-:W-:Y:S02]  /*5240*/  LEA.HI.X R43, R44, UR11, R45, 0x1, P0 ;  /* 0x0000000b2c2b7c11 */ /* 0x010fe400080f0c2d */
[----:B------:R-:W-:-:S04]  /*5250*/  LEA R44, P0, R46, UR10, 0x1 ;  /* 0x0000000a2e2c7c11 */ /* 0x000fc8000f8008ff */
[----:B------:R-:W-:Y:S02]  /*5260*/  LEA.HI.X R45, R46, UR11, R47, 0x1, P0 ;  /* 0x0000000b2e2d7c11 */ /* 0x000fe400080f0c2f */
[----:B------:R-:W-:Y:S02]  /*5270*/  LEA R46, P0, R48, UR10, 0x1 ;  /* 0x0000000a302e7c11 */ /* 0x000fe4000f8008ff */
[----:B------:R-:W-:Y:S02]  /*5280*/  MOV R47, R48 ;  /* 0x00000030002f7202 */ /* 0x000fe40000000f00 */
[----:B------:R-:W-:Y:S02]  /*5290*/  LEA R48, P1, R55, UR10, 0x1 ;  /* 0x0000000a37307c11 */ /* 0x000fe4000f8208ff */
[C---:B------:R-:W-:Y:S02]  /*52a0*/  PRMT R52, R35.reuse, 0x7610, R52 ;  /* 0x0000761023347816 */ /* 0x040fe40000000034 */
[----:B------:R-:W-:-:S02]  /*52b0*/  PRMT R35, R35, 0x7632, R35 ;  /* 0x0000763223237816 */ /* 0x000fc40000000023 */
[----:B------:R-:W-:Y:S02]  /*52c0*/  F2FP.F16.F32.PACK_AB R28, R57, R58 ;  /* 0x0000003a391c723e */ /* 0x000fe400000000ff */
[----:B------:R-:W-:Y:S01]  /*52d0*/  F2FP.F16.F32.PACK_AB R29, R59, R0 ;  /* 0x000000003b1d723e */ /* 0x000fe200000000ff */
[----:B------:R0:W-:Y:S01]  /*52e0*/  STG.E.U16 desc[UR6][R24.64+0x2], R35 ;  /* 0x0000022318007986 */ /* 0x0001e2000c101506 */
[----:B------:R-:W-:Y:S02]  /*52f0*/  LEA.HI.X R47, R47, UR11, R49, 0x1, P0 ;  /* 0x0000000b2f2f7c11 */ /* 0x000fe400080f0c31 */
[----:B------:R-:W-:Y:S02]  /*5300*/  LEA.HI.X R49, R55, UR11, R56, 0x1, P1 ;  /* 0x0000000b37317c11 */ /* 0x000fe400088f0c38 */
[----:B------:R-:W2:Y:S04]  /*5310*/  LDL.LU R55, [R1+0x98] ;  /* 0x0000980001377983 */ /* 0x000ea80000300800 */
[----:B------:R-:W2:Y:S04]  /*5320*/  LDL.LU R56, [R1+0x9c] ;  /* 0x00009c0001387983 */ /* 0x000ea80000300800 */
[----:B------:R-:W3:Y:S04]  /*5330*/  LDL.LU R14, [R1+0x138] ;  /* 0x00013800010e7983 */ /* 0x000ee80000300800 */
[----:B------:R-:W3:Y:S04]  /*5340*/  LDL.LU R13, [R1+0x134] ;  /* 0x00013400010d7983 */ /* 0x000ee80000300800 */
[----:B------:R-:W4:Y:S04]  /*5350*/  LDL.LU R57, [R1+0x90] ;  /* 0x0000900001397983 */ /* 0x000f280000300800 */
[----:B------:R-:W4:Y:S04]  /*5360*/  LDL.LU R58, [R1+0x94] ;  /* 0x00009400013a7983 */ /* 0x000f280000300800 */
[----:B------:R-:W3:Y:S04]  /*5370*/  LDL.LU R59, [R1+0x88] ;  /* 0x00008800013b7983 */ /* 0x000ee80000300800 */
[----:B------:R-:W3:Y:S04]  /*5380*/  LDL.LU R0, [R1+0x8c] ;  /* 0x00008c0001007983 */ /* 0x000ee80000300800 */
[----:B0-----:R-:W2:Y:S04]  /*5390*/  LDL.LU R35, [R1+0xa0] ;  /* 0x0000a00001237983 */ /* 0x001ea80000300800 */
[----:B------:R0:W-:Y:S04]  /*53a0*/  STG.E.U16 desc[UR6][R24.64], R52 ;  /* 0x0000003418007986 */ /* 0x0001e8000c101506 */
[----:B------:R1:W-:Y:S01]  /*53b0*/  STG.E.U16 desc[UR6][R24.64+0x4], R28 ;  /* 0x0000041c18007986 */ /* 0x0003e2000c101506 */
[----:B0-----:R-:W-:-:S02]  /*53c0*/  PRMT R52, R28, 0x7632, R52 ;  /* 0x000076321c347816 */ /* 0x001fc40000000034 */
[----:B-1----:R-:W-:-:S03]  /*53d0*/  F2FP.F16.F32.PACK_AB R28, R50, R51 ;  /* 0x00000033321c723e */ /* 0x002fc600000000ff */
[----:B------:R0:W-:Y:S04]  /*53e0*/  STG.E.U16 desc[UR6][R24.64+0x6], R52 ;  /* 0x0000063418007986 */ /* 0x0001e8000c101506 */
[----:B------:R1:W-:Y:S04]  /*53f0*/  STG.E.U16 desc[UR6][R26.64], R29 ;  /* 0x0000001d1a007986 */ /* 0x0003e8000c101506 */
[----:B------:R-:W3:Y:S01]  /*5400*/  LDL.LU R50, [R1+0x130] ;  /* 0x0001300001327983 */ /* 0x000ee20000300800 */
[----:B0-----:R-:W-:-:S03]  /*5410*/  PRMT R25, R29, 0x7632, R25 ;  /* 0x000076321d197816 */ /* 0x001fc60000000019 */
[----:B------:R-:W3:Y:S01]  /*5420*/  LDL.LU R51, [R1+0x12c] ;  /* 0x00012c0001337983 */ /* 0x000ee20000300800 */
[----:B-1----:R-:W-:-:S03]  /*5430*/  PRMT R29, R28, 0x7632, R29 ;  /* 0x000076321c1d7816 */ /* 0x002fc6000000001d */
[----:B------:R-:W3:Y:S04]  /*5440*/  LDL.LU R52, [R1+0x4c] ;  /* 0x00004c0001347983 */ /* 0x000ee80000300800 */
[----:B------:R0:W-:Y:S04]  /*5450*/  STG.E.U16 desc[UR6][R26.64+0x4], R28 ;  /* 0x0000041c1a007986 */ /* 0x0001e8000c101506 */
[----:B------:R1:W-:Y:S01]  /*5460*/  STG.E.U16 desc[UR6][R26.64+0x6], R29 ;  /* 0x0000061d1a007986 */ /* 0x0003e2000c101506 */
[----:B--2---:R-:W-:-:S03]  /*5470*/  F2FP.F16.F32.PACK_AB R24, R35, R54 ;  /* 0x000000362318723e */ /* 0x004fc600000000ff */
[----:B------:R-:W2:Y:S04]  /*5480*/  LDL.LU R35, [R1+0x50] ;  /* 0x0000500001237983 */ /* 0x000ea80000300800 */
[----:B0-----:R-:W2:Y:S04]  /*5490*/  LDL.LU R28, [R1+0x84] ;  /* 0x00008400011c7983 */ /* 0x001ea80000300800 */
[----:B-1----:R-:W2:Y:S04]  /*54a0*/  LDL.LU R29, [R1+0x54] ;  /* 0x00005400011d7983 */ /* 0x002ea80000300800 */
[----:B------:R0:W-:Y:S04]  /*54b0*/  STG.E.U16 desc[UR6][R26.64+0x2], R25 ;  /* 0x000002191a007986 */ /* 0x0001e8000c101506 */
[----:B------:R4:W-:Y:S04]  /*54c0*/  STG.E.U16 desc[UR6][R4.64], R24 ;  /* 0x0000001804007986 */ /* 0x0009e8000c101506 */
[----:B------:R-:W2:Y:S01]  /*54d0*/  LDL.LU R54, [R1+0x44] ;  /* 0x0000440001367983 */ /* 0x000ea20000300800 */
[----:B0-----:R-:W-:-:S02]  /*54e0*/  F2FP.F16.F32.PACK_AB R25, R55, R56 ;  /* 0x000000383719723e */ /* 0x001fc400000000ff */
[----:B------:R-:W-:Y:S01]  /*54f0*/  PRMT R26, R24, 0x7632, R26 ;  /* 0x00007632181a7816 */ /* 0x000fe2000000001a */
[----:B------:R-:W2:Y:S01]  /*5500*/  LDL.LU R55, [R1+0x48] ;  /* 0x0000480001377983 */ /* 0x000ea20000300800 */
[----:B------:R-:W-:Y:S02]  /*5510*/  PRMT R27, R25, 0x7632, R27 ;  /* 0x00007632191b7816 */ /* 0x000fe4000000001b */
[----:B----4-:R-:W-:Y:S01]  /*5520*/  F2FP.F16.F32.PACK_AB R24, R57, R58 ;  /* 0x0000003a3918723e */ /* 0x010fe200000000ff */
[----:B------:R3:W-:Y:S04]  /*5530*/  STG.E.U16 desc[UR6][R4.64+0x4], R25 ;  /* 0x0000041904007986 */ /* 0x0007e8000c101506 */
[----:B------:R-:W-:Y:S04]  /*5540*/  STG.E.U16 desc[UR6][R4.64+0x2], R26 ;  /* 0x0000021a04007986 */ /* 0x000fe8000c101506 */
[----:B------:R0:W-:Y:S01]  /*5550*/  STG.E.U16 desc[UR6][R4.64+0x6], R27 ;  /* 0x0000061b04007986 */ /* 0x0001e2000c101506 */
[----:B---3--:R-:W-:-:S03]  /*5560*/  F2FP.F16.F32.PACK_AB R25, R59, R0 ;  /* 0x000000003b19723e */ /* 0x008fc600000000ff */
[----:B------:R-:W3:Y:S04]  /*5570*/  LDL.LU R56, [R1+0x3c] ;  /* 0x00003c0001387983 */ /* 0x000ee80000300800 */
[----:B------:R-:W3:Y:S01]  /*5580*/  LDL.LU R57, [R1+0x40] ;  /* 0x0000400001397983 */ /* 0x000ee20000300800 */
[----:B0-----:R-:W-:-:S03]  /*5590*/  PRMT R5, R24, 0x7632, R5 ;  /* 0x0000763218057816 */ /* 0x001fc60000000005 */
[----:B------:R-:W4:Y:S04]  /*55a0*/  LDL.LU R58, [R1+0x24] ;  /* 0x00002400013a7983 */ /* 0x000f280000300800 */
[----:B------:R0:W-:Y:S04]  /*55b0*/  STG.E.U16 desc[UR6][R32.64], R24 ;  /* 0x0000001820007986 */ /* 0x0001e8000c101506 */
[----:B------:R-:W4:Y:S04]  /*55c0*/  LDL.LU R59, [R1+0x38] ;  /* 0x00003800013b7983 */ /* 0x000f280000300800 */
[----:B------:R-:W4:Y:S01]  /*55d0*/  LDL.LU R0, [R1+0x18] ;  /* 0x0000180001007983 */ /* 0x000f220000300800 */
[----:B0-----:R-:W-:-:S03]  /*55e0*/  PRMT R24, R25, 0x7632, R24 ;  /* 0x0000763219187816 */ /* 0x001fc60000000018 */
[----:B------:R2:W-:Y:S04]  /*55f0*/  STG.E.U16 desc[UR6][R32.64+0x2], R5 ;  /* 0x0000020520007986 */ /* 0x0005e8000c101506 */
[----:B------:R-:W-:Y:S04]  /*5600*/  STG.E.U16 desc[UR6][R32.64+0x4], R25 ;  /* 0x0000041920007986 */ /* 0x000fe8000c101506 */
[----:B------:R0:W-:Y:S01]  /*5610*/  STG.E.U16 desc[UR6][R32.64+0x6], R24 ;  /* 0x0000061820007986 */ /* 0x0001e2000c101506 */
[----:B--2---:R-:W-:Y:S02]  /*5620*/  F2FP.F16.F32.PACK_AB R5, R52, R35 ;  /* 0x000000233405723e */ /* 0x004fe400000000ff */
[----:B------:R-:W-:-:S02]  /*5630*/  F2FP.F16.F32.PACK_AB R4, R29, R28 ;  /* 0x0000001c1d04723e */ /* 0x000fc400000000ff */
[----:B------:R-:W2:Y:S04]  /*5640*/  LDL.LU R29, [R1+0x14] ;  /* 0x00001400011d7983 */ /* 0x000ea80000300800 */
[----:B------:R-:W2:Y:S04]  /*5650*/  LDL.LU R28, [R1+0x8] ;  /* 0x00000800011c7983 */ /* 0x000ea80000300800 */
[----:B------:R-:W2:Y:S04]  /*5660*/  LDL.LU R52, [R1+0xc] ;  /* 0x00000c0001347983 */ /* 0x000ea80000300800 */
[----:B------:R-:W2:Y:S04]  /*5670*/  LDL.LU R35, [R1] ;  /* 0x0000000001237983 */ /* 0x000ea80000300800 */
[----:B0-----:R-:W2:Y:S01]  /*5680*/  LDL.LU R32, [R1+0x20] ;  /* 0x0000200001207983 */ /* 0x001ea20000300800 */
[----:B------:R-:W-:-:S02]  /*5690*/  PRMT R24, R4, 0x7632, R24 ;  /* 0x0000763204187816 */ /* 0x000fc40000000018 */
[----:B------:R-:W-:Y:S01]  /*56a0*/  PRMT R25, R5, 0x7632, R25 ;  /* 0x0000763205197816 */ /* 0x000fe20000000019 */
[----:B------:R0:W-:Y:S04]  /*56b0*/  STG.E.U16 desc[UR6][R6.64], R4 ;  /* 0x0000000406007986 */ /* 0x0001e8000c101506 */
[----:B------:R3:W-:Y:S04]  /*56c0*/  STG.E.U16 desc[UR6][R6.64+0x4], R5 ;  /* 0x0000040506007986 */ /* 0x0007e8000c101506 */
[----:B------:R-:W2:Y:S01]  /*56d0*/  LDL.LU R33, [R1+0x10] ;  /* 0x0000100001217983 */ /* 0x000ea20000300800 */
[----:B0-----:R-:W-:-:S03]  /*56e0*/  F2FP.F16.F32.PACK_AB R4, R54, R55 ;  /* 0x000000373604723e */ /* 0x001fc600000000ff */
[----:B------:R-:W-:Y:S04]  /*56f0*/  STG.E.U16 desc[UR6][R6.64+0x2], R24 ;  /* 0x0000021806007986 */ /* 0x000fe8000c101506 */
[----:B------:R-:W2:Y:S01]  /*5700*/  LDL.LU R54, [R1+0x128] ;  /* 0x0001280001367983 */ /* 0x000ea20000300800 */
[----:B---3--:R-:W-:-:S03]  /*5710*/  F2FP.F16.F32.PACK_AB R5, R56, R57 ;  /* 0x000000393805723e */ /* 0x008fc600000000ff */
[----:B------:R-:W3:Y:S04]  /*5720*/  LDL.LU R55, [R1+0x124] ;  /* 0x0001240001377983 */ /* 0x000ee80000300800 */
[----:B------:R0:W-:Y:S04]  /*5730*/  STG.E.U16 desc[UR6][R6.64+0x6], R25 ;  /* 0x0000061906007986 */ /* 0x0001e8000c101506 */
[----:B------:R-:W3:Y:S04]  /*5740*/  LDL.LU R56, [R1+0x120] ;  /* 0x0001200001387983 */ /* 0x000ee80000300800 */
[----:B------:R4:W-:Y:S01]  /*5750*/  STG.E.U16 desc[UR6][R36.64], R4 ;  /* 0x0000000424007986 */ /* 0x0009e2000c101506 */
[----:B0-----:R-:W-:-:S03]  /*5760*/  PRMT R6, R4, 0x7632, R6 ;  /* 0x0000763204067816 */ /* 0x001fc60000000006 */
[----:B------:R-:W3:Y:S01]  /*5770*/  LDL.LU R57, [R1+0x11c] ;  /* 0x00011c0001397983 */ /* 0x000ee20000300800 */
[----:B------:R-:W-:-:S03]  /*5780*/  PRMT R7, R5, 0x7632, R7 ;  /* 0x0000763205077816 */ /* 0x000fc60000000007 */
[----:B------:R2:W-:Y:S01]  /*5790*/  STG.E.U16 desc[UR6][R36.64+0x4], R5 ;  /* 0x0000040524007986 */ /* 0x0005e2000c101506 */
[----:B----4-:R-:W-:-:S03]  /*57a0*/  F2FP.F16.F32.PACK_AB R4, R58, R59 ;  /* 0x0000003b3a04723e */ /* 0x010fc600000000ff */
[----:B------:R-:W4:Y:S04]  /*57b0*/  LDL.LU R58, [R1+0x118] ;  /* 0x00011800013a7983 */ /* 0x000f280000300800 */
[----:B------:R-:W4:Y:S01]  /*57c0*/  LDL.LU R59, [R1+0x114] ;  /* 0x00011400013b7983 */ /* 0x000f220000300800 */
[----:B--2---:R-:W-:-:S03]  /*57d0*/  F2FP.F16.F32.PACK_AB R5, R0, R32 ;  /* 0x000000200005723e */ /* 0x004fc600000000ff */
[----:B------:R-:W2:Y:S01]  /*57e0*/  LDL.LU R0, [R1+0x110] ;  /* 0x0001100001007983 */ /* 0x000ea20000300800 */
[----:B------:R-:W-:Y:S02]  /*57f0*/  PRMT R24, R4, 0x7632, R24 ;  /* 0x0000763204187816 */ /* 0x000fe40000000018 */
[C---:B------:R-:W-:Y:S02]  /*5800*/  PRMT R25, R5.reuse, 0x7610, R25 ;  /* 0x0000761005197816 */ /* 0x040fe40000000019 */
[----:B------:R-:W-:Y:S01]  /*5810*/  PRMT R27, R5, 0x7632, R27 ;  /* 0x00007632051b7816 */ /* 0x000fe2000000001b */
[----:B------:R-:W-:Y:S04]  /*5820*/  STG.E.U16 desc[UR6][R36.64+0x2], R6 ;  /* 0x0000020624007986 */ /* 0x000fe8000c101506 */
[----:B------:R-:W-:Y:S04]  /*5830*/  STG.E.U16 desc[UR6][R36.64+0x6], R7 ;  /* 0x0000060724007986 */ /* 0x000fe8000c101506 */
[----:B------:R-:W-:Y:S04]  /*5840*/  STG.E.U16 desc[UR6][R2.64], R4 ;  /* 0x0000000402007986 */ /* 0x000fe8000c101506 */
[----:B------:R-:W-:Y:S04]  /*5850*/  STG.E.U16 desc[UR6][R2.64+0x2], R24 ;  /* 0x0000021802007986 */ /* 0x000fe8000c101506 */
[----:B------:R-:W-:Y:S04]  /*5860*/  STG.E.U16 desc[UR6][R2.64+0x4], R25 ;  /* 0x0000041902007986 */ /* 0x000fe8000c101506 */
[----:B------:R2:W-:Y:S02]  /*5870*/  STG.E.U16 desc[UR6][R2.64+0x6], R27 ;  /* 0x0000061b02007986 */ /* 0x0005e4000c101506 */
[----:B--2---:R-:W-:-:S02]  /*5880*/  F2FP.F16.F32.PACK_AB R3, R35, R0 ;  /* 0x000000002303723e */ /* 0x004fc400000000ff */
[----:B------:R-:W2:Y:S04]  /*5890*/  LDL.LU R0, [R1+0x10c] ;  /* 0x00010c0001007983 */ /* 0x000ea80000300800 */
[----:B------:R-:W2:Y:S01]  /*58a0*/  LDL.LU R35, [R1+0x80] ;  /* 0x0000800001237983 */ /* 0x000ea20000300800 */
[----:B------:R-:W-:Y:S02]  /*58b0*/  F2FP.F16.F32.PACK_AB R26, R33, R29 ;  /* 0x0000001d211a723e */ /* 0x000fe400000000ff */
[----:B------:R-:W-:Y:S02]  /*58c0*/  F2FP.F16.F32.PACK_AB R5, R28, R52 ;  /* 0x000000341c05723e */ /* 0x000fe400000000ff */
[----:B------:R-:W-:Y:S02]  /*58d0*/  PRMT R6, R26, 0x7632, R6 ;  /* 0x000076321a067816 */ /* 0x000fe40000000006 */
[----:B------:R-:W-:-:S02]  /*58e0*/  PRMT R4, R5, 0x7632, R4 ;  /* 0x0000763205047816 */ /* 0x000fc40000000004 */
[----:B----4-:R-:W-:Y:S02]  /*58f0*/  F2FP.F16.F32.PACK_AB R58, R58, R59 ;  /* 0x0000003b3a3a723e */ /* 0x010fe400000000ff */
[----:B------:R-:W-:Y:S02]  /*5900*/  PRMT R2, R3, 0x7632, R2 ;  /* 0x0000763203027816 */ /* 0x000fe40000000002 */
[----:B---3--:R-:W-:Y:S02]  /*5910*/  F2FP.F16.F32.PACK_AB R56, R56, R57 ;  /* 0x000000393838723e */ /* 0x008fe400000000ff */
[----:B------:R-:W-:Y:S01]  /*5920*/  F2FP.F16.F32.PACK_AB R54, R54, R55 ;  /* 0x000000373636723e */ /* 0x000fe200000000ff */
[----:B------:R-:W-:Y:S01]  /*5930*/  STG.E.U16 desc[UR6][R8.64], R26 ;  /* 0x0000001a08007986 */ /* 0x000fe2000c101506 */
[----:B------:R-:W-:Y:S02]  /*5940*/  F2FP.F16.F32.PACK_AB R50, R50, R51 ;  /* 0x000000333232723e */ /* 0x000fe400000000ff */
[----:B------:R-:W-:Y:S01]  /*5950*/  PRMT R7, R58, 0x7632, R7 ;  /* 0x000076323a077816 */ /* 0x000fe20000000007 */
[----:B------:R-:W-:Y:S01]  /*5960*/  STG.E.U16 desc[UR6][R8.64+0x2], R6 ;  /* 0x0000020608007986 */ /* 0x000fe2000c101506 */
[----:B------:R-:W-:-:S03]  /*5970*/  F2FP.F16.F32.PACK_AB R13, R14, R13 ;  /* 0x0000000d0e0d723e */ /* 0x000fc600000000ff */
[----:B------:R-:W-:Y:S04]  /*5980*/  STG.E.U16 desc[UR6][R8.64+0x4], R5 ;  /* 0x0000040508007986 */ /* 0x000fe8000c101506 */
[----:B------:R0:W-:Y:S01]  /*5990*/  STG.E.U16 desc[UR6][R8.64+0x6], R4 ;  /* 0x0000060408007986 */ /* 0x0001e2000c101506 */
[----:B------:R-:W-:-:S03]  /*59a0*/  F2FP.F16.F32.PACK_AB R15, R16, R15 ;  /* 0x0000000f100f723e */ /* 0x000fc600000000ff */
[----:B------:R1:W-:Y:S01]  /*59b0*/  STG.E.U16 desc[UR6][R10.64], R3 ;  /* 0x000000030a007986 */ /* 0x0003e2000c101506 */
[----:B------:R-:W-:-:S03]  /*59c0*/  F2FP.F16.F32.PACK_AB R17, R18, R17 ;  /* 0x000000111211723e */ /* 0x000fc600000000ff */
[----:B------:R3:W-:Y:S01]  /*59d0*/  STG.E.U16 desc[UR6][R10.64+0x2], R2 ;  /* 0x000002020a007986 */ /* 0x0007e2000c101506 */
[----:B------:R-:W-:Y:S02]  /*59e0*/  F2FP.F16.F32.PACK_AB R21, R22, R21 ;  /* 0x000000151615723e */ /* 0x000fe400000000ff */
[----:B0-----:R-:W-:Y:S02]  /*59f0*/  PRMT R4, R56, 0x7632, R4 ;  /* 0x0000763238047816 */ /* 0x001fe40000000004 */
[----:B-1----:R-:W-:Y:S01]  /*5a00*/  PRMT R3, R54, 0x7632, R3 ;  /* 0x0000763236037816 */ /* 0x002fe20000000003 */
[----:B------:R-:W-:Y:S01]  /*5a10*/  STG.E.U16 desc[UR6][R10.64+0x4], R58 ;  /* 0x0000043a0a007986 */ /* 0x000fe2000c101506 */
[----:B---3--:R-:W-:-:S03]  /*5a20*/  PRMT R2, R50, 0x7632, R2 ;  /* 0x0000763232027816 */ /* 0x008fc60000000002 */
[----:B------:R-:W-:Y:S01]  /*5a30*/  STG.E.U16 desc[UR6][R10.64+0x6], R7 ;  /* 0x000006070a007986 */ /* 0x000fe2000c101506 */
[----:B------:R-:W-:-:S03]  /*5a40*/  PRMT R5, R13, 0x7632, R5 ;  /* 0x000076320d057816 */ /* 0x000fc60000000005 */
[----:B------:R-:W-:Y:S01]  /*5a50*/  STG.E.U16 desc[UR6][R38.64], R56 ;  /* 0x0000003826007986 */ /* 0x000fe2000c101506 */
[----:B------:R-:W-:-:S03]  /*5a60*/  F2FP.F16.F32.PACK_AB R19, R20, R19 ;  /* 0x000000131413723e */ /* 0x000fc600000000ff */
[----:B------:R0:W-:Y:S01]  /*5a70*/  STG.E.U16 desc[UR6][R38.64+0x2], R4 ;  /* 0x0000020426007986 */ /* 0x0001e2000c101506 */
[----:B------:R-:W-:-:S03]  /*5a80*/  F2FP.F16.F32.PACK_AB R23, R30, R23 ;  /* 0x000000171e17723e */ /* 0x000fc600000000ff */
[----:B------:R-:W-:Y:S01]  /*5a90*/  STG.E.U16 desc[UR6][R38.64+0x4], R54 ;  /* 0x0000043626007986 */ /* 0x000fe2000c101506 */
[----:B------:R-:W-:-:S03]  /*5aa0*/  F2FP.F16.F32.PACK_AB R31, R34, R31 ;  /* 0x0000001f221f723e */ /* 0x000fc600000000ff */
[----:B------:R1:W-:Y:S01]  /*5ab0*/  STG.E.U16 desc[UR6][R38.64+0x6], R3 ;  /* 0x0000060326007986 */ /* 0x0003e2000c101506 */
[----:B------:R-:W-:-:S03]  /*5ac0*/  F2FP.F16.F32.PACK_AB R53, R60, R53 ;  /* 0x000000353c35723e */ /* 0x000fc600000000ff */
[----:B------:R3:W-:Y:S01]  /*5ad0*/  STG.E.U16 desc[UR6][R40.64+0x2], R2 ;  /* 0x0000020228007986 */ /* 0x0007e2000c101506 */
[----:B0-----:R-:W-:Y:S02]  /*5ae0*/  PRMT R4, R17, 0x7632, R4 ;  /* 0x0000763211047816 */ /* 0x001fe40000000004 */
[----:B------:R-:W-:Y:S01]  /*5af0*/  F2FP.F16.F32.PACK_AB R12, R61, R12 ;  /* 0x0000000c3d0c723e */ /* 0x000fe200000000ff */
[----:B------:R-:W-:Y:S01]  /*5b00*/  STG.E.U16 desc[UR6][R40.64], R50 ;  /* 0x0000003228007986 */ /* 0x000fe2000c101506 */
[----:B-1----:R-:W-:-:S03]  /*5b10*/  PRMT R3, R15, 0x7632, R3 ;  /* 0x000076320f037816 */ /* 0x002fc60000000003 */
[----:B------:R-:W-:Y:S01]  /*5b20*/  STG.E.U16 desc[UR6][R40.64+0x4], R13 ;  /* 0x0000040d28007986 */ /* 0x000fe2000c101506 */
[----:B---3--:R-:W-:-:S03]  /*5b30*/  PRMT R2, R21, 0x7632, R2 ;  /* 0x0000763215027816 */ /* 0x008fc60000000002 */
[----:B------:R-:W-:Y:S01]  /*5b40*/  STG.E.U16 desc[UR6][R40.64+0x6], R5 ;  /* 0x0000060528007986 */ /* 0x000fe2000c101506 */
[----:B------:R-:W-:-:S03]  /*5b50*/  PRMT R22, R19, 0x7632, R22 ;  /* 0x0000763213167816 */ /* 0x000fc60000000016 */
[----:B------:R-:W-:Y:S01]  /*5b60*/  STG.E.U16 desc[UR6][R42.64], R15 ;  /* 0x0000000f2a007986 */ /* 0x000fe2000c101506 */
[----:B------:R-:W-:-:S03]  /*5b70*/  PRMT R24, R53, 0x7632, R24 ;  /* 0x0000763235187816 */ /* 0x000fc60000000018 */
        /* <DEDUP_REMOVED lines=20> */
[----:B------:R-:W-:Y:S02]  /*5cc0*/  IADD3.X R35, RZ, R35, RZ, P0, !PT ;  /* 0x00000023ff237210 */ /* 0x000fe400007fe4ff */
[----:B------:R-:W-:-:S03]  /*5cd0*/  ISETP.GE.U32.AND P0, PT, R0, UR8, PT ;  /* 0x0000000800007c0c */ /* 0x000fc6000bf06070 */
[----:B------:R4:W-:Y:S01]  /*5ce0*/  STL [R1+0x80], R35 ;  /* 0x0000802301007387 */ /* 0x0009e20000100800 */
[----:B------:R-:W-:-:S13]  /*5cf0*/  ISETP.GE.AND.EX P0, PT, R35, UR9, PT, P0 ;  /* 0x0000000923007c0c */ /* 0x000fda000bf06300 */
[----:B----4-:R-:W-:Y:S05]  /*5d00*/  @!P0 BRA `(.L_x_3172) ;  /* 0xffffffa400288947 */ /* 0x010fea000383ffff */
[----:B------:R-:W-:Y:S05]  /*5d10*/  EXIT ;  /* 0x000000000000794d */ /* 0x000fea0003800000 */
.L_x_3173:
        /* <DEDUP_REMOVED lines=14> */
.L_x_3246:


//--------------------- .text._ZN13group_norm_v214gn_cuda_kernelI6__halfLi480ELi2ELi16ELi60ELi1024ELb1ELi32ELi960ELi960ELi4ELb1ELi9ELb0ELb0ENS_16CompileConditionILi900EEEEEvPT_PKS4_S7_S7_flPfS8_Pj --------------------------
	.section	.text._ZN13group_norm_v214gn_cuda_kernelI6__halfLi480ELi2ELi16ELi60ELi1024ELb1ELi32ELi960ELi960ELi4ELb1ELi9ELb0ELb0ENS_16CompileConditionILi900EEEEEvPT_PKS4_S7_S7_flPfS8_Pj,"ax",@progbits
	.align	128
        .global         _ZN13group_norm_v214gn_cuda_kernelI6__halfLi480ELi2ELi16ELi60ELi1024ELb1ELi32ELi960ELi960ELi4ELb1ELi9ELb0ELb0ENS_16CompileConditionILi900EEEEEvPT_PKS4_S7_S7_flPfS8_Pj
        .type           _ZN13group_norm_v214gn_cuda_kernelI6__halfLi480ELi2ELi16ELi60ELi1024ELb1ELi32ELi960ELi960ELi4ELb1ELi9ELb0ELb0ENS_16CompileConditionILi900EEEEEvPT_PKS4_S7_S7_flPfS8_Pj,@function
        .size           _ZN13group_norm_v214gn_cuda_kernelI6__halfLi480ELi2ELi16ELi60ELi1024ELb1ELi32ELi960ELi960ELi4ELb1ELi9ELb0ELb0ENS_16CompileConditionILi900EEEEEvPT_PKS4_S7_S7_flPfS8_Pj,(.L_x_3247 - _ZN13group_norm_v214gn_cuda_kernelI6__halfLi480ELi2ELi16ELi60ELi1024ELb1ELi32ELi960ELi960ELi4ELb1ELi9ELb0ELb0ENS_16CompileConditionILi900EEEEEvPT_PKS4_S7_S7_flPfS8_Pj)
        .other          _ZN13group_norm_v214gn_cuda_kernelI6__halfLi480ELi2ELi16ELi60ELi1024ELb1ELi32ELi960ELi960ELi4ELb1ELi9ELb0ELb0ENS_16CompileConditionILi900EEEEEvPT_PKS4_S7_S7_flPfS8_Pj,@"STO_CUDA_ENTRY STV_DEFAULT"
_ZN13group_norm_v214gn_cuda_kernelI6__halfLi480ELi2ELi16ELi60ELi1024ELb1ELi32ELi960ELi960ELi4ELb1ELi9ELb0ELb0ENS_16CompileConditionILi900EEEEEvPT_PKS4_S7_S7_flPfS8_Pj:
.text._ZN13group_norm_v214gn_cuda_kernelI6__halfLi480ELi2ELi16ELi60ELi1024ELb1ELi32ELi960ELi960ELi4ELb1ELi9ELb0ELb0ENS_16CompileConditionILi900EEEEEvPT_PKS4_S7_S7_flPfS8_Pj:
        /* <DEDUP_REMOVED lines=27> */
.L_x_3182:
        /* <DEDUP_REMOVED lines=514> */
.L_x_3175:
[----:B------:R-:W-:Y:S05]  /*21d0*/  BSYNC B0 ;  /* 0x0000000000007941 */ /* 0x000fea0003800000 */
.L_x_3174:
        /* <DEDUP_REMOVED lines=23> */
.L_x_3177:
[----:B------:R-:W-:Y:S05]  /*2350*/  BSYNC B0 ;  /* 0x0000000000007941 */ /* 0x000fea0003800000 */
.L_x_3176:
        /* <DEDUP_REMOVED lines=14> */
.L_x_3179:
[----:B------:R-:W2:Y:S04]  /*2440*/  LD.E.STRONG.GPU R35, desc[UR6][R32.64] ;  /* 0x0000000620237980 */ /* 0x000ea8000c10f900 */
[----:B--2---:R-:W-:Y:S01]  /*2450*/  CCTL.IVALL ;  /* 0x00000000ff00798f */ /* 0x004fe20002000000 */
[----:B------:R-:W-:Y:S05]  /*2460*/  YIELD ;  /* 0x0000000000007946 */ /* 0x000fea0003800000 */
[----:B-----5:R-:W-:-:S04]  /*2470*/  LOP3.LUT R35, R35, R34, RZ, 0x3c, !PT ;  /* 0x0000002223237212 */ /* 0x020fc800078e3cff */
[----:B------:R-:W-:-:S13]  /*2480*/  ISETP.GT.AND P1, PT, R35, -0x1, PT ;  /* 0xffffffff2300780c */ /* 0x000fda0003f24270 */
[----:B------:R-:W-:Y:S05]  /*2490*/  @P1 BRA `(.L_x_3179) ;  /* 0xfffffffc00e81947 */ /* 0x000fea000383ffff */
.L_x_3178:
        /* <DEDUP_REMOVED lines=68> */
.L_x_3181:
[----:B------:R-:W-:Y:S05]  /*28e0*/  BSYNC B0 ;  /* 0x0000000000007941 */ /* 0x000fea0003800000 */
.L_x_3180:
        /* <DEDUP_REMOVED lines=835> */
.L_x_3183:
        /* <DEDUP_REMOVED lines=14> */
.L_x_3247:


//--------------------- .nv.shared._ZN13group_norm_v218gn_bwd_cuda_kernelI13__nv_bfloat16Li480ELi3ELi32ELi30ELi1024ELb0ELb1ELi4ELi960ELi960ELi4ELb1ELi1ELb0ELb0ELNS_15WgradSyncMethodE3ENS_16CompileConditionILi900EEEEEvPT_S6_S6_PKS5_S8_S8_S8_PKfflPfPj --------------------------
	.section	.nv.shared._ZN13group_norm_v218gn_bwd_cuda_kernelI13__nv_bfloat16Li480ELi3ELi32ELi30ELi1024ELb0ELb1ELi4ELi960ELi960ELi4ELb1ELi1ELb0ELb0ELNS_15WgradSyncMethodE3ENS_16CompileConditionILi900EEEEEvPT_S6_S6_PKS5_S8_S8_S8_PKfflPfPj,"aw",@nobits
	.sectionflags	@""
	.align	8
.nv.shared._ZN13group_norm_v218gn_bwd_cuda_kernelI13__nv_bfloat16Li480ELi3ELi32ELi30ELi1024ELb0ELb1ELi4ELi960ELi960ELi4ELb1ELi1ELb0ELb0ELNS_15WgradSyncMethodE3ENS_16CompileConditionILi900EEEEEvPT_S6_S6_PKS5_S8_S8_S8_PKfflPfPj:
	.zero		28160


//--------------------- .nv.shared.reserved.0     --------------------------
	.section	.nv.shared.reserved.0,"aw",@nobits
	.weak		__nv_reservedSMEM_offset_0_alias
	.size		__nv_reservedSMEM_offset_0_alias, 0, 0
	.other		__nv_reservedSMEM_offset_0_alias,@"STO_CUDA_RESERVED_SHARED STV_DEFAULT"
__nv_reservedSMEM_offset_0_alias:
	.zero		0


//--------------------- .nv.shared._ZN13group_norm_v218gn_bwd_cuda_kernelI13__nv_bfloat16Li480ELi1ELi32ELi30ELi1024ELb0ELb1ELi8ELi960ELi960ELi4ELb1ELi1ELb0ELb0ELNS_15WgradSyncMethodE3ENS_16CompileConditionILi900EEEEEvPT_S6_S6_PKS5_S8_S8_S8_PKfflPfPj --------------------------
	.section	.nv.shared._ZN13group_norm_v218gn_bwd_cuda_kernelI13__nv_bfloat16Li480ELi1ELi32ELi30ELi1024ELb0ELb1ELi8ELi960ELi960ELi4ELb1ELi1ELb0ELb0ELNS_15WgradSyncMethodE3ENS_16CompileConditionILi900EEEEEvPT_S6_S6_PKS5_S8_S8_S8_PKfflPfPj,"aw",@nobits
	.sectionflags	@""
	.align	8
.nv.shared._ZN13group_norm_v218gn_bwd_cuda_kernelI13__nv_bfloat16Li480ELi1ELi32ELi30ELi1024ELb0ELb1ELi8ELi960ELi960ELi4ELb1ELi1ELb0ELb0ELNS_15WgradSyncMethodE3ENS_16CompileConditionILi900EEEEEvPT_S6_S6_PKS5_S8_S8_S8_PKfflPfPj:
	.zero		28160


//--------------------- .nv.shared._ZN13group_norm_v218gn_bwd_cuda_kernelI13__nv_bfloat16Li480ELi3ELi32ELi30ELi1024ELb0ELb1ELi8ELi960ELi960ELi4ELb1ELi2ELb0ELb0ELNS_15WgradSyncMethodE3ENS_16CompileConditionILi900EEEEEvPT_S6_S6_PKS5_S8_S8_S8_PKfflPfPj --------------------------
	.section	.nv.shared._ZN13group_norm_v218gn_bwd_cuda_kernelI13__nv_bfloat16Li480ELi3ELi32ELi30ELi1024ELb0ELb1ELi8ELi960ELi960ELi4ELb1ELi2ELb0ELb0ELNS_15WgradSyncMethodE3ENS_16CompileConditionILi900EEEEEvPT_S6_S6_PKS5_S8_S8_S8_PKfflPfPj,"aw",@nobits
	.sectionflags	@""
	.align	8
.nv.shared._ZN13group_norm_v218gn_bwd_cuda_kernelI13__nv_bfloat16Li480ELi3ELi32ELi30ELi1024ELb0ELb1ELi8ELi960ELi960ELi4ELb1ELi2ELb0ELb0ELNS_15WgradSyncMethodE3ENS_16CompileConditionILi900EEEEEvPT_S6_S6_PKS5_S8_S8_S8_PKfflPfPj:
	.zero		28160


//--------------------- .nv.shared._ZN13group_norm_v218gn_bwd_cuda_kernelI13__nv_bfloat16Li480ELi1ELi32ELi30ELi1024ELb0ELb1ELi16ELi960ELi960ELi4ELb1ELi2ELb0ELb0ELNS_15WgradSyncMethodE3ENS_16CompileConditionILi900EEEEEvPT_S6_S6_PKS5_S8_S8_S8_PKfflPfPj --------------------------
	.section	.nv.shared._ZN13group_norm_v218gn_bwd_cuda_kernelI13__nv_bfloat16Li480ELi1ELi32ELi30ELi1024ELb0ELb1ELi16ELi960ELi960ELi4ELb1ELi2ELb0ELb0ELNS_15WgradSyncMethodE3ENS_16CompileConditionILi900EEEEEvPT_S6_S6_PKS5_S8_S8_S8_PKfflPfPj,"aw",@nobits
	.sectionflags	@""
	.align	8
.nv.shared._ZN13group_norm_v218gn_bwd_cuda_kernelI13__nv_bfloat16Li480ELi1ELi32ELi30ELi1024ELb0ELb1ELi16ELi960ELi960ELi4ELb1ELi2ELb0ELb0ELNS_15WgradSyncMethodE3ENS_16CompileConditionILi900EEEEEvPT_S6_S6_PKS5_S8_S8_S8_PKfflPfPj:
	.zero		28160


//--------------------- .nv.shared._ZN13group_norm_v218gn_bwd_cuda_kernelI13__nv_bfloat16Li480ELi1ELi32ELi30ELi1024ELb0ELb1ELi32ELi960ELi960ELi4ELb1ELi4ELb0ELb0ELNS_15WgradSyncMethodE3ENS_16CompileConditionILi900EEEEEvPT_S6_S6_PKS5_S8_S8_S8_PKfflPfPj --------------------------
	.section	.nv.shared._ZN13group_norm_v218gn_bwd_cuda_kernelI13__nv_bfloat16Li480ELi1ELi32ELi30ELi1024ELb0ELb1ELi32ELi960ELi960ELi4ELb1ELi4ELb0ELb0ELNS_15WgradSyncMethodE3ENS_16CompileConditionILi900EEEEEvPT_S6_S6_PKS5_S8_S8_S8_PKfflPfPj,"aw",@nobits
	.sectionflags	@""
	.align	8
.nv.shared._ZN13group_norm_v218gn_bwd_cuda_kernelI13__nv_bfloat16Li480ELi1ELi32ELi30ELi1024ELb0ELb1ELi32ELi960ELi960ELi4ELb1ELi4ELb0ELb0ELNS_15WgradSyncMethodE3ENS_16CompileConditionILi900EEEEEvPT_S6_S6_PKS5_S8_S8_S8_PKfflPfPj:
	.zero		28160


//--------------------- .nv.shared._ZN13group_norm_v218gn_bwd_cuda_kernelI13__nv_bfloat16Li480ELi2ELi32ELi30ELi1024ELb0ELb1ELi16ELi960ELi960ELi4ELb1ELi3ELb0ELb0ELNS_15WgradSyncMethodE3ENS_16CompileConditionILi900EEEEEvPT_S6_S6_PKS5_S8_S8_S8_PKfflPfPj --------------------------
	.section	.nv.shared._ZN13group_norm_v218gn_bwd_cuda_kernelI13__nv_bfloat16Li480ELi2ELi32ELi30ELi1024ELb0ELb1ELi16ELi960ELi960ELi4ELb1ELi3ELb0ELb0ELNS_15WgradSyncMethodE3ENS_16CompileConditionILi900EEEEEvPT_S6_S6_PKS5_S8_S8_S8_PKfflPfPj,"aw",@nobits
	.sectionflags	@""
	.align	8
.nv.shared._ZN13group_norm_v218gn_bwd_cuda_kernelI13__nv_bfloat16Li480ELi2ELi32ELi30ELi1024ELb0ELb1ELi16ELi960ELi960ELi4ELb1ELi3ELb0ELb0ELNS_15WgradSyncMethodE3ENS_16CompileConditionILi900EEEEEvPT_S6_S6_PKS5_S8_S8_S8_PKfflPfPj:
	.zero		28160


//--------------------- .nv.shared._ZN13group_norm_v218gn_bwd_cuda_kernelI13__nv_bfloat16Li480ELi2ELi32ELi30ELi1024ELb0ELb1ELi16ELi960ELi960ELi4ELb1ELi4ELb0ELb0ELNS_15WgradSyncMethodE3ENS_16CompileConditionILi900EEEEEvPT_S6_S6_PKS5_S8_S8_S8_PKfflPfPj --------------------------
	.section	.nv.shared._ZN13group_norm_v218gn_bwd_cuda_kernelI13__nv_bfloat16Li480ELi2ELi32ELi30ELi1024ELb0ELb1ELi16ELi960ELi960ELi4ELb1ELi4ELb0ELb0ELNS_15WgradSyncMethodE3ENS_16CompileConditionILi900EEEEEvPT_S6_S6_PKS5_S8_S8_S8_PKfflPfPj,"aw",@nobits
	.sectionflags	@""
	.align	8
.nv.shared._ZN13group_norm_v218gn_bwd_cuda_kernelI13__nv_bfloat16Li480ELi2ELi32ELi30ELi1024ELb0ELb1ELi16ELi960ELi960ELi4ELb1ELi4ELb0ELb0ELNS_15WgradSyncMethodE3ENS_16CompileConditionILi900EEEEEvPT_S6_S6_PKS5_S8_S8_S8_PKfflPfPj:
	.zero		28160


//--------------------- .nv.shared._ZN13group_norm_v218gn_bwd_cuda_kernelI13__nv_bfloat16Li480ELi3ELi16ELi60ELi1024ELb1ELb1ELi4ELi960ELi960ELi4ELb1ELi1ELb0ELb0ELNS_15WgradSyncMethodE3ENS_16CompileConditionILi900EEEEEvPT_S6_S6_PKS5_S8_S8_S8_PKfflPfPj --------------------------
	.section	.nv.shared._ZN13group_norm_v218gn_bwd_cuda_kernelI13__nv_bfloat16Li480ELi3ELi16ELi60ELi1024ELb1ELb1ELi4ELi960ELi960ELi4ELb1ELi1ELb0ELb0ELNS_15WgradSyncMethodE3ENS_16CompileConditionILi900EEEEEvPT_S6_S6_PKS5_S8_S8_S8_PKfflPfPj,"aw",@nobits
	.sectionflags	@""
	.align	8
.nv.shared._ZN13group_norm_v218gn_bwd_cuda_kernelI13__nv_bfloat16Li480ELi3ELi16ELi60ELi1024ELb1ELb1ELi4ELi960ELi960ELi4ELb1ELi1ELb0ELb0ELNS_15WgradSyncMethodE3ENS_16CompileConditionILi900EEEEEvPT_S6_S6_PKS5_S8_S8_S8_PKfflPfPj:
	.zero		22272


//--------------------- .nv.shared._ZN13group_norm_v218gn_bwd_cuda_kernelI13__nv_bfloat16Li480ELi1ELi16ELi60ELi1024ELb1ELb1ELi8ELi960ELi960ELi4ELb1ELi1ELb0ELb0ELNS_15WgradSyncMethodE3ENS_16CompileConditionILi900EEEEEvPT_S6_S6_PKS5_S8_S8_S8_PKfflPfPj --------------------------
	.section	.nv.shared._ZN13group_norm_v218gn_bwd_cuda_kernelI13__nv_bfloat16Li480ELi1ELi16ELi60ELi1024ELb1ELb1ELi8ELi960ELi960ELi4ELb1ELi1ELb0ELb0ELNS_15WgradSyncMethodE3ENS_16CompileConditionILi900EEEEEvPT_S6_S6_PKS5_S8_S8_S8_PKfflPfPj,"aw",@nobits
	.sectionflags	@""
	.align	8
.nv.shared._ZN13group_norm_v218gn_bwd_cuda_kernelI13__nv_bfloat16Li480ELi1ELi16ELi60ELi1024ELb1ELb1ELi8ELi960ELi960ELi4ELb1ELi1ELb0ELb0ELNS_15WgradSyncMethodE3ENS_16CompileConditionILi900EEEEEvPT_S6_S6_PKS5_S8_S8_S8_PKfflPfPj:
	.zero		22272


//--------------------- .nv.shared._ZN13group_norm_v218gn_bwd_cuda_kernelI13__nv_bfloat16Li480ELi3ELi16ELi60ELi1024ELb1ELb1ELi8ELi960ELi960ELi4ELb1ELi2ELb0ELb0ELNS_15WgradSyncMethodE3ENS_16CompileConditionILi900EEEEEvPT_S6_S6_PKS5_S8_S8_S8_PKfflPfPj --------------------------
	.section	.nv.shared._ZN13group_norm_v218gn_bwd_cuda_kernelI13__nv_bfloat16Li480ELi3ELi16ELi60ELi1024ELb1ELb1ELi8ELi960ELi960ELi4ELb1ELi2ELb0ELb0ELNS_15WgradSyncMethodE3ENS_16CompileConditionILi900EEEEEvPT_S6_S6_PKS5_S8_S8_S8_PKfflPfPj,"aw",@nobits
	.sectionflags	@""
	.align	8
.nv.shared._ZN13group_norm_v218gn_bwd_cuda_kernelI13__nv_bfloat16Li480ELi3ELi16ELi60ELi1024ELb1ELb1ELi8ELi960ELi960ELi4ELb1ELi2ELb0ELb0ELNS_15WgradSyncMethodE3ENS_16CompileConditionILi900EEEEEvPT_S6_S6_PKS5_S8_S8_S8_PKfflPfPj:
	.zero		22272


//--------------------- .nv.shared._ZN13group_norm_v218gn_bwd_cuda_kernelI13__nv_bfloat16Li480ELi1ELi16ELi60ELi1024ELb1ELb1ELi16ELi960ELi960ELi4ELb1ELi2ELb0ELb0ELNS_15WgradSyncMethodE3ENS_16CompileConditionILi900EEEEEvPT_S6_S6_PKS5_S8_S8_S8_PKfflPfPj --------------------------
	.section	.nv.shared._ZN13group_norm_v218gn_bwd_cuda_kernelI13__nv_bfloat16Li480ELi1ELi16ELi60ELi1024ELb1ELb1ELi16ELi960ELi960ELi4ELb1ELi2ELb0ELb0ELNS_15WgradSyncMethodE3ENS_16CompileConditionILi900EEEEEvPT_S6_S6_PKS5_S8_S8_S8_PKfflPfPj,"aw",@nobits
	.sectionflags	@""
	.align	8
.nv.shared._ZN13group_norm_v218gn_bwd_cuda_kernelI13__nv_bfloat16Li480ELi1ELi16ELi60ELi1024ELb1ELb1ELi16ELi960ELi960ELi4ELb1ELi2ELb0ELb0ELNS_15WgradSyncMethodE3ENS_16CompileConditionILi900EEEEEvPT_S6_S6_PKS5_S8_S8_S8_PKfflPfPj:
	.zero		22272


//--------------------- .nv.shared._ZN13group_norm_v218gn_bwd_cuda_kernelI13__nv_bfloat16Li480ELi1ELi16ELi60ELi1024ELb1ELb1ELi32ELi960ELi960ELi4ELb1ELi4ELb0ELb0ELNS_15WgradSyncMethodE3ENS_16CompileConditionILi900EEEEEvPT_S6_S6_PKS5_S8_S8_S8_PKfflPfPj --------------------------
	.section	.nv.shared._ZN13group_norm_v218gn_bwd_cuda_kernelI13__nv_bfloat16Li480ELi1ELi16ELi60ELi1024ELb1ELb1ELi32ELi960ELi960ELi4ELb1ELi4ELb0ELb0ELNS_15WgradSyncMethodE3ENS_16CompileConditionILi900EEEEEvPT_S6_S6_PKS5_S8_S8_S8_PKfflPfPj,"aw",@nobits
	.sectionflags	@""
	.align	8
.nv.shared._ZN13group_norm_v218gn_bwd_cuda_kernelI13__nv_bfloat16Li480ELi1ELi16ELi60ELi1024ELb1ELb1ELi32ELi960ELi960ELi4ELb1ELi4ELb0ELb0ELNS_15WgradSyncMethodE3ENS_16CompileConditionILi900EEEEEvPT_S6_S6_PKS5_S8_S8_S8_PKfflPfPj:
	.zero		22272


//--------------------- .nv.shared._ZN13group_norm_v218gn_bwd_cuda_kernelI13__nv_bfloat16Li480ELi2ELi16ELi60ELi1024ELb1ELb1ELi16ELi960ELi960ELi4ELb1ELi3ELb0ELb0ELNS_15WgradSyncMethodE3ENS_16CompileConditionILi900EEEEEvPT_S6_S6_PKS5_S8_S8_S8_PKfflPfPj --------------------------
	.section	.nv.shared._ZN13group_norm_v218gn_bwd_cuda_kernelI13__nv_bfloat16Li480ELi2ELi16ELi60ELi1024ELb1ELb1ELi16ELi960ELi960ELi4ELb1ELi3ELb0ELb0ELNS_15WgradSyncMethodE3ENS_16CompileConditionILi900EEEEEvPT_S6_S6_PKS5_S8_S8_S8_PKfflPfPj,"aw",@nobits
	.sectionflags	@""
	.align	8
.nv.shared._ZN13group_norm_v218gn_bwd_cuda_kernelI13__nv_bfloat16Li480ELi2ELi16ELi60ELi1024ELb1ELb1ELi16ELi960ELi960ELi4ELb1ELi3ELb0ELb0ELNS_15WgradSyncMethodE3ENS_16CompileConditionILi900EEEEEvPT_S6_S6_PKS5_S8_S8_S8_PKfflPfPj:
	.zero		22272


//--------------------- .nv.shared._ZN13group_norm_v218gn_bwd_cuda_kernelI13__nv_bfloat16Li480ELi2ELi16ELi60ELi1024ELb1ELb1ELi16ELi960ELi960ELi4ELb1ELi4ELb0ELb0ELNS_15WgradSyncMethodE3ENS_16CompileConditionILi900EEEEEvPT_S6_S6_PKS5_S8_S8_S8_PKfflPfPj --------------------------
	.section	.nv.shared._ZN13group_norm_v218gn_bwd_cuda_kernelI13__nv_bfloat16Li480ELi2ELi16ELi60ELi1024ELb1ELb1ELi16ELi960ELi960ELi4ELb1ELi4ELb0ELb0ELNS_15WgradSyncMethodE3ENS_16CompileConditionILi900EEEEEvPT_S6_S6_PKS5_S8_S8_S8_PKfflPfPj,"aw",@nobits
	.sectionflags	@""
	.align	8
.nv.shared._ZN13group_norm_v218gn_bwd_cuda_kernelI13__nv_bfloat16Li480ELi2ELi16ELi60ELi1024ELb1ELb1ELi16ELi960ELi960ELi4ELb1ELi4ELb0ELb0ELNS_15WgradSyncMethodE3ENS_16CompileConditionILi900EEEEEvPT_S6_S6_PKS5_S8_S8_S8_PKfflPfPj:
	.zero		22272


//--------------------- .nv.shared._ZN13group_norm_v214gn_cuda_kernelI13__nv_bfloat16Li480ELi3ELi32ELi30ELi1024ELb0ELi4ELi960ELi960ELi4ELb1ELi1ELb0ELb0ENS_16CompileConditionILi900EEEEEvPT_PKS4_S7_S7_flPfS8_Pj --------------------------
	.section	.nv.shared._ZN13group_norm_v214gn_cuda_kernelI13__nv_bfloat16Li480ELi3ELi32ELi30ELi1024ELb0ELi4ELi960ELi960ELi4ELb1ELi1ELb0ELb0ENS_16CompileConditionILi900EEEEEvPT_PKS4_S7_S7_flPfS8_Pj,"aw",@nobits
	.sectionflags	@""
	.align	8
.nv.shared._ZN13group_norm_v214gn_cuda_kernelI13__nv_bfloat16Li480ELi3ELi32ELi30ELi1024ELb0ELi4ELi960ELi960ELi4ELb1ELi1ELb0ELb0ENS_16CompileConditionILi900EEEEEvPT_PKS4_S7_S7_flPfS8_Pj:
	.zero		12800


//--------------------- .nv.shared._ZN13group_norm_v214gn_cuda_kernelI13__nv_bfloat16Li480ELi1ELi32ELi30ELi1024ELb0ELi8ELi960ELi960ELi4ELb1ELi1ELb0ELb0ENS_16CompileConditionILi900EEEEEvPT_PKS4_S7_S7_flPfS8_Pj --------------------------
	.section	.nv.shared._ZN13group_norm_v214gn_cuda_kernelI13__nv_bfloat16Li480ELi1ELi32ELi30ELi1024ELb0ELi8ELi960ELi960ELi4ELb1ELi1ELb0ELb0ENS_16CompileConditionILi900EEEEEvPT_PKS4_S7_S7_flPfS8_Pj,"aw",@nobits
	.sectionflags	@""
	.align	8
.nv.shared._ZN13group_norm_v214gn_cuda_kernelI13__nv_bfloat16Li480ELi1ELi32ELi30ELi1024ELb0ELi8ELi960ELi960ELi4ELb1ELi1ELb0ELb0ENS_16CompileConditionILi900EEEEEvPT_PKS4_S7_S7_flPfS8_Pj:
	.zero		12800


//--------------------- .nv.shared._ZN13group_norm_v214gn_cuda_kernelI13__nv_bfloat16Li480ELi3ELi32ELi30ELi1024ELb0ELi8ELi960ELi960ELi4ELb1ELi2ELb0ELb0ENS_16CompileConditionILi900EEEEEvPT_PKS4_S7_S7_flPfS8_Pj --------------------------
	.section	.nv.shared._ZN13group_norm_v214gn_cuda_kernelI13__nv_bfloat16Li480ELi3ELi32ELi30ELi1024ELb0ELi8ELi960ELi960ELi4ELb1ELi2ELb0ELb0ENS_16CompileConditionILi900EEEEEvPT_PKS4_S7_S7_flPfS8_Pj,"aw",@nobits
	.sectionflags	@""
	.align	8
.nv.shared._ZN13group_norm_v214gn_cuda_kernelI13__nv_bfloat16Li480ELi3ELi32ELi30ELi1024ELb0ELi8ELi960ELi960ELi4ELb1ELi2ELb0ELb0ENS_16CompileConditionILi900EEEEEvPT_PKS4_S7_S7_flPfS8_Pj:
	.zero		12800


//--------------------- .nv.shared._ZN13group_norm_v214gn_cuda_kernelI13__nv_bfloat16Li480ELi1ELi32ELi30ELi1024ELb0ELi16ELi960ELi960ELi4ELb1ELi2ELb0ELb0ENS_16CompileConditionILi900EEEEEvPT_PKS4_S7_S7_flPfS8_Pj --------------------------
	.section	.nv.shared._ZN13group_norm_v214gn_cuda_kernelI13__nv_bfloat16Li480ELi1ELi32ELi30ELi1024ELb0ELi16ELi960ELi960ELi4ELb1ELi2ELb0ELb0ENS_16CompileConditionILi900EEEEEvPT_PKS4_S7_S7_flPfS8_Pj,"aw",@nobits
	.sectionflags	@""
	.align	8
.nv.shared._ZN13group_norm_v214gn_cuda_kernelI13__nv_bfloat16Li480ELi1ELi32ELi30ELi1024ELb0ELi16ELi960ELi960ELi4ELb1ELi2ELb0ELb0ENS_16CompileConditionILi900EEEEEvPT_PKS4_S7_S7_flPfS8_Pj:
	.zero		12800


//--------------------- .nv.shared._ZN13group_norm_v214gn_cuda_kernelI13__nv_bfloat16Li480ELi3ELi32ELi30ELi1024ELb0ELi16ELi960ELi960ELi4ELb1ELi5ELb0ELb0ENS_16CompileConditionILi900EEEEEvPT_PKS4_S7_S7_flPfS8_Pj --------------------------
	.section	.nv.shared._ZN13group_norm_v214gn_cuda_kernelI13__nv_bfloat16Li480ELi3ELi32ELi30ELi1024ELb0ELi16ELi960ELi960ELi4ELb1ELi5ELb0ELb0ENS_16CompileConditionILi900EEEEEvPT_PKS4_S7_S7_flPfS8_Pj,"aw",@nobits
	.sectionflags	@""
	.align	8
.nv.shared._ZN13group_norm_v214gn_cuda_kernelI13__nv_bfloat16Li480ELi3ELi32ELi30ELi1024ELb0ELi16ELi960ELi960ELi4ELb1ELi5ELb0ELb0ENS_16CompileConditionILi900EEEEEvPT_PKS4_S7_S7_flPfS8_Pj:
	.zero		12800


//--------------------- .nv.shared._ZN13group_norm_v214gn_cuda_kernelI13__nv_bfloat16Li480ELi1ELi32ELi30ELi1024ELb0ELi32ELi960ELi960ELi4ELb1ELi4ELb0ELb0ENS_16CompileConditionILi900EEEEEvPT_PKS4_S7_S7_flPfS8_Pj --------------------------
	.section	.nv.shared._ZN13group_norm_v214gn_cuda_kernelI13__nv_bfloat16Li480ELi1ELi32ELi30ELi1024ELb0ELi32ELi960ELi960ELi4ELb1ELi4ELb0ELb0ENS_16CompileConditionILi900EEEEEvPT_PKS4_S7_S7_flPfS8_Pj,"aw",@nobits
	.sectionflags	@""
	.align	8
.nv.shared._ZN13group_norm_v214gn_cuda_kernelI13__nv_bfloat16Li480ELi1ELi32ELi30ELi1024ELb0ELi32ELi960ELi960ELi4ELb1ELi4ELb0ELb0ENS_16CompileConditionILi900EEEEEvPT_PKS4_S7_S7_flPfS8_Pj:
	.zero		12800


//--------------------- .nv.shared._ZN13group_norm_v214gn_cuda_kernelI13__nv_bfloat16Li480ELi1ELi32ELi30ELi1024ELb0ELi64ELi960ELi960ELi4ELb1ELi9ELb0ELb0ENS_16CompileConditionILi900EEEEEvPT_PKS4_S7_S7_flPfS8_Pj --------------------------
	.section	.nv.shared._ZN13group_norm_v214gn_cuda_kernelI13__nv_bfloat16Li480ELi1ELi32ELi30ELi1024ELb0ELi64ELi960ELi960ELi4ELb1ELi9ELb0ELb0ENS_16CompileConditionILi900EEEEEvPT_PKS4_S7_S7_flPfS8_Pj,"aw",@nobits
	.sectionflags	@""
	.align	8
.nv.shared._ZN13group_norm_v214gn_cuda_kernelI13__nv_bfloat16Li480ELi1ELi32ELi30ELi1024ELb0ELi64ELi960ELi960ELi4ELb1ELi9ELb0ELb0ENS_16CompileConditionILi900EEEEEvPT_PKS4_S7_S7_flPfS8_Pj:
	.zero		12800


//--------------------- .nv.shared._ZN13group_norm_v214gn_cuda_kernelI13__nv_bfloat16Li480ELi2ELi32ELi30ELi1024ELb0ELi32ELi960ELi960ELi4ELb1ELi7ELb0ELb0ENS_16CompileConditionILi900EEEEEvPT_PKS4_S7_S7_flPfS8_Pj --------------------------
	.section	.nv.shared._ZN13group_norm_v214gn_cuda_kernelI13__nv_bfloat16Li480ELi2ELi32ELi30ELi1024ELb0ELi32ELi960ELi960ELi4ELb1ELi7ELb0ELb0ENS_16CompileConditionILi900EEEEEvPT_PKS4_S7_S7_flPfS8_Pj,"aw",@nobits
	.sectionflags	@""
	.align	8
.nv.shared._ZN13group_norm_v214gn_cuda_kernelI13__nv_bfloat16Li480ELi2ELi32ELi30ELi1024ELb0ELi32ELi960ELi960ELi4ELb1ELi7ELb0ELb0ENS_16CompileConditionILi900EEEEEvPT_PKS4_S7_S7_flPfS8_Pj:
	.zero		12800


//--------------------- .nv.shared._ZN13group_norm_v214gn_cuda_kernelI13__nv_bfloat16Li480ELi2ELi32ELi30ELi1024ELb0ELi32ELi960ELi960ELi4ELb1ELi9ELb0ELb0ENS_16CompileConditionILi900EEEEEvPT_PKS4_S7_S7_flPfS8_Pj --------------------------
	.section	.nv.shared._ZN13group_norm_v214gn_cuda_kernelI13__nv_bfloat16Li480ELi2ELi32ELi30ELi1024ELb0ELi32ELi960ELi960ELi4ELb1ELi9ELb0ELb0ENS_16CompileConditionILi900EEEEEvPT_PKS4_S7_S7_flPfS8_Pj,"aw",@nobits
	.sectionflags	@""
	.align	8
.nv.shared._ZN13group_norm_v214gn_cuda_kernelI13__nv_bfloat16Li480ELi2ELi32ELi30ELi1024ELb0ELi32ELi960ELi960ELi4ELb1ELi9ELb0ELb0ENS_16CompileConditionILi900EEEEEvPT_PKS4_S7_S7_flPfS8_Pj:
	.zero		12800


//--------------------- .nv.shared._ZN13group_norm_v214gn_cuda_kernelI13__nv_bfloat16Li480ELi3ELi16ELi60ELi1024ELb1ELi4ELi960ELi960ELi4ELb1ELi1ELb0ELb0ENS_16CompileConditionILi900EEEEEvPT_PKS4_S7_S7_flPfS8_Pj --------------------------
	.section	.nv.shared._ZN13group_norm_v214gn_cuda_kernelI13__nv_bfloat16Li480ELi3ELi16ELi60ELi1024ELb1ELi4ELi960ELi960ELi4ELb1ELi1ELb0ELb0ENS_16CompileConditionILi900EEEEEvPT_PKS4_S7_S7_flPfS8_Pj,"aw",@nobits
	.sectionflags	@""
	.align	8
.nv.shared._ZN13group_norm_v214gn_cuda_kernelI13__nv_bfloat16Li480ELi3ELi16ELi60ELi1024ELb1ELi4ELi960ELi960ELi4ELb1ELi1ELb0ELb0ENS_16CompileConditionILi900EEEEEvPT_PKS4_S7_S7_flPfS8_Pj:
	.zero		6912


//--------------------- .nv.shared._ZN13group_norm_v214gn_cuda_kernelI13__nv_bfloat16Li480ELi1ELi16ELi60ELi1024ELb1ELi8ELi960ELi960ELi4ELb1ELi1ELb0ELb0ENS_16CompileConditionILi900EEEEEvPT_PKS4_S7_S7_flPfS8_Pj --------------------------
	.section	.nv.shared._ZN13group_norm_v214gn_cuda_kernelI13__nv_bfloat16Li480ELi1ELi16ELi60ELi1024ELb1ELi8ELi960ELi960ELi4ELb1ELi1ELb0ELb0ENS_16CompileConditionILi900EEEEEvPT_PKS4_S7_S7_flPfS8_Pj,"aw",@nobits
	.sectionflags	@""
	.align	8
.nv.shared._ZN13group_norm_v214gn_cuda_kernelI13__nv_bfloat16Li480ELi1ELi16ELi60ELi1024ELb1ELi8ELi960ELi960ELi4ELb1ELi1ELb0ELb0ENS_16CompileConditionILi900EEEEEvPT_PKS4_S7_S7_flPfS8_Pj:
	.zero		6912


//--------------------- .nv.shared._ZN13group_norm_v214gn_cuda_kernelI13__nv_bfloat16Li480ELi3ELi16ELi60ELi1024ELb1ELi8ELi960ELi960ELi4ELb1ELi2ELb0ELb0ENS_16CompileConditionILi900EEEEEvPT_PKS4_S7_S7_flPfS8_Pj --------------------------
	.section	.nv.shared._ZN13group_norm_v214gn_cuda_kernelI13__nv_bfloat16Li480ELi3ELi16ELi60ELi1024ELb1ELi8ELi960ELi960ELi4ELb1ELi2ELb0ELb0ENS_16CompileConditionILi900EEEEEvPT_PKS4_S7_S7_flPfS8_Pj,"aw",@nobits
	.sectionflags	@""
	.align	8
.nv.shared._ZN13group_norm_v214gn_cuda_kernelI13__nv_bfloat16Li480ELi3ELi16ELi60ELi1024ELb1ELi8ELi960ELi960ELi4ELb1ELi2ELb0ELb0ENS_16CompileConditionILi900EEEEEvPT_PKS4_S7_S7_flPfS8_Pj:
	.zero		6912


//--------------------- .nv.shared._ZN13group_norm_v214gn_cuda_kernelI13__nv_bfloat16Li480ELi1ELi16ELi60ELi1024ELb1ELi16ELi960ELi960ELi4ELb1ELi2ELb0ELb0ENS_16CompileConditionILi900EEEEEvPT_PKS4_S7_S7_flPfS8_Pj --------------------------
	.section	.nv.shared._ZN13group_norm_v214gn_cuda_kernelI13__nv_bfloat16Li480ELi1ELi16ELi60ELi1024ELb1ELi16ELi960ELi960ELi4ELb1ELi2ELb0ELb0ENS_16CompileConditionILi900EEEEEvPT_PKS4_S7_S7_flPfS8_Pj,"aw",@nobits
	.sectionflags	@""
	.align	8
.nv.shared._ZN13group_norm_v214gn_cuda_kernelI13__nv_bfloat16Li480ELi1ELi16ELi60ELi1024ELb1ELi16ELi960ELi960ELi4ELb1ELi2ELb0ELb0ENS_16CompileConditionILi900EEEEEvPT_PKS4_S7_S7_flPfS8_Pj:
	.zero		6912


//--------------------- .nv.shared._ZN13group_norm_v214gn_cuda_kernelI13__nv_bfloat16Li480ELi3ELi16ELi60ELi1024ELb1ELi16ELi960ELi960ELi4ELb1ELi5ELb0ELb0ENS_16CompileConditionILi900EEEEEvPT_PKS4_S7_S7_flPfS8_Pj --------------------------
	.section	.nv.shared._ZN13group_norm_v214gn_cuda_kernelI13__nv_bfloat16Li480ELi3ELi16ELi60ELi1024ELb1ELi16ELi960ELi960ELi4ELb1ELi5ELb0ELb0ENS_16CompileConditionILi900EEEEEvPT_PKS4_S7_S7_flPfS8_Pj,"aw",@nobits
	.sectionflags	@""
	.align	8
.nv.shared._ZN13group_norm_v214gn_cuda_kernelI13__nv_bfloat16Li480ELi3ELi16ELi60ELi1024ELb1ELi16ELi960ELi960ELi4ELb1ELi5ELb0ELb0ENS_16CompileConditionILi900EEEEEvPT_PKS4_S7_S7_flPfS8_Pj:
	.zero		6912


//--------------------- .nv.shared._ZN13group_norm_v214gn_cuda_kernelI13__nv_bfloat16Li480ELi1ELi16ELi60ELi1024ELb1ELi32ELi960ELi960ELi4ELb1ELi4ELb0ELb0ENS_16CompileConditionILi900EEEEEvPT_PKS4_S7_S7_flPfS8_Pj --------------------------
	.section	.nv.shared._ZN13group_norm_v214gn_cuda_kernelI13__nv_bfloat16Li480ELi1ELi16ELi60ELi1024ELb1ELi32ELi960ELi960ELi4ELb1ELi4ELb0ELb0ENS_16CompileConditionILi900EEEEEvPT_PKS4_S7_S7_flPfS8_Pj,"aw",@nobits
	.sectionflags	@""
	.align	8
.nv.shared._ZN13group_norm_v214gn_cuda_kernelI13__nv_bfloat16Li480ELi1ELi16ELi60ELi1024ELb1ELi32ELi960ELi960ELi4ELb1ELi4ELb0ELb0ENS_16CompileConditionILi900EEEEEvPT_PKS4_S7_S7_flPfS8_Pj:
	.zero		6912


//--------------------- .nv.shared._ZN13group_norm_v214gn_cuda_kernelI13__nv_bfloat16Li480ELi1ELi16ELi60ELi1024ELb1ELi64ELi960ELi960ELi4ELb1ELi9ELb0ELb0ENS_16CompileConditionILi900EEEEEvPT_PKS4_S7_S7_flPfS8_Pj --------------------------
	.section	.nv.shared._ZN13group_norm_v214gn_cuda_kernelI13__nv_bfloat16Li480ELi1ELi16ELi60ELi1024ELb1ELi64ELi960ELi960ELi4ELb1ELi9ELb0ELb0ENS_16CompileConditionILi900EEEEEvPT_PKS4_S7_S7_flPfS8_Pj,"aw",@nobits
	.sectionflags	@""
	.align	8
.nv.shared._ZN13group_norm_v214gn_cuda_kernelI13__nv_bfloat16Li480ELi1ELi16ELi60ELi1024ELb1ELi64ELi960ELi960ELi4ELb1ELi9ELb0ELb0ENS_16CompileConditionILi900EEEEEvPT_PKS4_S7_S7_flPfS8_Pj:
	.zero		6912


//--------------------- .nv.shared._ZN13group_norm_v214gn_cuda_kernelI13__nv_bfloat16Li480ELi2ELi16ELi60ELi1024ELb1ELi32ELi960ELi960ELi4ELb1ELi7ELb0ELb0ENS_16CompileConditionILi900EEEEEvPT_PKS4_S7_S7_flPfS8_Pj --------------------------
	.section	.nv.shared._ZN13group_norm_v214gn_cuda_kernelI13__nv_bfloat16Li480ELi2ELi16ELi60ELi1024ELb1ELi32ELi960ELi960ELi4ELb1ELi7ELb0ELb0ENS_16CompileConditionILi900EEEEEvPT_PKS4_S7_S7_flPfS8_Pj,"aw",@nobits
	.sectionflags	@""
	.align	8
.nv.shared._ZN13group_norm_v214gn_cuda_kernelI13__nv_bfloat16Li480ELi2ELi16ELi60ELi1024ELb1ELi32ELi960ELi960ELi4ELb1ELi7ELb0ELb0ENS_16CompileConditionILi900EEEEEvPT_PKS4_S7_S7_flPfS8_Pj:
	.zero		6912


//--------------------- .nv.shared._ZN13group_norm_v214gn_cuda_kernelI13__nv_bfloat16Li480ELi2ELi16ELi60ELi1024ELb1ELi32ELi960ELi960ELi4ELb1ELi9ELb0ELb0ENS_16CompileConditionILi900EEEEEvPT_PKS4_S7_S7_flPfS8_Pj --------------------------
	.section	.nv.shared._ZN13group_norm_v214gn_cuda_kernelI13__nv_bfloat16Li480ELi2ELi16ELi60ELi1024ELb1ELi32ELi960ELi960ELi4ELb1ELi9ELb0ELb0ENS_16CompileConditionILi900EEEEEvPT_PKS4_S7_S7_flPfS8_Pj,"aw",@nobits
	.sectionflags	@""
	.align	8
.nv.shared._ZN13group_norm_v214gn_cuda_kernelI13__nv_bfloat16Li480ELi2ELi16ELi60ELi1024ELb1ELi32ELi960ELi960ELi4ELb1ELi9ELb0ELb0ENS_16CompileConditionILi900EEEEEvPT_PKS4_S7_S7_flPfS8_Pj:
	.zero		6912


//--------------------- .nv.shared._ZN13group_norm_v218gn_bwd_cuda_kernelI6__halfLi480ELi3ELi32ELi30ELi1024ELb0ELb1ELi4ELi960ELi960ELi4ELb1ELi1ELb0ELb0ELNS_15WgradSyncMethodE3ENS_16CompileConditionILi900EEEEEvPT_S6_S6_PKS5_S8_S8_S8_PKfflPfPj --------------------------
	.section	.nv.shared._ZN13group_norm_v218gn_bwd_cuda_kernelI6__halfLi480ELi3ELi32ELi30ELi1024ELb0ELb1ELi4ELi960ELi960ELi4ELb1ELi1ELb0ELb0ELNS_15WgradSyncMethodE3ENS_16CompileConditionILi900EEEEEvPT_S6_S6_PKS5_S8_S8_S8_PKfflPfPj,"aw",@nobits
	.sectionflags	@""
	.align	8
.nv.shared._ZN13group_norm_v218gn_bwd_cuda_kernelI6__halfLi480ELi3ELi32ELi30ELi1024ELb0ELb1ELi4ELi960ELi960ELi4ELb1ELi1ELb0ELb0ELNS_15WgradSyncMethodE3ENS_16CompileConditionILi900EEEEEvPT_S6_S6_PKS5_S8_S8_S8_PKfflPfPj:
	.zero		28160


//--------------------- .nv.shared._ZN13group_norm_v218gn_bwd_cuda_kernelI6__halfLi480ELi1ELi32ELi30ELi1024ELb0ELb1ELi8ELi960ELi960ELi4ELb1ELi1ELb0ELb0ELNS_15WgradSyncMethodE3ENS_16CompileConditionILi900EEEEEvPT_S6_S6_PKS5_S8_S8_S8_PKfflPfPj --------------------------
	.section	.nv.shared._ZN13group_norm_v218gn_bwd_cuda_kernelI6__halfLi480ELi1ELi32ELi30ELi1024ELb0ELb1ELi8ELi960ELi960ELi4ELb1ELi1ELb0ELb0ELNS_15WgradSyncMethodE3ENS_16CompileConditionILi900EEEEEvPT_S6_S6_PKS5_S8_S8_S8_PKfflPfPj,"aw",@nobits
	.sectionflags	@""
	.align	8
.nv.shared._ZN13group_norm_v218gn_bwd_cuda_kernelI6__halfLi480ELi1ELi32ELi30ELi1024ELb0ELb1ELi8ELi960ELi960ELi4ELb1ELi1ELb0ELb0ELNS_15WgradSyncMethodE3ENS_16CompileConditionILi900EEEEEvPT_S6_S6_PKS5_S8_S8_S8_PKfflPfPj:
	.zero		28160


//--------------------- .nv.shared._ZN13group_norm_v218gn_bwd_cuda_kernelI6__halfLi480ELi3ELi32ELi30ELi1024ELb0ELb1ELi8ELi960ELi960ELi4ELb1ELi2ELb0ELb0ELNS_15WgradSyncMethodE3ENS_16CompileConditionILi900EEEEEvPT_S6_S6_PKS5_S8_S8_S8_PKfflPfPj --------------------------
	.section	.nv.shared._ZN13group_norm_v218gn_bwd_cuda_kernelI6__halfLi480ELi3ELi32ELi30ELi1024ELb0ELb1ELi8ELi960ELi960ELi4ELb1ELi2ELb0ELb0ELNS_15WgradSyncMethodE3ENS_16CompileConditionILi900EEEEEvPT_S6_S6_PKS5_S8_S8_S8_PKfflPfPj,"aw",@nobits
	.sectionflags	@""
	.align	8
.nv.shared._ZN13group_norm_v218gn_bwd_cuda_kernelI6__halfLi480ELi3ELi32ELi30ELi1024ELb0ELb1ELi8ELi960ELi960ELi4ELb1ELi2ELb0ELb0ELNS_15WgradSyncMethodE3ENS_16CompileConditionILi900EEEEEvPT_S6_S6_PKS5_S8_S8_S8_PKfflPfPj:
	.zero		28160


//--------------------- .nv.shared._ZN13group_norm_v218gn_bwd_cuda_kernelI6__halfLi480ELi1ELi32ELi30ELi1024ELb0ELb1ELi16ELi960ELi960ELi4ELb1ELi2ELb0ELb0ELNS_15WgradSyncMethodE3ENS_16CompileConditionILi900EEEEEvPT_S6_S6_PKS5_S8_S8_S8_PKfflPfPj --------------------------
	.section	.nv.shared._ZN13group_norm_v218gn_bwd_cuda_kernelI6__halfLi480ELi1ELi32ELi30ELi1024ELb0ELb1ELi16ELi960ELi960ELi4ELb1ELi2ELb0ELb0ELNS_15WgradSyncMethodE3ENS_16CompileConditionILi900EEEEEvPT_S6_S6_PKS5_S8_S8_S8_PKfflPfPj,"aw",@nobits
	.sectionflags	@""
	.align	8
.nv.shared._ZN13group_norm_v218gn_bwd_cuda_kernelI6__halfLi480ELi1ELi32ELi30ELi1024ELb0ELb1ELi16ELi960ELi960ELi4ELb1ELi2ELb0ELb0ELNS_15WgradSyncMethodE3ENS_16CompileConditionILi900EEEEEvPT_S6_S6_PKS5_S8_S8_S8_PKfflPfPj:
	.zero		28160


//--------------------- .nv.shared._ZN13group_norm_v218gn_bwd_cuda_kernelI6__halfLi480ELi1ELi32ELi30ELi1024ELb0ELb1ELi32ELi960ELi960ELi4ELb1ELi4ELb0ELb0ELNS_15WgradSyncMethodE3ENS_16CompileConditionILi900EEEEEvPT_S6_S6_PKS5_S8_S8_S8_PKfflPfPj --------------------------
	.section	.nv.shared._ZN13group_norm_v218gn_bwd_cuda_kernelI6__halfLi480ELi1ELi32ELi30ELi1024ELb0ELb1ELi32ELi960ELi960ELi4ELb1ELi4ELb0ELb0ELNS_15WgradSyncMethodE3ENS_16CompileConditionILi900EEEEEvPT_S6_S6_PKS5_S8_S8_S8_PKfflPfPj,"aw",@nobits
	.sectionflags	@""
	.align	8
.nv.shared._ZN13group_norm_v218gn_bwd_cuda_kernelI6__halfLi480ELi1ELi32ELi30ELi1024ELb0ELb1ELi32ELi960ELi960ELi4ELb1ELi4ELb0ELb0ELNS_15WgradSyncMethodE3ENS_16CompileConditionILi900EEEEEvPT_S6_S6_PKS5_S8_S8_S8_PKfflPfPj:
	.zero		28160


//--------------------- .nv.shared._ZN13group_norm_v218gn_bwd_cuda_kernelI6__halfLi480ELi2ELi32ELi30ELi1024ELb0ELb1ELi16ELi960ELi960ELi4ELb1ELi3ELb0ELb0ELNS_15WgradSyncMethodE3ENS_16CompileConditionILi900EEEEEvPT_S6_S6_PKS5_S8_S8_S8_PKfflPfPj --------------------------
	.section	.nv.shared._ZN13group_norm_v218gn_bwd_cuda_kernelI6__halfLi480ELi2ELi32ELi30ELi1024ELb0ELb1ELi16ELi960ELi960ELi4ELb1ELi3ELb0ELb0ELNS_15WgradSyncMethodE3ENS_16CompileConditionILi900EEEEEvPT_S6_S6_PKS5_S8_S8_S8_PKfflPfPj,"aw",@nobits
	.sectionflags	@""
	.align	8
.nv.shared._ZN13group_norm_v218gn_bwd_cuda_kernelI6__halfLi480ELi2ELi32ELi30ELi1024ELb0ELb1ELi16ELi960ELi960ELi4ELb1ELi3ELb0ELb0ELNS_15WgradSyncMethodE3ENS_16CompileConditionILi900EEEEEvPT_S6_S6_PKS5_S8_S8_S8_PKfflPfPj:
	.zero		28160


//--------------------- .nv.shared._ZN13group_norm_v218gn_bwd_cuda_kernelI6__halfLi480ELi2ELi32ELi30ELi1024ELb0ELb1ELi16ELi960ELi960ELi4ELb1ELi4ELb0ELb0ELNS_15WgradSyncMethodE3ENS_16CompileConditionILi900EEEEEvPT_S6_S6_PKS5_S8_S8_S8_PKfflPfPj --------------------------
	.section	.nv.shared._ZN13group_norm_v218gn_bwd_cuda_kernelI6__halfLi480ELi2ELi32ELi30ELi1024ELb0ELb1ELi16ELi960ELi960ELi4ELb1ELi4ELb0ELb0ELNS_15WgradSyncMethodE3ENS_16CompileConditionILi900EEEEEvPT_S6_S6_PKS5_S8_S8_S8_PKfflPfPj,"aw",@nobits
	.sectionflags	@""
	.align	8
.nv.shared._ZN13group_norm_v218gn_bwd_cuda_kernelI6__halfLi480ELi2ELi32ELi30ELi1024ELb0ELb1ELi16ELi960ELi960ELi4ELb1ELi4ELb0ELb0ELNS_15WgradSyncMethodE3ENS_16CompileConditionILi900EEEEEvPT_S6_S6_PKS5_S8_S8_S8_PKfflPfPj:
	.zero		28160


//--------------------- .nv.shared._ZN13group_norm_v218gn_bwd_cuda_kernelI6__halfLi480ELi3ELi16ELi60ELi1024ELb1ELb1ELi4ELi960ELi960ELi4ELb1ELi1ELb0ELb0ELNS_15WgradSyncMethodE3ENS_16CompileConditionILi900EEEEEvPT_S6_S6_PKS5_S8_S8_S8_PKfflPfPj --------------------------
	.section	.nv.shared._ZN13group_norm_v218gn_bwd_cuda_kernelI6__halfLi480ELi3ELi16ELi60ELi1024ELb1ELb1ELi4ELi960ELi960ELi4ELb1ELi1ELb0ELb0ELNS_15WgradSyncMethodE3ENS_16CompileConditionILi900EEEEEvPT_S6_S6_PKS5_S8_S8_S8_PKfflPfPj,"aw",@nobits
	.sectionflags	@""
	.align	8
.nv.shared._ZN13group_norm_v218gn_bwd_cuda_kernelI6__halfLi480ELi3ELi16ELi60ELi1024ELb1ELb1ELi4ELi960ELi960ELi4ELb1ELi1ELb0ELb0ELNS_15WgradSyncMethodE3ENS_16CompileConditionILi900EEEEEvPT_S6_S6_PKS5_S8_S8_S8_PKfflPfPj:
	.zero		22272


//--------------------- .nv.shared._ZN13group_norm_v218gn_bwd_cuda_kernelI6__halfLi480ELi1ELi16ELi60ELi1024ELb1ELb1ELi8ELi960ELi960ELi4ELb1ELi1ELb0ELb0ELNS_15WgradSyncMethodE3ENS_16CompileConditionILi900EEEEEvPT_S6_S6_PKS5_S8_S8_S8_PKfflPfPj --------------------------
	.section	.nv.shared._ZN13group_norm_v218gn_bwd_cuda_kernelI6__halfLi480ELi1ELi16ELi60ELi1024ELb1ELb1ELi8ELi960ELi960ELi4ELb1ELi1ELb0ELb0ELNS_15WgradSyncMethodE3ENS_16CompileConditionILi900EEEEEvPT_S6_S6_PKS5_S8_S8_S8_PKfflPfPj,"aw",@nobits
	.sectionflags	@""
	.align	8
.nv.shared._ZN13group_norm_v218gn_bwd_cuda_kernelI6__halfLi480ELi1ELi16ELi60ELi1024ELb1ELb1ELi8ELi960ELi960ELi4ELb1ELi1ELb0ELb0ELNS_15WgradSyncMethodE3ENS_16CompileConditionILi900EEEEEvPT_S6_S6_PKS5_S8_S8_S8_PKfflPfPj:
	.zero		22272


//--------------------- .nv.shared._ZN13group_norm_v218gn_bwd_cuda_kernelI6__halfLi480ELi3ELi16ELi60ELi1024ELb1ELb1ELi8ELi960ELi960ELi4ELb1ELi2ELb0ELb0ELNS_15WgradSyncMethodE3ENS_16CompileConditionILi900EEEEEvPT_S6_S6_PKS5_S8_S8_S8_PKfflPfPj --------------------------
	.section	.nv.shared._ZN13group_norm_v218gn_bwd_cuda_kernelI6__halfLi480ELi3ELi16ELi60ELi1024ELb1ELb1ELi8ELi960ELi960ELi4ELb1ELi2ELb0ELb0ELNS_15WgradSyncMethodE3ENS_16CompileConditionILi900EEEEEvPT_S6_S6_PKS5_S8_S8_S8_PKfflPfPj,"aw",@nobits
	.sectionflags	@""
	.align	8
.nv.shared._ZN13group_norm_v218gn_bwd_cuda_kernelI6__halfLi480ELi3ELi16ELi60ELi1024ELb1ELb1ELi8ELi960ELi960ELi4ELb1ELi2ELb0ELb0ELNS_15WgradSyncMethodE3ENS_16CompileConditionILi900EEEEEvPT_S6_S6_PKS5_S8_S8_S8_PKfflPfPj:
	.zero		22272


//--------------------- .nv.shared._ZN13group_norm_v218gn_bwd_cuda_kernelI6__halfLi480ELi1ELi16ELi60ELi1024ELb1ELb1ELi16ELi960ELi960ELi4ELb1ELi2ELb0ELb0ELNS_15WgradSyncMethodE3ENS_16CompileConditionILi900EEEEEvPT_S6_S6_PKS5_S8_S8_S8_PKfflPfPj --------------------------
	.section	.nv.shared._ZN13group_norm_v218gn_bwd_cuda_kernelI6__halfLi480ELi1ELi16ELi60ELi1024ELb1ELb1ELi16ELi960ELi960ELi4ELb1ELi2ELb0ELb0ELNS_15WgradSyncMethodE3ENS_16CompileConditionILi900EEEEEvPT_S6_S6_PKS5_S8_S8_S8_PKfflPfPj,"aw",@nobits
	.sectionflags	@""
	.align	8
.nv.shared._ZN13group_norm_v218gn_bwd_cuda_kernelI6__halfLi480ELi1ELi16ELi60ELi1024ELb1ELb1ELi16ELi960ELi960ELi4ELb1ELi2ELb0ELb0ELNS_15WgradSyncMethodE3ENS_16CompileConditionILi900EEEEEvPT_S6_S6_PKS5_S8_S8_S8_PKfflPfPj:
	.zero		22272


//--------------------- .nv.shared._ZN13group_norm_v218gn_bwd_cuda_kernelI6__halfLi480ELi1ELi16ELi60ELi1024ELb1ELb1ELi32ELi960ELi960ELi4ELb1ELi4ELb0ELb0ELNS_15WgradSyncMethodE3ENS_16CompileConditionILi900EEEEEvPT_S6_S6_PKS5_S8_S8_S8_PKfflPfPj --------------------------
	.section	.nv.shared._ZN13group_norm_v218gn_bwd_cuda_kernelI6__halfLi480ELi1ELi16ELi60ELi1024ELb1ELb1ELi32ELi960ELi960ELi4ELb1ELi4ELb0ELb0ELNS_15WgradSyncMethodE3ENS_16CompileConditionILi900EEEEEvPT_S6_S6_PKS5_S8_S8_S8_PKfflPfPj,"aw",@nobits
	.sectionflags	@""
	.align	8
.nv.shared._ZN13group_norm_v218gn_bwd_cuda_kernelI6__halfLi480ELi1ELi16ELi60ELi1024ELb1ELb1ELi32ELi960ELi960ELi4ELb1ELi4ELb0ELb0ELNS_15WgradSyncMethodE3ENS_16CompileConditionILi900EEEEEvPT_S6_S6_PKS5_S8_S8_S8_PKfflPfPj:
	.zero		22272


//--------------------- .nv.shared._ZN13group_norm_v218gn_bwd_cuda_kernelI6__halfLi480ELi2ELi16ELi60ELi1024ELb1ELb1ELi16ELi960ELi960ELi4ELb1ELi3ELb0ELb0ELNS_15WgradSyncMethodE3ENS_16CompileConditionILi900EEEEEvPT_S6_S6_PKS5_S8_S8_S8_PKfflPfPj --------------------------
	.section	.nv.shared._ZN13group_norm_v218gn_bwd_cuda_kernelI6__halfLi480ELi2ELi16ELi60ELi1024ELb1ELb1ELi16ELi960ELi960ELi4ELb1ELi3ELb0ELb0ELNS_15WgradSyncMethodE3ENS_16CompileConditionILi900EEEEEvPT_S6_S6_PKS5_S8_S8_S8_PKfflPfPj,"aw",@nobits
	.sectionflags	@""
	.align	8
.nv.shared._ZN13group_norm_v218gn_bwd_cuda_kernelI6__halfLi480ELi2ELi16ELi60ELi1024ELb1ELb1ELi16ELi960ELi960ELi4ELb1ELi3ELb0ELb0ELNS_15WgradSyncMethodE3ENS_16CompileConditionILi900EEEEEvPT_S6_S6_PKS5_S8_S8_S8_PKfflPfPj:
	.zero		22272


//--------------------- .nv.shared._ZN13group_norm_v218gn_bwd_cuda_kernelI6__halfLi480ELi2ELi16ELi60ELi1024ELb1ELb1ELi16ELi960ELi960ELi4ELb1ELi4ELb0ELb0ELNS_15WgradSyncMethodE3ENS_16CompileConditionILi900EEEEEvPT_S6_S6_PKS5_S8_S8_S8_PKfflPfPj --------------------------
	.section	.nv.shared._ZN13group_norm_v218gn_bwd_cuda_kernelI6__halfLi480ELi2ELi16ELi60ELi1024ELb1ELb1ELi16ELi960ELi960ELi4ELb1ELi4ELb0ELb0ELNS_15WgradSyncMethodE3ENS_16CompileConditionILi900EEEEEvPT_S6_S6_PKS5_S8_S8_S8_PKfflPfPj,"aw",@nobits
	.sectionflags	@""
	.align	8
.nv.shared._ZN13group_norm_v218gn_bwd_cuda_kernelI6__halfLi480ELi2ELi16ELi60ELi1024ELb1ELb1ELi16ELi960ELi960ELi4ELb1ELi4ELb0ELb0ELNS_15WgradSyncMethodE3ENS_16CompileConditionILi900EEEEEvPT_S6_S6_PKS5_S8_S8_S8_PKfflPfPj:
	.zero		22272


//--------------------- .nv.shared._ZN13group_norm_v214gn_cuda_kernelI6__halfLi480ELi3ELi32ELi30ELi1024ELb0ELi4ELi960ELi960ELi4ELb1ELi1ELb0ELb0ENS_16CompileConditionILi900EEEEEvPT_PKS4_S7_S7_flPfS8_Pj --------------------------
	.section	.nv.shared._ZN13group_norm_v214gn_cuda_kernelI6__halfLi480ELi3ELi32ELi30ELi1024ELb0ELi4ELi960ELi960ELi4ELb1ELi1ELb0ELb0ENS_16CompileConditionILi900EEEEEvPT_PKS4_S7_S7_flPfS8_Pj,"aw",@nobits
	.sectionflags	@""
	.align	8
.nv.shared._ZN13group_norm_v214gn_cuda_kernelI6__halfLi480ELi3ELi32ELi30ELi1024ELb0ELi4ELi960ELi960ELi4ELb1ELi1ELb0ELb0ENS_16CompileConditionILi900EEEEEvPT_PKS4_S7_S7_flPfS8_Pj:
	.zero		12800


//--------------------- .nv.shared._ZN13group_norm_v214gn_cuda_kernelI6__halfLi480ELi1ELi32ELi30ELi1024ELb0ELi8ELi960ELi960ELi4ELb1ELi1ELb0ELb0ENS_16CompileConditionILi900EEEEEvPT_PKS4_S7_S7_flPfS8_Pj --------------------------
	.section	.nv.shared._ZN13group_norm_v214gn_cuda_kernelI6__halfLi480ELi1ELi32ELi30ELi1024ELb0ELi8ELi960ELi960ELi4ELb1ELi1ELb0ELb0ENS_16CompileConditionILi900EEEEEvPT_PKS4_S7_S7_flPfS8_Pj,"aw",@nobits
	.sectionflags	@""
	.align	8
.nv.shared._ZN13group_norm_v214gn_cuda_kernelI6__halfLi480ELi1ELi32ELi30ELi1024ELb0ELi8ELi960ELi960ELi4ELb1ELi1ELb0ELb0ENS_16CompileConditionILi900EEEEEvPT_PKS4_S7_S7_flPfS8_Pj:
	.zero		12800


//--------------------- .nv.shared._ZN13group_norm_v214gn_cuda_kernelI6__halfLi480ELi3ELi32ELi30ELi1024ELb0ELi8ELi960ELi960ELi4ELb1ELi2ELb0ELb0ENS_16CompileConditionILi900EEEEEvPT_PKS4_S7_S7_flPfS8_Pj --------------------------
	.section	.nv.shared._ZN13group_norm_v214gn_cuda_kernelI6__halfLi480ELi3ELi32ELi30ELi1024ELb0ELi8ELi960ELi960ELi4ELb1ELi2ELb0ELb0ENS_16CompileConditionILi900EEEEEvPT_PKS4_S7_S7_flPfS8_Pj,"aw",@nobits
	.sectionflags	@""
	.align	8
.nv.shared._ZN13group_norm_v214gn_cuda_kernelI6__halfLi480ELi3ELi32ELi30ELi1024ELb0ELi8ELi960ELi960ELi4ELb1ELi2ELb0ELb0ENS_16CompileConditionILi900EEEEEvPT_PKS4_S7_S7_flPfS8_Pj:
	.zero		12800


//--------------------- .nv.shared._ZN13group_norm_v214gn_cuda_kernelI6__halfLi480ELi1ELi32ELi30ELi1024ELb0ELi16ELi960ELi960ELi4ELb1ELi2ELb0ELb0ENS_16CompileConditionILi900EEEEEvPT_PKS4_S7_S7_flPfS8_Pj --------------------------
	.section	.nv.shared._ZN13group_norm_v214gn_cuda_kernelI6__halfLi480ELi1ELi32ELi30ELi1024ELb0ELi16ELi960ELi960ELi4ELb1ELi2ELb0ELb0ENS_16CompileConditionILi900EEEEEvPT_PKS4_S7_S7_flPfS8_Pj,"aw",@nobits
	.sectionflags	@""
	.align	8
.nv.shared._ZN13group_norm_v214gn_cuda_kernelI6__halfLi480ELi1ELi32ELi30ELi1024ELb0ELi16ELi960ELi960ELi4ELb1ELi2ELb0ELb0ENS_16CompileConditionILi900EEEEEvPT_PKS4_S7_S7_flPfS8_Pj:
	.zero		12800


//--------------------- .nv.shared._ZN13group_norm_v214gn_cuda_kernelI6__halfLi480ELi3ELi32ELi30ELi1024ELb0ELi16ELi960ELi960ELi4ELb1ELi5ELb0ELb0ENS_16CompileConditionILi900EEEEEvPT_PKS4_S7_S7_flPfS8_Pj --------------------------
	.section	.nv.shared._ZN13group_norm_v214gn_cuda_kernelI6__halfLi480ELi3ELi32ELi30ELi1024ELb0ELi16ELi960ELi960ELi4ELb1ELi5ELb0ELb0ENS_16CompileConditionILi900EEEEEvPT_PKS4_S7_S7_flPfS8_Pj,"aw",@nobits
	.sectionflags	@""
	.align	8
.nv.shared._ZN13group_norm_v214gn_cuda_kernelI6__halfLi480ELi3ELi32ELi30ELi1024ELb0ELi16ELi960ELi960ELi4ELb1ELi5ELb0ELb0ENS_16CompileConditionILi900EEEEEvPT_PKS4_S7_S7_flPfS8_Pj:
	.zero		12800


//--------------------- .nv.shared._ZN13group_norm_v214gn_cuda_kernelI6__halfLi480ELi1ELi32ELi30ELi1024ELb0ELi32ELi960ELi960ELi4ELb1ELi4ELb0ELb0ENS_16CompileConditionILi900EEEEEvPT_PKS4_S7_S7_flPfS8_Pj --------------------------
	.section	.nv.shared._ZN13group_norm_v214gn_cuda_kernelI6__halfLi480ELi1ELi32ELi30ELi1024ELb0ELi32ELi960ELi960ELi4ELb1ELi4ELb0ELb0ENS_16CompileConditionILi900EEEEEvPT_PKS4_S7_S7_flPfS8_Pj,"aw",@nobits
	.sectionflags	@""
	.align	8
.nv.shared._ZN13group_norm_v214gn_cuda_kernelI6__halfLi480ELi1ELi32ELi30ELi1024ELb0ELi32ELi960ELi960ELi4ELb1ELi4ELb0ELb0ENS_16CompileConditionILi900EEEEEvPT_PKS4_S7_S7_flPfS8_Pj:
	.zero		12800


//--------------------- .nv.shared._ZN13group_norm_v214gn_cuda_kernelI6__halfLi480ELi1ELi32ELi30ELi1024ELb0ELi64ELi960ELi960ELi4ELb1ELi9ELb0ELb0ENS_16CompileConditionILi900EEEEEvPT_PKS4_S7_S7_flPfS8_Pj --------------------------
	.section	.nv.shared._ZN13group_norm_v214gn_cuda_kernelI6__halfLi480ELi1ELi32ELi30ELi1024ELb0ELi64ELi960ELi960ELi4ELb1ELi9ELb0ELb0ENS_16CompileConditionILi900EEEEEvPT_PKS4_S7_S7_flPfS8_Pj,"aw",@nobits
	.sectionflags	@""
	.align	8
.nv.shared._ZN13group_norm_v214gn_cuda_kernelI6__halfLi480ELi1ELi32ELi30ELi1024ELb0ELi64ELi960ELi960ELi4ELb1ELi9ELb0ELb0ENS_16CompileConditionILi900EEEEEvPT_PKS4_S7_S7_flPfS8_Pj:
	.zero		12800


//--------------------- .nv.shared._ZN13group_norm_v214gn_cuda_kernelI6__halfLi480ELi2ELi32ELi30ELi1024ELb0ELi32ELi960ELi960ELi4ELb1ELi7ELb0ELb0ENS_16CompileConditionILi900EEEEEvPT_PKS4_S7_S7_flPfS8_Pj --------------------------
	.section	.nv.shared._ZN13group_norm_v214gn_cuda_kernelI6__halfLi480ELi2ELi32ELi30ELi1024ELb0ELi32ELi960ELi960ELi4ELb1ELi7ELb0ELb0ENS_16CompileConditionILi900EEEEEvPT_PKS4_S7_S7_flPfS8_Pj,"aw",@nobits
	.sectionflags	@""
	.align	8
.nv.shared._ZN13group_norm_v214gn_cuda_kernelI6__halfLi480ELi2ELi32ELi30ELi1024ELb0ELi32ELi960ELi960ELi4ELb1ELi7ELb0ELb0ENS_16CompileConditionILi900EEEEEvPT_PKS4_S7_S7_flPfS8_Pj:
	.zero		12800


//--------------------- .nv.shared._ZN13group_norm_v214gn_cuda_kernelI6__halfLi480ELi2ELi32ELi30ELi1024ELb0ELi32ELi960ELi960ELi4ELb1ELi9ELb0ELb0ENS_16CompileConditionILi900EEEEEvPT_PKS4_S7_S7_flPfS8_Pj --------------------------
	.section	.nv.shared._ZN13group_norm_v214gn_cuda_kernelI6__halfLi480ELi2ELi32ELi30ELi1024ELb0ELi32ELi960ELi960ELi4ELb1ELi9ELb0ELb0ENS_16CompileConditionILi900EEEEEvPT_PKS4_S7_S7_flPfS8_Pj,"aw",@nobits
	.sectionflags	@""
	.align	8
.nv.shared._ZN13group_norm_v214gn_cuda_kernelI6__halfLi480ELi2ELi32ELi30ELi1024ELb0ELi32ELi960ELi960ELi4ELb1ELi9ELb0ELb0ENS_16CompileConditionILi900EEEEEvPT_PKS4_S7_S7_flPfS8_Pj:
	.zero		12800


//--------------------- .nv.shared._ZN13group_norm_v214gn_cuda_kernelI6__halfLi480ELi3ELi16ELi60ELi1024ELb1ELi4ELi960ELi960ELi4ELb1ELi1ELb0ELb0ENS_16CompileConditionILi900EEEEEvPT_PKS4_S7_S7_flPfS8_Pj --------------------------
	.section	.nv.shared._ZN13group_norm_v214gn_cuda_kernelI6__halfLi480ELi3ELi16ELi60ELi1024ELb1ELi4ELi960ELi960ELi4ELb1ELi1ELb0ELb0ENS_16CompileConditionILi900EEEEEvPT_PKS4_S7_S7_flPfS8_Pj,"aw",@nobits
	.sectionflags	@""
	.align	8
.nv.shared._ZN13group_norm_v214gn_cuda_kernelI6__halfLi480ELi3ELi16ELi60ELi1024ELb1ELi4ELi960ELi960ELi4ELb1ELi1ELb0ELb0ENS_16CompileConditionILi900EEEEEvPT_PKS4_S7_S7_flPfS8_Pj:
	.zero		6912


//--------------------- .nv.shared._ZN13group_norm_v214gn_cuda_kernelI6__halfLi480ELi1ELi16ELi60ELi1024ELb1ELi8ELi960ELi960ELi4ELb1ELi1ELb0ELb0ENS_16CompileConditionILi900EEEEEvPT_PKS4_S7_S7_flPfS8_Pj --------------------------
	.section	.nv.shared._ZN13group_norm_v214gn_cuda_kernelI6__halfLi480ELi1ELi16ELi60ELi1024ELb1ELi8ELi960ELi960ELi4ELb1ELi1ELb0ELb0ENS_16CompileConditionILi900EEEEEvPT_PKS4_S7_S7_flPfS8_Pj,"aw",@nobits
	.sectionflags	@""
	.align	8
.nv.shared._ZN13group_norm_v214gn_cuda_kernelI6__halfLi480ELi1ELi16ELi60ELi1024ELb1ELi8ELi960ELi960ELi4ELb1ELi1ELb0ELb0ENS_16CompileConditionILi900EEEEEvPT_PKS4_S7_S7_flPfS8_Pj:
	.zero		6912


//--------------------- .nv.shared._ZN13group_norm_v214gn_cuda_kernelI6__halfLi480ELi3ELi16ELi60ELi1024ELb1ELi8ELi960ELi960ELi4ELb1ELi2ELb0ELb0ENS_16CompileConditionILi900EEEEEvPT_PKS4_S7_S7_flPfS8_Pj --------------------------
	.section	.nv.shared._ZN13group_norm_v214gn_cuda_kernelI6__halfLi480ELi3ELi16ELi60ELi1024ELb1ELi8ELi960ELi960ELi4ELb1ELi2ELb0ELb0ENS_16CompileConditionILi900EEEEEvPT_PKS4_S7_S7_flPfS8_Pj,"aw",@nobits
	.sectionflags	@""
	.align	8
.nv.shared._ZN13group_norm_v214gn_cuda_kernelI6__halfLi480ELi3ELi16ELi60ELi1024ELb1ELi8ELi960ELi960ELi4ELb1ELi2ELb0ELb0ENS_16CompileConditionILi900EEEEEvPT_PKS4_S7_S7_flPfS8_Pj:
	.zero		6912


//--------------------- .nv.shared._ZN13group_norm_v214gn_cuda_kernelI6__halfLi480ELi1ELi16ELi60ELi1024ELb1ELi16ELi960ELi960ELi4ELb1ELi2ELb0ELb0ENS_16CompileConditionILi900EEEEEvPT_PKS4_S7_S7_flPfS8_Pj --------------------------
	.section	.nv.shared._ZN13group_norm_v214gn_cuda_kernelI6__halfLi480ELi1ELi16ELi60ELi1024ELb1ELi16ELi960ELi960ELi4ELb1ELi2ELb0ELb0ENS_16CompileConditionILi900EEEEEvPT_PKS4_S7_S7_flPfS8_Pj,"aw",@nobits
	.sectionflags	@""
	.align	8
.nv.shared._ZN13group_norm_v214gn_cuda_kernelI6__halfLi480ELi1ELi16ELi60ELi1024ELb1ELi16ELi960ELi960ELi4ELb1ELi2ELb0ELb0ENS_16CompileConditionILi900EEEEEvPT_PKS4_S7_S7_flPfS8_Pj:
	.zero		6912


//--------------------- .nv.shared._ZN13group_norm_v214gn_cuda_kernelI6__halfLi480ELi3ELi16ELi60ELi1024ELb1ELi16ELi960ELi960ELi4ELb1ELi5ELb0ELb0ENS_16CompileConditionILi900EEEEEvPT_PKS4_S7_S7_flPfS8_Pj --------------------------
	.section	.nv.shared._ZN13group_norm_v214gn_cuda_kernelI6__halfLi480ELi3ELi16ELi60ELi1024ELb1ELi16ELi960ELi960ELi4ELb1ELi5ELb0ELb0ENS_16CompileConditionILi900EEEEEvPT_PKS4_S7_S7_flPfS8_Pj,"aw",@nobits
	.sectionflags	@""
	.align	8
.nv.shared._ZN13group_norm_v214gn_cuda_kernelI6__halfLi480ELi3ELi16ELi60ELi1024ELb1ELi16ELi960ELi960ELi4ELb1ELi5ELb0ELb0ENS_16CompileConditionILi900EEEEEvPT_PKS4_S7_S7_flPfS8_Pj:
	.zero		6912


//--------------------- .nv.shared._ZN13group_norm_v214gn_cuda_kernelI6__halfLi480ELi1ELi16ELi60ELi1024ELb1ELi32ELi960ELi960ELi4ELb1ELi4ELb0ELb0ENS_16CompileConditionILi900EEEEEvPT_PKS4_S7_S7_flPfS8_Pj --------------------------
	.section	.nv.shared._ZN13group_norm_v214gn_cuda_kernelI6__halfLi480ELi1ELi16ELi60ELi1024ELb1ELi32ELi960ELi960ELi4ELb1ELi4ELb0ELb0ENS_16CompileConditionILi900EEEEEvPT_PKS4_S7_S7_flPfS8_Pj,"aw",@nobits
	.sectionflags	@""
	.align	8
.nv.shared._ZN13group_norm_v214gn_cuda_kernelI6__halfLi480ELi1ELi16ELi60ELi1024ELb1ELi32ELi960ELi960ELi4ELb1ELi4ELb0ELb0ENS_16CompileConditionILi900EEEEEvPT_PKS4_S7_S7_flPfS8_Pj:
	.zero		6912


//--------------------- .nv.shared._ZN13group_norm_v214gn_cuda_kernelI6__halfLi480ELi1ELi16ELi60ELi1024ELb1ELi64ELi960ELi960ELi4ELb1ELi9ELb0ELb0ENS_16CompileConditionILi900EEEEEvPT_PKS4_S7_S7_flPfS8_Pj --------------------------
	.section	.nv.shared._ZN13group_norm_v214gn_cuda_kernelI6__halfLi480ELi1ELi16ELi60ELi1024ELb1ELi64ELi960ELi960ELi4ELb1ELi9ELb0ELb0ENS_16CompileConditionILi900EEEEEvPT_PKS4_S7_S7_flPfS8_Pj,"aw",@nobits
	.sectionflags	@""
	.align	8
.nv.shared._ZN13group_norm_v214gn_cuda_kernelI6__halfLi480ELi1ELi16ELi60ELi1024ELb1ELi64ELi960ELi960ELi4ELb1ELi9ELb0ELb0ENS_16CompileConditionILi900EEEEEvPT_PKS4_S7_S7_flPfS8_Pj:
	.zero		6912


//--------------------- .nv.shared._ZN13group_norm_v214gn_cuda_kernelI6__halfLi480ELi2ELi16ELi60ELi1024ELb1ELi32ELi960ELi960ELi4ELb1ELi7ELb0ELb0ENS_16CompileConditionILi900EEEEEvPT_PKS4_S7_S7_flPfS8_Pj --------------------------
	.section	.nv.shared._ZN13group_norm_v214gn_cuda_kernelI6__halfLi480ELi2ELi16ELi60ELi1024ELb1ELi32ELi960ELi960ELi4ELb1ELi7ELb0ELb0ENS_16CompileConditionILi900EEEEEvPT_PKS4_S7_S7_flPfS8_Pj,"aw",@nobits
	.sectionflags	@""
	.align	8
.nv.shared._ZN13group_norm_v214gn_cuda_kernelI6__halfLi480ELi2ELi16ELi60ELi1024ELb1ELi32ELi960ELi960ELi4ELb1ELi7ELb0ELb0ENS_16CompileConditionILi900EEEEEvPT_PKS4_S7_S7_flPfS8_Pj:
	.zero		6912


//--------------------- .nv.shared._ZN13group_norm_v214gn_cuda_kernelI6__halfLi480ELi2ELi16ELi60ELi1024ELb1ELi32ELi960ELi960ELi4ELb1ELi9ELb0ELb0ENS_16CompileConditionILi900EEEEEvPT_PKS4_S7_S7_flPfS8_Pj --------------------------
	.section	.nv.shared._ZN13group_norm_v214gn_cuda_kernelI6__halfLi480ELi2ELi16ELi60ELi1024ELb1ELi32ELi960ELi960ELi4ELb1ELi9ELb0ELb0ENS_16CompileConditionILi900EEEEEvPT_PKS4_S7_S7_flPfS8_Pj,"aw",@nobits
	.sectionflags	@""
	.align	8
.nv.shared._ZN13group_norm_v214gn_cuda_kernelI6__halfLi480ELi2ELi16ELi60ELi1024ELb1ELi32ELi960ELi960ELi4ELb1ELi9ELb0ELb0ENS_16CompileConditionILi900EEEEEvPT_PKS4_S7_S7_flPfS8_Pj:
	.zero		6912


//--------------------- .nv.constant0._ZN13group_norm_v218gn_bwd_cuda_kernelI13__nv_bfloat16Li480ELi3ELi32ELi30ELi1024ELb0ELb1ELi4ELi960ELi960ELi4ELb1ELi1ELb0ELb0ELNS_15WgradSyncMethodE3ENS_16CompileConditionILi900EEEEEvPT_S6_S6_PKS5_S8_S8_S8_PKfflPfPj --------------------------
	.section	.nv.constant0._ZN13group_norm_v218gn_bwd_cuda_kernelI13__nv_bfloat16Li480ELi3ELi32ELi30ELi1024ELb0ELb1ELi4ELi960ELi960ELi4ELb1ELi1ELb0ELb0ELNS_15WgradSyncMethodE3ENS_16CompileConditionILi900EEEEEvPT_S6_S6_PKS5_S8_S8_S8_PKfflPfPj,"a",@progbits
	.sectionflags	@""
	.align	4
.nv.constant0._ZN13group_norm_v218gn_bwd_cuda_kernelI13__nv_bfloat16Li480ELi3ELi32ELi30ELi1024ELb0ELb1ELi4ELi960ELi960ELi4ELb1ELi1ELb0ELb0ELNS_15WgradSyncMethodE3ENS_16CompileConditionILi900EEEEEvPT_S6_S6_PKS5_S8_S8_S8_PKfflPfPj:
	.zero		624


//--------------------- .nv.constant0._ZN13group_norm_v218gn_bwd_cuda_kernelI13__nv_bfloat16Li480ELi1ELi32ELi30ELi1024ELb0ELb1ELi8ELi960ELi960ELi4ELb1ELi1ELb0ELb0ELNS_15WgradSyncMethodE3ENS_16CompileConditionILi900EEEEEvPT_S6_S6_PKS5_S8_S8_S8_PKfflPfPj --------------------------
	.section	.nv.constant0._ZN13group_norm_v218gn_bwd_cuda_kernelI13__nv_bfloat16Li480ELi1ELi32ELi30ELi1024ELb0ELb1ELi8ELi960ELi960ELi4ELb1ELi1ELb0ELb0ELNS_15WgradSyncMethodE3ENS_16CompileConditionILi900EEEEEvPT_S6_S6_PKS5_S8_S8_S8_PKfflPfPj,"a",@progbits
	.sectionflags	@""
	.align	4
.nv.constant0._ZN13group_norm_v218gn_bwd_cuda_kernelI13__nv_bfloat16Li480ELi1ELi32ELi30ELi1024ELb0ELb1ELi8ELi960ELi960ELi4ELb1ELi1ELb0ELb0ELNS_15WgradSyncMethodE3ENS_16CompileConditionILi900EEEEEvPT_S6_S6_PKS5_S8_S8_S8_PKfflPfPj:
	.zero		624


//--------------------- .nv.constant0._ZN13group_norm_v218gn_bwd_cuda_kernelI13__nv_bfloat16Li480ELi3ELi32ELi30ELi1024ELb0ELb1ELi8ELi960ELi960ELi4ELb1ELi2ELb0ELb0ELNS_15WgradSyncMethodE3ENS_16CompileConditionILi900EEEEEvPT_S6_S6_PKS5_S8_S8_S8_PKfflPfPj --------------------------
	.section	.nv.constant0._ZN13group_norm_v218gn_bwd_cuda_kernelI13__nv_bfloat16Li480ELi3ELi32ELi30ELi1024ELb0ELb1ELi8ELi960ELi960ELi4ELb1ELi2ELb0ELb0ELNS_15WgradSyncMethodE3ENS_16CompileConditionILi900EEEEEvPT_S6_S6_PKS5_S8_S8_S8_PKfflPfPj,"a",@progbits
	.sectionflags	@""
	.align	4
.nv.constant0._ZN13group_norm_v218gn_bwd_cuda_kernelI13__nv_bfloat16Li480ELi3ELi32ELi30ELi1024ELb0ELb1ELi8ELi960ELi960ELi4ELb1ELi2ELb0ELb0ELNS_15WgradSyncMethodE3ENS_16CompileConditionILi900EEEEEvPT_S6_S6_PKS5_S8_S8_S8_PKfflPfPj:
	.zero		624


//--------------------- .nv.constant0._ZN13group_norm_v218gn_bwd_cuda_kernelI13__nv_bfloat16Li480ELi1ELi32ELi30ELi1024ELb0ELb1ELi16ELi960ELi960ELi4ELb1ELi2ELb0ELb0ELNS_15WgradSyncMethodE3ENS_16CompileConditionILi900EEEEEvPT_S6_S6_PKS5_S8_S8_S8_PKfflPfPj --------------------------
	.section	.nv.constant0._ZN13group_norm_v218gn_bwd_cuda_kernelI13__nv_bfloat16Li480ELi1ELi32ELi30ELi1024ELb0ELb1ELi16ELi960ELi960ELi4ELb1ELi2ELb0ELb0ELNS_15WgradSyncMethodE3ENS_16CompileConditionILi900EEEEEvPT_S6_S6_PKS5_S8_S8_S8_PKfflPfPj,"a",@progbits
	.sectionflags	@""
	.align	4
.nv.constant0._ZN13group_norm_v218gn_bwd_cuda_kernelI13__nv_bfloat16Li480ELi1ELi32ELi30ELi1024ELb0ELb1ELi16ELi960ELi960ELi4ELb1ELi2ELb0ELb0ELNS_15WgradSyncMethodE3ENS_16CompileConditionILi900EEEEEvPT_S6_S6_PKS5_S8_S8_S8_PKfflPfPj:
	.zero		624


//--------------------- .nv.constant0._ZN13group_norm_v218gn_bwd_cuda_kernelI13__nv_bfloat16Li480ELi1ELi32ELi30ELi1024ELb0ELb1ELi32ELi960ELi960ELi4ELb1ELi4ELb0ELb0ELNS_15WgradSyncMethodE3ENS_16CompileConditionILi900EEEEEvPT_S6_S6_PKS5_S8_S8_S8_PKfflPfPj --------------------------
	.section	.nv.constant0._ZN13group_norm_v218gn_bwd_cuda_kernelI13__nv_bfloat16Li480ELi1ELi32ELi30ELi1024ELb0ELb1ELi32ELi960ELi960ELi4ELb1ELi4ELb0ELb0ELNS_15WgradSyncMethodE3ENS_16CompileConditionILi900EEEEEvPT_S6_S6_PKS5_S8_S8_S8_PKfflPfPj,"a",@progbits
	.sectionflags	@""
	.align	4
.nv.constant0._ZN13group_norm_v218gn_bwd_cuda_kernelI13__nv_bfloat16Li480ELi1ELi32ELi30ELi1024ELb0ELb1ELi32ELi960ELi960ELi4ELb1ELi4ELb0ELb0ELNS_15WgradSyncMethodE3ENS_16CompileConditionILi900EEEEEvPT_S6_S6_PKS5_S8_S8_S8_PKfflPfPj:
	.zero		624


//--------------------- .nv.constant0._ZN13group_norm_v218gn_bwd_cuda_kernelI13__nv_bfloat16Li480ELi2ELi32ELi30ELi1024ELb0ELb1ELi16ELi960ELi960ELi4ELb1ELi3ELb0ELb0ELNS_15WgradSyncMethodE3ENS_16CompileConditionILi900EEEEEvPT_S6_S6_PKS5_S8_S8_S8_PKfflPfPj --------------------------
	.section	.nv.constant0._ZN13group_norm_v218gn_bwd_cuda_kernelI13__nv_bfloat16Li480ELi2ELi32ELi30ELi1024ELb0ELb1ELi16ELi960ELi960ELi4ELb1ELi3ELb0ELb0ELNS_15WgradSyncMethodE3ENS_16CompileConditionILi900EEEEEvPT_S6_S6_PKS5_S8_S8_S8_PKfflPfPj,"a",@progbits
	.sectionflags	@""
	.align	4
.nv.constant0._ZN13group_norm_v218gn_bwd_cuda_kernelI13__nv_bfloat16Li480ELi2ELi32ELi30ELi1024ELb0ELb1ELi16ELi960ELi960ELi4ELb1ELi3ELb0ELb0ELNS_15WgradSyncMethodE3ENS_16CompileConditionILi900EEEEEvPT_S6_S6_PKS5_S8_S8_S8_PKfflPfPj:
	.zero		624


//--------------------- .nv.constant0._ZN13group_norm_v218gn_bwd_cuda_kernelI13__nv_bfloat16Li480ELi2ELi32ELi30ELi1024ELb0ELb1ELi16ELi960ELi960ELi4ELb1ELi4ELb0ELb0ELNS_15WgradSyncMethodE3ENS_16CompileConditionILi900EEEEEvPT_S6_S6_PKS5_S8_S8_S8_PKfflPfPj --------------------------
	.section	.nv.constant0._ZN13group_norm_v218gn_bwd_cuda_kernelI13__nv_bfloat16Li480ELi2ELi32ELi30ELi1024ELb0ELb1ELi16ELi960ELi960ELi4ELb1ELi4ELb0ELb0ELNS_15WgradSyncMethodE3ENS_16CompileConditionILi900EEEEEvPT_S6_S6_PKS5_S8_S8_S8_PKfflPfPj,"a",@progbits
	.sectionflags	@""
	.align	4
.nv.constant0._ZN13group_norm_v218gn_bwd_cuda_kernelI13__nv_bfloat16Li480ELi2ELi32ELi30ELi1024ELb0ELb1ELi16ELi960ELi960ELi4ELb1ELi4ELb0ELb0ELNS_15WgradSyncMethodE3ENS_16CompileConditionILi900EEEEEvPT_S6_S6_PKS5_S8_S8_S8_PKfflPfPj:
	.zero		624


//--------------------- .nv.constant0._ZN13group_norm_v218gn_bwd_cuda_kernelI13__nv_bfloat16Li480ELi3ELi16ELi60ELi1024ELb1ELb1ELi4ELi960ELi960ELi4ELb1ELi1ELb0ELb0ELNS_15WgradSyncMethodE3ENS_16CompileConditionILi900EEEEEvPT_S6_S6_PKS5_S8_S8_S8_PKfflPfPj --------------------------
	.section	.nv.constant0._ZN13group_norm_v218gn_bwd_cuda_kernelI13__nv_bfloat16Li480ELi3ELi16ELi60ELi1024ELb1ELb1ELi4ELi960ELi960ELi4ELb1ELi1ELb0ELb0ELNS_15WgradSyncMethodE3ENS_16CompileConditionILi900EEEEEvPT_S6_S6_PKS5_S8_S8_S8_PKfflPfPj,"a",@progbits
	.sectionflags	@""
	.align	4
.nv.constant0._ZN13group_norm_v218gn_bwd_cuda_kernelI13__nv_bfloat16Li480ELi3ELi16ELi60ELi1024ELb1ELb1ELi4ELi960ELi960ELi4ELb1ELi1ELb0ELb0ELNS_15WgradSyncMethodE3ENS_16CompileConditionILi900EEEEEvPT_S6_S6_PKS5_S8_S8_S8_PKfflPfPj:
	.zero		624


//--------------------- .nv.constant0._ZN13group_norm_v218gn_bwd_cuda_kernelI13__nv_bfloat16Li480ELi1ELi16ELi60ELi1024ELb1ELb1ELi8ELi960ELi960ELi4ELb1ELi1ELb0ELb0ELNS_15WgradSyncMethodE3ENS_16CompileConditionILi900EEEEEvPT_S6_S6_PKS5_S8_S8_S8_PKfflPfPj --------------------------
	.section	.nv.constant0._ZN13group_norm_v218gn_bwd_cuda_kernelI13__nv_bfloat16Li480ELi1ELi16ELi60ELi1024ELb1ELb1ELi8ELi960ELi960ELi4ELb1ELi1ELb0ELb0ELNS_15WgradSyncMethodE3ENS_16CompileConditionILi900EEEEEvPT_S6_S6_PKS5_S8_S8_S8_PKfflPfPj,"a",@progbits
	.sectionflags	@""
	.align	4
.nv.constant0._ZN13group_norm_v218gn_bwd_cuda_kernelI13__nv_bfloat16Li480ELi1ELi16ELi60ELi1024ELb1ELb1ELi8ELi960ELi960ELi4ELb1ELi1ELb0ELb0ELNS_15WgradSyncMethodE3ENS_16CompileConditionILi900EEEEEvPT_S6_S6_PKS5_S8_S8_S8_PKfflPfPj:
	.zero		624


//--------------------- .nv.constant0._ZN13group_norm_v218gn_bwd_cuda_kernelI13__nv_bfloat16Li480ELi3ELi16ELi60ELi1024ELb1ELb1ELi8ELi960ELi960ELi4ELb1ELi2ELb0ELb0ELNS_15WgradSyncMethodE3ENS_16CompileConditionILi900EEEEEvPT_S6_S6_PKS5_S8_S8_S8_PKfflPfPj --------------------------
	.section	.nv.constant0._ZN13group_norm_v218gn_bwd_cuda_kernelI13__nv_bfloat16Li480ELi3ELi16ELi60ELi1024ELb1ELb1ELi8ELi960ELi960ELi4ELb1ELi2ELb0ELb0ELNS_15WgradSyncMethodE3ENS_16CompileConditionILi900EEEEEvPT_S6_S6_PKS5_S8_S8_S8_PKfflPfPj,"a",@progbits
	.sectionflags	@""
	.align	4
.nv.constant0._ZN13group_norm_v218gn_bwd_cuda_kernelI13__nv_bfloat16Li480ELi3ELi16ELi60ELi1024ELb1ELb1ELi8ELi960ELi960ELi4ELb1ELi2ELb0ELb0ELNS_15WgradSyncMethodE3ENS_16CompileConditionILi900EEEEEvPT_S6_S6_PKS5_S8_S8_S8_PKfflPfPj:
	.zero		624


//--------------------- .nv.constant0._ZN13group_norm_v218gn_bwd_cuda_kernelI13__nv_bfloat16Li480ELi1ELi16ELi60ELi1024ELb1ELb1ELi16ELi960ELi960ELi4ELb1ELi2ELb0ELb0ELNS_15WgradSyncMethodE3ENS_16CompileConditionILi900EEEEEvPT_S6_S6_PKS5_S8_S8_S8_PKfflPfPj --------------------------
	.section	.nv.constant0._ZN13group_norm_v218gn_bwd_cuda_kernelI13__nv_bfloat16Li480ELi1ELi16ELi60ELi1024ELb1ELb1ELi16ELi960ELi960ELi4ELb1ELi2ELb0ELb0ELNS_15WgradSyncMethodE3ENS_16CompileConditionILi900EEEEEvPT_S6_S6_PKS5_S8_S8_S8_PKfflPfPj,"a",@progbits
	.sectionflags	@""
	.align	4
.nv.constant0._ZN13group_norm_v218gn_bwd_cuda_kernelI13__nv_bfloat16Li480ELi1ELi16ELi60ELi1024ELb1ELb1ELi16ELi960ELi960ELi4ELb1ELi2ELb0ELb0ELNS_15WgradSyncMethodE3ENS_16CompileConditionILi900EEEEEvPT_S6_S6_PKS5_S8_S8_S8_PKfflPfPj:
	.zero		624


//--------------------- .nv.constant0._ZN13group_norm_v218gn_bwd_cuda_kernelI13__nv_bfloat16Li480ELi1ELi16ELi60ELi1024ELb1ELb1ELi32ELi960ELi960ELi4ELb1ELi4ELb0ELb0ELNS_15WgradSyncMethodE3ENS_16CompileConditionILi900EEEEEvPT_S6_S6_PKS5_S8_S8_S8_PKfflPfPj --------------------------
	.section	.nv.constant0._ZN13group_norm_v218gn_bwd_cuda_kernelI13__nv_bfloat16Li480ELi1ELi16ELi60ELi1024ELb1ELb1ELi32ELi960ELi960ELi4ELb1ELi4ELb0ELb0ELNS_15WgradSyncMethodE3ENS_16CompileConditionILi900EEEEEvPT_S6_S6_PKS5_S8_S8_S8_PKfflPfPj,"a",@progbits
	.sectionflags	@""
	.align	4
.nv.constant0._ZN13group_norm_v218gn_bwd_cuda_kernelI13__nv_bfloat16Li480ELi1ELi16ELi60ELi1024ELb1ELb1ELi32ELi960ELi960ELi4ELb1ELi4ELb0ELb0ELNS_15WgradSyncMethodE3ENS_16CompileConditionILi900EEEEEvPT_S6_S6_PKS5_S8_S8_S8_PKfflPfPj:
	.zero		624


//--------------------- .nv.constant0._ZN13group_norm_v218gn_bwd_cuda_kernelI13__nv_bfloat16Li480ELi2ELi16ELi60ELi1024ELb1ELb1ELi16ELi960ELi960ELi4ELb1ELi3ELb0ELb0ELNS_15WgradSyncMethodE3ENS_16CompileConditionILi900EEEEEvPT_S6_S6_PKS5_S8_S8_S8_PKfflPfPj --------------------------
	.section	.nv.constant0._ZN13group_norm_v218gn_bwd_cuda_kernelI13__nv_bfloat16Li480ELi2ELi16ELi60ELi1024ELb1ELb1ELi16ELi960ELi960ELi4ELb1ELi3ELb0ELb0ELNS_15WgradSyncMethodE3ENS_16CompileConditionILi900EEEEEvPT_S6_S6_PKS5_S8_S8_S8_PKfflPfPj,"a",@progbits
	.sectionflags	@""
	.align	4
.nv.constant0._ZN13group_norm_v218gn_bwd_cuda_kernelI13__nv_bfloat16Li480ELi2ELi16ELi60ELi1024ELb1ELb1ELi16ELi960ELi960ELi4ELb1ELi3ELb0ELb0ELNS_15WgradSyncMethodE3ENS_16CompileConditionILi900EEEEEvPT_S6_S6_PKS5_S8_S8_S8_PKfflPfPj:
	.zero		624


//--------------------- .nv.constant0._ZN13group_norm_v218gn_bwd_cuda_kernelI13__nv_bfloat16Li480ELi2ELi16ELi60ELi1024ELb1ELb1ELi16ELi960ELi960ELi4ELb1ELi4ELb0ELb0ELNS_15WgradSyncMethodE3ENS_16CompileConditionILi900EEEEEvPT_S6_S6_PKS5_S8_S8_S8_PKfflPfPj --------------------------
	.section	.nv.constant0._ZN13group_norm_v218gn_bwd_cuda_kernelI13__nv_bfloat16Li480ELi2ELi16ELi60ELi1024ELb1ELb1ELi16ELi960ELi960ELi4ELb1ELi4ELb0ELb0ELNS_15WgradSyncMethodE3ENS_16CompileConditionILi900EEEEEvPT_S6_S6_PKS5_S8_S8_S8_PKfflPfPj,"a",@progbits
	.sectionflags	@""
	.align	4
.nv.constant0._ZN13group_norm_v218gn_bwd_cuda_kernelI13__nv_bfloat16Li480ELi2ELi16ELi60ELi1024ELb1ELb1ELi16ELi960ELi960ELi4ELb1ELi4ELb0ELb0ELNS_15WgradSyncMethodE3ENS_16CompileConditionILi900EEEEEvPT_S6_S6_PKS5_S8_S8_S8_PKfflPfPj:
	.zero		624


//--------------------- .nv.constant0._ZN13group_norm_v214gn_cuda_kernelI13__nv_bfloat16Li480ELi3ELi32ELi30ELi1024ELb0ELi4ELi960ELi960ELi4ELb1ELi1ELb0ELb0ENS_16CompileConditionILi900EEEEEvPT_PKS4_S7_S7_flPfS8_Pj --------------------------
	.section	.nv.constant0._ZN13group_norm_v214gn_cuda_kernelI13__nv_bfloat16Li480ELi3ELi32ELi30ELi1024ELb0ELi4ELi960ELi960ELi4ELb1ELi1ELb0ELb0ENS_16CompileConditionILi900EEEEEvPT_PKS4_S7_S7_flPfS8_Pj,"a",@progbits
	.sectionflags	@""
	.align	4
.nv.constant0._ZN13group_norm_v214gn_cuda_kernelI13__nv_bfloat16Li480ELi3ELi32ELi30ELi1024ELb0ELi4ELi960ELi960ELi4ELb1ELi1ELb0ELb0ENS_16CompileConditionILi900EEEEEvPT_PKS4_S7_S7_flPfS8_Pj:
	.zero		600


//--------------------- .nv.constant0._ZN13group_norm_v214gn_cuda_kernelI13__nv_bfloat16Li480ELi1ELi32ELi30ELi1024ELb0ELi8ELi960ELi960ELi4ELb1ELi1ELb0ELb0ENS_16CompileConditionILi900EEEEEvPT_PKS4_S7_S7_flPfS8_Pj --------------------------
	.section	.nv.constant0._ZN13group_norm_v214gn_cuda_kernelI13__nv_bfloat16Li480ELi1ELi32ELi30ELi1024ELb0ELi8ELi960ELi960ELi4ELb1ELi1ELb0ELb0ENS_16CompileConditionILi900EEEEEvPT_PKS4_S7_S7_flPfS8_Pj,"a",@progbits
	.sectionflags	@""
	.align	4
.nv.constant0._ZN13group_norm_v214gn_cuda_kernelI13__nv_bfloat16Li480ELi1ELi32ELi30ELi1024ELb0ELi8ELi960ELi960ELi4ELb1ELi1ELb0ELb0ENS_16CompileConditionILi900EEEEEvPT_PKS4_S7_S7_flPfS8_Pj:
	.zero		600


//--------------------- .nv.constant0._ZN13group_norm_v214gn_cuda_kernelI13__nv_bfloat16Li480ELi3ELi32ELi30ELi1024ELb0ELi8ELi960ELi960ELi4ELb1ELi2ELb0ELb0ENS_16CompileConditionILi900EEEEEvPT_PKS4_S7_S7_flPfS8_Pj --------------------------
	.section	.nv.constant0._ZN13group_norm_v214gn_cuda_kernelI13__nv_bfloat16Li480ELi3ELi32ELi30ELi1024ELb0ELi8ELi960ELi960ELi4ELb1ELi2ELb0ELb0ENS_16CompileConditionILi900EEEEEvPT_PKS4_S7_S7_flPfS8_Pj,"a",@progbits
	.sectionflags	@""
	.align	4
.nv.constant0._ZN13group_norm_v214gn_cuda_kernelI13__nv_bfloat16Li480ELi3ELi32ELi30ELi1024ELb0ELi8ELi960ELi960ELi4ELb1ELi2ELb0ELb0ENS_16CompileConditionILi900EEEEEvPT_PKS4_S7_S7_flPfS8_Pj:
	.zero		600


//--------------------- .nv.constant0._ZN13group_norm_v214gn_cuda_kernelI13__nv_bfloat16Li480ELi1ELi32ELi30ELi1024ELb0ELi16ELi960ELi960ELi4ELb1ELi2ELb0ELb0ENS_16CompileConditionILi900EEEEEvPT_PKS4_S7_S7_flPfS8_Pj --------------------------
	.section	.nv.constant0._ZN13group_norm_v214gn_cuda_kernelI13__nv_bfloat16Li480ELi1ELi32ELi30ELi1024ELb0ELi16ELi960ELi960ELi4ELb1ELi2ELb0ELb0ENS_16CompileConditionILi900EEEEEvPT_PKS4_S7_S7_flPfS8_Pj,"a",@progbits
	.sectionflags	@""
	.align	4
.nv.constant0._ZN13group_norm_v214gn_cuda_kernelI13__nv_bfloat16Li480ELi1ELi32ELi30ELi1024ELb0ELi16ELi960ELi960ELi4ELb1ELi2ELb0ELb0ENS_16CompileConditionILi900EEEEEvPT_PKS4_S7_S7_flPfS8_Pj:
	.zero		600


//--------------------- .nv.constant0._ZN13group_norm_v214gn_cuda_kernelI13__nv_bfloat16Li480ELi3ELi32ELi30ELi1024ELb0ELi16ELi960ELi960ELi4ELb1ELi5ELb0ELb0ENS_16CompileConditionILi900EEEEEvPT_PKS4_S7_S7_flPfS8_Pj --------------------------
	.section	.nv.constant0._ZN13group_norm_v214gn_cuda_kernelI13__nv_bfloat16Li480ELi3ELi32ELi30ELi1024ELb0ELi16ELi960ELi960ELi4ELb1ELi5ELb0ELb0ENS_16CompileConditionILi900EEEEEvPT_PKS4_S7_S7_flPfS8_Pj,"a",@progbits
	.sectionflags	@""
	.align	4
.nv.constant0._ZN13group_norm_v214gn_cuda_kernelI13__nv_bfloat16Li480ELi3ELi32ELi30ELi1024ELb0ELi16ELi960ELi960ELi4ELb1ELi5ELb0ELb0ENS_16CompileConditionILi900EEEEEvPT_PKS4_S7_S7_flPfS8_Pj:
	.zero		600


//--------------------- .nv.constant0._ZN13group_norm_v214gn_cuda_kernelI13__nv_bfloat16Li480ELi1ELi32ELi30ELi1024ELb0ELi32ELi960ELi960ELi4ELb1ELi4ELb0ELb0ENS_16CompileConditionILi900EEEEEvPT_PKS4_S7_S7_flPfS8_Pj --------------------------
	.section	.nv.constant0._ZN13group_norm_v214gn_cuda_kernelI13__nv_bfloat16Li480ELi1ELi32ELi30ELi1024ELb0ELi32ELi960ELi960ELi4ELb1ELi4ELb0ELb0ENS_16CompileConditionILi900EEEEEvPT_PKS4_S7_S7_flPfS8_Pj,"a",@progbits
	.sectionflags	@""
	.align	4
.nv.constant0._ZN13group_norm_v214gn_cuda_kernelI13__nv_bfloat16Li480ELi1ELi32ELi30ELi1024ELb0ELi32ELi960ELi960ELi4ELb1ELi4ELb0ELb0ENS_16CompileConditionILi900EEEEEvPT_PKS4_S7_S7_flPfS8_Pj:
	.zero		600


//--------------------- .nv.constant0._ZN13group_norm_v214gn_cuda_kernelI13__nv_bfloat16Li480ELi1ELi32ELi30ELi1024ELb0ELi64ELi960ELi960ELi4ELb1ELi9ELb0ELb0ENS_16CompileConditionILi900EEEEEvPT_PKS4_S7_S7_flPfS8_Pj --------------------------
	.section	.nv.constant0._ZN13group_norm_v214gn_cuda_kernelI13__nv_bfloat16Li480ELi1ELi32ELi30ELi1024ELb0ELi64ELi960ELi960ELi4ELb1ELi9ELb0ELb0ENS_16CompileConditionILi900EEEEEvPT_PKS4_S7_S7_flPfS8_Pj,"a",@progbits
	.sectionflags	@""
	.align	4
.nv.constant0._ZN13group_norm_v214gn_cuda_kernelI13__nv_bfloat16Li480ELi1ELi32ELi30ELi1024ELb0ELi64ELi960ELi960ELi4ELb1ELi9ELb0ELb0ENS_16CompileConditionILi900EEEEEvPT_PKS4_S7_S7_flPfS8_Pj:
	.zero		600


//--------------------- .nv.constant0._ZN13group_norm_v214gn_cuda_kernelI13__nv_bfloat16Li480ELi2ELi32ELi30ELi1024ELb0ELi32ELi960ELi960ELi4ELb1ELi7ELb0ELb0ENS_16CompileConditionILi900EEEEEvPT_PKS4_S7_S7_flPfS8_Pj --------------------------
	.section	.nv.constant0._ZN13group_norm_v214gn_cuda_kernelI13__nv_bfloat16Li480ELi2ELi32ELi30ELi1024ELb0ELi32ELi960ELi960ELi4ELb1ELi7ELb0ELb0ENS_16CompileConditionILi900EEEEEvPT_PKS4_S7_S7_flPfS8_Pj,"a",@progbits
	.sectionflags	@""
	.align	4
.nv.constant0._ZN13group_norm_v214gn_cuda_kernelI13__nv_bfloat16Li480ELi2ELi32ELi30ELi1024ELb0ELi32ELi960ELi960ELi4ELb1ELi7ELb0ELb0ENS_16CompileConditionILi900EEEEEvPT_PKS4_S7_S7_flPfS8_Pj:
	.zero		600


//--------------------- .nv.constant0._ZN13group_norm_v214gn_cuda_kernelI13__nv_bfloat16Li480ELi2ELi32ELi30ELi1024ELb0ELi32ELi960ELi960ELi4ELb1ELi9ELb0ELb0ENS_16CompileConditionILi900EEEEEvPT_PKS4_S7_S7_flPfS8_Pj --------------------------
	.section	.nv.constant0._ZN13group_norm_v214gn_cuda_kernelI13__nv_bfloat16Li480ELi2ELi32ELi30ELi1024ELb0ELi32ELi960ELi960ELi4ELb1ELi9ELb0ELb0ENS_16CompileConditionILi900EEEEEvPT_PKS4_S7_S7_flPfS8_Pj,"a",@progbits
	.sectionflags	@""
	.align	4
.nv.constant0._ZN13group_norm_v214gn_cuda_kernelI13__nv_bfloat16Li480ELi2ELi32ELi30ELi1024ELb0ELi32ELi960ELi960ELi4ELb1ELi9ELb0ELb0ENS_16CompileConditionILi900EEEEEvPT_PKS4_S7_S7_flPfS8_Pj:
	.zero		600


//--------------------- .nv.constant0._ZN13group_norm_v214gn_cuda_kernelI13__nv_bfloat16Li480ELi3ELi16ELi60ELi1024ELb1ELi4ELi960ELi960ELi4ELb1ELi1ELb0ELb0ENS_16CompileConditionILi900EEEEEvPT_PKS4_S7_S7_flPfS8_Pj --------------------------
	.section	.nv.constant0._ZN13group_norm_v214gn_cuda_kernelI13__nv_bfloat16Li480ELi3ELi16ELi60ELi1024ELb1ELi4ELi960ELi960ELi4ELb1ELi1ELb0ELb0ENS_16CompileConditionILi900EEEEEvPT_PKS4_S7_S7_flPfS8_Pj,"a",@progbits
	.sectionflags	@""
	.align	4
.nv.constant0._ZN13group_norm_v214gn_cuda_kernelI13__nv_bfloat16Li480ELi3ELi16ELi60ELi1024ELb1ELi4ELi960ELi960ELi4ELb1ELi1ELb0ELb0ENS_16CompileConditionILi900EEEEEvPT_PKS4_S7_S7_flPfS8_Pj:
	.zero		600


//--------------------- .nv.constant0._ZN13group_norm_v214gn_cuda_kernelI13__nv_bfloat16Li480ELi1ELi16ELi60ELi1024ELb1ELi8ELi960ELi960ELi4ELb1ELi1ELb0ELb0ENS_16CompileConditionILi900EEEEEvPT_PKS4_S7_S7_flPfS8_Pj --------------------------
	.section	.nv.constant0._ZN13group_norm_v214gn_cuda_kernelI13__nv_bfloat16Li480ELi1ELi16ELi60ELi1024ELb1ELi8ELi960ELi960ELi4ELb1ELi1ELb0ELb0ENS_16CompileConditionILi900EEEEEvPT_PKS4_S7_S7_flPfS8_Pj,"a",@progbits
	.sectionflags	@""
	.align	4
.nv.constant0._ZN13group_norm_v214gn_cuda_kernelI13__nv_bfloat16Li480ELi1ELi16ELi60ELi1024ELb1ELi8ELi960ELi960ELi4ELb1ELi1ELb0ELb0ENS_16CompileConditionILi900EEEEEvPT_PKS4_S7_S7_flPfS8_Pj:
	.zero		600


//--------------------- .nv.constant0._ZN13group_norm_v214gn_cuda_kernelI13__nv_bfloat16Li480ELi3ELi16ELi60ELi1024ELb1ELi8ELi960ELi960ELi4ELb1ELi2ELb0ELb0ENS_16CompileConditionILi900EEEEEvPT_PKS4_S7_S7_flPfS8_Pj --------------------------
	.section	.nv.constant0._ZN13group_norm_v214gn_cuda_kernelI13__nv_bfloat16Li480ELi3ELi16ELi60ELi1024ELb1ELi8ELi960ELi960ELi4ELb1ELi2ELb0ELb0ENS_16CompileConditionILi900EEEEEvPT_PKS4_S7_S7_flPfS8_Pj,"a",@progbits
	.sectionflags	@""
	.align	4
.nv.constant0._ZN13group_norm_v214gn_cuda_kernelI13__nv_bfloat16Li480ELi3ELi16ELi60ELi1024ELb1ELi8ELi960ELi960ELi4ELb1ELi2ELb0ELb0ENS_16CompileConditionILi900EEEEEvPT_PKS4_S7_S7_flPfS8_Pj:
	.zero		600


//--------------------- .nv.constant0._ZN13group_norm_v214gn_cuda_kernelI13__nv_bfloat16Li480ELi1ELi16ELi60ELi1024ELb1ELi16ELi960ELi960ELi4ELb1ELi2ELb0ELb0ENS_16CompileConditionILi900EEEEEvPT_PKS4_S7_S7_flPfS8_Pj --------------------------
	.section	.nv.constant0._ZN13group_norm_v214gn_cuda_kernelI13__nv_bfloat16Li480ELi1ELi16ELi60ELi1024ELb1ELi16ELi960ELi960ELi4ELb1ELi2ELb0ELb0ENS_16CompileConditionILi900EEEEEvPT_PKS4_S7_S7_flPfS8_Pj,"a",@progbits
	.sectionflags	@""
	.align	4
.nv.constant0._ZN13group_norm_v214gn_cuda_kernelI13__nv_bfloat16Li480ELi1ELi16ELi60ELi1024ELb1ELi16ELi960ELi960ELi4ELb1ELi2ELb0ELb0ENS_16CompileConditionILi900EEEEEvPT_PKS4_S7_S7_flPfS8_Pj:
	.zero		600


//--------------------- .nv.constant0._ZN13group_norm_v214gn_cuda_kernelI13__nv_bfloat16Li480ELi3ELi16ELi60ELi1024ELb1ELi16ELi960ELi960ELi4ELb1ELi5ELb0ELb0ENS_16CompileConditionILi900EEEEEvPT_PKS4_S7_S7_flPfS8_Pj --------------------------
	.section	.nv.constant0._ZN13group_norm_v214gn_cuda_kernelI13__nv_bfloat16Li480ELi3ELi16ELi60ELi1024ELb1ELi16ELi960ELi960ELi4ELb1ELi5ELb0ELb0ENS_16CompileConditionILi900EEEEEvPT_PKS4_S7_S7_flPfS8_Pj,"a",@progbits
	.sectionflags	@""
	.align	4
.nv.constant0._ZN13group_norm_v214gn_cuda_kernelI13__nv_bfloat16Li480ELi3ELi16ELi60ELi1024ELb1ELi16ELi960ELi960ELi4ELb1ELi5ELb0ELb0ENS_16CompileConditionILi900EEEEEvPT_PKS4_S7_S7_flPfS8_Pj:
	.zero		600


//--------------------- .nv.constant0._ZN13group_norm_v214gn_cuda_kernelI13__nv_bfloat16Li480ELi1ELi16ELi60ELi1024ELb1ELi32ELi960ELi960ELi4ELb1ELi4ELb0ELb0ENS_16CompileConditionILi900EEEEEvPT_PKS4_S7_S7_flPfS8_Pj --------------------------
	.section	.nv.constant0._ZN13group_norm_v214gn_cuda_kernelI13__nv_bfloat16Li480ELi1ELi16ELi60ELi1024ELb1ELi32ELi960ELi960ELi4ELb1ELi4ELb0ELb0ENS_16CompileConditionILi900EEEEEvPT_PKS4_S7_S7_flPfS8_Pj,"a",@progbits
	.sectionflags	@""
	.align	4
.nv.constant0._ZN13group_norm_v214gn_cuda_kernelI13__nv_bfloat16Li480ELi1ELi16ELi60ELi1024ELb1ELi32ELi960ELi960ELi4ELb1ELi4ELb0ELb0ENS_16CompileConditionILi900EEEEEvPT_PKS4_S7_S7_flPfS8_Pj:
	.zero		600


//--------------------- .nv.constant0._ZN13group_norm_v214gn_cuda_kernelI13__nv_bfloat16Li480ELi1ELi16ELi60ELi1024ELb1ELi64ELi960ELi960ELi4ELb1ELi9ELb0ELb0ENS_16CompileConditionILi900EEEEEvPT_PKS4_S7_S7_flPfS8_Pj --------------------------
	.section	.nv.constant0._ZN13group_norm_v214gn_cuda_kernelI13__nv_bfloat16Li480ELi1ELi16ELi60ELi1024ELb1ELi64ELi960ELi960ELi4ELb1ELi9ELb0ELb0ENS_16CompileConditionILi900EEEEEvPT_PKS4_S7_S7_flPfS8_Pj,"a",@progbits
	.sectionflags	@""
	.align	4
.nv.constant0._ZN13group_norm_v214gn_cuda_kernelI13__nv_bfloat16Li480ELi1ELi16ELi60ELi1024ELb1ELi64ELi960ELi960ELi4ELb1ELi9ELb0ELb0ENS_16CompileConditionILi900EEEEEvPT_PKS4_S7_S7_flPfS8_Pj:
	.zero		600


//--------------------- .nv.constant0._ZN13group_norm_v214gn_cuda_kernelI13__nv_bfloat16Li480ELi2ELi16ELi60ELi1024ELb1ELi32ELi960ELi960ELi4ELb1ELi7ELb0ELb0ENS_16CompileConditionILi900EEEEEvPT_PKS4_S7_S7_flPfS8_Pj --------------------------
	.section	.nv.constant0._ZN13group_norm_v214gn_cuda_kernelI13__nv_bfloat16Li480ELi2ELi16ELi60ELi1024ELb1ELi32ELi960ELi960ELi4ELb1ELi7ELb0ELb0ENS_16CompileConditionILi900EEEEEvPT_PKS4_S7_S7_flPfS8_Pj,"a",@progbits
	.sectionflags	@""
	.align	4
.nv.constant0._ZN13group_norm_v214gn_cuda_kernelI13__nv_bfloat16Li480ELi2ELi16ELi60ELi1024ELb1ELi32ELi960ELi960ELi4ELb1ELi7ELb0ELb0ENS_16CompileConditionILi900EEEEEvPT_PKS4_S7_S7_flPfS8_Pj:
	.zero		600


//--------------------- .nv.constant0._ZN13group_norm_v214gn_cuda_kernelI13__nv_bfloat16Li480ELi2ELi16ELi60ELi1024ELb1ELi32ELi960ELi960ELi4ELb1ELi9ELb0ELb0ENS_16CompileConditionILi900EEEEEvPT_PKS4_S7_S7_flPfS8_Pj --------------------------
	.section	.nv.constant0._ZN13group_norm_v214gn_cuda_kernelI13__nv_bfloat16Li480ELi2ELi16ELi60ELi1024ELb1ELi32ELi960ELi960ELi4ELb1ELi9ELb0ELb0ENS_16CompileConditionILi900EEEEEvPT_PKS4_S7_S7_flPfS8_Pj,"a",@progbits
	.sectionflags	@""
	.align	4
.nv.constant0._ZN13group_norm_v214gn_cuda_kernelI13__nv_bfloat16Li480ELi2ELi16ELi60ELi1024ELb1ELi32ELi960ELi960ELi4ELb1ELi9ELb0ELb0ENS_16CompileConditionILi900EEEEEvPT_PKS4_S7_S7_flPfS8_Pj:
	.zero		600


//--------------------- .nv.constant0._ZN13group_norm_v218gn_bwd_cuda_kernelI6__halfLi480ELi3ELi32ELi30ELi1024ELb0ELb1ELi4ELi960ELi960ELi4ELb1ELi1ELb0ELb0ELNS_15WgradSyncMethodE3ENS_16CompileConditionILi900EEEEEvPT_S6_S6_PKS5_S8_S8_S8_PKfflPfPj --------------------------
	.section	.nv.constant0._ZN13group_norm_v218gn_bwd_cuda_kernelI6__halfLi480ELi3ELi32ELi30ELi1024ELb0ELb1ELi4ELi960ELi960ELi4ELb1ELi1ELb0ELb0ELNS_15WgradSyncMethodE3ENS_16CompileConditionILi900EEEEEvPT_S6_S6_PKS5_S8_S8_S8_PKfflPfPj,"a",@progbits
	.sectionflags	@""
	.align	4
.nv.constant0._ZN13group_norm_v218gn_bwd_cuda_kernelI6__halfLi480ELi3ELi32ELi30ELi1024ELb0ELb1ELi4ELi960ELi960ELi4ELb1ELi1ELb0ELb0ELNS_15WgradSyncMethodE3ENS_16CompileConditionILi900EEEEEvPT_S6_S6_PKS5_S8_S8_S8_PKfflPfPj:
	.zero		624


//--------------------- .nv.constant0._ZN13group_norm_v218gn_bwd_cuda_kernelI6__halfLi480ELi1ELi32ELi30ELi1024ELb0ELb1ELi8ELi960ELi960ELi4ELb1ELi1ELb0ELb0ELNS_15WgradSyncMethodE3ENS_16CompileConditionILi900EEEEEvPT_S6_S6_PKS5_S8_S8_S8_PKfflPfPj --------------------------
	.section	.nv.constant0._ZN13group_norm_v218gn_bwd_cuda_kernelI6__halfLi480ELi1ELi32ELi30ELi1024ELb0ELb1ELi8ELi960ELi960ELi4ELb1ELi1ELb0ELb0ELNS_15WgradSyncMethodE3ENS_16CompileConditionILi900EEEEEvPT_S6_S6_PKS5_S8_S8_S8_PKfflPfPj,"a",@progbits
	.sectionflags	@""
	.align	4
.nv.constant0._ZN13group_norm_v218gn_bwd_cuda_kernelI6__halfLi480ELi1ELi32ELi30ELi1024ELb0ELb1ELi8ELi960ELi960ELi4ELb1ELi1ELb0ELb0ELNS_15WgradSyncMethodE3ENS_16CompileConditionILi900EEEEEvPT_S6_S6_PKS5_S8_S8_S8_PKfflPfPj:
	.zero		624


//--------------------- .nv.constant0._ZN13group_norm_v218gn_bwd_cuda_kernelI6__halfLi480ELi3ELi32ELi30ELi1024ELb0ELb1ELi8ELi960ELi960ELi4ELb1ELi2ELb0ELb0ELNS_15WgradSyncMethodE3ENS_16CompileConditionILi900EEEEEvPT_S6_S6_PKS5_S8_S8_S8_PKfflPfPj --------------------------
	.section	.nv.constant0._ZN13group_norm_v218gn_bwd_cuda_kernelI6__halfLi480ELi3ELi32ELi30ELi1024ELb0ELb1ELi8ELi960ELi960ELi4ELb1ELi2ELb0ELb0ELNS_15WgradSyncMethodE3ENS_16CompileConditionILi900EEEEEvPT_S6_S6_PKS5_S8_S8_S8_PKfflPfPj,"a",@progbits
	.sectionflags	@""
	.align	4
.nv.constant0._ZN13group_norm_v218gn_bwd_cuda_kernelI6__halfLi480ELi3ELi32ELi30ELi1024ELb0ELb1ELi8ELi960ELi960ELi4ELb1ELi2ELb0ELb0ELNS_15WgradSyncMethodE3ENS_16CompileConditionILi900EEEEEvPT_S6_S6_PKS5_S8_S8_S8_PKfflPfPj:
	.zero		624


//--------------------- .nv.constant0._ZN13group_norm_v218gn_bwd_cuda_kernelI6__halfLi480ELi1ELi32ELi30ELi1024ELb0ELb1ELi16ELi960ELi960ELi4ELb1ELi2ELb0ELb0ELNS_15WgradSyncMethodE3ENS_16CompileConditionILi900EEEEEvPT_S6_S6_PKS5_S8_S8_S8_PKfflPfPj --------------------------
	.section	.nv.constant0._ZN13group_norm_v218gn_bwd_cuda_kernelI6__halfLi480ELi1ELi32ELi30ELi1024ELb0ELb1ELi16ELi960ELi960ELi4ELb1ELi2ELb0ELb0ELNS_15WgradSyncMethodE3ENS_16CompileConditionILi900EEEEEvPT_S6_S6_PKS5_S8_S8_S8_PKfflPfPj,"a",@progbits
	.sectionflags	@""
	.align	4
.nv.constant0._ZN13group_norm_v218gn_bwd_cuda_kernelI6__halfLi480ELi1ELi32ELi30ELi1024ELb0ELb1ELi16ELi960ELi960ELi4ELb1ELi2ELb0ELb0ELNS_15WgradSyncMethodE3ENS_16CompileConditionILi900EEEEEvPT_S6_S6_PKS5_S8_S8_S8_PKfflPfPj:
	.zero		624


//--------------------- .nv.constant0._ZN13group_norm_v218gn_bwd_cuda_kernelI6__halfLi480ELi1ELi32ELi30ELi1024ELb0ELb1ELi32ELi960ELi960ELi4ELb1ELi4ELb0ELb0ELNS_15WgradSyncMethodE3ENS_16CompileConditionILi900EEEEEvPT_S6_S6_PKS5_S8_S8_S8_PKfflPfPj --------------------------
	.section	.nv.constant0._ZN13group_norm_v218gn_bwd_cuda_kernelI6__halfLi480ELi1ELi32ELi30ELi1024ELb0ELb1ELi32ELi960ELi960ELi4ELb1ELi4ELb0ELb0ELNS_15WgradSyncMethodE3ENS_16CompileConditionILi900EEEEEvPT_S6_S6_PKS5_S8_S8_S8_PKfflPfPj,"a",@progbits
	.sectionflags	@""
	.align	4
.nv.constant0._ZN13group_norm_v218gn_bwd_cuda_kernelI6__halfLi480ELi1ELi32ELi30ELi1024ELb0ELb1ELi32ELi960ELi960ELi4ELb1ELi4ELb0ELb0ELNS_15WgradSyncMethodE3ENS_16CompileConditionILi900EEEEEvPT_S6_S6_PKS5_S8_S8_S8_PKfflPfPj:
	.zero		624


//--------------------- .nv.constant0._ZN13group_norm_v218gn_bwd_cuda_kernelI6__halfLi480ELi2ELi32ELi30ELi1024ELb0ELb1ELi16ELi960ELi960ELi4ELb1ELi3ELb0ELb0ELNS_15WgradSyncMethodE3ENS_16CompileConditionILi900EEEEEvPT_S6_S6_PKS5_S8_S8_S8_PKfflPfPj --------------------------
	.section	.nv.constant0._ZN13group_norm_v218gn_bwd_cuda_kernelI6__halfLi480ELi2ELi32ELi30ELi1024ELb0ELb1ELi16ELi960ELi960ELi4ELb1ELi3ELb0ELb0ELNS_15WgradSyncMethodE3ENS_16CompileConditionILi900EEEEEvPT_S6_S6_PKS5_S8_S8_S8_PKfflPfPj,"a",@progbits
	.sectionflags	@""
	.align	4
.nv.constant0._ZN13group_norm_v218gn_bwd_cuda_kernelI6__halfLi480ELi2ELi32ELi30ELi1024ELb0ELb1ELi16ELi960ELi960ELi4ELb1ELi3ELb0ELb0ELNS_15WgradSyncMethodE3ENS_16CompileConditionILi900EEEEEvPT_S6_S6_PKS5_S8_S8_S8_PKfflPfPj:
	.zero		624


//--------------------- .nv.constant0._ZN13group_norm_v218gn_bwd_cuda_kernelI6__halfLi480ELi2ELi32ELi30ELi1024ELb0ELb1ELi16ELi960ELi960ELi4ELb1ELi4ELb0ELb0ELNS_15WgradSyncMethodE3ENS_16CompileConditionILi900EEEEEvPT_S6_S6_PKS5_S8_S8_S8_PKfflPfPj --------------------------
	.section	.nv.constant0._ZN13group_norm_v218gn_bwd_cuda_kernelI6__halfLi480ELi2ELi32ELi30ELi1024ELb0ELb1ELi16ELi960ELi960ELi4ELb1ELi4ELb0ELb0ELNS_15WgradSyncMethodE3ENS_16CompileConditionILi900EEEEEvPT_S6_S6_PKS5_S8_S8_S8_PKfflPfPj,"a",@progbits
	.sectionflags	@""
	.align	4
.nv.constant0._ZN13group_norm_v218gn_bwd_cuda_kernelI6__halfLi480ELi2ELi32ELi30ELi1024ELb0ELb1ELi16ELi960ELi960ELi4ELb1ELi4ELb0ELb0ELNS_15WgradSyncMethodE3ENS_16CompileConditionILi900EEEEEvPT_S6_S6_PKS5_S8_S8_S8_PKfflPfPj:
	.zero		624


//--------------------- .nv.constant0._ZN13group_norm_v218gn_bwd_cuda_kernelI6__halfLi480ELi3ELi16ELi60ELi1024ELb1ELb1ELi4ELi960ELi960ELi4ELb1ELi1ELb0ELb0ELNS_15WgradSyncMethodE3ENS_16CompileConditionILi900EEEEEvPT_S6_S6_PKS5_S8_S8_S8_PKfflPfPj --------------------------
	.section	.nv.constant0._ZN13group_norm_v218gn_bwd_cuda_kernelI6__halfLi480ELi3ELi16ELi60ELi1024ELb1ELb1ELi4ELi960ELi960ELi4ELb1ELi1ELb0ELb0ELNS_15WgradSyncMethodE3ENS_16CompileConditionILi900EEEEEvPT_S6_S6_PKS5_S8_S8_S8_PKfflPfPj,"a",@progbits
	.sectionflags	@""
	.align	4
.nv.constant0._ZN13group_norm_v218gn_bwd_cuda_kernelI6__halfLi480ELi3ELi16ELi60ELi1024ELb1ELb1ELi4ELi960ELi960ELi4ELb1ELi1ELb0ELb0ELNS_15WgradSyncMethodE3ENS_16CompileConditionILi900EEEEEvPT_S6_S6_PKS5_S8_S8_S8_PKfflPfPj:
	.zero		624


//--------------------- .nv.constant0._ZN13group_norm_v218gn_bwd_cuda_kernelI6__halfLi480ELi1ELi16ELi60ELi1024ELb1ELb1ELi8ELi960ELi960ELi4ELb1ELi1ELb0ELb0ELNS_15WgradSyncMethodE3ENS_16CompileConditionILi900EEEEEvPT_S6_S6_PKS5_S8_S8_S8_PKfflPfPj --------------------------
	.section	.nv.constant0._ZN13group_norm_v218gn_bwd_cuda_kernelI6__halfLi480ELi1ELi16ELi60ELi1024ELb1ELb1ELi8ELi960ELi960ELi4ELb1ELi1ELb0ELb0ELNS_15WgradSyncMethodE3ENS_16CompileConditionILi900EEEEEvPT_S6_S6_PKS5_S8_S8_S8_PKfflPfPj,"a",@progbits
	.sectionflags	@""
	.align	4
.nv.constant0._ZN13group_norm_v218gn_bwd_cuda_kernelI6__halfLi480ELi1ELi16ELi60ELi1024ELb1ELb1ELi8ELi960ELi960ELi4ELb1ELi1ELb0ELb0ELNS_15WgradSyncMethodE3ENS_16CompileConditionILi900EEEEEvPT_S6_S6_PKS5_S8_S8_S8_PKfflPfPj:
	.zero		624


//--------------------- .nv.constant0._ZN13group_norm_v218gn_bwd_cuda_kernelI6__halfLi480ELi3ELi16ELi60ELi1024ELb1ELb1ELi8ELi960ELi960ELi4ELb1ELi2ELb0ELb0ELNS_15WgradSyncMethodE3ENS_16CompileConditionILi900EEEEEvPT_S6_S6_PKS5_S8_S8_S8_PKfflPfPj --------------------------
	.section	.nv.constant0._ZN13group_norm_v218gn_bwd_cuda_kernelI6__halfLi480ELi3ELi16ELi60ELi1024ELb1ELb1ELi8ELi960ELi960ELi4ELb1ELi2ELb0ELb0ELNS_15WgradSyncMethodE3ENS_16CompileConditionILi900EEEEEvPT_S6_S6_PKS5_S8_S8_S8_PKfflPfPj,"a",@progbits
	.sectionflags	@""
	.align	4
.nv.constant0._ZN13group_norm_v218gn_bwd_cuda_kernelI6__halfLi480ELi3ELi16ELi60ELi1024ELb1ELb1ELi8ELi960ELi960ELi4ELb1ELi2ELb0ELb0ELNS_15WgradSyncMethodE3ENS_16CompileConditionILi900EEEEEvPT_S6_S6_PKS5_S8_S8_S8_PKfflPfPj:
	.zero		624


//--------------------- .nv.constant0._ZN13group_norm_v218gn_bwd_cuda_kernelI6__halfLi480ELi1ELi16ELi60ELi1024ELb1ELb1ELi16ELi960ELi960ELi4ELb1ELi2ELb0ELb0ELNS_15WgradSyncMethodE3ENS_16CompileConditionILi900EEEEEvPT_S6_S6_PKS5_S8_S8_S8_PKfflPfPj --------------------------
	.section	.nv.constant0._ZN13group_norm_v218gn_bwd_cuda_kernelI6__halfLi480ELi1ELi16ELi60ELi1024ELb1ELb1ELi16ELi960ELi960ELi4ELb1ELi2ELb0ELb0ELNS_15WgradSyncMethodE3ENS_16CompileConditionILi900EEEEEvPT_S6_S6_PKS5_S8_S8_S8_PKfflPfPj,"a",@progbits
	.sectionflags	@""
	.align	4
.nv.constant0._ZN13group_norm_v218gn_bwd_cuda_kernelI6__halfLi480ELi1ELi16ELi60ELi1024ELb1ELb1ELi16ELi960ELi960ELi4ELb1ELi2ELb0ELb0ELNS_15WgradSyncMethodE3ENS_16CompileConditionILi900EEEEEvPT_S6_S6_PKS5_S8_S8_S8_PKfflPfPj:
	.zero		624


//--------------------- .nv.constant0._ZN13group_norm_v218gn_bwd_cuda_kernelI6__halfLi480ELi1ELi16ELi60ELi1024ELb1ELb1ELi32ELi960ELi960ELi4ELb1ELi4ELb0ELb0ELNS_15WgradSyncMethodE3ENS_16CompileConditionILi900EEEEEvPT_S6_S6_PKS5_S8_S8_S8_PKfflPfPj --------------------------
	.section	.nv.constant0._ZN13group_norm_v218gn_bwd_cuda_kernelI6__halfLi480ELi1ELi16ELi60ELi1024ELb1ELb1ELi32ELi960ELi960ELi4ELb1ELi4ELb0ELb0ELNS_15WgradSyncMethodE3ENS_16CompileConditionILi900EEEEEvPT_S6_S6_PKS5_S8_S8_S8_PKfflPfPj,"a",@progbits
	.sectionflags	@""
	.align	4
.nv.constant0._ZN13group_norm_v218gn_bwd_cuda_kernelI6__halfLi480ELi1ELi16ELi60ELi1024ELb1ELb1ELi32ELi960ELi960ELi4ELb1ELi4ELb0ELb0ELNS_15WgradSyncMethodE3ENS_16CompileConditionILi900EEEEEvPT_S6_S6_PKS5_S8_S8_S8_PKfflPfPj:
	.zero		624


//--------------------- .nv.constant0._ZN13group_norm_v218gn_bwd_cuda_kernelI6__halfLi480ELi2ELi16ELi60ELi1024ELb1ELb1ELi16ELi960ELi960ELi4ELb1ELi3ELb0ELb0ELNS_15WgradSyncMethodE3ENS_16CompileConditionILi900EEEEEvPT_S6_S6_PKS5_S8_S8_S8_PKfflPfPj --------------------------
	.section	.nv.constant0._ZN13group_norm_v218gn_bwd_cuda_kernelI6__halfLi480ELi2ELi16ELi60ELi1024ELb1ELb1ELi16ELi960ELi960ELi4ELb1ELi3ELb0ELb0ELNS_15WgradSyncMethodE3ENS_16CompileConditionILi900EEEEEvPT_S6_S6_PKS5_S8_S8_S8_PKfflPfPj,"a",@progbits
	.sectionflags	@""
	.align	4
.nv.constant0._ZN13group_norm_v218gn_bwd_cuda_kernelI6__halfLi480ELi2ELi16ELi60ELi1024ELb1ELb1ELi16ELi960ELi960ELi4ELb1ELi3ELb0ELb0ELNS_15WgradSyncMethodE3ENS_16CompileConditionILi900EEEEEvPT_S6_S6_PKS5_S8_S8_S8_PKfflPfPj:
	.zero		624


//--------------------- .nv.constant0._ZN13group_norm_v218gn_bwd_cuda_kernelI6__halfLi480ELi2ELi16ELi60ELi1024ELb1ELb1ELi16ELi960ELi960ELi4ELb1ELi4ELb0ELb0ELNS_15WgradSyncMethodE3ENS_16CompileConditionILi900EEEEEvPT_S6_S6_PKS5_S8_S8_S8_PKfflPfPj --------------------------
	.section	.nv.constant0._ZN13group_norm_v218gn_bwd_cuda_kernelI6__halfLi480ELi2ELi16ELi60ELi1024ELb1ELb1ELi16ELi960ELi960ELi4ELb1ELi4ELb0ELb0ELNS_15WgradSyncMethodE3ENS_16CompileConditionILi900EEEEEvPT_S6_S6_PKS5_S8_S8_S8_PKfflPfPj,"a",@progbits
	.sectionflags	@""
	.align	4
.nv.constant0._ZN13group_norm_v218gn_bwd_cuda_kernelI6__halfLi480ELi2ELi16ELi60ELi1024ELb1ELb1ELi16ELi960ELi960ELi4ELb1ELi4ELb0ELb0ELNS_15WgradSyncMethodE3ENS_16CompileConditionILi900EEEEEvPT_S6_S6_PKS5_S8_S8_S8_PKfflPfPj:
	.zero		624


//--------------------- .nv.constant0._ZN13group_norm_v214gn_cuda_kernelI6__halfLi480ELi3ELi32ELi30ELi1024ELb0ELi4ELi960ELi960ELi4ELb1ELi1ELb0ELb0ENS_16CompileConditionILi900EEEEEvPT_PKS4_S7_S7_flPfS8_Pj --------------------------
	.section	.nv.constant0._ZN13group_norm_v214gn_cuda_kernelI6__halfLi480ELi3ELi32ELi30ELi1024ELb0ELi4ELi960ELi960ELi4ELb1ELi1ELb0ELb0ENS_16CompileConditionILi900EEEEEvPT_PKS4_S7_S7_flPfS8_Pj,"a",@progbits
	.sectionflags	@""
	.align	4
.nv.constant0._ZN13group_norm_v214gn_cuda_kernelI6__halfLi480ELi3ELi32ELi30ELi1024ELb0ELi4ELi960ELi960ELi4ELb1ELi1ELb0ELb0ENS_16CompileConditionILi900EEEEEvPT_PKS4_S7_S7_flPfS8_Pj:
	.zero		600


//--------------------- .nv.constant0._ZN13group_norm_v214gn_cuda_kernelI6__halfLi480ELi1ELi32ELi30ELi1024ELb0ELi8ELi960ELi960ELi4ELb1ELi1ELb0ELb0ENS_16CompileConditionILi900EEEEEvPT_PKS4_S7_S7_flPfS8_Pj --------------------------
	.section	.nv.constant0._ZN13group_norm_v214gn_cuda_kernelI6__halfLi480ELi1ELi32ELi30ELi1024ELb0ELi8ELi960ELi960ELi4ELb1ELi1ELb0ELb0ENS_16CompileConditionILi900EEEEEvPT_PKS4_S7_S7_flPfS8_Pj,"a",@progbits
	.sectionflags	@""
	.align	4
.nv.constant0._ZN13group_norm_v214gn_cuda_kernelI6__halfLi480ELi1ELi32ELi30ELi1024ELb0ELi8ELi960ELi960ELi4ELb1ELi1ELb0ELb0ENS_16CompileConditionILi900EEEEEvPT_PKS4_S7_S7_flPfS8_Pj:
	.zero		600


//--------------------- .nv.constant0._ZN13group_norm_v214gn_cuda_kernelI6__halfLi480ELi3ELi32ELi30ELi1024ELb0ELi8ELi960ELi960ELi4ELb1ELi2ELb0ELb0ENS_16CompileConditionILi900EEEEEvPT_PKS4_S7_S7_flPfS8_Pj --------------------------
	.section	.nv.constant0._ZN13group_norm_v214gn_cuda_kernelI6__halfLi480ELi3ELi32ELi30ELi1024ELb0ELi8ELi960ELi960ELi4ELb1ELi2ELb0ELb0ENS_16CompileConditionILi900EEEEEvPT_PKS4_S7_S7_flPfS8_Pj,"a",@progbits
	.sectionflags	@""
	.align	4
.nv.constant0._ZN13group_norm_v214gn_cuda_kernelI6__halfLi480ELi3ELi32ELi30ELi1024ELb0ELi8ELi960ELi960ELi4ELb1ELi2ELb0ELb0ENS_16CompileConditionILi900EEEEEvPT_PKS4_S7_S7_flPfS8_Pj:
	.zero		600


//--------------------- .nv.constant0._ZN13group_norm_v214gn_cuda_kernelI6__halfLi480ELi1ELi32ELi30ELi1024ELb0ELi16ELi960ELi960ELi4ELb1ELi2ELb0ELb0ENS_16CompileConditionILi900EEEEEvPT_PKS4_S7_S7_flPfS8_Pj --------------------------
	.section	.nv.constant0._ZN13group_norm_v214gn_cuda_kernelI6__halfLi480ELi1ELi32ELi30ELi1024ELb0ELi16ELi960ELi960ELi4ELb1ELi2ELb0ELb0ENS_16CompileConditionILi900EEEEEvPT_PKS4_S7_S7_flPfS8_Pj,"a",@progbits
	.sectionflags	@""
	.align	4
.nv.constant0._ZN13group_norm_v214gn_cuda_kernelI6__halfLi480ELi1ELi32ELi30ELi1024ELb0ELi16ELi960ELi960ELi4ELb1ELi2ELb0ELb0ENS_16CompileConditionILi900EEEEEvPT_PKS4_S7_S7_flPfS8_Pj:
	.zero		600


//--------------------- .nv.constant0._ZN13group_norm_v214gn_cuda_kernelI6__halfLi480ELi3ELi32ELi30ELi1024ELb0ELi16ELi960ELi960ELi4ELb1ELi5ELb0ELb0ENS_16CompileConditionILi900EEEEEvPT_PKS4_S7_S7_flPfS8_Pj --------------------------
	.section	.nv.constant0._ZN13group_norm_v214gn_cuda_kernelI6__halfLi480ELi3ELi32ELi30ELi1024ELb0ELi16ELi960ELi960ELi4ELb1ELi5ELb0ELb0ENS_16CompileConditionILi900EEEEEvPT_PKS4_S7_S7_flPfS8_Pj,"a",@progbits
	.sectionflags	@""
	.align	4
.nv.constant0._ZN13group_norm_v214gn_cuda_kernelI6__halfLi480ELi3ELi32ELi30ELi1024ELb0ELi16ELi960ELi960ELi4ELb1ELi5ELb0ELb0ENS_16CompileConditionILi900EEEEEvPT_PKS4_S7_S7_flPfS8_Pj:
	.zero		600


//--------------------- .nv.constant0._ZN13group_norm_v214gn_cuda_kernelI6__halfLi480ELi1ELi32ELi30ELi1024ELb0ELi32ELi960ELi960ELi4ELb1ELi4ELb0ELb0ENS_16CompileConditionILi900EEEEEvPT_PKS4_S7_S7_flPfS8_Pj --------------------------
	.section	.nv.constant0._ZN13group_norm_v214gn_cuda_kernelI6__halfLi480ELi1ELi32ELi30ELi1024ELb0ELi32ELi960ELi960ELi4ELb1ELi4ELb0ELb0ENS_16CompileConditionILi900EEEEEvPT_PKS4_S7_S7_flPfS8_Pj,"a",@progbits
	.sectionflags	@""
	.align	4
.nv.constant0._ZN13group_norm_v214gn_cuda_kernelI6__halfLi480ELi1ELi32ELi30ELi1024ELb0ELi32ELi960ELi960ELi4ELb1ELi4ELb0ELb0ENS_16CompileConditionILi900EEEEEvPT_PKS4_S7_S7_flPfS8_Pj:
	.zero		600


//--------------------- .nv.constant0._ZN13group_norm_v214gn_cuda_kernelI6__halfLi480ELi1ELi32ELi30ELi1024ELb0ELi64ELi960ELi960ELi4ELb1ELi9ELb0ELb0ENS_16CompileConditionILi900EEEEEvPT_PKS4_S7_S7_flPfS8_Pj --------------------------
	.section	.nv.constant0._ZN13group_norm_v214gn_cuda_kernelI6__halfLi480ELi1ELi32ELi30ELi1024ELb0ELi64ELi960ELi960ELi4ELb1ELi9ELb0ELb0ENS_16CompileConditionILi900EEEEEvPT_PKS4_S7_S7_flPfS8_Pj,"a",@progbits
	.sectionflags	@""
	.align	4
.nv.constant0._ZN13group_norm_v214gn_cuda_kernelI6__halfLi480ELi1ELi32ELi30ELi1024ELb0ELi64ELi960ELi960ELi4ELb1ELi9ELb0ELb0ENS_16CompileConditionILi900EEEEEvPT_PKS4_S7_S7_flPfS8_Pj:
	.zero		600


//--------------------- .nv.constant0._ZN13group_norm_v214gn_cuda_kernelI6__halfLi480ELi2ELi32ELi30ELi1024ELb0ELi32ELi960ELi960ELi4ELb1ELi7ELb0ELb0ENS_16CompileConditionILi900EEEEEvPT_PKS4_S7_S7_flPfS8_Pj --------------------------
	.section	.nv.constant0._ZN13group_norm_v214gn_cuda_kernelI6__halfLi480ELi2ELi32ELi30ELi1024ELb0ELi32ELi960ELi960ELi4ELb1ELi7ELb0ELb0ENS_16CompileConditionILi900EEEEEvPT_PKS4_S7_S7_flPfS8_Pj,"a",@progbits
	.sectionflags	@""
	.align	4
.nv.constant0._ZN13group_norm_v214gn_cuda_kernelI6__halfLi480ELi2ELi32ELi30ELi1024ELb0ELi32ELi960ELi960ELi4ELb1ELi7ELb0ELb0ENS_16CompileConditionILi900EEEEEvPT_PKS4_S7_S7_flPfS8_Pj:
	.zero		600


//--------------------- .nv.constant0._ZN13group_norm_v214gn_cuda_kernelI6__halfLi480ELi2ELi32ELi30ELi1024ELb0ELi32ELi960ELi960ELi4ELb1ELi9ELb0ELb0ENS_16CompileConditionILi900EEEEEvPT_PKS4_S7_S7_flPfS8_Pj --------------------------
	.section	.nv.constant0._ZN13group_norm_v214gn_cuda_kernelI6__halfLi480ELi2ELi32ELi30ELi1024ELb0ELi32ELi960ELi960ELi4ELb1ELi9ELb0ELb0ENS_16CompileConditionILi900EEEEEvPT_PKS4_S7_S7_flPfS8_Pj,"a",@progbits
	.sectionflags	@""
	.align	4
.nv.constant0._ZN13group_norm_v214gn_cuda_kernelI6__halfLi480ELi2ELi32ELi30ELi1024ELb0ELi32ELi960ELi960ELi4ELb1ELi9ELb0ELb0ENS_16CompileConditionILi900EEEEEvPT_PKS4_S7_S7_flPfS8_Pj:
	.zero		600


//--------------------- .nv.constant0._ZN13group_norm_v214gn_cuda_kernelI6__halfLi480ELi3ELi16ELi60ELi1024ELb1ELi4ELi960ELi960ELi4ELb1ELi1ELb0ELb0ENS_16CompileConditionILi900EEEEEvPT_PKS4_S7_S7_flPfS8_Pj --------------------------
	.section	.nv.constant0._ZN13group_norm_v214gn_cuda_kernelI6__halfLi480ELi3ELi16ELi60ELi1024ELb1ELi4ELi960ELi960ELi4ELb1ELi1ELb0ELb0ENS_16CompileConditionILi900EEEEEvPT_PKS4_S7_S7_flPfS8_Pj,"a",@progbits
	.sectionflags	@""
	.align	4
.nv.constant0._ZN13group_norm_v214gn_cuda_kernelI6__halfLi480ELi3ELi16ELi60ELi1024ELb1ELi4ELi960ELi960ELi4ELb1ELi1ELb0ELb0ENS_16CompileConditionILi900EEEEEvPT_PKS4_S7_S7_flPfS8_Pj:
	.zero		600


//--------------------- .nv.constant0._ZN13group_norm_v214gn_cuda_kernelI6__halfLi480ELi1ELi16ELi60ELi1024ELb1ELi8ELi960ELi960ELi4ELb1ELi1ELb0ELb0ENS_16CompileConditionILi900EEEEEvPT_PKS4_S7_S7_flPfS8_Pj --------------------------
	.section	.nv.constant0._ZN13group_norm_v214gn_cuda_kernelI6__halfLi480ELi1ELi16ELi60ELi1024ELb1ELi8ELi960ELi960ELi4ELb1ELi1ELb0ELb0ENS_16CompileConditionILi900EEEEEvPT_PKS4_S7_S7_flPfS8_Pj,"a",@progbits
	.sectionflags	@""
	.align	4
.nv.constant0._ZN13group_norm_v214gn_cuda_kernelI6__halfLi480ELi1ELi16ELi60ELi1024ELb1ELi8ELi960ELi960ELi4ELb1ELi1ELb0ELb0ENS_16CompileConditionILi900EEEEEvPT_PKS4_S7_S7_flPfS8_Pj:
	.zero		600


//--------------------- .nv.constant0._ZN13group_norm_v214gn_cuda_kernelI6__halfLi480ELi3ELi16ELi60ELi1024ELb1ELi8ELi960ELi960ELi4ELb1ELi2ELb0ELb0ENS_16CompileConditionILi900EEEEEvPT_PKS4_S7_S7_flPfS8_Pj --------------------------
	.section	.nv.constant0._ZN13group_norm_v214gn_cuda_kernelI6__halfLi480ELi3ELi16ELi60ELi1024ELb1ELi8ELi960ELi960ELi4ELb1ELi2ELb0ELb0ENS_16CompileConditionILi900EEEEEvPT_PKS4_S7_S7_flPfS8_Pj,"a",@progbits
	.sectionflags	@""
	.align	4
.nv.constant0._ZN13group_norm_v214gn_cuda_kernelI6__halfLi480ELi3ELi16ELi60ELi1024ELb1ELi8ELi960ELi960ELi4ELb1ELi2ELb0ELb0ENS_16CompileConditionILi900EEEEEvPT_PKS4_S7_S7_flPfS8_Pj:
	.zero		600


//--------------------- .nv.constant0._ZN13group_norm_v214gn_cuda_kernelI6__halfLi480ELi1ELi16ELi60ELi1024ELb1ELi16ELi960ELi960ELi4ELb1ELi2ELb0ELb0ENS_16CompileConditionILi900EEEEEvPT_PKS4_S7_S7_flPfS8_Pj --------------------------
	.section	.nv.constant0._ZN13group_norm_v214gn_cuda_kernelI6__halfLi480ELi1ELi16ELi60ELi1024ELb1ELi16ELi960ELi960ELi4ELb1ELi2ELb0ELb0ENS_16CompileConditionILi900EEEEEvPT_PKS4_S7_S7_flPfS8_Pj,"a",@progbits
	.sectionflags	@""
	.align	4
.nv.constant0._ZN13group_norm_v214gn_cuda_kernelI6__halfLi480ELi1ELi16ELi60ELi1024ELb1ELi16ELi960ELi960ELi4ELb1ELi2ELb0ELb0ENS_16CompileConditionILi900EEEEEvPT_PKS4_S7_S7_flPfS8_Pj:
	.zero		600


//--------------------- .nv.constant0._ZN13group_norm_v214gn_cuda_kernelI6__halfLi480ELi3ELi16ELi60ELi1024ELb1ELi16ELi960ELi960ELi4ELb1ELi5ELb0ELb0ENS_16CompileConditionILi900EEEEEvPT_PKS4_S7_S7_flPfS8_Pj --------------------------
	.section	.nv.constant0._ZN13group_norm_v214gn_cuda_kernelI6__halfLi480ELi3ELi16ELi60ELi1024ELb1ELi16ELi960ELi960ELi4ELb1ELi5ELb0ELb0ENS_16CompileConditionILi900EEEEEvPT_PKS4_S7_S7_flPfS8_Pj,"a",@progbits
	.sectionflags	@""
	.align	4
.nv.constant0._ZN13group_norm_v214gn_cuda_kernelI6__halfLi480ELi3ELi16ELi60ELi1024ELb1ELi16ELi960ELi960ELi4ELb1ELi5ELb0ELb0ENS_16CompileConditionILi900EEEEEvPT_PKS4_S7_S7_flPfS8_Pj:
	.zero		600


//--------------------- .nv.constant0._ZN13group_norm_v214gn_cuda_kernelI6__halfLi480ELi1ELi16ELi60ELi1024ELb1ELi32ELi960ELi960ELi4ELb1ELi4ELb0ELb0ENS_16CompileConditionILi900EEEEEvPT_PKS4_S7_S7_flPfS8_Pj --------------------------
	.section	.nv.constant0._ZN13group_norm_v214gn_cuda_kernelI6__halfLi480ELi1ELi16ELi60ELi1024ELb1ELi32ELi960ELi960ELi4ELb1ELi4ELb0ELb0ENS_16CompileConditionILi900EEEEEvPT_PKS4_S7_S7_flPfS8_Pj,"a",@progbits
	.sectionflags	@""
	.align	4
.nv.constant0._ZN13group_norm_v214gn_cuda_kernelI6__halfLi480ELi1ELi16ELi60ELi1024ELb1ELi32ELi960ELi960ELi4ELb1ELi4ELb0ELb0ENS_16CompileConditionILi900EEEEEvPT_PKS4_S7_S7_flPfS8_Pj:
	.zero		600


//--------------------- .nv.constant0._ZN13group_norm_v214gn_cuda_kernelI6__halfLi480ELi1ELi16ELi60ELi1024ELb1ELi64ELi960ELi960ELi4ELb1ELi9ELb0ELb0ENS_16CompileConditionILi900EEEEEvPT_PKS4_S7_S7_flPfS8_Pj --------------------------
	.section	.nv.constant0._ZN13group_norm_v214gn_cuda_kernelI6__halfLi480ELi1ELi16ELi60ELi1024ELb1ELi64ELi960ELi960ELi4ELb1ELi9ELb0ELb0ENS_16CompileConditionILi900EEEEEvPT_PKS4_S7_S7_flPfS8_Pj,"a",@progbits
	.sectionflags	@""
	.align	4
.nv.constant0._ZN13group_norm_v214gn_cuda_kernelI6__halfLi480ELi1ELi16ELi60ELi1024ELb1ELi64ELi960ELi960ELi4ELb1ELi9ELb0ELb0ENS_16CompileConditionILi900EEEEEvPT_PKS4_S7_S7_flPfS8_Pj:
	.zero		600


//--------------------- .nv.constant0._ZN13group_norm_v214gn_cuda_kernelI6__halfLi480ELi2ELi16ELi60ELi1024ELb1ELi32ELi960ELi960ELi4ELb1ELi7ELb0ELb0ENS_16CompileConditionILi900EEEEEvPT_PKS4_S7_S7_flPfS8_Pj --------------------------
	.section	.nv.constant0._ZN13group_norm_v214gn_cuda_kernelI6__halfLi480ELi2ELi16ELi60ELi1024ELb1ELi32ELi960ELi960ELi4ELb1ELi7ELb0ELb0ENS_16CompileConditionILi900EEEEEvPT_PKS4_S7_S7_flPfS8_Pj,"a",@progbits
	.sectionflags	@""
	.align	4
.nv.constant0._ZN13group_norm_v214gn_cuda_kernelI6__halfLi480ELi2ELi16ELi60ELi1024ELb1ELi32ELi960ELi960ELi4ELb1ELi7ELb0ELb0ENS_16CompileConditionILi900EEEEEvPT_PKS4_S7_S7_flPfS8_Pj:
	.zero		600


//--------------------- .nv.constant0._ZN13group_norm_v214gn_cuda_kernelI6__halfLi480ELi2ELi16ELi60ELi1024ELb1ELi32ELi960ELi960ELi4ELb1ELi9ELb0ELb0ENS_16CompileConditionILi900EEEEEvPT_PKS4_S7_S7_flPfS8_Pj --------------------------
	.section	.nv.constant0._ZN13group_norm_v214gn_cuda_kernelI6__halfLi480ELi2ELi16ELi60ELi1024ELb1ELi32ELi960ELi960ELi4ELb1ELi9ELb0ELb0ENS_16CompileConditionILi900EEEEEvPT_PKS4_S7_S7_flPfS8_Pj,"a",@progbits
	.sectionflags	@""
	.align	4
.nv.constant0._ZN13group_norm_v214gn_cuda_kernelI6__halfLi480ELi2ELi16ELi60ELi1024ELb1ELi32ELi960ELi960ELi4ELb1ELi9ELb0ELb0ENS_16CompileConditionILi900EEEEEvPT_PKS4_S7_S7_flPfS8_Pj:
	.zero		600


//--------------------- SYMBOLS --------------------------

	.type		.nv.reservedSmem.offset0,@object
	.size		.nv.reservedSmem.offset0,0x4
